	.target	sm_90a

	.elftype	@"ET_EXEC"


//--------------------- .note.nv.tkinfo           --------------------------
	.section	.note.nv.tkinfo,"",@"SHT_NOTE"
	.sectionflags	@"SHF_NOTE_NV_TKINFO"
	.tkinfo
        /*0018*/ 	.word	0x00000002
        /*0030*/ 	.string	""
        /*0030*/ 	.string	"ptxas"
        /*0030*/ 	.string	"Cuda compilation tools, release 13.0, V13.0.88"
        /*0030*/ 	.string	"Build cuda_13.0.r13.0/compiler.36424714_0"
        /*0030*/ 	.string	"-arch sm_90a -m 64 "



//--------------------- .note.nv.cuinfo           --------------------------
	.section	.note.nv.cuinfo,"",@"SHT_NOTE"
	.sectionflags	@"SHF_NOTE_NV_CUINFO"
        /*0018*/ 	.short	0x0002
        /*001a*/ 	.short	0x005a
        /*001c*/ 	.short	0x0082
	.zero		2


//--------------------- .nv.info                  --------------------------
	.section	.nv.info,"",@"SHT_CUDA_INFO"
	.align	4


	//----- nvinfo : EIATTR_REGCOUNT
	.align		4
        /*0000*/ 	.byte	0x04, 0x2f
        /*0002*/ 	.short	(.L_12 - .L_11)
	.align		4
.L_11:
        /*0004*/ 	.word	index@(_ZN5flash16flash_fwd_kernelI23Flash_fwd_kernel_traitsILi96ELi128ELi64ELi4ELb0ELb0EN7cutlass6half_tE19Flash_kernel_traitsILi96ELi128ELi64ELi4ES3_EELb0ELb0ELb1ELb1ELb0ELb0ELb1ELb0EEEvNS_16Flash_fwd_paramsE)
        /*0008*/ 	.word	0x000000ff


	//----- nvinfo : EIATTR_FRAME_SIZE
	.align		4
.L_12:
        /*000c*/ 	.byte	0x04, 0x11
        /*000e*/ 	.short	(.L_14 - .L_13)
	.align		4
.L_13:
        /*0010*/ 	.word	index@(_ZN5flash16flash_fwd_kernelI23Flash_fwd_kernel_traitsILi96ELi128ELi64ELi4ELb0ELb0EN7cutlass6half_tE19Flash_kernel_traitsILi96ELi128ELi64ELi4ES3_EELb0ELb0ELb1ELb1ELb0ELb0ELb1ELb0EEEvNS_16Flash_fwd_paramsE)
        /*0014*/ 	.word	0x00000058


	//----- nvinfo : EIATTR_REGCOUNT
	.align		4
.L_14:
        /*0018*/ 	.byte	0x04, 0x2f
        /*001a*/ 	.short	(.L_16 - .L_15)
	.align		4
.L_15:
        /*001c*/ 	.word	index@(_ZN5flash16flash_fwd_kernelI23Flash_fwd_kernel_traitsILi96ELi128ELi64ELi4ELb0ELb0EN7cutlass6half_tE19Flash_kernel_traitsILi96ELi128ELi64ELi4ES3_EELb1ELb0ELb1ELb1ELb0ELb0ELb0ELb1EEEvNS_16Flash_fwd_paramsE)
        /*0020*/ 	.word	0x000000ff


	//----- nvinfo : EIATTR_FRAME_SIZE
	.align		4
.L_16:
        /*0024*/ 	.byte	0x04, 0x11
        /*0026*/ 	.short	(.L_18 - .L_17)
	.align		4
.L_17:
        /*0028*/ 	.word	index@($_ZN5flash16flash_fwd_kernelI23Flash_fwd_kernel_traitsILi96ELi128ELi64ELi4ELb0ELb0EN7cutlass6half_tE19Flash_kernel_traitsILi96ELi128ELi64ELi4ES3_EELb1ELb0ELb1ELb1ELb0ELb0ELb0ELb1EEEvNS_16Flash_fwd_paramsE$_ZN5flash22compute_attn_1rowblockI23Flash_fwd_kernel_traitsILi96ELi128ELi64ELi4ELb0ELb0EN7cutlass6half_tE19Flash_kernel_traitsILi96ELi128ELi64ELi4ES3_EELb1ELb0ELb1ELb1ELb0ELb0ELb0ELb1ENS_16Flash_fwd_paramsEEEvRKT8_iii)
        /*002c*/ 	.word	0x00000298


	//----- nvinfo : EIATTR_FRAME_SIZE
	.align		4
.L_18:
        /*0030*/ 	.byte	0x04, 0x11
        /*0032*/ 	.short	(.L_20 - .L_19)
	.align		4
.L_19:
        /*0034*/ 	.word	index@(_ZN5flash16flash_fwd_kernelI23Flash_fwd_kernel_traitsILi96ELi128ELi64ELi4ELb0ELb0EN7cutlass6half_tE19Flash_kernel_traitsILi96ELi128ELi64ELi4ES3_EELb1ELb0ELb1ELb1ELb0ELb0ELb0ELb1EEEvNS_16Flash_fwd_paramsE)
        /*0038*/ 	.word	0x00000298


	//----- nvinfo : EIATTR_REGCOUNT
	.align		4
.L_20:
        /*003c*/ 	.byte	0x04, 0x2f
        /*003e*/ 	.short	(.L_22 - .L_21)
	.align		4
.L_21:
        /*0040*/ 	.word	index@(_ZN5flash16flash_fwd_kernelI23Flash_fwd_kernel_traitsILi96ELi128ELi64ELi4ELb0ELb0EN7cutlass6half_tE19Flash_kernel_traitsILi96ELi128ELi64ELi4ES3_EELb0ELb0ELb1ELb0ELb0ELb0ELb1ELb0EEEvNS_16Flash_fwd_paramsE)
        /*0044*/ 	.word	0x000000ff


	//----- nvinfo : EIATTR_FRAME_SIZE
	.align		4
.L_22:
        /*0048*/ 	.byte	0x04, 0x11
        /*004a*/ 	.short	(.L_24 - .L_23)
	.align		4
.L_23:
        /*004c*/ 	.word	index@(_ZN5flash16flash_fwd_kernelI23Flash_fwd_kernel_traitsILi96ELi128ELi64ELi4ELb0ELb0EN7cutlass6half_tE19Flash_kernel_traitsILi96ELi128ELi64ELi4ES3_EELb0ELb0ELb1ELb0ELb0ELb0ELb1ELb0EEEvNS_16Flash_fwd_paramsE)
        /*0050*/ 	.word	0x00000060


	//----- nvinfo : EIATTR_REGCOUNT
	.align		4
.L_24:
        /*0054*/ 	.byte	0x04, 0x2f
        /*0056*/ 	.short	(.L_26 - .L_25)
	.align		4
.L_25:
        /*0058*/ 	.word	index@(_ZN5flash16flash_fwd_kernelI23Flash_fwd_kernel_traitsILi96ELi128ELi64ELi4ELb0ELb0EN7cutlass6half_tE19Flash_kernel_traitsILi96ELi128ELi64ELi4ES3_EELb1ELb0ELb1ELb0ELb0ELb0ELb0ELb1EEEvNS_16Flash_fwd_paramsE)
        /*005c*/ 	.word	0x000000ff


	//----- nvinfo : EIATTR_FRAME_SIZE
	.align		4
.L_26:
        /*0060*/ 	.byte	0x04, 0x11
        /*0062*/ 	.short	(.L_28 - .L_27)
	.align		4
.L_27:
        /*0064*/ 	.word	index@($_ZN5flash16flash_fwd_kernelI23Flash_fwd_kernel_traitsILi96ELi128ELi64ELi4ELb0ELb0EN7cutlass6half_tE19Flash_kernel_traitsILi96ELi128ELi64ELi4ES3_EELb1ELb0ELb1ELb0ELb0ELb0ELb0ELb1EEEvNS_16Flash_fwd_paramsE$_ZN5flash22compute_attn_1rowblockI23Flash_fwd_kernel_traitsILi96ELi128ELi64ELi4ELb0ELb0EN7cutlass6half_tE19Flash_kernel_traitsILi96ELi128ELi64ELi4ES3_EELb1ELb0ELb1ELb0ELb0ELb0ELb0ELb1ENS_16Flash_fwd_paramsEEEvRKT8_iii)
        /*0068*/ 	.word	0x000002a0


	//----- nvinfo : EIATTR_FRAME_SIZE
	.align		4
.L_28:
        /*006c*/ 	.byte	0x04, 0x11
        /*006e*/ 	.short	(.L_30 - .L_29)
	.align		4
.L_29:
        /*0070*/ 	.word	index@(_ZN5flash16flash_fwd_kernelI23Flash_fwd_kernel_traitsILi96ELi128ELi64ELi4ELb0ELb0EN7cutlass6half_tE19Flash_kernel_traitsILi96ELi128ELi64ELi4ES3_EELb1ELb0ELb1ELb0ELb0ELb0ELb0ELb1EEEvNS_16Flash_fwd_paramsE)
        /*0074*/ 	.word	0x000002a0


	//----- nvinfo : EIATTR_REGCOUNT
	.align		4
.L_30:
        /*0078*/ 	.byte	0x04, 0x2f
        /*007a*/ 	.short	(.L_32 - .L_31)
	.align		4
.L_31:
        /*007c*/ 	.word	index@(_ZN5flash16flash_fwd_kernelI23Flash_fwd_kernel_traitsILi96ELi128ELi64ELi4ELb0ELb0EN7cutlass6half_tE19Flash_kernel_traitsILi96ELi128ELi64ELi4ES3_EELb1ELb0ELb1ELb1ELb0ELb0ELb0ELb0EEEvNS_16Flash_fwd_paramsE)
        /*0080*/ 	.word	0x000000ff


	//----- nvinfo : EIATTR_FRAME_SIZE
	.align		4
.L_32:
        /*0084*/ 	.byte	0x04, 0x11
        /*0086*/ 	.short	(.L_34 - .L_33)
	.align		4
.L_33:
        /*0088*/ 	.word	index@(_ZN5flash16flash_fwd_kernelI23Flash_fwd_kernel_traitsILi96ELi128ELi64ELi4ELb0ELb0EN7cutlass6half_tE19Flash_kernel_traitsILi96ELi128ELi64ELi4ES3_EELb1ELb0ELb1ELb1ELb0ELb0ELb0ELb0EEEvNS_16Flash_fwd_paramsE)
        /*008c*/ 	.word	0x000000d8


	//----- nvinfo : EIATTR_REGCOUNT
	.align		4
.L_34:
        /*0090*/ 	.byte	0x04, 0x2f
        /*0092*/ 	.short	(.L_36 - .L_35)
	.align		4
.L_35:
        /*0094*/ 	.word	index@(_ZN5flash16flash_fwd_kernelI23Flash_fwd_kernel_traitsILi96ELi128ELi64ELi4ELb0ELb0EN7cutlass6half_tE19Flash_kernel_traitsILi96ELi128ELi64ELi4ES3_EELb0ELb0ELb1ELb0ELb0ELb1ELb1ELb0EEEvNS_16Flash_fwd_paramsE)
        /*0098*/ 	.word	0x000000ff


	//----- nvinfo : EIATTR_FRAME_SIZE
	.align		4
.L_36:
        /*009c*/ 	.byte	0x04, 0x11
        /*009e*/ 	.short	(.L_38 - .L_37)
	.align		4
.L_37:
        /*00a0*/ 	.word	index@(_ZN5flash16flash_fwd_kernelI23Flash_fwd_kernel_traitsILi96ELi128ELi64ELi4ELb0ELb0EN7cutlass6half_tE19Flash_kernel_traitsILi96ELi128ELi64ELi4ES3_EELb0ELb0ELb1ELb0ELb0ELb1ELb1ELb0EEEvNS_16Flash_fwd_paramsE)
        /*00a4*/ 	.word	0x00000040


	//----- nvinfo : EIATTR_REGCOUNT
	.align		4
.L_38:
        /*00a8*/ 	.byte	0x04, 0x2f
        /*00aa*/ 	.short	(.L_40 - .L_39)
	.align		4
.L_39:
        /*00ac*/ 	.word	index@(_ZN5flash16flash_fwd_kernelI23Flash_fwd_kernel_traitsILi96ELi128ELi64ELi4ELb0ELb0EN7cutlass6half_tE19Flash_kernel_traitsILi96ELi128ELi64ELi4ES3_EELb1ELb0ELb1ELb0ELb0ELb1ELb0ELb0EEEvNS_16Flash_fwd_paramsE)
        /*00b0*/ 	.word	0x000000ff


	//----- nvinfo : EIATTR_FRAME_SIZE
	.align		4
.L_40:
        /*00b4*/ 	.byte	0x04, 0x11
        /*00b6*/ 	.short	(.L_42 - .L_41)
	.align		4
.L_41:
        /*00b8*/ 	.word	index@(_ZN5flash16flash_fwd_kernelI23Flash_fwd_kernel_traitsILi96ELi128ELi64ELi4ELb0ELb0EN7cutlass6half_tE19Flash_kernel_traitsILi96ELi128ELi64ELi4ES3_EELb1ELb0ELb1ELb0ELb0ELb1ELb0ELb0EEEvNS_16Flash_fwd_paramsE)
        /*00bc*/ 	.word	0x00000088


	//----- nvinfo : EIATTR_REGCOUNT
	.align		4
.L_42:
        /*00c0*/ 	.byte	0x04, 0x2f
        /*00c2*/ 	.short	(.L_44 - .L_43)
	.align		4
.L_43:
        /*00c4*/ 	.word	index@(_ZN5flash16flash_fwd_kernelI23Flash_fwd_kernel_traitsILi96ELi128ELi64ELi4ELb0ELb0EN7cutlass6half_tE19Flash_kernel_traitsILi96ELi128ELi64ELi4ES3_EELb0ELb0ELb0ELb1ELb0ELb0ELb1ELb0EEEvNS_16Flash_fwd_paramsE)
        /*00c8*/ 	.word	0x000000ff


	//----- nvinfo : EIATTR_FRAME_SIZE
	.align		4
.L_44:
        /*00cc*/ 	.byte	0x04, 0x11
        /*00ce*/ 	.short	(.L_46 - .L_45)
	.align		4
.L_45:
        /*00d0*/ 	.word	index@(_ZN5flash16flash_fwd_kernelI23Flash_fwd_kernel_traitsILi96ELi128ELi64ELi4ELb0ELb0EN7cutlass6half_tE19Flash_kernel_traitsILi96ELi128ELi64ELi4ES3_EELb0ELb0ELb0ELb1ELb0ELb0ELb1ELb0EEEvNS_16Flash_fwd_paramsE)
        /*00d4*/ 	.word	0x00000088


	//----- nvinfo : EIATTR_REGCOUNT
	.align		4
.L_46:
        /*00d8*/ 	.byte	0x04, 0x2f
        /*00da*/ 	.short	(.L_48 - .L_47)
	.align		4
.L_47:
        /*00dc*/ 	.word	index@(_ZN5flash16flash_fwd_kernelI23Flash_fwd_kernel_traitsILi96ELi128ELi64ELi4ELb0ELb0EN7cutlass6half_tE19Flash_kernel_traitsILi96ELi128ELi64ELi4ES3_EELb1ELb0ELb0ELb1ELb0ELb0ELb0ELb1EEEvNS_16Flash_fwd_paramsE)
        /*00e0*/ 	.word	0x000000ff


	//----- nvinfo : EIATTR_FRAME_SIZE
	.align		4
.L_48:
        /*00e4*/ 	.byte	0x04, 0x11
        /*00e6*/ 	.short	(.L_50 - .L_49)
	.align		4
.L_49:
        /*00e8*/ 	.word	index@(_ZN5flash16flash_fwd_kernelI23Flash_fwd_kernel_traitsILi96ELi128ELi64ELi4ELb0ELb0EN7cutlass6half_tE19Flash_kernel_traitsILi96ELi128ELi64ELi4ES3_EELb1ELb0ELb0ELb1ELb0ELb0ELb0ELb1EEEvNS_16Flash_fwd_paramsE)
        /*00ec*/ 	.word	0x000001b8


	//----- nvinfo : EIATTR_REGCOUNT
	.align		4
.L_50:
        /*00f0*/ 	.byte	0x04, 0x2f
        /*00f2*/ 	.short	(.L_52 - .L_51)
	.align		4
.L_51:
        /*00f4*/ 	.word	index@(_ZN5flash16flash_fwd_kernelI23Flash_fwd_kernel_traitsILi96ELi128ELi64ELi4ELb0ELb0EN7cutlass6half_tE19Flash_kernel_traitsILi96ELi128ELi64ELi4ES3_EELb0ELb0ELb0ELb0ELb0ELb0ELb1ELb0EEEvNS_16Flash_fwd_paramsE)
        /*00f8*/ 	.word	0x000000ff


	//----- nvinfo : EIATTR_FRAME_SIZE
	.align		4
.L_52:
        /*00fc*/ 	.byte	0x04, 0x11
        /*00fe*/ 	.short	(.L_54 - .L_53)
	.align		4
.L_53:
        /*0100*/ 	.word	index@(_ZN5flash16flash_fwd_kernelI23Flash_fwd_kernel_traitsILi96ELi128ELi64ELi4ELb0ELb0EN7cutlass6half_tE19Flash_kernel_traitsILi96ELi128ELi64ELi4ES3_EELb0ELb0ELb0ELb0ELb0ELb0ELb1ELb0EEEvNS_16Flash_fwd_paramsE)
        /*0104*/ 	.word	0x00000080


	//----- nvinfo : EIATTR_REGCOUNT
	.align		4
.L_54:
        /*0108*/ 	.byte	0x04, 0x2f
        /*010a*/ 	.short	(.L_56 - .L_55)
	.align		4
.L_55:
        /*010c*/ 	.word	index@(_ZN5flash16flash_fwd_kernelI23Flash_fwd_kernel_traitsILi96ELi128ELi64ELi4ELb0ELb0EN7cutlass6half_tE19Flash_kernel_traitsILi96ELi128ELi64ELi4ES3_EELb1ELb0ELb0ELb0ELb0ELb0ELb0ELb1EEEvNS_16Flash_fwd_paramsE)
        /*0110*/ 	.word	0x000000ff


	//----- nvinfo : EIATTR_FRAME_SIZE
	.align		4
.L_56:
        /*0114*/ 	.byte	0x04, 0x11
        /*0116*/ 	.short	(.L_58 - .L_57)
	.align		4
.L_57:
        /*0118*/ 	.word	index@(_ZN5flash16flash_fwd_kernelI23Flash_fwd_kernel_traitsILi96ELi128ELi64ELi4ELb0ELb0EN7cutlass6half_tE19Flash_kernel_traitsILi96ELi128ELi64ELi4ES3_EELb1ELb0ELb0ELb0ELb0ELb0ELb0ELb1EEEvNS_16Flash_fwd_paramsE)
        /*011c*/ 	.word	0x000001d8


	//----- nvinfo : EIATTR_REGCOUNT
	.align		4
.L_58:
        /*0120*/ 	.byte	0x04, 0x2f
        /*0122*/ 	.short	(.L_60 - .L_59)
	.align		4
.L_59:
        /*0124*/ 	.word	index@(_ZN5flash16flash_fwd_kernelI23Flash_fwd_kernel_traitsILi96ELi128ELi64ELi4ELb0ELb0EN7cutlass6half_tE19Flash_kernel_traitsILi96ELi128ELi64ELi4ES3_EELb1ELb0ELb0ELb1ELb0ELb0ELb0ELb0EEEvNS_16Flash_fwd_paramsE)
        /*0128*/ 	.word	0x000000ff


	//----- nvinfo : EIATTR_FRAME_SIZE
	.align		4
.L_60:
        /*012c*/ 	.byte	0x04, 0x11
        /*012e*/ 	.short	(.L_62 - .L_61)
	.align		4
.L_61:
        /*0130*/ 	.word	index@(_ZN5flash16flash_fwd_kernelI23Flash_fwd_kernel_traitsILi96ELi128ELi64ELi4ELb0ELb0EN7cutlass6half_tE19Flash_kernel_traitsILi96ELi128ELi64ELi4ES3_EELb1ELb0ELb0ELb1ELb0ELb0ELb0ELb0EEEvNS_16Flash_fwd_paramsE)
        /*0134*/ 	.word	0x00000078


	//----- nvinfo : EIATTR_REGCOUNT
	.align		4
.L_62:
        /*0138*/ 	.byte	0x04, 0x2f
        /*013a*/ 	.short	(.L_64 - .L_63)
	.align		4
.L_63:
        /*013c*/ 	.word	index@(_ZN5flash16flash_fwd_kernelI23Flash_fwd_kernel_traitsILi96ELi128ELi64ELi4ELb0ELb0EN7cutlass6half_tE19Flash_kernel_traitsILi96ELi128ELi64ELi4ES3_EELb0ELb0ELb0ELb0ELb1ELb1ELb1ELb0EEEvNS_16Flash_fwd_paramsE)
        /*0140*/ 	.word	0x000000ff


	//----- nvinfo : EIATTR_FRAME_SIZE
	.align		4
.L_64:
        /*0144*/ 	.byte	0x04, 0x11
        /*0146*/ 	.short	(.L_66 - .L_65)
	.align		4
.L_65:
        /*0148*/ 	.word	index@(_ZN5flash16flash_fwd_kernelI23Flash_fwd_kernel_traitsILi96ELi128ELi64ELi4ELb0ELb0EN7cutlass6half_tE19Flash_kernel_traitsILi96ELi128ELi64ELi4ES3_EELb0ELb0ELb0ELb0ELb1ELb1ELb1ELb0EEEvNS_16Flash_fwd_paramsE)
        /*014c*/ 	.word	0x00000000


	//----- nvinfo : EIATTR_REGCOUNT
	.align		4
.L_66:
        /*0150*/ 	.byte	0x04, 0x2f
        /*0152*/ 	.short	(.L_68 - .L_67)
	.align		4
.L_67:
        /*0154*/ 	.word	index@(_ZN5flash16flash_fwd_kernelI23Flash_fwd_kernel_traitsILi96ELi128ELi64ELi4ELb0ELb0EN7cutlass6half_tE19Flash_kernel_traitsILi96ELi128ELi64ELi4ES3_EELb1ELb0ELb0ELb0ELb1ELb1ELb0ELb0EEEvNS_16Flash_fwd_paramsE)
        /*0158*/ 	.word	0x000000ff


	//----- nvinfo : EIATTR_FRAME_SIZE
	.align		4
.L_68:
        /*015c*/ 	.byte	0x04, 0x11
        /*015e*/ 	.short	(.L_70 - .L_69)
	.align		4
.L_69:
        /*0160*/ 	.word	index@(_ZN5flash16flash_fwd_kernelI23Flash_fwd_kernel_traitsILi96ELi128ELi64ELi4ELb0ELb0EN7cutlass6half_tE19Flash_kernel_traitsILi96ELi128ELi64ELi4ES3_EELb1ELb0ELb0ELb0ELb1ELb1ELb0ELb0EEEvNS_16Flash_fwd_paramsE)
        /*0164*/ 	.word	0x00000000


	//----- nvinfo : EIATTR_REGCOUNT
	.align		4
.L_70:
        /*0168*/ 	.byte	0x04, 0x2f
        /*016a*/ 	.short	(.L_72 - .L_71)
	.align		4
.L_71:
        /*016c*/ 	.word	index@(_ZN5flash16flash_fwd_kernelI23Flash_fwd_kernel_traitsILi96ELi128ELi64ELi4ELb0ELb0EN7cutlass6half_tE19Flash_kernel_traitsILi96ELi128ELi64ELi4ES3_EELb1ELb0ELb1ELb0ELb0ELb0ELb0ELb0EEEvNS_16Flash_fwd_paramsE)
        /*0170*/ 	.word	0x000000ff


	//----- nvinfo : EIATTR_FRAME_SIZE
	.align		4
.L_72:
        /*0174*/ 	.byte	0x04, 0x11
        /*0176*/ 	.short	(.L_74 - .L_73)
	.align		4
.L_73:
        /*0178*/ 	.word	index@(_ZN5flash16flash_fwd_kernelI23Flash_fwd_kernel_traitsILi96ELi128ELi64ELi4ELb0ELb0EN7cutlass6half_tE19Flash_kernel_traitsILi96ELi128ELi64ELi4ES3_EELb1ELb0ELb1ELb0ELb0ELb0ELb0ELb0EEEvNS_16Flash_fwd_paramsE)
        /*017c*/ 	.word	0x000000f8


	//----- nvinfo : EIATTR_REGCOUNT
	.align		4
.L_74:
        /*0180*/ 	.byte	0x04, 0x2f
        /*0182*/ 	.short	(.L_76 - .L_75)
	.align		4
.L_75:
        /*0184*/ 	.word	index@(_ZN5flash16flash_fwd_kernelI23Flash_fwd_kernel_traitsILi96ELi128ELi64ELi4ELb0ELb0EN7cutlass6half_tE19Flash_kernel_traitsILi96ELi128ELi64ELi4ES3_EELb1ELb0ELb0ELb0ELb0ELb0ELb0ELb0EEEvNS_16Flash_fwd_paramsE)
        /*0188*/ 	.word	0x000000ff


	//----- nvinfo : EIATTR_FRAME_SIZE
	.align		4
.L_76:
        /*018c*/ 	.byte	0x04, 0x11
        /*018e*/ 	.short	(.L_78 - .L_77)
	.align		4
.L_77:
        /*0190*/ 	.word	index@(_ZN5flash16flash_fwd_kernelI23Flash_fwd_kernel_traitsILi96ELi128ELi64ELi4ELb0ELb0EN7cutlass6half_tE19Flash_kernel_traitsILi96ELi128ELi64ELi4ES3_EELb1ELb0ELb0ELb0ELb0ELb0ELb0ELb0EEEvNS_16Flash_fwd_paramsE)
        /*0194*/ 	.word	0x00000050


	//----- nvinfo : EIATTR_REGCOUNT
	.align		4
.L_78:
        /*0198*/ 	.byte	0x04, 0x2f
        /*019a*/ 	.short	(.L_80 - .L_79)
	.align		4
.L_79:
        /*019c*/ 	.word	index@(_ZN5flash16flash_fwd_kernelI23Flash_fwd_kernel_traitsILi96ELi128ELi64ELi4ELb0ELb0EN7cutlass6half_tE19Flash_kernel_traitsILi96ELi128ELi64ELi4ES3_EELb0ELb0ELb0ELb0ELb0ELb1ELb1ELb0EEEvNS_16Flash_fwd_paramsE)
        /*01a0*/ 	.word	0x000000ff


	//----- nvinfo : EIATTR_FRAME_SIZE
	.align		4
.L_80:
        /*01a4*/ 	.byte	0x04, 0x11
        /*01a6*/ 	.short	(.L_82 - .L_81)
	.align		4
.L_81:
        /*01a8*/ 	.word	index@(_ZN5flash16flash_fwd_kernelI23Flash_fwd_kernel_traitsILi96ELi128ELi64ELi4ELb0ELb0EN7cutlass6half_tE19Flash_kernel_traitsILi96ELi128ELi64ELi4ES3_EELb0ELb0ELb0ELb0ELb0ELb1ELb1ELb0EEEvNS_16Flash_fwd_paramsE)
        /*01ac*/ 	.word	0x00000070


	//----- nvinfo : EIATTR_REGCOUNT
	.align		4
.L_82:
        /*01b0*/ 	.byte	0x04, 0x2f
        /*01b2*/ 	.short	(.L_84 - .L_83)
	.align		4
.L_83:
        /*01b4*/ 	.word	index@(_ZN5flash16flash_fwd_kernelI23Flash_fwd_kernel_traitsILi96ELi128ELi64ELi4ELb0ELb0EN7cutlass6half_tE19Flash_kernel_traitsILi96ELi128ELi64ELi4ES3_EELb1ELb0ELb0ELb0ELb0ELb1ELb0ELb0EEEvNS_16Flash_fwd_paramsE)
        /*01b8*/ 	.word	0x000000ff


	//----- nvinfo : EIATTR_FRAME_SIZE
	.align		4
.L_84:
        /*01bc*/ 	.byte	0x04, 0x11
        /*01be*/ 	.short	(.L_86 - .L_85)
	.align		4
.L_85:
        /*01c0*/ 	.word	index@(_ZN5flash16flash_fwd_kernelI23Flash_fwd_kernel_traitsILi96ELi128ELi64ELi4ELb0ELb0EN7cutlass6half_tE19Flash_kernel_traitsILi96ELi128ELi64ELi4ES3_EELb1ELb0ELb0ELb0ELb0ELb1ELb0ELb0EEEvNS_16Flash_fwd_paramsE)
        /*01c4*/ 	.word	0x00000040


	//----- nvinfo : EIATTR_REGCOUNT
	.align		4
.L_86:
        /*01c8*/ 	.byte	0x04, 0x2f
        /*01ca*/ 	.short	(.L_88 - .L_87)
	.align		4
.L_87:
        /*01cc*/ 	.word	index@(_ZN5flash16flash_fwd_kernelI23Flash_fwd_kernel_traitsILi96ELi128ELi64ELi4ELb0ELb0EN7cutlass6half_tE19Flash_kernel_traitsILi96ELi128ELi64ELi4ES3_EELb0ELb0ELb1ELb1ELb0ELb0ELb0ELb0EEEvNS_16Flash_fwd_paramsE)
        /*01d0*/ 	.word	0x000000ff


	//----- nvinfo : EIATTR_FRAME_SIZE
	.align		4
.L_88:
        /*01d4*/ 	.byte	0x04, 0x11
        /*01d6*/ 	.short	(.L_90 - .L_89)
	.align		4
.L_89:
        /*01d8*/ 	.word	index@(_ZN5flash16flash_fwd_kernelI23Flash_fwd_kernel_traitsILi96ELi128ELi64ELi4ELb0ELb0EN7cutlass6half_tE19Flash_kernel_traitsILi96ELi128ELi64ELi4ES3_EELb0ELb0ELb1ELb1ELb0ELb0ELb0ELb0EEEvNS_16Flash_fwd_paramsE)
        /*01dc*/ 	.word	0x00000058


	//----- nvinfo : EIATTR_REGCOUNT
	.align		4
.L_90:
        /*01e0*/ 	.byte	0x04, 0x2f
        /*01e2*/ 	.short	(.L_92 - .L_91)
	.align		4
.L_91:
        /*01e4*/ 	.word	index@(_ZN5flash16flash_fwd_kernelI23Flash_fwd_kernel_traitsILi96ELi128ELi64ELi4ELb0ELb0EN7cutlass6half_tE19Flash_kernel_traitsILi96ELi128ELi64ELi4ES3_EELb0ELb0ELb1ELb0ELb0ELb0ELb0ELb0EEEvNS_16Flash_fwd_paramsE)
        /*01e8*/ 	.word	0x000000ff


	//----- nvinfo : EIATTR_FRAME_SIZE
	.align		4
.L_92:
        /*01ec*/ 	.byte	0x04, 0x11
        /*01ee*/ 	.short	(.L_94 - .L_93)
	.align		4
.L_93:
        /*01f0*/ 	.word	index@(_ZN5flash16flash_fwd_kernelI23Flash_fwd_kernel_traitsILi96ELi128ELi64ELi4ELb0ELb0EN7cutlass6half_tE19Flash_kernel_traitsILi96ELi128ELi64ELi4ES3_EELb0ELb0ELb1ELb0ELb0ELb0ELb0ELb0EEEvNS_16Flash_fwd_paramsE)
        /*01f4*/ 	.word	0x00000058


	//----- nvinfo : EIATTR_REGCOUNT
	.align		4
.L_94:
        /*01f8*/ 	.byte	0x04, 0x2f
        /*01fa*/ 	.short	(.L_96 - .L_95)
	.align		4
.L_95:
        /*01fc*/ 	.word	index@(_ZN5flash16flash_fwd_kernelI23Flash_fwd_kernel_traitsILi96ELi128ELi64ELi4ELb0ELb0EN7cutlass6half_tE19Flash_kernel_traitsILi96ELi128ELi64ELi4ES3_EELb0ELb0ELb1ELb0ELb0ELb1ELb0ELb0EEEvNS_16Flash_fwd_paramsE)
        /*0200*/ 	.word	0x000000ff


	//----- nvinfo : EIATTR_FRAME_SIZE
	.align		4
.L_96:
        /*0204*/ 	.byte	0x04, 0x11
        /*0206*/ 	.short	(.L_98 - .L_97)
	.align		4
.L_97:
        /*0208*/ 	.word	index@(_ZN5flash16flash_fwd_kernelI23Flash_fwd_kernel_traitsILi96ELi128ELi64ELi4ELb0ELb0EN7cutlass6half_tE19Flash_kernel_traitsILi96ELi128ELi64ELi4ES3_EELb0ELb0ELb1ELb0ELb0ELb1ELb0ELb0EEEvNS_16Flash_fwd_paramsE)
        /*020c*/ 	.word	0x00000030


	//----- nvinfo : EIATTR_REGCOUNT
	.align		4
.L_98:
        /*0210*/ 	.byte	0x04, 0x2f
        /*0212*/ 	.short	(.L_100 - .L_99)
	.align		4
.L_99:
        /*0214*/ 	.word	index@(_ZN5flash16flash_fwd_kernelI23Flash_fwd_kernel_traitsILi96ELi128ELi64ELi4ELb0ELb0EN7cutlass6half_tE19Flash_kernel_traitsILi96ELi128ELi64ELi4ES3_EELb0ELb0ELb0ELb1ELb0ELb0ELb0ELb0EEEvNS_16Flash_fwd_paramsE)
        /*0218*/ 	.word	0x000000ff


	//----- nvinfo : EIATTR_FRAME_SIZE
	.align		4
.L_100:
        /*021c*/ 	.byte	0x04, 0x11
        /*021e*/ 	.short	(.L_102 - .L_101)
	.align		4
.L_101:
        /*0220*/ 	.word	index@(_ZN5flash16flash_fwd_kernelI23Flash_fwd_kernel_traitsILi96ELi128ELi64ELi4ELb0ELb0EN7cutlass6half_tE19Flash_kernel_traitsILi96ELi128ELi64ELi4ES3_EELb0ELb0ELb0ELb1ELb0ELb0ELb0ELb0EEEvNS_16Flash_fwd_paramsE)
        /*0224*/ 	.word	0x00000038


	//----- nvinfo : EIATTR_REGCOUNT
	.align		4
.L_102:
        /*0228*/ 	.byte	0x04, 0x2f
        /*022a*/ 	.short	(.L_104 - .L_103)
	.align		4
.L_103:
        /*022c*/ 	.word	index@(_ZN5flash16flash_fwd_kernelI23Flash_fwd_kernel_traitsILi96ELi128ELi64ELi4ELb0ELb0EN7cutlass6half_tE19Flash_kernel_traitsILi96ELi128ELi64ELi4ES3_EELb0ELb0ELb0ELb0ELb0ELb0ELb0ELb0EEEvNS_16Flash_fwd_paramsE)
        /*0230*/ 	.word	0x000000ff


	//----- nvinfo : EIATTR_FRAME_SIZE
	.align		4
.L_104:
        /*0234*/ 	.byte	0x04, 0x11
        /*0236*/ 	.short	(.L_106 - .L_105)
	.align		4
.L_105:
        /*0238*/ 	.word	index@(_ZN5flash16flash_fwd_kernelI23Flash_fwd_kernel_traitsILi96ELi128ELi64ELi4ELb0ELb0EN7cutlass6half_tE19Flash_kernel_traitsILi96ELi128ELi64ELi4ES3_EELb0ELb0ELb0ELb0ELb0ELb0ELb0ELb0EEEvNS_16Flash_fwd_paramsE)
        /*023c*/ 	.word	0x00000040


	//----- nvinfo : EIATTR_REGCOUNT
	.align		4
.L_106:
        /*0240*/ 	.byte	0x04, 0x2f
        /*0242*/ 	.short	(.L_108 - .L_107)
	.align		4
.L_107:
        /*0244*/ 	.word	index@(_ZN5flash16flash_fwd_kernelI23Flash_fwd_kernel_traitsILi96ELi128ELi64ELi4ELb0ELb0EN7cutlass6half_tE19Flash_kernel_traitsILi96ELi128ELi64ELi4ES3_EELb0ELb0ELb0ELb0ELb1ELb1ELb0ELb0EEEvNS_16Flash_fwd_paramsE)
        /*0248*/ 	.word	0x000000ff


	//----- nvinfo : EIATTR_FRAME_SIZE
	.align		4
.L_108:
        /*024c*/ 	.byte	0x04, 0x11
        /*024e*/ 	.short	(.L_110 - .L_109)
	.align		4
.L_109:
        /*0250*/ 	.word	index@(_ZN5flash16flash_fwd_kernelI23Flash_fwd_kernel_traitsILi96ELi128ELi64ELi4ELb0ELb0EN7cutlass6half_tE19Flash_kernel_traitsILi96ELi128ELi64ELi4ES3_EELb0ELb0ELb0ELb0ELb1ELb1ELb0ELb0EEEvNS_16Flash_fwd_paramsE)
        /*0254*/ 	.word	0x00000000


	//----- nvinfo : EIATTR_REGCOUNT
	.align		4
.L_110:
        /*0258*/ 	.byte	0x04, 0x2f
        /*025a*/ 	.short	(.L_112 - .L_111)
	.align		4
.L_111:
        /*025c*/ 	.word	index@(_ZN5flash16flash_fwd_kernelI23Flash_fwd_kernel_traitsILi96ELi128ELi64ELi4ELb0ELb0EN7cutlass6half_tE19Flash_kernel_traitsILi96ELi128ELi64ELi4ES3_EELb0ELb0ELb0ELb0ELb0ELb1ELb0ELb0EEEvNS_16Flash_fwd_paramsE)
        /*0260*/ 	.word	0x000000ff


	//----- nvinfo : EIATTR_FRAME_SIZE
	.align		4
.L_112:
        /*0264*/ 	.byte	0x04, 0x11
        /*0266*/ 	.short	(.L_114 - .L_113)
	.align		4
.L_113:
        /*0268*/ 	.word	index@(_ZN5flash16flash_fwd_kernelI23Flash_fwd_kernel_traitsILi96ELi128ELi64ELi4ELb0ELb0EN7cutlass6half_tE19Flash_kernel_traitsILi96ELi128ELi64ELi4ES3_EELb0ELb0ELb0ELb0ELb0ELb1ELb0ELb0EEEvNS_16Flash_fwd_paramsE)
        /*026c*/ 	.word	0x00000038


	//----- nvinfo : EIATTR_MIN_STACK_SIZE
	.align		4
.L_114:
        /*0270*/ 	.byte	0x04, 0x12
        /*0272*/ 	.short	(.L_116 - .L_115)
	.align		4
.L_115:
        /*0274*/ 	.word	index@(_ZN5flash16flash_fwd_kernelI23Flash_fwd_kernel_traitsILi96ELi128ELi64ELi4ELb0ELb0EN7cutlass6half_tE19Flash_kernel_traitsILi96ELi128ELi64ELi4ES3_EELb0ELb0ELb0ELb0ELb0ELb1ELb0ELb0EEEvNS_16Flash_fwd_paramsE)
        /*0278*/ 	.word	0x00000038


	//----- nvinfo : EIATTR_MIN_STACK_SIZE
	.align		4
.L_116:
        /*027c*/ 	.byte	0x04, 0x12
        /*027e*/ 	.short	(.L_118 - .L_117)
	.align		4
.L_117:
        /*0280*/ 	.word	index@(_ZN5flash16flash_fwd_kernelI23Flash_fwd_kernel_traitsILi96ELi128ELi64ELi4ELb0ELb0EN7cutlass6half_tE19Flash_kernel_traitsILi96ELi128ELi64ELi4ES3_EELb0ELb0ELb0ELb0ELb1ELb1ELb0ELb0EEEvNS_16Flash_fwd_paramsE)
        /*0284*/ 	.word	0x00000000


	//----- nvinfo : EIATTR_MIN_STACK_SIZE
	.align		4
.L_118:
        /*0288*/ 	.byte	0x04, 0x12
        /*028a*/ 	.short	(.L_120 - .L_119)
	.align		4
.L_119:
        /*028c*/ 	.word	index@(_ZN5flash16flash_fwd_kernelI23Flash_fwd_kernel_traitsILi96ELi128ELi64ELi4ELb0ELb0EN7cutlass6half_tE19Flash_kernel_traitsILi96ELi128ELi64ELi4ES3_EELb0ELb0ELb0ELb0ELb0ELb0ELb0ELb0EEEvNS_16Flash_fwd_paramsE)
        /*0290*/ 	.word	0x00000040


	//----- nvinfo : EIATTR_MIN_STACK_SIZE
	.align		4
.L_120:
        /*0294*/ 	.byte	0x04, 0x12
        /*0296*/ 	.short	(.L_122 - .L_121)
	.align		4
.L_121:
        /*0298*/ 	.word	index@(_ZN5flash16flash_fwd_kernelI23Flash_fwd_kernel_traitsILi96ELi128ELi64ELi4ELb0ELb0EN7cutlass6half_tE19Flash_kernel_traitsILi96ELi128ELi64ELi4ES3_EELb0ELb0ELb0ELb1ELb0ELb0ELb0ELb0EEEvNS_16Flash_fwd_paramsE)
        /*029c*/ 	.word	0x00000038


	//----- nvinfo : EIATTR_MIN_STACK_SIZE
	.align		4
.L_122:
        /*02a0*/ 	.byte	0x04, 0x12
        /*02a2*/ 	.short	(.L_124 - .L_123)
	.align		4
.L_123:
        /*02a4*/ 	.word	index@(_ZN5flash16flash_fwd_kernelI23Flash_fwd_kernel_traitsILi96ELi128ELi64ELi4ELb0ELb0EN7cutlass6half_tE19Flash_kernel_traitsILi96ELi128ELi64ELi4ES3_EELb0ELb0ELb1ELb0ELb0ELb1ELb0ELb0EEEvNS_16Flash_fwd_paramsE)
        /*02a8*/ 	.word	0x00000030


	//----- nvinfo : EIATTR_MIN_STACK_SIZE
	.align		4
.L_124:
        /*02ac*/ 	.byte	0x04, 0x12
        /*02ae*/ 	.short	(.L_126 - .L_125)
	.align		4
.L_125:
        /*02b0*/ 	.word	index@(_ZN5flash16flash_fwd_kernelI23Flash_fwd_kernel_traitsILi96ELi128ELi64ELi4ELb0ELb0EN7cutlass6half_tE19Flash_kernel_traitsILi96ELi128ELi64ELi4ES3_EELb0ELb0ELb1ELb0ELb0ELb0ELb0ELb0EEEvNS_16Flash_fwd_paramsE)
        /*02b4*/ 	.word	0x00000058


	//----- nvinfo : EIATTR_MIN_STACK_SIZE
	.align		4
.L_126:
        /*02b8*/ 	.byte	0x04, 0x12
        /*02ba*/ 	.short	(.L_128 - .L_127)
	.align		4
.L_127:
        /*02bc*/ 	.word	index@(_ZN5flash16flash_fwd_kernelI23Flash_fwd_kernel_traitsILi96ELi128ELi64ELi4ELb0ELb0EN7cutlass6half_tE19Flash_kernel_traitsILi96ELi128ELi64ELi4ES3_EELb0ELb0ELb1ELb1ELb0ELb0ELb0ELb0EEEvNS_16Flash_fwd_paramsE)
        /*02c0*/ 	.word	0x00000058


	//----- nvinfo : EIATTR_MIN_STACK_SIZE
	.align		4
.L_128:
        /*02c4*/ 	.byte	0x04, 0x12
        /*02c6*/ 	.short	(.L_130 - .L_129)
	.align		4
.L_129:
        /*02c8*/ 	.word	index@(_ZN5flash16flash_fwd_kernelI23Flash_fwd_kernel_traitsILi96ELi128ELi64ELi4ELb0ELb0EN7cutlass6half_tE19Flash_kernel_traitsILi96ELi128ELi64ELi4ES3_EELb1ELb0ELb0ELb0ELb0ELb1ELb0ELb0EEEvNS_16Flash_fwd_paramsE)
        /*02cc*/ 	.word	0x00000040


	//----- nvinfo : EIATTR_MIN_STACK_SIZE
	.align		4
.L_130:
        /*02d0*/ 	.byte	0x04, 0x12
        /*02d2*/ 	.short	(.L_132 - .L_131)
	.align		4
.L_131:
        /*02d4*/ 	.word	index@(_ZN5flash16flash_fwd_kernelI23Flash_fwd_kernel_traitsILi96ELi128ELi64ELi4ELb0ELb0EN7cutlass6half_tE19Flash_kernel_traitsILi96ELi128ELi64ELi4ES3_EELb0ELb0ELb0ELb0ELb0ELb1ELb1ELb0EEEvNS_16Flash_fwd_paramsE)
        /*02d8*/ 	.word	0x00000070


	//----- nvinfo : EIATTR_MIN_STACK_SIZE
	.align		4
.L_132:
        /*02dc*/ 	.byte	0x04, 0x12
        /*02de*/ 	.short	(.L_134 - .L_133)
	.align		4
.L_133:
        /*02e0*/ 	.word	index@(_ZN5flash16flash_fwd_kernelI23Flash_fwd_kernel_traitsILi96ELi128ELi64ELi4ELb0ELb0EN7cutlass6half_tE19Flash_kernel_traitsILi96ELi128ELi64ELi4ES3_EELb1ELb0ELb0ELb0ELb0ELb0ELb0ELb0EEEvNS_16Flash_fwd_paramsE)
        /*02e4*/ 	.word	0x00000050


	//----- nvinfo : EIATTR_MIN_STACK_SIZE
	.align		4
.L_134:
        /*02e8*/ 	.byte	0x04, 0x12
        /*02ea*/ 	.short	(.L_136 - .L_135)
	.align		4
.L_135:
        /*02ec*/ 	.word	index@(_ZN5flash16flash_fwd_kernelI23Flash_fwd_kernel_traitsILi96ELi128ELi64ELi4ELb0ELb0EN7cutlass6half_tE19Flash_kernel_traitsILi96ELi128ELi64ELi4ES3_EELb1ELb0ELb1ELb0ELb0ELb0ELb0ELb0EEEvNS_16Flash_fwd_paramsE)
        /*02f0*/ 	.word	0x000000f8


	//----- nvinfo : EIATTR_MIN_STACK_SIZE
	.align		4
.L_136:
        /*02f4*/ 	.byte	0x04, 0x12
        /*02f6*/ 	.short	(.L_138 - .L_137)
	.align		4
.L_137:
        /*02f8*/ 	.word	index@(_ZN5flash16flash_fwd_kernelI23Flash_fwd_kernel_traitsILi96ELi128ELi64ELi4ELb0ELb0EN7cutlass6half_tE19Flash_kernel_traitsILi96ELi128ELi64ELi4ES3_EELb1ELb0ELb0ELb0ELb1ELb1ELb0ELb0EEEvNS_16Flash_fwd_paramsE)
        /*02fc*/ 	.word	0x00000000


	//----- nvinfo : EIATTR_MIN_STACK_SIZE
	.align		4
.L_138:
        /*0300*/ 	.byte	0x04, 0x12
        /*0302*/ 	.short	(.L_140 - .L_139)
	.align		4
.L_139:
        /*0304*/ 	.word	index@(_ZN5flash16flash_fwd_kernelI23Flash_fwd_kernel_traitsILi96ELi128ELi64ELi4ELb0ELb0EN7cutlass6half_tE19Flash_kernel_traitsILi96ELi128ELi64ELi4ES3_EELb0ELb0ELb0ELb0ELb1ELb1ELb1ELb0EEEvNS_16Flash_fwd_paramsE)
        /*0308*/ 	.word	0x00000000


	//----- nvinfo : EIATTR_MIN_STACK_SIZE
	.align		4
.L_140:
        /*030c*/ 	.byte	0x04, 0x12
        /*030e*/ 	.short	(.L_142 - .L_141)
	.align		4
.L_141:
        /*0310*/ 	.word	index@(_ZN5flash16flash_fwd_kernelI23Flash_fwd_kernel_traitsILi96ELi128ELi64ELi4ELb0ELb0EN7cutlass6half_tE19Flash_kernel_traitsILi96ELi128ELi64ELi4ES3_EELb1ELb0ELb0ELb1ELb0ELb0ELb0ELb0EEEvNS_16Flash_fwd_paramsE)
        /*0314*/ 	.word	0x00000078


	//----- nvinfo : EIATTR_MIN_STACK_SIZE
	.align		4
.L_142:
        /*0318*/ 	.byte	0x04, 0x12
        /*031a*/ 	.short	(.L_144 - .L_143)
	.align		4
.L_143:
        /*031c*/ 	.word	index@(_ZN5flash16flash_fwd_kernelI23Flash_fwd_kernel_traitsILi96ELi128ELi64ELi4ELb0ELb0EN7cutlass6half_tE19Flash_kernel_traitsILi96ELi128ELi64ELi4ES3_EELb1ELb0ELb0ELb0ELb0ELb0ELb0ELb1EEEvNS_16Flash_fwd_paramsE)
        /*0320*/ 	.word	0x000001d8


	//----- nvinfo : EIATTR_MIN_STACK_SIZE
	.align		4
.L_144:
        /*0324*/ 	.byte	0x04, 0x12
        /*0326*/ 	.short	(.L_146 - .L_145)
	.align		4
.L_145:
        /*0328*/ 	.word	index@(_ZN5flash16flash_fwd_kernelI23Flash_fwd_kernel_traitsILi96ELi128ELi64ELi4ELb0ELb0EN7cutlass6half_tE19Flash_kernel_traitsILi96ELi128ELi64ELi4ES3_EELb0ELb0ELb0ELb0ELb0ELb0ELb1ELb0EEEvNS_16Flash_fwd_paramsE)
        /*032c*/ 	.word	0x00000080


	//----- nvinfo : EIATTR_MIN_STACK_SIZE
	.align		4
.L_146:
        /*0330*/ 	.byte	0x04, 0x12
        /*0332*/ 	.short	(.L_148 - .L_147)
	.align		4
.L_147:
        /*0334*/ 	.word	index@(_ZN5flash16flash_fwd_kernelI23Flash_fwd_kernel_traitsILi96ELi128ELi64ELi4ELb0ELb0EN7cutlass6half_tE19Flash_kernel_traitsILi96ELi128ELi64ELi4ES3_EELb1ELb0ELb0ELb1ELb0ELb0ELb0ELb1EEEvNS_16Flash_fwd_paramsE)
        /*0338*/ 	.word	0x000001b8


	//----- nvinfo : EIATTR_MIN_STACK_SIZE
	.align		4
.L_148:
        /*033c*/ 	.byte	0x04, 0x12
        /*033e*/ 	.short	(.L_150 - .L_149)
	.align		4
.L_149:
        /*0340*/ 	.word	index@(_ZN5flash16flash_fwd_kernelI23Flash_fwd_kernel_traitsILi96ELi128ELi64ELi4ELb0ELb0EN7cutlass6half_tE19Flash_kernel_traitsILi96ELi128ELi64ELi4ES3_EELb0ELb0ELb0ELb1ELb0ELb0ELb1ELb0EEEvNS_16Flash_fwd_paramsE)
        /*0344*/ 	.word	0x00000088


	//----- nvinfo : EIATTR_MIN_STACK_SIZE
	.align		4
.L_150:
        /*0348*/ 	.byte	0x04, 0x12
        /*034a*/ 	.short	(.L_152 - .L_151)
	.align		4
.L_151:
        /*034c*/ 	.word	index@(_ZN5flash16flash_fwd_kernelI23Flash_fwd_kernel_traitsILi96ELi128ELi64ELi4ELb0ELb0EN7cutlass6half_tE19Flash_kernel_traitsILi96ELi128ELi64ELi4ES3_EELb1ELb0ELb1ELb0ELb0ELb1ELb0ELb0EEEvNS_16Flash_fwd_paramsE)
        /*0350*/ 	.word	0x00000088


	//----- nvinfo : EIATTR_MIN_STACK_SIZE
	.align		4
.L_152:
        /*0354*/ 	.byte	0x04, 0x12
        /*0356*/ 	.short	(.L_154 - .L_153)
	.align		4
.L_153:
        /*0358*/ 	.word	index@(_ZN5flash16flash_fwd_kernelI23Flash_fwd_kernel_traitsILi96ELi128ELi64ELi4ELb0ELb0EN7cutlass6half_tE19Flash_kernel_traitsILi96ELi128ELi64ELi4ES3_EELb0ELb0ELb1ELb0ELb0ELb1ELb1ELb0EEEvNS_16Flash_fwd_paramsE)
        /*035c*/ 	.word	0x00000040


	//----- nvinfo : EIATTR_MIN_STACK_SIZE
	.align		4
.L_154:
        /*0360*/ 	.byte	0x04, 0x12
        /*0362*/ 	.short	(.L_156 - .L_155)
	.align		4
.L_155:
        /*0364*/ 	.word	index@(_ZN5flash16flash_fwd_kernelI23Flash_fwd_kernel_traitsILi96ELi128ELi64ELi4ELb0ELb0EN7cutlass6half_tE19Flash_kernel_traitsILi96ELi128ELi64ELi4ES3_EELb1ELb0ELb1ELb1ELb0ELb0ELb0ELb0EEEvNS_16Flash_fwd_paramsE)
        /*0368*/ 	.word	0x000000d8


	//----- nvinfo : EIATTR_MIN_STACK_SIZE
	.align		4
.L_156:
        /*036c*/ 	.byte	0x04, 0x12
        /*036e*/ 	.short	(.L_158 - .L_157)
	.align		4
.L_157:
        /*0370*/ 	.word	index@(_ZN5flash16flash_fwd_kernelI23Flash_fwd_kernel_traitsILi96ELi128ELi64ELi4ELb0ELb0EN7cutlass6half_tE19Flash_kernel_traitsILi96ELi128ELi64ELi4ES3_EELb1ELb0ELb1ELb0ELb0ELb0ELb0ELb1EEEvNS_16Flash_fwd_paramsE)
        /*0374*/ 	.word	0x000002a0


	//----- nvinfo : EIATTR_MIN_STACK_SIZE
	.align		4
.L_158:
        /*0378*/ 	.byte	0x04, 0x12
        /*037a*/ 	.short	(.L_160 - .L_159)
	.align		4
.L_159:
        /*037c*/ 	.word	index@(_ZN5flash16flash_fwd_kernelI23Flash_fwd_kernel_traitsILi96ELi128ELi64ELi4ELb0ELb0EN7cutlass6half_tE19Flash_kernel_traitsILi96ELi128ELi64ELi4ES3_EELb0ELb0ELb1ELb0ELb0ELb0ELb1ELb0EEEvNS_16Flash_fwd_paramsE)
        /*0380*/ 	.word	0x00000060


	//----- nvinfo : EIATTR_MIN_STACK_SIZE
	.align		4
.L_160:
        /*0384*/ 	.byte	0x04, 0x12
        /*0386*/ 	.short	(.L_162 - .L_161)
	.align		4
.L_161:
        /*0388*/ 	.word	index@(_ZN5flash16flash_fwd_kernelI23Flash_fwd_kernel_traitsILi96ELi128ELi64ELi4ELb0ELb0EN7cutlass6half_tE19Flash_kernel_traitsILi96ELi128ELi64ELi4ES3_EELb1ELb0ELb1ELb1ELb0ELb0ELb0ELb1EEEvNS_16Flash_fwd_paramsE)
        /*038c*/ 	.word	0x00000298


	//----- nvinfo : EIATTR_MIN_STACK_SIZE
	.align		4
.L_162:
        /*0390*/ 	.byte	0x04, 0x12
        /*0392*/ 	.short	(.L_164 - .L_163)
	.align		4
.L_163:
        /*0394*/ 	.word	index@(_ZN5flash16flash_fwd_kernelI23Flash_fwd_kernel_traitsILi96ELi128ELi64ELi4ELb0ELb0EN7cutlass6half_tE19Flash_kernel_traitsILi96ELi128ELi64ELi4ES3_EELb0ELb0ELb1ELb1ELb0ELb0ELb1ELb0EEEvNS_16Flash_fwd_paramsE)
        /*0398*/ 	.word	0x00000058
.L_164:


//--------------------- .nv.compat                --------------------------
	.section	.nv.compat,"",@"SHT_CUDA_COMPAT_INFO"
	.align	4
        /*0000*/ 	.byte	0x02, 0x09, 0x01, 0x00, 0x02, 0x02, 0x01, 0x00, 0x02, 0x05, 0x05, 0x00, 0x03, 0x07, 0x01, 0x01
        /*0010*/ 	.byte	0x02, 0x03, 0x00, 0x00, 0x02, 0x06, 0x01, 0x00, 0x04, 0x0b, 0x08, 0x00, 0x00, 0x00, 0x00, 0x00
        /*0020*/ 	.byte	0x00, 0x00, 0x00, 0x00


//--------------------- .nv.info._ZN5flash16flash_fwd_kernelI23Flash_fwd_kernel_traitsILi96ELi128ELi64ELi4ELb0ELb0EN7cutlass6half_tE19Flash_kernel_traitsILi96ELi128ELi64ELi4ES3_EELb0ELb0ELb0ELb0ELb0ELb1ELb0ELb0EEEvNS_16Flash_fwd_paramsE --------------------------
	.section	.nv.info._ZN5flash16flash_fwd_kernelI23Flash_fwd_kernel_traitsILi96ELi128ELi64ELi4ELb0ELb0EN7cutlass6half_tE19Flash_kernel_traitsILi96ELi128ELi64ELi4ES3_EELb0ELb0ELb0ELb0ELb0ELb1ELb0ELb0EEEvNS_16Flash_fwd_paramsE,"",@"SHT_CUDA_INFO"
	.sectionflags	@""
	.align	4


	//----- nvinfo : EIATTR_CUDA_API_VERSION
	.align		4
        /*0000*/ 	.byte	0x04, 0x37
        /*0002*/ 	.short	(.L_166 - .L_165)
.L_165:
        /*0004*/ 	.word	0x00000082


	//----- nvinfo : EIATTR_KPARAM_INFO
	.align		4
.L_166:
        /*0008*/ 	.byte	0x04, 0x17
        /*000a*/ 	.short	(.L_168 - .L_167)
.L_167:
        /*000c*/ 	.word	0x00000000
        /*0010*/ 	.short	0x0000
        /*0012*/ 	.short	0x0000
        /*0014*/ 	.byte	0x00, 0xf0, 0x41, 0x07


	//----- nvinfo : EIATTR_SPARSE_MMA_MASK
	.align		4
.L_168:
        /*0018*/ 	.byte	0x03, 0x50
        /*001a*/ 	.short	0x0000


	//----- nvinfo : EIATTR_MAXREG_COUNT
	.align		4
        /*001c*/ 	.byte	0x03, 0x1b
        /*001e*/ 	.short	0x00ff


	//----- nvinfo : EIATTR_NUM_BARRIERS
	.align		4
        /*0020*/ 	.byte	0x02, 0x4c
        /*0022*/ 	.byte	0x01
	.zero		1


	//----- nvinfo : EIATTR_ANNOTATIONS
	.align		4
        /*0024*/ 	.byte	0x04, 0x55
        /*0026*/ 	.short	(.L_170 - .L_169)


	//   ....[0]....
.L_169:
        /*0028*/ 	.word	0x00000001
        /*002c*/ 	.byte	0x60, 0x04, 0x00, 0x00, 0x01, 0x00, 0x00, 0x00, 0xd0, 0x06, 0x00, 0x00, 0x01, 0x00, 0x00, 0x00
        /* <DEDUP_REMOVED lines=10> */
        /*00dc*/ 	.byte	0xa0, 0x92, 0x00, 0x00


	//----- nvinfo : EIATTR_MERCURY_ISA_VERSION
	.align		4
.L_170:
        /*00e0*/ 	.byte	0x03, 0x5f
        /*00e2*/ 	.short	0x0101


	//----- nvinfo : EIATTR_COOP_GROUP_MASK_REGIDS
	.align		4
        /*00e4*/ 	.byte	0x04, 0x29
        /*00e6*/ 	.short	(.L_172 - .L_171)


	//   ....[0]....
.L_171:
        /*00e8*/ 	.word	0xffffffff


	//   ....[1]....
        /*00ec*/ 	.word	0xffffffff


	//   ....[2]....
        /*00f0*/ 	.word	0xffffffff


	//   ....[3]....
        /*00f4*/ 	.word	0xffffffff


	//   ....[4]....
        /*00f8*/ 	.word	0xffffffff


	//   ....[5]....
        /*00fc*/ 	.word	0xffffffff


	//   ....[6]....
        /*0100*/ 	.word	0xffffffff


	//   ....[7]....
        /*0104*/ 	.word	0xffffffff


	//   ....[8]....
        /*0108*/ 	.word	0xffffffff


	//   ....[9]....
        /*010c*/ 	.word	0xffffffff


	//   ....[10]....
        /*0110*/ 	.word	0xffffffff


	//   ....[11]....
        /*0114*/ 	.word	0xffffffff


	//   ....[12]....
        /*0118*/ 	.word	0xffffffff


	//   ....[13]....
        /*011c*/ 	.word	0xffffffff


	//   ....[14]....
        /*0120*/ 	.word	0xffffffff


	//   ....[15]....
        /*0124*/ 	.word	0xffffffff


	//   ....[16]....
        /*0128*/ 	.word	0xffffffff


	//   ....[17]....
        /*012c*/ 	.word	0xffffffff


	//   ....[18]....
        /*0130*/ 	.word	0xffffffff


	//   ....[19]....
        /*0134*/ 	.word	0xffffffff


	//   ....[20]....
        /*0138*/ 	.word	0xffffffff


	//   ....[21]....
        /*013c*/ 	.word	0xffffffff


	//   ....[22]....
        /*0140*/ 	.word	0xffffffff


	//   ....[23]....
        /*0144*/ 	.word	0xffffffff


	//----- nvinfo : EIATTR_COOP_GROUP_INSTR_OFFSETS
	.align		4
.L_172:
        /*0148*/ 	.byte	0x04, 0x28
        /*014a*/ 	.short	(.L_174 - .L_173)


	//   ....[0]....
.L_173:
        /*014c*/ 	.word	0x00002b60


	//   ....[1]....
        /*0150*/ 	.word	0x00002c30


	//   ....[2]....
        /*0154*/ 	.word	0x00002cd0


	//   ....[3]....
        /*0158*/ 	.word	0x00002d00


	//   ....[4]....
        /*015c*/ 	.word	0x00002d50


	//   ....[5]....
        /*0160*/ 	.word	0x00002df0


	//   ....[6]....
        /*0164*/ 	.word	0x00002fa0


	//   ....[7]....
        /*0168*/ 	.word	0x00003170


	//   ....[8]....
        /*016c*/ 	.word	0x00005b50


	//   ....[9]....
        /*0170*/ 	.word	0x00005bd0


	//   ....[10]....
        /*0174*/ 	.word	0x00005c00


	//   ....[11]....
        /*0178*/ 	.word	0x00005c20


	//   ....[12]....
        /*017c*/ 	.word	0x00005c70


	//   ....[13]....
        /*0180*/ 	.word	0x00005c80


	//   ....[14]....
        /*0184*/ 	.word	0x00005c90


	//   ....[15]....
        /*0188*/ 	.word	0x00005ca0


	//   ....[16]....
        /*018c*/ 	.word	0x00007a70


	//   ....[17]....
        /*0190*/ 	.word	0x00007a80


	//   ....[18]....
        /*0194*/ 	.word	0x00007a90


	//   ....[19]....
        /*0198*/ 	.word	0x00007ab0


	//   ....[20]....
        /*019c*/ 	.word	0x00007b00


	//   ....[21]....
        /*01a0*/ 	.word	0x00007b30


	//   ....[22]....
        /*01a4*/ 	.word	0x00007b70


	//   ....[23]....
        /*01a8*/ 	.word	0x00007ba0


	//----- nvinfo : EIATTR_EXIT_INSTR_OFFSETS
	.align		4
.L_174:
        /*01ac*/ 	.byte	0x04, 0x1c
        /*01ae*/ 	.short	(.L_176 - .L_175)


	//   ....[0]....
.L_175:
        /*01b0*/ 	.word	0x00000380


	//   ....[1]....
        /*01b4*/ 	.word	0x00009710


	//   ....[2]....
        /*01b8*/ 	.word	0x00009810


	//   ....[3]....
        /*01bc*/ 	.word	0x0000a2f0


	//   ....[4]....
        /*01c0*/ 	.word	0x0000a380


	//----- nvinfo : EIATTR_CRS_STACK_SIZE
	.align		4
.L_176:
        /*01c4*/ 	.byte	0x04, 0x1e
        /*01c6*/ 	.short	(.L_178 - .L_177)
.L_177:
        /*01c8*/ 	.word	0x00000000


	//----- nvinfo : EIATTR_CBANK_PARAM_SIZE
	.align		4
.L_178:
        /*01cc*/ 	.byte	0x03, 0x19
        /*01ce*/ 	.short	0x01d0


	//----- nvinfo : EIATTR_PARAM_CBANK
	.align		4
        /*01d0*/ 	.byte	0x04, 0x0a
        /*01d2*/ 	.short	(.L_180 - .L_179)
	.align		4
.L_179:
        /*01d4*/ 	.word	index@(.nv.constant0._ZN5flash16flash_fwd_kernelI23Flash_fwd_kernel_traitsILi96ELi128ELi64ELi4ELb0ELb0EN7cutlass6half_tE19Flash_kernel_traitsILi96ELi128ELi64ELi4ES3_EELb0ELb0ELb0ELb0ELb0ELb1ELb0ELb0EEEvNS_16Flash_fwd_paramsE)
        /*01d8*/ 	.short	0x0210
        /*01da*/ 	.short	0x01d0


	//----- nvinfo : EIATTR_SW_WAR
	.align		4
.L_180:
        /*01dc*/ 	.byte	0x04, 0x36
        /*01de*/ 	.short	(.L_182 - .L_181)
.L_181:
        /*01e0*/ 	.word	0x00000008
.L_182:


//--------------------- .nv.info._ZN5flash16flash_fwd_kernelI23Flash_fwd_kernel_traitsILi96ELi128ELi64ELi4ELb0ELb0EN7cutlass6half_tE19Flash_kernel_traitsILi96ELi128ELi64ELi4ES3_EELb0ELb0ELb0ELb0ELb1ELb1ELb0ELb0EEEvNS_16Flash_fwd_paramsE --------------------------
	.section	.nv.info._ZN5flash16flash_fwd_kernelI23Flash_fwd_kernel_traitsILi96ELi128ELi64ELi4ELb0ELb0EN7cutlass6half_tE19Flash_kernel_traitsILi96ELi128ELi64ELi4ES3_EELb0ELb0ELb0ELb0ELb1ELb1ELb0ELb0EEEvNS_16Flash_fwd_paramsE,"",@"SHT_CUDA_INFO"
	.sectionflags	@""
	.align	4


	//----- nvinfo : EIATTR_CUDA_API_VERSION
	.align		4
        /*0000*/ 	.byte	0x04, 0x37
        /*0002*/ 	.short	(.L_184 - .L_183)
.L_183:
        /*0004*/ 	.word	0x00000082


	//----- nvinfo : EIATTR_KPARAM_INFO
	.align		4
.L_184:
        /*0008*/ 	.byte	0x04, 0x17
        /*000a*/ 	.short	(.L_186 - .L_185)
.L_185:
        /*000c*/ 	.word	0x00000000
        /*0010*/ 	.short	0x0000
        /*0012*/ 	.short	0x0000
        /*0014*/ 	.byte	0x00, 0xf0, 0x41, 0x07


	//----- nvinfo : EIATTR_SPARSE_MMA_MASK
	.align		4
.L_186:
        /*0018*/ 	.byte	0x03, 0x50
        /*001a*/ 	.short	0x0000


	//----- nvinfo : EIATTR_MAXREG_COUNT
	.align		4
        /*001c*/ 	.byte	0x03, 0x1b
        /*001e*/ 	.short	0x00ff


	//----- nvinfo : EIATTR_NUM_BARRIERS
	.align		4
        /*0020*/ 	.byte	0x02, 0x4c
        /*0022*/ 	.byte	0x01
	.zero		1


	//----- nvinfo : EIATTR_MERCURY_ISA_VERSION
	.align		4
        /*0024*/ 	.byte	0x03, 0x5f
        /*0026*/ 	.short	0x0101


	//----- nvinfo : EIATTR_COOP_GROUP_MASK_REGIDS
	.align		4
        /*0028*/ 	.byte	0x04, 0x29
        /*002a*/ 	.short	(.L_188 - .L_187)


	//   ....[0]....
.L_187:
        /*002c*/ 	.word	0xffffffff


	//   ....[1]....
        /*0030*/ 	.word	0xffffffff


	//   ....[2]....
        /*0034*/ 	.word	0xffffffff


	//   ....[3]....
        /*0038*/ 	.word	0xffffffff


	//   ....[4]....
        /*003c*/ 	.word	0xffffffff


	//   ....[5]....
        /*0040*/ 	.word	0xffffffff


	//   ....[6]....
        /*0044*/ 	.word	0xffffffff


	//   ....[7]....
        /*0048*/ 	.word	0xffffffff


	//   ....[8]....
        /*004c*/ 	.word	0xffffffff


	//   ....[9]....
        /*0050*/ 	.word	0xffffffff


	//   ....[10]....
        /*0054*/ 	.word	0xffffffff


	//   ....[11]....
        /*0058*/ 	.word	0xffffffff


	//   ....[12]....
        /*005c*/ 	.word	0xffffffff


	//   ....[13]....
        /*0060*/ 	.word	0xffffffff


	//   ....[14]....
        /*0064*/ 	.word	0xffffffff


	//   ....[15]....
        /*0068*/ 	.word	0xffffffff


	//   ....[16]....
        /*006c*/ 	.word	0xffffffff


	//   ....[17]....
        /*0070*/ 	.word	0xffffffff


	//   ....[18]....
        /*0074*/ 	.word	0xffffffff


	//   ....[19]....
        /*0078*/ 	.word	0xffffffff


	//   ....[20]....
        /*007c*/ 	.word	0xffffffff


	//   ....[21]....
        /*0080*/ 	.word	0xffffffff


	//   ....[22]....
        /*0084*/ 	.word	0xffffffff


	//   ....[23]....
        /*0088*/ 	.word	0xffffffff


	//----- nvinfo : EIATTR_COOP_GROUP_INSTR_OFFSETS
	.align		4
.L_188:
        /*008c*/ 	.byte	0x04, 0x28
        /*008e*/ 	.short	(.L_190 - .L_189)


	//   ....[0]....
.L_189:
        /*0090*/ 	.word	0x00001c90


	//   ....[1]....
        /*0094*/ 	.word	0x00001cd0


	//   ....[2]....
        /*0098*/ 	.word	0x00001dc0


	//   ....[3]....
        /*009c*/ 	.word	0x00001df0


	//   ....[4]....
        /*00a0*/ 	.word	0x00001e20


	//   ....[5]....
        /*00a4*/ 	.word	0x00001ee0


	//   ....[6]....
        /*00a8*/ 	.word	0x00002110


	//   ....[7]....
        /*00ac*/ 	.word	0x000022c0


	//   ....[8]....
        /*00b0*/ 	.word	0x00004510


	//   ....[9]....
        /*00b4*/ 	.word	0x00004590


	//   ....[10]....
        /*00b8*/ 	.word	0x000045c0


	//   ....[11]....
        /*00bc*/ 	.word	0x000045d0


	//   ....[12]....
        /*00c0*/ 	.word	0x000045f0


	//   ....[13]....
        /*00c4*/ 	.word	0x00004620


	//   ....[14]....
        /*00c8*/ 	.word	0x00004640


	//   ....[15]....
        /*00cc*/ 	.word	0x00004650


	//   ....[16]....
        /*00d0*/ 	.word	0x00006400


	//   ....[17]....
        /*00d4*/ 	.word	0x00006440


	//   ....[18]....
        /*00d8*/ 	.word	0x00006480


	//   ....[19]....
        /*00dc*/ 	.word	0x000064a0


	//   ....[20]....
        /*00e0*/ 	.word	0x000064f0


	//   ....[21]....
        /*00e4*/ 	.word	0x00006520


	//   ....[22]....
        /*00e8*/ 	.word	0x00006540


	//   ....[23]....
        /*00ec*/ 	.word	0x00006570


	//----- nvinfo : EIATTR_EXIT_INSTR_OFFSETS
	.align		4
.L_190:
        /*00f0*/ 	.byte	0x04, 0x1c
        /*00f2*/ 	.short	(.L_192 - .L_191)


	//   ....[0]....
.L_191:
        /*00f4*/ 	.word	0x00000140


	//   ....[1]....
        /*00f8*/ 	.word	0x00007dc0


	//----- nvinfo : EIATTR_CRS_STACK_SIZE
	.align		4
.L_192:
        /*00fc*/ 	.byte	0x04, 0x1e
        /*00fe*/ 	.short	(.L_194 - .L_193)
.L_193:
        /*0100*/ 	.word	0x00000000


	//----- nvinfo : EIATTR_CBANK_PARAM_SIZE
	.align		4
.L_194:
        /*0104*/ 	.byte	0x03, 0x19
        /*0106*/ 	.short	0x01d0


	//----- nvinfo : EIATTR_PARAM_CBANK
	.align		4
        /*0108*/ 	.byte	0x04, 0x0a
        /*010a*/ 	.short	(.L_196 - .L_195)
	.align		4
.L_195:
        /*010c*/ 	.word	index@(.nv.constant0._ZN5flash16flash_fwd_kernelI23Flash_fwd_kernel_traitsILi96ELi128ELi64ELi4ELb0ELb0EN7cutlass6half_tE19Flash_kernel_traitsILi96ELi128ELi64ELi4ES3_EELb0ELb0ELb0ELb0ELb1ELb1ELb0ELb0EEEvNS_16Flash_fwd_paramsE)
        /*0110*/ 	.short	0x0210
        /*0112*/ 	.short	0x01d0


	//----- nvinfo : EIATTR_SW_WAR
	.align		4
.L_196:
        /*0114*/ 	.byte	0x04, 0x36
        /*0116*/ 	.short	(.L_198 - .L_197)
.L_197:
        /*0118*/ 	.word	0x00000008
.L_198:


//--------------------- .nv.info._ZN5flash16flash_fwd_kernelI23Flash_fwd_kernel_traitsILi96ELi128ELi64ELi4ELb0ELb0EN7cutlass6half_tE19Flash_kernel_traitsILi96ELi128ELi64ELi4ES3_EELb0ELb0ELb0ELb0ELb0ELb0ELb0ELb0EEEvNS_16Flash_fwd_paramsE --------------------------
	.section	.nv.info._ZN5flash16flash_fwd_kernelI23Flash_fwd_kernel_traitsILi96ELi128ELi64ELi4ELb0ELb0EN7cutlass6half_tE19Flash_kernel_traitsILi96ELi128ELi64ELi4ES3_EELb0ELb0ELb0ELb0ELb0ELb0ELb0ELb0EEEvNS_16Flash_fwd_paramsE,"",@"SHT_CUDA_INFO"
	.sectionflags	@""
	.align	4


	//----- nvinfo : EIATTR_CUDA_API_VERSION
	.align		4
        /*0000*/ 	.byte	0x04, 0x37
        /*0002*/ 	.short	(.L_200 - .L_199)
.L_199:
        /*0004*/ 	.word	0x00000082


	//----- nvinfo : EIATTR_KPARAM_INFO
	.align		4
.L_200:
        /*0008*/ 	.byte	0x04, 0x17
        /*000a*/ 	.short	(.L_202 - .L_201)
.L_201:
        /*000c*/ 	.word	0x00000000
        /*0010*/ 	.short	0x0000
        /*0012*/ 	.short	0x0000
        /*0014*/ 	.byte	0x00, 0xf0, 0x41, 0x07


	//----- nvinfo : EIATTR_SPARSE_MMA_MASK
	.align		4
.L_202:
        /*0018*/ 	.byte	0x03, 0x50
        /*001a*/ 	.short	0x0000


	//----- nvinfo : EIATTR_MAXREG_COUNT
	.align		4
        /*001c*/ 	.byte	0x03, 0x1b
        /*001e*/ 	.short	0x00ff


	//----- nvinfo : EIATTR_NUM_BARRIERS
	.align		4
        /*0020*/ 	.byte	0x02, 0x4c
        /*0022*/ 	.byte	0x01
	.zero		1


	//----- nvinfo : EIATTR_ANNOTATIONS
	.align		4
        /*0024*/ 	.byte	0x04, 0x55
        /*0026*/ 	.short	(.L_204 - .L_203)


	//   ....[0]....
.L_203:
        /* <DEDUP_REMOVED lines=12> */
        /*00dc*/ 	.byte	0xa0, 0xa7, 0x00, 0x00, 0x01, 0x00, 0x00, 0x00, 0x90, 0xad, 0x00, 0x00


	//----- nvinfo : EIATTR_MERCURY_ISA_VERSION
	.align		4
.L_204:
        /*00e8*/ 	.byte	0x03, 0x5f
        /*00ea*/ 	.short	0x0101


	//----- nvinfo : EIATTR_COOP_GROUP_MASK_REGIDS
	.align		4
        /*00ec*/ 	.byte	0x04, 0x29
        /*00ee*/ 	.short	(.L_206 - .L_205)


	//   ....[0]....
.L_205:
        /*00f0*/ 	.word	0xffffffff


	//   ....[1]....
        /*00f4*/ 	.word	0xffffffff


	//   ....[2]....
        /*00f8*/ 	.word	0xffffffff


	//   ....[3]....
        /*00fc*/ 	.word	0xffffffff


	//   ....[4]....
        /*0100*/ 	.word	0xffffffff


	//   ....[5]....
        /*0104*/ 	.word	0xffffffff


	//   ....[6]....
        /*0108*/ 	.word	0xffffffff


	//   ....[7]....
        /*010c*/ 	.word	0xffffffff


	//   ....[8]....
        /*0110*/ 	.word	0xffffffff


	//   ....[9]....
        /*0114*/ 	.word	0xffffffff


	//   ....[10]....
        /*0118*/ 	.word	0xffffffff


	//   ....[11]....
        /*011c*/ 	.word	0xffffffff


	//   ....[12]....
        /*0120*/ 	.word	0xffffffff


	//   ....[13]....
        /*0124*/ 	.word	0xffffffff


	//   ....[14]....
        /*0128*/ 	.word	0xffffffff


	//   ....[15]....
        /*012c*/ 	.word	0xffffffff


	//   ....[16]....
        /*0130*/ 	.word	0xffffffff


	//   ....[17]....
        /*0134*/ 	.word	0xffffffff


	//   ....[18]....
        /*0138*/ 	.word	0xffffffff


	//   ....[19]....
        /*013c*/ 	.word	0xffffffff


	//   ....[20]....
        /*0140*/ 	.word	0xffffffff


	//   ....[21]....
        /*0144*/ 	.word	0xffffffff


	//   ....[22]....
        /*0148*/ 	.word	0xffffffff


	//   ....[23]....
        /*014c*/ 	.word	0xffffffff


	//----- nvinfo : EIATTR_COOP_GROUP_INSTR_OFFSETS
	.align		4
.L_206:
        /*0150*/ 	.byte	0x04, 0x28
        /*0152*/ 	.short	(.L_208 - .L_207)


	//   ....[0]....
.L_207:
        /*0154*/ 	.word	0x00003b20


	//   ....[1]....
        /*0158*/ 	.word	0x00003c10


	//   ....[2]....
        /*015c*/ 	.word	0x00003c40


	//   ....[3]....
        /*0160*/ 	.word	0x00003c60


	//   ....[4]....
        /*0164*/ 	.word	0x00003d00


	//   ....[5]....
        /*0168*/ 	.word	0x00003d40


	//   ....[6]....
        /*016c*/ 	.word	0x00003e50


	//   ....[7]....
        /*0170*/ 	.word	0x00003fa0


	//   ....[8]....
        /*0174*/ 	.word	0x000069f0


	//   ....[9]....
        /*0178*/ 	.word	0x00006a70


	//   ....[10]....
        /*017c*/ 	.word	0x00006aa0


	//   ....[11]....
        /*0180*/ 	.word	0x00006ac0


	//   ....[12]....
        /*0184*/ 	.word	0x00006b10


	//   ....[13]....
        /*0188*/ 	.word	0x00006b20


	//   ....[14]....
        /*018c*/ 	.word	0x00006b30


	//   ....[15]....
        /*0190*/ 	.word	0x00006b40


	//   ....[16]....
        /*0194*/ 	.word	0x00008910


	//   ....[17]....
        /*0198*/ 	.word	0x00008920


	//   ....[18]....
        /*019c*/ 	.word	0x00008930


	//   ....[19]....
        /*01a0*/ 	.word	0x00008940


	//   ....[20]....
        /*01a4*/ 	.word	0x00008990


	//   ....[21]....
        /*01a8*/ 	.word	0x000089c0


	//   ....[22]....
        /*01ac*/ 	.word	0x00008a00


	//   ....[23]....
        /*01b0*/ 	.word	0x00008a30


	//----- nvinfo : EIATTR_EXIT_INSTR_OFFSETS
	.align		4
.L_208:
        /*01b4*/ 	.byte	0x04, 0x1c
        /*01b6*/ 	.short	(.L_210 - .L_209)


	//   ....[0]....
.L_209:
        /*01b8*/ 	.word	0x00000390


	//   ....[1]....
        /*01bc*/ 	.word	0x0000a640


	//   ....[2]....
        /*01c0*/ 	.word	0x0000a770


	//   ....[3]....
        /*01c4*/ 	.word	0x0000a790


	//   ....[4]....
        /*01c8*/ 	.word	0x0000b3b0


	//   ....[5]....
        /*01cc*/ 	.word	0x0000b440


	//----- nvinfo : EIATTR_CRS_STACK_SIZE
	.align		4
.L_210:
        /*01d0*/ 	.byte	0x04, 0x1e
        /*01d2*/ 	.short	(.L_212 - .L_211)
.L_211:
        /*01d4*/ 	.word	0x00000000


	//----- nvinfo : EIATTR_CBANK_PARAM_SIZE
	.align		4
.L_212:
        /*01d8*/ 	.byte	0x03, 0x19
        /*01da*/ 	.short	0x01d0


	//----- nvinfo : EIATTR_PARAM_CBANK
	.align		4
        /*01dc*/ 	.byte	0x04, 0x0a
        /*01de*/ 	.short	(.L_214 - .L_213)
	.align		4
.L_213:
        /*01e0*/ 	.word	index@(.nv.constant0._ZN5flash16flash_fwd_kernelI23Flash_fwd_kernel_traitsILi96ELi128ELi64ELi4ELb0ELb0EN7cutlass6half_tE19Flash_kernel_traitsILi96ELi128ELi64ELi4ES3_EELb0ELb0ELb0ELb0ELb0ELb0ELb0ELb0EEEvNS_16Flash_fwd_paramsE)
        /*01e4*/ 	.short	0x0210
        /*01e6*/ 	.short	0x01d0


	//----- nvinfo : EIATTR_SW_WAR
	.align		4
.L_214:
        /*01e8*/ 	.byte	0x04, 0x36
        /*01ea*/ 	.short	(.L_216 - .L_215)
.L_215:
        /*01ec*/ 	.word	0x00000008
.L_216:


//--------------------- .nv.info._ZN5flash16flash_fwd_kernelI23Flash_fwd_kernel_traitsILi96ELi128ELi64ELi4ELb0ELb0EN7cutlass6half_tE19Flash_kernel_traitsILi96ELi128ELi64ELi4ES3_EELb0ELb0ELb0ELb1ELb0ELb0ELb0ELb0EEEvNS_16Flash_fwd_paramsE --------------------------
	.section	.nv.info._ZN5flash16flash_fwd_kernelI23Flash_fwd_kernel_traitsILi96ELi128ELi64ELi4ELb0ELb0EN7cutlass6half_tE19Flash_kernel_traitsILi96ELi128ELi64ELi4ES3_EELb0ELb0ELb0ELb1ELb0ELb0ELb0ELb0EEEvNS_16Flash_fwd_paramsE,"",@"SHT_CUDA_INFO"
	.sectionflags	@""
	.align	4


	//----- nvinfo : EIATTR_CUDA_API_VERSION
	.align		4
        /*0000*/ 	.byte	0x04, 0x37
        /*0002*/ 	.short	(.L_218 - .L_217)
.L_217:
        /*0004*/ 	.word	0x00000082


	//----- nvinfo : EIATTR_KPARAM_INFO
	.align		4
.L_218:
        /*0008*/ 	.byte	0x04, 0x17
        /*000a*/ 	.short	(.L_220 - .L_219)
.L_219:
        /*000c*/ 	.word	0x00000000
        /*0010*/ 	.short	0x0000
        /*0012*/ 	.short	0x0000
        /*0014*/ 	.byte	0x00, 0xf0, 0x41, 0x07


	//----- nvinfo : EIATTR_SPARSE_MMA_MASK
	.align		4
.L_220:
        /*0018*/ 	.byte	0x03, 0x50
        /*001a*/ 	.short	0x0000


	//----- nvinfo : EIATTR_MAXREG_COUNT
	.align		4
        /*001c*/ 	.byte	0x03, 0x1b
        /*001e*/ 	.short	0x00ff


	//----- nvinfo : EIATTR_NUM_BARRIERS
	.align		4
        /*0020*/ 	.byte	0x02, 0x4c
        /*0022*/ 	.byte	0x01
	.zero		1


	//----- nvinfo : EIATTR_ANNOTATIONS
	.align		4
        /*0024*/ 	.byte	0x04, 0x55
        /*0026*/ 	.short	(.L_222 - .L_221)


	//   ....[0]....
.L_221:
        /* <DEDUP_REMOVED lines=13> */


	//----- nvinfo : EIATTR_MERCURY_ISA_VERSION
	.align		4
.L_222:
        /*00e8*/ 	.byte	0x03, 0x5f
        /*00ea*/ 	.short	0x0101


	//----- nvinfo : EIATTR_COOP_GROUP_MASK_REGIDS
	.align		4
        /*00ec*/ 	.byte	0x04, 0x29
        /*00ee*/ 	.short	(.L_224 - .L_223)


	//   ....[0]....
.L_223:
        /*00f0*/ 	.word	0xffffffff


	//   ....[1]....
        /*00f4*/ 	.word	0xffffffff


	//   ....[2]....
        /*00f8*/ 	.word	0xffffffff


	//   ....[3]....
        /*00fc*/ 	.word	0xffffffff


	//   ....[4]....
        /*0100*/ 	.word	0xffffffff


	//   ....[5]....
        /*0104*/ 	.word	0xffffffff


	//   ....[6]....
        /*0108*/ 	.word	0xffffffff


	//   ....[7]....
        /*010c*/ 	.word	0xffffffff


	//   ....[8]....
        /*0110*/ 	.word	0xffffffff


	//   ....[9]....
        /*0114*/ 	.word	0xffffffff


	//   ....[10]....
        /*0118*/ 	.word	0xffffffff


	//   ....[11]....
        /*011c*/ 	.word	0xffffffff


	//   ....[12]....
        /*0120*/ 	.word	0xffffffff


	//   ....[13]....
        /*0124*/ 	.word	0xffffffff


	//   ....[14]....
        /*0128*/ 	.word	0xffffffff


	//   ....[15]....
        /*012c*/ 	.word	0xffffffff


	//   ....[16]....
        /*0130*/ 	.word	0xffffffff


	//   ....[17]....
        /*0134*/ 	.word	0xffffffff


	//   ....[18]....
        /*0138*/ 	.word	0xffffffff


	//   ....[19]....
        /*013c*/ 	.word	0xffffffff


	//   ....[20]....
        /*0140*/ 	.word	0xffffffff


	//   ....[21]....
        /*0144*/ 	.word	0xffffffff


	//   ....[22]....
        /*0148*/ 	.word	0xffffffff


	//   ....[23]....
        /*014c*/ 	.word	0xffffffff


	//----- nvinfo : EIATTR_COOP_GROUP_INSTR_OFFSETS
	.align		4
.L_224:
        /*0150*/ 	.byte	0x04, 0x28
        /*0152*/ 	.short	(.L_226 - .L_225)


	//   ....[0]....
.L_225:
        /*0154*/ 	.word	0x00005030


	//   ....[1]....
        /*0158*/ 	.word	0x000050a0


	//   ....[2]....
        /*015c*/ 	.word	0x00005130


	//   ....[3]....
        /*0160*/ 	.word	0x00005190


	//   ....[4]....
        /*0164*/ 	.word	0x000051a0


	//   ....[5]....
        /*0168*/ 	.word	0x00005210


	//   ....[6]....
        /*016c*/ 	.word	0x000055f0


	//   ....[7]....
        /*0170*/ 	.word	0x00005680


	//   ....[8]....
        /*0174*/ 	.word	0x00008e90


	//   ....[9]....
        /*0178*/ 	.word	0x00008ef0


	//   ....[10]....
        /*017c*/ 	.word	0x00008f70


	//   ....[11]....
        /*0180*/ 	.word	0x00008f80


	//   ....[12]....
        /*0184*/ 	.word	0x00008fa0


	//   ....[13]....
        /*0188*/ 	.word	0x00008fc0


	//   ....[14]....
        /*018c*/ 	.word	0x00008ff0


	//   ....[15]....
        /*0190*/ 	.word	0x00009000


	//   ....[16]....
        /*0194*/ 	.word	0x0000adf0


	//   ....[17]....
        /*0198*/ 	.word	0x0000ae00


	//   ....[18]....
        /*019c*/ 	.word	0x0000ae10


	//   ....[19]....
        /*01a0*/ 	.word	0x0000ae20


	//   ....[20]....
        /*01a4*/ 	.word	0x0000ae60


	//   ....[21]....
        /*01a8*/ 	.word	0x0000aeb0


	//   ....[22]....
        /*01ac*/ 	.word	0x0000aef0


	//   ....[23]....
        /*01b0*/ 	.word	0x0000af20


	//----- nvinfo : EIATTR_EXIT_INSTR_OFFSETS
	.align		4
.L_226:
        /*01b4*/ 	.byte	0x04, 0x1c
        /*01b6*/ 	.short	(.L_228 - .L_227)


	//   ....[0]....
.L_227:
        /*01b8*/ 	.word	0x00000390


	//   ....[1]....
        /*01bc*/ 	.word	0x0000cae0


	//   ....[2]....
        /*01c0*/ 	.word	0x0000cc10


	//   ....[3]....
        /*01c4*/ 	.word	0x0000cc30


	//   ....[4]....
        /*01c8*/ 	.word	0x0000d850


	//   ....[5]....
        /*01cc*/ 	.word	0x0000d8e0


	//----- nvinfo : EIATTR_CRS_STACK_SIZE
	.align		4
.L_228:
        /*01d0*/ 	.byte	0x04, 0x1e
        /*01d2*/ 	.short	(.L_230 - .L_229)
.L_229:
        /*01d4*/ 	.word	0x00000000


	//----- nvinfo : EIATTR_CBANK_PARAM_SIZE
	.align		4
.L_230:
        /*01d8*/ 	.byte	0x03, 0x19
        /*01da*/ 	.short	0x01d0


	//----- nvinfo : EIATTR_PARAM_CBANK
	.align		4
        /*01dc*/ 	.byte	0x04, 0x0a
        /*01de*/ 	.short	(.L_232 - .L_231)
	.align		4
.L_231:
        /*01e0*/ 	.word	index@(.nv.constant0._ZN5flash16flash_fwd_kernelI23Flash_fwd_kernel_traitsILi96ELi128ELi64ELi4ELb0ELb0EN7cutlass6half_tE19Flash_kernel_traitsILi96ELi128ELi64ELi4ES3_EELb0ELb0ELb0ELb1ELb0ELb0ELb0ELb0EEEvNS_16Flash_fwd_paramsE)
        /*01e4*/ 	.short	0x0210
        /*01e6*/ 	.short	0x01d0


	//----- nvinfo : EIATTR_SW_WAR
	.align		4
.L_232:
        /*01e8*/ 	.byte	0x04, 0x36
        /*01ea*/ 	.short	(.L_234 - .L_233)
.L_233:
        /*01ec*/ 	.word	0x00000008
.L_234:


//--------------------- .nv.info._ZN5flash16flash_fwd_kernelI23Flash_fwd_kernel_traitsILi96ELi128ELi64ELi4ELb0ELb0EN7cutlass6half_tE19Flash_kernel_traitsILi96ELi128ELi64ELi4ES3_EELb0ELb0ELb1ELb0ELb0ELb1ELb0ELb0EEEvNS_16Flash_fwd_paramsE --------------------------
	.section	.nv.info._ZN5flash16flash_fwd_kernelI23Flash_fwd_kernel_traitsILi96ELi128ELi64ELi4ELb0ELb0EN7cutlass6half_tE19Flash_kernel_traitsILi96ELi128ELi64ELi4ES3_EELb0ELb0ELb1ELb0ELb0ELb1ELb0ELb0EEEvNS_16Flash_fwd_paramsE,"",@"SHT_CUDA_INFO"
	.sectionflags	@""
	.align	4


	//----- nvinfo : EIATTR_CUDA_API_VERSION
	.align		4
        /*0000*/ 	.byte	0x04, 0x37
        /*0002*/ 	.short	(.L_236 - .L_235)
.L_235:
        /*0004*/ 	.word	0x00000082


	//----- nvinfo : EIATTR_KPARAM_INFO
	.align		4
.L_236:
        /*0008*/ 	.byte	0x04, 0x17
        /*000a*/ 	.short	(.L_238 - .L_237)
.L_237:
        /*000c*/ 	.word	0x00000000
        /*0010*/ 	.short	0x0000
        /*0012*/ 	.short	0x0000
        /*0014*/ 	.byte	0x00, 0xf0, 0x41, 0x07


	//----- nvinfo : EIATTR_SPARSE_MMA_MASK
	.align		4
.L_238:
        /*0018*/ 	.byte	0x03, 0x50
        /*001a*/ 	.short	0x0000


	//----- nvinfo : EIATTR_MAXREG_COUNT
	.align		4
        /*001c*/ 	.byte	0x03, 0x1b
        /*001e*/ 	.short	0x00ff


	//----- nvinfo : EIATTR_NUM_BARRIERS
	.align		4
        /*0020*/ 	.byte	0x02, 0x4c
        /*0022*/ 	.byte	0x01
	.zero		1


	//----- nvinfo : EIATTR_ANNOTATIONS
	.align		4
        /*0024*/ 	.byte	0x04, 0x55
        /*0026*/ 	.short	(.L_240 - .L_239)


	//   ....[0]....
.L_239:
        /* <DEDUP_REMOVED lines=25> */


	//----- nvinfo : EIATTR_MERCURY_ISA_VERSION
	.align		4
.L_240:
        /*01a0*/ 	.byte	0x03, 0x5f
        /*01a2*/ 	.short	0x0101


	//----- nvinfo : EIATTR_COOP_GROUP_MASK_REGIDS
	.align		4
        /*01a4*/ 	.byte	0x04, 0x29
        /*01a6*/ 	.short	(.L_242 - .L_241)


	//   ....[0]....
.L_241:
        /*01a8*/ 	.word	0xffffffff


	//   ....[1]....
        /*01ac*/ 	.word	0xffffffff


	//   ....[2]....
        /*01b0*/ 	.word	0xffffffff


	//   ....[3]....
        /*01b4*/ 	.word	0xffffffff


	//   ....[4]....
        /*01b8*/ 	.word	0xffffffff


	//   ....[5]....
        /*01bc*/ 	.word	0xffffffff


	//   ....[6]....
        /*01c0*/ 	.word	0xffffffff


	//   ....[7]....
        /*01c4*/ 	.word	0xffffffff


	//   ....[8]....
        /*01c8*/ 	.word	0xffffffff


	//   ....[9]....
        /*01cc*/ 	.word	0xffffffff


	//   ....[10]....
        /*01d0*/ 	.word	0xffffffff


	//   ....[11]....
        /*01d4*/ 	.word	0xffffffff


	//   ....[12]....
        /*01d8*/ 	.word	0xffffffff


	//   ....[13]....
        /*01dc*/ 	.word	0xffffffff


	//   ....[14]....
        /*01e0*/ 	.word	0xffffffff


	//   ....[15]....
        /*01e4*/ 	.word	0xffffffff


	//   ....[16]....
        /*01e8*/ 	.word	0xffffffff


	//   ....[17]....
        /*01ec*/ 	.word	0xffffffff


	//   ....[18]....
        /*01f0*/ 	.word	0xffffffff


	//   ....[19]....
        /*01f4*/ 	.word	0xffffffff


	//   ....[20]....
        /*01f8*/ 	.word	0xffffffff


	//   ....[21]....
        /*01fc*/ 	.word	0xffffffff


	//   ....[22]....
        /*0200*/ 	.word	0xffffffff


	//   ....[23]....
        /*0204*/ 	.word	0xffffffff


	//   ....[24]....
        /*0208*/ 	.word	0xffffffff


	//   ....[25]....
        /*020c*/ 	.word	0xffffffff


	//   ....[26]....
        /*0210*/ 	.word	0xffffffff


	//   ....[27]....
        /*0214*/ 	.word	0xffffffff


	//   ....[28]....
        /*0218*/ 	.word	0xffffffff


	//   ....[29]....
        /*021c*/ 	.word	0xffffffff


	//   ....[30]....
        /*0220*/ 	.word	0xffffffff


	//   ....[31]....
        /*0224*/ 	.word	0xffffffff


	//   ....[32]....
        /*0228*/ 	.word	0xffffffff


	//   ....[33]....
        /*022c*/ 	.word	0xffffffff


	//   ....[34]....
        /*0230*/ 	.word	0xffffffff


	//   ....[35]....
        /*0234*/ 	.word	0xffffffff


	//   ....[36]....
        /*0238*/ 	.word	0xffffffff


	//   ....[37]....
        /*023c*/ 	.word	0xffffffff


	//   ....[38]....
        /*0240*/ 	.word	0xffffffff


	//   ....[39]....
        /*0244*/ 	.word	0xffffffff


	//----- nvinfo : EIATTR_COOP_GROUP_INSTR_OFFSETS
	.align		4
.L_242:
        /*0248*/ 	.byte	0x04, 0x28
        /*024a*/ 	.short	(.L_244 - .L_243)


	//   ....[0]....
.L_243:
        /*024c*/ 	.word	0x00004030


	//   ....[1]....
        /*0250*/ 	.word	0x000040a0


	//   ....[2]....
        /*0254*/ 	.word	0x000041a0


	//   ....[3]....
        /*0258*/ 	.word	0x000041e0


	//   ....[4]....
        /*025c*/ 	.word	0x00004260


	//   ....[5]....
        /*0260*/ 	.word	0x000043d0


	//   ....[6]....
        /*0264*/ 	.word	0x00004680


	//   ....[7]....
        /*0268*/ 	.word	0x00004810


	//   ....[8]....
        /*026c*/ 	.word	0x00007980


	//   ....[9]....
        /*0270*/ 	.word	0x00007ae0


	//   ....[10]....
        /*0274*/ 	.word	0x00007d00


	//   ....[11]....
        /*0278*/ 	.word	0x00007df0


	//   ....[12]....
        /*027c*/ 	.word	0x00007f00


	//   ....[13]....
        /*0280*/ 	.word	0x00007f50


	//   ....[14]....
        /*0284*/ 	.word	0x00007f60


	//   ....[15]....
        /*0288*/ 	.word	0x00008110


	//   ....[16]....
        /*028c*/ 	.word	0x0000bb80


	//   ....[17]....
        /*0290*/ 	.word	0x0000bcf0


	//   ....[18]....
        /*0294*/ 	.word	0x0000bf30


	//   ....[19]....
        /*0298*/ 	.word	0x0000c040


	//   ....[20]....
        /*029c*/ 	.word	0x0000c0f0


	//   ....[21]....
        /*02a0*/ 	.word	0x0000c130


	//   ....[22]....
        /*02a4*/ 	.word	0x0000c160


	//   ....[23]....
        /*02a8*/ 	.word	0x0000c210


	//   ....[24]....
        /*02ac*/ 	.word	0x000101e0


	//   ....[25]....
        /*02b0*/ 	.word	0x00010340


	//   ....[26]....
        /*02b4*/ 	.word	0x00010460


	//   ....[27]....
        /*02b8*/ 	.word	0x00010520


	//   ....[28]....
        /*02bc*/ 	.word	0x00010650


	//   ....[29]....
        /*02c0*/ 	.word	0x00010680


	//   ....[30]....
        /*02c4*/ 	.word	0x00010750


	//   ....[31]....
        /*02c8*/ 	.word	0x00010780


	//   ....[32]....
        /*02cc*/ 	.word	0x000129c0


	//   ....[33]....
        /*02d0*/ 	.word	0x000129d0


	//   ....[34]....
        /*02d4*/ 	.word	0x000129e0


	//   ....[35]....
        /*02d8*/ 	.word	0x000129f0


	//   ....[36]....
        /*02dc*/ 	.word	0x00012a20


	//   ....[37]....
        /*02e0*/ 	.word	0x00012a40


	//   ....[38]....
        /*02e4*/ 	.word	0x00012a60


	//   ....[39]....
        /*02e8*/ 	.word	0x00012a70


	//----- nvinfo : EIATTR_EXIT_INSTR_OFFSETS
	.align		4
.L_244:
        /*02ec*/ 	.byte	0x04, 0x1c
        /*02ee*/ 	.short	(.L_246 - .L_245)


	//   ....[0]....
.L_245:
        /*02f0*/ 	.word	0x000004b0


	//   ....[1]....
        /*02f4*/ 	.word	0x00001140


	//   ....[2]....
        /*02f8*/ 	.word	0x000011d0


	//   ....[3]....
        /*02fc*/ 	.word	0x00014600


	//   ....[4]....
        /*0300*/ 	.word	0x00014700


	//----- nvinfo : EIATTR_CRS_STACK_SIZE
	.align		4
.L_246:
        /*0304*/ 	.byte	0x04, 0x1e
        /*0306*/ 	.short	(.L_248 - .L_247)
.L_247:
        /*0308*/ 	.word	0x00000000


	//----- nvinfo : EIATTR_CBANK_PARAM_SIZE
	.align		4
.L_248:
        /*030c*/ 	.byte	0x03, 0x19
        /*030e*/ 	.short	0x01d0


	//----- nvinfo : EIATTR_PARAM_CBANK
	.align		4
        /*0310*/ 	.byte	0x04, 0x0a
        /*0312*/ 	.short	(.L_250 - .L_249)
	.align		4
.L_249:
        /*0314*/ 	.word	index@(.nv.constant0._ZN5flash16flash_fwd_kernelI23Flash_fwd_kernel_traitsILi96ELi128ELi64ELi4ELb0ELb0EN7cutlass6half_tE19Flash_kernel_traitsILi96ELi128ELi64ELi4ES3_EELb0ELb0ELb1ELb0ELb0ELb1ELb0ELb0EEEvNS_16Flash_fwd_paramsE)
        /*0318*/ 	.short	0x0210
        /*031a*/ 	.short	0x01d0


	//----- nvinfo : EIATTR_SW_WAR
	.align		4
.L_250:
        /*031c*/ 	.byte	0x04, 0x36
        /*031e*/ 	.short	(.L_252 - .L_251)
.L_251:
        /*0320*/ 	.word	0x00000008
.L_252:


//--------------------- .nv.info._ZN5flash16flash_fwd_kernelI23Flash_fwd_kernel_traitsILi96ELi128ELi64ELi4ELb0ELb0EN7cutlass6half_tE19Flash_kernel_traitsILi96ELi128ELi64ELi4ES3_EELb0ELb0ELb1ELb0ELb0ELb0ELb0ELb0EEEvNS_16Flash_fwd_paramsE --------------------------
	.section	.nv.info._ZN5flash16flash_fwd_kernelI23Flash_fwd_kernel_traitsILi96ELi128ELi64ELi4ELb0ELb0EN7cutlass6half_tE19Flash_kernel_traitsILi96ELi128ELi64ELi4ES3_EELb0ELb0ELb1ELb0ELb0ELb0ELb0ELb0EEEvNS_16Flash_fwd_paramsE,"",@"SHT_CUDA_INFO"
	.sectionflags	@""
	.align	4


	//----- nvinfo : EIATTR_CUDA_API_VERSION
	.align		4
        /*0000*/ 	.byte	0x04, 0x37
        /*0002*/ 	.short	(.L_254 - .L_253)
.L_253:
        /*0004*/ 	.word	0x00000082


	//----- nvinfo : EIATTR_KPARAM_INFO
	.align		4
.L_254:
        /*0008*/ 	.byte	0x04, 0x17
        /*000a*/ 	.short	(.L_256 - .L_255)
.L_255:
        /*000c*/ 	.word	0x00000000
        /*0010*/ 	.short	0x0000
        /*0012*/ 	.short	0x0000
        /*0014*/ 	.byte	0x00, 0xf0, 0x41, 0x07


	//----- nvinfo : EIATTR_SPARSE_MMA_MASK
	.align		4
.L_256:
        /*0018*/ 	.byte	0x03, 0x50
        /*001a*/ 	.short	0x0000


	//----- nvinfo : EIATTR_MAXREG_COUNT
	.align		4
        /*001c*/ 	.byte	0x03, 0x1b
        /*001e*/ 	.short	0x00ff


	//----- nvinfo : EIATTR_NUM_BARRIERS
	.align		4
        /*0020*/ 	.byte	0x02, 0x4c
        /*0022*/ 	.byte	0x01
	.zero		1


	//----- nvinfo : EIATTR_ANNOTATIONS
	.align		4
        /*0024*/ 	.byte	0x04, 0x55
        /*0026*/ 	.short	(.L_258 - .L_257)


	//   ....[0]....
.L_257:
        /* <DEDUP_REMOVED lines=31> */


	//----- nvinfo : EIATTR_MERCURY_ISA_VERSION
	.align		4
.L_258:
        /*0200*/ 	.byte	0x03, 0x5f
        /*0202*/ 	.short	0x0101


	//----- nvinfo : EIATTR_COOP_GROUP_MASK_REGIDS
	.align		4
        /*0204*/ 	.byte	0x04, 0x29
        /*0206*/ 	.short	(.L_260 - .L_259)


	//   ....[0]....
.L_259:
        /*0208*/ 	.word	0xffffffff


	//   ....[1]....
        /*020c*/ 	.word	0xffffffff


	//   ....[2]....
        /*0210*/ 	.word	0xffffffff


	//   ....[3]....
        /*0214*/ 	.word	0xffffffff


	//   ....[4]....
        /*0218*/ 	.word	0xffffffff


	//   ....[5]....
        /*021c*/ 	.word	0xffffffff


	//   ....[6]....
        /*0220*/ 	.word	0xffffffff


	//   ....[7]....
        /*0224*/ 	.word	0xffffffff


	//   ....[8]....
        /*0228*/ 	.word	0xffffffff


	//   ....[9]....
        /*022c*/ 	.word	0xffffffff


	//   ....[10]....
        /*0230*/ 	.word	0xffffffff


	//   ....[11]....
        /*0234*/ 	.word	0xffffffff


	//   ....[12]....
        /*0238*/ 	.word	0xffffffff


	//   ....[13]....
        /*023c*/ 	.word	0xffffffff


	//   ....[14]....
        /*0240*/ 	.word	0xffffffff


	//   ....[15]....
        /*0244*/ 	.word	0xffffffff


	//   ....[16]....
        /*0248*/ 	.word	0xffffffff


	//   ....[17]....
        /*024c*/ 	.word	0xffffffff


	//   ....[18]....
        /*0250*/ 	.word	0xffffffff


	//   ....[19]....
        /*0254*/ 	.word	0xffffffff


	//   ....[20]....
        /*0258*/ 	.word	0xffffffff


	//   ....[21]....
        /*025c*/ 	.word	0xffffffff


	//   ....[22]....
        /*0260*/ 	.word	0xffffffff


	//   ....[23]....
        /*0264*/ 	.word	0xffffffff


	//   ....[24]....
        /*0268*/ 	.word	0xffffffff


	//   ....[25]....
        /*026c*/ 	.word	0xffffffff


	//   ....[26]....
        /*0270*/ 	.word	0xffffffff


	//   ....[27]....
        /*0274*/ 	.word	0xffffffff


	//   ....[28]....
        /*0278*/ 	.word	0xffffffff


	//   ....[29]....
        /*027c*/ 	.word	0xffffffff


	//   ....[30]....
        /*0280*/ 	.word	0xffffffff


	//   ....[31]....
        /*0284*/ 	.word	0xffffffff


	//   ....[32]....
        /*0288*/ 	.word	0xffffffff


	//   ....[33]....
        /*028c*/ 	.word	0xffffffff


	//   ....[34]....
        /*0290*/ 	.word	0xffffffff


	//   ....[35]....
        /*0294*/ 	.word	0xffffffff


	//   ....[36]....
        /*0298*/ 	.word	0xffffffff


	//   ....[37]....
        /*029c*/ 	.word	0xffffffff


	//   ....[38]....
        /*02a0*/ 	.word	0xffffffff


	//   ....[39]....
        /*02a4*/ 	.word	0xffffffff


	//----- nvinfo : EIATTR_COOP_GROUP_INSTR_OFFSETS
	.align		4
.L_260:
        /*02a8*/ 	.byte	0x04, 0x28
        /*02aa*/ 	.short	(.L_262 - .L_261)


	//   ....[0]....
.L_261:
        /*02ac*/ 	.word	0x000052d0


	//   ....[1]....
        /*02b0*/ 	.word	0x00005390


	//   ....[2]....
        /*02b4*/ 	.word	0x000053f0


	//   ....[3]....
        /*02b8*/ 	.word	0x00005410


	//   ....[4]....
        /*02bc*/ 	.word	0x000054a0


	//   ....[5]....
        /*02c0*/ 	.word	0x00005510


	//   ....[6]....
        /*02c4*/ 	.word	0x000055e0


	//   ....[7]....
        /*02c8*/ 	.word	0x00005730


	//   ....[8]....
        /*02cc*/ 	.word	0x00008f20


	//   ....[9]....
        /*02d0*/ 	.word	0x00009030


	//   ....[10]....
        /*02d4*/ 	.word	0x00009140


	//   ....[11]....
        /*02d8*/ 	.word	0x00009250


	//   ....[12]....
        /*02dc*/ 	.word	0x00009270


	//   ....[13]....
        /*02e0*/ 	.word	0x000092f0


	//   ....[14]....
        /*02e4*/ 	.word	0x00009320


	//   ....[15]....
        /*02e8*/ 	.word	0x000094f0


	//   ....[16]....
        /*02ec*/ 	.word	0x0000d050


	//   ....[17]....
        /*02f0*/ 	.word	0x0000d200


	//   ....[18]....
        /*02f4*/ 	.word	0x0000d490


	//   ....[19]....
        /*02f8*/ 	.word	0x0000d5d0


	//   ....[20]....
        /*02fc*/ 	.word	0x0000d6d0


	//   ....[21]....
        /*0300*/ 	.word	0x0000d6f0


	//   ....[22]....
        /*0304*/ 	.word	0x0000d700


	//   ....[23]....
        /*0308*/ 	.word	0x0000d740


	//   ....[24]....
        /*030c*/ 	.word	0x00012290


	//   ....[25]....
        /*0310*/ 	.word	0x00012380


	//   ....[26]....
        /*0314*/ 	.word	0x00012480


	//   ....[27]....
        /*0318*/ 	.word	0x000124b0


	//   ....[28]....
        /*031c*/ 	.word	0x000127d0


	//   ....[29]....
        /*0320*/ 	.word	0x000127f0


	//   ....[30]....
        /*0324*/ 	.word	0x00012860


	//   ....[31]....
        /*0328*/ 	.word	0x00012890


	//   ....[32]....
        /*032c*/ 	.word	0x00014bd0


	//   ....[33]....
        /*0330*/ 	.word	0x00014be0


	//   ....[34]....
        /*0334*/ 	.word	0x00014bf0


	//   ....[35]....
        /*0338*/ 	.word	0x00014c00


	//   ....[36]....
        /*033c*/ 	.word	0x00014c30


	//   ....[37]....
        /*0340*/ 	.word	0x00014c50


	//   ....[38]....
        /*0344*/ 	.word	0x00014c70


	//   ....[39]....
        /*0348*/ 	.word	0x00014c90


	//----- nvinfo : EIATTR_EXIT_INSTR_OFFSETS
	.align		4
.L_262:
        /*034c*/ 	.byte	0x04, 0x1c
        /*034e*/ 	.short	(.L_264 - .L_263)


	//   ....[0]....
.L_263:
        /*0350*/ 	.word	0x000004b0


	//   ....[1]....
        /*0354*/ 	.word	0x00001270


	//   ....[2]....
        /*0358*/ 	.word	0x00001300


	//   ....[3]....
        /*035c*/ 	.word	0x00016910


	//   ....[4]....
        /*0360*/ 	.word	0x00016a40


	//   ....[5]....
        /*0364*/ 	.word	0x00016a60


	//----- nvinfo : EIATTR_CRS_STACK_SIZE
	.align		4
.L_264:
        /*0368*/ 	.byte	0x04, 0x1e
        /*036a*/ 	.short	(.L_266 - .L_265)
.L_265:
        /*036c*/ 	.word	0x00000000


	//----- nvinfo : EIATTR_CBANK_PARAM_SIZE
	.align		4
.L_266:
        /*0370*/ 	.byte	0x03, 0x19
        /*0372*/ 	.short	0x01d0


	//----- nvinfo : EIATTR_PARAM_CBANK
	.align		4
        /*0374*/ 	.byte	0x04, 0x0a
        /*0376*/ 	.short	(.L_268 - .L_267)
	.align		4
.L_267:
        /*0378*/ 	.word	index@(.nv.constant0._ZN5flash16flash_fwd_kernelI23Flash_fwd_kernel_traitsILi96ELi128ELi64ELi4ELb0ELb0EN7cutlass6half_tE19Flash_kernel_traitsILi96ELi128ELi64ELi4ES3_EELb0ELb0ELb1ELb0ELb0ELb0ELb0ELb0EEEvNS_16Flash_fwd_paramsE)
        /*037c*/ 	.short	0x0210
        /*037e*/ 	.short	0x01d0


	//----- nvinfo : EIATTR_SW_WAR
	.align		4
.L_268:
        /*0380*/ 	.byte	0x04, 0x36
        /*0382*/ 	.short	(.L_270 - .L_269)
.L_269:
        /*0384*/ 	.word	0x00000008
.L_270:


//--------------------- .nv.info._ZN5flash16flash_fwd_kernelI23Flash_fwd_kernel_traitsILi96ELi128ELi64ELi4ELb0ELb0EN7cutlass6half_tE19Flash_kernel_traitsILi96ELi128ELi64ELi4ES3_EELb0ELb0ELb1ELb1ELb0ELb0ELb0ELb0EEEvNS_16Flash_fwd_paramsE --------------------------
	.section	.nv.info._ZN5flash16flash_fwd_kernelI23Flash_fwd_kernel_traitsILi96ELi128ELi64ELi4ELb0ELb0EN7cutlass6half_tE19Flash_kernel_traitsILi96ELi128ELi64ELi4ES3_EELb0ELb0ELb1ELb1ELb0ELb0ELb0ELb0EEEvNS_16Flash_fwd_paramsE,"",@"SHT_CUDA_INFO"
	.sectionflags	@""
	.align	4


	//----- nvinfo : EIATTR_CUDA_API_VERSION
	.align		4
        /*0000*/ 	.byte	0x04, 0x37
        /*0002*/ 	.short	(.L_272 - .L_271)
.L_271:
        /*0004*/ 	.word	0x00000082


	//----- nvinfo : EIATTR_KPARAM_INFO
	.align		4
.L_272:
        /*0008*/ 	.byte	0x04, 0x17
        /*000a*/ 	.short	(.L_274 - .L_273)
.L_273:
        /*000c*/ 	.word	0x00000000
        /*0010*/ 	.short	0x0000
        /*0012*/ 	.short	0x0000
        /*0014*/ 	.byte	0x00, 0xf0, 0x41, 0x07


	//----- nvinfo : EIATTR_SPARSE_MMA_MASK
	.align		4
.L_274:
        /*0018*/ 	.byte	0x03, 0x50
        /*001a*/ 	.short	0x0000


	//----- nvinfo : EIATTR_MAXREG_COUNT
	.align		4
        /*001c*/ 	.byte	0x03, 0x1b
        /*001e*/ 	.short	0x00ff


	//----- nvinfo : EIATTR_NUM_BARRIERS
	.align		4
        /*0020*/ 	.byte	0x02, 0x4c
        /*0022*/ 	.byte	0x01
	.zero		1


	//----- nvinfo : EIATTR_ANNOTATIONS
	.align		4
        /*0024*/ 	.byte	0x04, 0x55
        /*0026*/ 	.short	(.L_276 - .L_275)


	//   ....[0]....
.L_275:
        /* <DEDUP_REMOVED lines=33> */


	//----- nvinfo : EIATTR_MERCURY_ISA_VERSION
	.align		4
.L_276:
        /*0220*/ 	.byte	0x03, 0x5f
        /*0222*/ 	.short	0x0101


	//----- nvinfo : EIATTR_COOP_GROUP_MASK_REGIDS
	.align		4
        /*0224*/ 	.byte	0x04, 0x29
        /*0226*/ 	.short	(.L_278 - .L_277)


	//   ....[0]....
.L_277:
        /*0228*/ 	.word	0xffffffff


	//   ....[1]....
        /*022c*/ 	.word	0xffffffff


	//   ....[2]....
        /*0230*/ 	.word	0xffffffff


	//   ....[3]....
        /*0234*/ 	.word	0xffffffff


	//   ....[4]....
        /*0238*/ 	.word	0xffffffff


	//   ....[5]....
        /*023c*/ 	.word	0xffffffff


	//   ....[6]....
        /*0240*/ 	.word	0xffffffff


	//   ....[7]....
        /*0244*/ 	.word	0xffffffff


	//   ....[8]....
        /*0248*/ 	.word	0xffffffff


	//   ....[9]....
        /*024c*/ 	.word	0xffffffff


	//   ....[10]....
        /*0250*/ 	.word	0xffffffff


	//   ....[11]....
        /*0254*/ 	.word	0xffffffff


	//   ....[12]....
        /*0258*/ 	.word	0xffffffff


	//   ....[13]....
        /*025c*/ 	.word	0xffffffff


	//   ....[14]....
        /*0260*/ 	.word	0xffffffff


	//   ....[15]....
        /*0264*/ 	.word	0xffffffff


	//   ....[16]....
        /*0268*/ 	.word	0xffffffff


	//   ....[17]....
        /*026c*/ 	.word	0xffffffff


	//   ....[18]....
        /*0270*/ 	.word	0xffffffff


	//   ....[19]....
        /*0274*/ 	.word	0xffffffff


	//   ....[20]....
        /*0278*/ 	.word	0xffffffff


	//   ....[21]....
        /*027c*/ 	.word	0xffffffff


	//   ....[22]....
        /*0280*/ 	.word	0xffffffff


	//   ....[23]....
        /*0284*/ 	.word	0xffffffff


	//   ....[24]....
        /*0288*/ 	.word	0xffffffff


	//   ....[25]....
        /*028c*/ 	.word	0xffffffff


	//   ....[26]....
        /*0290*/ 	.word	0xffffffff


	//   ....[27]....
        /*0294*/ 	.word	0xffffffff


	//   ....[28]....
        /*0298*/ 	.word	0xffffffff


	//   ....[29]....
        /*029c*/ 	.word	0xffffffff


	//   ....[30]....
        /*02a0*/ 	.word	0xffffffff


	//   ....[31]....
        /*02a4*/ 	.word	0xffffffff


	//   ....[32]....
        /*02a8*/ 	.word	0xffffffff


	//   ....[33]....
        /*02ac*/ 	.word	0xffffffff


	//   ....[34]....
        /*02b0*/ 	.word	0xffffffff


	//   ....[35]....
        /*02b4*/ 	.word	0xffffffff


	//   ....[36]....
        /*02b8*/ 	.word	0xffffffff


	//   ....[37]....
        /*02bc*/ 	.word	0xffffffff


	//   ....[38]....
        /*02c0*/ 	.word	0xffffffff


	//   ....[39]....
        /*02c4*/ 	.word	0xffffffff


	//----- nvinfo : EIATTR_COOP_GROUP_INSTR_OFFSETS
	.align		4
.L_278:
        /*02c8*/ 	.byte	0x04, 0x28
        /*02ca*/ 	.short	(.L_280 - .L_279)


	//   ....[0]....
.L_279:
        /*02cc*/ 	.word	0x00006790


	//   ....[1]....
        /*02d0*/ 	.word	0x00006850


	//   ....[2]....
        /*02d4*/ 	.word	0x000068a0


	//   ....[3]....
        /*02d8*/ 	.word	0x000068c0


	//   ....[4]....
        /*02dc*/ 	.word	0x00006920


	//   ....[5]....
        /*02e0*/ 	.word	0x00006990


	//   ....[6]....
        /*02e4*/ 	.word	0x00006a60


	//   ....[7]....
        /*02e8*/ 	.word	0x00006bc0


	//   ....[8]....
        /*02ec*/ 	.word	0x0000b8a0


	//   ....[9]....
        /*02f0*/ 	.word	0x0000b9d0


	//   ....[10]....
        /*02f4*/ 	.word	0x0000ba00


	//   ....[11]....
        /*02f8*/ 	.word	0x0000baa0


	//   ....[12]....
        /*02fc*/ 	.word	0x0000bae0


	//   ....[13]....
        /*0300*/ 	.word	0x0000bb50


	//   ....[14]....
        /*0304*/ 	.word	0x0000bb90


	//   ....[15]....
        /*0308*/ 	.word	0x0000bca0


	//   ....[16]....
        /*030c*/ 	.word	0x00011a60


	//   ....[17]....
        /*0310*/ 	.word	0x00011b30


	//   ....[18]....
        /*0314*/ 	.word	0x00011bc0


	//   ....[19]....
        /*0318*/ 	.word	0x00011be0


	//   ....[20]....
        /*031c*/ 	.word	0x00011c20


	//   ....[21]....
        /*0320*/ 	.word	0x00011c30


	//   ....[22]....
        /*0324*/ 	.word	0x00011c80


	//   ....[23]....
        /*0328*/ 	.word	0x00011d00


	//   ....[24]....
        /*032c*/ 	.word	0x00017490


	//   ....[25]....
        /*0330*/ 	.word	0x00017500


	//   ....[26]....
        /*0334*/ 	.word	0x000176f0


	//   ....[27]....
        /*0338*/ 	.word	0x00017730


	//   ....[28]....
        /*033c*/ 	.word	0x00017870


	//   ....[29]....
        /*0340*/ 	.word	0x000178d0


	//   ....[30]....
        /*0344*/ 	.word	0x00017950


	//   ....[31]....
        /*0348*/ 	.word	0x000179b0


	//   ....[32]....
        /*034c*/ 	.word	0x00019c30


	//   ....[33]....
        /*0350*/ 	.word	0x00019c40


	//   ....[34]....
        /*0354*/ 	.word	0x00019c50


	//   ....[35]....
        /*0358*/ 	.word	0x00019c60


	//   ....[36]....
        /*035c*/ 	.word	0x00019c90


	//   ....[37]....
        /*0360*/ 	.word	0x00019cb0


	//   ....[38]....
        /*0364*/ 	.word	0x00019cd0


	//   ....[39]....
        /*0368*/ 	.word	0x00019cf0


	//----- nvinfo : EIATTR_EXIT_INSTR_OFFSETS
	.align		4
.L_280:
        /*036c*/ 	.byte	0x04, 0x1c
        /*036e*/ 	.short	(.L_282 - .L_281)


	//   ....[0]....
.L_281:
        /*0370*/ 	.word	0x000004c0


	//   ....[1]....
        /*0374*/ 	.word	0x00001270


	//   ....[2]....
        /*0378*/ 	.word	0x00001300


	//   ....[3]....
        /*037c*/ 	.word	0x0001b980


	//   ....[4]....
        /*0380*/ 	.word	0x0001bab0


	//   ....[5]....
        /*0384*/ 	.word	0x0001bad0


	//----- nvinfo : EIATTR_CRS_STACK_SIZE
	.align		4
.L_282:
        /*0388*/ 	.byte	0x04, 0x1e
        /*038a*/ 	.short	(.L_284 - .L_283)
.L_283:
        /*038c*/ 	.word	0x00000000


	//----- nvinfo : EIATTR_CBANK_PARAM_SIZE
	.align		4
.L_284:
        /*0390*/ 	.byte	0x03, 0x19
        /*0392*/ 	.short	0x01d0


	//----- nvinfo : EIATTR_PARAM_CBANK
	.align		4
        /*0394*/ 	.byte	0x04, 0x0a
        /*0396*/ 	.short	(.L_286 - .L_285)
	.align		4
.L_285:
        /*0398*/ 	.word	index@(.nv.constant0._ZN5flash16flash_fwd_kernelI23Flash_fwd_kernel_traitsILi96ELi128ELi64ELi4ELb0ELb0EN7cutlass6half_tE19Flash_kernel_traitsILi96ELi128ELi64ELi4ES3_EELb0ELb0ELb1ELb1ELb0ELb0ELb0ELb0EEEvNS_16Flash_fwd_paramsE)
        /*039c*/ 	.short	0x0210
        /*039e*/ 	.short	0x01d0


	//----- nvinfo : EIATTR_SW_WAR
	.align		4
.L_286:
        /*03a0*/ 	.byte	0x04, 0x36
        /*03a2*/ 	.short	(.L_288 - .L_287)
.L_287:
        /*03a4*/ 	.word	0x00000008
.L_288:


//--------------------- .nv.info._ZN5flash16flash_fwd_kernelI23Flash_fwd_kernel_traitsILi96ELi128ELi64ELi4ELb0ELb0EN7cutlass6half_tE19Flash_kernel_traitsILi96ELi128ELi64ELi4ES3_EELb1ELb0ELb0ELb0ELb0ELb1ELb0ELb0EEEvNS_16Flash_fwd_paramsE --------------------------
	.section	.nv.info._ZN5flash16flash_fwd_kernelI23Flash_fwd_kernel_traitsILi96ELi128ELi64ELi4ELb0ELb0EN7cutlass6half_tE19Flash_kernel_traitsILi96ELi128ELi64ELi4ES3_EELb1ELb0ELb0ELb0ELb0ELb1ELb0ELb0EEEvNS_16Flash_fwd_paramsE,"",@"SHT_CUDA_INFO"
	.sectionflags	@""
	.align	4


	//----- nvinfo : EIATTR_CUDA_API_VERSION
	.align		4
        /*0000*/ 	.byte	0x04, 0x37
        /*0002*/ 	.short	(.L_290 - .L_289)
.L_289:
        /*0004*/ 	.word	0x00000082


	//----- nvinfo : EIATTR_KPARAM_INFO
	.align		4
.L_290:
        /*0008*/ 	.byte	0x04, 0x17
        /*000a*/ 	.short	(.L_292 - .L_291)
.L_291:
        /*000c*/ 	.word	0x00000000
        /*0010*/ 	.short	0x0000
        /*0012*/ 	.short	0x0000
        /*0014*/ 	.byte	0x00, 0xf0, 0x41, 0x07


	//----- nvinfo : EIATTR_SPARSE_MMA_MASK
	.align		4
.L_292:
        /*0018*/ 	.byte	0x03, 0x50
        /*001a*/ 	.short	0x0000


	//----- nvinfo : EIATTR_MAXREG_COUNT
	.align		4
        /*001c*/ 	.byte	0x03, 0x1b
        /*001e*/ 	.short	0x00ff


	//----- nvinfo : EIATTR_NUM_BARRIERS
	.align		4
        /*0020*/ 	.byte	0x02, 0x4c
        /*0022*/ 	.byte	0x01
	.zero		1


	//----- nvinfo : EIATTR_ANNOTATIONS
	.align		4
        /*0024*/ 	.byte	0x04, 0x55
        /*0026*/ 	.short	(.L_294 - .L_293)


	//   ....[0]....
.L_293:
        /* <DEDUP_REMOVED lines=13> */


	//----- nvinfo : EIATTR_MERCURY_ISA_VERSION
	.align		4
.L_294:
        /*00e8*/ 	.byte	0x03, 0x5f
        /*00ea*/ 	.short	0x0101


	//----- nvinfo : EIATTR_COOP_GROUP_MASK_REGIDS
	.align		4
        /*00ec*/ 	.byte	0x04, 0x29
        /*00ee*/ 	.short	(.L_296 - .L_295)


	//   ....[0]....
.L_295:
        /*00f0*/ 	.word	0xffffffff


	//   ....[1]....
        /*00f4*/ 	.word	0xffffffff


	//   ....[2]....
        /*00f8*/ 	.word	0xffffffff


	//   ....[3]....
        /*00fc*/ 	.word	0xffffffff


	//   ....[4]....
        /*0100*/ 	.word	0xffffffff


	//   ....[5]....
        /*0104*/ 	.word	0xffffffff


	//   ....[6]....
        /*0108*/ 	.word	0xffffffff


	//   ....[7]....
        /*010c*/ 	.word	0xffffffff


	//   ....[8]....
        /*0110*/ 	.word	0xffffffff


	//   ....[9]....
        /*0114*/ 	.word	0xffffffff


	//   ....[10]....
        /*0118*/ 	.word	0xffffffff


	//   ....[11]....
        /*011c*/ 	.word	0xffffffff


	//   ....[12]....
        /*0120*/ 	.word	0xffffffff


	//   ....[13]....
        /*0124*/ 	.word	0xffffffff


	//   ....[14]....
        /*0128*/ 	.word	0xffffffff


	//   ....[15]....
        /*012c*/ 	.word	0xffffffff


	//   ....[16]....
        /*0130*/ 	.word	0xffffffff


	//   ....[17]....
        /*0134*/ 	.word	0xffffffff


	//   ....[18]....
        /*0138*/ 	.word	0xffffffff


	//   ....[19]....
        /*013c*/ 	.word	0xffffffff


	//   ....[20]....
        /*0140*/ 	.word	0xffffffff


	//   ....[21]....
        /*0144*/ 	.word	0xffffffff


	//   ....[22]....
        /*0148*/ 	.word	0xffffffff


	//   ....[23]....
        /*014c*/ 	.word	0xffffffff


	//----- nvinfo : EIATTR_COOP_GROUP_INSTR_OFFSETS
	.align		4
.L_296:
        /*0150*/ 	.byte	0x04, 0x28
        /*0152*/ 	.short	(.L_298 - .L_297)


	//   ....[0]....
.L_297:
        /*0154*/ 	.word	0x00002ea0


	//   ....[1]....
        /*0158*/ 	.word	0x00003060


	//   ....[2]....
        /*015c*/ 	.word	0x000030a0


	//   ....[3]....
        /*0160*/ 	.word	0x00003280


	//   ....[4]....
        /*0164*/ 	.word	0x00003580


	//   ....[5]....
        /*0168*/ 	.word	0x000036b0


	//   ....[6]....
        /*016c*/ 	.word	0x00003800


	//   ....[7]....
        /*0170*/ 	.word	0x00003830


	//   ....[8]....
        /*0174*/ 	.word	0x000070a0


	//   ....[9]....
        /*0178*/ 	.word	0x00007120


	//   ....[10]....
        /*017c*/ 	.word	0x00007140


	//   ....[11]....
        /*0180*/ 	.word	0x000071a0


	//   ....[12]....
        /*0184*/ 	.word	0x000071e0


	//   ....[13]....
        /*0188*/ 	.word	0x00007210


	//   ....[14]....
        /*018c*/ 	.word	0x00007770


	//   ....[15]....
        /*0190*/ 	.word	0x00007930


	//   ....[16]....
        /*0194*/ 	.word	0x0000a2e0


	//   ....[17]....
        /*0198*/ 	.word	0x0000a2f0


	//   ....[18]....
        /*019c*/ 	.word	0x0000a300


	//   ....[19]....
        /*01a0*/ 	.word	0x0000a310


	//   ....[20]....
        /*01a4*/ 	.word	0x0000a350


	//   ....[21]....
        /*01a8*/ 	.word	0x0000a370


	//   ....[22]....
        /*01ac*/ 	.word	0x0000a3f0


	//   ....[23]....
        /*01b0*/ 	.word	0x0000a420


	//----- nvinfo : EIATTR_EXIT_INSTR_OFFSETS
	.align		4
.L_298:
        /*01b4*/ 	.byte	0x04, 0x1c
        /*01b6*/ 	.short	(.L_300 - .L_299)


	//   ....[0]....
.L_299:
        /*01b8*/ 	.word	0x000005e0


	//   ....[1]....
        /*01bc*/ 	.word	0x0000c060


	//   ....[2]....
        /*01c0*/ 	.word	0x0000c160


	//   ....[3]....
        /*01c4*/ 	.word	0x0000cc80


	//   ....[4]....
        /*01c8*/ 	.word	0x0000cd10


	//----- nvinfo : EIATTR_CRS_STACK_SIZE
	.align		4
.L_300:
        /*01cc*/ 	.byte	0x04, 0x1e
        /*01ce*/ 	.short	(.L_302 - .L_301)
.L_301:
        /*01d0*/ 	.word	0x00000000


	//----- nvinfo : EIATTR_CBANK_PARAM_SIZE
	.align		4
.L_302:
        /*01d4*/ 	.byte	0x03, 0x19
        /*01d6*/ 	.short	0x01d0


	//----- nvinfo : EIATTR_PARAM_CBANK
	.align		4
        /*01d8*/ 	.byte	0x04, 0x0a
        /*01da*/ 	.short	(.L_304 - .L_303)
	.align		4
.L_303:
        /*01dc*/ 	.word	index@(.nv.constant0._ZN5flash16flash_fwd_kernelI23Flash_fwd_kernel_traitsILi96ELi128ELi64ELi4ELb0ELb0EN7cutlass6half_tE19Flash_kernel_traitsILi96ELi128ELi64ELi4ES3_EELb1ELb0ELb0ELb0ELb0ELb1ELb0ELb0EEEvNS_16Flash_fwd_paramsE)
        /*01e0*/ 	.short	0x0210
        /*01e2*/ 	.short	0x01d0


	//----- nvinfo : EIATTR_SW_WAR
	.align		4
.L_304:
        /*01e4*/ 	.byte	0x04, 0x36
        /*01e6*/ 	.short	(.L_306 - .L_305)
.L_305:
        /*01e8*/ 	.word	0x00000008
.L_306:


//--------------------- .nv.info._ZN5flash16flash_fwd_kernelI23Flash_fwd_kernel_traitsILi96ELi128ELi64ELi4ELb0ELb0EN7cutlass6half_tE19Flash_kernel_traitsILi96ELi128ELi64ELi4ES3_EELb0ELb0ELb0ELb0ELb0ELb1ELb1ELb0EEEvNS_16Flash_fwd_paramsE --------------------------
	.section	.nv.info._ZN5flash16flash_fwd_kernelI23Flash_fwd_kernel_traitsILi96ELi128ELi64ELi4ELb0ELb0EN7cutlass6half_tE19Flash_kernel_traitsILi96ELi128ELi64ELi4ES3_EELb0ELb0ELb0ELb0ELb0ELb1ELb1ELb0EEEvNS_16Flash_fwd_paramsE,"",@"SHT_CUDA_INFO"
	.sectionflags	@""
	.align	4


	//----- nvinfo : EIATTR_CUDA_API_VERSION
	.align		4
        /*0000*/ 	.byte	0x04, 0x37
        /*0002*/ 	.short	(.L_308 - .L_307)
.L_307:
        /*0004*/ 	.word	0x00000082


	//----- nvinfo : EIATTR_KPARAM_INFO
	.align		4
.L_308:
        /*0008*/ 	.byte	0x04, 0x17
        /*000a*/ 	.short	(.L_310 - .L_309)
.L_309:
        /*000c*/ 	.word	0x00000000
        /*0010*/ 	.short	0x0000
        /*0012*/ 	.short	0x0000
        /*0014*/ 	.byte	0x00, 0xf0, 0x41, 0x07


	//----- nvinfo : EIATTR_SPARSE_MMA_MASK
	.align		4
.L_310:
        /*0018*/ 	.byte	0x03, 0x50
        /*001a*/ 	.short	0x0000


	//----- nvinfo : EIATTR_MAXREG_COUNT
	.align		4
        /*001c*/ 	.byte	0x03, 0x1b
        /*001e*/ 	.short	0x00ff


	//----- nvinfo : EIATTR_NUM_BARRIERS
	.align		4
        /*0020*/ 	.byte	0x02, 0x4c
        /*0022*/ 	.byte	0x01
	.zero		1


	//----- nvinfo : EIATTR_ANNOTATIONS
	.align		4
        /*0024*/ 	.byte	0x04, 0x55
        /*0026*/ 	.short	(.L_312 - .L_311)


	//   ....[0]....
.L_311:
        /* <DEDUP_REMOVED lines=27> */


	//----- nvinfo : EIATTR_MERCURY_ISA_VERSION
	.align		4
.L_312:
        /*01c0*/ 	.byte	0x03, 0x5f
        /*01c2*/ 	.short	0x0101


	//----- nvinfo : EIATTR_COOP_GROUP_MASK_REGIDS
	.align		4
        /*01c4*/ 	.byte	0x04, 0x29
        /*01c6*/ 	.short	(.L_314 - .L_313)


	//   ....[0]....
.L_313:
        /*01c8*/ 	.word	0xffffffff


	//   ....[1]....
        /*01cc*/ 	.word	0xffffffff


	//   ....[2]....
        /*01d0*/ 	.word	0xffffffff


	//   ....[3]....
        /*01d4*/ 	.word	0xffffffff


	//   ....[4]....
        /*01d8*/ 	.word	0xffffffff


	//   ....[5]....
        /*01dc*/ 	.word	0xffffffff


	//   ....[6]....
        /*01e0*/ 	.word	0xffffffff


	//   ....[7]....
        /*01e4*/ 	.word	0xffffffff


	//   ....[8]....
        /*01e8*/ 	.word	0xffffffff


	//   ....[9]....
        /*01ec*/ 	.word	0xffffffff


	//   ....[10]....
        /*01f0*/ 	.word	0xffffffff


	//   ....[11]....
        /*01f4*/ 	.word	0xffffffff


	//   ....[12]....
        /*01f8*/ 	.word	0xffffffff


	//   ....[13]....
        /*01fc*/ 	.word	0xffffffff


	//   ....[14]....
        /*0200*/ 	.word	0xffffffff


	//   ....[15]....
        /*0204*/ 	.word	0xffffffff


	//   ....[16]....
        /*0208*/ 	.word	0xffffffff


	//   ....[17]....
        /*020c*/ 	.word	0xffffffff


	//   ....[18]....
        /*0210*/ 	.word	0xffffffff


	//   ....[19]....
        /*0214*/ 	.word	0xffffffff


	//   ....[20]....
        /*0218*/ 	.word	0xffffffff


	//   ....[21]....
        /*021c*/ 	.word	0xffffffff


	//   ....[22]....
        /*0220*/ 	.word	0xffffffff


	//   ....[23]....
        /*0224*/ 	.word	0xffffffff


	//----- nvinfo : EIATTR_COOP_GROUP_INSTR_OFFSETS
	.align		4
.L_314:
        /*0228*/ 	.byte	0x04, 0x28
        /*022a*/ 	.short	(.L_316 - .L_315)


	//   ....[0]....
.L_315:
        /*022c*/ 	.word	0x000032d0


	//   ....[1]....
        /*0230*/ 	.word	0x00003400


	//   ....[2]....
        /*0234*/ 	.word	0x00003470


	//   ....[3]....
        /*0238*/ 	.word	0x000034b0


	//   ....[4]....
        /*023c*/ 	.word	0x00003510


	//   ....[5]....
        /*0240*/ 	.word	0x000035c0


	//   ....[6]....
        /*0244*/ 	.word	0x00003810


	//   ....[7]....
        /*0248*/ 	.word	0x000039d0


	//   ....[8]....
        /*024c*/ 	.word	0x000068d0


	//   ....[9]....
        /*0250*/ 	.word	0x00006950


	//   ....[10]....
        /*0254*/ 	.word	0x00006980


	//   ....[11]....
        /*0258*/ 	.word	0x000069b0


	//   ....[12]....
        /*025c*/ 	.word	0x000069f0


	//   ....[13]....
        /*0260*/ 	.word	0x00006a10


	//   ....[14]....
        /*0264*/ 	.word	0x00006a20


	//   ....[15]....
        /*0268*/ 	.word	0x00006a40


	//   ....[16]....
        /*026c*/ 	.word	0x00008bc0


	//   ....[17]....
        /*0270*/ 	.word	0x00008bd0


	//   ....[18]....
        /*0274*/ 	.word	0x00008be0


	//   ....[19]....
        /*0278*/ 	.word	0x00008bf0


	//   ....[20]....
        /*027c*/ 	.word	0x00008c30


	//   ....[21]....
        /*0280*/ 	.word	0x00008c50


	//   ....[22]....
        /*0284*/ 	.word	0x00008c70


	//   ....[23]....
        /*0288*/ 	.word	0x00008c90


	//----- nvinfo : EIATTR_EXIT_INSTR_OFFSETS
	.align		4
.L_316:
        /*028c*/ 	.byte	0x04, 0x1c
        /*028e*/ 	.short	(.L_318 - .L_317)


	//   ....[0]....
.L_317:
        /*0290*/ 	.word	0x00000390


	//   ....[1]....
        /*0294*/ 	.word	0x0000a7e0


	//   ....[2]....
        /*0298*/ 	.word	0x0000a8e0


	//   ....[3]....
        /*029c*/ 	.word	0x0000b3e0


	//   ....[4]....
        /*02a0*/ 	.word	0x0000b470


	//----- nvinfo : EIATTR_CRS_STACK_SIZE
	.align		4
.L_318:
        /*02a4*/ 	.byte	0x04, 0x1e
        /*02a6*/ 	.short	(.L_320 - .L_319)
.L_319:
        /*02a8*/ 	.word	0x00000000


	//----- nvinfo : EIATTR_CBANK_PARAM_SIZE
	.align		4
.L_320:
        /*02ac*/ 	.byte	0x03, 0x19
        /*02ae*/ 	.short	0x01d0


	//----- nvinfo : EIATTR_PARAM_CBANK
	.align		4
        /*02b0*/ 	.byte	0x04, 0x0a
        /*02b2*/ 	.short	(.L_322 - .L_321)
	.align		4
.L_321:
        /*02b4*/ 	.word	index@(.nv.constant0._ZN5flash16flash_fwd_kernelI23Flash_fwd_kernel_traitsILi96ELi128ELi64ELi4ELb0ELb0EN7cutlass6half_tE19Flash_kernel_traitsILi96ELi128ELi64ELi4ES3_EELb0ELb0ELb0ELb0ELb0ELb1ELb1ELb0EEEvNS_16Flash_fwd_paramsE)
        /*02b8*/ 	.short	0x0210
        /*02ba*/ 	.short	0x01d0


	//----- nvinfo : EIATTR_SW_WAR
	.align		4
.L_322:
        /*02bc*/ 	.byte	0x04, 0x36
        /*02be*/ 	.short	(.L_324 - .L_323)
.L_323:
        /*02c0*/ 	.word	0x00000008
.L_324:


//--------------------- .nv.info._ZN5flash16flash_fwd_kernelI23Flash_fwd_kernel_traitsILi96ELi128ELi64ELi4ELb0ELb0EN7cutlass6half_tE19Flash_kernel_traitsILi96ELi128ELi64ELi4ES3_EELb1ELb0ELb0ELb0ELb0ELb0ELb0ELb0EEEvNS_16Flash_fwd_paramsE --------------------------
	.section	.nv.info._ZN5flash16flash_fwd_kernelI23Flash_fwd_kernel_traitsILi96ELi128ELi64ELi4ELb0ELb0EN7cutlass6half_tE19Flash_kernel_traitsILi96ELi128ELi64ELi4ES3_EELb1ELb0ELb0ELb0ELb0ELb0ELb0ELb0EEEvNS_16Flash_fwd_paramsE,"",@"SHT_CUDA_INFO"
	.sectionflags	@""
	.align	4


	//----- nvinfo : EIATTR_CUDA_API_VERSION
	.align		4
        /*0000*/ 	.byte	0x04, 0x37
        /*0002*/ 	.short	(.L_326 - .L_325)
.L_325:
        /*0004*/ 	.word	0x00000082


	//----- nvinfo : EIATTR_KPARAM_INFO
	.align		4
.L_326:
        /*0008*/ 	.byte	0x04, 0x17
        /*000a*/ 	.short	(.L_328 - .L_327)
.L_327:
        /*000c*/ 	.word	0x00000000
        /*0010*/ 	.short	0x0000
        /*0012*/ 	.short	0x0000
        /*0014*/ 	.byte	0x00, 0xf0, 0x41, 0x07


	//----- nvinfo : EIATTR_SPARSE_MMA_MASK
	.align		4
.L_328:
        /*0018*/ 	.byte	0x03, 0x50
        /*001a*/ 	.short	0x0000


	//----- nvinfo : EIATTR_MAXREG_COUNT
	.align		4
        /*001c*/ 	.byte	0x03, 0x1b
        /*001e*/ 	.short	0x00ff


	//----- nvinfo : EIATTR_NUM_BARRIERS
	.align		4
        /*0020*/ 	.byte	0x02, 0x4c
        /*0022*/ 	.byte	0x01
	.zero		1


	//----- nvinfo : EIATTR_ANNOTATIONS
	.align		4
        /*0024*/ 	.byte	0x04, 0x55
        /*0026*/ 	.short	(.L_330 - .L_329)


	//   ....[0]....
.L_329:
        /* <DEDUP_REMOVED lines=18> */


	//----- nvinfo : EIATTR_MERCURY_ISA_VERSION
	.align		4
.L_330:
        /*0138*/ 	.byte	0x03, 0x5f
        /*013a*/ 	.short	0x0101


	//----- nvinfo : EIATTR_COOP_GROUP_MASK_REGIDS
	.align		4
        /*013c*/ 	.byte	0x04, 0x29
        /*013e*/ 	.short	(.L_332 - .L_331)


	//   ....[0]....
.L_331:
        /*0140*/ 	.word	0xffffffff


	//   ....[1]....
        /*0144*/ 	.word	0xffffffff


	//   ....[2]....
        /*0148*/ 	.word	0xffffffff


	//   ....[3]....
        /*014c*/ 	.word	0xffffffff


	//   ....[4]....
        /*0150*/ 	.word	0xffffffff


	//   ....[5]....
        /*0154*/ 	.word	0xffffffff


	//   ....[6]....
        /*0158*/ 	.word	0xffffffff


	//   ....[7]....
        /*015c*/ 	.word	0xffffffff


	//   ....[8]....
        /*0160*/ 	.word	0xffffffff


	//   ....[9]....
        /*0164*/ 	.word	0xffffffff


	//   ....[10]....
        /*0168*/ 	.word	0xffffffff


	//   ....[11]....
        /*016c*/ 	.word	0xffffffff


	//   ....[12]....
        /*0170*/ 	.word	0xffffffff


	//   ....[13]....
        /*0174*/ 	.word	0xffffffff


	//   ....[14]....
        /*0178*/ 	.word	0xffffffff


	//   ....[15]....
        /*017c*/ 	.word	0xffffffff


	//   ....[16]....
        /*0180*/ 	.word	0xffffffff


	//   ....[17]....
        /*0184*/ 	.word	0xffffffff


	//   ....[18]....
        /*0188*/ 	.word	0xffffffff


	//   ....[19]....
        /*018c*/ 	.word	0xffffffff


	//   ....[20]....
        /*0190*/ 	.word	0xffffffff


	//   ....[21]....
        /*0194*/ 	.word	0xffffffff


	//   ....[22]....
        /*0198*/ 	.word	0xffffffff


	//   ....[23]....
        /*019c*/ 	.word	0xffffffff


	//----- nvinfo : EIATTR_COOP_GROUP_INSTR_OFFSETS
	.align		4
.L_332:
        /*01a0*/ 	.byte	0x04, 0x28
        /*01a2*/ 	.short	(.L_334 - .L_333)


	//   ....[0]....
.L_333:
        /*01a4*/ 	.word	0x00003e90


	//   ....[1]....
        /*01a8*/ 	.word	0x00004060


	//   ....[2]....
        /*01ac*/ 	.word	0x000040b0


	//   ....[3]....
        /*01b0*/ 	.word	0x00004260


	//   ....[4]....
        /*01b4*/ 	.word	0x00004370


	//   ....[5]....
        /*01b8*/ 	.word	0x00004490


	//   ....[6]....
        /*01bc*/ 	.word	0x000044f0


	//   ....[7]....
        /*01c0*/ 	.word	0x00004770


	//   ....[8]....
        /*01c4*/ 	.word	0x00008600


	//   ....[9]....
        /*01c8*/ 	.word	0x00008640


	//   ....[10]....
        /*01cc*/ 	.word	0x00008770


	//   ....[11]....
        /*01d0*/ 	.word	0x000087a0


	//   ....[12]....
        /*01d4*/ 	.word	0x00008990


	//   ....[13]....
        /*01d8*/ 	.word	0x00008ae0


	//   ....[14]....
        /*01dc*/ 	.word	0x00008ca0


	//   ....[15]....
        /*01e0*/ 	.word	0x00008f80


	//   ....[16]....
        /*01e4*/ 	.word	0x0000b9a0


	//   ....[17]....
        /*01e8*/ 	.word	0x0000b9b0


	//   ....[18]....
        /*01ec*/ 	.word	0x0000b9c0


	//   ....[19]....
        /*01f0*/ 	.word	0x0000b9d0


	//   ....[20]....
        /*01f4*/ 	.word	0x0000ba10


	//   ....[21]....
        /*01f8*/ 	.word	0x0000ba30


	//   ....[22]....
        /*01fc*/ 	.word	0x0000bab0


	//   ....[23]....
        /*0200*/ 	.word	0x0000bae0


	//----- nvinfo : EIATTR_EXIT_INSTR_OFFSETS
	.align		4
.L_334:
        /*0204*/ 	.byte	0x04, 0x1c
        /*0206*/ 	.short	(.L_336 - .L_335)


	//   ....[0]....
.L_335:
        /*0208*/ 	.word	0x000005e0


	//   ....[1]....
        /*020c*/ 	.word	0x0000d800


	//   ....[2]....
        /*0210*/ 	.word	0x0000d930


	//   ....[3]....
        /*0214*/ 	.word	0x0000d950


	//   ....[4]....
        /*0218*/ 	.word	0x0000e5b0


	//   ....[5]....
        /*021c*/ 	.word	0x0000e640


	//----- nvinfo : EIATTR_CRS_STACK_SIZE
	.align		4
.L_336:
        /*0220*/ 	.byte	0x04, 0x1e
        /*0222*/ 	.short	(.L_338 - .L_337)
.L_337:
        /*0224*/ 	.word	0x00000000


	//----- nvinfo : EIATTR_CBANK_PARAM_SIZE
	.align		4
.L_338:
        /*0228*/ 	.byte	0x03, 0x19
        /*022a*/ 	.short	0x01d0


	//----- nvinfo : EIATTR_PARAM_CBANK
	.align		4
        /*022c*/ 	.byte	0x04, 0x0a
        /*022e*/ 	.short	(.L_340 - .L_339)
	.align		4
.L_339:
        /*0230*/ 	.word	index@(.nv.constant0._ZN5flash16flash_fwd_kernelI23Flash_fwd_kernel_traitsILi96ELi128ELi64ELi4ELb0ELb0EN7cutlass6half_tE19Flash_kernel_traitsILi96ELi128ELi64ELi4ES3_EELb1ELb0ELb0ELb0ELb0ELb0ELb0ELb0EEEvNS_16Flash_fwd_paramsE)
        /*0234*/ 	.short	0x0210
        /*0236*/ 	.short	0x01d0


	//----- nvinfo : EIATTR_SW_WAR
	.align		4
.L_340:
        /*0238*/ 	.byte	0x04, 0x36
        /*023a*/ 	.short	(.L_342 - .L_341)
.L_341:
        /*023c*/ 	.word	0x00000008
.L_342:


//--------------------- .nv.info._ZN5flash16flash_fwd_kernelI23Flash_fwd_kernel_traitsILi96ELi128ELi64ELi4ELb0ELb0EN7cutlass6half_tE19Flash_kernel_traitsILi96ELi128ELi64ELi4ES3_EELb1ELb0ELb1ELb0ELb0ELb0ELb0ELb0EEEvNS_16Flash_fwd_paramsE --------------------------
	.section	.nv.info._ZN5flash16flash_fwd_kernelI23Flash_fwd_kernel_traitsILi96ELi128ELi64ELi4ELb0ELb0EN7cutlass6half_tE19Flash_kernel_traitsILi96ELi128ELi64ELi4ES3_EELb1ELb0ELb1ELb0ELb0ELb0ELb0ELb0EEEvNS_16Flash_fwd_paramsE,"",@"SHT_CUDA_INFO"
	.sectionflags	@""
	.align	4


	//----- nvinfo : EIATTR_CUDA_API_VERSION
	.align		4
        /*0000*/ 	.byte	0x04, 0x37
        /*0002*/ 	.short	(.L_344 - .L_343)
.L_343:
        /*0004*/ 	.word	0x00000082


	//----- nvinfo : EIATTR_KPARAM_INFO
	.align		4
.L_344:
        /*0008*/ 	.byte	0x04, 0x17
        /*000a*/ 	.short	(.L_346 - .L_345)
.L_345:
        /*000c*/ 	.word	0x00000000
        /*0010*/ 	.short	0x0000
        /*0012*/ 	.short	0x0000
        /*0014*/ 	.byte	0x00, 0xf0, 0x41, 0x07


	//----- nvinfo : EIATTR_SPARSE_MMA_MASK
	.align		4
.L_346:
        /*0018*/ 	.byte	0x03, 0x50
        /*001a*/ 	.short	0x0000


	//----- nvinfo : EIATTR_MAXREG_COUNT
	.align		4
        /*001c*/ 	.byte	0x03, 0x1b
        /*001e*/ 	.short	0x00ff


	//----- nvinfo : EIATTR_NUM_BARRIERS
	.align		4
        /*0020*/ 	.byte	0x02, 0x4c
        /*0022*/ 	.byte	0x01
	.zero		1


	//----- nvinfo : EIATTR_ANNOTATIONS
	.align		4
        /*0024*/ 	.byte	0x04, 0x55
        /*0026*/ 	.short	(.L_348 - .L_347)


	//   ....[0]....
.L_347:
        /* <DEDUP_REMOVED lines=98> */


	//----- nvinfo : EIATTR_MERCURY_ISA_VERSION
	.align		4
.L_348:
        /*0638*/ 	.byte	0x03, 0x5f
        /*063a*/ 	.short	0x0101


	//----- nvinfo : EIATTR_COOP_GROUP_MASK_REGIDS
	.align		4
        /*063c*/ 	.byte	0x04, 0x29
        /*063e*/ 	.short	(.L_350 - .L_349)


	//   ....[0]....
.L_349:
        /*0640*/ 	.word	0xffffffff


	//   ....[1]....
        /*0644*/ 	.word	0xffffffff


	//   ....[2]....
        /*0648*/ 	.word	0xffffffff


	//   ....[3]....
        /*064c*/ 	.word	0xffffffff


	//   ....[4]....
        /*0650*/ 	.word	0xffffffff


	//   ....[5]....
        /*0654*/ 	.word	0xffffffff


	//   ....[6]....
        /*0658*/ 	.word	0xffffffff


	//   ....[7]....
        /*065c*/ 	.word	0xffffffff


	//   ....[8]....
        /*0660*/ 	.word	0xffffffff


	//   ....[9]....
        /*0664*/ 	.word	0xffffffff


	//   ....[10]....
        /*0668*/ 	.word	0xffffffff


	//   ....[11]....
        /*066c*/ 	.word	0xffffffff


	//   ....[12]....
        /*0670*/ 	.word	0xffffffff


	//   ....[13]....
        /*0674*/ 	.word	0xffffffff


	//   ....[14]....
        /*0678*/ 	.word	0xffffffff


	//   ....[15]....
        /*067c*/ 	.word	0xffffffff


	//   ....[16]....
        /*0680*/ 	.word	0xffffffff


	//   ....[17]....
        /*0684*/ 	.word	0xffffffff


	//   ....[18]....
        /*0688*/ 	.word	0xffffffff


	//   ....[19]....
        /*068c*/ 	.word	0xffffffff


	//   ....[20]....
        /*0690*/ 	.word	0xffffffff


	//   ....[21]....
        /*0694*/ 	.word	0xffffffff


	//   ....[22]....
        /*0698*/ 	.word	0xffffffff


	//   ....[23]....
        /*069c*/ 	.word	0xffffffff


	//   ....[24]....
        /*06a0*/ 	.word	0xffffffff


	//   ....[25]....
        /*06a4*/ 	.word	0xffffffff


	//   ....[26]....
        /*06a8*/ 	.word	0xffffffff


	//   ....[27]....
        /*06ac*/ 	.word	0xffffffff


	//   ....[28]....
        /*06b0*/ 	.word	0xffffffff


	//   ....[29]....
        /*06b4*/ 	.word	0xffffffff


	//   ....[30]....
        /*06b8*/ 	.word	0xffffffff


	//   ....[31]....
        /*06bc*/ 	.word	0xffffffff


	//   ....[32]....
        /*06c0*/ 	.word	0xffffffff


	//   ....[33]....
        /*06c4*/ 	.word	0xffffffff


	//   ....[34]....
        /*06c8*/ 	.word	0xffffffff


	//   ....[35]....
        /*06cc*/ 	.word	0xffffffff


	//   ....[36]....
        /*06d0*/ 	.word	0xffffffff


	//   ....[37]....
        /*06d4*/ 	.word	0xffffffff


	//   ....[38]....
        /*06d8*/ 	.word	0xffffffff


	//   ....[39]....
        /*06dc*/ 	.word	0xffffffff


	//----- nvinfo : EIATTR_COOP_GROUP_INSTR_OFFSETS
	.align		4
.L_350:
        /*06e0*/ 	.byte	0x04, 0x28
        /*06e2*/ 	.short	(.L_352 - .L_351)


	//   ....[0]....
.L_351:
        /*06e4*/ 	.word	0x00005630


	//   ....[1]....
        /*06e8*/ 	.word	0x000056e0


	//   ....[2]....
        /*06ec*/ 	.word	0x00005740


	//   ....[3]....
        /*06f0*/ 	.word	0x00005800


	//   ....[4]....
        /*06f4*/ 	.word	0x00006260


	//   ....[5]....
        /*06f8*/ 	.word	0x00006320


	//   ....[6]....
        /*06fc*/ 	.word	0x000064e0


	//   ....[7]....
        /*0700*/ 	.word	0x00006600


	//   ....[8]....
        /*0704*/ 	.word	0x0000af10


	//   ....[9]....
        /*0708*/ 	.word	0x0000b080


	//   ....[10]....
        /*070c*/ 	.word	0x0000b0d0


	//   ....[11]....
        /*0710*/ 	.word	0x0000b100


	//   ....[12]....
        /*0714*/ 	.word	0x0000b140


	//   ....[13]....
        /*0718*/ 	.word	0x0000b220


	//   ....[14]....
        /*071c*/ 	.word	0x0000b250


	//   ....[15]....
        /*0720*/ 	.word	0x0000b2b0


	//   ....[16]....
        /*0724*/ 	.word	0x000116c0


	//   ....[17]....
        /*0728*/ 	.word	0x000117a0


	//   ....[18]....
        /*072c*/ 	.word	0x000117e0


	//   ....[19]....
        /*0730*/ 	.word	0x000118d0


	//   ....[20]....
        /*0734*/ 	.word	0x00011bc0


	//   ....[21]....
        /*0738*/ 	.word	0x00011be0


	//   ....[22]....
        /*073c*/ 	.word	0x00011c00


	//   ....[23]....
        /*0740*/ 	.word	0x00011c20


	//   ....[24]....
        /*0744*/ 	.word	0x00017c00


	//   ....[25]....
        /*0748*/ 	.word	0x00017d30


	//   ....[26]....
        /*074c*/ 	.word	0x00017e60


	//   ....[27]....
        /*0750*/ 	.word	0x00017f90


	//   ....[28]....
        /*0754*/ 	.word	0x00018000


	//   ....[29]....
        /*0758*/ 	.word	0x00018170


	//   ....[30]....
        /*075c*/ 	.word	0x000181f0


	//   ....[31]....
        /*0760*/ 	.word	0x00018350


	//   ....[32]....
        /*0764*/ 	.word	0x0001b690


	//   ....[33]....
        /*0768*/ 	.word	0x0001b6a0


	//   ....[34]....
        /*076c*/ 	.word	0x0001b6b0


	//   ....[35]....
        /*0770*/ 	.word	0x0001b6d0


	//   ....[36]....
        /*0774*/ 	.word	0x0001b6f0


	//   ....[37]....
        /*0778*/ 	.word	0x0001b700


	//   ....[38]....
        /*077c*/ 	.word	0x0001b750


	//   ....[39]....
        /*0780*/ 	.word	0x0001b780


	//----- nvinfo : EIATTR_EXIT_INSTR_OFFSETS
	.align		4
.L_352:
        /*0784*/ 	.byte	0x04, 0x1c
        /*0786*/ 	.short	(.L_354 - .L_353)


	//   ....[0]....
.L_353:
        /*0788*/ 	.word	0x000006c0


	//   ....[1]....
        /*078c*/ 	.word	0x00001440


	//   ....[2]....
        /*0790*/ 	.word	0x000014d0


	//   ....[3]....
        /*0794*/ 	.word	0x0001d4e0


	//   ....[4]....
        /*0798*/ 	.word	0x0001d610


	//   ....[5]....
        /*079c*/ 	.word	0x0001d630


	//----- nvinfo : EIATTR_CRS_STACK_SIZE
	.align		4
.L_354:
        /*07a0*/ 	.byte	0x04, 0x1e
        /*07a2*/ 	.short	(.L_356 - .L_355)
.L_355:
        /*07a4*/ 	.word	0x00000000


	//----- nvinfo : EIATTR_CBANK_PARAM_SIZE
	.align		4
.L_356:
        /*07a8*/ 	.byte	0x03, 0x19
        /*07aa*/ 	.short	0x01d0


	//----- nvinfo : EIATTR_PARAM_CBANK
	.align		4
        /*07ac*/ 	.byte	0x04, 0x0a
        /*07ae*/ 	.short	(.L_358 - .L_357)
	.align		4
.L_357:
        /*07b0*/ 	.word	index@(.nv.constant0._ZN5flash16flash_fwd_kernelI23Flash_fwd_kernel_traitsILi96ELi128ELi64ELi4ELb0ELb0EN7cutlass6half_tE19Flash_kernel_traitsILi96ELi128ELi64ELi4ES3_EELb1ELb0ELb1ELb0ELb0ELb0ELb0ELb0EEEvNS_16Flash_fwd_paramsE)
        /*07b4*/ 	.short	0x0210
        /*07b6*/ 	.short	0x01d0


	//----- nvinfo : EIATTR_SW_WAR
	.align		4
.L_358:
        /*07b8*/ 	.byte	0x04, 0x36
        /*07ba*/ 	.short	(.L_360 - .L_359)
.L_359:
        /*07bc*/ 	.word	0x00000008
.L_360:


//--------------------- .nv.info._ZN5flash16flash_fwd_kernelI23Flash_fwd_kernel_traitsILi96ELi128ELi64ELi4ELb0ELb0EN7cutlass6half_tE19Flash_kernel_traitsILi96ELi128ELi64ELi4ES3_EELb1ELb0ELb0ELb0ELb1ELb1ELb0ELb0EEEvNS_16Flash_fwd_paramsE --------------------------
	.section	.nv.info._ZN5flash16flash_fwd_kernelI23Flash_fwd_kernel_traitsILi96ELi128ELi64ELi4ELb0ELb0EN7cutlass6half_tE19Flash_kernel_traitsILi96ELi128ELi64ELi4ES3_EELb1ELb0ELb0ELb0ELb1ELb1ELb0ELb0EEEvNS_16Flash_fwd_paramsE,"",@"SHT_CUDA_INFO"
	.sectionflags	@""
	.align	4


	//----- nvinfo : EIATTR_CUDA_API_VERSION
	.align		4
        /*0000*/ 	.byte	0x04, 0x37
        /*0002*/ 	.short	(.L_362 - .L_361)
.L_361:
        /*0004*/ 	.word	0x00000082


	//----- nvinfo : EIATTR_KPARAM_INFO
	.align		4
.L_362:
        /*0008*/ 	.byte	0x04, 0x17
        /*000a*/ 	.short	(.L_364 - .L_363)
.L_363:
        /*000c*/ 	.word	0x00000000
        /*0010*/ 	.short	0x0000
        /*0012*/ 	.short	0x0000
        /*0014*/ 	.byte	0x00, 0xf0, 0x41, 0x07


	//----- nvinfo : EIATTR_SPARSE_MMA_MASK
	.align		4
.L_364:
        /*0018*/ 	.byte	0x03, 0x50
        /*001a*/ 	.short	0x0000


	//----- nvinfo : EIATTR_MAXREG_COUNT
	.align		4
        /*001c*/ 	.byte	0x03, 0x1b
        /*001e*/ 	.short	0x00ff


	//----- nvinfo : EIATTR_NUM_BARRIERS
	.align		4
        /*0020*/ 	.byte	0x02, 0x4c
        /*0022*/ 	.byte	0x01
	.zero		1


	//----- nvinfo : EIATTR_MERCURY_ISA_VERSION
	.align		4
        /*0024*/ 	.byte	0x03, 0x5f
        /*0026*/ 	.short	0x0101


	//----- nvinfo : EIATTR_COOP_GROUP_MASK_REGIDS
	.align		4
        /*0028*/ 	.byte	0x04, 0x29
        /*002a*/ 	.short	(.L_366 - .L_365)


	//   ....[0]....
.L_365:
        /*002c*/ 	.word	0xffffffff


	//   ....[1]....
        /*0030*/ 	.word	0xffffffff


	//   ....[2]....
        /*0034*/ 	.word	0xffffffff


	//   ....[3]....
        /*0038*/ 	.word	0xffffffff


	//   ....[4]....
        /*003c*/ 	.word	0xffffffff


	//   ....[5]....
        /*0040*/ 	.word	0xffffffff


	//   ....[6]....
        /*0044*/ 	.word	0xffffffff


	//   ....[7]....
        /*0048*/ 	.word	0xffffffff


	//   ....[8]....
        /*004c*/ 	.word	0xffffffff


	//   ....[9]....
        /*0050*/ 	.word	0xffffffff


	//   ....[10]....
        /*0054*/ 	.word	0xffffffff


	//   ....[11]....
        /*0058*/ 	.word	0xffffffff


	//   ....[12]....
        /*005c*/ 	.word	0xffffffff


	//   ....[13]....
        /*0060*/ 	.word	0xffffffff


	//   ....[14]....
        /*0064*/ 	.word	0xffffffff


	//   ....[15]....
        /*0068*/ 	.word	0xffffffff


	//   ....[16]....
        /*006c*/ 	.word	0xffffffff


	//   ....[17]....
        /*0070*/ 	.word	0xffffffff


	//   ....[18]....
        /*0074*/ 	.word	0xffffffff


	//   ....[19]....
        /*0078*/ 	.word	0xffffffff


	//   ....[20]....
        /*007c*/ 	.word	0xffffffff


	//   ....[21]....
        /*0080*/ 	.word	0xffffffff


	//   ....[22]....
        /*0084*/ 	.word	0xffffffff


	//   ....[23]....
        /*0088*/ 	.word	0xffffffff


	//----- nvinfo : EIATTR_COOP_GROUP_INSTR_OFFSETS
	.align		4
.L_366:
        /*008c*/ 	.byte	0x04, 0x28
        /*008e*/ 	.short	(.L_368 - .L_367)


	//   ....[0]....
.L_367:
        /*0090*/ 	.word	0x00001f50


	//   ....[1]....
        /*0094*/ 	.word	0x00002120


	//   ....[2]....
        /*0098*/ 	.word	0x00002150


	//   ....[3]....
        /*009c*/ 	.word	0x00002290


	//   ....[4]....
        /*00a0*/ 	.word	0x00002360


	//   ....[5]....
        /*00a4*/ 	.word	0x00002490


	//   ....[6]....
        /*00a8*/ 	.word	0x00002520


	//   ....[7]....
        /*00ac*/ 	.word	0x00002660


	//   ....[8]....
        /*00b0*/ 	.word	0x00005980


	//   ....[9]....
        /*00b4*/ 	.word	0x000059c0


	//   ....[10]....
        /*00b8*/ 	.word	0x00005b00


	//   ....[11]....
        /*00bc*/ 	.word	0x00005b30


	//   ....[12]....
        /*00c0*/ 	.word	0x00005d00


	//   ....[13]....
        /*00c4*/ 	.word	0x00005ec0


	//   ....[14]....
        /*00c8*/ 	.word	0x00005f40


	//   ....[15]....
        /*00cc*/ 	.word	0x000060e0


	//   ....[16]....
        /*00d0*/ 	.word	0x00008ca0


	//   ....[17]....
        /*00d4*/ 	.word	0x00008ce0


	//   ....[18]....
        /*00d8*/ 	.word	0x00008d20


	//   ....[19]....
        /*00dc*/ 	.word	0x00008d30


	//   ....[20]....
        /*00e0*/ 	.word	0x00008d80


	//   ....[21]....
        /*00e4*/ 	.word	0x00008dc0


	//   ....[22]....
        /*00e8*/ 	.word	0x00008dd0


	//   ....[23]....
        /*00ec*/ 	.word	0x00008e20


	//----- nvinfo : EIATTR_EXIT_INSTR_OFFSETS
	.align		4
.L_368:
        /*00f0*/ 	.byte	0x04, 0x1c
        /*00f2*/ 	.short	(.L_370 - .L_369)


	//   ....[0]....
.L_369:
        /*00f4*/ 	.word	0x000002f0


	//   ....[1]....
        /*00f8*/ 	.word	0x0000a700


	//----- nvinfo : EIATTR_CRS_STACK_SIZE
	.align		4
.L_370:
        /*00fc*/ 	.byte	0x04, 0x1e
        /*00fe*/ 	.short	(.L_372 - .L_371)
.L_371:
        /*0100*/ 	.word	0x00000000


	//----- nvinfo : EIATTR_CBANK_PARAM_SIZE
	.align		4
.L_372:
        /*0104*/ 	.byte	0x03, 0x19
        /*0106*/ 	.short	0x01d0


	//----- nvinfo : EIATTR_PARAM_CBANK
	.align		4
        /*0108*/ 	.byte	0x04, 0x0a
        /*010a*/ 	.short	(.L_374 - .L_373)
	.align		4
.L_373:
        /*010c*/ 	.word	index@(.nv.constant0._ZN5flash16flash_fwd_kernelI23Flash_fwd_kernel_traitsILi96ELi128ELi64ELi4ELb0ELb0EN7cutlass6half_tE19Flash_kernel_traitsILi96ELi128ELi64ELi4ES3_EELb1ELb0ELb0ELb0ELb1ELb1ELb0ELb0EEEvNS_16Flash_fwd_paramsE)
        /*0110*/ 	.short	0x0210
        /*0112*/ 	.short	0x01d0


	//----- nvinfo : EIATTR_SW_WAR
	.align		4
.L_374:
        /*0114*/ 	.byte	0x04, 0x36
        /*0116*/ 	.short	(.L_376 - .L_375)
.L_375:
        /*0118*/ 	.word	0x00000008
.L_376:


//--------------------- .nv.info._ZN5flash16flash_fwd_kernelI23Flash_fwd_kernel_traitsILi96ELi128ELi64ELi4ELb0ELb0EN7cutlass6half_tE19Flash_kernel_traitsILi96ELi128ELi64ELi4ES3_EELb0ELb0ELb0ELb0ELb1ELb1ELb1ELb0EEEvNS_16Flash_fwd_paramsE --------------------------
	.section	.nv.info._ZN5flash16flash_fwd_kernelI23Flash_fwd_kernel_traitsILi96ELi128ELi64ELi4ELb0ELb0EN7cutlass6half_tE19Flash_kernel_traitsILi96ELi128ELi64ELi4ES3_EELb0ELb0ELb0ELb0ELb1ELb1ELb1ELb0EEEvNS_16Flash_fwd_paramsE,"",@"SHT_CUDA_INFO"
	.sectionflags	@""
	.align	4


	//----- nvinfo : EIATTR_CUDA_API_VERSION
	.align		4
        /*0000*/ 	.byte	0x04, 0x37
        /*0002*/ 	.short	(.L_378 - .L_377)
.L_377:
        /*0004*/ 	.word	0x00000082


	//----- nvinfo : EIATTR_KPARAM_INFO
	.align		4
.L_378:
        /*0008*/ 	.byte	0x04, 0x17
        /*000a*/ 	.short	(.L_380 - .L_379)
.L_379:
        /*000c*/ 	.word	0x00000000
        /*0010*/ 	.short	0x0000
        /*0012*/ 	.short	0x0000
        /*0014*/ 	.byte	0x00, 0xf0, 0x41, 0x07


	//----- nvinfo : EIATTR_SPARSE_MMA_MASK
	.align		4
.L_380:
        /*0018*/ 	.byte	0x03, 0x50
        /*001a*/ 	.short	0x0000


	//----- nvinfo : EIATTR_MAXREG_COUNT
	.align		4
        /*001c*/ 	.byte	0x03, 0x1b
        /*001e*/ 	.short	0x00ff


	//----- nvinfo : EIATTR_NUM_BARRIERS
	.align		4
        /*0020*/ 	.byte	0x02, 0x4c
        /*0022*/ 	.byte	0x01
	.zero		1


	//----- nvinfo : EIATTR_MERCURY_ISA_VERSION
	.align		4
        /*0024*/ 	.byte	0x03, 0x5f
        /*0026*/ 	.short	0x0101


	//----- nvinfo : EIATTR_COOP_GROUP_MASK_REGIDS
	.align		4
        /*0028*/ 	.byte	0x04, 0x29
        /*002a*/ 	.short	(.L_382 - .L_381)


	//   ....[0]....
.L_381:
        /*002c*/ 	.word	0xffffffff


	//   ....[1]....
        /*0030*/ 	.word	0xffffffff


	//   ....[2]....
        /*0034*/ 	.word	0xffffffff


	//   ....[3]....
        /*0038*/ 	.word	0xffffffff


	//   ....[4]....
        /*003c*/ 	.word	0xffffffff


	//   ....[5]....
        /*0040*/ 	.word	0xffffffff


	//   ....[6]....
        /*0044*/ 	.word	0xffffffff


	//   ....[7]....
        /*0048*/ 	.word	0xffffffff


	//   ....[8]....
        /*004c*/ 	.word	0xffffffff


	//   ....[9]....
        /*0050*/ 	.word	0xffffffff


	//   ....[10]....
        /*0054*/ 	.word	0xffffffff


	//   ....[11]....
        /*0058*/ 	.word	0xffffffff


	//   ....[12]....
        /*005c*/ 	.word	0xffffffff


	//   ....[13]....
        /*0060*/ 	.word	0xffffffff


	//   ....[14]....
        /*0064*/ 	.word	0xffffffff


	//   ....[15]....
        /*0068*/ 	.word	0xffffffff


	//   ....[16]....
        /*006c*/ 	.word	0xffffffff


	//   ....[17]....
        /*0070*/ 	.word	0xffffffff


	//   ....[18]....
        /*0074*/ 	.word	0xffffffff


	//   ....[19]....
        /*0078*/ 	.word	0xffffffff


	//   ....[20]....
        /*007c*/ 	.word	0xffffffff


	//   ....[21]....
        /*0080*/ 	.word	0xffffffff


	//   ....[22]....
        /*0084*/ 	.word	0xffffffff


	//   ....[23]....
        /*0088*/ 	.word	0xffffffff


	//----- nvinfo : EIATTR_COOP_GROUP_INSTR_OFFSETS
	.align		4
.L_382:
        /*008c*/ 	.byte	0x04, 0x28
        /*008e*/ 	.short	(.L_384 - .L_383)


	//   ....[0]....
.L_383:
        /*0090*/ 	.word	0x00002380


	//   ....[1]....
        /*0094*/ 	.word	0x00002480


	//   ....[2]....
        /*0098*/ 	.word	0x00002550


	//   ....[3]....
        /*009c*/ 	.word	0x00002580


	//   ....[4]....
        /*00a0*/ 	.word	0x000025f0


	//   ....[5]....
        /*00a4*/ 	.word	0x00002710


	//   ....[6]....
        /*00a8*/ 	.word	0x00002930


	//   ....[7]....
        /*00ac*/ 	.word	0x00002b10


	//   ....[8]....
        /*00b0*/ 	.word	0x00005530


	//   ....[9]....
        /*00b4*/ 	.word	0x000055b0


	//   ....[10]....
        /*00b8*/ 	.word	0x000055e0


	//   ....[11]....
        /*00bc*/ 	.word	0x000055f0


	//   ....[12]....
        /*00c0*/ 	.word	0x00005630


	//   ....[13]....
        /*00c4*/ 	.word	0x00005650


	//   ....[14]....
        /*00c8*/ 	.word	0x00005660


	//   ....[15]....
        /*00cc*/ 	.word	0x00005670


	//   ....[16]....
        /*00d0*/ 	.word	0x00007580


	//   ....[17]....
        /*00d4*/ 	.word	0x000075c0


	//   ....[18]....
        /*00d8*/ 	.word	0x00007600


	//   ....[19]....
        /*00dc*/ 	.word	0x00007620


	//   ....[20]....
        /*00e0*/ 	.word	0x00007670


	//   ....[21]....
        /*00e4*/ 	.word	0x000076a0


	//   ....[22]....
        /*00e8*/ 	.word	0x000076c0


	//   ....[23]....
        /*00ec*/ 	.word	0x000076f0


	//----- nvinfo : EIATTR_EXIT_INSTR_OFFSETS
	.align		4
.L_384:
        /*00f0*/ 	.byte	0x04, 0x1c
        /*00f2*/ 	.short	(.L_386 - .L_385)


	//   ....[0]....
.L_385:
        /*00f4*/ 	.word	0x00000140


	//   ....[1]....
        /*00f8*/ 	.word	0x00008f40


	//----- nvinfo : EIATTR_CRS_STACK_SIZE
	.align		4
.L_386:
        /*00fc*/ 	.byte	0x04, 0x1e
        /*00fe*/ 	.short	(.L_388 - .L_387)
.L_387:
        /*0100*/ 	.word	0x00000000


	//----- nvinfo : EIATTR_CBANK_PARAM_SIZE
	.align		4
.L_388:
        /*0104*/ 	.byte	0x03, 0x19
        /*0106*/ 	.short	0x01d0


	//----- nvinfo : EIATTR_PARAM_CBANK
	.align		4
        /*0108*/ 	.byte	0x04, 0x0a
        /*010a*/ 	.short	(.L_390 - .L_389)
	.align		4
.L_389:
        /*010c*/ 	.word	index@(.nv.constant0._ZN5flash16flash_fwd_kernelI23Flash_fwd_kernel_traitsILi96ELi128ELi64ELi4ELb0ELb0EN7cutlass6half_tE19Flash_kernel_traitsILi96ELi128ELi64ELi4ES3_EELb0ELb0ELb0ELb0ELb1ELb1ELb1ELb0EEEvNS_16Flash_fwd_paramsE)
        /*0110*/ 	.short	0x0210
        /*0112*/ 	.short	0x01d0


	//----- nvinfo : EIATTR_SW_WAR
	.align		4
.L_390:
        /*0114*/ 	.byte	0x04, 0x36
        /*0116*/ 	.short	(.L_392 - .L_391)
.L_391:
        /*0118*/ 	.word	0x00000008
.L_392:


//--------------------- .nv.info._ZN5flash16flash_fwd_kernelI23Flash_fwd_kernel_traitsILi96ELi128ELi64ELi4ELb0ELb0EN7cutlass6half_tE19Flash_kernel_traitsILi96ELi128ELi64ELi4ES3_EELb1ELb0ELb0ELb1ELb0ELb0ELb0ELb0EEEvNS_16Flash_fwd_paramsE --------------------------
	.section	.nv.info._ZN5flash16flash_fwd_kernelI23Flash_fwd_kernel_traitsILi96ELi128ELi64ELi4ELb0ELb0EN7cutlass6half_tE19Flash_kernel_traitsILi96ELi128ELi64ELi4ES3_EELb1ELb0ELb0ELb1ELb0ELb0ELb0ELb0EEEvNS_16Flash_fwd_paramsE,"",@"SHT_CUDA_INFO"
	.sectionflags	@""
	.align	4


	//----- nvinfo : EIATTR_CUDA_API_VERSION
	.align		4
        /*0000*/ 	.byte	0x04, 0x37
        /*0002*/ 	.short	(.L_394 - .L_393)
.L_393:
        /*0004*/ 	.word	0x00000082


	//----- nvinfo : EIATTR_KPARAM_INFO
	.align		4
.L_394:
        /*0008*/ 	.byte	0x04, 0x17
        /*000a*/ 	.short	(.L_396 - .L_395)
.L_395:
        /*000c*/ 	.word	0x00000000
        /*0010*/ 	.short	0x0000
        /*0012*/ 	.short	0x0000
        /*0014*/ 	.byte	0x00, 0xf0, 0x41, 0x07


	//----- nvinfo : EIATTR_SPARSE_MMA_MASK
	.align		4
.L_396:
        /*0018*/ 	.byte	0x03, 0x50
        /*001a*/ 	.short	0x0000


	//----- nvinfo : EIATTR_MAXREG_COUNT
	.align		4
        /*001c*/ 	.byte	0x03, 0x1b
        /*001e*/ 	.short	0x00ff


	//----- nvinfo : EIATTR_NUM_BARRIERS
	.align		4
        /*0020*/ 	.byte	0x02, 0x4c
        /*0022*/ 	.byte	0x01
	.zero		1


	//----- nvinfo : EIATTR_ANNOTATIONS
	.align		4
        /*0024*/ 	.byte	0x04, 0x55
        /*0026*/ 	.short	(.L_398 - .L_397)


	//   ....[0]....
.L_397:
        /* <DEDUP_REMOVED lines=30> */


	//----- nvinfo : EIATTR_MERCURY_ISA_VERSION
	.align		4
.L_398:
        /*01f0*/ 	.byte	0x03, 0x5f
        /*01f2*/ 	.short	0x0101


	//----- nvinfo : EIATTR_COOP_GROUP_MASK_REGIDS
	.align		4
        /*01f4*/ 	.byte	0x04, 0x29
        /*01f6*/ 	.short	(.L_400 - .L_399)


	//   ....[0]....
.L_399:
        /*01f8*/ 	.word	0xffffffff


	//   ....[1]....
        /*01fc*/ 	.word	0xffffffff


	//   ....[2]....
        /*0200*/ 	.word	0xffffffff


	//   ....[3]....
        /*0204*/ 	.word	0xffffffff


	//   ....[4]....
        /*0208*/ 	.word	0xffffffff


	//   ....[5]....
        /*020c*/ 	.word	0xffffffff


	//   ....[6]....
        /*0210*/ 	.word	0xffffffff


	//   ....[7]....
        /*0214*/ 	.word	0xffffffff


	//   ....[8]....
        /*0218*/ 	.word	0xffffffff


	//   ....[9]....
        /*021c*/ 	.word	0xffffffff


	//   ....[10]....
        /*0220*/ 	.word	0xffffffff


	//   ....[11]....
        /*0224*/ 	.word	0xffffffff


	//   ....[12]....
        /*0228*/ 	.word	0xffffffff


	//   ....[13]....
        /*022c*/ 	.word	0xffffffff


	//   ....[14]....
        /*0230*/ 	.word	0xffffffff


	//   ....[15]....
        /*0234*/ 	.word	0xffffffff


	//   ....[16]....
        /*0238*/ 	.word	0xffffffff


	//   ....[17]....
        /*023c*/ 	.word	0xffffffff


	//   ....[18]....
        /*0240*/ 	.word	0xffffffff


	//   ....[19]....
        /*0244*/ 	.word	0xffffffff


	//   ....[20]....
        /*0248*/ 	.word	0xffffffff


	//   ....[21]....
        /*024c*/ 	.word	0xffffffff


	//   ....[22]....
        /*0250*/ 	.word	0xffffffff


	//   ....[23]....
        /*0254*/ 	.word	0xffffffff


	//----- nvinfo : EIATTR_COOP_GROUP_INSTR_OFFSETS
	.align		4
.L_400:
        /*0258*/ 	.byte	0x04, 0x28
        /*025a*/ 	.short	(.L_402 - .L_401)


	//   ....[0]....
.L_401:
        /*025c*/ 	.word	0x00005390


	//   ....[1]....
        /*0260*/ 	.word	0x00005550


	//   ....[2]....
        /*0264*/ 	.word	0x000055a0


	//   ....[3]....
        /*0268*/ 	.word	0x00005740


	//   ....[4]....
        /*026c*/ 	.word	0x00005860


	//   ....[5]....
        /*0270*/ 	.word	0x00005940


	//   ....[6]....
        /*0274*/ 	.word	0x000059e0


	//   ....[7]....
        /*0278*/ 	.word	0x00005c60


	//   ....[8]....
        /*027c*/ 	.word	0x0000aef0


	//   ....[9]....
        /*0280*/ 	.word	0x0000af40


	//   ....[10]....
        /*0284*/ 	.word	0x0000b050


	//   ....[11]....
        /*0288*/ 	.word	0x0000b110


	//   ....[12]....
        /*028c*/ 	.word	0x0000b140


	//   ....[13]....
        /*0290*/ 	.word	0x0000b1c0


	//   ....[14]....
        /*0294*/ 	.word	0x0000b280


	//   ....[15]....
        /*0298*/ 	.word	0x0000b370


	//   ....[16]....
        /*029c*/ 	.word	0x0000de20


	//   ....[17]....
        /*02a0*/ 	.word	0x0000de30


	//   ....[18]....
        /*02a4*/ 	.word	0x0000de50


	//   ....[19]....
        /*02a8*/ 	.word	0x0000de70


	//   ....[20]....
        /*02ac*/ 	.word	0x0000de80


	//   ....[21]....
        /*02b0*/ 	.word	0x0000de90


	//   ....[22]....
        /*02b4*/ 	.word	0x0000def0


	//   ....[23]....
        /*02b8*/ 	.word	0x0000df00


	//----- nvinfo : EIATTR_EXIT_INSTR_OFFSETS
	.align		4
.L_402:
        /*02bc*/ 	.byte	0x04, 0x1c
        /*02be*/ 	.short	(.L_404 - .L_403)


	//   ....[0]....
.L_403:
        /*02c0*/ 	.word	0x000005e0


	//   ....[1]....
        /*02c4*/ 	.word	0x0000fcb0


	//   ....[2]....
        /*02c8*/ 	.word	0x0000fde0


	//   ....[3]....
        /*02cc*/ 	.word	0x0000fe00


	//   ....[4]....
        /*02d0*/ 	.word	0x00010a60


	//   ....[5]....
        /*02d4*/ 	.word	0x00010af0


	//----- nvinfo : EIATTR_CRS_STACK_SIZE
	.align		4
.L_404:
        /*02d8*/ 	.byte	0x04, 0x1e
        /*02da*/ 	.short	(.L_406 - .L_405)
.L_405:
        /*02dc*/ 	.word	0x00000000


	//----- nvinfo : EIATTR_CBANK_PARAM_SIZE
	.align		4
.L_406:
        /*02e0*/ 	.byte	0x03, 0x19
        /*02e2*/ 	.short	0x01d0


	//----- nvinfo : EIATTR_PARAM_CBANK
	.align		4
        /*02e4*/ 	.byte	0x04, 0x0a
        /*02e6*/ 	.short	(.L_408 - .L_407)
	.align		4
.L_407:
        /*02e8*/ 	.word	index@(.nv.constant0._ZN5flash16flash_fwd_kernelI23Flash_fwd_kernel_traitsILi96ELi128ELi64ELi4ELb0ELb0EN7cutlass6half_tE19Flash_kernel_traitsILi96ELi128ELi64ELi4ES3_EELb1ELb0ELb0ELb1ELb0ELb0ELb0ELb0EEEvNS_16Flash_fwd_paramsE)
        /*02ec*/ 	.short	0x0210
        /*02ee*/ 	.short	0x01d0


	//----- nvinfo : EIATTR_SW_WAR
	.align		4
.L_408:
        /*02f0*/ 	.byte	0x04, 0x36
        /*02f2*/ 	.short	(.L_410 - .L_409)
.L_409:
        /*02f4*/ 	.word	0x00000008
.L_410:


//--------------------- .nv.info._ZN5flash16flash_fwd_kernelI23Flash_fwd_kernel_traitsILi96ELi128ELi64ELi4ELb0ELb0EN7cutlass6half_tE19Flash_kernel_traitsILi96ELi128ELi64ELi4ES3_EELb1ELb0ELb0ELb0ELb0ELb0ELb0ELb1EEEvNS_16Flash_fwd_paramsE --------------------------
	.section	.nv.info._ZN5flash16flash_fwd_kernelI23Flash_fwd_kernel_traitsILi96ELi128ELi64ELi4ELb0ELb0EN7cutlass6half_tE19Flash_kernel_traitsILi96ELi128ELi64ELi4ES3_EELb1ELb0ELb0ELb0ELb0ELb0ELb0ELb1EEEvNS_16Flash_fwd_paramsE,"",@"SHT_CUDA_INFO"
	.sectionflags	@""
	.align	4


	//----- nvinfo : EIATTR_CUDA_API_VERSION
	.align		4
        /*0000*/ 	.byte	0x04, 0x37
        /*0002*/ 	.short	(.L_412 - .L_411)
.L_411:
        /*0004*/ 	.word	0x00000082


	//----- nvinfo : EIATTR_KPARAM_INFO
	.align		4
.L_412:
        /*0008*/ 	.byte	0x04, 0x17
        /*000a*/ 	.short	(.L_414 - .L_413)
.L_413:
        /*000c*/ 	.word	0x00000000
        /*0010*/ 	.short	0x0000
        /*0012*/ 	.short	0x0000
        /*0014*/ 	.byte	0x00, 0xf0, 0x41, 0x07


	//----- nvinfo : EIATTR_SPARSE_MMA_MASK
	.align		4
.L_414:
        /*0018*/ 	.byte	0x03, 0x50
        /*001a*/ 	.short	0x0000


	//----- nvinfo : EIATTR_MAXREG_COUNT
	.align		4
        /*001c*/ 	.byte	0x03, 0x1b
        /*001e*/ 	.short	0x00ff


	//----- nvinfo : EIATTR_NUM_BARRIERS
	.align		4
        /*0020*/ 	.byte	0x02, 0x4c
        /*0022*/ 	.byte	0x01
	.zero		1


	//----- nvinfo : EIATTR_ANNOTATIONS
	.align		4
        /*0024*/ 	.byte	0x04, 0x55
        /*0026*/ 	.short	(.L_416 - .L_415)


	//   ....[0]....
.L_415:
        /* <DEDUP_REMOVED lines=126> */


	//----- nvinfo : EIATTR_MERCURY_ISA_VERSION
	.align		4
.L_416:
        /*07f8*/ 	.byte	0x03, 0x5f
        /*07fa*/ 	.short	0x0101


	//----- nvinfo : EIATTR_COOP_GROUP_MASK_REGIDS
	.align		4
        /*07fc*/ 	.byte	0x04, 0x29
        /*07fe*/ 	.short	(.L_418 - .L_417)


	//   ....[0]....
.L_417:
        /*0800*/ 	.word	0xffffffff


	//   ....[1]....
        /*0804*/ 	.word	0xffffffff


	//   ....[2]....
        /*0808*/ 	.word	0xffffffff


	//   ....[3]....
        /*080c*/ 	.word	0xffffffff


	//   ....[4]....
        /*0810*/ 	.word	0xffffffff


	//   ....[5]....
        /*0814*/ 	.word	0xffffffff


	//   ....[6]....
        /*0818*/ 	.word	0xffffffff


	//   ....[7]....
        /*081c*/ 	.word	0xffffffff


	//   ....[8]....
        /*0820*/ 	.word	0xffffffff


	//   ....[9]....
        /*0824*/ 	.word	0xffffffff


	//   ....[10]....
        /*0828*/ 	.word	0xffffffff


	//   ....[11]....
        /*082c*/ 	.word	0xffffffff


	//   ....[12]....
        /*0830*/ 	.word	0xffffffff


	//   ....[13]....
        /*0834*/ 	.word	0xffffffff


	//   ....[14]....
        /*0838*/ 	.word	0xffffffff


	//   ....[15]....
        /*083c*/ 	.word	0xffffffff


	//   ....[16]....
        /*0840*/ 	.word	0xffffffff


	//   ....[17]....
        /*0844*/ 	.word	0xffffffff


	//   ....[18]....
        /*0848*/ 	.word	0xffffffff


	//   ....[19]....
        /*084c*/ 	.word	0xffffffff


	//   ....[20]....
        /*0850*/ 	.word	0xffffffff


	//   ....[21]....
        /*0854*/ 	.word	0xffffffff


	//   ....[22]....
        /*0858*/ 	.word	0xffffffff


	//   ....[23]....
        /*085c*/ 	.word	0xffffffff


	//----- nvinfo : EIATTR_COOP_GROUP_INSTR_OFFSETS
	.align		4
.L_418:
        /*0860*/ 	.byte	0x04, 0x28
        /*0862*/ 	.short	(.L_420 - .L_419)


	//   ....[0]....
.L_419:
        /*0864*/ 	.word	0x00004080


	//   ....[1]....
        /*0868*/ 	.word	0x00004190


	//   ....[2]....
        /*086c*/ 	.word	0x00004360


	//   ....[3]....
        /*0870*/ 	.word	0x00004560


	//   ....[4]....
        /*0874*/ 	.word	0x00004760


	//   ....[5]....
        /*0878*/ 	.word	0x000049d0


	//   ....[6]....
        /*087c*/ 	.word	0x00004bd0


	//   ....[7]....
        /*0880*/ 	.word	0x00004f00


	//   ....[8]....
        /*0884*/ 	.word	0x0000bd20


	//   ....[9]....
        /*0888*/ 	.word	0x0000bd90


	//   ....[10]....
        /*088c*/ 	.word	0x0000be40


	//   ....[11]....
        /*0890*/ 	.word	0x0000be70


	//   ....[12]....
        /*0894*/ 	.word	0x0000bea0


	//   ....[13]....
        /*0898*/ 	.word	0x0000bec0


	//   ....[14]....
        /*089c*/ 	.word	0x0000bef0


	//   ....[15]....
        /*08a0*/ 	.word	0x0000bf40


	//   ....[16]....
        /*08a4*/ 	.word	0x00011fb0


	//   ....[17]....
        /*08a8*/ 	.word	0x00011fc0


	//   ....[18]....
        /*08ac*/ 	.word	0x00011fd0


	//   ....[19]....
        /*08b0*/ 	.word	0x00011ff0


	//   ....[20]....
        /*08b4*/ 	.word	0x00012010


	//   ....[21]....
        /*08b8*/ 	.word	0x00012030


	//   ....[22]....
        /*08bc*/ 	.word	0x00012040


	//   ....[23]....
        /*08c0*/ 	.word	0x00012070


	//----- nvinfo : EIATTR_EXIT_INSTR_OFFSETS
	.align		4
.L_420:
        /*08c4*/ 	.byte	0x04, 0x1c
        /*08c6*/ 	.short	(.L_422 - .L_421)


	//   ....[0]....
.L_421:
        /*08c8*/ 	.word	0x000006b0


	//   ....[1]....
        /*08cc*/ 	.word	0x00013da0


	//   ....[2]....
        /*08d0*/ 	.word	0x00013ed0


	//   ....[3]....
        /*08d4*/ 	.word	0x00013ef0


	//   ....[4]....
        /*08d8*/ 	.word	0x00014b20


	//   ....[5]....
        /*08dc*/ 	.word	0x00014bb0


	//----- nvinfo : EIATTR_CRS_STACK_SIZE
	.align		4
.L_422:
        /*08e0*/ 	.byte	0x04, 0x1e
        /*08e2*/ 	.short	(.L_424 - .L_423)
.L_423:
        /*08e4*/ 	.word	0x00000000


	//----- nvinfo : EIATTR_CBANK_PARAM_SIZE
	.align		4
.L_424:
        /*08e8*/ 	.byte	0x03, 0x19
        /*08ea*/ 	.short	0x01d0


	//----- nvinfo : EIATTR_PARAM_CBANK
	.align		4
        /*08ec*/ 	.byte	0x04, 0x0a
        /*08ee*/ 	.short	(.L_426 - .L_425)
	.align		4
.L_425:
        /*08f0*/ 	.word	index@(.nv.constant0._ZN5flash16flash_fwd_kernelI23Flash_fwd_kernel_traitsILi96ELi128ELi64ELi4ELb0ELb0EN7cutlass6half_tE19Flash_kernel_traitsILi96ELi128ELi64ELi4ES3_EELb1ELb0ELb0ELb0ELb0ELb0ELb0ELb1EEEvNS_16Flash_fwd_paramsE)
        /*08f4*/ 	.short	0x0210
        /*08f6*/ 	.short	0x01d0


	//----- nvinfo : EIATTR_SW_WAR
	.align		4
.L_426:
        /*08f8*/ 	.byte	0x04, 0x36
        /*08fa*/ 	.short	(.L_428 - .L_427)
.L_427:
        /*08fc*/ 	.word	0x00000008
.L_428:


//--------------------- .nv.info._ZN5flash16flash_fwd_kernelI23Flash_fwd_kernel_traitsILi96ELi128ELi64ELi4ELb0ELb0EN7cutlass6half_tE19Flash_kernel_traitsILi96ELi128ELi64ELi4ES3_EELb0ELb0ELb0ELb0ELb0ELb0ELb1ELb0EEEvNS_16Flash_fwd_paramsE --------------------------
	.section	.nv.info._ZN5flash16flash_fwd_kernelI23Flash_fwd_kernel_traitsILi96ELi128ELi64ELi4ELb0ELb0EN7cutlass6half_tE19Flash_kernel_traitsILi96ELi128ELi64ELi4ES3_EELb0ELb0ELb0ELb0ELb0ELb0ELb1ELb0EEEvNS_16Flash_fwd_paramsE,"",@"SHT_CUDA_INFO"
	.sectionflags	@""
	.align	4


	//----- nvinfo : EIATTR_CUDA_API_VERSION
	.align		4
        /*0000*/ 	.byte	0x04, 0x37
        /*0002*/ 	.short	(.L_430 - .L_429)
.L_429:
        /*0004*/ 	.word	0x00000082


	//----- nvinfo : EIATTR_KPARAM_INFO
	.align		4
.L_430:
        /*0008*/ 	.byte	0x04, 0x17
        /*000a*/ 	.short	(.L_432 - .L_431)
.L_431:
        /*000c*/ 	.word	0x00000000
        /*0010*/ 	.short	0x0000
        /*0012*/ 	.short	0x0000
        /*0014*/ 	.byte	0x00, 0xf0, 0x41, 0x07


	//----- nvinfo : EIATTR_SPARSE_MMA_MASK
	.align		4
.L_432:
        /*0018*/ 	.byte	0x03, 0x50
        /*001a*/ 	.short	0x0000


	//----- nvinfo : EIATTR_MAXREG_COUNT
	.align		4
        /*001c*/ 	.byte	0x03, 0x1b
        /*001e*/ 	.short	0x00ff


	//----- nvinfo : EIATTR_NUM_BARRIERS
	.align		4
        /*0020*/ 	.byte	0x02, 0x4c
        /*0022*/ 	.byte	0x01
	.zero		1


	//----- nvinfo : EIATTR_ANNOTATIONS
	.align		4
        /*0024*/ 	.byte	0x04, 0x55
        /*0026*/ 	.short	(.L_434 - .L_433)


	//   ....[0]....
.L_433:
        /* <DEDUP_REMOVED lines=32> */


	//----- nvinfo : EIATTR_MERCURY_ISA_VERSION
	.align		4
.L_434:
        /*0210*/ 	.byte	0x03, 0x5f
        /*0212*/ 	.short	0x0101


	//----- nvinfo : EIATTR_COOP_GROUP_MASK_REGIDS
	.align		4
        /*0214*/ 	.byte	0x04, 0x29
        /*0216*/ 	.short	(.L_436 - .L_435)


	//   ....[0]....
.L_435:
        /*0218*/ 	.word	0xffffffff


	//   ....[1]....
        /*021c*/ 	.word	0xffffffff


	//   ....[2]....
        /*0220*/ 	.word	0xffffffff


	//   ....[3]....
        /*0224*/ 	.word	0xffffffff


	//   ....[4]....
        /*0228*/ 	.word	0xffffffff


	//   ....[5]....
        /*022c*/ 	.word	0xffffffff


	//   ....[6]....
        /*0230*/ 	.word	0xffffffff


	//   ....[7]....
        /*0234*/ 	.word	0xffffffff


	//   ....[8]....
        /*0238*/ 	.word	0xffffffff


	//   ....[9]....
        /*023c*/ 	.word	0xffffffff


	//   ....[10]....
        /*0240*/ 	.word	0xffffffff


	//   ....[11]....
        /*0244*/ 	.word	0xffffffff


	//   ....[12]....
        /*0248*/ 	.word	0xffffffff


	//   ....[13]....
        /*024c*/ 	.word	0xffffffff


	//   ....[14]....
        /*0250*/ 	.word	0xffffffff


	//   ....[15]....
        /*0254*/ 	.word	0xffffffff


	//   ....[16]....
        /*0258*/ 	.word	0xffffffff


	//   ....[17]....
        /*025c*/ 	.word	0xffffffff


	//   ....[18]....
        /*0260*/ 	.word	0xffffffff


	//   ....[19]....
        /*0264*/ 	.word	0xffffffff


	//   ....[20]....
        /*0268*/ 	.word	0xffffffff


	//   ....[21]....
        /*026c*/ 	.word	0xffffffff


	//   ....[22]....
        /*0270*/ 	.word	0xffffffff


	//   ....[23]....
        /*0274*/ 	.word	0xffffffff


	//----- nvinfo : EIATTR_COOP_GROUP_INSTR_OFFSETS
	.align		4
.L_436:
        /*0278*/ 	.byte	0x04, 0x28
        /*027a*/ 	.short	(.L_438 - .L_437)


	//   ....[0]....
.L_437:
        /*027c*/ 	.word	0x00004380


	//   ....[1]....
        /*0280*/ 	.word	0x00004470


	//   ....[2]....
        /*0284*/ 	.word	0x000044a0


	//   ....[3]....
        /*0288*/ 	.word	0x000044c0


	//   ....[4]....
        /*028c*/ 	.word	0x00004560


	//   ....[5]....
        /*0290*/ 	.word	0x000045a0


	//   ....[6]....
        /*0294*/ 	.word	0x000046b0


	//   ....[7]....
        /*0298*/ 	.word	0x00004810


	//   ....[8]....
        /*029c*/ 	.word	0x00007b70


	//   ....[9]....
        /*02a0*/ 	.word	0x00007bf0


	//   ....[10]....
        /*02a4*/ 	.word	0x00007c20


	//   ....[11]....
        /*02a8*/ 	.word	0x00007c50


	//   ....[12]....
        /*02ac*/ 	.word	0x00007c90


	//   ....[13]....
        /*02b0*/ 	.word	0x00007cb0


	//   ....[14]....
        /*02b4*/ 	.word	0x00007cc0


	//   ....[15]....
        /*02b8*/ 	.word	0x00007ce0


	//   ....[16]....
        /*02bc*/ 	.word	0x00009e70


	//   ....[17]....
        /*02c0*/ 	.word	0x00009e80


	//   ....[18]....
        /*02c4*/ 	.word	0x00009e90


	//   ....[19]....
        /*02c8*/ 	.word	0x00009ea0


	//   ....[20]....
        /*02cc*/ 	.word	0x00009ee0


	//   ....[21]....
        /*02d0*/ 	.word	0x00009f00


	//   ....[22]....
        /*02d4*/ 	.word	0x00009f20


	//   ....[23]....
        /*02d8*/ 	.word	0x00009f40


	//----- nvinfo : EIATTR_EXIT_INSTR_OFFSETS
	.align		4
.L_438:
        /*02dc*/ 	.byte	0x04, 0x1c
        /*02de*/ 	.short	(.L_440 - .L_439)


	//   ....[0]....
.L_439:
        /*02e0*/ 	.word	0x00000390


	//   ....[1]....
        /*02e4*/ 	.word	0x0000bb50


	//   ....[2]....
        /*02e8*/ 	.word	0x0000bc80


	//   ....[3]....
        /*02ec*/ 	.word	0x0000bca0


	//   ....[4]....
        /*02f0*/ 	.word	0x0000c8c0


	//   ....[5]....
        /*02f4*/ 	.word	0x0000c950


	//----- nvinfo : EIATTR_CRS_STACK_SIZE
	.align		4
.L_440:
        /*02f8*/ 	.byte	0x04, 0x1e
        /*02fa*/ 	.short	(.L_442 - .L_441)
.L_441:
        /*02fc*/ 	.word	0x00000000


	//----- nvinfo : EIATTR_CBANK_PARAM_SIZE
	.align		4
.L_442:
        /*0300*/ 	.byte	0x03, 0x19
        /*0302*/ 	.short	0x01d0


	//----- nvinfo : EIATTR_PARAM_CBANK
	.align		4
        /*0304*/ 	.byte	0x04, 0x0a
        /*0306*/ 	.short	(.L_444 - .L_443)
	.align		4
.L_443:
        /*0308*/ 	.word	index@(.nv.constant0._ZN5flash16flash_fwd_kernelI23Flash_fwd_kernel_traitsILi96ELi128ELi64ELi4ELb0ELb0EN7cutlass6half_tE19Flash_kernel_traitsILi96ELi128ELi64ELi4ES3_EELb0ELb0ELb0ELb0ELb0ELb0ELb1ELb0EEEvNS_16Flash_fwd_paramsE)
        /*030c*/ 	.short	0x0210
        /*030e*/ 	.short	0x01d0


	//----- nvinfo : EIATTR_SW_WAR
	.align		4
.L_444:
        /*0310*/ 	.byte	0x04, 0x36
        /*0312*/ 	.short	(.L_446 - .L_445)
.L_445:
        /*0314*/ 	.word	0x00000008
.L_446:


//--------------------- .nv.info._ZN5flash16flash_fwd_kernelI23Flash_fwd_kernel_traitsILi96ELi128ELi64ELi4ELb0ELb0EN7cutlass6half_tE19Flash_kernel_traitsILi96ELi128ELi64ELi4ES3_EELb1ELb0ELb0ELb1ELb0ELb0ELb0ELb1EEEvNS_16Flash_fwd_paramsE --------------------------
	.section	.nv.info._ZN5flash16flash_fwd_kernelI23Flash_fwd_kernel_traitsILi96ELi128ELi64ELi4ELb0ELb0EN7cutlass6half_tE19Flash_kernel_traitsILi96ELi128ELi64ELi4ES3_EELb1ELb0ELb0ELb1ELb0ELb0ELb0ELb1EEEvNS_16Flash_fwd_paramsE,"",@"SHT_CUDA_INFO"
	.sectionflags	@""
	.align	4


	//----- nvinfo : EIATTR_CUDA_API_VERSION
	.align		4
        /*0000*/ 	.byte	0x04, 0x37
        /*0002*/ 	.short	(.L_448 - .L_447)
.L_447:
        /*0004*/ 	.word	0x00000082


	//----- nvinfo : EIATTR_KPARAM_INFO
	.align		4
.L_448:
        /*0008*/ 	.byte	0x04, 0x17
        /*000a*/ 	.short	(.L_450 - .L_449)
.L_449:
        /*000c*/ 	.word	0x00000000
        /*0010*/ 	.short	0x0000
        /*0012*/ 	.short	0x0000
        /*0014*/ 	.byte	0x00, 0xf0, 0x41, 0x07


	//----- nvinfo : EIATTR_SPARSE_MMA_MASK
	.align		4
.L_450:
        /*0018*/ 	.byte	0x03, 0x50
        /*001a*/ 	.short	0x0000


	//----- nvinfo : EIATTR_MAXREG_COUNT
	.align		4
        /*001c*/ 	.byte	0x03, 0x1b
        /*001e*/ 	.short	0x00ff


	//----- nvinfo : EIATTR_NUM_BARRIERS
	.align		4
        /*0020*/ 	.byte	0x02, 0x4c
        /*0022*/ 	.byte	0x01
	.zero		1


	//----- nvinfo : EIATTR_ANNOTATIONS
	.align		4
        /*0024*/ 	.byte	0x04, 0x55
        /*0026*/ 	.short	(.L_452 - .L_451)


	//   ....[0]....
.L_451:
        /* <DEDUP_REMOVED lines=117> */


	//----- nvinfo : EIATTR_MERCURY_ISA_VERSION
	.align		4
.L_452:
        /*0768*/ 	.byte	0x03, 0x5f
        /*076a*/ 	.short	0x0101


	//----- nvinfo : EIATTR_COOP_GROUP_MASK_REGIDS
	.align		4
        /*076c*/ 	.byte	0x04, 0x29
        /*076e*/ 	.short	(.L_454 - .L_453)


	//   ....[0]....
.L_453:
        /*0770*/ 	.word	0xffffffff


	//   ....[1]....
        /*0774*/ 	.word	0xffffffff


	//   ....[2]....
        /*0778*/ 	.word	0xffffffff


	//   ....[3]....
        /*077c*/ 	.word	0xffffffff


	//   ....[4]....
        /*0780*/ 	.word	0xffffffff


	//   ....[5]....
        /*0784*/ 	.word	0xffffffff


	//   ....[6]....
        /*0788*/ 	.word	0xffffffff


	//   ....[7]....
        /*078c*/ 	.word	0xffffffff


	//   ....[8]....
        /*0790*/ 	.word	0xffffffff


	//   ....[9]....
        /*0794*/ 	.word	0xffffffff


	//   ....[10]....
        /*0798*/ 	.word	0xffffffff


	//   ....[11]....
        /*079c*/ 	.word	0xffffffff


	//   ....[12]....
        /*07a0*/ 	.word	0xffffffff


	//   ....[13]....
        /*07a4*/ 	.word	0xffffffff


	//   ....[14]....
        /*07a8*/ 	.word	0xffffffff


	//   ....[15]....
        /*07ac*/ 	.word	0xffffffff


	//   ....[16]....
        /*07b0*/ 	.word	0xffffffff


	//   ....[17]....
        /*07b4*/ 	.word	0xffffffff


	//   ....[18]....
        /*07b8*/ 	.word	0xffffffff


	//   ....[19]....
        /*07bc*/ 	.word	0xffffffff


	//   ....[20]....
        /*07c0*/ 	.word	0xffffffff


	//   ....[21]....
        /*07c4*/ 	.word	0xffffffff


	//   ....[22]....
        /*07c8*/ 	.word	0xffffffff


	//   ....[23]....
        /*07cc*/ 	.word	0xffffffff


	//----- nvinfo : EIATTR_COOP_GROUP_INSTR_OFFSETS
	.align		4
.L_454:
        /*07d0*/ 	.byte	0x04, 0x28
        /*07d2*/ 	.short	(.L_456 - .L_455)


	//   ....[0]....
.L_455:
        /*07d4*/ 	.word	0x000056d0


	//   ....[1]....
        /*07d8*/ 	.word	0x00005760


	//   ....[2]....
        /*07dc*/ 	.word	0x00005790


	//   ....[3]....
        /*07e0*/ 	.word	0x00005810


	//   ....[4]....
        /*07e4*/ 	.word	0x00005d00


	//   ....[5]....
        /*07e8*/ 	.word	0x00005e30


	//   ....[6]....
        /*07ec*/ 	.word	0x00005ee0


	//   ....[7]....
        /*07f0*/ 	.word	0x00006020


	//   ....[8]....
        /*07f4*/ 	.word	0x0000dce0


	//   ....[9]....
        /*07f8*/ 	.word	0x0000dd20


	//   ....[10]....
        /*07fc*/ 	.word	0x0000dd90


	//   ....[11]....
        /*0800*/ 	.word	0x0000dda0


	//   ....[12]....
        /*0804*/ 	.word	0x0000ddd0


	//   ....[13]....
        /*0808*/ 	.word	0x0000ddf0


	//   ....[14]....
        /*080c*/ 	.word	0x0000de50


	//   ....[15]....
        /*0810*/ 	.word	0x0000de80


	//   ....[16]....
        /*0814*/ 	.word	0x00013dc0


	//   ....[17]....
        /*0818*/ 	.word	0x00013e60


	//   ....[18]....
        /*081c*/ 	.word	0x00013ef0


	//   ....[19]....
        /*0820*/ 	.word	0x00013f00


	//   ....[20]....
        /*0824*/ 	.word	0x00013f10


	//   ....[21]....
        /*0828*/ 	.word	0x00013f40


	//   ....[22]....
        /*082c*/ 	.word	0x00013f60


	//   ....[23]....
        /*0830*/ 	.word	0x00013f70


	//----- nvinfo : EIATTR_EXIT_INSTR_OFFSETS
	.align		4
.L_456:
        /*0834*/ 	.byte	0x04, 0x1c
        /*0836*/ 	.short	(.L_458 - .L_457)


	//   ....[0]....
.L_457:
        /*0838*/ 	.word	0x000006b0


	//   ....[1]....
        /*083c*/ 	.word	0x00015c60


	//   ....[2]....
        /*0840*/ 	.word	0x00015d90


	//   ....[3]....
        /*0844*/ 	.word	0x00015db0


	//   ....[4]....
        /*0848*/ 	.word	0x000169e0


	//   ....[5]....
        /*084c*/ 	.word	0x00016a70


	//----- nvinfo : EIATTR_CRS_STACK_SIZE
	.align		4
.L_458:
        /*0850*/ 	.byte	0x04, 0x1e
        /*0852*/ 	.short	(.L_460 - .L_459)
.L_459:
        /*0854*/ 	.word	0x00000000


	//----- nvinfo : EIATTR_CBANK_PARAM_SIZE
	.align		4
.L_460:
        /*0858*/ 	.byte	0x03, 0x19
        /*085a*/ 	.short	0x01d0


	//----- nvinfo : EIATTR_PARAM_CBANK
	.align		4
        /*085c*/ 	.byte	0x04, 0x0a
        /*085e*/ 	.short	(.L_462 - .L_461)
	.align		4
.L_461:
        /*0860*/ 	.word	index@(.nv.constant0._ZN5flash16flash_fwd_kernelI23Flash_fwd_kernel_traitsILi96ELi128ELi64ELi4ELb0ELb0EN7cutlass6half_tE19Flash_kernel_traitsILi96ELi128ELi64ELi4ES3_EELb1ELb0ELb0ELb1ELb0ELb0ELb0ELb1EEEvNS_16Flash_fwd_paramsE)
        /*0864*/ 	.short	0x0210
        /*0866*/ 	.short	0x01d0


	//----- nvinfo : EIATTR_SW_WAR
	.align		4
.L_462:
        /*0868*/ 	.byte	0x04, 0x36
        /*086a*/ 	.short	(.L_464 - .L_463)
.L_463:
        /*086c*/ 	.word	0x00000008
.L_464:


//--------------------- .nv.info._ZN5flash16flash_fwd_kernelI23Flash_fwd_kernel_traitsILi96ELi128ELi64ELi4ELb0ELb0EN7cutlass6half_tE19Flash_kernel_traitsILi96ELi128ELi64ELi4ES3_EELb0ELb0ELb0ELb1ELb0ELb0ELb1ELb0EEEvNS_16Flash_fwd_paramsE --------------------------
	.section	.nv.info._ZN5flash16flash_fwd_kernelI23Flash_fwd_kernel_traitsILi96ELi128ELi64ELi4ELb0ELb0EN7cutlass6half_tE19Flash_kernel_traitsILi96ELi128ELi64ELi4ES3_EELb0ELb0ELb0ELb1ELb0ELb0ELb1ELb0EEEvNS_16Flash_fwd_paramsE,"",@"SHT_CUDA_INFO"
	.sectionflags	@""
	.align	4


	//----- nvinfo : EIATTR_CUDA_API_VERSION
	.align		4
        /*0000*/ 	.byte	0x04, 0x37
        /*0002*/ 	.short	(.L_466 - .L_465)
.L_465:
        /*0004*/ 	.word	0x00000082


	//----- nvinfo : EIATTR_KPARAM_INFO
	.align		4
.L_466:
        /*0008*/ 	.byte	0x04, 0x17
        /*000a*/ 	.short	(.L_468 - .L_467)
.L_467:
        /*000c*/ 	.word	0x00000000
        /*0010*/ 	.short	0x0000
        /*0012*/ 	.short	0x0000
        /*0014*/ 	.byte	0x00, 0xf0, 0x41, 0x07


	//----- nvinfo : EIATTR_SPARSE_MMA_MASK
	.align		4
.L_468:
        /*0018*/ 	.byte	0x03, 0x50
        /*001a*/ 	.short	0x0000


	//----- nvinfo : EIATTR_MAXREG_COUNT
	.align		4
        /*001c*/ 	.byte	0x03, 0x1b
        /*001e*/ 	.short	0x00ff


	//----- nvinfo : EIATTR_NUM_BARRIERS
	.align		4
        /*0020*/ 	.byte	0x02, 0x4c
        /*0022*/ 	.byte	0x01
	.zero		1


	//----- nvinfo : EIATTR_ANNOTATIONS
	.align		4
        /*0024*/ 	.byte	0x04, 0x55
        /*0026*/ 	.short	(.L_470 - .L_469)


	//   ....[0]....
.L_469:
        /* <DEDUP_REMOVED lines=34> */


	//----- nvinfo : EIATTR_MERCURY_ISA_VERSION
	.align		4
.L_470:
        /*0238*/ 	.byte	0x03, 0x5f
        /*023a*/ 	.short	0x0101


	//----- nvinfo : EIATTR_COOP_GROUP_MASK_REGIDS
	.align		4
        /*023c*/ 	.byte	0x04, 0x29
        /*023e*/ 	.short	(.L_472 - .L_471)


	//   ....[0]....
.L_471:
        /*0240*/ 	.word	0xffffffff


	//   ....[1]....
        /*0244*/ 	.word	0xffffffff


	//   ....[2]....
        /*0248*/ 	.word	0xffffffff


	//   ....[3]....
        /*024c*/ 	.word	0xffffffff


	//   ....[4]....
        /*0250*/ 	.word	0xffffffff


	//   ....[5]....
        /*0254*/ 	.word	0xffffffff


	//   ....[6]....
        /*0258*/ 	.word	0xffffffff


	//   ....[7]....
        /*025c*/ 	.word	0xffffffff


	//   ....[8]....
        /*0260*/ 	.word	0xffffffff


	//   ....[9]....
        /*0264*/ 	.word	0xffffffff


	//   ....[10]....
        /*0268*/ 	.word	0xffffffff


	//   ....[11]....
        /*026c*/ 	.word	0xffffffff


	//   ....[12]....
        /*0270*/ 	.word	0xffffffff


	//   ....[13]....
        /*0274*/ 	.word	0xffffffff


	//   ....[14]....
        /*0278*/ 	.word	0xffffffff


	//   ....[15]....
        /*027c*/ 	.word	0xffffffff


	//   ....[16]....
        /*0280*/ 	.word	0xffffffff


	//   ....[17]....
        /*0284*/ 	.word	0xffffffff


	//   ....[18]....
        /*0288*/ 	.word	0xffffffff


	//   ....[19]....
        /*028c*/ 	.word	0xffffffff


	//   ....[20]....
        /*0290*/ 	.word	0xffffffff


	//   ....[21]....
        /*0294*/ 	.word	0xffffffff


	//   ....[22]....
        /*0298*/ 	.word	0xffffffff


	//   ....[23]....
        /*029c*/ 	.word	0xffffffff


	//----- nvinfo : EIATTR_COOP_GROUP_INSTR_OFFSETS
	.align		4
.L_472:
        /*02a0*/ 	.byte	0x04, 0x28
        /*02a2*/ 	.short	(.L_474 - .L_473)


	//   ....[0]....
.L_473:
        /*02a4*/ 	.word	0x00005880


	//   ....[1]....
        /*02a8*/ 	.word	0x000058f0


	//   ....[2]....
        /*02ac*/ 	.word	0x00005980


	//   ....[3]....
        /*02b0*/ 	.word	0x000059d0


	//   ....[4]....
        /*02b4*/ 	.word	0x000059e0


	//   ....[5]....
        /*02b8*/ 	.word	0x00005a50


	//   ....[6]....
        /*02bc*/ 	.word	0x00005e30


	//   ....[7]....
        /*02c0*/ 	.word	0x00005ed0


	//   ....[8]....
        /*02c4*/ 	.word	0x00009d10


	//   ....[9]....
        /*02c8*/ 	.word	0x00009d70


	//   ....[10]....
        /*02cc*/ 	.word	0x00009e00


	//   ....[11]....
        /*02d0*/ 	.word	0x00009e10


	//   ....[12]....
        /*02d4*/ 	.word	0x00009e40


	//   ....[13]....
        /*02d8*/ 	.word	0x00009e50


	//   ....[14]....
        /*02dc*/ 	.word	0x00009e80


	//   ....[15]....
        /*02e0*/ 	.word	0x00009ea0


	//   ....[16]....
        /*02e4*/ 	.word	0x0000bfe0


	//   ....[17]....
        /*02e8*/ 	.word	0x0000bff0


	//   ....[18]....
        /*02ec*/ 	.word	0x0000c000


	//   ....[19]....
        /*02f0*/ 	.word	0x0000c010


	//   ....[20]....
        /*02f4*/ 	.word	0x0000c050


	//   ....[21]....
        /*02f8*/ 	.word	0x0000c080


	//   ....[22]....
        /*02fc*/ 	.word	0x0000c0c0


	//   ....[23]....
        /*0300*/ 	.word	0x0000c0e0


	//----- nvinfo : EIATTR_EXIT_INSTR_OFFSETS
	.align		4
.L_474:
        /*0304*/ 	.byte	0x04, 0x1c
        /*0306*/ 	.short	(.L_476 - .L_475)


	//   ....[0]....
.L_475:
        /*0308*/ 	.word	0x00000390


	//   ....[1]....
        /*030c*/ 	.word	0x0000dcb0


	//   ....[2]....
        /*0310*/ 	.word	0x0000dde0


	//   ....[3]....
        /*0314*/ 	.word	0x0000de00


	//   ....[4]....
        /*0318*/ 	.word	0x0000ea20


	//   ....[5]....
        /*031c*/ 	.word	0x0000eab0


	//----- nvinfo : EIATTR_CRS_STACK_SIZE
	.align		4
.L_476:
        /*0320*/ 	.byte	0x04, 0x1e
        /*0322*/ 	.short	(.L_478 - .L_477)
.L_477:
        /*0324*/ 	.word	0x00000000


	//----- nvinfo : EIATTR_CBANK_PARAM_SIZE
	.align		4
.L_478:
        /*0328*/ 	.byte	0x03, 0x19
        /*032a*/ 	.short	0x01d0


	//----- nvinfo : EIATTR_PARAM_CBANK
	.align		4
        /*032c*/ 	.byte	0x04, 0x0a
        /*032e*/ 	.short	(.L_480 - .L_479)
	.align		4
.L_479:
        /*0330*/ 	.word	index@(.nv.constant0._ZN5flash16flash_fwd_kernelI23Flash_fwd_kernel_traitsILi96ELi128ELi64ELi4ELb0ELb0EN7cutlass6half_tE19Flash_kernel_traitsILi96ELi128ELi64ELi4ES3_EELb0ELb0ELb0ELb1ELb0ELb0ELb1ELb0EEEvNS_16Flash_fwd_paramsE)
        /*0334*/ 	.short	0x0210
        /*0336*/ 	.short	0x01d0


	//----- nvinfo : EIATTR_SW_WAR
	.align		4
.L_480:
        /*0338*/ 	.byte	0x04, 0x36
        /*033a*/ 	.short	(.L_482 - .L_481)
.L_481:
        /*033c*/ 	.word	0x00000008
.L_482:


//--------------------- .nv.info._ZN5flash16flash_fwd_kernelI23Flash_fwd_kernel_traitsILi96ELi128ELi64ELi4ELb0ELb0EN7cutlass6half_tE19Flash_kernel_traitsILi96ELi128ELi64ELi4ES3_EELb1ELb0ELb1ELb0ELb0ELb1ELb0ELb0EEEvNS_16Flash_fwd_paramsE --------------------------
	.section	.nv.info._ZN5flash16flash_fwd_kernelI23Flash_fwd_kernel_traitsILi96ELi128ELi64ELi4ELb0ELb0EN7cutlass6half_tE19Flash_kernel_traitsILi96ELi128ELi64ELi4ES3_EELb1ELb0ELb1ELb0ELb0ELb1ELb0ELb0EEEvNS_16Flash_fwd_paramsE,"",@"SHT_CUDA_INFO"
	.sectionflags	@""
	.align	4


	//----- nvinfo : EIATTR_CUDA_API_VERSION
	.align		4
        /*0000*/ 	.byte	0x04, 0x37
        /*0002*/ 	.short	(.L_484 - .L_483)
.L_483:
        /*0004*/ 	.word	0x00000082


	//----- nvinfo : EIATTR_KPARAM_INFO
	.align		4
.L_484:
        /*0008*/ 	.byte	0x04, 0x17
        /*000a*/ 	.short	(.L_486 - .L_485)
.L_485:
        /*000c*/ 	.word	0x00000000
        /*0010*/ 	.short	0x0000
        /*0012*/ 	.short	0x0000
        /*0014*/ 	.byte	0x00, 0xf0, 0x41, 0x07


	//----- nvinfo : EIATTR_SPARSE_MMA_MASK
	.align		4
.L_486:
        /*0018*/ 	.byte	0x03, 0x50
        /*001a*/ 	.short	0x0000


	//----- nvinfo : EIATTR_MAXREG_COUNT
	.align		4
        /*001c*/ 	.byte	0x03, 0x1b
        /*001e*/ 	.short	0x00ff


	//----- nvinfo : EIATTR_NUM_BARRIERS
	.align		4
        /*0020*/ 	.byte	0x02, 0x4c
        /*0022*/ 	.byte	0x01
	.zero		1


	//----- nvinfo : EIATTR_ANNOTATIONS
	.align		4
        /*0024*/ 	.byte	0x04, 0x55
        /*0026*/ 	.short	(.L_488 - .L_487)


	//   ....[0]....
.L_487:
        /* <DEDUP_REMOVED lines=40> */


	//----- nvinfo : EIATTR_MERCURY_ISA_VERSION
	.align		4
.L_488:
        /*0298*/ 	.byte	0x03, 0x5f
        /*029a*/ 	.short	0x0101


	//----- nvinfo : EIATTR_COOP_GROUP_MASK_REGIDS
	.align		4
        /*029c*/ 	.byte	0x04, 0x29
        /*029e*/ 	.short	(.L_490 - .L_489)


	//   ....[0]....
.L_489:
        /*02a0*/ 	.word	0xffffffff


	//   ....[1]....
        /*02a4*/ 	.word	0xffffffff


	//   ....[2]....
        /*02a8*/ 	.word	0xffffffff


	//   ....[3]....
        /*02ac*/ 	.word	0xffffffff


	//   ....[4]....
        /*02b0*/ 	.word	0xffffffff


	//   ....[5]....
        /*02b4*/ 	.word	0xffffffff


	//   ....[6]....
        /*02b8*/ 	.word	0xffffffff


	//   ....[7]....
        /*02bc*/ 	.word	0xffffffff


	//   ....[8]....
        /*02c0*/ 	.word	0xffffffff


	//   ....[9]....
        /*02c4*/ 	.word	0xffffffff


	//   ....[10]....
        /*02c8*/ 	.word	0xffffffff


	//   ....[11]....
        /*02cc*/ 	.word	0xffffffff


	//   ....[12]....
        /*02d0*/ 	.word	0xffffffff


	//   ....[13]....
        /*02d4*/ 	.word	0xffffffff


	//   ....[14]....
        /*02d8*/ 	.word	0xffffffff


	//   ....[15]....
        /*02dc*/ 	.word	0xffffffff


	//   ....[16]....
        /*02e0*/ 	.word	0xffffffff


	//   ....[17]....
        /*02e4*/ 	.word	0xffffffff


	//   ....[18]....
        /*02e8*/ 	.word	0xffffffff


	//   ....[19]....
        /*02ec*/ 	.word	0xffffffff


	//   ....[20]....
        /*02f0*/ 	.word	0xffffffff


	//   ....[21]....
        /*02f4*/ 	.word	0xffffffff


	//   ....[22]....
        /*02f8*/ 	.word	0xffffffff


	//   ....[23]....
        /*02fc*/ 	.word	0xffffffff


	//   ....[24]....
        /*0300*/ 	.word	0xffffffff


	//   ....[25]....
        /*0304*/ 	.word	0xffffffff


	//   ....[26]....
        /*0308*/ 	.word	0xffffffff


	//   ....[27]....
        /*030c*/ 	.word	0xffffffff


	//   ....[28]....
        /*0310*/ 	.word	0xffffffff


	//   ....[29]....
        /*0314*/ 	.word	0xffffffff


	//   ....[30]....
        /*0318*/ 	.word	0xffffffff


	//   ....[31]....
        /*031c*/ 	.word	0xffffffff


	//   ....[32]....
        /*0320*/ 	.word	0xffffffff


	//   ....[33]....
        /*0324*/ 	.word	0xffffffff


	//   ....[34]....
        /*0328*/ 	.word	0xffffffff


	//   ....[35]....
        /*032c*/ 	.word	0xffffffff


	//   ....[36]....
        /*0330*/ 	.word	0xffffffff


	//   ....[37]....
        /*0334*/ 	.word	0xffffffff


	//   ....[38]....
        /*0338*/ 	.word	0xffffffff


	//   ....[39]....
        /*033c*/ 	.word	0xffffffff


	//----- nvinfo : EIATTR_COOP_GROUP_INSTR_OFFSETS
	.align		4
.L_490:
        /*0340*/ 	.byte	0x04, 0x28
        /*0342*/ 	.short	(.L_492 - .L_491)


	//   ....[0]....
.L_491:
        /*0344*/ 	.word	0x000045c0


	//   ....[1]....
        /*0348*/ 	.word	0x000047b0


	//   ....[2]....
        /*034c*/ 	.word	0x000047f0


	//   ....[3]....
        /*0350*/ 	.word	0x000049a0


	//   ....[4]....
        /*0354*/ 	.word	0x00004d90


	//   ....[5]....
        /*0358*/ 	.word	0x00004dd0


	//   ....[6]....
        /*035c*/ 	.word	0x00004f00


	//   ....[7]....
        /*0360*/ 	.word	0x00005040


	//   ....[8]....
        /*0364*/ 	.word	0x00009b10


	//   ....[9]....
        /*0368*/ 	.word	0x00009cd0


	//   ....[10]....
        /*036c*/ 	.word	0x00009d50


	//   ....[11]....
        /*0370*/ 	.word	0x00009e60


	//   ....[12]....
        /*0374*/ 	.word	0x00009ec0


	//   ....[13]....
        /*0378*/ 	.word	0x0000a0b0


	//   ....[14]....
        /*037c*/ 	.word	0x0000a0e0


	//   ....[15]....
        /*0380*/ 	.word	0x0000a200


	//   ....[16]....
        /*0384*/ 	.word	0x0000f150


	//   ....[17]....
        /*0388*/ 	.word	0x0000f2f0


	//   ....[18]....
        /*038c*/ 	.word	0x0000f320


	//   ....[19]....
        /*0390*/ 	.word	0x0000f3f0


	//   ....[20]....
        /*0394*/ 	.word	0x0000f440


	//   ....[21]....
        /*0398*/ 	.word	0x0000f510


	//   ....[22]....
        /*039c*/ 	.word	0x0000f560


	//   ....[23]....
        /*03a0*/ 	.word	0x0000f6e0


	//   ....[24]....
        /*03a4*/ 	.word	0x000148f0


	//   ....[25]....
        /*03a8*/ 	.word	0x000149b0


	//   ....[26]....
        /*03ac*/ 	.word	0x00014a70


	//   ....[27]....
        /*03b0*/ 	.word	0x00014b80


	//   ....[28]....
        /*03b4*/ 	.word	0x00014d60


	//   ....[29]....
        /*03b8*/ 	.word	0x00014e10


	//   ....[30]....
        /*03bc*/ 	.word	0x00014e50


	//   ....[31]....
        /*03c0*/ 	.word	0x00014e70


	//   ....[32]....
        /*03c4*/ 	.word	0x000189d0


	//   ....[33]....
        /*03c8*/ 	.word	0x000189e0


	//   ....[34]....
        /*03cc*/ 	.word	0x00018a00


	//   ....[35]....
        /*03d0*/ 	.word	0x00018a20


	//   ....[36]....
        /*03d4*/ 	.word	0x00018a30


	//   ....[37]....
        /*03d8*/ 	.word	0x00018a40


	//   ....[38]....
        /*03dc*/ 	.word	0x00018a90


	//   ....[39]....
        /*03e0*/ 	.word	0x00018ac0


	//----- nvinfo : EIATTR_EXIT_INSTR_OFFSETS
	.align		4
.L_492:
        /*03e4*/ 	.byte	0x04, 0x1c
        /*03e6*/ 	.short	(.L_494 - .L_493)


	//   ....[0]....
.L_493:
        /*03e8*/ 	.word	0x00000710


	//   ....[1]....
        /*03ec*/ 	.word	0x00001370


	//   ....[2]....
        /*03f0*/ 	.word	0x00001400


	//   ....[3]....
        /*03f4*/ 	.word	0x0001a6c0


	//   ....[4]....
        /*03f8*/ 	.word	0x0001a7c0


	//----- nvinfo : EIATTR_CRS_STACK_SIZE
	.align		4
.L_494:
        /*03fc*/ 	.byte	0x04, 0x1e
        /*03fe*/ 	.short	(.L_496 - .L_495)
.L_495:
        /*0400*/ 	.word	0x00000000


	//----- nvinfo : EIATTR_CBANK_PARAM_SIZE
	.align		4
.L_496:
        /*0404*/ 	.byte	0x03, 0x19
        /*0406*/ 	.short	0x01d0


	//----- nvinfo : EIATTR_PARAM_CBANK
	.align		4
        /*0408*/ 	.byte	0x04, 0x0a
        /*040a*/ 	.short	(.L_498 - .L_497)
	.align		4
.L_497:
        /*040c*/ 	.word	index@(.nv.constant0._ZN5flash16flash_fwd_kernelI23Flash_fwd_kernel_traitsILi96ELi128ELi64ELi4ELb0ELb0EN7cutlass6half_tE19Flash_kernel_traitsILi96ELi128ELi64ELi4ES3_EELb1ELb0ELb1ELb0ELb0ELb1ELb0ELb0EEEvNS_16Flash_fwd_paramsE)
        /*0410*/ 	.short	0x0210
        /*0412*/ 	.short	0x01d0


	//----- nvinfo : EIATTR_SW_WAR
	.align		4
.L_498:
        /*0414*/ 	.byte	0x04, 0x36
        /*0416*/ 	.short	(.L_500 - .L_499)
.L_499:
        /*0418*/ 	.word	0x00000008
.L_500:


//--------------------- .nv.info._ZN5flash16flash_fwd_kernelI23Flash_fwd_kernel_traitsILi96ELi128ELi64ELi4ELb0ELb0EN7cutlass6half_tE19Flash_kernel_traitsILi96ELi128ELi64ELi4ES3_EELb0ELb0ELb1ELb0ELb0ELb1ELb1ELb0EEEvNS_16Flash_fwd_paramsE --------------------------
	.section	.nv.info._ZN5flash16flash_fwd_kernelI23Flash_fwd_kernel_traitsILi96ELi128ELi64ELi4ELb0ELb0EN7cutlass6half_tE19Flash_kernel_traitsILi96ELi128ELi64ELi4ES3_EELb0ELb0ELb1ELb0ELb0ELb1ELb1ELb0EEEvNS_16Flash_fwd_paramsE,"",@"SHT_CUDA_INFO"
	.sectionflags	@""
	.align	4


	//----- nvinfo : EIATTR_CUDA_API_VERSION
	.align		4
        /*0000*/ 	.byte	0x04, 0x37
        /*0002*/ 	.short	(.L_502 - .L_501)
.L_501:
        /*0004*/ 	.word	0x00000082


	//----- nvinfo : EIATTR_KPARAM_INFO
	.align		4
.L_502:
        /*0008*/ 	.byte	0x04, 0x17
        /*000a*/ 	.short	(.L_504 - .L_503)
.L_503:
        /*000c*/ 	.word	0x00000000
        /*0010*/ 	.short	0x0000
        /*0012*/ 	.short	0x0000
        /*0014*/ 	.byte	0x00, 0xf0, 0x41, 0x07


	//----- nvinfo : EIATTR_SPARSE_MMA_MASK
	.align		4
.L_504:
        /*0018*/ 	.byte	0x03, 0x50
        /*001a*/ 	.short	0x0000


	//----- nvinfo : EIATTR_MAXREG_COUNT
	.align		4
        /*001c*/ 	.byte	0x03, 0x1b
        /*001e*/ 	.short	0x00ff


	//----- nvinfo : EIATTR_NUM_BARRIERS
	.align		4
        /*0020*/ 	.byte	0x02, 0x4c
        /*0022*/ 	.byte	0x01
	.zero		1


	//----- nvinfo : EIATTR_ANNOTATIONS
	.align		4
        /*0024*/ 	.byte	0x04, 0x55
        /*0026*/ 	.short	(.L_506 - .L_505)


	//   ....[0]....
.L_505:
        /* <DEDUP_REMOVED lines=26> */


	//----- nvinfo : EIATTR_MERCURY_ISA_VERSION
	.align		4
.L_506:
        /*01b0*/ 	.byte	0x03, 0x5f
        /*01b2*/ 	.short	0x0101


	//----- nvinfo : EIATTR_COOP_GROUP_MASK_REGIDS
	.align		4
        /*01b4*/ 	.byte	0x04, 0x29
        /*01b6*/ 	.short	(.L_508 - .L_507)


	//   ....[0]....
.L_507:
        /*01b8*/ 	.word	0xffffffff


	//   ....[1]....
        /*01bc*/ 	.word	0xffffffff


	//   ....[2]....
        /*01c0*/ 	.word	0xffffffff


	//   ....[3]....
        /*01c4*/ 	.word	0xffffffff


	//   ....[4]....
        /*01c8*/ 	.word	0xffffffff


	//   ....[5]....
        /*01cc*/ 	.word	0xffffffff


	//   ....[6]....
        /*01d0*/ 	.word	0xffffffff


	//   ....[7]....
        /*01d4*/ 	.word	0xffffffff


	//   ....[8]....
        /*01d8*/ 	.word	0xffffffff


	//   ....[9]....
        /*01dc*/ 	.word	0xffffffff


	//   ....[10]....
        /*01e0*/ 	.word	0xffffffff


	//   ....[11]....
        /*01e4*/ 	.word	0xffffffff


	//   ....[12]....
        /*01e8*/ 	.word	0xffffffff


	//   ....[13]....
        /*01ec*/ 	.word	0xffffffff


	//   ....[14]....
        /*01f0*/ 	.word	0xffffffff


	//   ....[15]....
        /*01f4*/ 	.word	0xffffffff


	//   ....[16]....
        /*01f8*/ 	.word	0xffffffff


	//   ....[17]....
        /*01fc*/ 	.word	0xffffffff


	//   ....[18]....
        /*0200*/ 	.word	0xffffffff


	//   ....[19]....
        /*0204*/ 	.word	0xffffffff


	//   ....[20]....
        /*0208*/ 	.word	0xffffffff


	//   ....[21]....
        /*020c*/ 	.word	0xffffffff


	//   ....[22]....
        /*0210*/ 	.word	0xffffffff


	//   ....[23]....
        /*0214*/ 	.word	0xffffffff


	//   ....[24]....
        /*0218*/ 	.word	0xffffffff


	//   ....[25]....
        /*021c*/ 	.word	0xffffffff


	//   ....[26]....
        /*0220*/ 	.word	0xffffffff


	//   ....[27]....
        /*0224*/ 	.word	0xffffffff


	//   ....[28]....
        /*0228*/ 	.word	0xffffffff


	//   ....[29]....
        /*022c*/ 	.word	0xffffffff


	//   ....[30]....
        /*0230*/ 	.word	0xffffffff


	//   ....[31]....
        /*0234*/ 	.word	0xffffffff


	//   ....[32]....
        /*0238*/ 	.word	0xffffffff


	//   ....[33]....
        /*023c*/ 	.word	0xffffffff


	//   ....[34]....
        /*0240*/ 	.word	0xffffffff


	//   ....[35]....
        /*0244*/ 	.word	0xffffffff


	//   ....[36]....
        /*0248*/ 	.word	0xffffffff


	//   ....[37]....
        /*024c*/ 	.word	0xffffffff


	//   ....[38]....
        /*0250*/ 	.word	0xffffffff


	//   ....[39]....
        /*0254*/ 	.word	0xffffffff


	//----- nvinfo : EIATTR_COOP_GROUP_INSTR_OFFSETS
	.align		4
.L_508:
        /*0258*/ 	.byte	0x04, 0x28
        /*025a*/ 	.short	(.L_510 - .L_509)


	//   ....[0]....
.L_509:
        /*025c*/ 	.word	0x00004820


	//   ....[1]....
        /*0260*/ 	.word	0x00004890


	//   ....[2]....
        /*0264*/ 	.word	0x00004970


	//   ....[3]....
        /*0268*/ 	.word	0x000049c0


	//   ....[4]....
        /*026c*/ 	.word	0x00004a80


	//   ....[5]....
        /*0270*/ 	.word	0x00004ce0


	//   ....[6]....
        /*0274*/ 	.word	0x00004ec0


	//   ....[7]....
        /*0278*/ 	.word	0x00005040


	//   ....[8]....
        /*027c*/ 	.word	0x00008630


	//   ....[9]....
        /*0280*/ 	.word	0x00008a20


	//   ....[10]....
        /*0284*/ 	.word	0x00008e10


	//   ....[11]....
        /*0288*/ 	.word	0x00008f20


	//   ....[12]....
        /*028c*/ 	.word	0x00008ff0


	//   ....[13]....
        /*0290*/ 	.word	0x00009000


	//   ....[14]....
        /*0294*/ 	.word	0x00009020


	//   ....[15]....
        /*0298*/ 	.word	0x00009270


	//   ....[16]....
        /*029c*/ 	.word	0x0000d4f0


	//   ....[17]....
        /*02a0*/ 	.word	0x0000d620


	//   ....[18]....
        /*02a4*/ 	.word	0x0000dc80


	//   ....[19]....
        /*02a8*/ 	.word	0x0000dcb0


	//   ....[20]....
        /*02ac*/ 	.word	0x0000dde0


	//   ....[21]....
        /*02b0*/ 	.word	0x0000de10


	//   ....[22]....
        /*02b4*/ 	.word	0x0000de30


	//   ....[23]....
        /*02b8*/ 	.word	0x0000de80


	//   ....[24]....
        /*02bc*/ 	.word	0x00013010


	//   ....[25]....
        /*02c0*/ 	.word	0x00013190


	//   ....[26]....
        /*02c4*/ 	.word	0x00013320


	//   ....[27]....
        /*02c8*/ 	.word	0x00013470


	//   ....[28]....
        /*02cc*/ 	.word	0x000134a0


	//   ....[29]....
        /*02d0*/ 	.word	0x000134c0


	//   ....[30]....
        /*02d4*/ 	.word	0x00013530


	//   ....[31]....
        /*02d8*/ 	.word	0x00013590


	//   ....[32]....
        /*02dc*/ 	.word	0x00015770


	//   ....[33]....
        /*02e0*/ 	.word	0x00015780


	//   ....[34]....
        /*02e4*/ 	.word	0x00015790


	//   ....[35]....
        /*02e8*/ 	.word	0x000157a0


	//   ....[36]....
        /*02ec*/ 	.word	0x000157d0


	//   ....[37]....
        /*02f0*/ 	.word	0x000157f0


	//   ....[38]....
        /*02f4*/ 	.word	0x00015810


	//   ....[39]....
        /*02f8*/ 	.word	0x00015820


	//----- nvinfo : EIATTR_EXIT_INSTR_OFFSETS
	.align		4
.L_510:
        /*02fc*/ 	.byte	0x04, 0x1c
        /*02fe*/ 	.short	(.L_512 - .L_511)


	//   ....[0]....
.L_511:
        /*0300*/ 	.word	0x000004b0


	//   ....[1]....
        /*0304*/ 	.word	0x00001140


	//   ....[2]....
        /*0308*/ 	.word	0x000011d0


	//   ....[3]....
        /*030c*/ 	.word	0x000173b0


	//   ....[4]....
        /*0310*/ 	.word	0x000174b0


	//----- nvinfo : EIATTR_CRS_STACK_SIZE
	.align		4
.L_512:
        /*0314*/ 	.byte	0x04, 0x1e
        /*0316*/ 	.short	(.L_514 - .L_513)
.L_513:
        /*0318*/ 	.word	0x00000000


	//----- nvinfo : EIATTR_CBANK_PARAM_SIZE
	.align		4
.L_514:
        /*031c*/ 	.byte	0x03, 0x19
        /*031e*/ 	.short	0x01d0


	//----- nvinfo : EIATTR_PARAM_CBANK
	.align		4
        /*0320*/ 	.byte	0x04, 0x0a
        /*0322*/ 	.short	(.L_516 - .L_515)
	.align		4
.L_515:
        /*0324*/ 	.word	index@(.nv.constant0._ZN5flash16flash_fwd_kernelI23Flash_fwd_kernel_traitsILi96ELi128ELi64ELi4ELb0ELb0EN7cutlass6half_tE19Flash_kernel_traitsILi96ELi128ELi64ELi4ES3_EELb0ELb0ELb1ELb0ELb0ELb1ELb1ELb0EEEvNS_16Flash_fwd_paramsE)
        /*0328*/ 	.short	0x0210
        /*032a*/ 	.short	0x01d0


	//----- nvinfo : EIATTR_SW_WAR
	.align		4
.L_516:
        /*032c*/ 	.byte	0x04, 0x36
        /*032e*/ 	.short	(.L_518 - .L_517)
.L_517:
        /*0330*/ 	.word	0x00000008
.L_518:


//--------------------- .nv.info._ZN5flash16flash_fwd_kernelI23Flash_fwd_kernel_traitsILi96ELi128ELi64ELi4ELb0ELb0EN7cutlass6half_tE19Flash_kernel_traitsILi96ELi128ELi64ELi4ES3_EELb1ELb0ELb1ELb1ELb0ELb0ELb0ELb0EEEvNS_16Flash_fwd_paramsE --------------------------
	.section	.nv.info._ZN5flash16flash_fwd_kernelI23Flash_fwd_kernel_traitsILi96ELi128ELi64ELi4ELb0ELb0EN7cutlass6half_tE19Flash_kernel_traitsILi96ELi128ELi64ELi4ES3_EELb1ELb0ELb1ELb1ELb0ELb0ELb0ELb0EEEvNS_16Flash_fwd_paramsE,"",@"SHT_CUDA_INFO"
	.sectionflags	@""
	.align	4


	//----- nvinfo : EIATTR_CUDA_API_VERSION
	.align		4
        /*0000*/ 	.byte	0x04, 0x37
        /*0002*/ 	.short	(.L_520 - .L_519)
.L_519:
        /*0004*/ 	.word	0x00000082


	//----- nvinfo : EIATTR_KPARAM_INFO
	.align		4
.L_520:
        /*0008*/ 	.byte	0x04, 0x17
        /*000a*/ 	.short	(.L_522 - .L_521)
.L_521:
        /*000c*/ 	.word	0x00000000
        /*0010*/ 	.short	0x0000
        /*0012*/ 	.short	0x0000
        /*0014*/ 	.byte	0x00, 0xf0, 0x41, 0x07


	//----- nvinfo : EIATTR_SPARSE_MMA_MASK
	.align		4
.L_522:
        /*0018*/ 	.byte	0x03, 0x50
        /*001a*/ 	.short	0x0000


	//----- nvinfo : EIATTR_MAXREG_COUNT
	.align		4
        /*001c*/ 	.byte	0x03, 0x1b
        /*001e*/ 	.short	0x00ff


	//----- nvinfo : EIATTR_NUM_BARRIERS
	.align		4
        /*0020*/ 	.byte	0x02, 0x4c
        /*0022*/ 	.byte	0x01
	.zero		1


	//----- nvinfo : EIATTR_ANNOTATIONS
	.align		4
        /*0024*/ 	.byte	0x04, 0x55
        /*0026*/ 	.short	(.L_524 - .L_523)


	//   ....[0]....
.L_523:
        /* <DEDUP_REMOVED lines=83> */


	//----- nvinfo : EIATTR_MERCURY_ISA_VERSION
	.align		4
.L_524:
        /*0548*/ 	.byte	0x03, 0x5f
        /*054a*/ 	.short	0x0101


	//----- nvinfo : EIATTR_COOP_GROUP_MASK_REGIDS
	.align		4
        /*054c*/ 	.byte	0x04, 0x29
        /*054e*/ 	.short	(.L_526 - .L_525)


	//   ....[0]....
.L_525:
        /*0550*/ 	.word	0xffffffff


	//   ....[1]....
        /*0554*/ 	.word	0xffffffff


	//   ....[2]....
        /*0558*/ 	.word	0xffffffff


	//   ....[3]....
        /*055c*/ 	.word	0xffffffff


	//   ....[4]....
        /*0560*/ 	.word	0xffffffff


	//   ....[5]....
        /*0564*/ 	.word	0xffffffff


	//   ....[6]....
        /*0568*/ 	.word	0xffffffff


	//   ....[7]....
        /*056c*/ 	.word	0xffffffff


	//   ....[8]....
        /*0570*/ 	.word	0xffffffff


	//   ....[9]....
        /*0574*/ 	.word	0xffffffff


	//   ....[10]....
        /*0578*/ 	.word	0xffffffff


	//   ....[11]....
        /*057c*/ 	.word	0xffffffff


	//   ....[12]....
        /*0580*/ 	.word	0xffffffff


	//   ....[13]....
        /*0584*/ 	.word	0xffffffff


	//   ....[14]....
        /*0588*/ 	.word	0xffffffff


	//   ....[15]....
        /*058c*/ 	.word	0xffffffff


	//   ....[16]....
        /*0590*/ 	.word	0xffffffff


	//   ....[17]....
        /*0594*/ 	.word	0xffffffff


	//   ....[18]....
        /*0598*/ 	.word	0xffffffff


	//   ....[19]....
        /*059c*/ 	.word	0xffffffff


	//   ....[20]....
        /*05a0*/ 	.word	0xffffffff


	//   ....[21]....
        /*05a4*/ 	.word	0xffffffff


	//   ....[22]....
        /*05a8*/ 	.word	0xffffffff


	//   ....[23]....
        /*05ac*/ 	.word	0xffffffff


	//   ....[24]....
        /*05b0*/ 	.word	0xffffffff


	//   ....[25]....
        /*05b4*/ 	.word	0xffffffff


	//   ....[26]....
        /*05b8*/ 	.word	0xffffffff


	//   ....[27]....
        /*05bc*/ 	.word	0xffffffff


	//   ....[28]....
        /*05c0*/ 	.word	0xffffffff


	//   ....[29]....
        /*05c4*/ 	.word	0xffffffff


	//   ....[30]....
        /*05c8*/ 	.word	0xffffffff


	//   ....[31]....
        /*05cc*/ 	.word	0xffffffff


	//   ....[32]....
        /*05d0*/ 	.word	0xffffffff


	//   ....[33]....
        /*05d4*/ 	.word	0xffffffff


	//   ....[34]....
        /*05d8*/ 	.word	0xffffffff


	//   ....[35]....
        /*05dc*/ 	.word	0xffffffff


	//   ....[36]....
        /*05e0*/ 	.word	0xffffffff


	//   ....[37]....
        /*05e4*/ 	.word	0xffffffff


	//   ....[38]....
        /*05e8*/ 	.word	0xffffffff


	//   ....[39]....
        /*05ec*/ 	.word	0xffffffff


	//----- nvinfo : EIATTR_COOP_GROUP_INSTR_OFFSETS
	.align		4
.L_526:
        /*05f0*/ 	.byte	0x04, 0x28
        /*05f2*/ 	.short	(.L_528 - .L_527)


	//   ....[0]....
.L_527:
        /*05f4*/ 	.word	0x000069f0


	//   ....[1]....
        /*05f8*/ 	.word	0x00006a40


	//   ....[2]....
        /*05fc*/ 	.word	0x00006a70


	//   ....[3]....
        /*0600*/ 	.word	0x00006b50


	//   ....[4]....
        /*0604*/ 	.word	0x00007700


	//   ....[5]....
        /*0608*/ 	.word	0x00007860


	//   ....[6]....
        /*060c*/ 	.word	0x000078d0


	//   ....[7]....
        /*0610*/ 	.word	0x00007a20


	//   ....[8]....
        /*0614*/ 	.word	0x0000d610


	//   ....[9]....
        /*0618*/ 	.word	0x0000d8f0


	//   ....[10]....
        /*061c*/ 	.word	0x0000d930


	//   ....[11]....
        /*0620*/ 	.word	0x0000d9b0


	//   ....[12]....
        /*0624*/ 	.word	0x0000da50


	//   ....[13]....
        /*0628*/ 	.word	0x0000da90


	//   ....[14]....
        /*062c*/ 	.word	0x0000db20


	//   ....[15]....
        /*0630*/ 	.word	0x0000db50


	//   ....[16]....
        /*0634*/ 	.word	0x00014aa0


	//   ....[17]....
        /*0638*/ 	.word	0x00014d70


	//   ....[18]....
        /*063c*/ 	.word	0x00014e30


	//   ....[19]....
        /*0640*/ 	.word	0x00014e90


	//   ....[20]....
        /*0644*/ 	.word	0x00014ec0


	//   ....[21]....
        /*0648*/ 	.word	0x00014f00


	//   ....[22]....
        /*064c*/ 	.word	0x00014f90


	//   ....[23]....
        /*0650*/ 	.word	0x00014fd0


	//   ....[24]....
        /*0654*/ 	.word	0x0001c580


	//   ....[25]....
        /*0658*/ 	.word	0x0001c5c0


	//   ....[26]....
        /*065c*/ 	.word	0x0001c700


	//   ....[27]....
        /*0660*/ 	.word	0x0001c740


	//   ....[28]....
        /*0664*/ 	.word	0x0001c780


	//   ....[29]....
        /*0668*/ 	.word	0x0001c890


	//   ....[30]....
        /*066c*/ 	.word	0x0001c8e0


	//   ....[31]....
        /*0670*/ 	.word	0x0001c910


	//   ....[32]....
        /*0674*/ 	.word	0x000203a0


	//   ....[33]....
        /*0678*/ 	.word	0x000203b0


	//   ....[34]....
        /*067c*/ 	.word	0x000203d0


	//   ....[35]....
        /*0680*/ 	.word	0x000203f0


	//   ....[36]....
        /*0684*/ 	.word	0x00020400


	//   ....[37]....
        /*0688*/ 	.word	0x00020410


	//   ....[38]....
        /*068c*/ 	.word	0x00020440


	//   ....[39]....
        /*0690*/ 	.word	0x00020460


	//----- nvinfo : EIATTR_EXIT_INSTR_OFFSETS
	.align		4
.L_528:
        /*0694*/ 	.byte	0x04, 0x1c
        /*0696*/ 	.short	(.L_530 - .L_529)


	//   ....[0]....
.L_529:
        /*0698*/ 	.word	0x000006c0


	//   ....[1]....
        /*069c*/ 	.word	0x00001450


	//   ....[2]....
        /*06a0*/ 	.word	0x000014e0


	//   ....[3]....
        /*06a4*/ 	.word	0x000221e0


	//   ....[4]....
        /*06a8*/ 	.word	0x00022310


	//   ....[5]....
        /*06ac*/ 	.word	0x00022330


	//----- nvinfo : EIATTR_CRS_STACK_SIZE
	.align		4
.L_530:
        /*06b0*/ 	.byte	0x04, 0x1e
        /*06b2*/ 	.short	(.L_532 - .L_531)
.L_531:
        /*06b4*/ 	.word	0x00000000


	//----- nvinfo : EIATTR_CBANK_PARAM_SIZE
	.align		4
.L_532:
        /*06b8*/ 	.byte	0x03, 0x19
        /*06ba*/ 	.short	0x01d0


	//----- nvinfo : EIATTR_PARAM_CBANK
	.align		4
        /*06bc*/ 	.byte	0x04, 0x0a
        /*06be*/ 	.short	(.L_534 - .L_533)
	.align		4
.L_533:
        /*06c0*/ 	.word	index@(.nv.constant0._ZN5flash16flash_fwd_kernelI23Flash_fwd_kernel_traitsILi96ELi128ELi64ELi4ELb0ELb0EN7cutlass6half_tE19Flash_kernel_traitsILi96ELi128ELi64ELi4ES3_EELb1ELb0ELb1ELb1ELb0ELb0ELb0ELb0EEEvNS_16Flash_fwd_paramsE)
        /*06c4*/ 	.short	0x0210
        /*06c6*/ 	.short	0x01d0


	//----- nvinfo : EIATTR_SW_WAR
	.align		4
.L_534:
        /*06c8*/ 	.byte	0x04, 0x36
        /*06ca*/ 	.short	(.L_536 - .L_535)
.L_535:
        /*06cc*/ 	.word	0x00000008
.L_536:


//--------------------- .nv.info._ZN5flash16flash_fwd_kernelI23Flash_fwd_kernel_traitsILi96ELi128ELi64ELi4ELb0ELb0EN7cutlass6half_tE19Flash_kernel_traitsILi96ELi128ELi64ELi4ES3_EELb1ELb0ELb1ELb0ELb0ELb0ELb0ELb1EEEvNS_16Flash_fwd_paramsE --------------------------
	.section	.nv.info._ZN5flash16flash_fwd_kernelI23Flash_fwd_kernel_traitsILi96ELi128ELi64ELi4ELb0ELb0EN7cutlass6half_tE19Flash_kernel_traitsILi96ELi128ELi64ELi4ES3_EELb1ELb0ELb1ELb0ELb0ELb0ELb0ELb1EEEvNS_16Flash_fwd_paramsE,"",@"SHT_CUDA_INFO"
	.sectionflags	@""
	.align	4


	//----- nvinfo : EIATTR_CUDA_API_VERSION
	.align		4
        /*0000*/ 	.byte	0x04, 0x37
        /*0002*/ 	.short	(.L_538 - .L_537)
.L_537:
        /*0004*/ 	.word	0x00000082


	//----- nvinfo : EIATTR_KPARAM_INFO
	.align		4
.L_538:
        /*0008*/ 	.byte	0x04, 0x17
        /*000a*/ 	.short	(.L_540 - .L_539)
.L_539:
        /*000c*/ 	.word	0x00000000
        /*0010*/ 	.short	0x0000
        /*0012*/ 	.short	0x0000
        /*0014*/ 	.byte	0x00, 0xf0, 0x41, 0x07


	//----- nvinfo : EIATTR_SPARSE_MMA_MASK
	.align		4
.L_540:
        /*0018*/ 	.byte	0x03, 0x50
        /*001a*/ 	.short	0x0000


	//----- nvinfo : EIATTR_MAXREG_COUNT
	.align		4
        /*001c*/ 	.byte	0x03, 0x1b
        /*001e*/ 	.short	0x00ff


	//----- nvinfo : EIATTR_NUM_BARRIERS
	.align		4
        /*0020*/ 	.byte	0x02, 0x4c
        /*0022*/ 	.byte	0x01
	.zero		1


	//----- nvinfo : EIATTR_ANNOTATIONS
	.align		4
        /*0024*/ 	.byte	0x04, 0x55
        /*0026*/ 	.short	(.L_542 - .L_541)


	//   ....[0]....
.L_541:
        /* <DEDUP_REMOVED lines=244> */


	//----- nvinfo : EIATTR_MERCURY_ISA_VERSION
	.align		4
.L_542:
        /*0f50*/ 	.byte	0x03, 0x5f
        /*0f52*/ 	.short	0x0101


	//----- nvinfo : EIATTR_COOP_GROUP_MASK_REGIDS
	.align		4
        /*0f54*/ 	.byte	0x04, 0x29
        /*0f56*/ 	.short	(.L_544 - .L_543)


	//   ....[0]....
.L_543:
        /*0f58*/ 	.word	0xffffffff


	//   ....[1]....
        /*0f5c*/ 	.word	0xffffffff


	//   ....[2]....
        /*0f60*/ 	.word	0xffffffff


	//   ....[3]....
        /*0f64*/ 	.word	0xffffffff


	//   ....[4]....
        /*0f68*/ 	.word	0xffffffff


	//   ....[5]....
        /*0f6c*/ 	.word	0xffffffff


	//   ....[6]....
        /*0f70*/ 	.word	0xffffffff


	//   ....[7]....
        /*0f74*/ 	.word	0xffffffff


	//   ....[8]....
        /*0f78*/ 	.word	0xffffffff


	//   ....[9]....
        /*0f7c*/ 	.word	0xffffffff


	//   ....[10]....
        /*0f80*/ 	.word	0xffffffff


	//   ....[11]....
        /*0f84*/ 	.word	0xffffffff


	//   ....[12]....
        /*0f88*/ 	.word	0xffffffff


	//   ....[13]....
        /*0f8c*/ 	.word	0xffffffff


	//   ....[14]....
        /*0f90*/ 	.word	0xffffffff


	//   ....[15]....
        /*0f94*/ 	.word	0xffffffff


	//   ....[16]....
        /*0f98*/ 	.word	0xffffffff


	//   ....[17]....
        /*0f9c*/ 	.word	0xffffffff


	//   ....[18]....
        /*0fa0*/ 	.word	0xffffffff


	//   ....[19]....
        /*0fa4*/ 	.word	0xffffffff


	//   ....[20]....
        /*0fa8*/ 	.word	0xffffffff


	//   ....[21]....
        /*0fac*/ 	.word	0xffffffff


	//   ....[22]....
        /*0fb0*/ 	.word	0xffffffff


	//   ....[23]....
        /*0fb4*/ 	.word	0xffffffff


	//   ....[24]....
        /*0fb8*/ 	.word	0xffffffff


	//   ....[25]....
        /*0fbc*/ 	.word	0xffffffff


	//   ....[26]....
        /*0fc0*/ 	.word	0xffffffff


	//   ....[27]....
        /*0fc4*/ 	.word	0xffffffff


	//   ....[28]....
        /*0fc8*/ 	.word	0xffffffff


	//   ....[29]....
        /*0fcc*/ 	.word	0xffffffff


	//   ....[30]....
        /*0fd0*/ 	.word	0xffffffff


	//   ....[31]....
        /*0fd4*/ 	.word	0xffffffff


	//   ....[32]....
        /*0fd8*/ 	.word	0xffffffff


	//   ....[33]....
        /*0fdc*/ 	.word	0xffffffff


	//   ....[34]....
        /*0fe0*/ 	.word	0xffffffff


	//   ....[35]....
        /*0fe4*/ 	.word	0xffffffff


	//   ....[36]....
        /*0fe8*/ 	.word	0xffffffff


	//   ....[37]....
        /*0fec*/ 	.word	0xffffffff


	//   ....[38]....
        /*0ff0*/ 	.word	0xffffffff


	//   ....[39]....
        /*0ff4*/ 	.word	0xffffffff


	//   ....[40]....
        /*0ff8*/ 	.word	0x05000004


	//   ....[41]....
        /*0ffc*/ 	.word	0x05000004


	//   ....[42]....
        /*1000*/ 	.word	0x05000004


	//   ....[43]....
        /*1004*/ 	.word	0x05000004


	//   ....[44]....
        /*1008*/ 	.word	0x05000004


	//   ....[45]....
        /*100c*/ 	.word	0x05000004


	//   ....[46]....
        /*1010*/ 	.word	0x05000004


	//   ....[47]....
        /*1014*/ 	.word	0x05000004


	//----- nvinfo : EIATTR_COOP_GROUP_INSTR_OFFSETS
	.align		4
.L_544:
        /*1018*/ 	.byte	0x04, 0x28
        /*101a*/ 	.short	(.L_546 - .L_545)


	//   ....[0]....
.L_545:
        /*101c*/ 	.word	0x000054c0


	//   ....[1]....
        /*1020*/ 	.word	0x000055c0


	//   ....[2]....
        /*1024*/ 	.word	0x00005670


	//   ....[3]....
        /*1028*/ 	.word	0x00005790


	//   ....[4]....
        /*102c*/ 	.word	0x00006970


	//   ....[5]....
        /*1030*/ 	.word	0x000069c0


	//   ....[6]....
        /*1034*/ 	.word	0x00006b80


	//   ....[7]....
        /*1038*/ 	.word	0x00006bc0


	//   ....[8]....
        /*103c*/ 	.word	0x0000c4c0


	//   ....[9]....
        /*1040*/ 	.word	0x0000c550


	//   ....[10]....
        /*1044*/ 	.word	0x0000c870


	//   ....[11]....
        /*1048*/ 	.word	0x0000c890


	//   ....[12]....
        /*104c*/ 	.word	0x0000cb80


	//   ....[13]....
        /*1050*/ 	.word	0x0000cba0


	//   ....[14]....
        /*1054*/ 	.word	0x0000cf00


	//   ....[15]....
        /*1058*/ 	.word	0x0000cf80


	//   ....[16]....
        /*105c*/ 	.word	0x00014b30


	//   ....[17]....
        /*1060*/ 	.word	0x00014c90


	//   ....[18]....
        /*1064*/ 	.word	0x00014ff0


	//   ....[19]....
        /*1068*/ 	.word	0x00015010


	//   ....[20]....
        /*106c*/ 	.word	0x00015640


	//   ....[21]....
        /*1070*/ 	.word	0x00015660


	//   ....[22]....
        /*1074*/ 	.word	0x00015bc0


	//   ....[23]....
        /*1078*/ 	.word	0x00015be0


	//   ....[24]....
        /*107c*/ 	.word	0x0001d5b0


	//   ....[25]....
        /*1080*/ 	.word	0x0001d690


	//   ....[26]....
        /*1084*/ 	.word	0x0001d6c0


	//   ....[27]....
        /*1088*/ 	.word	0x0001d710


	//   ....[28]....
        /*108c*/ 	.word	0x0001d730


	//   ....[29]....
        /*1090*/ 	.word	0x0001d760


	//   ....[30]....
        /*1094*/ 	.word	0x0001d7b0


	//   ....[31]....
        /*1098*/ 	.word	0x0001d870


	//   ....[32]....
        /*109c*/ 	.word	0x00023630


	//   ....[33]....
        /*10a0*/ 	.word	0x00023640


	//   ....[34]....
        /*10a4*/ 	.word	0x00023650


	//   ....[35]....
        /*10a8*/ 	.word	0x00023660


	//   ....[36]....
        /*10ac*/ 	.word	0x00023690


	//   ....[37]....
        /*10b0*/ 	.word	0x000236b0


	//   ....[38]....
        /*10b4*/ 	.word	0x000236d0


	//   ....[39]....
        /*10b8*/ 	.word	0x000236e0


	//   ....[40]....
        /*10bc*/ 	.word	0x00025620


	//   ....[41]....
        /*10c0*/ 	.word	0x00025690


	//   ....[42]....
        /*10c4*/ 	.word	0x00025700


	//   ....[43]....
        /*10c8*/ 	.word	0x00025770


	//   ....[44]....
        /*10cc*/ 	.word	0x000257e0


	//   ....[45]....
        /*10d0*/ 	.word	0x00025850


	//   ....[46]....
        /*10d4*/ 	.word	0x000258c0


	//   ....[47]....
        /*10d8*/ 	.word	0x00025920


	//----- nvinfo : EIATTR_EXIT_INSTR_OFFSETS
	.align		4
.L_546:
        /*10dc*/ 	.byte	0x04, 0x1c
        /*10de*/ 	.short	(.L_548 - .L_547)


	//   ....[0]....
.L_547:
        /*10e0*/ 	.word	0x00000060


	//----- nvinfo : EIATTR_CRS_STACK_SIZE
	.align		4
.L_548:
        /*10e4*/ 	.byte	0x04, 0x1e
        /*10e6*/ 	.short	(.L_550 - .L_549)
.L_549:
        /*10e8*/ 	.word	0x00000000


	//----- nvinfo : EIATTR_CBANK_PARAM_SIZE
	.align		4
.L_550:
        /*10ec*/ 	.byte	0x03, 0x19
        /*10ee*/ 	.short	0x01d0


	//----- nvinfo : EIATTR_PARAM_CBANK
	.align		4
        /*10f0*/ 	.byte	0x04, 0x0a
        /*10f2*/ 	.short	(.L_552 - .L_551)
	.align		4
.L_551:
        /*10f4*/ 	.word	index@(.nv.constant0._ZN5flash16flash_fwd_kernelI23Flash_fwd_kernel_traitsILi96ELi128ELi64ELi4ELb0ELb0EN7cutlass6half_tE19Flash_kernel_traitsILi96ELi128ELi64ELi4ES3_EELb1ELb0ELb1ELb0ELb0ELb0ELb0ELb1EEEvNS_16Flash_fwd_paramsE)
        /*10f8*/ 	.short	0x0210
        /*10fa*/ 	.short	0x01d0


	//----- nvinfo : EIATTR_SW_WAR
	.align		4
.L_552:
        /*10fc*/ 	.byte	0x04, 0x36
        /*10fe*/ 	.short	(.L_554 - .L_553)
.L_553:
        /*1100*/ 	.word	0x00000008
.L_554:


//--------------------- .nv.info._ZN5flash16flash_fwd_kernelI23Flash_fwd_kernel_traitsILi96ELi128ELi64ELi4ELb0ELb0EN7cutlass6half_tE19Flash_kernel_traitsILi96ELi128ELi64ELi4ES3_EELb0ELb0ELb1ELb0ELb0ELb0ELb1ELb0EEEvNS_16Flash_fwd_paramsE --------------------------
	.section	.nv.info._ZN5flash16flash_fwd_kernelI23Flash_fwd_kernel_traitsILi96ELi128ELi64ELi4ELb0ELb0EN7cutlass6half_tE19Flash_kernel_traitsILi96ELi128ELi64ELi4ES3_EELb0ELb0ELb1ELb0ELb0ELb0ELb1ELb0EEEvNS_16Flash_fwd_paramsE,"",@"SHT_CUDA_INFO"
	.sectionflags	@""
	.align	4


	//----- nvinfo : EIATTR_CUDA_API_VERSION
	.align		4
        /*0000*/ 	.byte	0x04, 0x37
        /*0002*/ 	.short	(.L_556 - .L_555)
.L_555:
        /*0004*/ 	.word	0x00000082


	//----- nvinfo : EIATTR_KPARAM_INFO
	.align		4
.L_556:
        /*0008*/ 	.byte	0x04, 0x17
        /*000a*/ 	.short	(.L_558 - .L_557)
.L_557:
        /*000c*/ 	.word	0x00000000
        /*0010*/ 	.short	0x0000
        /*0012*/ 	.short	0x0000
        /*0014*/ 	.byte	0x00, 0xf0, 0x41, 0x07


	//----- nvinfo : EIATTR_SPARSE_MMA_MASK
	.align		4
.L_558:
        /*0018*/ 	.byte	0x03, 0x50
        /*001a*/ 	.short	0x0000


	//----- nvinfo : EIATTR_MAXREG_COUNT
	.align		4
        /*001c*/ 	.byte	0x03, 0x1b
        /*001e*/ 	.short	0x00ff


	//----- nvinfo : EIATTR_NUM_BARRIERS
	.align		4
        /*0020*/ 	.byte	0x02, 0x4c
        /*0022*/ 	.byte	0x01
	.zero		1


	//----- nvinfo : EIATTR_ANNOTATIONS
	.align		4
        /*0024*/ 	.byte	0x04, 0x55
        /*0026*/ 	.short	(.L_560 - .L_559)


	//   ....[0]....
.L_559:
        /* <DEDUP_REMOVED lines=33> */


	//----- nvinfo : EIATTR_MERCURY_ISA_VERSION
	.align		4
.L_560:
        /*0220*/ 	.byte	0x03, 0x5f
        /*0222*/ 	.short	0x0101


	//----- nvinfo : EIATTR_COOP_GROUP_MASK_REGIDS
	.align		4
        /*0224*/ 	.byte	0x04, 0x29
        /*0226*/ 	.short	(.L_562 - .L_561)


	//   ....[0]....
.L_561:
        /*0228*/ 	.word	0xffffffff


	//   ....[1]....
        /*022c*/ 	.word	0xffffffff


	//   ....[2]....
        /*0230*/ 	.word	0xffffffff


	//   ....[3]....
        /*0234*/ 	.word	0xffffffff


	//   ....[4]....
        /*0238*/ 	.word	0xffffffff


	//   ....[5]....
        /*023c*/ 	.word	0xffffffff


	//   ....[6]....
        /*0240*/ 	.word	0xffffffff


	//   ....[7]....
        /*0244*/ 	.word	0xffffffff


	//   ....[8]....
        /*0248*/ 	.word	0xffffffff


	//   ....[9]....
        /*024c*/ 	.word	0xffffffff


	//   ....[10]....
        /*0250*/ 	.word	0xffffffff


	//   ....[11]....
        /*0254*/ 	.word	0xffffffff


	//   ....[12]....
        /*0258*/ 	.word	0xffffffff


	//   ....[13]....
        /*025c*/ 	.word	0xffffffff


	//   ....[14]....
        /*0260*/ 	.word	0xffffffff


	//   ....[15]....
        /*0264*/ 	.word	0xffffffff


	//   ....[16]....
        /*0268*/ 	.word	0xffffffff


	//   ....[17]....
        /*026c*/ 	.word	0xffffffff


	//   ....[18]....
        /*0270*/ 	.word	0xffffffff


	//   ....[19]....
        /*0274*/ 	.word	0xffffffff


	//   ....[20]....
        /*0278*/ 	.word	0xffffffff


	//   ....[21]....
        /*027c*/ 	.word	0xffffffff


	//   ....[22]....
        /*0280*/ 	.word	0xffffffff


	//   ....[23]....
        /*0284*/ 	.word	0xffffffff


	//   ....[24]....
        /*0288*/ 	.word	0xffffffff


	//   ....[25]....
        /*028c*/ 	.word	0xffffffff


	//   ....[26]....
        /*0290*/ 	.word	0xffffffff


	//   ....[27]....
        /*0294*/ 	.word	0xffffffff


	//   ....[28]....
        /*0298*/ 	.word	0xffffffff


	//   ....[29]....
        /*029c*/ 	.word	0xffffffff


	//   ....[30]....
        /*02a0*/ 	.word	0xffffffff


	//   ....[31]....
        /*02a4*/ 	.word	0xffffffff


	//   ....[32]....
        /*02a8*/ 	.word	0xffffffff


	//   ....[33]....
        /*02ac*/ 	.word	0xffffffff


	//   ....[34]....
        /*02b0*/ 	.word	0xffffffff


	//   ....[35]....
        /*02b4*/ 	.word	0xffffffff


	//   ....[36]....
        /*02b8*/ 	.word	0xffffffff


	//   ....[37]....
        /*02bc*/ 	.word	0xffffffff


	//   ....[38]....
        /*02c0*/ 	.word	0xffffffff


	//   ....[39]....
        /*02c4*/ 	.word	0xffffffff


	//----- nvinfo : EIATTR_COOP_GROUP_INSTR_OFFSETS
	.align		4
.L_562:
        /*02c8*/ 	.byte	0x04, 0x28
        /*02ca*/ 	.short	(.L_564 - .L_563)


	//   ....[0]....
.L_563:
        /*02cc*/ 	.word	0x00005b00


	//   ....[1]....
        /*02d0*/ 	.word	0x00005bc0


	//   ....[2]....
        /*02d4*/ 	.word	0x00005c20


	//   ....[3]....
        /*02d8*/ 	.word	0x00005c40


	//   ....[4]....
        /*02dc*/ 	.word	0x00005cd0


	//   ....[5]....
        /*02e0*/ 	.word	0x00005d50


	//   ....[6]....
        /*02e4*/ 	.word	0x00005e20


	//   ....[7]....
        /*02e8*/ 	.word	0x00005f70


	//   ....[8]....
        /*02ec*/ 	.word	0x00009f70


	//   ....[9]....
        /*02f0*/ 	.word	0x0000a080


	//   ....[10]....
        /*02f4*/ 	.word	0x0000a190


	//   ....[11]....
        /*02f8*/ 	.word	0x0000a2a0


	//   ....[12]....
        /*02fc*/ 	.word	0x0000a2c0


	//   ....[13]....
        /*0300*/ 	.word	0x0000a340


	//   ....[14]....
        /*0304*/ 	.word	0x0000a370


	//   ....[15]....
        /*0308*/ 	.word	0x0000a520


	//   ....[16]....
        /*030c*/ 	.word	0x0000e950


	//   ....[17]....
        /*0310*/ 	.word	0x0000eb10


	//   ....[18]....
        /*0314*/ 	.word	0x0000ed40


	//   ....[19]....
        /*0318*/ 	.word	0x0000ee50


	//   ....[20]....
        /*031c*/ 	.word	0x0000ef10


	//   ....[21]....
        /*0320*/ 	.word	0x0000ef20


	//   ....[22]....
        /*0324*/ 	.word	0x0000ef60


	//   ....[23]....
        /*0328*/ 	.word	0x0000efc0


	//   ....[24]....
        /*032c*/ 	.word	0x00014450


	//   ....[25]....
        /*0330*/ 	.word	0x00014550


	//   ....[26]....
        /*0334*/ 	.word	0x000147b0


	//   ....[27]....
        /*0338*/ 	.word	0x000147e0


	//   ....[28]....
        /*033c*/ 	.word	0x00014830


	//   ....[29]....
        /*0340*/ 	.word	0x00014880


	//   ....[30]....
        /*0344*/ 	.word	0x000148a0


	//   ....[31]....
        /*0348*/ 	.word	0x000148b0


	//   ....[32]....
        /*034c*/ 	.word	0x00016a10


	//   ....[33]....
        /*0350*/ 	.word	0x00016a20


	//   ....[34]....
        /*0354*/ 	.word	0x00016a30


	//   ....[35]....
        /*0358*/ 	.word	0x00016a40


	//   ....[36]....
        /*035c*/ 	.word	0x00016a70


	//   ....[37]....
        /*0360*/ 	.word	0x00016a90


	//   ....[38]....
        /*0364*/ 	.word	0x00016ab0


	//   ....[39]....
        /*0368*/ 	.word	0x00016ad0


	//----- nvinfo : EIATTR_EXIT_INSTR_OFFSETS
	.align		4
.L_564:
        /*036c*/ 	.byte	0x04, 0x1c
        /*036e*/ 	.short	(.L_566 - .L_565)


	//   ....[0]....
.L_565:
        /*0370*/ 	.word	0x000004b0


	//   ....[1]....
        /*0374*/ 	.word	0x00001270


	//   ....[2]....
        /*0378*/ 	.word	0x00001300


	//   ....[3]....
        /*037c*/ 	.word	0x00018750


	//   ....[4]....
        /*0380*/ 	.word	0x00018880


	//   ....[5]....
        /*0384*/ 	.word	0x000188a0


	//----- nvinfo : EIATTR_CRS_STACK_SIZE
	.align		4
.L_566:
        /*0388*/ 	.byte	0x04, 0x1e
        /*038a*/ 	.short	(.L_568 - .L_567)
.L_567:
        /*038c*/ 	.word	0x00000000


	//----- nvinfo : EIATTR_CBANK_PARAM_SIZE
	.align		4
.L_568:
        /*0390*/ 	.byte	0x03, 0x19
        /*0392*/ 	.short	0x01d0


	//----- nvinfo : EIATTR_PARAM_CBANK
	.align		4
        /*0394*/ 	.byte	0x04, 0x0a
        /*0396*/ 	.short	(.L_570 - .L_569)
	.align		4
.L_569:
        /*0398*/ 	.word	index@(.nv.constant0._ZN5flash16flash_fwd_kernelI23Flash_fwd_kernel_traitsILi96ELi128ELi64ELi4ELb0ELb0EN7cutlass6half_tE19Flash_kernel_traitsILi96ELi128ELi64ELi4ES3_EELb0ELb0ELb1ELb0ELb0ELb0ELb1ELb0EEEvNS_16Flash_fwd_paramsE)
        /*039c*/ 	.short	0x0210
        /*039e*/ 	.short	0x01d0


	//----- nvinfo : EIATTR_SW_WAR
	.align		4
.L_570:
        /*03a0*/ 	.byte	0x04, 0x36
        /*03a2*/ 	.short	(.L_572 - .L_571)
.L_571:
        /*03a4*/ 	.word	0x00000008
.L_572:


//--------------------- .nv.info._ZN5flash16flash_fwd_kernelI23Flash_fwd_kernel_traitsILi96ELi128ELi64ELi4ELb0ELb0EN7cutlass6half_tE19Flash_kernel_traitsILi96ELi128ELi64ELi4ES3_EELb1ELb0ELb1ELb1ELb0ELb0ELb0ELb1EEEvNS_16Flash_fwd_paramsE --------------------------
	.section	.nv.info._ZN5flash16flash_fwd_kernelI23Flash_fwd_kernel_traitsILi96ELi128ELi64ELi4ELb0ELb0EN7cutlass6half_tE19Flash_kernel_traitsILi96ELi128ELi64ELi4ES3_EELb1ELb0ELb1ELb1ELb0ELb0ELb0ELb1EEEvNS_16Flash_fwd_paramsE,"",@"SHT_CUDA_INFO"
	.sectionflags	@""
	.align	4


	//----- nvinfo : EIATTR_CUDA_API_VERSION
	.align		4
        /*0000*/ 	.byte	0x04, 0x37
        /*0002*/ 	.short	(.L_574 - .L_573)
.L_573:
        /*0004*/ 	.word	0x00000082


	//----- nvinfo : EIATTR_KPARAM_INFO
	.align		4
.L_574:
        /*0008*/ 	.byte	0x04, 0x17
        /*000a*/ 	.short	(.L_576 - .L_575)
.L_575:
        /*000c*/ 	.word	0x00000000
        /*0010*/ 	.short	0x0000
        /*0012*/ 	.short	0x0000
        /*0014*/ 	.byte	0x00, 0xf0, 0x41, 0x07


	//----- nvinfo : EIATTR_SPARSE_MMA_MASK
	.align		4
.L_576:
        /*0018*/ 	.byte	0x03, 0x50
        /*001a*/ 	.short	0x0000


	//----- nvinfo : EIATTR_MAXREG_COUNT
	.align		4
        /*001c*/ 	.byte	0x03, 0x1b
        /*001e*/ 	.short	0x00ff


	//----- nvinfo : EIATTR_NUM_BARRIERS
	.align		4
        /*0020*/ 	.byte	0x02, 0x4c
        /*0022*/ 	.byte	0x01
	.zero		1


	//----- nvinfo : EIATTR_ANNOTATIONS
	.align		4
        /*0024*/ 	.byte	0x04, 0x55
        /*0026*/ 	.short	(.L_578 - .L_577)


	//   ....[0]....
.L_577:
        /* <DEDUP_REMOVED lines=270> */


	//----- nvinfo : EIATTR_MERCURY_ISA_VERSION
	.align		4
.L_578:
        /*10f0*/ 	.byte	0x03, 0x5f
        /*10f2*/ 	.short	0x0101


	//----- nvinfo : EIATTR_COOP_GROUP_MASK_REGIDS
	.align		4
        /*10f4*/ 	.byte	0x04, 0x29
        /*10f6*/ 	.short	(.L_580 - .L_579)


	//   ....[0]....
.L_579:
        /*10f8*/ 	.word	0xffffffff


	//   ....[1]....
        /*10fc*/ 	.word	0xffffffff


	//   ....[2]....
        /*1100*/ 	.word	0xffffffff


	//   ....[3]....
        /*1104*/ 	.word	0xffffffff


	//   ....[4]....
        /*1108*/ 	.word	0xffffffff


	//   ....[5]....
        /*110c*/ 	.word	0xffffffff


	//   ....[6]....
        /*1110*/ 	.word	0xffffffff


	//   ....[7]....
        /*1114*/ 	.word	0xffffffff


	//   ....[8]....
        /*1118*/ 	.word	0xffffffff


	//   ....[9]....
        /*111c*/ 	.word	0xffffffff


	//   ....[10]....
        /*1120*/ 	.word	0xffffffff


	//   ....[11]....
        /*1124*/ 	.word	0xffffffff


	//   ....[12]....
        /*1128*/ 	.word	0xffffffff


	//   ....[13]....
        /*112c*/ 	.word	0xffffffff


	//   ....[14]....
        /*1130*/ 	.word	0xffffffff


	//   ....[15]....
        /*1134*/ 	.word	0xffffffff


	//   ....[16]....
        /*1138*/ 	.word	0xffffffff


	//   ....[17]....
        /*113c*/ 	.word	0xffffffff


	//   ....[18]....
        /*1140*/ 	.word	0xffffffff


	//   ....[19]....
        /*1144*/ 	.word	0xffffffff


	//   ....[20]....
        /*1148*/ 	.word	0xffffffff


	//   ....[21]....
        /*114c*/ 	.word	0xffffffff


	//   ....[22]....
        /*1150*/ 	.word	0xffffffff


	//   ....[23]....
        /*1154*/ 	.word	0xffffffff


	//   ....[24]....
        /*1158*/ 	.word	0xffffffff


	//   ....[25]....
        /*115c*/ 	.word	0xffffffff


	//   ....[26]....
        /*1160*/ 	.word	0xffffffff


	//   ....[27]....
        /*1164*/ 	.word	0xffffffff


	//   ....[28]....
        /*1168*/ 	.word	0xffffffff


	//   ....[29]....
        /*116c*/ 	.word	0xffffffff


	//   ....[30]....
        /*1170*/ 	.word	0xffffffff


	//   ....[31]....
        /*1174*/ 	.word	0xffffffff


	//   ....[32]....
        /*1178*/ 	.word	0xffffffff


	//   ....[33]....
        /*117c*/ 	.word	0xffffffff


	//   ....[34]....
        /*1180*/ 	.word	0xffffffff


	//   ....[35]....
        /*1184*/ 	.word	0xffffffff


	//   ....[36]....
        /*1188*/ 	.word	0xffffffff


	//   ....[37]....
        /*118c*/ 	.word	0xffffffff


	//   ....[38]....
        /*1190*/ 	.word	0xffffffff


	//   ....[39]....
        /*1194*/ 	.word	0xffffffff


	//   ....[40]....
        /*1198*/ 	.word	0x05000004


	//   ....[41]....
        /*119c*/ 	.word	0x05000004


	//   ....[42]....
        /*11a0*/ 	.word	0x05000004


	//   ....[43]....
        /*11a4*/ 	.word	0x05000004


	//   ....[44]....
        /*11a8*/ 	.word	0x05000004


	//   ....[45]....
        /*11ac*/ 	.word	0x05000004


	//   ....[46]....
        /*11b0*/ 	.word	0x05000004


	//   ....[47]....
        /*11b4*/ 	.word	0x05000004


	//----- nvinfo : EIATTR_COOP_GROUP_INSTR_OFFSETS
	.align		4
.L_580:
        /*11b8*/ 	.byte	0x04, 0x28
        /*11ba*/ 	.short	(.L_582 - .L_581)


	//   ....[0]....
.L_581:
        /*11bc*/ 	.word	0x000067a0


	//   ....[1]....
        /*11c0*/ 	.word	0x00006840


	//   ....[2]....
        /*11c4*/ 	.word	0x00006960


	//   ....[3]....
        /*11c8*/ 	.word	0x00006a90


	//   ....[4]....
        /*11cc*/ 	.word	0x00007860


	//   ....[5]....
        /*11d0*/ 	.word	0x00007910


	//   ....[6]....
        /*11d4*/ 	.word	0x00007ad0


	//   ....[7]....
        /*11d8*/ 	.word	0x00007af0


	//   ....[8]....
        /*11dc*/ 	.word	0x0000e930


	//   ....[9]....
        /*11e0*/ 	.word	0x0000ea10


	//   ....[10]....
        /*11e4*/ 	.word	0x0000edb0


	//   ....[11]....
        /*11e8*/ 	.word	0x0000edd0


	//   ....[12]....
        /*11ec*/ 	.word	0x0000f0e0


	//   ....[13]....
        /*11f0*/ 	.word	0x0000f100


	//   ....[14]....
        /*11f4*/ 	.word	0x0000f450


	//   ....[15]....
        /*11f8*/ 	.word	0x0000f4a0


	//   ....[16]....
        /*11fc*/ 	.word	0x00018270


	//   ....[17]....
        /*1200*/ 	.word	0x00018300


	//   ....[18]....
        /*1204*/ 	.word	0x000187c0


	//   ....[19]....
        /*1208*/ 	.word	0x000187e0


	//   ....[20]....
        /*120c*/ 	.word	0x00018da0


	//   ....[21]....
        /*1210*/ 	.word	0x00018dc0


	//   ....[22]....
        /*1214*/ 	.word	0x000191f0


	//   ....[23]....
        /*1218*/ 	.word	0x00019210


	//   ....[24]....
        /*121c*/ 	.word	0x00021c90


	//   ....[25]....
        /*1220*/ 	.word	0x00021d40


	//   ....[26]....
        /*1224*/ 	.word	0x00021d70


	//   ....[27]....
        /*1228*/ 	.word	0x00021dc0


	//   ....[28]....
        /*122c*/ 	.word	0x00021e20


	//   ....[29]....
        /*1230*/ 	.word	0x00021e40


	//   ....[30]....
        /*1234*/ 	.word	0x00021e60


	//   ....[31]....
        /*1238*/ 	.word	0x00021f00


	//   ....[32]....
        /*123c*/ 	.word	0x00027b20


	//   ....[33]....
        /*1240*/ 	.word	0x00027b30


	//   ....[34]....
        /*1244*/ 	.word	0x00027b40


	//   ....[35]....
        /*1248*/ 	.word	0x00027b50


	//   ....[36]....
        /*124c*/ 	.word	0x00027b80


	//   ....[37]....
        /*1250*/ 	.word	0x00027ba0


	//   ....[38]....
        /*1254*/ 	.word	0x00027bc0


	//   ....[39]....
        /*1258*/ 	.word	0x00027bd0


	//   ....[40]....
        /*125c*/ 	.word	0x00029b10


	//   ....[41]....
        /*1260*/ 	.word	0x00029b80


	//   ....[42]....
        /*1264*/ 	.word	0x00029bf0


	//   ....[43]....
        /*1268*/ 	.word	0x00029c60


	//   ....[44]....
        /*126c*/ 	.word	0x00029cd0


	//   ....[45]....
        /*1270*/ 	.word	0x00029d40


	//   ....[46]....
        /*1274*/ 	.word	0x00029db0


	//   ....[47]....
        /*1278*/ 	.word	0x00029e10


	//----- nvinfo : EIATTR_EXIT_INSTR_OFFSETS
	.align		4
.L_582:
        /*127c*/ 	.byte	0x04, 0x1c
        /*127e*/ 	.short	(.L_584 - .L_583)


	//   ....[0]....
.L_583:
        /*1280*/ 	.word	0x00000060


	//----- nvinfo : EIATTR_CRS_STACK_SIZE
	.align		4
.L_584:
        /*1284*/ 	.byte	0x04, 0x1e
        /*1286*/ 	.short	(.L_586 - .L_585)
.L_585:
        /*1288*/ 	.word	0x00000000


	//----- nvinfo : EIATTR_CBANK_PARAM_SIZE
	.align		4
.L_586:
        /*128c*/ 	.byte	0x03, 0x19
        /*128e*/ 	.short	0x01d0


	//----- nvinfo : EIATTR_PARAM_CBANK
	.align		4
        /*1290*/ 	.byte	0x04, 0x0a
        /*1292*/ 	.short	(.L_588 - .L_587)
	.align		4
.L_587:
        /*1294*/ 	.word	index@(.nv.constant0._ZN5flash16flash_fwd_kernelI23Flash_fwd_kernel_traitsILi96ELi128ELi64ELi4ELb0ELb0EN7cutlass6half_tE19Flash_kernel_traitsILi96ELi128ELi64ELi4ES3_EELb1ELb0ELb1ELb1ELb0ELb0ELb0ELb1EEEvNS_16Flash_fwd_paramsE)
        /*1298*/ 	.short	0x0210
        /*129a*/ 	.short	0x01d0


	//----- nvinfo : EIATTR_SW_WAR
	.align		4
.L_588:
        /*129c*/ 	.byte	0x04, 0x36
        /*129e*/ 	.short	(.L_590 - .L_589)
.L_589:
        /*12a0*/ 	.word	0x00000008
.L_590:


//--------------------- .nv.info._ZN5flash16flash_fwd_kernelI23Flash_fwd_kernel_traitsILi96ELi128ELi64ELi4ELb0ELb0EN7cutlass6half_tE19Flash_kernel_traitsILi96ELi128ELi64ELi4ES3_EELb0ELb0ELb1ELb1ELb0ELb0ELb1ELb0EEEvNS_16Flash_fwd_paramsE --------------------------
	.section	.nv.info._ZN5flash16flash_fwd_kernelI23Flash_fwd_kernel_traitsILi96ELi128ELi64ELi4ELb0ELb0EN7cutlass6half_tE19Flash_kernel_traitsILi96ELi128ELi64ELi4ES3_EELb0ELb0ELb1ELb1ELb0ELb0ELb1ELb0EEEvNS_16Flash_fwd_paramsE,"",@"SHT_CUDA_INFO"
	.sectionflags	@""
	.align	4


	//----- nvinfo : EIATTR_CUDA_API_VERSION
	.align		4
        /*0000*/ 	.byte	0x04, 0x37
        /*0002*/ 	.short	(.L_592 - .L_591)
.L_591:
        /*0004*/ 	.word	0x00000082


	//----- nvinfo : EIATTR_KPARAM_INFO
	.align		4
.L_592:
        /*0008*/ 	.byte	0x04, 0x17
        /*000a*/ 	.short	(.L_594 - .L_593)
.L_593:
        /*000c*/ 	.word	0x00000000
        /*0010*/ 	.short	0x0000
        /*0012*/ 	.short	0x0000
        /*0014*/ 	.byte	0x00, 0xf0, 0x41, 0x07


	//----- nvinfo : EIATTR_SPARSE_MMA_MASK
	.align		4
.L_594:
        /*0018*/ 	.byte	0x03, 0x50
        /*001a*/ 	.short	0x0000


	//----- nvinfo : EIATTR_MAXREG_COUNT
	.align		4
        /*001c*/ 	.byte	0x03, 0x1b
        /*001e*/ 	.short	0x00ff


	//----- nvinfo : EIATTR_NUM_BARRIERS
	.align		4
        /*0020*/ 	.byte	0x02, 0x4c
        /*0022*/ 	.byte	0x01
	.zero		1


	//----- nvinfo : EIATTR_ANNOTATIONS
	.align		4
        /*0024*/ 	.byte	0x04, 0x55
        /*0026*/ 	.short	(.L_596 - .L_595)


	//   ....[0]....
.L_595:
        /* <DEDUP_REMOVED lines=33> */


	//----- nvinfo : EIATTR_MERCURY_ISA_VERSION
	.align		4
.L_596:
        /*0220*/ 	.byte	0x03, 0x5f
        /*0222*/ 	.short	0x0101


	//----- nvinfo : EIATTR_COOP_GROUP_MASK_REGIDS
	.align		4
        /*0224*/ 	.byte	0x04, 0x29
        /*0226*/ 	.short	(.L_598 - .L_597)


	//   ....[0]....
.L_597:
        /*0228*/ 	.word	0xffffffff


	//   ....[1]....
        /*022c*/ 	.word	0xffffffff


	//   ....[2]....
        /*0230*/ 	.word	0xffffffff


	//   ....[3]....
        /*0234*/ 	.word	0xffffffff


	//   ....[4]....
        /*0238*/ 	.word	0xffffffff


	//   ....[5]....
        /*023c*/ 	.word	0xffffffff


	//   ....[6]....
        /*0240*/ 	.word	0xffffffff


	//   ....[7]....
        /*0244*/ 	.word	0xffffffff


	//   ....[8]....
        /*0248*/ 	.word	0xffffffff


	//   ....[9]....
        /*024c*/ 	.word	0xffffffff


	//   ....[10]....
        /*0250*/ 	.word	0xffffffff


	//   ....[11]....
        /*0254*/ 	.word	0xffffffff


	//   ....[12]....
        /*0258*/ 	.word	0xffffffff


	//   ....[13]....
        /*025c*/ 	.word	0xffffffff


	//   ....[14]....
        /*0260*/ 	.word	0xffffffff


	//   ....[15]....
        /*0264*/ 	.word	0xffffffff


	//   ....[16]....
        /*0268*/ 	.word	0xffffffff


	//   ....[17]....
        /*026c*/ 	.word	0xffffffff


	//   ....[18]....
        /*0270*/ 	.word	0xffffffff


	//   ....[19]....
        /*0274*/ 	.word	0xffffffff


	//   ....[20]....
        /*0278*/ 	.word	0xffffffff


	//   ....[21]....
        /*027c*/ 	.word	0xffffffff


	//   ....[22]....
        /*0280*/ 	.word	0xffffffff


	//   ....[23]....
        /*0284*/ 	.word	0xffffffff


	//   ....[24]....
        /*0288*/ 	.word	0xffffffff


	//   ....[25]....
        /*028c*/ 	.word	0xffffffff


	//   ....[26]....
        /*0290*/ 	.word	0xffffffff


	//   ....[27]....
        /*0294*/ 	.word	0xffffffff


	//   ....[28]....
        /*0298*/ 	.word	0xffffffff


	//   ....[29]....
        /*029c*/ 	.word	0xffffffff


	//   ....[30]....
        /*02a0*/ 	.word	0xffffffff


	//   ....[31]....
        /*02a4*/ 	.word	0xffffffff


	//   ....[32]....
        /*02a8*/ 	.word	0xffffffff


	//   ....[33]....
        /*02ac*/ 	.word	0xffffffff


	//   ....[34]....
        /*02b0*/ 	.word	0xffffffff


	//   ....[35]....
        /*02b4*/ 	.word	0xffffffff


	//   ....[36]....
        /*02b8*/ 	.word	0xffffffff


	//   ....[37]....
        /*02bc*/ 	.word	0xffffffff


	//   ....[38]....
        /*02c0*/ 	.word	0xffffffff


	//   ....[39]....
        /*02c4*/ 	.word	0xffffffff


	//----- nvinfo : EIATTR_COOP_GROUP_INSTR_OFFSETS
	.align		4
.L_598:
        /*02c8*/ 	.byte	0x04, 0x28
        /*02ca*/ 	.short	(.L_600 - .L_599)


	//   ....[0]....
.L_599:
        /*02cc*/ 	.word	0x00006fc0


	//   ....[1]....
        /*02d0*/ 	.word	0x00007080


	//   ....[2]....
        /*02d4*/ 	.word	0x000070d0


	//   ....[3]....
        /*02d8*/ 	.word	0x000070f0


	//   ....[4]....
        /*02dc*/ 	.word	0x00007150


	//   ....[5]....
        /*02e0*/ 	.word	0x000071c0


	//   ....[6]....
        /*02e4*/ 	.word	0x00007290


	//   ....[7]....
        /*02e8*/ 	.word	0x000073f0


	//   ....[8]....
        /*02ec*/ 	.word	0x0000c910


	//   ....[9]....
        /*02f0*/ 	.word	0x0000ca40


	//   ....[10]....
        /*02f4*/ 	.word	0x0000ca70


	//   ....[11]....
        /*02f8*/ 	.word	0x0000cb10


	//   ....[12]....
        /*02fc*/ 	.word	0x0000cb50


	//   ....[13]....
        /*0300*/ 	.word	0x0000cbc0


	//   ....[14]....
        /*0304*/ 	.word	0x0000cc00


	//   ....[15]....
        /*0308*/ 	.word	0x0000cd00


	//   ....[16]....
        /*030c*/ 	.word	0x00012e80


	//   ....[17]....
        /*0310*/ 	.word	0x00012f50


	//   ....[18]....
        /*0314*/ 	.word	0x00012fe0


	//   ....[19]....
        /*0318*/ 	.word	0x00013000


	//   ....[20]....
        /*031c*/ 	.word	0x00013040


	//   ....[21]....
        /*0320*/ 	.word	0x00013050


	//   ....[22]....
        /*0324*/ 	.word	0x000130a0


	//   ....[23]....
        /*0328*/ 	.word	0x00013120


	//   ....[24]....
        /*032c*/ 	.word	0x00018eb0


	//   ....[25]....
        /*0330*/ 	.word	0x00018f30


	//   ....[26]....
        /*0334*/ 	.word	0x000190e0


	//   ....[27]....
        /*0338*/ 	.word	0x00019130


	//   ....[28]....
        /*033c*/ 	.word	0x000194f0


	//   ....[29]....
        /*0340*/ 	.word	0x00019510


	//   ....[30]....
        /*0344*/ 	.word	0x00019580


	//   ....[31]....
        /*0348*/ 	.word	0x000195b0


	//   ....[32]....
        /*034c*/ 	.word	0x0001b800


	//   ....[33]....
        /*0350*/ 	.word	0x0001b810


	//   ....[34]....
        /*0354*/ 	.word	0x0001b820


	//   ....[35]....
        /*0358*/ 	.word	0x0001b830


	//   ....[36]....
        /*035c*/ 	.word	0x0001b860


	//   ....[37]....
        /*0360*/ 	.word	0x0001b880


	//   ....[38]....
        /*0364*/ 	.word	0x0001b8a0


	//   ....[39]....
        /*0368*/ 	.word	0x0001b8c0


	//----- nvinfo : EIATTR_EXIT_INSTR_OFFSETS
	.align		4
.L_600:
        /*036c*/ 	.byte	0x04, 0x1c
        /*036e*/ 	.short	(.L_602 - .L_601)


	//   ....[0]....
.L_601:
        /*0370*/ 	.word	0x000004c0


	//   ....[1]....
        /*0374*/ 	.word	0x00001270


	//   ....[2]....
        /*0378*/ 	.word	0x00001300


	//   ....[3]....
        /*037c*/ 	.word	0x0001d550


	//   ....[4]....
        /*0380*/ 	.word	0x0001d680


	//   ....[5]....
        /*0384*/ 	.word	0x0001d6a0


	//----- nvinfo : EIATTR_CRS_STACK_SIZE
	.align		4
.L_602:
        /*0388*/ 	.byte	0x04, 0x1e
        /*038a*/ 	.short	(.L_604 - .L_603)
.L_603:
        /*038c*/ 	.word	0x00000000


	//----- nvinfo : EIATTR_CBANK_PARAM_SIZE
	.align		4
.L_604:
        /*0390*/ 	.byte	0x03, 0x19
        /*0392*/ 	.short	0x01d0


	//----- nvinfo : EIATTR_PARAM_CBANK
	.align		4
        /*0394*/ 	.byte	0x04, 0x0a
        /*0396*/ 	.short	(.L_606 - .L_605)
	.align		4
.L_605:
        /*0398*/ 	.word	index@(.nv.constant0._ZN5flash16flash_fwd_kernelI23Flash_fwd_kernel_traitsILi96ELi128ELi64ELi4ELb0ELb0EN7cutlass6half_tE19Flash_kernel_traitsILi96ELi128ELi64ELi4ES3_EELb0ELb0ELb1ELb1ELb0ELb0ELb1ELb0EEEvNS_16Flash_fwd_paramsE)
        /*039c*/ 	.short	0x0210
        /*039e*/ 	.short	0x01d0


	//----- nvinfo : EIATTR_SW_WAR
	.align		4
.L_606:
        /*03a0*/ 	.byte	0x04, 0x36
        /*03a2*/ 	.short	(.L_608 - .L_607)
.L_607:
        /*03a4*/ 	.word	0x00000008
.L_608:


//--------------------- .nv.callgraph             --------------------------
	.section	.nv.callgraph,"",@"SHT_CUDA_CALLGRAPH"
	.align	4
	.sectionentsize	8
	.align		4
        /*0000*/ 	.word	0x00000000
	.align		4
        /*0004*/ 	.word	0xffffffff
	.align		4
        /*0008*/ 	.word	0x00000000
	.align		4
        /*000c*/ 	.word	0xfffffffe
	.align		4
        /*0010*/ 	.word	0x00000000
	.align		4
        /*0014*/ 	.word	0xfffffffd
	.align		4
        /*0018*/ 	.word	0x00000000
	.align		4
        /*001c*/ 	.word	0xfffffffc


//--------------------- .nv.constant4             --------------------------
	.section	.nv.constant4,"a",@progbits
	.align	8
	.align		8
.nv.constant4:
        /*0000*/ 	.dword	_ZN65_INTERNAL_d31bf68f_29_flash_fwd_hdim96_fp16_sm80_cu_0106449f_30814cuda3std3__45__cpo5beginE
	.align		8
        /*0008*/ 	.dword	_ZN65_INTERNAL_d31bf68f_29_flash_fwd_hdim96_fp16_sm80_cu_0106449f_30814cuda3std3__45__cpo3endE
	.align		8
        /*0010*/ 	.dword	_ZN65_INTERNAL_d31bf68f_29_flash_fwd_hdim96_fp16_sm80_cu_0106449f_30814cuda3std3__45__cpo6cbeginE
	.align		8
        /*0018*/ 	.dword	_ZN65_INTERNAL_d31bf68f_29_flash_fwd_hdim96_fp16_sm80_cu_0106449f_30814cuda3std3__45__cpo4cendE
	.align		8
        /*0020*/ 	.dword	_ZN65_INTERNAL_d31bf68f_29_flash_fwd_hdim96_fp16_sm80_cu_0106449f_30814cuda3std3__467_GLOBAL__N__d31bf68f_29_flash_fwd_hdim96_fp16_sm80_cu_0106449f_30816ignoreE
	.align		8
        /*0028*/ 	.dword	_ZN65_INTERNAL_d31bf68f_29_flash_fwd_hdim96_fp16_sm80_cu_0106449f_30814cuda3std3__419piecewise_constructE
	.align		8
        /*0030*/ 	.dword	_ZN65_INTERNAL_d31bf68f_29_flash_fwd_hdim96_fp16_sm80_cu_0106449f_30814cuda3std3__48in_placeE
	.align		8
        /*0038*/ 	.dword	_ZN65_INTERNAL_d31bf68f_29_flash_fwd_hdim96_fp16_sm80_cu_0106449f_30814cuda3std6ranges3__45__cpo4swapE
	.align		8
        /*0040*/ 	.dword	_ZN65_INTERNAL_d31bf68f_29_flash_fwd_hdim96_fp16_sm80_cu_0106449f_30814cuda3std6ranges3__45__cpo9iter_moveE
	.align		8
        /*0048*/ 	.dword	_ZN65_INTERNAL_d31bf68f_29_flash_fwd_hdim96_fp16_sm80_cu_0106449f_30814cute7productE
	.align		8
        /*0050*/ 	.dword	_ZN65_INTERNAL_d31bf68f_29_flash_fwd_hdim96_fp16_sm80_cu_0106449f_30814cute1_E


//--------------------- .text._ZN5flash16flash_fwd_kernelI23Flash_fwd_kernel_traitsILi96ELi128ELi64ELi4ELb0ELb0EN7cutlass6half_tE19Flash_kernel_traitsILi96ELi128ELi64ELi4ES3_EELb0ELb0ELb0ELb0ELb0ELb1ELb0ELb0EEEvNS_16Flash_fwd_paramsE --------------------------
	.section	.text._ZN5flash16flash_fwd_kernelI23Flash_fwd_kernel_traitsILi96ELi128ELi64ELi4ELb0ELb0EN7cutlass6half_tE19Flash_kernel_traitsILi96ELi128ELi64ELi4ES3_EELb0ELb0ELb0ELb0ELb0ELb1ELb0ELb0EEEvNS_16Flash_fwd_paramsE,"ax",@progbits
	.align	128
        .global         _ZN5flash16flash_fwd_kernelI23Flash_fwd_kernel_traitsILi96ELi128ELi64ELi4ELb0ELb0EN7cutlass6half_tE19Flash_kernel_traitsILi96ELi128ELi64ELi4ES3_EELb0ELb0ELb0ELb0ELb0ELb1ELb0ELb0EEEvNS_16Flash_fwd_paramsE
        .type           _ZN5flash16flash_fwd_kernelI23Flash_fwd_kernel_traitsILi96ELi128ELi64ELi4ELb0ELb0EN7cutlass6half_tE19Flash_kernel_traitsILi96ELi128ELi64ELi4ES3_EELb0ELb0ELb0ELb0ELb0ELb1ELb0ELb0EEEvNS_16Flash_fwd_paramsE,@function
        .size           _ZN5flash16flash_fwd_kernelI23Flash_fwd_kernel_traitsILi96ELi128ELi64ELi4ELb0ELb0EN7cutlass6half_tE19Flash_kernel_traitsILi96ELi128ELi64ELi4ES3_EELb0ELb0ELb0ELb0ELb0ELb1ELb0ELb0EEEvNS_16Flash_fwd_paramsE,(.L_x_1205 - _ZN5flash16flash_fwd_kernelI23Flash_fwd_kernel_traitsILi96ELi128ELi64ELi4ELb0ELb0EN7cutlass6half_tE19Flash_kernel_traitsILi96ELi128ELi64ELi4ES3_EELb0ELb0ELb0ELb0ELb0ELb1ELb0ELb0EEEvNS_16Flash_fwd_paramsE)
        .other          _ZN5flash16flash_fwd_kernelI23Flash_fwd_kernel_traitsILi96ELi128ELi64ELi4ELb0ELb0EN7cutlass6half_tE19Flash_kernel_traitsILi96ELi128ELi64ELi4ES3_EELb0ELb0ELb0ELb0ELb0ELb1ELb0ELb0EEEvNS_16Flash_fwd_paramsE,@"STO_CUDA_ENTRY STV_DEFAULT"
_ZN5flash16flash_fwd_kernelI23Flash_fwd_kernel_traitsILi96ELi128ELi64ELi4ELb0ELb0EN7cutlass6half_tE19Flash_kernel_traitsILi96ELi128ELi64ELi4ES3_EELb0ELb0ELb0ELb0ELb0ELb1ELb0ELb0EEEvNS_16Flash_fwd_paramsE:
.text._ZN5flash16flash_fwd_kernelI23Flash_fwd_kernel_traitsILi96ELi128ELi64ELi4ELb0ELb0EN7cutlass6half_tE19Flash_kernel_traitsILi96ELi128ELi64ELi4ES3_EELb0ELb0ELb0ELb0ELb0ELb1ELb0ELb0EEEvNS_16Flash_fwd_paramsE:
[----:B------:R-:W1:Y:S08]  /*0000*/  LDC R1, c[0x0][0x28] ;  /* 0x00000a00ff017b82 */ /* 0x000e700000000800 */
[----:B------:R-:W2:Y:S01]  /*0010*/  LDC.64 R2, c[0x0][0x300] ;  /* 0x0000c000ff027b82 */ /* 0x000ea20000000a00 */
[----:B------:R-:W3:Y:S01]  /*0020*/  S2R R19, SR_CTAID.Y ;  /* 0x0000000000137919 */ /* 0x000ee20000002600 */
[----:B------:R-:W-:Y:S01]  /*0030*/  ULDC.64 UR4, c[0x0][0x2f0] ;  /* 0x0000bc0000047ab9 */ /* 0x000fe20000000a00 */
[----:B------:R-:W-:Y:S01]  /*0040*/  IMAD.MOV.U32 R252, RZ, RZ, -0x1 ;  /* 0xfffffffffffc7424 */ /* 0x000fe200078e00ff */
[----:B------:R-:W-:Y:S01]  /*0050*/  ISETP.NE.U32.AND P2, PT, RZ, UR4, PT ;  /* 0x00000004ff007c0c */ /* 0x000fe2000bf45070 */
[----:B------:R-:W-:Y:S01]  /*0060*/  ULDC.64 UR14, c[0x0][0x208] ;  /* 0x00008200000e7ab9 */ /* 0x000fe20000000a00 */
[----:B-1----:R-:W-:-:S02]  /*0070*/  VIADD R1, R1, 0xffffffc8 ;  /* 0xffffffc801017836 */ /* 0x002fc40000000000 */
[----:B------:R-:W3:Y:S01]  /*0080*/  LDC.64 R4, c[0x0][0x2f0] ;  /* 0x0000bc00ff047b82 */ /* 0x000ee20000000a00 */
[----:B------:R-:W-:-:S07]  /*0090*/  ISETP.NE.AND.EX P2, PT, RZ, UR5, PT, P2 ;  /* 0x00000005ff007c0c */ /* 0x000fce000bf45320 */
[----:B------:R-:W1:Y:S01]  /*00a0*/  LDC.U8 R8, c[0x0][0x3c2] ;  /* 0x0000f080ff087b82 */ /* 0x000e620000000000 */
[----:B--2---:R-:W-:-:S07]  /*00b0*/  ISETP.NE.U32.AND P1, PT, R2, RZ, PT ;  /* 0x000000ff0200720c */ /* 0x004fce0003f25070 */
[----:B------:R-:W2:Y:S01]  /*00c0*/  LDC.64 R10, c[0x0][0x2f8] ;  /* 0x0000be00ff0a7b82 */ /* 0x000ea20000000a00 */
[----:B------:R-:W-:Y:S01]  /*00d0*/  ISETP.NE.AND.EX P1, PT, R3, RZ, PT, P1 ;  /* 0x000000ff0300720c */ /* 0x000fe20003f25310 */
[----:B---3--:R-:W-:-:S06]  /*00e0*/  IMAD.WIDE R4, R19, 0x4, R4 ;  /* 0x0000000413047825 */ /* 0x008fcc00078e0204 */
[----:B------:R-:W3:Y:S01]  /*00f0*/  LDC.64 R2, c[0x0][0x2f8] ;  /* 0x0000be00ff027b82 */ /* 0x000ee20000000a00 */
[----:B------:R-:W4:Y:S04]  /*0100*/  @P2 LDG.E R252, desc[UR14][R4.64] ;  /* 0x0000000e04fc2981 */ /* 0x000f28000c1e1900 */
[----:B------:R2:W4:Y:S03]  /*0110*/  @P2 LDG.E R0, desc[UR14][R4.64+0x4] ;  /* 0x0000040e04002981 */ /* 0x000526000c1e1900 */
[----:B------:R-:W2:Y:S01]  /*0120*/  @P1 LDC.64 R6, c[0x0][0x300] ;  /* 0x0000c000ff061b82 */ /* 0x000ea20000000a00 */
[----:B-1----:R-:W-:Y:S01]  /*0130*/  ISETP.NE.AND P3, PT, R8, RZ, PT ;  /* 0x000000ff0800720c */ /* 0x002fe20003f65270 */
[----:B------:R-:W-:-:S02]  /*0140*/  IMAD.MOV.U32 R8, RZ, RZ, RZ ;  /* 0x000000ffff087224 */ /* 0x000fc400078e00ff */
[----:B--2---:R-:W-:-:S05]  /*0150*/  @P1 IMAD.WIDE R4, R19, 0x4, R6 ;  /* 0x0000000413041825 */ /* 0x004fca00078e0206 */
[----:B------:R1:W5:Y:S01]  /*0160*/  @P1 LDG.E R8, desc[UR14][R4.64] ;  /* 0x0000000e04081981 */ /* 0x000362000c1e1900 */
[----:B---3--:R-:W-:-:S04]  /*0170*/  ISETP.EQ.U32.AND P0, PT, R2, RZ, PT ;  /* 0x000000ff0200720c */ /* 0x008fc80003f02070 */
[----:B------:R-:W-:Y:S01]  /*0180*/  ISETP.EQ.OR.EX P0, PT, R3, RZ, !P3, P0 ;  /* 0x000000ff0300720c */ /* 0x000fe20005f02700 */
[----:B------:R-:W-:Y:S02]  /*0190*/  IMAD.MOV.U32 R9, RZ, RZ, -0x1 ;  /* 0xffffffffff097424 */ /* 0x000fe400078e00ff */
[----:B------:R-:W-:Y:S01]  /*01a0*/  IMAD.WIDE R6, R19, 0x4, R10 ;  /* 0x0000000413067825 */ /* 0x000fe200078e020a */
[----:B------:R-:W2:Y:S01]  /*01b0*/  S2R R25, SR_CTAID.X ;  /* 0x0000000000197919 */ /* 0x000ea20000002500 */
[----:B------:R-:W3:Y:S01]  /*01c0*/  S2R R28, SR_CTAID.Z ;  /* 0x00000000001c7919 */ /* 0x000ee20000002700 */
[----:B------:R-:W1:Y:S07]  /*01d0*/  S2R R43, SR_TID.X ;  /* 0x00000000002b7919 */ /* 0x000e6e0000002100 */
[----:B------:R1:W5:Y:S01]  /*01e0*/  @!P0 LDG.E R9, desc[UR14][R6.64] ;  /* 0x0000000e06098981 */ /* 0x000362000c1e1900 */
[----:B------:R-:W-:-:S04]  /*01f0*/  ISETP.NE.U32.AND P0, PT, R2, RZ, PT ;  /* 0x000000ff0200720c */ /* 0x000fc80003f05070 */
[----:B------:R-:W-:Y:S01]  /*0200*/  ISETP.NE.AND.EX P0, PT, R3, RZ, PT, P0 ;  /* 0x000000ff0300720c */ /* 0x000fe20003f05300 */
[----:B----4-:R-:W-:-:S06]  /*0210*/  @P2 IMAD.IADD R13, R0, 0x1, -R252 ;  /* 0x00000001000d2824 */ /* 0x010fcc00078e0afc */
[----:B------:R-:W4:Y:S06]  /*0220*/  @!P2 LDC R13, c[0x0][0x2c4] ;  /* 0x0000b100ff0dab82 */ /* 0x000f2c0000000800 */
[----:B-123--:R-:W-:Y:S05]  /*0230*/  @!P0 BRA `(.L_x_0) ;  /* 0x0000000000108947 */ /* 0x00efea0003800000 */
[----:B------:R-:W2:Y:S02]  /*0240*/  @P3 LDG.E R0, desc[UR14][R6.64+0x4] ;  /* 0x0000040e06003981 */ /* 0x000ea4000c1e1900 */
[----:B--2--5:R-:W-:-:S06]  /*0250*/  @P3 IADD3 R4, R0, -R9, RZ ;  /* 0x8000000900043210 */ /* 0x024fcc0007ffe0ff */
[----:B------:R2:W5:Y:S01]  /*0260*/  @!P3 LDG.E R4, desc[UR14][R6.64] ;  /* 0x0000000e0604b981 */ /* 0x000562000c1e1900 */
[----:B------:R-:W-:Y:S05]  /*0270*/  BRA `(.L_x_1) ;  /* 0x0000000000047947 */ /* 0x000fea0003800000 */
.L_x_0:
[----:B------:R-:W1:Y:S02]  /*0280*/  LDC R4, c[0x0][0x2c8] ;  /* 0x0000b200ff047b82 */ /* 0x000e640000000800 */
.L_x_1:
[----:B------:R-:W3:Y:S02]  /*0290*/  LDC.64 R2, c[0x0][0x308] ;  /* 0x0000c200ff027b82 */ /* 0x000ee40000000a00 */
[----:B---3--:R-:W-:-:S04]  /*02a0*/  ISETP.NE.U32.AND P2, PT, R2, RZ, PT ;  /* 0x000000ff0200720c */ /* 0x008fc80003f45070 */
[----:B------:R-:W-:-:S13]  /*02b0*/  ISETP.NE.AND.EX P2, PT, R3, RZ, PT, P2 ;  /* 0x000000ff0300720c */ /* 0x000fda0003f45320 */
[----:B------:R-:W3:Y:S08]  /*02c0*/  @P2 LDC.64 R2, c[0x0][0x308] ;  /* 0x0000c200ff022b82 */ /* 0x000ef00000000a00 */
[----:B------:R-:W2:Y:S01]  /*02d0*/  @!P2 LDC R5, c[0x0][0x2cc] ;  /* 0x0000b300ff05ab82 */ /* 0x000ea20000000800 */
[----:B---3--:R-:W-:-:S05]  /*02e0*/  @P2 IMAD.WIDE R2, R19, 0x4, R2 ;  /* 0x0000000413022825 */ /* 0x008fca00078e0202 */
[----:B------:R-:W3:Y:S01]  /*02f0*/  @P2 LDG.E R0, desc[UR14][R2.64] ;  /* 0x0000000e02002981 */ /* 0x000ee2000c1e1900 */
[----:B------:R-:W-:-:S05]  /*0300*/  IMAD.SHL.U32 R22, R25, 0x80, RZ ;  /* 0x0000008019167824 */ /* 0x000fca00078e00ff */
[----:B----4-:R-:W-:Y:S01]  /*0310*/  ISETP.GT.AND P0, PT, R13, R22, PT ;  /* 0x000000160d00720c */ /* 0x010fe20003f04270 */
[----:B------:R-:W4:Y:S02]  /*0320*/  @!P2 LDC.64 R2, c[0x0][0x318] ;  /* 0x0000c600ff02ab82 */ /* 0x000f240000000a00 */
[----:B----4-:R-:W-:-:S04]  /*0330*/  @!P2 ISETP.NE.U32.AND P1, PT, R2, RZ, PT ;  /* 0x000000ff0200a20c */ /* 0x010fc80003f25070 */
[----:B------:R-:W-:Y:S01]  /*0340*/  @!P2 ISETP.NE.AND.EX P1, PT, R3, RZ, PT, P1 ;  /* 0x000000ff0300a20c */ /* 0x000fe20003f25310 */
[----:B---3-5:R-:W-:-:S03]  /*0350*/  @P2 IMAD.IADD R40, R0, 0x1, -R8 ;  /* 0x0000000100282824 */ /* 0x028fc600078e0a08 */
[----:B--2---:R-:W-:-:S04]  /*0360*/  @!P2 SEL R0, R5, RZ, P1 ;  /* 0x000000ff0500a207 */ /* 0x004fc80000800000 */
[----:B-1----:R-:W-:Y:S01]  /*0370*/  @!P2 IADD3 R40, R0, R4, -R8 ;  /* 0x000000040028a210 */ /* 0x002fe20007ffe808 */
[----:B------:R-:W-:Y:S06]  /*0380*/  @!P0 EXIT ;  /* 0x000000000000894d */ /* 0x000fec0003800000 */
[C---:B------:R-:W-:Y:S01]  /*0390*/  ISETP.GE.AND P0, PT, R40.reuse, 0x1, PT ;  /* 0x000000012800780c */ /* 0x040fe20003f06270 */
[----:B------:R-:W-:-:S05]  /*03a0*/  VIADD R0, R40, 0x3f ;  /* 0x0000003f28007836 */ /* 0x000fca0000000000 */
[----:B------:R-:W-:-:S04]  /*03b0*/  SHF.R.S32.HI R2, RZ, 0x1f, R0 ;  /* 0x0000001fff027819 */ /* 0x000fc80000011400 */
[----:B------:R-:W-:-:S03]  /*03c0*/  LEA.HI R237, R2, R0, RZ, 0x6 ;  /* 0x0000000002ed7211 */ /* 0x000fc600078f30ff */
[----:B------:R-:W-:Y:S05]  /*03d0*/  @!P0 BRA `(.L_x_2) ;  /* 0x0000009400108947 */ /* 0x000fea0003800000 */
[----:B------:R-:W1:Y:S01]  /*03e0*/  LDC R30, c[0x0][0x278] ;  /* 0x00009e00ff1e7b82 */ /* 0x000e620000000800 */
[----:B------:R-:W-:Y:S01]  /*03f0*/  ISETP.NE.AND P2, PT, R252, -0x1, PT ;  /* 0xfffffffffc00780c */ /* 0x000fe20003f45270 */
[----:B------:R-:W-:Y:S01]  /*0400*/  IMAD.IADD R36, R13, 0x1, -R22 ;  /* 0x000000010d247824 */ /* 0x000fe200078e0a16 */
[----:B------:R-:W-:Y:S01]  /*0410*/  IABS R4, R28 ;  /* 0x0000001c00047213 */ /* 0x000fe20000000000 */
[----:B------:R-:W-:Y:S01]  /*0420*/  ULDC.64 UR4, c[0x0][0x258] ;  /* 0x0000960000047ab9 */ /* 0x000fe20000000a00 */
[----:B------:R-:W-:Y:S01]  /*0430*/  SHF.R.S32.HI R29, RZ, 0x1f, R43 ;  /* 0x0000001fff1d7819 */ /* 0x000fe2000001142b */
[----:B------:R-:W-:Y:S01]  /*0440*/  IMAD.MOV.U32 R35, RZ, RZ, R17 ;  /* 0x000000ffff237224 */ /* 0x000fe200078e0011 */
[----:B------:R-:W-:Y:S01]  /*0450*/  ISETP.NE.AND P1, PT, R9, -0x1, PT ;  /* 0xffffffff0900780c */ /* 0x000fe20003f25270 */
[----:B------:R-:W-:Y:S01]  /*0460*/  STL [R1+0x8], R36 ;  /* 0x0000082401007387 */ /* 0x000fe20000100800 */
[CC--:B------:R-:W-:Y:S02]  /*0470*/  LEA.HI R26, R29.reuse, R43.reuse, RZ, 0x2 ;  /* 0x0000002b1d1a7211 */ /* 0x0c0fe400078f10ff */
[----:B------:R-:W-:-:S02]  /*0480*/  LEA.HI R27, R29, R43, RZ, 0x3 ;  /* 0x0000002b1d1b7211 */ /* 0x000fc400078f18ff */
[----:B------:R-:W-:Y:S01]  /*0490*/  SHF.R.S32.HI R250, RZ, 0x2, R26 ;  /* 0x00000002fffa7819 */ /* 0x000fe2000001141a */
[----:B------:R-:W2:Y:S01]  /*04a0*/  @!P2 LDC.64 R6, c[0x0][0x228] ;  /* 0x00008a00ff06ab82 */ /* 0x000ea20000000a00 */
[----:B------:R-:W-:Y:S02]  /*04b0*/  SHF.R.S32.HI R41, RZ, 0x3, R27 ;  /* 0x00000003ff297819 */ /* 0x000fe4000001141b */
[--C-:B------:R-:W-:Y:S02]  /*04c0*/  SHF.R.S32.HI R251, RZ, 0x1f, R250.reuse ;  /* 0x0000001ffffb7819 */ /* 0x100fe400000114fa */
[C---:B------:R-:W-:Y:S02]  /*04d0*/  IADD3 R31, R250.reuse, 0x20, RZ ;  /* 0x00000020fa1f7810 */ /* 0x040fe40007ffe0ff */
[----:B------:R-:W-:Y:S01]  /*04e0*/  ISETP.GE.AND P3, PT, R250, R36, PT ;  /* 0x00000024fa00720c */ /* 0x000fe20003f66270 */
[----:B------:R-:W3:Y:S01]  /*04f0*/  @P2 LDC.64 R10, c[0x0][0x240] ;  /* 0x00009000ff0a2b82 */ /* 0x000ee20000000a00 */
[----:B------:R-:W-:Y:S01]  /*0500*/  IMAD.WIDE R44, R25, 0x80, R250 ;  /* 0x00000080192c7825 */ /* 0x000fe200078e02fa */
[----:B-1----:R-:W-:-:S04]  /*0510*/  IABS R14, R30 ;  /* 0x0000001e000e7213 */ /* 0x002fc80000000000 */
[----:B------:R-:W1:Y:S02]  /*0520*/  I2F.RP R2, R14 ;  /* 0x0000000e00027306 */ /* 0x000e640000209400 */
[----:B------:R-:W4:Y:S08]  /*0530*/  @P1 LDC.64 R22, c[0x0][0x248] ;  /* 0x00009200ff161b82 */ /* 0x000f300000000a00 */
[----:B------:R-:W5:Y:S01]  /*0540*/  @P1 LDC.64 R184, c[0x0][0x250] ;  /* 0x00009400ffb81b82 */ /* 0x000f620000000a00 */
[----:B-1----:R-:W1:Y:S02]  /*0550*/  MUFU.RCP R2, R2 ;  /* 0x0000000200027308 */ /* 0x002e640000001000 */
[----:B-1----:R-:W-:-:S06]  /*0560*/  VIADD R2, R2, 0xffffffe ;  /* 0x0ffffffe02027836 */ /* 0x002fcc0000000000 */
[----:B------:R-:W1:Y:S02]  /*0570*/  F2I.FTZ.U32.TRUNC.NTZ R3, R2 ;  /* 0x0000000200037305 */ /* 0x000e64000021f000 */
[----:B-1----:R-:W-:Y:S01]  /*0580*/  IMAD.MOV R0, RZ, RZ, -R3 ;  /* 0x000000ffff007224 */ /* 0x002fe200078e0a03 */
[----:B------:R-:W-:-:S03]  /*0590*/  MOV R2, RZ ;  /* 0x000000ff00027202 */ /* 0x000fc60000000f00 */
[----:B------:R-:W-:-:S04]  /*05a0*/  IMAD R0, R0, R14, RZ ;  /* 0x0000000e00007224 */ /* 0x000fc800078e02ff */
[----:B------:R-:W-:Y:S01]  /*05b0*/  IMAD.HI.U32 R2, R3, R0, R2 ;  /* 0x0000000003027227 */ /* 0x000fe200078e0002 */
[----:B------:R-:W-:-:S05]  /*05c0*/  @!P2 SHF.R.S32.HI R0, RZ, 0x1f, R19 ;  /* 0x0000001fff00a819 */ /* 0x000fca0000011413 */
[----:B------:R-:W-:-:S04]  /*05d0*/  IMAD.HI.U32 R12, R2, R4, RZ ;  /* 0x00000004020c7227 */ /* 0x000fc800078e00ff */
[----:B--2---:R-:W-:Y:S02]  /*05e0*/  @!P2 IMAD R2, R0, R6, RZ ;  /* 0x000000060002a224 */ /* 0x004fe400078e02ff */
[----:B------:R-:W-:Y:S02]  /*05f0*/  IMAD.MOV R0, RZ, RZ, -R12 ;  /* 0x000000ffff007224 */ /* 0x000fe400078e0a0c */
[----:B------:R-:W-:Y:S02]  /*0600*/  @!P2 IMAD R13, R19, R7, R2 ;  /* 0x00000007130da224 */ /* 0x000fe400078e0202 */
[----:B------:R-:W-:Y:S01]  /*0610*/  IMAD R4, R14, R0, R4 ;  /* 0x000000000e047224 */ /* 0x000fe200078e0204 */
[----:B------:R-:W-:Y:S01]  /*0620*/  LOP3.LUT R0, R26, 0xfffffffc, RZ, 0xc0, !PT ;  /* 0xfffffffc1a007812 */ /* 0x000fe200078ec0ff */
[----:B---3--:R-:W-:-:S03]  /*0630*/  @P2 IMAD.WIDE.U32 R2, R252, R10, RZ ;  /* 0x0000000afc022225 */ /* 0x008fc600078e00ff */
[----:B------:R-:W-:Y:S01]  /*0640*/  IADD3 R5, -R0, R43, RZ ;  /* 0x0000002b00057210 */ /* 0x000fe20007ffe1ff */
[----:B------:R-:W-:Y:S01]  /*0650*/  IMAD.SHL.U32 R0, R41, 0x40, RZ ;  /* 0x0000004029007824 */ /* 0x000fe200078e00ff */
[----:B------:R-:W-:Y:S01]  /*0660*/  ISETP.GT.U32.AND P0, PT, R14, R4, PT ;  /* 0x000000040e00720c */ /* 0x000fe20003f04070 */
[----:B------:R-:W-:Y:S02]  /*0670*/  @P2 IMAD R24, R252, R11, R3 ;  /* 0x0000000bfc182224 */ /* 0x000fe400078e0203 */
[----:B------:R-:W-:Y:S01]  /*0680*/  IMAD.SHL.U32 R16, R5, 0x8, RZ ;  /* 0x0000000805107824 */ /* 0x000fe200078e00ff */
[----:B------:R-:W-:Y:S01]  /*0690*/  LOP3.LUT R0, R0, 0xc0, RZ, 0xc0, !PT ;  /* 0x000000c000007812 */ /* 0x000fe200078ec0ff */
[----:B------:R-:W-:-:S03]  /*06a0*/  @!P2 IMAD.WIDE.U32 R6, R19, R6, RZ ;  /* 0x000000061306a225 */ /* 0x000fc600078e00ff */
[----:B------:R-:W-:Y:S01]  /*06b0*/  MOV R34, R16 ;  /* 0x0000001000227202 */ /* 0x000fe20000000f00 */
[----:B------:R-:W-:Y:S01]  /*06c0*/  IMAD.MOV.U32 R34, RZ, RZ, R16 ;  /* 0x000000ffff227224 */ /* 0x000fe200078e0010 */
[----:B------:R1:W-:Y:S01]  /*06d0*/  STL [R1+0x10], R16 ;  /* 0x0000101001007387 */ /* 0x0003e20000100800 */
[----:B------:R-:W-:Y:S02]  /*06e0*/  @P1 IMAD.IADD R5, R8, 0x1, R9 ;  /* 0x0000000108051824 */ /* 0x000fe400078e0209 */
[-C--:B------:R-:W-:Y:S01]  /*06f0*/  @!P0 IADD3 R4, R4, -R14.reuse, RZ ;  /* 0x8000000e04048210 */ /* 0x080fe20007ffe0ff */
[----:B------:R2:W-:Y:S01]  /*0700*/  STL.64 [R1], R44 ;  /* 0x0000002c01007387 */ /* 0x0005e20000100a00 */
[----:B------:R-:W-:Y:S01]  /*0710*/  LOP3.LUT R3, R0, 0x18, R34, 0xf8, !PT ;  /* 0x0000001800037812 */ /* 0x000fe200078ef822 */
[----:B------:R-:W-:Y:S01]  /*0720*/  @!P2 IMAD.IADD R24, R7, 0x1, R13 ;  /* 0x000000010718a824 */ /* 0x000fe200078e020d */
[----:B------:R-:W-:Y:S01]  /*0730*/  SHF.R.U32.HI R0, RZ, 0x3, R0 ;  /* 0x00000003ff007819 */ /* 0x000fe20000011600 */
[----:B------:R2:W-:Y:S01]  /*0740*/  STL [R1+0x18], R31 ;  /* 0x0000181f01007387 */ /* 0x0005e20000100800 */
[----:B------:R-:W-:Y:S01]  /*0750*/  ISETP.GE.U32.AND P6, PT, R4, R14, PT ;  /* 0x0000000e0400720c */ /* 0x000fe20003fc6070 */
[----:B----4-:R-:W-:Y:S01]  /*0760*/  @P1 IMAD R7, R5, R23, RZ ;  /* 0x0000001705071224 */ /* 0x010fe200078e02ff */
[----:B------:R-:W-:Y:S01]  /*0770*/  LOP3.LUT R25, R3, R0, RZ, 0x3c, !PT ;  /* 0x0000000003197212 */ /* 0x000fe200078e3cff */
[----:B------:R-:W-:Y:S01]  /*0780*/  @P1 IMAD.WIDE.U32 R4, R5, R22, RZ ;  /* 0x0000001605041225 */ /* 0x000fe200078e00ff */
[----:B------:R-:W-:-:S03]  /*0790*/  LOP3.LUT R0, R28, R30, RZ, 0x3c, !PT ;  /* 0x0000001e1c007212 */ /* 0x000fc600078e3cff */
[----:B------:R-:W-:Y:S01]  /*07a0*/  @P1 IMAD.IADD R14, R5, 0x1, R7 ;  /* 0x00000001050e1824 */ /* 0x000fe200078e0207 */
[----:B------:R-:W-:Y:S01]  /*07b0*/  ISETP.GE.AND P4, PT, R0, RZ, PT ;  /* 0x000000ff0000720c */ /* 0x000fe20003f86270 */
[----:B------:R-:W-:Y:S01]  /*07c0*/  @P1 IMAD.IADD R0, R8, 0x1, R9 ;  /* 0x0000000108001824 */ /* 0x000fe200078e0209 */
[----:B------:R-:W-:Y:S02]  /*07d0*/  SHF.R.S32.HI R9, RZ, 0x1f, R28 ;  /* 0x0000001fff097819 */ /* 0x000fe4000001141c */
[----:B------:R-:W-:-:S03]  /*07e0*/  @P1 MOV R7, R4 ;  /* 0x0000000400071202 */ /* 0x000fc60000000f00 */
[----:B------:R-:W-:Y:S01]  /*07f0*/  IMAD R9, R9, UR4, RZ ;  /* 0x0000000409097c24 */ /* 0x000fe2000f8e02ff */
[----:B-1----:R-:W-:Y:S01]  /*0800*/  @P2 MOV R16, R2 ;  /* 0x0000000200102202 */ /* 0x002fe20000000f00 */
[----:B------:R-:W-:Y:S01]  /*0810*/  @!P2 IMAD.MOV.U32 R16, RZ, RZ, R6 ;  /* 0x000000ffff10a224 */ /* 0x000fe200078e0006 */
[----:B------:R-:W-:Y:S01]  /*0820*/  ISETP.GE.AND P2, PT, R31, R36, PT ;  /* 0x000000241f00720c */ /* 0x000fe20003f46270 */
[----:B-----5:R-:W-:-:S04]  /*0830*/  @P1 IMAD.WIDE.U32 R2, R0, R184, RZ ;  /* 0x000000b800021225 */ /* 0x020fc800078e00ff */
[----:B------:R-:W-:Y:S01]  /*0840*/  @P1 IMAD R6, R0, R185, RZ ;  /* 0x000000b900061224 */ /* 0x000fe200078e02ff */
[----:B------:R-:W-:-:S03]  /*0850*/  @P1 MOV R15, R2 ;  /* 0x00000002000f1202 */ /* 0x000fc60000000f00 */
[----:B------:R-:W-:Y:S01]  /*0860*/  @P1 IMAD.IADD R17, R3, 0x1, R6 ;  /* 0x0000000103111824 */ /* 0x000fe200078e0206 */
[----:B--2---:R-:W-:Y:S06]  /*0870*/  @P1 BRA `(.L_x_3) ;  /* 0x0000000000341947 */ /* 0x004fec0003800000 */
[----:B------:R-:W1:Y:S01]  /*0880*/  LDC.64 R22, c[0x0][0x248] ;  /* 0x00009200ff167b82 */ /* 0x000e620000000a00 */
[----:B------:R-:W-:Y:S02]  /*0890*/  SHF.R.S32.HI R0, RZ, 0x1f, R8 ;  /* 0x0000001fff007819 */ /* 0x000fe40000011408 */
[----:B------:R-:W-:-:S05]  /*08a0*/  SHF.R.S32.HI R6, RZ, 0x1f, R19 ;  /* 0x0000001fff067819 */ /* 0x000fca0000011413 */
[----:B------:R-:W2:Y:S01]  /*08b0*/  LDC.64 R4, c[0x0][0x230] ;  /* 0x00008c00ff047b82 */ /* 0x000ea20000000a00 */
[-C--:B-1----:R-:W-:Y:S02]  /*08c0*/  IMAD R0, R0, R22.reuse, RZ ;  /* 0x0000001600007224 */ /* 0x082fe400078e02ff */
[----:B------:R-:W-:-:S04]  /*08d0*/  IMAD.WIDE.U32 R2, R8, R22, RZ ;  /* 0x0000001608027225 */ /* 0x000fc800078e00ff */
[----:B------:R-:W-:Y:S02]  /*08e0*/  IMAD R0, R8, R23, R0 ;  /* 0x0000001708007224 */ /* 0x000fe400078e0200 */
[----:B--2---:R-:W-:-:S03]  /*08f0*/  IMAD R6, R6, R4, RZ ;  /* 0x0000000406067224 */ /* 0x004fc600078e02ff */
[----:B------:R-:W-:Y:S01]  /*0900*/  IADD3 R3, R3, R0, RZ ;  /* 0x0000000003037210 */ /* 0x000fe20007ffe0ff */
[C---:B------:R-:W-:Y:S02]  /*0910*/  IMAD R5, R19.reuse, R5, R6 ;  /* 0x0000000513057224 */ /* 0x040fe400078e0206 */
[----:B------:R-:W-:-:S05]  /*0920*/  IMAD.WIDE.U32 R2, R19, R4, R2 ;  /* 0x0000000413027225 */ /* 0x000fca00078e0002 */
[----:B------:R-:W-:Y:S02]  /*0930*/  IADD3 R14, R3, R5, RZ ;  /* 0x00000005030e7210 */ /* 0x000fe40007ffe0ff */
[----:B------:R-:W-:Y:S02]  /*0940*/  MOV R7, R2 ;  /* 0x0000000200077202 */ /* 0x000fe40000000f00 */
.L_x_3:
[----:B------:R-:W-:Y:S05]  /*0950*/  @P1 BRA `(.L_x_4) ;  /* 0x0000000000341947 */ /* 0x000fea0003800000 */
        /* <DEDUP_REMOVED lines=12> */
[----:B------:R-:W-:-:S07]  /*0a20*/  MOV R15, R2 ;  /* 0x00000002000f7202 */ /* 0x000fce0000000f00 */
.L_x_4:
[----:B------:R-:W1:Y:S01]  /*0a30*/  @!P2 LDC.64 R10, c[0x0][0x240] ;  /* 0x00009000ff0aab82 */ /* 0x000e620000000a00 */
[--C-:B------:R-:W-:Y:S01]  /*0a40*/  SHF.R.S32.HI R35, RZ, 0x1f, R34.reuse ;  /* 0x0000001fff237819 */ /* 0x100fe20000011422 */
[----:B------:R-:W-:Y:S01]  /*0a50*/  IMAD R8, R28, UR5, R9 ;  /* 0x000000051c087c24 */ /* 0x000fe2000f8e0209 */
[----:B------:R-:W-:Y:S01]  /*0a60*/  IADD3 R4, P1, R34, R16, RZ ;  /* 0x0000001022047210 */ /* 0x000fe20007f3e0ff */
[----:B------:R-:W-:Y:S01]  /*0a70*/  @!P0 VIADD R12, R12, 0x1 ;  /* 0x000000010c0c8836 */ /* 0x000fe20000000000 */
[----:B------:R-:W-:Y:S01]  /*0a80*/  @!P2 IADD3 R9, P0, R44, 0x20, RZ ;  /* 0x000000202c09a810 */ /* 0x000fe20007f1e0ff */
[-C--:B------:R-:W-:Y:S01]  /*0a90*/  IMAD R0, R251, R22.reuse, RZ ;  /* 0x00000016fb007224 */ /* 0x080fe200078e02ff */
[----:B------:R-:W-:Y:S01]  /*0aa0*/  LEA.HI.SX32 R42, R237, 0xffffffff, 0x1a ;  /* 0xffffffffed2a7811 */ /* 0x000fe200078fd2ff */
[----:B------:R-:W2:Y:S01]  /*0ab0*/  @!P3 LDC.64 R18, c[0x0][0x240] ;  /* 0x00009000ff12bb82 */ /* 0x000ea20000000a00 */
[----:B------:R-:W-:Y:S01]  /*0ac0*/  IMAD.WIDE.U32 R2, R250, R22, R34 ;  /* 0x00000016fa027225 */ /* 0x000fe200078e0022 */
[----:B------:R-:W-:Y:S01]  /*0ad0*/  ISETP.NE.AND P5, PT, R30, RZ, PT ;  /* 0x000000ff1e00720c */ /* 0x000fe20003fa5270 */
[----:B------:R3:W-:Y:S01]  /*0ae0*/  STL [R1+0x14], R35 ;  /* 0x0000142301007387 */ /* 0x0007e20000100800 */
[----:B------:R-:W-:Y:S01]  /*0af0*/  UMOV UR5, 0x400 ;  /* 0x0000040000057882 */ /* 0x000fe20000000000 */
[----:B------:R-:W-:Y:S01]  /*0b00*/  @P6 VIADD R12, R12, 0x1 ;  /* 0x000000010c0c6836 */ /* 0x000fe20000000000 */
[----:B------:R-:W-:Y:S01]  /*0b10*/  ULDC.64 UR6, c[0x0][0x260] ;  /* 0x0000980000067ab9 */ /* 0x000fe20000000a00 */
[----:B------:R-:W-:Y:S01]  /*0b20*/  IMAD.X R5, R35, 0x1, R24, P1 ;  /* 0x0000000123057824 */ /* 0x000fe200008e0618 */
[----:B------:R-:W4:Y:S01]  /*0b30*/  @!P2 LDC.64 R20, c[0x0][0x210] ;  /* 0x00008400ff14ab82 */ /* 0x000f220000000a00 */
[----:B------:R-:W-:Y:S01]  /*0b40*/  @!P2 IMAD.X R6, RZ, RZ, R45, P0 ;  /* 0x000000ffff06a224 */ /* 0x000fe200000e062d */
[----:B------:R-:W-:Y:S01]  /*0b50*/  IADD3 R32, P0, R7, R2, RZ ;  /* 0x0000000207207210 */ /* 0x000fe20007f1e0ff */
[----:B------:R-:W-:Y:S01]  /*0b60*/  IMAD R0, R250, R23, R0 ;  /* 0x00000017fa007224 */ /* 0x000fe200078e0200 */
[C-C-:B------:R-:W-:Y:S01]  /*0b70*/  SHF.L.U64.HI R248, R22.reuse, 0x6, R23.reuse ;  /* 0x0000000616f87819 */ /* 0x140fe20000010217 */
[----:B------:R-:W-:Y:S01]  /*0b80*/  IMAD.MOV.U32 R16, RZ, RZ, R12 ;  /* 0x000000ffff107224 */ /* 0x000fe200078e000c */
[----:B------:R-:W-:Y:S01]  /*0b90*/  SHF.L.U64.HI R156, R22, 0x5, R23 ;  /* 0x00000005169c7819 */ /* 0x000fe20000010217 */
[----:B------:R-:W-:Y:S01]  /*0ba0*/  IMAD.WIDE.U32 R12, R28, UR4, R4 ;  /* 0x000000041c0c7c25 */ /* 0x000fe2000f8e0004 */
[----:B------:R-:W-:Y:S01]  /*0bb0*/  IADD3.X R33, R14, R3, R0, P0, !PT ;  /* 0x000000030e217210 */ /* 0x000fe200007fe400 */
[----:B------:R-:W5:Y:S02]  /*0bc0*/  S2UR UR4, SR_CgaCtaId ;  /* 0x00000000000479c3 */ /* 0x000f640000008800 */
[----:B-1----:R-:W-:-:S02]  /*0bd0*/  @!P2 IMAD R2, R6, R10, RZ ;  /* 0x0000000a0602a224 */ /* 0x002fc400078e02ff */
[----:B------:R-:W-:-:S04]  /*0be0*/  IMAD.WIDE.U32 R4, R250, R184, R34 ;  /* 0x000000b8fa047225 */ /* 0x000fc800078e0022 */
[----:B------:R-:W-:Y:S01]  /*0bf0*/  IMAD R0, R251, R184, RZ ;  /* 0x000000b8fb007224 */ /* 0x000fe200078e02ff */
[----:B------:R-:W-:Y:S01]  /*0c00*/  IADD3 R34, P0, R15, R4, RZ ;  /* 0x000000040f227210 */ /* 0x000fe20007f1e0ff */
[----:B------:R-:W-:Y:S01]  /*0c10*/  IMAD.IADD R7, R13, 0x1, R8 ;  /* 0x000000010d077824 */ /* 0x000fe200078e0208 */
[----:B------:R-:W1:Y:S01]  /*0c20*/  @!P3 LDC.64 R14, c[0x0][0x210] ;  /* 0x00008400ff0ebb82 */ /* 0x000e620000000a00 */
[----:B------:R-:W-:Y:S02]  /*0c30*/  @!P2 IMAD.MOV.U32 R6, RZ, RZ, R12 ;  /* 0x000000ffff06a224 */ /* 0x000fe400078e000c */
[----:B------:R-:W-:Y:S02]  /*0c40*/  @!P2 IMAD R8, R9, R11, R2 ;  /* 0x0000000b0908a224 */ /* 0x000fe400078e0202 */
[----:B------:R-:W-:Y:S02]  /*0c50*/  IMAD R0, R250, R185, R0 ;  /* 0x000000b9fa007224 */ /* 0x000fe400078e0200 */
[----:B------:R-:W-:-:S02]  /*0c60*/  IMAD R11, R42, -0x40, R40 ;  /* 0xffffffc02a0b7824 */ /* 0x000fc400078e0228 */
[----:B------:R-:W-:Y:S01]  /*0c70*/  @!P2 IMAD.WIDE.U32 R2, R9, R10, R6 ;  /* 0x0000000a0902a225 */ /* 0x000fe200078e0006 */
[----:B---3--:R-:W-:Y:S01]  /*0c80*/  IADD3.X R35, R17, R5, R0, P0, !PT ;  /* 0x0000000511237210 */ /* 0x008fe200007fe400 */
[----:B------:R-:W3:Y:S01]  /*0c90*/  @!P2 S2R R10, SR_CgaCtaId ;  /* 0x00000000000aa919 */ /* 0x000ee20000008800 */
[----:B------:R-:W-:Y:S01]  /*0ca0*/  ISETP.GE.AND P6, PT, R250, R11, PT ;  /* 0x0000000bfa00720c */ /* 0x000fe20003fc6270 */
[----:B------:R-:W-:Y:S01]  /*0cb0*/  @!P2 IMAD.IADD R3, R3, 0x1, R8 ;  /* 0x000000010303a824 */ /* 0x000fe200078e0208 */
[----:B----4-:R-:W-:Y:S01]  /*0cc0*/  @!P2 LEA R8, P0, R2, R20, 0x1 ;  /* 0x000000140208a211 */ /* 0x010fe200078008ff */
[----:B--2---:R-:W-:Y:S01]  /*0cd0*/  @!P3 IMAD R0, R45, R18, RZ ;  /* 0x000000122d00b224 */ /* 0x004fe200078e02ff */
[----:B-----5:R-:W-:Y:S01]  /*0ce0*/  ULEA UR4, UR4, UR5, 0x18 ;  /* 0x0000000504047291 */ /* 0x020fe2000f8ec03f */
[----:B------:R-:W-:Y:S01]  /*0cf0*/  VIADD R24, R250, 0x60 ;  /* 0x00000060fa187836 */ /* 0x000fe20000000000 */
[----:B------:R-:W-:Y:S01]  /*0d00*/  @!P2 LEA.HI.X R9, R2, R21, R3, 0x1, P0 ;  /* 0x000000150209a211 */ /* 0x000fe200000f0c03 */
[----:B------:R-:W-:Y:S01]  /*0d10*/  @!P3 IMAD R6, R44, R19, R0 ;  /* 0x000000132c06b224 */ /* 0x000fe200078e0200 */
[----:B------:R-:W-:Y:S01]  /*0d20*/  LEA.HI R0, R26, R250, RZ, 0x1 ;  /* 0x000000fa1a007211 */ /* 0x000fe200078f08ff */
[----:B------:R-:W-:Y:S01]  /*0d30*/  VIADD R28, R250, 0x40 ;  /* 0x00000040fa1c7836 */ /* 0x000fe20000000000 */
[----:B------:R-:W-:Y:S01]  /*0d40*/  ISETP.GE.AND P0, PT, R24, R36, PT ;  /* 0x000000241800720c */ /* 0x000fe20003f06270 */
[----:B------:R-:W-:Y:S01]  /*0d50*/  @!P4 IMAD.MOV R16, RZ, RZ, -R16 ;  /* 0x000000ffff10c224 */ /* 0x000fe200078e0a10 */
[----:B------:R-:W-:Y:S01]  /*0d60*/  LEA.HI R19, R29, R43, RZ, 0x5 ;  /* 0x0000002b1d137211 */ /* 0x000fe200078f28ff */
[----:B------:R-:W-:Y:S01]  /*0d70*/  @!P3 IMAD.MOV.U32 R2, RZ, RZ, R12 ;  /* 0x000000ffff02b224 */ /* 0x000fe200078e000c */
[----:B------:R-:W-:Y:S01]  /*0d80*/  LOP3.LUT R0, R0, 0x7fffffe, RZ, 0xc0, !PT ;  /* 0x07fffffe00007812 */ /* 0x000fe200078ec0ff */
[----:B------:R-:W-:Y:S01]  /*0d90*/  @!P3 IMAD.MOV.U32 R3, RZ, RZ, R7 ;  /* 0x000000ffff03b224 */ /* 0x000fe200078e0007 */
[----:B------:R-:W-:Y:S01]  /*0da0*/  @!P5 LOP3.LUT R16, RZ, R30, RZ, 0x33, !PT ;  /* 0x0000001eff10d212 */ /* 0x000fe200078e33ff */
[----:B------:R-:W2:Y:S01]  /*0db0*/  @!P6 S2R R17, SR_CgaCtaId ;  /* 0x000000000011e919 */ /* 0x000ea20000008800 */
[----:B------:R-:W-:Y:S01]  /*0dc0*/  ISETP.GE.AND P5, PT, R31, R11, PT ;  /* 0x0000000b1f00720c */ /* 0x000fe20003fa6270 */
[----:B------:R-:W-:Y:S01]  /*0dd0*/  IMAD.IADD R0, R250, 0x1, -R0 ;  /* 0x00000001fa007824 */ /* 0x000fe200078e0a00 */
[----:B------:R-:W-:Y:S01]  /*0de0*/  ISETP.GE.AND P1, PT, R28, R36, PT ;  /* 0x000000241c00720c */ /* 0x000fe20003f26270 */
[----:B------:R-:W-:Y:S01]  /*0df0*/  @!P3 IMAD.WIDE.U32 R4, R44, R18, R2 ;  /* 0x000000122c04b225 */ /* 0x000fe200078e0002 */
[----:B------:R-:W-:Y:S01]  /*0e00*/  SHF.R.S32.HI R38, RZ, 0x5, R19 ;  /* 0x00000005ff267819 */ /* 0x000fe20000011413 */
[----:B------:R-:W4:Y:S02]  /*0e10*/  @!P0 S2R R21, SR_CgaCtaId ;  /* 0x0000000000158919 */ /* 0x000f240000008800 */
[----:B------:R-:W-:Y:S01]  /*0e20*/  IMAD.WIDE.U32 R246, R16, UR6, R32 ;  /* 0x0000000610f67c25 */ /* 0x000fe2000f8e0020 */
[----:B-1----:R-:W-:Y:S01]  /*0e30*/  @!P3 LEA R2, P4, R4, R14, 0x1 ;  /* 0x0000000e0402b211 */ /* 0x002fe200078808ff */
[----:B------:R1:W-:Y:S02]  /*0e40*/  STL [R1+0x20], R28 ;  /* 0x0000201c01007387 */ /* 0x0003e40000100800 */
[----:B------:R-:W-:-:S02]  /*0e50*/  IMAD R3, R38, 0x8, R0 ;  /* 0x0000000826037824 */ /* 0x000fc400078e0200 */
[----:B------:R-:W-:Y:S01]  /*0e60*/  @!P3 IMAD.IADD R0, R5, 0x1, R6 ;  /* 0x000000010500b824 */ /* 0x000fe200078e0206 */
[----:B------:R-:W-:Y:S01]  /*0e70*/  LEA.HI R5, R29, R43, RZ, 0x4 ;  /* 0x0000002b1d057211 */ /* 0x000fe200078f20ff */
[----:B------:R-:W-:Y:S01]  /*0e80*/  IMAD.U32 R6, R3, 0x20, R25 ;  /* 0x0000002003067824 */ /* 0x000fe200078e0019 */
[----:B------:R-:W5:Y:S01]  /*0e90*/  @!P5 S2R R18, SR_CgaCtaId ;  /* 0x000000000012d919 */ /* 0x000f620000008800 */
[----:B------:R-:W-:Y:S01]  /*0ea0*/  IMAD.SHL.U32 R241, R22, 0x40, RZ ;  /* 0x0000004016f17824 */ /* 0x000fe200078e00ff */
[----:B------:R-:W-:Y:S01]  /*0eb0*/  @!P3 LEA.HI.X R3, R4, R15, R0, 0x1, P4 ;  /* 0x0000000f0403b211 */ /* 0x000fe200020f0c00 */
[----:B------:R-:W-:Y:S01]  /*0ec0*/  IMAD.MOV.U32 R242, RZ, RZ, R246 ;  /* 0x000000fffff27224 */ /* 0x000fe200078e00f6 */
[----:B------:R-:W-:Y:S01]  /*0ed0*/  SHF.R.S32.HI R4, RZ, 0x4, R5 ;  /* 0x00000004ff047819 */ /* 0x000fe20000011405 */
[----:B------:R-:W5:Y:S01]  /*0ee0*/  @!P1 LDC.64 R14, c[0x0][0x240] ;  /* 0x00009000ff0e9b82 */ /* 0x000f620000000a00 */
[----:B------:R-:W-:Y:S01]  /*0ef0*/  LEA R221, R6, UR4, 0x1 ;  /* 0x0000000406dd7c11 */ /* 0x000fe2000f8e08ff */
[----:B------:R3:W-:Y:S01]  /*0f00*/  STL [R1+0x1c], R24 ;  /* 0x00001c1801007387 */ /* 0x0007e20000100800 */
[----:B------:R-:W-:Y:S01]  /*0f10*/  LEA.HI R0, R5, R4, RZ, 0x1 ;  /* 0x0000000405007211 */ /* 0x000fe200078f08ff */
[----:B------:R-:W-:Y:S01]  /*0f20*/  IMAD.SHL.U32 R159, R22, 0x20, RZ ;  /* 0x00000020169f7824 */ /* 0x000fe200078e00ff */
[----:B------:R-:W-:Y:S01]  /*0f30*/  ISETP.GE.AND P4, PT, R250, R11, PT ;  /* 0x0000000bfa00720c */ /* 0x000fe20003f86270 */
[----:B------:R-:W-:Y:S01]  /*0f40*/  @!PT LDS RZ, [RZ] ;  /* 0x00000000fffff984 */ /* 0x000fe20000000800 */
[----:B------:R-:W-:Y:S01]  /*0f50*/  @!PT LDS RZ, [RZ] ;  /* 0x00000000fffff984 */ /* 0x000fe20000000800 */
[----:B------:R-:W-:Y:S01]  /*0f60*/  @!PT LDS RZ, [RZ] ;  /* 0x00000000fffff984 */ /* 0x000fe20000000800 */
[----:B------:R-:W-:Y:S04]  /*0f70*/  @!P3 LDGSTS.E.BYPASS.LTC128B.128 [R221], desc[UR14][R2.64] ;  /* 0x0000000002ddbfae */ /* 0x000fe8000b901d4e */
[----:B------:R-:W-:Y:S01]  /*0f80*/  @!P3 LDGSTS.E.BYPASS.LTC128B.128 [R221+0x2000], desc[UR14][R2.64+0x40] ;  /* 0x0200004002ddbfae */ /* 0x000fe2000b901d4e */
[----:B-1----:R-:W1:Y:S03]  /*0f90*/  @!P1 S2R R28, SR_CgaCtaId ;  /* 0x00000000001c9919 */ /* 0x002e660000008800 */
[----:B------:R2:W-:Y:S01]  /*0fa0*/  @!P3 LDGSTS.E.BYPASS.LTC128B.128 [R221+0x4000], desc[UR14][R2.64+0x80] ;  /* 0x0400008002ddbfae */ /* 0x0005e2000b901d4e */
[----:B------:R-:W-:-:S05]  /*0fb0*/  @!P1 IADD3 R13, P3, R44, 0x40, RZ ;  /* 0x000000402c0d9810 */ /* 0x000fca0007f7e0ff */
[----:B------:R-:W-:Y:S01]  /*0fc0*/  @!P1 IMAD.X R20, RZ, RZ, R45, P3 ;  /* 0x000000ffff149224 */ /* 0x000fe200018e062d */
[----:B------:R-:W-:Y:S02]  /*0fd0*/  ISETP.GE.AND P3, PT, R31, R11, PT ;  /* 0x0000000b1f00720c */ /* 0x000fe40003f66270 */
[----:B------:R-:W-:Y:S01]  /*0fe0*/  @!P5 MOV R11, 0x400 ;  /* 0x00000400000bd802 */ /* 0x000fe20000000f00 */
[----:B---3--:R-:W3:Y:S01]  /*0ff0*/  @!P1 LDC.64 R24, c[0x0][0x210] ;  /* 0x00008400ff189b82 */ /* 0x008ee20000000a00 */
[----:B--2---:R-:W-:Y:S02]  /*1000*/  LOP3.LUT R2, R0, 0xfffffffe, RZ, 0xc0, !PT ;  /* 0xfffffffe00027812 */ /* 0x004fe400078ec0ff */
[----:B------:R-:W-:Y:S02]  /*1010*/  @!P2 MOV R0, 0x400 ;  /* 0x000004000000a802 */ /* 0x000fe40000000f00 */
[----:B------:R-:W-:Y:S01]  /*1020*/  @!P6 MOV R3, 0x400 ;  /* 0x000004000003e802 */ /* 0x000fe20000000f00 */
[----:B------:R-:W-:Y:S01]  /*1030*/  IMAD.IADD R31, R4, 0x1, -R2 ;  /* 0x00000001041f7824 */ /* 0x000fe200078e0a02 */
[----:B------:R-:W-:-:S02]  /*1040*/  @!P2 LEA R10, R10, R0, 0x18 ;  /* 0x000000000a0aa211 */ /* 0x000fc400078ec0ff */
[----:B------:R-:W-:Y:S02]  /*1050*/  LOP3.LUT R0, R5, 0xfffffff0, RZ, 0xc0, !PT ;  /* 0xfffffff005007812 */ /* 0x000fe400078ec0ff */
[----:B------:R-:W-:Y:S02]  /*1060*/  @!P6 LEA R30, R17, R3, 0x18 ;  /* 0x00000003111ee211 */ /* 0x000fe400078ec0ff */
[----:B------:R-:W-:Y:S01]  /*1070*/  LOP3.LUT R2, R27, 0xfffffff8, RZ, 0xc0, !PT ;  /* 0xfffffff81b027812 */ /* 0x000fe200078ec0ff */
[C---:B------:R-:W-:Y:S01]  /*1080*/  IMAD.IADD R0, R43.reuse, 0x1, -R0 ;  /* 0x000000012b007824 */ /* 0x040fe200078e0a00 */
[----:B------:R-:W-:Y:S01]  /*1090*/  @!P0 MOV R3, 0x400 ;  /* 0x0000040000038802 */ /* 0x000fe20000000f00 */
[----:B------:R-:W2:Y:S01]  /*10a0*/  @!P0 LDC.64 R26, c[0x0][0x210] ;  /* 0x00008400ff1a8b82 */ /* 0x000ea20000000a00 */
[----:B------:R-:W-:Y:S01]  /*10b0*/  @!P1 MOV R4, 0x400 ;  /* 0x0000040000049802 */ /* 0x000fe20000000f00 */
[----:B------:R-:W-:Y:S01]  /*10c0*/  IMAD.IADD R2, R43, 0x1, -R2 ;  /* 0x000000012b027824 */ /* 0x000fe200078e0a02 */
[----:B----4-:R-:W-:-:S02]  /*10d0*/  @!P0 LEA R21, R21, R3, 0x18 ;  /* 0x0000000315158211 */ /* 0x010fc400078ec0ff */
[----:B------:R-:W-:Y:S02]  /*10e0*/  LEA.HI R3, R0, R0, RZ, 0x1 ;  /* 0x0000000000037211 */ /* 0x000fe400078f08ff */
[----:B------:R-:W-:Y:S02]  /*10f0*/  SHF.R.S32.HI R19, RZ, 0x1f, R0 ;  /* 0x0000001fff137819 */ /* 0x000fe40000011400 */
[----:B------:R-:W-:Y:S02]  /*1100*/  LEA.HI R29, R2, R2, RZ, 0x1 ;  /* 0x00000002021d7211 */ /* 0x000fe400078f08ff */
[----:B------:R-:W-:Y:S02]  /*1110*/  LOP3.LUT R5, R3, 0x7fffffe, RZ, 0xc0, !PT ;  /* 0x07fffffe03057812 */ /* 0x000fe400078ec0ff */
[----:B-----5:R-:W-:Y:S02]  /*1120*/  @!P5 LEA R17, R18, R11, 0x18 ;  /* 0x0000000b1211d211 */ /* 0x020fe400078ec0ff */
[----:B------:R-:W-:Y:S01]  /*1130*/  LEA.HI R39, R19, R0, RZ, 0x3 ;  /* 0x0000000013277211 */ /* 0x000fe200078f18ff */
[----:B------:R-:W-:Y:S01]  /*1140*/  IMAD.IADD R160, R0, 0x1, -R5 ;  /* 0x0000000100a07824 */ /* 0x000fe200078e0a05 */
[----:B------:R-:W4:Y:S01]  /*1150*/  @!P0 LDC.64 R18, c[0x0][0x240] ;  /* 0x00009000ff128b82 */ /* 0x000f220000000a00 */
[----:B-1----:R-:W-:Y:S01]  /*1160*/  @!P1 LEA R28, R28, R4, 0x18 ;  /* 0x000000041c1c9211 */ /* 0x002fe200078ec0ff */
[----:B------:R-:W-:Y:S01]  /*1170*/  @!P2 IMAD R0, R6, 0x2, R10 ;  /* 0x000000020600a824 */ /* 0x000fe200078e020a */
[----:B------:R-:W-:-:S02]  /*1180*/  LOP3.LUT R4, R29, 0x3fffffe, RZ, 0xc0, !PT ;  /* 0x03fffffe1d047812 */ /* 0x000fc400078ec0ff */
[--C-:B------:R-:W-:Y:S02]  /*1190*/  SHF.R.S32.HI R10, RZ, 0x1, R3.reuse ;  /* 0x00000001ff0a7819 */ /* 0x100fe40000011403 */
[----:B------:R-:W-:Y:S01]  /*11a0*/  @!P2 LDGSTS.E.BYPASS.LTC128B.128 [R0+0x800], desc[UR14][R8.64] ;  /* 0x008000000800afae */ /* 0x000fe2000b901d4e */
[----:B------:R-:W-:Y:S01]  /*11b0*/  IMAD.IADD R37, R2, 0x1, -R4 ;  /* 0x0000000102257824 */ /* 0x000fe200078e0a04 */
[----:B------:R-:W-:Y:S01]  /*11c0*/  SHF.R.S32.HI R2, RZ, 0x1f, R3 ;  /* 0x0000001fff027819 */ /* 0x000fe20000011403 */
[----:B------:R-:W-:Y:S01]  /*11d0*/  @!P1 IMAD R3, R20, R14, RZ ;  /* 0x0000000e14039224 */ /* 0x000fe200078e02ff */
[----:B------:R-:W-:Y:S04]  /*11e0*/  @!P2 LDGSTS.E.BYPASS.LTC128B.128 [R0+0x2800], desc[UR14][R8.64+0x40] ;  /* 0x028000400800afae */ /* 0x000fe8000b901d4e */
[----:B------:R1:W-:Y:S01]  /*11f0*/  @!P2 LDGSTS.E.BYPASS.LTC128B.128 [R0+0x4800], desc[UR14][R8.64+0x80] ;  /* 0x048000800800afae */ /* 0x0003e2000b901d4e */
[----:B------:R-:W-:-:S02]  /*1200*/  @!P0 IADD3 R11, P2, R44, 0x60, RZ ;  /* 0x000000602c0b8810 */ /* 0x000fc40007f5e0ff */
[----:B-1----:R-:W-:Y:S01]  /*1210*/  LEA.HI R0, R2, R10, RZ, 0x2 ;  /* 0x0000000a02007211 */ /* 0x002fe200078f10ff */
[C---:B------:R-:W-:Y:S02]  /*1220*/  @!P1 IMAD R9, R13.reuse, R15, R3 ;  /* 0x0000000f0d099224 */ /* 0x040fe400078e0203 */
[----:B------:R-:W-:Y:S01]  /*1230*/  @!P1 IMAD.MOV.U32 R2, RZ, RZ, R12 ;  /* 0x000000ffff029224 */ /* 0x000fe200078e000c */
[----:B------:R-:W-:Y:S01]  /*1240*/  LOP3.LUT R0, R0, 0xfffffffc, RZ, 0xc0, !PT ;  /* 0xfffffffc00007812 */ /* 0x000fe200078ec0ff */
[----:B------:R-:W-:Y:S02]  /*1250*/  @!P1 IMAD.MOV.U32 R3, RZ, RZ, R7 ;  /* 0x000000ffff039224 */ /* 0x000fe400078e0007 */
[----:B------:R-:W-:Y:S02]  /*1260*/  @!P1 IMAD R8, R6, 0x2, R28 ;  /* 0x0000000206089824 */ /* 0x000fe400078e021c */
[----:B------:R-:W-:-:S04]  /*1270*/  @!P1 IMAD.WIDE.U32 R4, R13, R14, R2 ;  /* 0x0000000e0d049225 */ /* 0x000fc800078e0002 */
[----:B------:R-:W-:Y:S01]  /*1280*/  @!P0 IMAD.X R3, RZ, RZ, R45, P2 ;  /* 0x000000ffff038224 */ /* 0x000fe200010e062d */
[----:B---3--:R-:W-:Y:S01]  /*1290*/  @!P1 LEA R2, P2, R4, R24, 0x1 ;  /* 0x0000001804029211 */ /* 0x008fe200078408ff */
[----:B------:R-:W-:Y:S01]  /*12a0*/  IMAD.IADD R36, R10, 0x1, -R0 ;  /* 0x000000010a247824 */ /* 0x000fe200078e0a00 */
[----:B------:R-:W-:Y:S01]  /*12b0*/  SHF.R.S32.HI R10, RZ, 0x1f, R16 ;  /* 0x0000001fff0a7819 */ /* 0x000fe20000011410 */
[----:B------:R-:W-:Y:S02]  /*12c0*/  @!P1 IMAD.IADD R0, R5, 0x1, R9 ;  /* 0x0000000105009824 */ /* 0x000fe400078e0209 */
[C---:B------:R-:W-:Y:S02]  /*12d0*/  @!P0 IMAD R15, R6.reuse, 0x2, R21 ;  /* 0x00000002060f8824 */ /* 0x040fe400078e0215 */
[C---:B------:R-:W-:Y:S01]  /*12e0*/  @!P6 IMAD R14, R6.reuse, 0x2, R30 ;  /* 0x00000002060ee824 */ /* 0x040fe200078e021e */
[----:B------:R-:W1:Y:S01]  /*12f0*/  @!P5 LDC.64 R20, c[0x0][0x218] ;  /* 0x00008600ff14db82 */ /* 0x000e620000000a00 */
[----:B------:R-:W-:Y:S01]  /*1300*/  @!P5 IMAD R13, R6, 0x2, R17 ;  /* 0x00000002060dd824 */ /* 0x000fe200078e0211 */
[----:B------:R-:W-:Y:S01]  /*1310*/  SHF.R.S32.HI R17, RZ, 0x1f, R42 ;  /* 0x0000001fff117819 */ /* 0x000fe2000001142a */
[----:B----4-:R-:W-:Y:S01]  /*1320*/  @!P0 IMAD R9, R3, R18, RZ ;  /* 0x0000001203098224 */ /* 0x010fe200078e02ff */
[----:B------:R-:W-:Y:S01]  /*1330*/  @!P1 LEA.HI.X R3, R4, R25, R0, 0x1, P2 ;  /* 0x0000001904039211 */ /* 0x000fe200010f0c00 */
[----:B------:R-:W-:-:S02]  /*1340*/  @!P0 IMAD.MOV.U32 R6, RZ, RZ, R12 ;  /* 0x000000ffff068224 */ /* 0x000fc400078e000c */
[C---:B------:R-:W-:Y:S02]  /*1350*/  @!P0 IMAD R9, R11.reuse, R19, R9 ;  /* 0x000000130b098224 */ /* 0x040fe400078e0209 */
[----:B------:R-:W-:Y:S01]  /*1360*/  @!P0 IMAD.WIDE.U32 R4, R11, R18, R6 ;  /* 0x000000120b048225 */ /* 0x000fe200078e0006 */
[----:B------:R-:W-:Y:S01]  /*1370*/  @!P1 LDGSTS.E.BYPASS.LTC128B.128 [R8+0x1000], desc[UR14][R2.64] ;  /* 0x0100000002089fae */ /* 0x000fe2000b901d4e */
[----:B------:R-:W3:Y:S02]  /*1380*/  @!P6 LDC.64 R18, c[0x0][0x218] ;  /* 0x00008600ff12eb82 */ /* 0x000ee40000000a00 */
[----:B------:R-:W-:Y:S01]  /*1390*/  IMAD R0, R10, UR6, RZ ;  /* 0x000000060a007c24 */ /* 0x000fe2000f8e02ff */
[----:B------:R-:W-:Y:S01]  /*13a0*/  @!P1 LDGSTS.E.BYPASS.LTC128B.128 [R8+0x3000], desc[UR14][R2.64+0x40] ;  /* 0x0300004002089fae */ /* 0x000fe2000b901d4e */
[----:B------:R-:W-:Y:S01]  /*13b0*/  @!P0 IMAD.IADD R5, R5, 0x1, R9 ;  /* 0x0000000105058824 */ /* 0x000fe200078e0209 */
[----:B--2---:R-:W-:Y:S01]  /*13c0*/  @!P0 LEA R6, P2, R4, R26, 0x1 ;  /* 0x0000001a04068211 */ /* 0x004fe200078408ff */
[----:B------:R-:W-:Y:S01]  /*13d0*/  IMAD R7, R16, UR7, R0 ;  /* 0x0000000710077c24 */ /* 0x000fe2000f8e0200 */
[----:B------:R2:W-:Y:S01]  /*13e0*/  @!P1 LDGSTS.E.BYPASS.LTC128B.128 [R8+0x5000], desc[UR14][R2.64+0x80] ;  /* 0x0500008002089fae */ /* 0x0005e2000b901d4e */
[----:B------:R-:W-:Y:S01]  /*13f0*/  IMAD R0, R248, R42, RZ ;  /* 0x0000002af8007224 */ /* 0x000fe200078e02ff */
[----:B------:R-:W-:Y:S01]  /*1400*/  ULDC.64 UR6, c[0x0][0x268] ;  /* 0x00009a0000067ab9 */ /* 0x000fe20000000a00 */
[----:B------:R-:W-:Y:S01]  /*1410*/  IMAD.IADD R243, R247, 0x1, R7 ;  /* 0x00000001f7f37824 */ /* 0x000fe200078e0207 */
[----:B------:R-:W-:Y:S01]  /*1420*/  @!P0 LEA.HI.X R7, R4, R27, R5, 0x1, P2 ;  /* 0x0000001b04078211 */ /* 0x000fe200010f0c05 */
[----:B------:R-:W-:-:S02]  /*1430*/  IMAD R0, R17, R241, R0 ;  /* 0x000000f111007224 */ /* 0x000fc400078e0200 */
[----:B------:R-:W-:Y:S02]  /*1440*/  IMAD R5, R10, UR6, RZ ;  /* 0x000000060a057c24 */ /* 0x000fe4000f8e02ff */
[----:B------:R-:W-:Y:S01]  /*1450*/  @!P0 LDGSTS.E.BYPASS.LTC128B.128 [R15+0x1800], desc[UR14][R6.64] ;  /* 0x01800000060f8fae */ /* 0x000fe2000b901d4e */
[----:B------:R-:W4:Y:S01]  /*1460*/  @!P4 LDC.64 R10, c[0x0][0x220] ;  /* 0x00008800ff0acb82 */ /* 0x000f220000000a00 */
[----:B------:R-:W-:Y:S02]  /*1470*/  IMAD.WIDE.U32 R244, R16, UR6, R34 ;  /* 0x0000000610f47c25 */ /* 0x000fe4000f8e0022 */
[----:B------:R-:W-:Y:S02]  /*1480*/  @!P0 LDGSTS.E.BYPASS.LTC128B.128 [R15+0x3800], desc[UR14][R6.64+0x40] ;  /* 0x03800040060f8fae */ /* 0x000fe4000b901d4e */
[----:B------:R-:W-:Y:S02]  /*1490*/  IMAD R9, R31, 0x8, R37 ;  /* 0x000000081f097824 */ /* 0x000fe400078e0225 */
[----:B------:R5:W-:Y:S01]  /*14a0*/  @!P0 LDGSTS.E.BYPASS.LTC128B.128 [R15+0x5800], desc[UR14][R6.64+0x80] ;  /* 0x05800080060f8fae */ /* 0x000be2000b901d4e */
[----:B--2---:R-:W-:-:S04]  /*14b0*/  IMAD.WIDE.U32 R2, R42, R241, R242 ;  /* 0x000000f12a027225 */ /* 0x004fc800078e00f2 */
[----:B------:R-:W-:Y:S01]  /*14c0*/  IMAD.IADD R0, R3, 0x1, R0 ;  /* 0x0000000103007824 */ /* 0x000fe200078e0200 */
[----:B---3--:R-:W-:Y:S01]  /*14d0*/  @!P6 LEA R4, P2, R2, R18, 0x1 ;  /* 0x000000120204e211 */ /* 0x008fe200078408ff */
[----:B------:R-:W-:Y:S01]  /*14e0*/  IMAD R8, R16, UR7, R5 ;  /* 0x0000000710087c24 */ /* 0x000fe2000f8e0205 */
[----:B------:R-:W-:Y:S02]  /*14f0*/  @!P5 IADD3 R3, P1, R159, R2, RZ ;  /* 0x000000029f03d210 */ /* 0x000fe40007f3e0ff */
[----:B------:R-:W-:Y:S01]  /*1500*/  @!P6 LEA.HI.X R5, R2, R19, R0, 0x1, P2 ;  /* 0x000000130205e211 */ /* 0x000fe200010f0c00 */
[----:B------:R-:W-:Y:S02]  /*1510*/  IMAD.IADD R249, R245, 0x1, R8 ;  /* 0x00000001f5f97824 */ /* 0x000fe400078e0208 */
[----:B------:R-:W-:Y:S01]  /*1520*/  @!P5 IMAD.X R0, R156, 0x1, R0, P1 ;  /* 0x000000019c00d824 */ /* 0x000fe200008e0600 */
[C---:B-1----:R-:W-:Y:S01]  /*1530*/  @!P5 LEA R2, P1, R3.reuse, R20, 0x1 ;  /* 0x000000140302d211 */ /* 0x042fe200078208ff */
[----:B------:R-:W-:Y:S03]  /*1540*/  @!P6 LDGSTS.E.BYPASS.LTC128B.128 [R14+0x6000], desc[UR14][R4.64] ;  /* 0x06000000040eefae */ /* 0x000fe6000b901d4e */
[----:B------:R-:W-:Y:S01]  /*1550*/  @!P5 LEA.HI.X R3, R3, R21, R0, 0x1, P1 ;  /* 0x000000150303d211 */ /* 0x000fe200008f0c00 */
[----:B------:R-:W-:Y:S01]  /*1560*/  @!P6 LDGSTS.E.BYPASS.LTC128B.128 [R14+0x7000], desc[UR14][R4.64+0x40] ;  /* 0x07000040040eefae */ /* 0x000fe2000b901d4e */
[----:B-----5:R-:W-:-:S02]  /*1570*/  IMAD.SHL.U32 R6, R41, 0x8, RZ ;  /* 0x0000000829067824 */ /* 0x020fc400078e00ff */
[----:B------:R-:W-:Y:S01]  /*1580*/  IMAD.SHL.U32 R7, R31, 0x8, RZ ;  /* 0x000000081f077824 */ /* 0x000fe200078e00ff */
[----:B------:R1:W-:Y:S04]  /*1590*/  @!P6 LDGSTS.E.BYPASS.LTC128B.128 [R14+0x8000], desc[UR14][R4.64+0x80] ;  /* 0x08000080040eefae */ /* 0x0003e8000b901d4e */
[----:B------:R-:W-:Y:S04]  /*15a0*/  @!P5 LDGSTS.E.BYPASS.LTC128B.128 [R13+0x6800], desc[UR14][R2.64] ;  /* 0x06800000020ddfae */ /* 0x000fe8000b901d4e */
[----:B------:R-:W-:Y:S04]  /*15b0*/  @!P5 LDGSTS.E.BYPASS.LTC128B.128 [R13+0x7800], desc[UR14][R2.64+0x40] ;  /* 0x07800040020ddfae */ /* 0x000fe8000b901d4e */
[----:B------:R2:W-:Y:S04]  /*15c0*/  @!P5 LDGSTS.E.BYPASS.LTC128B.128 [R13+0x8800], desc[UR14][R2.64+0x80] ;  /* 0x08800080020ddfae */ /* 0x0005e8000b901d4e */
[----:B------:R-:W0:Y:S01]  /*15d0*/  LDGDEPBAR ;  /* 0x00000000000079af */ /* 0x000e220000000000 */
[----:B-1----:R-:W-:Y:S01]  /*15e0*/  SHF.R.S32.HI R14, RZ, 0x1, R29 ;  /* 0x00000001ff0e7819 */ /* 0x002fe2000001141d */
[----:B------:R-:W-:-:S04]  /*15f0*/  IMAD R4, R17, R184, RZ ;  /* 0x000000b811047224 */ /* 0x000fc800078e02ff */
[----:B------:R-:W-:Y:S02]  /*1600*/  IMAD.SHL.U32 R0, R14, 0x40, RZ ;  /* 0x000000400e007824 */ /* 0x000fe400078e00ff */
[----:B------:R-:W-:-:S03]  /*1610*/  IMAD R4, R42, R185, R4 ;  /* 0x000000b92a047224 */ /* 0x000fc600078e0204 */
[----:B------:R-:W-:Y:S01]  /*1620*/  LOP3.LUT R0, R0, 0xc0, RZ, 0xc0, !PT ;  /* 0x000000c000007812 */ /* 0x000fe200078ec0ff */
[----:B--2---:R-:W1:Y:S01]  /*1630*/  @!P3 LDC.64 R12, c[0x0][0x220] ;  /* 0x00008800ff0cbb82 */ /* 0x004e620000000a00 */
[----:B------:R-:W-:-:S04]  /*1640*/  DEPBAR.LE SB0, 0x0 ;  /* 0x000080000000791a */ /* 0x000fc80000000000 */
[----:B------:R-:W-:-:S03]  /*1650*/  LOP3.LUT R6, R0, 0x8, R6, 0xf8, !PT ;  /* 0x0000000800067812 */ /* 0x000fc600078ef806 */
[----:B------:R-:W-:Y:S01]  /*1660*/  BAR.SYNC.DEFER_BLOCKING 0x0 ;  /* 0x0000000000007b1d */ /* 0x000fe20000010000 */
[----:B------:R-:W-:Y:S01]  /*1670*/  SHF.R.U32.HI R5, RZ, 0x3, R0 ;  /* 0x00000003ff057819 */ /* 0x000fe20000011600 */
[----:B------:R-:W-:Y:S02]  /*1680*/  IMAD.SHL.U32 R0, R36, 0x40, RZ ;  /* 0x0000004024007824 */ /* 0x000fe400078e00ff */
[----:B------:R-:W-:Y:S01]  /*1690*/  IMAD.WIDE.U32 R2, R42, R184, RZ ;  /* 0x000000b82a027225 */ /* 0x000fe200078e00ff */
[----:B------:R-:W-:Y:S02]  /*16a0*/  LOP3.LUT R8, R6, R5, RZ, 0x3c, !PT ;  /* 0x0000000506087212 */ /* 0x000fe400078e3cff */
[----:B------:R-:W-:Y:S01]  /*16b0*/  LOP3.LUT R0, R0, 0xc0, RZ, 0xc0, !PT ;  /* 0x000000c000007812 */ /* 0x000fe200078ec0ff */
[----:B------:R-:W-:Y:S02]  /*16c0*/  IMAD.SHL.U32 R6, R39, 0x20, RZ ;  /* 0x0000002027067824 */ /* 0x000fe400078e00ff */
[----:B------:R-:W-:Y:S01]  /*16d0*/  IMAD.IADD R4, R3, 0x1, R4 ;  /* 0x0000000103047824 */ /* 0x000fe200078e0204 */
[----:B------:R-:W-:-:S02]  /*16e0*/  LEA R3, P0, R2, R244, 0x6 ;  /* 0x000000f402037211 */ /* 0x000fc400078030ff */
[----:B------:R-:W-:Y:S02]  /*16f0*/  LOP3.LUT R5, R0, 0x8, R7, 0xf8, !PT ;  /* 0x0000000800057812 */ /* 0x000fe400078ef807 */
[----:B------:R-:W-:Y:S02]  /*1700*/  SHF.R.U32.HI R0, RZ, 0x3, R0 ;  /* 0x00000003ff007819 */ /* 0x000fe40000011600 */
[----:B------:R-:W-:Y:S02]  /*1710*/  LOP3.LUT R158, R6, 0xffffff00, RZ, 0xc0, !PT ;  /* 0xffffff00069e7812 */ /* 0x000fe400078ec0ff */
[----:B------:R-:W-:Y:S02]  /*1720*/  LEA.HI.X R2, R2, R249, R4, 0x6, P0 ;  /* 0x000000f902027211 */ /* 0x000fe400000f3404 */
[----:B----4-:R-:W-:Y:S02]  /*1730*/  @!P4 LEA R4, P0, R3, R10, 0x1 ;  /* 0x0000000a0304c211 */ /* 0x010fe400078008ff */
[----:B------:R-:W-:Y:S01]  /*1740*/  @!P3 LEA R7, P1, R184, R3, 0x5 ;  /* 0x00000003b807b211 */ /* 0x000fe200078228ff */
[----:B------:R-:W-:Y:S01]  /*1750*/  @P4 STS [R221+0x9000], RZ ;  /* 0x009000ffdd004388 */ /* 0x000fe20000000800 */
[----:B------:R-:W-:Y:S01]  /*1760*/  LOP3.LUT R157, R5, R0, RZ, 0x3c, !PT ;  /* 0x00000000059d7212 */ /* 0x000fe200078e3cff */
[----:B------:R-:W-:Y:S01]  /*1770*/  IMAD R0, R38, 0x200, R158 ;  /* 0x0000020026007824 */ /* 0x000fe200078e029e */
[----:B------:R-:W-:Y:S01]  /*1780*/  @!P4 LEA.HI.X R5, R3, R11, R2, 0x1, P0 ;  /* 0x0000000b0305c211 */ /* 0x000fe200000f0c02 */
[----:B------:R-:W-:Y:S01]  /*1790*/  @P4 STS [R221+0x9004], RZ ;  /* 0x009004ffdd004388 */ /* 0x000fe20000000800 */
[----:B-1----:R-:W-:Y:S01]  /*17a0*/  @!P3 LEA R6, P0, R7, R12, 0x1 ;  /* 0x0000000c0706b211 */ /* 0x002fe200078008ff */
[----:B------:R-:W-:Y:S01]  /*17b0*/  IMAD R3, R160, 0x20, R0 ;  /* 0x00000020a0037824 */ /* 0x000fe200078e0200 */
[----:B------:R-:W-:Y:S01]  /*17c0*/  @!P3 LEA.HI.X R2, R184, R2, R185, 0x5, P1 ;  /* 0x00000002b802b211 */ /* 0x000fe200008f2cb9 */
[----:B------:R-:W-:Y:S01]  /*17d0*/  IMAD.U32 R0, R9, 0x20, R8 ;  /* 0x0000002009007824 */ /* 0x000fe200078e0008 */
[----:B------:R-:W-:Y:S01]  /*17e0*/  @P4 STS.64 [R221+0x9008], RZ ;  /* 0x009008ffdd004388 */ /* 0x000fe20000000a00 */
[----:B------:R-:W-:-:S02]  /*17f0*/  LOP3.LUT P1, RZ, R36, 0x2, RZ, 0xc0, !PT ;  /* 0x0000000224ff7812 */ /* 0x000fc4000782c0ff */
[----:B------:R-:W-:Y:S01]  /*1800*/  @!P3 LEA.HI.X R7, R7, R13, R2, 0x1, P0 ;  /* 0x0000000d0707b211 */ /* 0x000fe200000f0c02 */
[----:B------:R-:W-:Y:S01]  /*1810*/  IMAD.IADD R2, R157, 0x1, R3 ;  /* 0x000000019d027824 */ /* 0x000fe200078e0203 */
[----:B------:R-:W-:Y:S01]  /*1820*/  @P4 STS.128 [R221+0xa000], RZ ;  /* 0x00a000ffdd004388 */ /* 0x000fe20000000c00 */
[----:B------:R-:W-:Y:S01]  /*1830*/  LEA R216, R0, UR4, 0x1 ;  /* 0x0000000400d87c11 */ /* 0x000fe2000f8e08ff */
[----:B------:R-:W-:Y:S01]  /*1840*/  IMAD.MOV.U32 R0, RZ, RZ, 0x20 ;  /* 0x00000020ff007424 */ /* 0x000fe200078e00ff */
[----:B------:R-:W-:Y:S01]  /*1850*/  LOP3.LUT P0, RZ, R14, 0x2, RZ, 0xc0, !PT ;  /* 0x000000020eff7812 */ /* 0x000fe2000780c0ff */
[----:B------:R-:W-:Y:S01]  /*1860*/  @P4 STS.128 [R221+0xb000], RZ ;  /* 0x00b000ffdd004388 */ /* 0x000fe20000000c00 */
[----:B------:R-:W-:Y:S01]  /*1870*/  LEA R219, R2, UR4, 0x1 ;  /* 0x0000000402db7c11 */ /* 0x000fe2000f8e08ff */
[----:B------:R-:W-:Y:S01]  /*1880*/  IMAD.MOV.U32 R2, RZ, RZ, 0x10 ;  /* 0x00000010ff027424 */ /* 0x000fe200078e00ff */
[----:B------:R-:W-:Y:S01]  /*1890*/  SEL R0, R0, 0xffffffe0, !P0 ;  /* 0xffffffe000007807 */ /* 0x000fe20004000000 */
[----:B------:R-:W-:Y:S01]  /*18a0*/  @!PT LDS RZ, [RZ] ;  /* 0x00000000fffff984 */ /* 0x000fe20000000800 */
[----:B------:R-:W-:Y:S01]  /*18b0*/  @!PT LDS RZ, [RZ] ;  /* 0x00000000fffff984 */ /* 0x000fe20000000800 */
[----:B------:R-:W-:Y:S01]  /*18c0*/  @!PT LDS RZ, [RZ] ;  /* 0x00000000fffff984 */ /* 0x000fe20000000800 */
[----:B------:R-:W-:Y:S03]  /*18d0*/  @!P4 LDGSTS.E.BYPASS.LTC128B.128 [R221+0x9000], desc[UR14][R4.64] ;  /* 0x0900000004ddcfae */ /* 0x000fe6000b901d4e */
[----:B------:R-:W-:Y:S01]  /*18e0*/  SEL R2, R2, 0xfffffff0, !P1 ;  /* 0xfffffff002027807 */ /* 0x000fe20004800000 */
[----:B------:R-:W-:Y:S01]  /*18f0*/  @!P4 LDGSTS.E.BYPASS.LTC128B.128 [R221+0xa000], desc[UR14][R4.64+0x40] ;  /* 0x0a00004004ddcfae */ /* 0x000fe2000b901d4e */
[----:B------:R-:W-:-:S02]  /*1900*/  IMAD.IADD R218, R216, 0x1, R0 ;  /* 0x00000001d8da7824 */ /* 0x000fc400078e0200 */
[----:B------:R-:W-:Y:S01]  /*1910*/  IMAD.SHL.U32 R0, R43, 0x2, RZ ;  /* 0x000000022b007824 */ /* 0x000fe200078e00ff */
[----:B------:R-:W-:Y:S01]  /*1920*/  @!P4 LDGSTS.E.BYPASS.LTC128B.128 [R221+0xb000], desc[UR14][R4.64+0x80] ;  /* 0x0b00008004ddcfae */ /* 0x000fe2000b901d4e */
[----:B------:R-:W-:-:S03]  /*1930*/  IMAD R220, R2, 0x2, R219 ;  /* 0x0000000202dc7824 */ /* 0x000fc600078e02db */
[----:B------:R-:W-:Y:S01]  /*1940*/  @P3 STS.128 [R221+0x9800], RZ ;  /* 0x009800ffdd003388 */ /* 0x000fe20000000c00 */
[----:B------:R-:W-:-:S03]  /*1950*/  LOP3.LUT R0, R0, 0x6, RZ, 0xc0, !PT ;  /* 0x0000000600007812 */ /* 0x000fc600078ec0ff */
[----:B------:R-:W-:Y:S02]  /*1960*/  @P3 STS.128 [R221+0xa800], RZ ;  /* 0x00a800ffdd003388 */ /* 0x000fe40000000c00 */
[----:B------:R-:W-:Y:S02]  /*1970*/  IMAD R0, R42, 0x40, R0 ;  /* 0x000000402a007824 */ /* 0x000fe400078e0200 */
[----:B------:R-:W-:Y:S02]  /*1980*/  @P3 STS.128 [R221+0xb800], RZ ;  /* 0x00b800ffdd003388 */ /* 0x000fe40000000c00 */
[C---:B------:R-:W-:Y:S01]  /*1990*/  VIADD R3, R0.reuse, 0x1 ;  /* 0x0000000100037836 */ /* 0x040fe20000000000 */
[CC--:B------:R-:W-:Y:S01]  /*19a0*/  ISETP.GE.AND P2, PT, R0.reuse, R40.reuse, PT ;  /* 0x000000280000720c */ /* 0x0c0fe20003f46270 */
[----:B------:R-:W-:Y:S01]  /*19b0*/  @!PT LDS RZ, [RZ] ;  /* 0x00000000fffff984 */ /* 0x000fe20000000800 */
[----:B------:R-:W-:Y:S01]  /*19c0*/  @!PT LDS RZ, [RZ] ;  /* 0x00000000fffff984 */ /* 0x000fe20000000800 */
[----:B------:R-:W-:Y:S01]  /*19d0*/  @!PT LDS RZ, [RZ] ;  /* 0x00000000fffff984 */ /* 0x000fe20000000800 */
[----:B------:R-:W-:Y:S03]  /*19e0*/  @!P3 LDGSTS.E.BYPASS.LTC128B.128 [R221+0x9800], desc[UR14][R6.64] ;  /* 0x0980000006ddbfae */ /* 0x000fe6000b901d4e */
[----:B------:R-:W-:Y:S01]  /*19f0*/  ISETP.GE.AND P1, PT, R3, R40, PT ;  /* 0x000000280300720c */ /* 0x000fe20003f26270 */
[----:B------:R-:W-:Y:S01]  /*1a00*/  @!P3 LDGSTS.E.BYPASS.LTC128B.128 [R221+0xa800], desc[UR14][R6.64+0x40] ;  /* 0x0a80004006ddbfae */ /* 0x000fe2000b901d4e */
[----:B------:R-:W-:-:S03]  /*1a10*/  VIADD R3, R0, 0x9 ;  /* 0x0000000900037836 */ /* 0x000fc60000000000 */
[----:B------:R1:W-:Y:S02]  /*1a20*/  @!P3 LDGSTS.E.BYPASS.LTC128B.128 [R221+0xb800], desc[UR14][R6.64+0x80] ;  /* 0x0b80008006ddbfae */ /* 0x0003e4000b901d4e */
[-C--:B------:R-:W-:Y:S01]  /*1a30*/  ISETP.GE.AND P6, PT, R3, R40.reuse, PT ;  /* 0x000000280300720c */ /* 0x080fe20003fc6270 */
[C---:B------:R-:W-:Y:S01]  /*1a40*/  VIADD R3, R0.reuse, 0x18 ;  /* 0x0000001800037836 */ /* 0x040fe20000000000 */
[----:B------:R-:W-:Y:S04]  /*1a50*/  LDSM.16.M88.4 R24, [R216+0x6c00] ;  /* 0x006c0000d818783b */ /* 0x000fe80000000200 */
[----:B------:R-:W-:Y:S01]  /*1a60*/  LDSM.16.M88.4 R20, [R216+0x6000] ;  /* 0x00600000d814783b */ /* 0x000fe20000000200 */
[----:B------:R-:W-:Y:S01]  /*1a70*/  ISETP.GE.AND P3, PT, R3, R40, PT ;  /* 0x000000280300720c */ /* 0x000fe20003f66270 */
[----:B------:R-:W-:-:S02]  /*1a80*/  VIADD R3, R0, 0x19 ;  /* 0x0000001900037836 */ /* 0x000fc40000000000 */
[----:B------:R-:W-:Y:S04]  /*1a90*/  LDSM.16.M88.4 R32, [R216+0x6400] ;  /* 0x00640000d820783b */ /* 0x000fe80000000200 */
[----:B------:R-:W-:Y:S04]  /*1aa0*/  LDSM.16.M88.4 R28, [R216+0x6800] ;  /* 0x00680000d81c783b */ /* 0x000fe80000000200 */
[----:B------:R-:W-:Y:S04]  /*1ab0*/  LDSM.16.M88.4 R12, [R220+0x1000] ;  /* 0x00100000dc0c783b */ /* 0x000fe80000000200 */
[----:B------:R-:W-:Y:S04]  /*1ac0*/  LDSM.16.M88.4 R56, [R218+0x6c00] ;  /* 0x006c0000da38783b */ /* 0x000fe80000000200 */
[----:B-1----:R-:W1:Y:S04]  /*1ad0*/  LDSM.16.M88.4 R4, [R219+0x1000] ;  /* 0x00100000db04783b */ /* 0x002e680000000200 */
[----:B------:R-:W2:Y:S04]  /*1ae0*/  LDSM.16.M88.4 R8, [R219] ;  /* 0x00000000db08783b */ /* 0x000ea80000000200 */
[----:B------:R-:W3:Y:S04]  /*1af0*/  LDSM.16.M88.4 R52, [R218+0x6000] ;  /* 0x00600000da34783b */ /* 0x000ee80000000200 */
[----:B------:R-:W4:Y:S04]  /*1b00*/  LDSM.16.M88.4 R48, [R218+0x6400] ;  /* 0x00640000da30783b */ /* 0x000f280000000200 */
[----:B------:R-:W5:Y:S04]  /*1b10*/  LDSM.16.M88.4 R44, [R218+0x6800] ;  /* 0x00680000da2c783b */ /* 0x000f680000000200 */
[----:B------:R-:W5:Y:S04]  /*1b20*/  LDSM.16.M88.4 R16, [R220] ;  /* 0x00000000dc10783b */ /* 0x000f680000000200 */
[----:B------:R-:W0:Y:S01]  /*1b30*/  LDGDEPBAR ;  /* 0x00000000000079af */ /* 0x000e220000000000 */
[C---:B-1----:R-:W-:Y:S06]  /*1b40*/  HMMA.16816.F32 R36, R4.reuse, R24, RZ ;  /* 0x000000180424723c */ /* 0x042fec00000018ff */
[C---:B------:R-:W-:Y:S06]  /*1b50*/  HMMA.16816.F32 R68, R4.reuse, R20, RZ ;  /* 0x000000140444723c */ /* 0x040fec00000018ff */
[C---:B------:R-:W-:Y:S06]  /*1b60*/  HMMA.16816.F32 R64, R4.reuse, R32, RZ ;  /* 0x000000200440723c */ /* 0x040fec00000018ff */
[C---:B------:R-:W-:Y:S06]  /*1b70*/  HMMA.16816.F32 R60, R4.reuse, R28, RZ ;  /* 0x0000001c043c723c */ /* 0x040fec00000018ff */
[C---:B------:R-:W-:Y:S06]  /*1b80*/  HMMA.16816.F32 R88, R4.reuse, R22, RZ ;  /* 0x000000160458723c */ /* 0x040fec00000018ff */
[C---:B------:R-:W-:Y:S06]  /*1b90*/  HMMA.16816.F32 R100, R4.reuse, R34, RZ ;  /* 0x000000220464723c */ /* 0x040fec00000018ff */
[C---:B------:R-:W-:Y:S06]  /*1ba0*/  HMMA.16816.F32 R104, R4.reuse, R30, RZ ;  /* 0x0000001e0468723c */ /* 0x040fec00000018ff */
[----:B------:R-:W-:Y:S01]  /*1bb0*/  HMMA.16816.F32 R92, R4, R26, RZ ;  /* 0x0000001a045c723c */ /* 0x000fe200000018ff */
[----:B------:R-:W-:Y:S05]  /*1bc0*/  LDSM.16.M88.4 R4, [R219+0x3000] ;  /* 0x00300000db04783b */ /* 0x000fea0000000200 */
[----:B------:R-:W-:Y:S01]  /*1bd0*/  HMMA.16816.F32 R140, R12, R56, R36 ;  /* 0x000000380c8c723c */ /* 0x000fe20000001824 */
[----:B------:R-:W1:Y:S05]  /*1be0*/  LDSM.16.M88.4 R36, [R216+0x7000] ;  /* 0x00700000d824783b */ /* 0x000e6a0000000200 */
[C---:B--2---:R-:W-:Y:S06]  /*1bf0*/  HMMA.16816.F32 R112, R8.reuse, R20, RZ ;  /* 0x000000140870723c */ /* 0x044fec00000018ff */
[C---:B------:R-:W-:Y:S06]  /*1c00*/  HMMA.16816.F32 R108, R8.reuse, R22, RZ ;  /* 0x00000016086c723c */ /* 0x040fec00000018ff */
[C---:B------:R-:W-:Y:S06]  /*1c10*/  HMMA.16816.F32 R84, R8.reuse, R32, RZ ;  /* 0x000000200854723c */ /* 0x040fec00000018ff */
[C---:B------:R-:W-:Y:S01]  /*1c20*/  HMMA.16816.F32 R96, R8.reuse, R34, RZ ;  /* 0x000000220860723c */ /* 0x040fe200000018ff */
[----:B------:R-:W2:Y:S05]  /*1c30*/  LDSM.16.M88.4 R32, [R216+0x7400] ;  /* 0x00740000d820783b */ /* 0x000eaa0000000200 */
[C---:B------:R-:W-:Y:S06]  /*1c40*/  HMMA.16816.F32 R76, R8.reuse, R28, RZ ;  /* 0x0000001c084c723c */ /* 0x040fec00000018ff */
[C---:B------:R-:W-:Y:S01]  /*1c50*/  HMMA.16816.F32 R80, R8.reuse, R30, RZ ;  /* 0x0000001e0850723c */ /* 0x040fe200000018ff */
[----:B------:R-:W-:Y:S05]  /*1c60*/  LDSM.16.M88.4 R28, [R216+0x7800] ;  /* 0x00780000d81c783b */ /* 0x000fea0000000200 */
[C---:B------:R-:W-:Y:S06]  /*1c70*/  HMMA.16816.F32 R72, R8.reuse, R24, RZ ;  /* 0x000000180848723c */ /* 0x040fec00000018ff */
[----:B------:R-:W-:Y:S01]  /*1c80*/  HMMA.16816.F32 R20, R8, R26, RZ ;  /* 0x0000001a0814723c */ /* 0x000fe200000018ff */
[----:B------:R-:W2:Y:S04]  /*1c90*/  LDSM.16.M88.4 R8, [R219+0x2000] ;  /* 0x00200000db08783b */ /* 0x000ea80000000200 */
[----:B------:R-:W2:Y:S01]  /*1ca0*/  LDSM.16.M88.4 R24, [R216+0x7c00] ;  /* 0x007c0000d818783b */ /* 0x000ea20000000200 */
[C---:B---3--:R-:W-:Y:S06]  /*1cb0*/  HMMA.16816.F32 R68, R12.reuse, R52, R68 ;  /* 0x000000340c44723c */ /* 0x048fec0000001844 */
[C---:B----4-:R-:W-:Y:S06]  /*1cc0*/  HMMA.16816.F32 R120, R12.reuse, R48, R64 ;  /* 0x000000300c78723c */ /* 0x050fec0000001840 */
[----:B-----5:R-:W-:Y:S06]  /*1cd0*/  HMMA.16816.F32 R136, R12, R46, R104 ;  /* 0x0000002e0c88723c */ /* 0x020fec0000001868 */
[----:B------:R-:W-:Y:S06]  /*1ce0*/  HMMA.16816.F32 R104, R16, R52, R112 ;  /* 0x000000341068723c */ /* 0x000fec0000001870 */
[C---:B------:R-:W-:Y:S06]  /*1cf0*/  HMMA.16816.F32 R124, R12.reuse, R54, R88 ;  /* 0x000000360c7c723c */ /* 0x040fec0000001858 */
[C---:B------:R-:W-:Y:S06]  /*1d00*/  HMMA.16816.F32 R88, R12.reuse, R50, R100 ;  /* 0x000000320c58723c */ /* 0x040fec0000001864 */
[C---:B------:R-:W-:Y:S01]  /*1d10*/  HMMA.16816.F32 R116, R12.reuse, R44, R60 ;  /* 0x0000002c0c74723c */ /* 0x040fe2000000183c */
[----:B------:R-:W-:Y:S05]  /*1d20*/  LDSM.16.M88.4 R60, [R218+0x7400] ;  /* 0x00740000da3c783b */ /* 0x000fea0000000200 */
[----:B------:R-:W-:Y:S01]  /*1d30*/  HMMA.16816.F32 R92, R12, R58, R92 ;  /* 0x0000003a0c5c723c */ /* 0x000fe2000000185c */
[----:B------:R-:W-:Y:S05]  /*1d40*/  LDSM.16.M88.4 R12, [R220+0x3000] ;  /* 0x00300000dc0c783b */ /* 0x000fea0000000200 */
[C---:B------:R-:W-:Y:S06]  /*1d50*/  HMMA.16816.F32 R128, R16.reuse, R44, R76 ;  /* 0x0000002c1080723c */ /* 0x040fec000000184c */
[C---:B------:R-:W-:Y:S06]  /*1d60*/  HMMA.16816.F32 R100, R16.reuse, R54, R108 ;  /* 0x000000361064723c */ /* 0x040fec000000186c */
[C---:B------:R-:W-:Y:S01]  /*1d70*/  HMMA.16816.F32 R80, R16.reuse, R46, R80 ;  /* 0x0000002e1050723c */ /* 0x040fe20000001850 */
[----:B------:R-:W3:Y:S05]  /*1d80*/  LDSM.16.M88.4 R44, [R218+0x7000] ;  /* 0x00700000da2c783b */ /* 0x000eea0000000200 */
[C---:B------:R-:W-:Y:S06]  /*1d90*/  HMMA.16816.F32 R132, R16.reuse, R48, R84 ;  /* 0x000000301084723c */ /* 0x040fec0000001854 */
[C---:B------:R-:W-:Y:S01]  /*1da0*/  HMMA.16816.F32 R112, R16.reuse, R56, R72 ;  /* 0x000000381070723c */ /* 0x040fe20000001848 */
[----:B------:R-:W-:Y:S05]  /*1db0*/  LDSM.16.M88.4 R72, [R218+0x7800] ;  /* 0x00780000da48783b */ /* 0x000fea0000000200 */
[C---:B------:R-:W-:Y:S06]  /*1dc0*/  HMMA.16816.F32 R96, R16.reuse, R50, R96 ;  /* 0x000000321060723c */ /* 0x040fec0000001860 */
[----:B------:R-:W-:Y:S01]  /*1dd0*/  HMMA.16816.F32 R64, R16, R58, R20 ;  /* 0x0000003a1040723c */ /* 0x000fe20000001814 */
[----:B------:R-:W4:Y:S05]  /*1de0*/  LDSM.16.M88.4 R20, [R220+0x2000] ;  /* 0x00200000dc14783b */ /* 0x000f2a0000000200 */
[C---:B-1----:R-:W-:Y:S01]  /*1df0*/  HMMA.16816.F32 R56, R4.reuse, R36, R68 ;  /* 0x000000240438723c */ /* 0x042fe20000001844 */
[----:B------:R-:W1:Y:S05]  /*1e00*/  LDSM.16.M88.4 R68, [R218+0x7c00] ;  /* 0x007c0000da44783b */ /* 0x000e6a0000000200 */
[----:B--2---:R-:W-:Y:S06]  /*1e10*/  HMMA.16816.F32 R48, R4, R32, R120 ;  /* 0x000000200430723c */ /* 0x004fec0000001878 */
[----:B------:R-:W-:Y:S06]  /*1e20*/  HMMA.16816.F32 R108, R8, R36, R104 ;  /* 0x00000024086c723c */ /* 0x000fec0000001868 */
[C---:B------:R-:W-:Y:S06]  /*1e30*/  HMMA.16816.F32 R16, R4.reuse, R34, R88 ;  /* 0x000000220410723c */ /* 0x040fec0000001858 */
[C---:B------:R-:W-:Y:S06]  /*1e40*/  HMMA.16816.F32 R76, R4.reuse, R28, R116 ;  /* 0x0000001c044c723c */ /* 0x040fec0000001874 */
[C---:B------:R-:W-:Y:S06]  /*1e50*/  HMMA.16816.F32 R88, R4.reuse, R30, R136 ;  /* 0x0000001e0458723c */ /* 0x040fec0000001888 */
[C---:B------:R-:W-:Y:S06]  /*1e60*/  HMMA.16816.F32 R52, R4.reuse, R38, R124 ;  /* 0x000000260434723c */ /* 0x040fec000000187c */
[C---:B------:R-:W-:Y:S06]  /*1e70*/  HMMA.16816.F32 R84, R4.reuse, R24, R140 ;  /* 0x000000180454723c */ /* 0x040fec000000188c */
[----:B------:R-:W-:Y:S01]  /*1e80*/  HMMA.16816.F32 R92, R4, R26, R92 ;  /* 0x0000001a045c723c */ /* 0x000fe2000000185c */
[----:B------:R-:W-:Y:S05]  /*1e90*/  LDSM.16.M88.4 R4, [R219+0x5000] ;  /* 0x00500000db04783b */ /* 0x000fea0000000200 */
[C---:B------:R-:W-:Y:S01]  /*1ea0*/  HMMA.16816.F32 R100, R8.reuse, R38, R100 ;  /* 0x000000260864723c */ /* 0x040fe20000001864 */
[----:B------:R-:W-:Y:S05]  /*1eb0*/  LDSM.16.M88.4 R36, [R216+0x8400] ;  /* 0x00840000d824783b */ /* 0x000fea0000000200 */
[C---:B------:R-:W-:Y:S06]  /*1ec0*/  HMMA.16816.F32 R152, R8.reuse, R28, R128 ;  /* 0x0000001c0898723c */ /* 0x040fec0000001880 */
[C---:B------:R-:W-:Y:S01]  /*1ed0*/  HMMA.16816.F32 R144, R8.reuse, R30, R80 ;  /* 0x0000001e0890723c */ /* 0x040fe20000001850 */
[----:B------:R-:W2:Y:S05]  /*1ee0*/  LDSM.16.M88.4 R28, [R216+0x8000] ;  /* 0x00800000d81c783b */ /* 0x000eaa0000000200 */
[C---:B------:R-:W-:Y:S06]  /*1ef0*/  HMMA.16816.F32 R104, R8.reuse, R32, R132 ;  /* 0x000000200868723c */ /* 0x040fec0000001884 */
[C---:B------:R-:W-:Y:S01]  /*1f00*/  HMMA.16816.F32 R148, R8.reuse, R34, R96 ;  /* 0x000000220894723c */ /* 0x040fe20000001860 */
[----:B------:R-:W-:Y:S05]  /*1f10*/  LDSM.16.M88.4 R32, [R216+0x8800] ;  /* 0x00880000d820783b */ /* 0x000fea0000000200 */
[C---:B------:R-:W-:Y:S06]  /*1f20*/  HMMA.16816.F32 R124, R8.reuse, R24, R112 ;  /* 0x00000018087c723c */ /* 0x040fec0000001870 */
[----:B------:R-:W-:Y:S01]  /*1f30*/  HMMA.16816.F32 R116, R8, R26, R64 ;  /* 0x0000001a0874723c */ /* 0x000fe20000001840 */
[----:B------:R-:W5:Y:S04]  /*1f40*/  LDSM.16.M88.4 R8, [R219+0x4000] ;  /* 0x00400000db08783b */ /* 0x000f680000000200 */
[----:B------:R-:W5:Y:S01]  /*1f50*/  LDSM.16.M88.4 R24, [R216+0x8c00] ;  /* 0x008c0000d818783b */ /* 0x000f620000000200 */
[C---:B---3--:R-:W-:Y:S06]  /*1f60*/  HMMA.16816.F32 R112, R12.reuse, R44, R56 ;  /* 0x0000002c0c70723c */ /* 0x048fec0000001838 */
[----:B------:R-:W-:Y:S06]  /*1f70*/  HMMA.16816.F32 R136, R12, R60, R48 ;  /* 0x0000003c0c88723c */ /* 0x000fec0000001830 */
[----:B----4-:R-:W-:Y:S06]  /*1f80*/  HMMA.16816.F32 R48, R20, R44, R108 ;  /* 0x0000002c1430723c */ /* 0x010fec000000186c */
[C---:B------:R-:W-:Y:S06]  /*1f90*/  HMMA.16816.F32 R128, R12.reuse, R72, R76 ;  /* 0x000000480c80723c */ /* 0x040fec000000184c */
[C---:B------:R-:W-:Y:S06]  /*1fa0*/  HMMA.16816.F32 R120, R12.reuse, R74, R88 ;  /* 0x0000004a0c78723c */ /* 0x040fec0000001858 */
[C---:B------:R-:W-:Y:S06]  /*1fb0*/  HMMA.16816.F32 R140, R12.reuse, R46, R52 ;  /* 0x0000002e0c8c723c */ /* 0x040fec0000001834 */
[C---:B------:R-:W-:Y:S01]  /*1fc0*/  HMMA.16816.F32 R132, R12.reuse, R62, R16 ;  /* 0x0000003e0c84723c */ /* 0x040fe20000001810 */
[----:B------:R-:W-:Y:S05]  /*1fd0*/  LDSM.16.M88.4 R16, [R220+0x4000] ;  /* 0x00400000dc10783b */ /* 0x000fea0000000200 */
[C---:B-1----:R-:W-:Y:S06]  /*1fe0*/  HMMA.16816.F32 R96, R12.reuse, R68, R84 ;  /* 0x000000440c60723c */ /* 0x042fec0000001854 */
[----:B------:R-:W-:Y:S01]  /*1ff0*/  HMMA.16816.F32 R88, R12, R70, R92 ;  /* 0x000000460c58723c */ /* 0x000fe2000000185c */
[----:B------:R-:W-:Y:S05]  /*2000*/  LDSM.16.M88.4 R12, [R220+0x5000] ;  /* 0x00500000dc0c783b */ /* 0x000fea0000000200 */
[C---:B------:R-:W-:Y:S01]  /*2010*/  HMMA.16816.F32 R76, R20.reuse, R46, R100 ;  /* 0x0000002e144c723c */ /* 0x040fe20000001864 */
[----:B------:R-:W1:Y:S05]  /*2020*/  LDSM.16.M88.4 R44, [R218+0x8000] ;  /* 0x00800000da2c783b */ /* 0x000e6a0000000200 */
[C---:B------:R-:W-:Y:S06]  /*2030*/  HMMA.16816.F32 R84, R20.reuse, R60, R104 ;  /* 0x0000003c1454723c */ /* 0x040fec0000001868 */
[C---:B------:R-:W-:Y:S06]  /*2040*/  HMMA.16816.F32 R80, R20.reuse, R72, R152 ;  /* 0x000000481450723c */ /* 0x040fec0000001898 */
[C---:B------:R-:W-:Y:S06]  /*2050*/  HMMA.16816.F32 R72, R20.reuse, R74, R144 ;  /* 0x0000004a1448723c */ /* 0x040fec0000001890 */
[C---:B------:R-:W-:Y:S06]  /*2060*/  HMMA.16816.F32 R92, R20.reuse, R62, R148 ;  /* 0x0000003e145c723c */ /* 0x040fec0000001894 */
[C---:B------:R-:W-:Y:S06]  /*2070*/  HMMA.16816.F32 R64, R20.reuse, R68, R124 ;  /* 0x000000441440723c */ /* 0x040fec000000187c */
[----:B------:R-:W-:Y:S01]  /*2080*/  HMMA.16816.F32 R56, R20, R70, R116 ;  /* 0x000000461438723c */ /* 0x000fe20000001874 */
[----:B------:R-:W3:Y:S05]  /*2090*/  LDSM.16.M88.4 R20, [R218+0x8400] ;  /* 0x00840000da14783b */ /* 0x000eea0000000200 */
[-C--:B--2---:R-:W-:Y:S06]  /*20a0*/  HMMA.16816.F32 R52, R4, R28.reuse, R112 ;  /* 0x0000001c0434723c */ /* 0x084fec0000001870 */
[----:B-----5:R-:W-:Y:S06]  /*20b0*/  HMMA.16816.F32 R48, R8, R28, R48 ;  /* 0x0000001c0830723c */ /* 0x020fec0000001830 */
[-C--:B------:R-:W-:Y:S06]  /*20c0*/  HMMA.16816.F32 R60, R4, R30.reuse, R140 ;  /* 0x0000001e043c723c */ /* 0x080fec000000188c */
[----:B------:R-:W-:Y:S06]  /*20d0*/  HMMA.16816.F32 R28, R8, R30, R76 ;  /* 0x0000001e081c723c */ /* 0x000fec000000184c */
[C---:B------:R-:W-:Y:S06]  /*20e0*/  HMMA.16816.F32 R68, R4.reuse, R36, R136 ;  /* 0x000000240444723c */ /* 0x040fec0000001888 */
[C---:B------:R-:W-:Y:S06]  /*20f0*/  HMMA.16816.F32 R100, R4.reuse, R38, R132 ;  /* 0x000000260464723c */ /* 0x040fec0000001884 */
[C---:B------:R-:W-:Y:S06]  /*2100*/  HMMA.16816.F32 R128, R4.reuse, R32, R128 ;  /* 0x000000200480723c */ /* 0x040fec0000001880 */
[C---:B------:R-:W-:Y:S06]  /*2110*/  HMMA.16816.F32 R120, R4.reuse, R34, R120 ;  /* 0x000000220478723c */ /* 0x040fec0000001878 */
[C---:B------:R-:W-:Y:S06]  /*2120*/  HMMA.16816.F32 R96, R4.reuse, R24, R96 ;  /* 0x000000180460723c */ /* 0x040fec0000001860 */
[----:B------:R-:W-:Y:S06]  /*2130*/  HMMA.16816.F32 R88, R4, R26, R88 ;  /* 0x0000001a0458723c */ /* 0x000fec0000001858 */
[C---:B------:R-:W-:Y:S06]  /*2140*/  HMMA.16816.F32 R4, R8.reuse, R36, R84 ;  /* 0x000000240804723c */ /* 0x040fec0000001854 */
[C---:B------:R-:W-:Y:S06]  /*2150*/  HMMA.16816.F32 R84, R8.reuse, R34, R72 ;  /* 0x000000220854723c */ /* 0x040fec0000001848 */
[C---:B------:R-:W-:Y:S06]  /*2160*/  HMMA.16816.F32 R92, R8.reuse, R38, R92 ;  /* 0x00000026085c723c */ /* 0x040fec000000185c */
[C---:B------:R-:W-:Y:S06]  /*2170*/  HMMA.16816.F32 R80, R8.reuse, R32, R80 ;  /* 0x000000200850723c */ /* 0x040fec0000001850 */
[C---:B------:R-:W-:Y:S06]  /*2180*/  HMMA.16816.F32 R76, R8.reuse, R24, R64 ;  /* 0x00000018084c723c */ /* 0x040fec0000001840 */
[----:B------:R-:W-:Y:S01]  /*2190*/  HMMA.16816.F32 R72, R8, R26, R56 ;  /* 0x0000001a0848723c */ /* 0x000fe20000001838 */
[----:B------:R-:W2:Y:S01]  /*21a0*/  LDSM.16.M88.4 R8, [R218+0x8800] ;  /* 0x00880000da08783b */ /* 0x000ea20000000200 */
[----:B------:R-:W-:-:S04]  /*21b0*/  VIADD R24, R0, 0x8 ;  /* 0x0000000800187836 */ /* 0x000fc80000000000 */
[----:B-1----:R-:W-:Y:S01]  /*21c0*/  HMMA.16816.F32 R56, R12, R44, R52 ;  /* 0x0000002c0c38723c */ /* 0x002fe20000001834 */
[----:B------:R-:W-:-:S05]  /*21d0*/  ISETP.GE.AND P0, PT, R24, R40, PT ;  /* 0x000000281800720c */ /* 0x000fca0003f06270 */
[----:B------:R-:W-:Y:S06]  /*21e0*/  HMMA.16816.F32 R48, R16, R44, R48 ;  /* 0x0000002c1030723c */ /* 0x000fec0000001830 */
[-C--:B------:R-:W-:Y:S06]  /*21f0*/  HMMA.16816.F32 R60, R12, R46.reuse, R60 ;  /* 0x0000002e0c3c723c */ /* 0x080fec000000183c */
[----:B------:R-:W-:Y:S06]  /*2200*/  HMMA.16816.F32 R52, R16, R46, R28 ;  /* 0x0000002e1034723c */ /* 0x000fec000000181c */
[----:B---3--:R-:W-:Y:S01]  /*2210*/  HMMA.16816.F32 R36, R12, R20, R68 ;  /* 0x000000140c24723c */ /* 0x008fe20000001844 */
[----:B------:R-:W-:-:S02]  /*2220*/  FSEL R64, R58, -INF , !P2 ;  /* 0xff8000003a407808 */ /* 0x000fc40005000000 */
[----:B------:R-:W-:Y:S02]  /*2230*/  FSEL R58, R56, -INF , !P2 ;  /* 0xff800000383a7808 */ /* 0x000fe40005000000 */
[----:B------:R-:W-:Y:S01]  /*2240*/  FSEL R59, R59, -INF , !P1 ;  /* 0xff8000003b3b7808 */ /* 0x000fe20004800000 */
[----:B------:R-:W-:Y:S01]  /*2250*/  HMMA.16816.F32 R44, R16, R20, R4 ;  /* 0x00000014102c723c */ /* 0x000fe20000001804 */
[----:B------:R-:W-:Y:S01]  /*2260*/  FSEL R70, R50, -INF , !P2 ;  /* 0xff80000032467808 */ /* 0x000fe20005000000 */
[----:B------:R-:W1:Y:S01]  /*2270*/  LDSM.16.M88.4 R4, [R218+0x8c00] ;  /* 0x008c0000da04783b */ /* 0x000e620000000200 */
[----:B------:R-:W-:Y:S01]  /*2280*/  FSEL R41, R48, -INF , !P2 ;  /* 0xff80000030297808 */ /* 0x000fe20005000000 */
[----:B------:R-:W-:-:S04]  /*2290*/  DEPBAR.LE SB0, 0x0 ;  /* 0x000080000000791a */ /* 0x000fc80000000000 */
[-C--:B------:R-:W-:Y:S01]  /*22a0*/  ISETP.GE.AND P2, PT, R3, R40.reuse, PT ;  /* 0x000000280300720c */ /* 0x080fe20003f46270 */
[C---:B------:R-:W-:Y:S01]  /*22b0*/  VIADD R3, R0.reuse, 0x20 ;  /* 0x0000002000037836 */ /* 0x040fe20000000000 */
[----:B------:R-:W-:Y:S01]  /*22c0*/  FSEL R43, R57, -INF , !P1 ;  /* 0xff800000392b7808 */ /* 0x000fe20004800000 */
[----:B------:R-:W-:Y:S01]  /*22d0*/  HMMA.16816.F32 R32, R12, R22, R100 ;  /* 0x000000160c20723c */ /* 0x000fe20000001864 */
[----:B------:R-:W-:Y:S01]  /*22e0*/  FSEL R69, R51, -INF , !P1 ;  /* 0xff80000033457808 */ /* 0x000fe20004800000 */
[C---:B------:R-:W-:Y:S01]  /*22f0*/  VIADD R21, R0.reuse, 0x10 ;  /* 0x0000001000157836 */ /* 0x040fe20000000000 */
[----:B------:R-:W-:Y:S01]  /*2300*/  FSEL R66, R49, -INF , !P1 ;  /* 0xff80000031427808 */ /* 0x000fe20004800000 */
[C---:B------:R-:W-:Y:S01]  /*2310*/  VIADD R20, R0.reuse, 0x11 ;  /* 0x0000001100147836 */ /* 0x040fe20000000000 */
[----:B------:R-:W-:Y:S01]  /*2320*/  ISETP.GE.AND P1, PT, R3, R40, PT ;  /* 0x000000280300720c */ /* 0x000fe20003f26270 */
[----:B------:R-:W-:Y:S01]  /*2330*/  VIADD R3, R0, 0x21 ;  /* 0x0000002100037836 */ /* 0x000fe20000000000 */
[----:B--2---:R-:W-:Y:S01]  /*2340*/  HMMA.16816.F32 R28, R16, R8, R80 ;  /* 0x00000008101c723c */ /* 0x004fe20000001850 */
[----:B------:R-:W-:-:S02]  /*2350*/  FSEL R57, R62, -INF , !P0 ;  /* 0xff8000003e397808 */ /* 0x000fc40004000000 */
[----:B------:R-:W-:Y:S02]  /*2360*/  FSEL R56, R60, -INF , !P0 ;  /* 0xff8000003c387808 */ /* 0x000fe40004000000 */
[----:B------:R-:W-:Y:S01]  /*2370*/  FSEL R67, R52, -INF , !P0 ;  /* 0xff80000034437808 */ /* 0x000fe20004000000 */
[----:B------:R-:W-:Y:S01]  /*2380*/  HMMA.16816.F32 R24, R16, R22, R92 ;  /* 0x000000161018723c */ /* 0x000fe2000000185c */
[----:B------:R-:W-:Y:S02]  /*2390*/  FSEL R80, R54, -INF , !P0 ;  /* 0xff80000036507808 */ /* 0x000fe40004000000 */
[----:B------:R-:W-:Y:S01]  /*23a0*/  ISETP.GE.AND P0, PT, R3, R40, PT ;  /* 0x000000280300720c */ /* 0x000fe20003f06270 */
[----:B------:R-:W-:Y:S01]  /*23b0*/  VIADD R3, R0, 0x28 ;  /* 0x0000002800037836 */ /* 0x000fe20000000000 */
[----:B------:R-:W-:Y:S01]  /*23c0*/  FSEL R65, R63, -INF , !P6 ;  /* 0xff8000003f417808 */ /* 0x000fe20007000000 */
[----:B------:R-:W-:Y:S01]  /*23d0*/  HMMA.16816.F32 R48, R12, R10, R120 ;  /* 0x0000000a0c30723c */ /* 0x000fe20000001878 */
[----:B------:R-:W-:-:S02]  /*23e0*/  FSEL R42, R61, -INF , !P6 ;  /* 0xff8000003d2a7808 */ /* 0x000fc40007000000 */
[----:B------:R-:W-:Y:S02]  /*23f0*/  FSEL R71, R55, -INF , !P6 ;  /* 0xff80000037477808 */ /* 0x000fe40007000000 */
[----:B------:R-:W-:Y:S02]  /*2400*/  FSEL R68, R53, -INF , !P6 ;  /* 0xff80000035447808 */ /* 0x000fe40007000000 */
[-C--:B------:R-:W-:Y:S02]  /*2410*/  ISETP.GE.AND P5, PT, R21, R40.reuse, PT ;  /* 0x000000281500720c */ /* 0x080fe40003fa6270 */
[-C--:B------:R-:W-:Y:S02]  /*2420*/  ISETP.GE.AND P4, PT, R20, R40.reuse, PT ;  /* 0x000000281400720c */ /* 0x080fe40003f86270 */
[----:B------:R-:W-:Y:S01]  /*2430*/  ISETP.GE.AND P6, PT, R3, R40, PT ;  /* 0x000000280300720c */ /* 0x000fe20003fc6270 */
[----:B------:R-:W-:Y:S01]  /*2440*/  HMMA.16816.F32 R20, R12, R8, R128 ;  /* 0x000000080c14723c */ /* 0x000fe20000001880 */
[----:B------:R-:W-:Y:S01]  /*2450*/  VIADD R3, R0, 0x29 ;  /* 0x0000002900037836 */ /* 0x000fe20000000000 */
[----:B------:R-:W-:-:S02]  /*2460*/  FSEL R148, R46, -INF , !P5 ;  /* 0xff8000002e947808 */ /* 0x000fc40006800000 */
[----:B------:R-:W-:Y:S02]  /*2470*/  FSEL R123, R38, -INF , !P5 ;  /* 0xff800000267b7808 */ /* 0x000fe40006800000 */
[----:B------:R-:W-:Y:S01]  /*2480*/  FSEL R120, R36, -INF , !P5 ;  /* 0xff80000024787808 */ /* 0x000fe20006800000 */
[C---:B-1----:R-:W-:Y:S01]  /*2490*/  HMMA.16816.F32 R60, R12.reuse, R4, R96 ;  /* 0x000000040c3c723c */ /* 0x042fe20000001860 */
[----:B------:R-:W-:Y:S02]  /*24a0*/  FSEL R44, R44, -INF , !P5 ;  /* 0xff8000002c2c7808 */ /* 0x000fe40006800000 */
[----:B------:R-:W-:Y:S01]  /*24b0*/  ISETP.GE.AND P5, PT, R3, R40, PT ;  /* 0x000000280300720c */ /* 0x000fe20003fa6270 */
[----:B------:R-:W-:Y:S01]  /*24c0*/  VIADD R3, R0, 0x30 ;  /* 0x0000003000037836 */ /* 0x000fe20000000000 */
[----:B------:R-:W-:Y:S01]  /*24d0*/  FSEL R121, R39, -INF , !P4 ;  /* 0xff80000027797808 */ /* 0x000fe20006000000 */
[----:B------:R-:W-:Y:S01]  /*24e0*/  HMMA.16816.F32 R52, R12, R6, R88 ;  /* 0x000000060c34723c */ /* 0x000fe20000001858 */
[----:B------:R-:W-:-:S02]  /*24f0*/  FSEL R46, R37, -INF , !P4 ;  /* 0xff800000252e7808 */ /* 0x000fc40006000000 */
[----:B------:R-:W-:Y:S02]  /*2500*/  FSEL R137, R47, -INF , !P4 ;  /* 0xff8000002f897808 */ /* 0x000fe40006000000 */
[----:B------:R-:W-:Y:S01]  /*2510*/  FSEL R45, R45, -INF , !P4 ;  /* 0xff8000002d2d7808 */ /* 0x000fe20006000000 */
[C---:B------:R-:W-:Y:S01]  /*2520*/  HMMA.16816.F32 R36, R16.reuse, R10, R84 ;  /* 0x0000000a1024723c */ /* 0x040fe20000001854 */
[----:B------:R-:W-:Y:S01]  /*2530*/  ISETP.GE.AND P4, PT, R3, R40, PT ;  /* 0x000000280300720c */ /* 0x000fe20003f86270 */
[----:B------:R-:W-:Y:S01]  /*2540*/  VIADD R3, R0, 0x31 ;  /* 0x0000003100037836 */ /* 0x000fe20000000000 */
[----:B------:R-:W-:Y:S02]  /*2550*/  FSEL R47, R34, -INF , !P3 ;  /* 0xff800000222f7808 */ /* 0x000fe40005800000 */
[----:B------:R-:W-:Y:S01]  /*2560*/  FSEL R34, R32, -INF , !P3 ;  /* 0xff80000020227808 */ /* 0x000fe20005800000 */
[----:B------:R-:W-:Y:S01]  /*2570*/  HMMA.16816.F32 R12, R16, R4, R76 ;  /* 0x00000004100c723c */ /* 0x000fe2000000184c */
[----:B------:R-:W-:Y:S01]  /*2580*/  FSEL R133, R26, -INF , !P3 ;  /* 0xff8000001a857808 */ /* 0x000fe20005800000 */
[----:B------:R-:W-:Y:S01]  /*2590*/  VIADD R10, R0, 0x39 ;  /* 0x00000039000a7836 */ /* 0x000fe20000000000 */
[----:B------:R-:W-:-:S02]  /*25a0*/  FSEL R32, R24, -INF , !P3 ;  /* 0xff80000018207808 */ /* 0x000fc40005800000 */
[-C--:B------:R-:W-:Y:S01]  /*25b0*/  ISETP.GE.AND P3, PT, R3, R40.reuse, PT ;  /* 0x000000280300720c */ /* 0x080fe20003f66270 */
[----:B------:R-:W-:Y:S01]  /*25c0*/  VIADD R3, R0, 0x38 ;  /* 0x0000003800037836 */ /* 0x000fe20000000000 */
[----:B------:R-:W-:Y:S01]  /*25d0*/  FSEL R122, R35, -INF , !P2 ;  /* 0xff800000237a7808 */ /* 0x000fe20005000000 */
[----:B------:R-:W-:Y:S01]  /*25e0*/  HMMA.16816.F32 R16, R16, R6, R72 ;  /* 0x000000061010723c */ /* 0x000fe20000001848 */
[----:B------:R-:W-:Y:S02]  /*25f0*/  FSEL R33, R33, -INF , !P2 ;  /* 0xff80000021217808 */ /* 0x000fe40005000000 */
[----:B------:R-:W-:Y:S02]  /*2600*/  FSEL R129, R27, -INF , !P2 ;  /* 0xff8000001b817808 */ /* 0x000fe40005000000 */
[----:B------:R-:W-:Y:S02]  /*2610*/  FSEL R11, R25, -INF , !P2 ;  /* 0xff800000190b7808 */ /* 0x000fe40005000000 */
[----:B------:R-:W-:-:S02]  /*2620*/  ISETP.GE.AND P2, PT, R3, R40, PT ;  /* 0x000000280300720c */ /* 0x000fc40003f46270 */
[----:B------:R-:W-:Y:S02]  /*2630*/  FMNMX.FTZ R3, R41, R66, !PT ;  /* 0x0000004229037209 */ /* 0x000fe40007810000 */
[----:B------:R-:W-:Y:S02]  /*2640*/  FSEL R204, R31, -INF , !P0 ;  /* 0xff8000001fcc7808 */ /* 0x000fe40004000000 */
[----:B------:R-:W-:Y:S02]  /*2650*/  FSEL R174, R29, -INF , !P0 ;  /* 0xff8000001dae7808 */ /* 0x000fe40004000000 */
[----:B------:R-:W-:Y:S02]  /*2660*/  FSEL R168, R23, -INF , !P0 ;  /* 0xff80000017a87808 */ /* 0x000fe40004000000 */
[----:B------:R-:W-:Y:S01]  /*2670*/  FSEL R155, R21, -INF , !P0 ;  /* 0xff800000159b7808 */ /* 0x000fe20004000000 */
[----:B------:R-:W-:Y:S01]  /*2680*/  BAR.SYNC.DEFER_BLOCKING 0x0 ;  /* 0x0000000000007b1d */ /* 0x000fe20000010000 */
[----:B------:R-:W-:-:S02]  /*2690*/  ISETP.GE.AND P0, PT, R40, 0x41, PT ;  /* 0x000000412800780c */ /* 0x000fc40003f06270 */
[----:B------:R-:W-:Y:S02]  /*26a0*/  FMNMX.FTZ R4, R67, R3, !PT ;  /* 0x0000000343047209 */ /* 0x000fe40007810000 */
[----:B------:R-:W-:Y:S02]  /*26b0*/  FMNMX.FTZ R3, R58, R43, !PT ;  /* 0x0000002b3a037209 */ /* 0x000fe40007810000 */
[----:B------:R-:W-:Y:S02]  /*26c0*/  FMNMX.FTZ R4, R68, R4, !PT ;  /* 0x0000000444047209 */ /* 0x000fe40007810000 */
[----:B------:R-:W-:Y:S02]  /*26d0*/  FMNMX.FTZ R0, R56, R3, !PT ;  /* 0x0000000338007209 */ /* 0x000fe40007810000 */
[----:B------:R-:W-:Y:S02]  /*26e0*/  FMNMX.FTZ R3, R44, R4, !PT ;  /* 0x000000042c037209 */ /* 0x000fe40007810000 */
[----:B------:R-:W-:-:S02]  /*26f0*/  FSEL R196, R30, -INF , !P1 ;  /* 0xff8000001ec47808 */ /* 0x000fc40004800000 */
[----:B------:R-:W-:Y:S02]  /*2700*/  FSEL R169, R22, -INF , !P1 ;  /* 0xff80000016a97808 */ /* 0x000fe40004800000 */
[----:B------:R-:W-:Y:S02]  /*2710*/  FSEL R164, R20, -INF , !P1 ;  /* 0xff80000014a47808 */ /* 0x000fe40004800000 */
[----:B------:R-:W-:Y:S02]  /*2720*/  FSEL R154, R28, -INF , !P1 ;  /* 0xff8000001c9a7808 */ /* 0x000fe40004800000 */
[----:B------:R-:W-:Y:S02]  /*2730*/  FMNMX.FTZ R8, R42, R0, !PT ;  /* 0x000000002a087209 */ /* 0x000fe40007810000 */
[----:B------:R-:W-:Y:S01]  /*2740*/  FMNMX.FTZ R9, R45, R3, !PT ;  /* 0x000000032d097209 */ /* 0x000fe20007810000 */
[----:B------:R-:W-:Y:S06]  /*2750*/  @!P0 BRA `(.L_x_5) ;  /* 0x0000000000548947 */ /* 0x000fec0003800000 */
[----:B------:R-:W-:Y:S01]  /*2760*/  LEA.HI.SX32 R0, R237, 0xfffffffe, 0x1a ;  /* 0xfffffffeed007811 */ /* 0x000fe200078fd2ff */
[----:B------:R-:W-:-:S03]  /*2770*/  ULDC.64 UR6, c[0x0][0x218] ;  /* 0x0000860000067ab9 */ /* 0x000fc60000000a00 */
[----:B------:R-:W-:Y:S01]  /*2780*/  SHF.R.S32.HI R4, RZ, 0x1f, R0 ;  /* 0x0000001fff047819 */ /* 0x000fe20000011400 */
[----:B------:R-:W-:Y:S02]  /*2790*/  IMAD R3, R248, R0, RZ ;  /* 0x00000000f8037224 */ /* 0x000fe400078e02ff */
[----:B------:R-:W-:-:S04]  /*27a0*/  IMAD.WIDE.U32 R6, R0, R241, R242 ;  /* 0x000000f100067225 */ /* 0x000fc800078e00f2 */
[----:B------:R-:W-:Y:S01]  /*27b0*/  IMAD R3, R4, R241, R3 ;  /* 0x000000f104037224 */ /* 0x000fe200078e0203 */
[----:B------:R-:W-:-:S03]  /*27c0*/  LEA R4, P1, R6, UR6, 0x1 ;  /* 0x0000000606047c11 */ /* 0x000fc6000f8208ff */
[----:B------:R-:W-:-:S05]  /*27d0*/  IMAD.IADD R3, R7, 0x1, R3 ;  /* 0x0000000107037824 */ /* 0x000fca00078e0203 */
[----:B------:R-:W-:Y:S02]  /*27e0*/  LEA.HI.X R5, R6, UR7, R3, 0x1, P1 ;  /* 0x0000000706057c11 */ /* 0x000fe400088f0c03 */
[----:B------:R-:W-:-:S03]  /*27f0*/  LEA R6, P1, R159, R4, 0x1 ;  /* 0x000000049f067211 */ /* 0x000fc600078208ff */
[----:B------:R-:W-:Y:S01]  /*2800*/  @!PT LDS RZ, [RZ] ;  /* 0x00000000fffff984 */ /* 0x000fe20000000800 */
[----:B------:R-:W-:Y:S01]  /*2810*/  @!PT LDS RZ, [RZ] ;  /* 0x00000000fffff984 */ /* 0x000fe20000000800 */
[----:B------:R-:W-:Y:S01]  /*2820*/  @!PT LDS RZ, [RZ] ;  /* 0x00000000fffff984 */ /* 0x000fe20000000800 */
[----:B------:R1:W-:Y:S01]  /*2830*/  LDGSTS.E.BYPASS.LTC128B.128 [R221+0x6000], desc[UR14][R4.64] ;  /* 0x0600000004dd7fae */ /* 0x0003e2000b901d4e */
[----:B------:R-:W-:-:S03]  /*2840*/  LEA.HI.X R7, R159, R5, R156, 0x1, P1 ;  /* 0x000000059f077211 */ /* 0x000fc600008f0c9c */
[----:B------:R1:W-:Y:S04]  /*2850*/  LDGSTS.E.BYPASS.LTC128B.128 [R221+0x7000], desc[UR14][R4.64+0x40] ;  /* 0x0700004004dd7fae */ /* 0x0003e8000b901d4e */
[----:B------:R1:W-:Y:S04]  /*2860*/  LDGSTS.E.BYPASS.LTC128B.128 [R221+0x8000], desc[UR14][R4.64+0x80] ;  /* 0x0800008004dd7fae */ /* 0x0003e8000b901d4e */
[----:B------:R1:W-:Y:S04]  /*2870*/  LDGSTS.E.BYPASS.LTC128B.128 [R221+0x6800], desc[UR14][R6.64] ;  /* 0x0680000006dd7fae */ /* 0x0003e8000b901d4e */
[----:B------:R1:W-:Y:S04]  /*2880*/  LDGSTS.E.BYPASS.LTC128B.128 [R221+0x7800], desc[UR14][R6.64+0x40] ;  /* 0x0780004006dd7fae */ /* 0x0003e8000b901d4e */
[----:B------:R1:W-:Y:S04]  /*2890*/  LDGSTS.E.BYPASS.LTC128B.128 [R221+0x8800], desc[UR14][R6.64+0x80] ;  /* 0x0880008006dd7fae */ /* 0x0003e8000b901d4e */
[----:B------:R-:W0:Y:S02]  /*28a0*/  LDGDEPBAR ;  /* 0x00000000000079af */ /* 0x000e240000000000 */
.L_x_5:
[----:B------:R-:W-:Y:S01]  /*28b0*/  FMNMX.FTZ R3, R32, R9, !PT ;  /* 0x0000000920037209 */ /* 0x000fe20007810000 */
[----:B------:R-:W-:Y:S01]  /*28c0*/  ULDC UR5, c[0x0][0x2ec] ;  /* 0x0000bb0000057ab9 */ /* 0x000fe20000000800 */
[----:B------:R-:W-:Y:S01]  /*28d0*/  FMNMX.FTZ R0, R120, R8, !PT ;  /* 0x0000000878007209 */ /* 0x000fe20007810000 */
[----:B------:R-:W-:Y:S01]  /*28e0*/  STL [R1+0x34], R219 ;  /* 0x000034db01007387 */ /* 0x000fe20000100800 */
[----:B-1----:R-:W-:Y:S02]  /*28f0*/  FMNMX.FTZ R4, R11, R3, !PT ;  /* 0x000000030b047209 */ /* 0x002fe40007810000 */
[----:B------:R-:W-:Y:S01]  /*2900*/  FMNMX.FTZ R0, R46, R0, !PT ;  /* 0x000000002e007209 */ /* 0x000fe20007810000 */
[----:B------:R-:W-:Y:S01]  /*2910*/  STL [R1+0x30], R218 ;  /* 0x000030da01007387 */ /* 0x000fe20000100800 */
[----:B------:R-:W-:Y:S02]  /*2920*/  FMNMX.FTZ R4, R154, R4, !PT ;  /* 0x000000049a047209 */ /* 0x000fe40007810000 */
[----:B------:R-:W-:Y:S01]  /*2930*/  FMNMX.FTZ R3, R34, R0, !PT ;  /* 0x0000000022037209 */ /* 0x000fe20007810000 */
[----:B------:R-:W-:Y:S01]  /*2940*/  STL [R1+0x2c], R216 ;  /* 0x00002cd801007387 */ /* 0x000fe20000100800 */
[----:B------:R-:W-:-:S02]  /*2950*/  FSEL R170, R36, -INF , !P6 ;  /* 0xff80000024aa7808 */ /* 0x000fc40007000000 */
[----:B------:R-:W-:Y:S01]  /*2960*/  FMNMX.FTZ R0, R64, R59, !PT ;  /* 0x0000003b40007209 */ /* 0x000fe20007810000 */
[----:B------:R-:W-:Y:S01]  /*2970*/  STL [R1+0x28], R185 ;  /* 0x000028b901007387 */ /* 0x000fe20000100800 */
[----:B------:R-:W-:Y:S02]  /*2980*/  FMNMX.FTZ R4, R174, R4, !PT ;  /* 0x00000004ae047209 */ /* 0x000fe40007810000 */
[----:B------:R-:W-:Y:S01]  /*2990*/  FSEL R172, R37, -INF , !P5 ;  /* 0xff80000025ac7808 */ /* 0x000fe20006800000 */
[----:B------:R-:W-:Y:S01]  /*29a0*/  STL [R1+0x24], R184 ;  /* 0x000024b801007387 */ /* 0x000fe20000100800 */
[----:B------:R-:W-:Y:S02]  /*29b0*/  FMNMX.FTZ R0, R57, R0, !PT ;  /* 0x0000000039007209 */ /* 0x000fe40007810000 */
[----:B------:R-:W-:Y:S02]  /*29c0*/  FMNMX.FTZ R4, R170, R4, !PT ;  /* 0x00000004aa047209 */ /* 0x000fe40007810000 */
[----:B------:R-:W-:-:S02]  /*29d0*/  FSEL R173, R12, -INF , !P4 ;  /* 0xff8000000cad7808 */ /* 0x000fc40006000000 */
[----:B------:R-:W-:Y:S02]  /*29e0*/  FMNMX.FTZ R3, R33, R3, !PT ;  /* 0x0000000321037209 */ /* 0x000fe40007810000 */
[----:B------:R-:W-:Y:S02]  /*29f0*/  FMNMX.FTZ R0, R65, R0, !PT ;  /* 0x0000000041007209 */ /* 0x000fe40007810000 */
[----:B------:R-:W-:Y:S02]  /*2a00*/  FMNMX.FTZ R4, R172, R4, !PT ;  /* 0x00000004ac047209 */ /* 0x000fe40007810000 */
[----:B------:R-:W-:Y:S02]  /*2a10*/  FSEL R175, R13, -INF , !P3 ;  /* 0xff8000000daf7808 */ /* 0x000fe40005800000 */
[----:B------:R-:W-:Y:S02]  /*2a20*/  FMNMX.FTZ R3, R164, R3, !PT ;  /* 0x00000003a4037209 */ /* 0x000fe40007810000 */
[----:B------:R-:W-:-:S02]  /*2a30*/  FMNMX.FTZ R0, R123, R0, !PT ;  /* 0x000000007b007209 */ /* 0x000fc40007810000 */
[----:B------:R-:W-:Y:S02]  /*2a40*/  FMNMX.FTZ R4, R173, R4, !PT ;  /* 0x00000004ad047209 */ /* 0x000fe40007810000 */
[----:B------:R-:W-:Y:S02]  /*2a50*/  ISETP.GE.AND P1, PT, R10, R40, PT ;  /* 0x000000280a00720c */ /* 0x000fe40003f26270 */
[----:B------:R-:W-:Y:S02]  /*2a60*/  FSEL R152, R48, -INF , !P6 ;  /* 0xff80000030987808 */ /* 0x000fe40007000000 */
[----:B------:R-:W-:Y:S02]  /*2a70*/  FMNMX.FTZ R3, R155, R3, !PT ;  /* 0x000000039b037209 */ /* 0x000fe40007810000 */
[----:B------:R-:W-:Y:S02]  /*2a80*/  FSEL R171, R16, -INF , !P2 ;  /* 0xff80000010ab7808 */ /* 0x000fe40005000000 */
[----:B------:R-:W-:-:S02]  /*2a90*/  FMNMX.FTZ R0, R121, R0, !PT ;  /* 0x0000000079007209 */ /* 0x000fc40007810000 */
[----:B------:R-:W-:Y:S02]  /*2aa0*/  FMNMX.FTZ R4, R175, R4, !PT ;  /* 0x00000004af047209 */ /* 0x000fe40007810000 */
[----:B------:R-:W-:Y:S02]  /*2ab0*/  FSEL R138, R49, -INF , !P5 ;  /* 0xff800000318a7808 */ /* 0x000fe40006800000 */
[----:B------:R-:W-:Y:S02]  /*2ac0*/  FMNMX.FTZ R3, R152, R3, !PT ;  /* 0x0000000398037209 */ /* 0x000fe40007810000 */
[----:B------:R-:W-:Y:S02]  /*2ad0*/  FSEL R187, R17, -INF , !P1 ;  /* 0xff80000011bb7808 */ /* 0x000fe40004800000 */
[----:B------:R-:W-:Y:S02]  /*2ae0*/  FMNMX.FTZ R0, R47, R0, !PT ;  /* 0x000000002f007209 */ /* 0x000fe40007810000 */
[----:B------:R-:W-:-:S02]  /*2af0*/  FMNMX.FTZ R4, R171, R4, !PT ;  /* 0x00000004ab047209 */ /* 0x000fc40007810000 */
[----:B------:R-:W-:Y:S02]  /*2b00*/  FSEL R228, R60, -INF , !P4 ;  /* 0xff8000003ce47808 */ /* 0x000fe40006000000 */
[----:B------:R-:W-:Y:S02]  /*2b10*/  FMNMX.FTZ R3, R138, R3, !PT ;  /* 0x000000038a037209 */ /* 0x000fe40007810000 */
[----:B------:R-:W-:Y:S02]  /*2b20*/  FMNMX.FTZ R0, R122, R0, !PT ;  /* 0x000000007a007209 */ /* 0x000fe40007810000 */
[----:B------:R-:W-:Y:S02]  /*2b30*/  FMNMX.FTZ R4, R187, R4, !PT ;  /* 0x00000004bb047209 */ /* 0x000fe40007810000 */
[----:B------:R-:W-:Y:S02]  /*2b40*/  FSEL R229, R61, -INF , !P3 ;  /* 0xff8000003de57808 */ /* 0x000fe40005800000 */
[----:B------:R-:W-:Y:S01]  /*2b50*/  FMNMX.FTZ R3, R228, R3, !PT ;  /* 0x00000003e4037209 */ /* 0x000fe20007810000 */
[----:B------:R-:W1:Y:S01]  /*2b60*/  SHFL.BFLY PT, R136, R4, 0x2, 0x1f ;  /* 0x0c401f0004887f89 */ /* 0x000e6200000e0000 */
[----:B------:R-:W-:-:S02]  /*2b70*/  FMNMX.FTZ R0, R169, R0, !PT ;  /* 0x00000000a9007209 */ /* 0x000fc40007810000 */
[----:B------:R-:W-:Y:S02]  /*2b80*/  FSEL R215, R52, -INF , !P2 ;  /* 0xff80000034d77808 */ /* 0x000fe40005000000 */
[----:B------:R-:W-:Y:S02]  /*2b90*/  FMNMX.FTZ R3, R229, R3, !PT ;  /* 0x00000003e5037209 */ /* 0x000fe40007810000 */
[----:B------:R-:W-:Y:S02]  /*2ba0*/  FSEL R128, R50, -INF , !P6 ;  /* 0xff80000032807808 */ /* 0x000fe40007000000 */
[----:B------:R-:W-:Y:S02]  /*2bb0*/  FMNMX.FTZ R0, R168, R0, !PT ;  /* 0x00000000a8007209 */ /* 0x000fe40007810000 */
[----:B------:R-:W-:Y:S02]  /*2bc0*/  FSEL R214, R53, -INF , !P1 ;  /* 0xff80000035d67808 */ /* 0x000fe40004800000 */
[----:B------:R-:W-:-:S02]  /*2bd0*/  FMNMX.FTZ R3, R215, R3, !PT ;  /* 0x00000003d7037209 */ /* 0x000fc40007810000 */
[----:B------:R-:W-:Y:S02]  /*2be0*/  FSEL R130, R51, -INF , !P5 ;  /* 0xff80000033827808 */ /* 0x000fe40006800000 */
[----:B------:R-:W-:Y:S02]  /*2bf0*/  FMNMX.FTZ R0, R128, R0, !PT ;  /* 0x0000000080007209 */ /* 0x000fe40007810000 */
[----:B------:R-:W-:Y:S02]  /*2c00*/  FMNMX.FTZ R3, R214, R3, !PT ;  /* 0x00000003d6037209 */ /* 0x000fe40007810000 */
[----:B------:R-:W-:Y:S02]  /*2c10*/  FSEL R222, R62, -INF , !P4 ;  /* 0xff8000003ede7808 */ /* 0x000fe40006000000 */
[----:B------:R-:W-:Y:S01]  /*2c20*/  FMNMX.FTZ R0, R130, R0, !PT ;  /* 0x0000000082007209 */ /* 0x000fe20007810000 */
[----:B------:R-:W2:Y:S01]  /*2c30*/  SHFL.BFLY PT, R134, R3, 0x2, 0x1f ;  /* 0x0c401f0003867f89 */ /* 0x000ea200000e0000 */
[----:B------:R-:W-:-:S02]  /*2c40*/  FSEL R223, R63, -INF , !P3 ;  /* 0xff8000003fdf7808 */ /* 0x000fc40005800000 */
[----:B------:R-:W-:Y:S02]  /*2c50*/  FMNMX.FTZ R0, R222, R0, !PT ;  /* 0x00000000de007209 */ /* 0x000fe40007810000 */
[----:B------:R-:W-:Y:S02]  /*2c60*/  FSEL R231, R54, -INF , !P2 ;  /* 0xff80000036e77808 */ /* 0x000fe40005000000 */
[----:B------:R-:W-:Y:S02]  /*2c70*/  FMNMX.FTZ R0, R223, R0, !PT ;  /* 0x00000000df007209 */ /* 0x000fe40007810000 */
[----:B------:R-:W-:Y:S02]  /*2c80*/  FSEL R233, R55, -INF , !P1 ;  /* 0xff80000037e97808 */ /* 0x000fe40004800000 */
[----:B------:R-:W-:Y:S02]  /*2c90*/  FMNMX.FTZ R0, R231, R0, !PT ;  /* 0x00000000e7007209 */ /* 0x000fe40007810000 */
[----:B-1----:R-:W-:-:S02]  /*2ca0*/  FMNMX.FTZ R136, R4, R136, !PT ;  /* 0x0000008804887209 */ /* 0x002fc40007810000 */
[----:B------:R-:W-:Y:S02]  /*2cb0*/  FMNMX.FTZ R0, R233, R0, !PT ;  /* 0x00000000e9007209 */ /* 0x000fe40007810000 */
[----:B------:R-:W-:Y:S01]  /*2cc0*/  FSEL R153, R38, -INF , !P6 ;  /* 0xff80000026997808 */ /* 0x000fe20007000000 */
[----:B------:R-:W1:Y:S01]  /*2cd0*/  SHFL.BFLY PT, R4, R136, 0x1, 0x1f ;  /* 0x0c201f0088047f89 */ /* 0x000e6200000e0000 */
[----:B------:R-:W-:Y:S02]  /*2ce0*/  FSEL R131, R39, -INF , !P5 ;  /* 0xff80000027837808 */ /* 0x000fe40006800000 */
[----:B------:R-:W-:Y:S01]  /*2cf0*/  FSEL R14, R14, -INF , !P4 ;  /* 0xff8000000e0e7808 */ /* 0x000fe20006000000 */
[----:B------:R-:W3:Y:S01]  /*2d00*/  SHFL.BFLY PT, R5, R0, 0x2, 0x1f ;  /* 0x0c401f0000057f89 */ /* 0x000ee200000e0000 */
[----:B------:R-:W-:Y:S02]  /*2d10*/  FSEL R230, R15, -INF , !P3 ;  /* 0xff8000000fe67808 */ /* 0x000fe40005800000 */
[----:B--2---:R-:W-:-:S02]  /*2d20*/  FMNMX.FTZ R134, R3, R134, !PT ;  /* 0x0000008603867209 */ /* 0x004fc40007810000 */
[----:B------:R-:W-:Y:S02]  /*2d30*/  FMNMX.FTZ R3, R70, R69, !PT ;  /* 0x0000004546037209 */ /* 0x000fe40007810000 */
[----:B------:R-:W-:Y:S01]  /*2d40*/  FSEL R232, R18, -INF , !P2 ;  /* 0xff80000012e87808 */ /* 0x000fe20005000000 */
[----:B------:R-:W2:Y:S01]  /*2d50*/  SHFL.BFLY PT, R6, R134, 0x1, 0x1f ;  /* 0x0c201f0086067f89 */ /* 0x000ea200000e0000 */
[----:B------:R-:W-:Y:S02]  /*2d60*/  FMNMX.FTZ R3, R80, R3, !PT ;  /* 0x0000000350037209 */ /* 0x000fe40007810000 */
[----:B------:R-:W-:Y:S02]  /*2d70*/  FSEL R234, R19, -INF , !P1 ;  /* 0xff80000013ea7808 */ /* 0x000fe40004800000 */
[----:B------:R-:W-:-:S04]  /*2d80*/  FMNMX.FTZ R3, R71, R3, !PT ;  /* 0x0000000347037209 */ /* 0x000fc80007810000 */
[----:B------:R-:W-:Y:S02]  /*2d90*/  FMNMX.FTZ R3, R148, R3, !PT ;  /* 0x0000000394037209 */ /* 0x000fe40007810000 */
[----:B-1----:R-:W-:Y:S02]  /*2da0*/  FMNMX.FTZ R136, R136, R4, !PT ;  /* 0x0000000488887209 */ /* 0x002fe40007810000 */
[----:B---3--:R-:W-:Y:S02]  /*2db0*/  FMNMX.FTZ R5, R0, R5, !PT ;  /* 0x0000000500057209 */ /* 0x008fe40007810000 */
[----:B------:R-:W-:Y:S01]  /*2dc0*/  FMNMX.FTZ R0, R137, R3, !PT ;  /* 0x0000000389007209 */ /* 0x000fe20007810000 */
[C---:B------:R-:W-:Y:S01]  /*2dd0*/  FMUL.FTZ R3, R136.reuse, UR5 ;  /* 0x0000000588037c20 */ /* 0x040fe20008410000 */
[----:B------:R-:W-:Y:S01]  /*2de0*/  FSETP.NEU.FTZ.AND P6, PT, R136, -INF , PT ;  /* 0xff8000008800780b */ /* 0x000fe20003fdd000 */
[----:B------:R-:W1:Y:S01]  /*2df0*/  SHFL.BFLY PT, R132, R5, 0x1, 0x1f ;  /* 0x0c201f0005847f89 */ /* 0x000e6200000e0000 */
[----:B------:R-:W-:-:S02]  /*2e00*/  FMNMX.FTZ R0, R133, R0, !PT ;  /* 0x0000000085007209 */ /* 0x000fc40007810000 */
[----:B------:R-:W-:Y:S02]  /*2e10*/  FSEL R3, R3, RZ, P6 ;  /* 0x000000ff03037208 */ /* 0x000fe40003000000 */
[----:B------:R-:W-:Y:S02]  /*2e20*/  FMNMX.FTZ R0, R129, R0, !PT ;  /* 0x0000000081007209 */ /* 0x000fe40007810000 */
[----:B--2---:R-:W-:Y:S01]  /*2e30*/  FMNMX.FTZ R134, R134, R6, !PT ;  /* 0x0000000686867209 */ /* 0x004fe20007810000 */
[----:B------:R-:W-:Y:S01]  /*2e40*/  FFMA.FTZ R4, R41, UR5, -R3 ;  /* 0x0000000529047c23 */ /* 0x000fe20008010803 */
[----:B------:R-:W-:Y:S02]  /*2e50*/  FMNMX.FTZ R0, R196, R0, !PT ;  /* 0x00000000c4007209 */ /* 0x000fe40007810000 */
[C---:B------:R-:W-:Y:S01]  /*2e60*/  FSETP.NEU.FTZ.AND P6, PT, R134.reuse, -INF , PT ;  /* 0xff8000008600780b */ /* 0x040fe20003fdd000 */
[----:B------:R2:W-:Y:S01]  /*2e70*/  MUFU.EX2 R218, R4 ;  /* 0x0000000400da7308 */ /* 0x0005e20000000800 */
[----:B------:R-:W-:-:S05]  /*2e80*/  FMUL.FTZ R13, R134, UR5 ;  /* 0x00000005860d7c20 */ /* 0x000fca0008410000 */
[----:B------:R-:W-:Y:S02]  /*2e90*/  FSEL R13, R13, RZ, P6 ;  /* 0x000000ff0d0d7208 */ /* 0x000fe40003000000 */
[----:B-1----:R-:W-:Y:S01]  /*2ea0*/  FMNMX.FTZ R132, R5, R132, !PT ;  /* 0x0000008405847209 */ /* 0x002fe20007810000 */
[----:B------:R-:W-:-:S03]  /*2eb0*/  IMAD R5, R160, 0x20, R158 ;  /* 0x00000020a0057824 */ /* 0x000fc600078e029e */
[C---:B------:R-:W-:Y:S01]  /*2ec0*/  FSETP.NEU.FTZ.AND P1, PT, R132.reuse, -INF , PT ;  /* 0xff8000008400780b */ /* 0x040fe20003f3d000 */
[----:B------:R-:W-:Y:S01]  /*2ed0*/  FMUL.FTZ R12, R132, UR5 ;  /* 0x00000005840c7c20 */ /* 0x000fe20008410000 */
[----:B--2---:R-:W-:Y:S01]  /*2ee0*/  FMNMX.FTZ R4, R204, R0, !PT ;  /* 0x00000000cc047209 */ /* 0x004fe20007810000 */
[----:B------:R-:W-:-:S03]  /*2ef0*/  FFMA.FTZ R0, R58, UR5, -R13 ;  /* 0x000000053a007c23 */ /* 0x000fc6000801080d */
[----:B------:R-:W-:Y:S01]  /*2f00*/  FMNMX.FTZ R4, R153, R4, !PT ;  /* 0x0000000499047209 */ /* 0x000fe20007810000 */
[----:B------:R1:W-:Y:S01]  /*2f10*/  MUFU.EX2 R205, R0 ;  /* 0x0000000000cd7308 */ /* 0x0003e20000000800 */
[----:B------:R-:W-:Y:S02]  /*2f20*/  FSEL R12, R12, RZ, P1 ;  /* 0x000000ff0c0c7208 */ /* 0x000fe40000800000 */
[----:B------:R-:W-:-:S04]  /*2f30*/  FMNMX.FTZ R4, R131, R4, !PT ;  /* 0x0000000483047209 */ /* 0x000fc80007810000 */
[----:B------:R-:W-:-:S04]  /*2f40*/  FMNMX.FTZ R4, R14, R4, !PT ;  /* 0x000000040e047209 */ /* 0x000fc80007810000 */
[----:B------:R-:W-:-:S04]  /*2f50*/  FMNMX.FTZ R4, R230, R4, !PT ;  /* 0x00000004e6047209 */ /* 0x000fc80007810000 */
[----:B------:R-:W-:Y:S01]  /*2f60*/  FMNMX.FTZ R4, R232, R4, !PT ;  /* 0x00000004e8047209 */ /* 0x000fe20007810000 */
[----:B-1----:R-:W-:-:S03]  /*2f70*/  FFMA.FTZ R0, R43, UR5, -R13 ;  /* 0x000000052b007c23 */ /* 0x002fc6000801080d */
[----:B------:R-:W-:Y:S01]  /*2f80*/  FMNMX.FTZ R4, R234, R4, !PT ;  /* 0x00000004ea047209 */ /* 0x000fe20007810000 */
[----:B------:R1:W-:Y:S04]  /*2f90*/  MUFU.EX2 R236, R0 ;  /* 0x0000000000ec7308 */ /* 0x0003e80000000800 */
[----:B------:R-:W2:Y:S01]  /*2fa0*/  SHFL.BFLY PT, R6, R4, 0x2, 0x1f ;  /* 0x0c401f0004067f89 */ /* 0x000ea200000e0000 */
[----:B-1----:R-:W-:-:S04]  /*2fb0*/  FFMA.FTZ R0, R56, UR5, -R13 ;  /* 0x0000000538007c23 */ /* 0x002fc8000801080d */
[----:B------:R1:W-:Y:S02]  /*2fc0*/  MUFU.EX2 R207, R0 ;  /* 0x0000000000cf7308 */ /* 0x0003e40000000800 */
[----:B-1----:R-:W-:-:S06]  /*2fd0*/  FFMA.FTZ R0, R42, UR5, -R13 ;  /* 0x000000052a007c23 */ /* 0x002fcc000801080d */
[----:B------:R1:W-:Y:S02]  /*2fe0*/  MUFU.EX2 R235, R0 ;  /* 0x0000000000eb7308 */ /* 0x0003e40000000800 */
[----:B-1----:R-:W-:Y:S01]  /*2ff0*/  IADD3 R0, R157, R5, RZ ;  /* 0x000000059d007210 */ /* 0x002fe20007ffe0ff */
[----:B------:R-:W-:-:S03]  /*3000*/  FFMA.FTZ R5, R64, UR5, -R12 ;  /* 0x0000000540057c23 */ /* 0x000fc6000801080c */
[----:B------:R-:W-:Y:S01]  /*3010*/  LEA R139, R0, UR4, 0x1 ;  /* 0x00000004008b7c11 */ /* 0x000fe2000f8e08ff */
[--C-:B------:R-:W-:Y:S01]  /*3020*/  FFMA.FTZ R0, R59, UR5, -R12.reuse ;  /* 0x000000053b007c23 */ /* 0x100fe2000801080c */
[----:B------:R-:W-:Y:S03]  /*3030*/  MUFU.EX2 R206, R5 ;  /* 0x0000000500ce7308 */ /* 0x000fe60000000800 */
[----:B------:R-:W-:Y:S02]  /*3040*/  IMAD R217, R2, 0x2, R139 ;  /* 0x0000000202d97824 */ /* 0x000fe400078e028b */
[--C-:B------:R-:W-:Y:S01]  /*3050*/  FFMA.FTZ R2, R65, UR5, -R12.reuse ;  /* 0x0000000541027c23 */ /* 0x100fe2000801080c */
[----:B------:R-:W-:Y:S02]  /*3060*/  LDSM.16.MT88.4 R16, [R139+0x9000] ;  /* 0x009000008b10783b */ /* 0x000fe40000004200 */
[----:B------:R1:W3:Y:S02]  /*3070*/  MUFU.EX2 R179, R0 ;  /* 0x0000000000b37308 */ /* 0x0002e40000000800 */
[----:B------:R-:W4:Y:S04]  /*3080*/  LDSM.16.MT88.4 R20, [R217+0x9000] ;  /* 0x00900000d914783b */ /* 0x000f280000004200 */
[----:B------:R-:W-:Y:S02]  /*3090*/  LDSM.16.MT88.4 R24, [R139+0xa000] ;  /* 0x00a000008b18783b */ /* 0x000fe40000004200 */
[----:B------:R2:W-:Y:S02]  /*30a0*/  MUFU.EX2 R165, R2 ;  /* 0x0000000200a57308 */ /* 0x0005e40000000800 */
[----:B------:R-:W-:Y:S04]  /*30b0*/  LDSM.16.MT88.4 R36, [R217+0xa000] ;  /* 0x00a00000d924783b */ /* 0x000fe80000004200 */
[----:B------:R-:W-:Y:S01]  /*30c0*/  LDSM.16.MT88.4 R48, [R217+0xb000] ;  /* 0x00b00000d930783b */ /* 0x000fe20000004200 */
[----:B-1----:R-:W-:-:S03]  /*30d0*/  FFMA.FTZ R0, R57, UR5, -R12 ;  /* 0x0000000539007c23 */ /* 0x002fc6000801080c */
[----:B------:R-:W-:Y:S01]  /*30e0*/  LDSM.16.MT88.4 R40, [R139+0xb000] ;  /* 0x00b000008b28783b */ /* 0x000fe20000004200 */
[----:B---3--:R-:W-:Y:S01]  /*30f0*/  F2FP.F16.F32.PACK_AB R5, R179, R206 ;  /* 0x000000ceb305723e */ /* 0x008fe200000000ff */
[----:B------:R1:W3:Y:S02]  /*3100*/  MUFU.EX2 R216, R0 ;  /* 0x0000000000d87308 */ /* 0x0002e40000000800 */
[----:B------:R-:W-:Y:S01]  /*3110*/  LDSM.16.MT88.4 R28, [R217+0xa400] ;  /* 0x00a40000d91c783b */ /* 0x000fe20000004200 */
[----:B--2---:R-:W-:-:S05]  /*3120*/  FFMA.FTZ R2, R66, UR5, -R3 ;  /* 0x0000000542027c23 */ /* 0x004fca0008010803 */
[----:B------:R2:W4:Y:S01]  /*3130*/  MUFU.EX2 R219, R2 ;  /* 0x0000000200db7308 */ /* 0x0005220000000800 */
[----:B-1----:R-:W-:Y:S02]  /*3140*/  FMNMX.FTZ R0, R4, R6, !PT ;  /* 0x0000000604007209 */ /* 0x002fe40007810000 */
[----:B------:R-:W-:Y:S02]  /*3150*/  F2FP.F16.F32.PACK_AB R4, R236, R205 ;  /* 0x000000cdec04723e */ /* 0x000fe400000000ff */
[----:B------:R-:W-:Y:S01]  /*3160*/  F2FP.F16.F32.PACK_AB R6, R235, R207 ;  /* 0x000000cfeb06723e */ /* 0x000fe200000000ff */
[----:B------:R-:W1:Y:S01]  /*3170*/  SHFL.BFLY PT, R8, R0, 0x1, 0x1f ;  /* 0x0c201f0000087f89 */ /* 0x000e6200000e0000 */
[----:B---3--:R-:W-:Y:S01]  /*3180*/  F2FP.F16.F32.PACK_AB R7, R165, R216 ;  /* 0x000000d8a507723e */ /* 0x008fe200000000ff */
[----:B--2---:R-:W-:-:S04]  /*3190*/  FFMA.FTZ R2, R67, UR5, -R3 ;  /* 0x0000000543027c23 */ /* 0x004fc80008010803 */
[----:B------:R2:W-:Y:S02]  /*31a0*/  MUFU.EX2 R194, R2 ;  /* 0x0000000200c27308 */ /* 0x0005e40000000800 */
[C---:B----4-:R-:W-:Y:S06]  /*31b0*/  HMMA.16816.F32 R112, R4.reuse, R20, RZ ;  /* 0x000000140470723c */ /* 0x050fec00000018ff */
[C---:B------:R-:W-:Y:S06]  /*31c0*/  HMMA.16816.F32 R88, R4.reuse, R22, RZ ;  /* 0x000000160458723c */ /* 0x040fec00000018ff */
[----:B------:R-:W-:Y:S01]  /*31d0*/  HMMA.16816.F32 R116, R4, R16, RZ ;  /* 0x000000100474723c */ /* 0x000fe200000018ff */
[----:B--2---:R-:W-:Y:S01]  /*31e0*/  FFMA.FTZ R2, R68, UR5, -R3 ;  /* 0x0000000544027c23 */ /* 0x004fe20008010803 */
[----:B-1----:R-:W-:-:S04]  /*31f0*/  FMNMX.FTZ R135, R0, R8, !PT ;  /* 0x0000000800877209 */ /* 0x002fc80007810000 */
[C---:B------:R-:W-:Y:S01]  /*3200*/  HMMA.16816.F32 R92, R4.reuse, R18, RZ ;  /* 0x00000012045c723c */ /* 0x040fe200000018ff */
[----:B------:R-:W-:Y:S01]  /*3210*/  F2FP.F16.F32.PACK_AB R8, R219, R218 ;  /* 0x000000dadb08723e */ /* 0x000fe200000000ff */
[----:B------:R1:W2:Y:S01]  /*3220*/  MUFU.EX2 R185, R2 ;  /* 0x0000000200b97308 */ /* 0x0002a20000000800 */
[C---:B------:R-:W-:Y:S01]  /*3230*/  FSETP.NEU.FTZ.AND P1, PT, R135.reuse, -INF , PT ;  /* 0xff8000008700780b */ /* 0x040fe20003f3d000 */
[----:B------:R-:W-:Y:S02]  /*3240*/  FMUL.FTZ R0, R135, UR5 ;  /* 0x0000000587007c20 */ /* 0x000fe40008410000 */
[----:B------:R-:W-:Y:S03]  /*3250*/  HMMA.16816.F32 R108, R4, R24, RZ ;  /* 0x00000018046c723c */ /* 0x000fe600000018ff */
[----:B------:R-:W-:-:S03]  /*3260*/  FSEL R0, R0, RZ, P1 ;  /* 0x000000ff00007208 */ /* 0x000fc60000800000 */
[C---:B------:R-:W-:Y:S06]  /*3270*/  HMMA.16816.F32 R84, R4.reuse, R26, RZ ;  /* 0x0000001a0454723c */ /* 0x040fec00000018ff */
[----:B------:R-:W-:Y:S01]  /*3280*/  HMMA.16816.F32 R104, R4, R36, RZ ;  /* 0x000000240468723c */ /* 0x000fe200000018ff */
[----:B-1----:R-:W-:Y:S01]  /*3290*/  FFMA.FTZ R2, R44, UR5, -R3 ;  /* 0x000000052c027c23 */ /* 0x002fe20008010803 */
[----:B--2---:R-:W-:-:S03]  /*32a0*/  F2FP.F16.F32.PACK_AB R10, R185, R194 ;  /* 0x000000c2b90a723e */ /* 0x004fc600000000ff */
[----:B------:R1:W-:Y:S01]  /*32b0*/  MUFU.EX2 R238, R2 ;  /* 0x0000000200ee7308 */ /* 0x0003e20000000800 */
[C---:B------:R-:W-:Y:S06]  /*32c0*/  HMMA.16816.F32 R100, R4.reuse, R40, RZ ;  /* 0x000000280464723c */ /* 0x040fec00000018ff */
[C---:B------:R-:W-:Y:S06]  /*32d0*/  HMMA.16816.F32 R96, R4.reuse, R48, RZ ;  /* 0x000000300460723c */ /* 0x040fec00000018ff */
[----:B------:R-:W-:Y:S01]  /*32e0*/  HMMA.16816.F32 R76, R4, R42, RZ ;  /* 0x0000002a044c723c */ /* 0x000fe200000018ff */
[----:B-1----:R-:W-:-:S05]  /*32f0*/  FFMA.FTZ R2, R45, UR5, -R3 ;  /* 0x000000052d027c23 */ /* 0x002fca0008010803 */
[----:B------:R-:W-:Y:S01]  /*3300*/  HMMA.16816.F32 R72, R4, R50, RZ ;  /* 0x000000320448723c */ /* 0x000fe200000018ff */
[----:B------:R1:W-:Y:S02]  /*3310*/  MUFU.EX2 R191, R2 ;  /* 0x0000000200bf7308 */ /* 0x0003e40000000800 */
[----:B-1----:R-:W-:-:S06]  /*3320*/  FFMA.FTZ R2, R70, UR5, -R0 ;  /* 0x0000000546027c23 */ /* 0x002fcc0008010800 */
[----:B------:R1:W-:Y:S02]  /*3330*/  MUFU.EX2 R180, R2 ;  /* 0x0000000200b47308 */ /* 0x0003e40000000800 */
[----:B-1----:R-:W-:-:S06]  /*3340*/  FFMA.FTZ R2, R69, UR5, -R0 ;  /* 0x0000000545027c23 */ /* 0x002fcc0008010800 */
[----:B------:R1:W2:Y:S02]  /*3350*/  MUFU.EX2 R193, R2 ;  /* 0x0000000200c17308 */ /* 0x0002a40000000800 */
[--C-:B-1----:R-:W-:Y:S01]  /*3360*/  FFMA.FTZ R2, R80, UR5, -R0.reuse ;  /* 0x0000000550027c23 */ /* 0x102fe20008010800 */
[----:B--2---:R-:W-:Y:S01]  /*3370*/  F2FP.F16.F32.PACK_AB R9, R193, R180 ;  /* 0x000000b4c109723e */ /* 0x004fe200000000ff */
[----:B------:R-:W-:Y:S04]  /*3380*/  HMMA.16816.F32 R80, R4, R38, RZ ;  /* 0x000000260450723c */ /* 0x000fe800000018ff */
[----:B------:R1:W-:Y:S02]  /*3390*/  MUFU.EX2 R15, R2 ;  /* 0x00000002000f7308 */ /* 0x0003e40000000800 */
[----:B-1----:R-:W-:-:S06]  /*33a0*/  FFMA.FTZ R2, R71, UR5, -R0 ;  /* 0x0000000547027c23 */ /* 0x002fcc0008010800 */
[----:B------:R1:W2:Y:S02]  /*33b0*/  MUFU.EX2 R184, R2 ;  /* 0x0000000200b87308 */ /* 0x0002a40000000800 */
[----:B-1----:R-:W-:-:S06]  /*33c0*/  FFMA.FTZ R2, R32, UR5, -R3 ;  /* 0x0000000520027c23 */ /* 0x002fcc0008010803 */
[----:B------:R1:W-:Y:S02]  /*33d0*/  MUFU.EX2 R195, R2 ;  /* 0x0000000200c37308 */ /* 0x0003e40000000800 */
[----:B-1----:R-:W-:Y:S01]  /*33e0*/  FFMA.FTZ R2, R11, UR5, -R3 ;  /* 0x000000050b027c23 */ /* 0x002fe20008010803 */
[----:B--2---:R-:W-:-:S05]  /*33f0*/  F2FP.F16.F32.PACK_AB R11, R184, R15 ;  /* 0x0000000fb80b723e */ /* 0x004fca00000000ff */
[----:B------:R1:W-:Y:S02]  /*3400*/  MUFU.EX2 R188, R2 ;  /* 0x0000000200bc7308 */ /* 0x0003e40000000800 */
[C---:B------:R-:W-:Y:S06]  /*3410*/  HMMA.16816.F32 R64, R8.reuse, R20, RZ ;  /* 0x000000140840723c */ /* 0x040fec00000018ff */
[C---:B------:R-:W-:Y:S01]  /*3420*/  HMMA.16816.F32 R140, R8.reuse, R22, RZ ;  /* 0x00000016088c723c */ /* 0x040fe200000018ff */
[----:B------:R-:W-:Y:S05]  /*3430*/  LDSM.16.MT88.4 R20, [R139+0x9400] ;  /* 0x009400008b14783b */ /* 0x000fea0000004200 */
[----:B------:R-:W-:Y:S01]  /*3440*/  HMMA.16816.F32 R68, R8, R16, RZ ;  /* 0x000000100844723c */ /* 0x000fe200000018ff */
[----:B-1----:R-:W-:-:S04]  /*3450*/  FFMA.FTZ R2, R120, UR5, -R13 ;  /* 0x0000000578027c23 */ /* 0x002fc8000801080d */
[----:B------:R1:W-:Y:S01]  /*3460*/  MUFU.EX2 R156, R2 ;  /* 0x00000002009c7308 */ /* 0x0003e20000000800 */
[C---:B------:R-:W-:Y:S01]  /*3470*/  HMMA.16816.F32 R124, R8.reuse, R18, RZ ;  /* 0x00000012087c723c */ /* 0x040fe200000018ff */
[----:B------:R-:W2:Y:S05]  /*3480*/  LDSM.16.MT88.4 R16, [R217+0x9400] ;  /* 0x00940000d910783b */ /* 0x000eaa0000004200 */
[C---:B------:R-:W-:Y:S06]  /*3490*/  HMMA.16816.F32 R60, R8.reuse, R24, RZ ;  /* 0x00000018083c723c */ /* 0x040fec00000018ff */
[----:B------:R-:W-:Y:S01]  /*34a0*/  HMMA.16816.F32 R144, R8, R26, RZ ;  /* 0x0000001a0890723c */ /* 0x000fe200000018ff */
[----:B------:R-:W3:Y:S01]  /*34b0*/  LDSM.16.MT88.4 R24, [R139+0xa400] ;  /* 0x00a400008b18783b */ /* 0x000ee20000004200 */
[----:B-1----:R-:W-:-:S04]  /*34c0*/  FFMA.FTZ R2, R46, UR5, -R13 ;  /* 0x000000052e027c23 */ /* 0x002fc8000801080d */
[C---:B------:R-:W-:Y:S01]  /*34d0*/  HMMA.16816.F32 R56, R8.reuse, R36, RZ ;  /* 0x000000240838723c */ /* 0x040fe200000018ff */
[----:B------:R1:W4:Y:S05]  /*34e0*/  MUFU.EX2 R198, R2 ;  /* 0x0000000200c67308 */ /* 0x00032a0000000800 */
[C---:B------:R-:W-:Y:S06]  /*34f0*/  HMMA.16816.F32 R52, R8.reuse, R40, RZ ;  /* 0x000000280834723c */ /* 0x040fec00000018ff */
[----:B------:R-:W-:Y:S01]  /*3500*/  HMMA.16816.F32 R160, R8, R50, RZ ;  /* 0x0000003208a0723c */ /* 0x000fe200000018ff */
[----:B-1----:R-:W-:Y:S01]  /*3510*/  FFMA.FTZ R2, R34, UR5, -R13 ;  /* 0x0000000522027c23 */ /* 0x002fe2000801080d */
[----:B----4-:R-:W-:-:S03]  /*3520*/  F2FP.F16.F32.PACK_AB R4, R198, R156 ;  /* 0x0000009cc604723e */ /* 0x010fc600000000ff */
[----:B------:R1:W-:Y:S02]  /*3530*/  MUFU.EX2 R190, R2 ;  /* 0x0000000200be7308 */ /* 0x0003e40000000800 */
[----:B-1----:R-:W-:Y:S02]  /*3540*/  FFMA.FTZ R2, R33, UR5, -R13 ;  /* 0x0000000521027c23 */ /* 0x002fe4000801080d */
[----:B------:R-:W1:Y:S04]  /*3550*/  LDSM.16.MT88.4 R32, [R139+0xb400] ;  /* 0x00b400008b20783b */ /* 0x000e680000004200 */
[----:B------:R4:W2:Y:S02]  /*3560*/  MUFU.EX2 R177, R2 ;  /* 0x0000000200b17308 */ /* 0x0008a40000000800 */
[----:B----4-:R-:W-:Y:S01]  /*3570*/  FFMA.FTZ R2, R123, UR5, -R12 ;  /* 0x000000057b027c23 */ /* 0x010fe2000801080c */
[----:B--2---:R-:W-:-:S05]  /*3580*/  F2FP.F16.F32.PACK_AB R6, R177, R190 ;  /* 0x000000beb106723e */ /* 0x004fca00000000ff */
[----:B------:R2:W-:Y:S02]  /*3590*/  MUFU.EX2 R159, R2 ;  /* 0x00000002009f7308 */ /* 0x0005e40000000800 */
[----:B--2---:R-:W-:-:S06]  /*35a0*/  FFMA.FTZ R2, R121, UR5, -R12 ;  /* 0x0000000579027c23 */ /* 0x004fcc000801080c */
[----:B------:R2:W-:Y:S02]  /*35b0*/  MUFU.EX2 R197, R2 ;  /* 0x0000000200c57308 */ /* 0x0005e40000000800 */
[--C-:B--2---:R-:W-:Y:S02]  /*35c0*/  FFMA.FTZ R2, R47, UR5, -R12.reuse ;  /* 0x000000052f027c23 */ /* 0x104fe4000801080c */
[----:B------:R-:W2:Y:S04]  /*35d0*/  LDSM.16.MT88.4 R44, [R217+0xb400] ;  /* 0x00b40000d92c783b */ /* 0x000ea80000004200 */
[----:B------:R4:W-:Y:S02]  /*35e0*/  MUFU.EX2 R189, R2 ;  /* 0x0000000200bd7308 */ /* 0x0009e40000000800 */
[----:B----4-:R-:W-:-:S02]  /*35f0*/  FFMA.FTZ R2, R122, UR5, -R12 ;  /* 0x000000057a027c23 */ /* 0x010fc4000801080c */
[C---:B------:R-:W-:Y:S04]  /*3600*/  HMMA.16816.F32 R120, R8.reuse, R38, RZ ;  /* 0x000000260878723c */ /* 0x040fe800000018ff */
[----:B------:R4:W3:Y:S02]  /*3610*/  MUFU.EX2 R178, R2 ;  /* 0x0000000200b27308 */ /* 0x0008e40000000800 */
[----:B------:R-:W-:Y:S01]  /*3620*/  HMMA.16816.F32 R36, R8, R48, RZ ;  /* 0x000000300824723c */ /* 0x000fe200000018ff */
[----:B------:R-:W-:Y:S01]  /*3630*/  LDSM.16.MT88.4 R48, [R139+0x9800] ;  /* 0x009800008b30783b */ /* 0x000fe20000004200 */
[----:B----4-:R-:W-:Y:S01]  /*3640*/  FFMA.FTZ R2, R148, UR5, -R0 ;  /* 0x0000000594027c23 */ /* 0x010fe20008010800 */
[----:B---3--:R-:W-:-:S03]  /*3650*/  F2FP.F16.F32.PACK_AB R7, R178, R189 ;  /* 0x000000bdb207723e */ /* 0x008fc600000000ff */
[----:B------:R-:W-:Y:S01]  /*3660*/  HMMA.16816.F32 R148, R8, R42, RZ ;  /* 0x0000002a0894723c */ /* 0x000fe200000018ff */
[----:B------:R-:W-:Y:S01]  /*3670*/  LDSM.16.MT88.4 R40, [R217+0x9800] ;  /* 0x00980000d928783b */ /* 0x000fe20000004200 */
[----:B------:R3:W-:Y:S05]  /*3680*/  MUFU.EX2 R182, R2 ;  /* 0x0000000200b67308 */ /* 0x0007ea0000000800 */
[----:B------:R-:W-:Y:S02]  /*3690*/  F2FP.F16.F32.PACK_AB R8, R191, R238 ;  /* 0x000000eebf08723e */ /* 0x000fe400000000ff */
[----:B------:R-:W-:Y:S01]  /*36a0*/  F2FP.F16.F32.PACK_AB R10, R188, R195 ;  /* 0x000000c3bc0a723e */ /* 0x000fe200000000ff */
[----:B---3--:R-:W-:Y:S01]  /*36b0*/  FFMA.FTZ R2, R137, UR5, -R0 ;  /* 0x0000000589027c23 */ /* 0x008fe20008010800 */
[----:B------:R-:W-:-:S03]  /*36c0*/  MOV R137, R159 ;  /* 0x0000009f00897202 */ /* 0x000fc60000000f00 */
[----:B------:R3:W4:Y:S01]  /*36d0*/  MUFU.EX2 R199, R2 ;  /* 0x0000000200c77308 */ /* 0x0007220000000800 */
[----:B------:R-:W-:-:S07]  /*36e0*/  F2FP.F16.F32.PACK_AB R5, R197, R137 ;  /* 0x00000089c505723e */ /* 0x000fce00000000ff */
[C---:B------:R-:W-:Y:S06]  /*36f0*/  HMMA.16816.F32 R88, R4.reuse, R18, R88 ;  /* 0x000000120458723c */ /* 0x040fec0000001858 */
[----:B------:R-:W-:Y:S01]  /*3700*/  HMMA.16816.F32 R104, R4, R28, R104 ;  /* 0x0000001c0468723c */ /* 0x000fe20000001868 */
[----:B---3--:R-:W-:Y:S01]  /*3710*/  FFMA.FTZ R2, R133, UR5, -R0 ;  /* 0x0000000585027c23 */ /* 0x008fe20008010800 */
[----:B----4-:R-:W-:Y:S01]  /*3720*/  F2FP.F16.F32.PACK_AB R9, R199, R182 ;  /* 0x000000b6c709723e */ /* 0x010fe200000000ff */
[----:B------:R-:W-:-:S03]  /*3730*/  IMAD.MOV.U32 R133, RZ, RZ, R156 ;  /* 0x000000ffff857224 */ /* 0x000fc600078e009c */
[C---:B------:R-:W-:Y:S01]  /*3740*/  HMMA.16816.F32 R80, R4.reuse, R30, R80 ;  /* 0x0000001e0450723c */ /* 0x040fe20000001850 */
[----:B------:R3:W-:Y:S05]  /*3750*/  MUFU.EX2 R192, R2 ;  /* 0x0000000200c07308 */ /* 0x0007ea0000000800 */
[C---:B------:R-:W-:Y:S06]  /*3760*/  HMMA.16816.F32 R156, R4.reuse, R20, R116 ;  /* 0x00000014049c723c */ /* 0x040fec0000001874 */
[----:B------:R-:W-:Y:S01]  /*3770*/  HMMA.16816.F32 R116, R4, R16, R112 ;  /* 0x000000100474723c */ /* 0x000fe20000001870 */
[----:B---3--:R-:W-:-:S06]  /*3780*/  FFMA.FTZ R2, R129, UR5, -R0 ;  /* 0x0000000581027c23 */ /* 0x008fcc0008010800 */
[----:B------:R-:W-:Y:S01]  /*3790*/  MOV R115, R165 ;  /* 0x000000a500737202 */ /* 0x000fe20000000f00 */
[C---:B------:R-:W-:Y:S01]  /*37a0*/  HMMA.16816.F32 R108, R4.reuse, R24, R108 ;  /* 0x00000018046c723c */ /* 0x040fe2000000186c */
[----:B------:R3:W4:Y:S05]  /*37b0*/  MUFU.EX2 R181, R2 ;  /* 0x0000000200b57308 */ /* 0x00072a0000000800 */
[C---:B------:R-:W-:Y:S06]  /*37c0*/  HMMA.16816.F32 R84, R4.reuse, R26, R84 ;  /* 0x0000001a0454723c */ /* 0x040fec0000001854 */
[C---:B-1----:R-:W-:Y:S06]  /*37d0*/  HMMA.16816.F32 R100, R4.reuse, R32, R100 ;  /* 0x000000200464723c */ /* 0x042fec0000001864 */
[----:B--2---:R-:W-:Y:S01]  /*37e0*/  HMMA.16816.F32 R96, R4, R44, R96 ;  /* 0x0000002c0460723c */ /* 0x004fe20000001860 */
[----:B---3--:R-:W-:Y:S01]  /*37f0*/  FFMA.FTZ R2, R154, UR5, -R3 ;  /* 0x000000059a027c23 */ /* 0x008fe20008010803 */
[----:B----4-:R-:W-:-:S03]  /*3800*/  F2FP.F16.F32.PACK_AB R11, R181, R192 ;  /* 0x000000c0b50b723e */ /* 0x010fc600000000ff */
[----:B------:R1:W2:Y:S01]  /*3810*/  MUFU.EX2 R176, R2 ;  /* 0x0000000200b07308 */ /* 0x0002a20000000800 */
[----:B------:R-:W-:Y:S06]  /*3820*/  HMMA.16816.F32 R92, R4, R22, R92 ;  /* 0x00000016045c723c */ /* 0x000fec000000185c */
[C---:B------:R-:W-:Y:S01]  /*3830*/  HMMA.16816.F32 R224, R8.reuse, R44, R36 ;  /* 0x0000002c08e0723c */ /* 0x040fe20000001824 */
[----:B------:R-:W3:Y:S05]  /*3840*/  LDSM.16.MT88.4 R36, [R139+0xa800] ;  /* 0x00a800008b24783b */ /* 0x000eea0000004200 */
[----:B------:R-:W-:Y:S01]  /*3850*/  HMMA.16816.F32 R200, R8, R28, R56 ;  /* 0x0000001c08c8723c */ /* 0x000fe20000001838 */
[----:B------:R-:W-:Y:S01]  /*3860*/  IMAD.MOV.U32 R44, RZ, RZ, R189 ;  /* 0x000000ffff2c7224 */ /* 0x000fe200078e00bd */
[----:B------:R-:W-:Y:S01]  /*3870*/  MOV R45, R188 ;  /* 0x000000bc002d7202 */ /* 0x000fe20000000f00 */
[----:B-1----:R-:W-:-:S03]  /*3880*/  FFMA.FTZ R2, R164, UR5, -R13 ;  /* 0x00000005a4027c23 */ /* 0x002fc6000801080d */
[C---:B------:R-:W-:Y:S01]  /*3890*/  HMMA.16816.F32 R64, R8.reuse, R16, R64 ;  /* 0x000000100840723c */ /* 0x040fe20000001840 */
[----:B------:R1:W-:Y:S05]  /*38a0*/  MUFU.EX2 R154, R2 ;  /* 0x00000002009a7308 */ /* 0x0003ea0000000800 */
[C---:B------:R-:W-:Y:S01]  /*38b0*/  HMMA.16816.F32 R56, R8.reuse, R18, R140 ;  /* 0x000000120838723c */ /* 0x040fe2000000188c */
[----:B------:R-:W4:Y:S05]  /*38c0*/  LDSM.16.MT88.4 R16, [R139+0xb800] ;  /* 0x00b800008b10783b */ /* 0x000f2a0000004200 */
[C---:B------:R-:W-:Y:S06]  /*38d0*/  HMMA.16816.F32 R28, R8.reuse, R30, R120 ;  /* 0x0000001e081c723c */ /* 0x040fec0000001878 */
[C---:B------:R-:W-:Y:S01]  /*38e0*/  HMMA.16816.F32 R208, R8.reuse, R32, R52 ;  /* 0x0000002008d0723c */ /* 0x040fe20000001834 */
[----:B-1----:R-:W-:Y:S01]  /*38f0*/  FFMA.FTZ R2, R155, UR5, -R13 ;  /* 0x000000059b027c23 */ /* 0x002fe2000801080d */
[----:B------:R-:W-:Y:S01]  /*3900*/  MOV R120, R238 ;  /* 0x000000ee00787202 */ /* 0x000fe20000000f00 */
[----:B------:R-:W-:Y:S01]  /*3910*/  IMAD.MOV.U32 R121, RZ, RZ, R115 ;  /* 0x000000ffff797224 */ /* 0x000fe200078e0073 */
[----:B------:R-:W-:Y:S01]  /*3920*/  MOV R155, R180 ;  /* 0x000000b4009b7202 */ /* 0x000fe20000000f00 */
[----:B------:R1:W3:Y:S01]  /*3930*/  MUFU.EX2 R129, R2 ;  /* 0x0000000200817308 */ /* 0x0002e20000000800 */
[----:B------:R-:W-:Y:S01]  /*3940*/  HMMA.16816.F32 R164, R8, R24, R60 ;  /* 0x0000001808a4723c */ /* 0x000fe2000000183c */
[----:B--2---:R-:W-:Y:S01]  /*3950*/  MOV R32, R176 ;  /* 0x000000b000207202 */ /* 0x004fe20000000f00 */
[----:B------:R-:W-:Y:S01]  /*3960*/  IMAD.MOV.U32 R33, RZ, RZ, R177 ;  /* 0x000000ffff217224 */ /* 0x000fe200078e00b1 */
[----:B------:R-:W-:-:S03]  /*3970*/  MOV R123, R155 ;  /* 0x0000009b007b7202 */ /* 0x000fc60000000f00 */
[----:B------:R-:W-:Y:S01]  /*3980*/  HMMA.16816.F32 R52, R8, R26, R144 ;  /* 0x0000001a0834723c */ /* 0x000fe20000001890 */
[----:B------:R-:W2:Y:S05]  /*3990*/  LDSM.16.MT88.4 R24, [R217+0xb800] ;  /* 0x00b80000d918783b */ /* 0x000eaa0000004200 */
[----:B------:R-:W-:Y:S01]  /*39a0*/  HMMA.16816.F32 R76, R4, R34, R76 ;  /* 0x00000022044c723c */ /* 0x000fe2000000184c */
[----:B-1----:R-:W-:Y:S01]  /*39b0*/  FFMA.FTZ R2, R152, UR5, -R13 ;  /* 0x0000000598027c23 */ /* 0x002fe2000801080d */
[----:B------:R-:W-:-:S04]  /*39c0*/  IMAD.MOV.U32 R152, RZ, RZ, R179 ;  /* 0x000000ffff987224 */ /* 0x000fc800078e00b3 */
[----:B------:R-:W-:Y:S01]  /*39d0*/  HMMA.16816.F32 R72, R4, R46, R72 ;  /* 0x0000002e0448723c */ /* 0x000fe20000001848 */
[----:B------:R1:W-:Y:S05]  /*39e0*/  MUFU.EX2 R213, R2 ;  /* 0x0000000200d57308 */ /* 0x0003ea0000000800 */
[----:B------:R-:W-:Y:S01]  /*39f0*/  HMMA.16816.F32 R60, R8, R22, R124 ;  /* 0x00000016083c723c */ /* 0x000fe2000000187c */
[----:B---3--:R-:W-:-:S05]  /*3a00*/  F2FP.F16.F32.PACK_AB R4, R129, R154 ;  /* 0x0000009a8104723e */ /* 0x008fca00000000ff */
[C---:B------:R-:W-:Y:S06]  /*3a10*/  HMMA.16816.F32 R124, R8.reuse, R46, R160 ;  /* 0x0000002e087c723c */ /* 0x040fec00000018a0 */
[C---:B------:R-:W-:Y:S01]  /*3a20*/  HMMA.16816.F32 R68, R8.reuse, R20, R68 ;  /* 0x000000140844723c */ /* 0x040fe20000001844 */
[----:B-1----:R-:W-:Y:S01]  /*3a30*/  FFMA.FTZ R2, R138, UR5, -R13 ;  /* 0x000000058a027c23 */ /* 0x002fe2000801080d */
[----:B------:R-:W-:Y:S01]  /*3a40*/  MOV R161, R236 ;  /* 0x000000ec00a17202 */ /* 0x000fe20000000f00 */
[----:B------:R-:W-:Y:S01]  /*3a50*/  IMAD.MOV.U32 R160, RZ, RZ, R191 ;  /* 0x000000ffffa07224 */ /* 0x000fe200078e00bf */
[----:B------:R-:W1:Y:S01]  /*3a60*/  LDSM.16.MT88.4 R20, [R217+0xa800] ;  /* 0x00a80000d914783b */ /* 0x000e620000004200 */
[----:B------:R3:W4:Y:S01]  /*3a70*/  MUFU.EX2 R212, R2 ;  /* 0x0000000200d47308 */ /* 0x0007220000000800 */
[----:B------:R-:W-:Y:S01]  /*3a80*/  MOV R138, R178 ;  /* 0x000000b2008a7202 */ /* 0x000fe20000000f00 */
[----:B------:R-:W-:Y:S01]  /*3a90*/  IMAD.MOV.U32 R162, RZ, RZ, R137 ;  /* 0x000000ffffa27224 */ /* 0x000fe200078e0089 */
[----:B------:R-:W-:Y:S01]  /*3aa0*/  MOV R137, R193 ;  /* 0x000000c100897202 */ /* 0x000fe20000000f00 */
[----:B------:R-:W-:Y:S01]  /*3ab0*/  HMMA.16816.F32 R112, R8, R34, R148 ;  /* 0x000000220870723c */ /* 0x000fe20000001894 */
[----:B------:R-:W-:Y:S01]  /*3ac0*/  MOV R163, R133 ;  /* 0x0000008500a37202 */ /* 0x000fe20000000f00 */
[----:B------:R-:W-:-:S02]  /*3ad0*/  IMAD.MOV.U32 R133, RZ, RZ, R194 ;  /* 0x000000ffff857224 */ /* 0x000fc400078e00c2 */
[----:B------:R-:W-:Y:S02]  /*3ae0*/  IMAD.MOV.U32 R122, RZ, RZ, R137 ;  /* 0x000000ffff7a7224 */ /* 0x000fe400078e0089 */
[--C-:B---3--:R-:W-:Y:S01]  /*3af0*/  FFMA.FTZ R2, R169, UR5, -R12.reuse ;  /* 0x00000005a9027c23 */ /* 0x108fe2000801080c */
[----:B------:R-:W-:Y:S01]  /*3b00*/  IMAD.MOV.U32 R169, RZ, RZ, R181 ;  /* 0x000000ffffa97224 */ /* 0x000fe200078e00b5 */
[----:B----4-:R-:W-:Y:S02]  /*3b10*/  F2FP.F16.F32.PACK_AB R6, R212, R213 ;  /* 0x000000d5d406723e */ /* 0x010fe400000000ff */
[----:B------:R3:W-:Y:S02]  /*3b20*/  MUFU.EX2 R240, R2 ;  /* 0x0000000200f07308 */ /* 0x0007e40000000800 */
[----:B---3--:R-:W-:Y:S01]  /*3b30*/  FFMA.FTZ R2, R168, UR5, -R12 ;  /* 0x00000005a8027c23 */ /* 0x008fe2000801080c */
[----:B------:R-:W-:-:S05]  /*3b40*/  MOV R168, R190 ;  /* 0x000000be00a87202 */ /* 0x000fca0000000f00 */
[----:B------:R3:W4:Y:S02]  /*3b50*/  MUFU.EX2 R239, R2 ;  /* 0x0000000200ef7308 */ /* 0x0007240000000800 */
[----:B---3--:R-:W-:Y:S01]  /*3b60*/  FFMA.FTZ R2, R128, UR5, -R12 ;  /* 0x0000000580027c23 */ /* 0x008fe2000801080c */
[----:B----4-:R-:W-:Y:S02]  /*3b70*/  F2FP.F16.F32.PACK_AB R5, R239, R240 ;  /* 0x000000f0ef05723e */ /* 0x010fe400000000ff */
[----:B------:R-:W-:-:S03]  /*3b80*/  MOV R128, R206 ;  /* 0x000000ce00807202 */ /* 0x000fc60000000f00 */
[----:B------:R3:W-:Y:S02]  /*3b90*/  MUFU.EX2 R186, R2 ;  /* 0x0000000200ba7308 */ /* 0x0007e40000000800 */
[----:B---3--:R-:W-:Y:S01]  /*3ba0*/  FFMA.FTZ R2, R130, UR5, -R12 ;  /* 0x0000000582027c23 */ /* 0x008fe2000801080c */
[----:B------:R-:W-:-:S05]  /*3bb0*/  IMAD.MOV.U32 R130, RZ, RZ, R205 ;  /* 0x000000ffff827224 */ /* 0x000fca00078e00cd */
[----:B------:R3:W4:Y:S02]  /*3bc0*/  MUFU.EX2 R183, R2 ;  /* 0x0000000200b77308 */ /* 0x0007240000000800 */
[----:B---3--:R-:W-:Y:S01]  /*3bd0*/  FFMA.FTZ R2, R174, UR5, -R3 ;  /* 0x00000005ae027c23 */ /* 0x008fe20008010803 */
[----:B----4-:R-:W-:-:S05]  /*3be0*/  F2FP.F16.F32.PACK_AB R7, R183, R186 ;  /* 0x000000bab707723e */ /* 0x010fca00000000ff */
[----:B------:R3:W-:Y:S02]  /*3bf0*/  MUFU.EX2 R238, R2 ;  /* 0x0000000200ee7308 */ /* 0x0007e40000000800 */
[C---:B------:R-:W-:Y:S06]  /*3c00*/  HMMA.16816.F32 R188, R4.reuse, R36, R108 ;  /* 0x0000002404bc723c */ /* 0x040fec000000186c */
[----:B------:R-:W-:Y:S01]  /*3c10*/  HMMA.16816.F32 R148, R4, R50, R92 ;  /* 0x000000320494723c */ /* 0x000fe2000000185c */
[----:B------:R-:W-:Y:S01]  /*3c20*/  IMAD.MOV.U32 R111, RZ, RZ, R199 ;  /* 0x000000ffff6f7224 */ /* 0x000fe200078e00c7 */
[----:B------:R-:W-:Y:S01]  /*3c30*/  MOV R110, R198 ;  /* 0x000000c6006e7202 */ /* 0x000fe20000000f00 */
[----:B------:R-:W-:Y:S01]  /*3c40*/  IMAD.MOV.U32 R109, RZ, RZ, R197 ;  /* 0x000000ffff6d7224 */ /* 0x000fe200078e00c5 */
[----:B------:R-:W-:-:S02]  /*3c50*/  MOV R108, R195 ;  /* 0x000000c3006c7202 */ /* 0x000fc40000000f00 */
[----:B------:R-:W-:Y:S01]  /*3c60*/  HMMA.16816.F32 R140, R4, R48, R156 ;  /* 0x00000030048c723c */ /* 0x000fe2000000189c */
[----:B---3--:R-:W-:Y:S01]  /*3c70*/  FFMA.FTZ R2, R170, UR5, -R3 ;  /* 0x00000005aa027c23 */ /* 0x008fe20008010803 */
[----:B------:R-:W-:-:S03]  /*3c80*/  IMAD.MOV.U32 R170, RZ, RZ, R182 ;  /* 0x000000ffffaa7224 */ /* 0x000fc600078e00b6 */
[----:B------:R3:W-:Y:S01]  /*3c90*/  MUFU.EX2 R182, R2 ;  /* 0x0000000200b67308 */ /* 0x0007e20000000800 */
[C---:B------:R-:W-:Y:S06]  /*3ca0*/  HMMA.16816.F32 R92, R4.reuse, R38, R84 ;  /* 0x00000026045c723c */ /* 0x040fec0000001854 */
[C---:B------:R-:W-:Y:S06]  /*3cb0*/  HMMA.16816.F32 R176, R4.reuse, R40, R116 ;  /* 0x0000002804b0723c */ /* 0x040fec0000001874 */
[----:B------:R-:W-:Y:S01]  /*3cc0*/  HMMA.16816.F32 R116, R4, R18, R76 ;  /* 0x000000120474723c */ /* 0x000fe2000000184c */
[----:B---3--:R-:W-:-:S05]  /*3cd0*/  FFMA.FTZ R2, R172, UR5, -R3 ;  /* 0x00000005ac027c23 */ /* 0x008fca0008010803 */
[----:B--2---:R-:W-:Y:S01]  /*3ce0*/  HMMA.16816.F32 R144, R4, R26, R72 ;  /* 0x0000001a0490723c */ /* 0x004fe20000001848 */
[----:B------:R2:W3:Y:S02]  /*3cf0*/  MUFU.EX2 R181, R2 ;  /* 0x0000000200b57308 */ /* 0x0004e40000000800 */
[----:B--2---:R-:W-:Y:S01]  /*3d00*/  FFMA.FTZ R2, R173, UR5, -R3 ;  /* 0x00000005ad027c23 */ /* 0x004fe20008010803 */
[----:B---3--:R-:W-:-:S05]  /*3d10*/  F2FP.F16.F32.PACK_AB R10, R181, R182 ;  /* 0x000000b6b50a723e */ /* 0x008fca00000000ff */
[----:B------:R2:W-:Y:S02]  /*3d20*/  MUFU.EX2 R180, R2 ;  /* 0x0000000200b47308 */ /* 0x0005e40000000800 */
[----:B--2---:R-:W-:-:S06]  /*3d30*/  FFMA.FTZ R2, R175, UR5, -R3 ;  /* 0x00000005af027c23 */ /* 0x004fcc0008010803 */
[----:B------:R2:W-:Y:S02]  /*3d40*/  MUFU.EX2 R175, R2 ;  /* 0x0000000200af7308 */ /* 0x0005e40000000800 */
[--C-:B--2---:R-:W-:Y:S01]  /*3d50*/  FFMA.FTZ R2, R171, UR5, -R3.reuse ;  /* 0x00000005ab027c23 */ /* 0x104fe20008010803 */
[----:B------:R-:W-:Y:S02]  /*3d60*/  IMAD.MOV.U32 R171, RZ, RZ, R192 ;  /* 0x000000ffffab7224 */ /* 0x000fe400078e00c0 */
[----:B------:R-:W-:Y:S01]  /*3d70*/  FFMA.FTZ R3, R187, UR5, -R3 ;  /* 0x00000005bb037c23 */ /* 0x000fe20008010803 */
[----:B-1----:R-:W-:Y:S02]  /*3d80*/  HMMA.16816.F32 R192, R4, R20, R104 ;  /* 0x0000001404c0723c */ /* 0x002fe40000001868 */
[----:B------:R1:W-:Y:S01]  /*3d90*/  MUFU.EX2 R174, R2 ;  /* 0x0000000200ae7308 */ /* 0x0003e20000000800 */
[----:B------:R-:W-:-:S03]  /*3da0*/  MOV R187, R129 ;  /* 0x0000008100bb7202 */ /* 0x000fc60000000f00 */
[C---:B------:R-:W-:Y:S01]  /*3db0*/  HMMA.16816.F32 R104, R4.reuse, R22, R80 ;  /* 0x000000160468723c */ /* 0x040fe20000001850 */
[----:B------:R-:W-:Y:S03]  /*3dc0*/  LDSM.16.MT88.4 R80, [R217+0x9c00] ;  /* 0x009c0000d950783b */ /* 0x000fe60000004200 */
[----:B------:R2:W-:Y:S01]  /*3dd0*/  MUFU.EX2 R173, R3 ;  /* 0x0000000300ad7308 */ /* 0x0005e20000000800 */
[----:B-1----:R-:W-:Y:S02]  /*3de0*/  FFMA.FTZ R2, R196, UR5, -R0 ;  /* 0x00000005c4027c23 */ /* 0x002fe40008010800 */
[----:B------:R-:W-:Y:S05]  /*3df0*/  HMMA.16816.F32 R196, R4, R16, R100 ;  /* 0x0000001004c4723c */ /* 0x000fea0000001864 */
[----:B------:R1:W-:Y:S02]  /*3e00*/  MUFU.EX2 R236, R2 ;  /* 0x0000000200ec7308 */ /* 0x0003e40000000800 */
[----:B------:R-:W-:Y:S01]  /*3e10*/  IMAD.MOV.U32 R100, RZ, RZ, R169 ;  /* 0x000000ffff647224 */ /* 0x000fe200078e00a9 */
[----:B------:R-:W-:Y:S01]  /*3e20*/  MOV R169, R235 ;  /* 0x000000eb00a97202 */ /* 0x000fe20000000f00 */
[----:B------:R-:W-:Y:S01]  /*3e30*/  IMAD.MOV.U32 R102, RZ, RZ, R44 ;  /* 0x000000ffff667224 */ /* 0x000fe200078e002c */
[----:B------:R-:W-:Y:S01]  /*3e40*/  MOV R103, R168 ;  /* 0x000000a800677202 */ /* 0x000fe20000000f00 */
[----:B------:R-:W-:Y:S01]  /*3e50*/  IMAD.MOV.U32 R168, RZ, RZ, R207 ;  /* 0x000000ffffa87224 */ /* 0x000fe200078e00cf */
[----:B------:R-:W-:-:S02]  /*3e60*/  MOV R101, R45 ;  /* 0x0000002d00657202 */ /* 0x000fc40000000f00 */
[----:B------:R-:W-:Y:S02]  /*3e70*/  HMMA.16816.F32 R44, R4, R42, R88 ;  /* 0x0000002a042c723c */ /* 0x000fe40000001858 */
[----:B--2---:R-:W-:Y:S01]  /*3e80*/  MOV R3, R168 ;  /* 0x000000a800037202 */ /* 0x004fe20000000f00 */
[----:B-1----:R-:W-:-:S03]  /*3e90*/  FFMA.FTZ R2, R204, UR5, -R0 ;  /* 0x00000005cc027c23 */ /* 0x002fc60008010800 */
[----:B------:R-:W-:Y:S01]  /*3ea0*/  HMMA.16816.F32 R204, R4, R24, R96 ;  /* 0x0000001804cc723c */ /* 0x000fe20000001860 */
[----:B------:R-:W-:Y:S01]  /*3eb0*/  MOV R91, R133 ;  /* 0x00000085005b7202 */ /* 0x000fe20000000f00 */
[----:B------:R1:W2:Y:S01]  /*3ec0*/  MUFU.EX2 R235, R2 ;  /* 0x0000000200eb7308 */ /* 0x0002a20000000800 */
[----:B------:R-:W-:Y:S01]  /*3ed0*/  MOV R90, R15 ;  /* 0x0000000f005a7202 */ /* 0x000fe20000000f00 */
[----:B------:R-:W3:Y:S03]  /*3ee0*/  LDSM.16.MT88.4 R4, [R217+0xbc00] ;  /* 0x00bc0000d904783b */ /* 0x000ee60000004200 */
[----:B------:R-:W-:Y:S01]  /*3ef0*/  MOV R98, R138 ;  /* 0x0000008a00627202 */ /* 0x000fe20000000f00 */
[----:B------:R-:W-:Y:S01]  /*3f00*/  IMAD.MOV.U32 R99, RZ, RZ, R33 ;  /* 0x000000ffff637224 */ /* 0x000fe200078e0021 */
[----:B------:R-:W-:Y:S01]  /*3f10*/  MOV R97, R32 ;  /* 0x0000002000617202 */ /* 0x000fe20000000f00 */
[----:B------:R-:W-:-:S03]  /*3f20*/  IMAD.MOV.U32 R96, RZ, RZ, R152 ;  /* 0x000000ffff607224 */ /* 0x000fc600078e0098 */
[----:B------:R-:W-:Y:S01]  /*3f30*/  F2FP.F16.F32.PACK_AB R8, R238, R97 ;  /* 0x00000061ee08723e */ /* 0x000fe200000000ff */
[----:B-1----:R-:W-:Y:S01]  /*3f40*/  FFMA.FTZ R2, R153, UR5, -R0 ;  /* 0x0000000599027c23 */ /* 0x002fe20008010800 */
[----:B--2---:R-:W-:-:S03]  /*3f50*/  F2FP.F16.F32.PACK_AB R9, R235, R236 ;  /* 0x000000eceb09723e */ /* 0x004fc600000000ff */
[----:B------:R1:W-:Y:S02]  /*3f60*/  MUFU.EX2 R172, R2 ;  /* 0x0000000200ac7308 */ /* 0x0003e40000000800 */
[----:B-1----:R-:W-:Y:S01]  /*3f70*/  FFMA.FTZ R2, R131, UR5, -R0 ;  /* 0x0000000583027c23 */ /* 0x002fe20008010800 */
[----:B------:R-:W-:Y:S02]  /*3f80*/  IMAD.MOV.U32 R131, RZ, RZ, R154 ;  /* 0x000000ffff837224 */ /* 0x000fe400078e009a */
[----:B------:R-:W1:Y:S03]  /*3f90*/  LDSM.16.MT88.4 R152, [R139+0x9c00] ;  /* 0x009c00008b98783b */ /* 0x000e660000004200 */
[----:B------:R2:W4:Y:S02]  /*3fa0*/  MUFU.EX2 R138, R2 ;  /* 0x00000002008a7308 */ /* 0x0005240000000800 */
[----:B--2---:R-:W-:Y:S01]  /*3fb0*/  FFMA.FTZ R2, R14, UR5, -R0 ;  /* 0x000000050e027c23 */ /* 0x004fe20008010800 */
[----:B----4-:R-:W-:-:S05]  /*3fc0*/  F2FP.F16.F32.PACK_AB R11, R138, R172 ;  /* 0x000000ac8a0b723e */ /* 0x010fca00000000ff */
[----:B------:R2:W-:Y:S02]  /*3fd0*/  MUFU.EX2 R137, R2 ;  /* 0x0000000200897308 */ /* 0x0005e40000000800 */
[C---:B------:R-:W-:Y:S06]  /*3fe0*/  HMMA.16816.F32 R84, R8.reuse, R36, R164 ;  /* 0x000000240854723c */ /* 0x040fec00000018a4 */
[----:B------:R-:W-:Y:S01]  /*3ff0*/  HMMA.16816.F32 R156, R8, R20, R200 ;  /* 0x00000014089c723c */ /* 0x000fe200000018c8 */
[----:B------:R-:W-:Y:S02]  /*4000*/  IMAD.MOV.U32 R37, RZ, RZ, R160 ;  /* 0x000000ffff257224 */ /* 0x000fe400078e00a0 */
[----:B------:R-:W-:-:S03]  /*4010*/  IMAD.MOV.U32 R36, RZ, RZ, R162 ;  /* 0x000000ffff247224 */ /* 0x000fc600078e00a2 */
[C---:B------:R-:W-:Y:S01]  /*4020*/  HMMA.16816.F32 R164, R8.reuse, R24, R224 ;  /* 0x0000001808a4723c */ /* 0x040fe200000018e0 */
[----:B--2---:R-:W-:Y:S01]  /*4030*/  FFMA.FTZ R2, R228, UR5, -R13 ;  /* 0x00000005e4027c23 */ /* 0x004fe2000801080d */
[----:B------:R-:W-:Y:S01]  /*4040*/  MOV R21, R161 ;  /* 0x000000a100157202 */ /* 0x000fe20000000f00 */
[----:B------:R-:W-:Y:S01]  /*4050*/  IMAD.MOV.U32 R202, RZ, RZ, R90 ;  /* 0x000000ffffca7224 */ /* 0x000fe200078e005a */
[----:B------:R-:W-:Y:S01]  /*4060*/  MOV R201, R91 ;  /* 0x0000005b00c97202 */ /* 0x000fe20000000f00 */
[----:B------:R2:W-:Y:S01]  /*4070*/  MUFU.EX2 R133, R2 ;  /* 0x0000000200857308 */ /* 0x0005e20000000800 */
[----:B------:R-:W-:Y:S01]  /*4080*/  HMMA.16816.F32 R68, R8, R48, R68 ;  /* 0x000000300844723c */ /* 0x000fe20000001844 */
[----:B------:R-:W-:Y:S01]  /*4090*/  MOV R200, R96 ;  /* 0x0000006000c87202 */ /* 0x000fe20000000f00 */
[----:B------:R-:W-:Y:S02]  /*40a0*/  IMAD.MOV.U32 R203, RZ, RZ, R169 ;  /* 0x000000ffffcb7224 */ /* 0x000fe400078e00a9 */
[----:B------:R-:W-:-:S02]  /*40b0*/  IMAD.MOV.U32 R228, RZ, RZ, R108 ;  /* 0x000000ffffe47224 */ /* 0x000fc400078e006c */
[----:B------:R-:W-:Y:S01]  /*40c0*/  HMMA.16816.F32 R60, R8, R50, R60 ;  /* 0x00000032083c723c */ /* 0x000fe2000000183c */
[----:B------:R-:W-:Y:S02]  /*40d0*/  IMAD.MOV.U32 R49, RZ, RZ, R131 ;  /* 0x000000ffff317224 */ /* 0x000fe400078e0083 */
[----:B------:R-:W-:-:S03]  /*40e0*/  IMAD.MOV.U32 R48, RZ, RZ, R97 ;  /* 0x000000ffff307224 */ /* 0x000fc600078e0061 */
[C---:B------:R-:W-:Y:S01]  /*40f0*/  HMMA.16816.F32 R64, R8.reuse, R40, R64 ;  /* 0x000000280840723c */ /* 0x040fe20000001840 */
[----:B------:R-:W-:Y:S01]  /*4100*/  IMAD.MOV.U32 R51, RZ, RZ, R99 ;  /* 0x000000ffff337224 */ /* 0x000fe200078e0063 */
[----:B------:R-:W-:Y:S01]  /*4110*/  MOV R50, R100 ;  /* 0x0000006400327202 */ /* 0x000fe20000000f00 */
[----:B--2---:R-:W-:Y:S01]  /*4120*/  FFMA.FTZ R2, R229, UR5, -R13 ;  /* 0x00000005e5027c23 */ /* 0x004fe2000801080d */
[----:B------:R-:W-:Y:S02]  /*4130*/  MOV R229, R98 ;  /* 0x0000006200e57202 */ /* 0x000fe40000000f00 */
[----:B------:R-:W-:Y:S01]  /*4140*/  HMMA.16816.F32 R56, R8, R42, R56 ;  /* 0x0000002a0838723c */ /* 0x000fe20000001838 */
[----:B------:R-:W2:Y:S01]  /*4150*/  LDSM.16.MT88.4 R96, [R139+0xac00] ;  /* 0x00ac00008b60783b */ /* 0x000ea20000004200 */
[----:B------:R4:W3:Y:S01]  /*4160*/  MUFU.EX2 R35, R2 ;  /* 0x0000000200237308 */ /* 0x0008e20000000800 */
[----:B------:R-:W-:Y:S01]  /*4170*/  MOV R41, R102 ;  /* 0x0000006600297202 */ /* 0x000fe20000000f00 */
[----:B------:R-:W-:-:S02]  /*4180*/  IMAD.MOV.U32 R40, RZ, RZ, R103 ;  /* 0x000000ffff287224 */ /* 0x000fc400078e0067 */
[----:B------:R-:W-:Y:S01]  /*4190*/  HMMA.16816.F32 R52, R8, R38, R52 ;  /* 0x000000260834723c */ /* 0x000fe20000001834 */
[----:B------:R-:W-:Y:S01]  /*41a0*/  MOV R43, R109 ;  /* 0x0000006d002b7202 */ /* 0x000fe20000000f00 */
[----:B------:R-:W-:-:S04]  /*41b0*/  IMAD.MOV.U32 R42, RZ, RZ, R110 ;  /* 0x000000ffff2a7224 */ /* 0x000fc800078e006e */
[----:B------:R-:W-:Y:S01]  /*41c0*/  HMMA.16816.F32 R28, R8, R22, R28 ;  /* 0x00000016081c723c */ /* 0x000fe2000000181c */
[----:B------:R-:W-:Y:S01]  /*41d0*/  IMAD.MOV.U32 R39, RZ, RZ, R170 ;  /* 0x000000ffff277224 */ /* 0x000fe200078e00aa */
[----:B------:R-:W-:-:S04]  /*41e0*/  MOV R38, R120 ;  /* 0x0000007800267202 */ /* 0x000fc80000000f00 */
[----:B------:R-:W-:Y:S01]  /*41f0*/  HMMA.16816.F32 R24, R8, R26, R124 ;  /* 0x0000001a0818723c */ /* 0x000fe2000000187c */
[----:B----4-:R-:W-:Y:S01]  /*4200*/  FFMA.FTZ R2, R215, UR5, -R13 ;  /* 0x00000005d7027c23 */ /* 0x010fe2000801080d */
[----:B------:R-:W-:Y:S01]  /*4210*/  IMAD.MOV.U32 R23, RZ, RZ, R123 ;  /* 0x000000ffff177224 */ /* 0x000fe200078e007b */
[----:B---3--:R-:W-:Y:S01]  /*4220*/  F2FP.F16.F32.PACK_AB R168, R35, R133 ;  /* 0x0000008523a8723e */ /* 0x008fe200000000ff */
[----:B------:R-:W-:Y:S01]  /*4230*/  IMAD.MOV.U32 R22, RZ, RZ, R128 ;  /* 0x000000ffff167224 */ /* 0x000fe200078e0080 */
[----:B------:R3:W-:Y:S01]  /*4240*/  MUFU.EX2 R34, R2 ;  /* 0x0000000200227308 */ /* 0x0007e20000000800 */
[----:B------:R-:W-:Y:S01]  /*4250*/  F2FP.F16.F32.PACK_AB R128, R175, R180 ;  /* 0x000000b4af80723e */ /* 0x000fe200000000ff */
[----:B------:R-:W-:Y:S02]  /*4260*/  IMAD.MOV.U32 R215, RZ, RZ, R101 ;  /* 0x000000ffffd77224 */ /* 0x000fe400078e0065 */
[----:B---3--:R-:W-:Y:S01]  /*4270*/  FFMA.FTZ R2, R214, UR5, -R13 ;  /* 0x00000005d6027c23 */ /* 0x008fe2000801080d */
[----:B------:R-:W-:-:S03]  /*4280*/  MOV R214, R171 ;  /* 0x000000ab00d67202 */ /* 0x000fc60000000f00 */
[----:B------:R3:W4:Y:S02]  /*4290*/  MUFU.EX2 R33, R2 ;  /* 0x0000000200217308 */ /* 0x0007240000000800 */
[----:B---3--:R-:W-:Y:S01]  /*42a0*/  FFMA.FTZ R2, R222, UR5, -R12 ;  /* 0x00000005de027c23 */ /* 0x008fe2000801080c */
[----:B----4-:R-:W-:Y:S02]  /*42b0*/  F2FP.F16.F32.PACK_AB R170, R33, R34 ;  /* 0x0000002221aa723e */ /* 0x010fe400000000ff */
[----:B------:R-:W-:-:S03]  /*42c0*/  MOV R222, R111 ;  /* 0x0000006f00de7202 */ /* 0x000fc60000000f00 */
[----:B------:R3:W-:Y:S01]  /*42d0*/  MUFU.EX2 R32, R2 ;  /* 0x0000000200207308 */ /* 0x0007e20000000800 */
[----:B------:R-:W4:Y:S01]  /*42e0*/  LDSM.16.MT88.4 R108, [R217+0xac00] ;  /* 0x00ac0000d96c783b */ /* 0x000f220000004200 */
[----:B---3--:R-:W-:Y:S01]  /*42f0*/  FFMA.FTZ R2, R223, UR5, -R12 ;  /* 0x00000005df027c23 */ /* 0x008fe2000801080c */
[----:B------:R-:W-:Y:S02]  /*4300*/  MOV R223, R163 ;  /* 0x000000a300df7202 */ /* 0x000fe40000000f00 */
[C---:B------:R-:W-:Y:S01]  /*4310*/  HMMA.16816.F32 R160, R8.reuse, R16, R208 ;  /* 0x0000001008a0723c */ /* 0x040fe200000018d0 */
[----:B------:R-:W3:Y:S02]  /*4320*/  S2R R209, SR_TID.X ;  /* 0x0000000000d17919 */ /* 0x000ee40000002100 */
[----:B------:R1:W2:Y:S03]  /*4330*/  MUFU.EX2 R15, R2 ;  /* 0x00000002000f7308 */ /* 0x0002a60000000800 */
[----:B------:R-:W-:Y:S01]  /*4340*/  HMMA.16816.F32 R16, R8, R18, R112 ;  /* 0x000000120810723c */ /* 0x000fe20000001870 */
[----:B------:R-:W-:-:S02]  /*4350*/  MOV R211, R130 ;  /* 0x0000008200d37202 */ /* 0x000fc40000000f00 */
[----:B------:R-:W-:Y:S01]  /*4360*/  F2FP.F16.F32.PACK_AB R130, R173, R174 ;  /* 0x000000aead82723e */ /* 0x000fe200000000ff */
[----:B-1----:R-:W-:Y:S01]  /*4370*/  FFMA.FTZ R2, R231, UR5, -R12 ;  /* 0x00000005e7027c23 */ /* 0x002fe2000801080c */
[----:B--2---:R-:W-:Y:S01]  /*4380*/  F2FP.F16.F32.PACK_AB R169, R15, R32 ;  /* 0x000000200fa9723e */ /* 0x004fe200000000ff */
[----:B------:R-:W-:Y:S02]  /*4390*/  IMAD.MOV.U32 R231, RZ, RZ, R121 ;  /* 0x000000ffffe77224 */ /* 0x000fe400078e0079 */
[----:B------:R1:W-:Y:S01]  /*43a0*/  MUFU.EX2 R20, R2 ;  /* 0x0000000200147308 */ /* 0x0003e20000000800 */
[----:B---3--:R-:W-:-:S04]  /*43b0*/  SHF.R.S32.HI R210, RZ, 0x1f, R209 ;  /* 0x0000001fffd27819 */ /* 0x008fc800000114d1 */
[----:B------:R-:W-:Y:S01]  /*43c0*/  LEA.HI R210, R210, R209, RZ, 0x5 ;  /* 0x000000d1d2d27211 */ /* 0x000fe200078f28ff */
[----:B-1----:R-:W-:Y:S01]  /*43d0*/  FFMA.FTZ R2, R233, UR5, -R12 ;  /* 0x00000005e9027c23 */ /* 0x002fe2000801080c */
[----:B------:R-:W-:Y:S02]  /*43e0*/  MOV R233, R122 ;  /* 0x0000007a00e97202 */ /* 0x000fe40000000f00 */
[----:B------:R-:W1:Y:S01]  /*43f0*/  LDSM.16.MT88.4 R120, [R139+0xbc00] ;  /* 0x00bc00008b78783b */ /* 0x000e620000004200 */
[----:B------:R2:W3:Y:S02]  /*4400*/  MUFU.EX2 R14, R2 ;  /* 0x00000002000e7308 */ /* 0x0004e40000000800 */
[----:B--2---:R-:W-:Y:S01]  /*4410*/  FFMA.FTZ R2, R230, UR5, -R0 ;  /* 0x00000005e6027c23 */ /* 0x004fe20008010800 */
[----:B---3--:R-:W-:-:S05]  /*4420*/  F2FP.F16.F32.PACK_AB R171, R14, R20 ;  /* 0x000000140eab723e */ /* 0x008fca00000000ff */
[----:B------:R2:W3:Y:S02]  /*4430*/  MUFU.EX2 R13, R2 ;  /* 0x00000002000d7308 */ /* 0x0004e40000000800 */
[C---:B------:R-:W-:Y:S06]  /*4440*/  HMMA.16816.F32 R124, R168.reuse, R4, R204 ;  /* 0x00000004a87c723c */ /* 0x040fec00000018cc */
[C---:B------:R-:W-:Y:S06]  /*4450*/  HMMA.16816.F32 R140, R168.reuse, R152, R140 ;  /* 0x00000098a88c723c */ /* 0x040fec000000188c */
[----:B------:R-:W-:Y:S01]  /*4460*/  HMMA.16816.F32 R148, R168, R154, R148 ;  /* 0x0000009aa894723c */ /* 0x000fe20000001894 */
[--C-:B--2---:R-:W-:Y:S01]  /*4470*/  FFMA.FTZ R2, R232, UR5, -R0.reuse ;  /* 0x00000005e8027c23 */ /* 0x104fe20008010800 */
[----:B------:R-:W-:Y:S01]  /*4480*/  FFMA.FTZ R0, R234, UR5, -R0 ;  /* 0x00000005ea007c23 */ /* 0x000fe20008010800 */
[----:B---3--:R-:W-:-:S02]  /*4490*/  F2FP.F16.F32.PACK_AB R129, R13, R137 ;  /* 0x000000890d81723e */ /* 0x008fc400000000ff */
[----:B------:R-:W-:Y:S01]  /*44a0*/  MUFU.EX2 R12, R2 ;  /* 0x00000002000c7308 */ /* 0x000fe20000000800 */
[C---:B------:R-:W-:Y:S06]  /*44b0*/  HMMA.16816.F32 R72, R168.reuse, R80, R176 ;  /* 0x00000050a848723c */ /* 0x040fec00000018b0 */
[C---:B------:R-:W-:Y:S01]  /*44c0*/  HMMA.16816.F32 R76, R168.reuse, R82, R44 ;  /* 0x00000052a84c723c */ /* 0x040fe2000000182c */
[----:B------:R2:W3:Y:S05]  /*44d0*/  MUFU.EX2 R8, R0 ;  /* 0x0000000000087308 */ /* 0x0004ea0000000800 */
[C---:B------:R-:W-:Y:S06]  /*44e0*/  HMMA.16816.F32 R88, R168.reuse, R96, R188 ;  /* 0x00000060a858723c */ /* 0x040fec00000018bc */
[----:B------:R-:W-:Y:S01]  /*44f0*/  HMMA.16816.F32 R92, R168, R98, R92 ;  /* 0x00000062a85c723c */ /* 0x000fe2000000185c */
[----:B--2---:R-:W-:-:S05]  /*4500*/  LOP3.LUT R0, R210, 0xffffffe0, RZ, 0xc0, !PT ;  /* 0xffffffe0d2007812 */ /* 0x004fca00078ec0ff */
[----:B----4-:R-:W-:Y:S01]  /*4510*/  HMMA.16816.F32 R100, R168, R108, R192 ;  /* 0x0000006ca864723c */ /* 0x010fe200000018c0 */
[----:B------:R-:W2:Y:S01]  /*4520*/  S2R R210, SR_TID.X ;  /* 0x0000000000d27919 */ /* 0x000ea20000002100 */
[----:B---3--:R-:W-:-:S04]  /*4530*/  F2FP.F16.F32.PACK_AB R131, R8, R12 ;  /* 0x0000000c0883723e */ /* 0x008fc800000000ff */
[C---:B------:R-:W-:Y:S06]  /*4540*/  HMMA.16816.F32 R104, R168.reuse, R110, R104 ;  /* 0x0000006ea868723c */ /* 0x040fec0000001868 */
[C---:B-1----:R-:W-:Y:S06]  /*4550*/  HMMA.16816.F32 R112, R168.reuse, R120, R196 ;  /* 0x00000078a870723c */ /* 0x042fec00000018c4 */
[----:B------:R-:W-:Y:S01]  /*4560*/  HMMA.16816.F32 R116, R168, R122, R116 ;  /* 0x0000007aa874723c */ /* 0x000fe20000001874 */
[----:B--2---:R-:W-:Y:S01]  /*4570*/  IMAD.IADD R0, R210, 0x1, -R0 ;  /* 0x00000001d2007824 */ /* 0x004fe200078e0a00 */
[----:B------:R-:W-:Y:S01]  /*4580*/  MOV R210, R211 ;  /* 0x000000d300d27202 */ /* 0x000fe20000000f00 */
[----:B------:R-:W-:Y:S01]  /*4590*/  IMAD.MOV.U32 R211, RZ, RZ, R23 ;  /* 0x000000ffffd37224 */ /* 0x000fe200078e0017 */
[----:B------:R-:W-:Y:S01]  /*45a0*/  MOV R23, R233 ;  /* 0x000000e900177202 */ /* 0x000fe20000000f00 */
[----:B------:R-:W-:Y:S01]  /*45b0*/  IMAD.MOV.U32 R233, RZ, RZ, R21 ;  /* 0x000000ffffe97224 */ /* 0x000fe200078e0015 */
[----:B------:R-:W-:Y:S01]  /*45c0*/  MOV R21, R200 ;  /* 0x000000c800157202 */ /* 0x000fe20000000f00 */
[----:B------:R-:W-:Y:S01]  /*45d0*/  IMAD.MOV.U32 R200, RZ, RZ, R201 ;  /* 0x000000ffffc87224 */ /* 0x000fe200078e00c9 */
[----:B------:R-:W-:Y:S01]  /*45e0*/  MOV R201, R202 ;  /* 0x000000ca00c97202 */ /* 0x000fe20000000f00 */
[----:B------:R-:W-:-:S02]  /*45f0*/  IMAD.MOV.U32 R202, RZ, RZ, R3 ;  /* 0x000000ffffca7224 */ /* 0x000fc400078e0003 */
[----:B------:R-:W-:Y:S01]  /*4600*/  FADD.FTZ R3, R218, R219 ;  /* 0x000000dbda037221 */ /* 0x000fe20000010000 */
[----:B------:R-:W-:Y:S01]  /*4610*/  IMAD.MOV.U32 R230, RZ, RZ, R23 ;  /* 0x000000ffffe67224 */ /* 0x000fe200078e0017 */
[----:B------:R1:W5:Y:S01]  /*4620*/  LDL.LU R219, [R1+0x34] ;  /* 0x0000340001db7983 */ /* 0x0003620000300800 */
[----:B------:R-:W-:Y:S01]  /*4630*/  MOV R208, R211 ;  /* 0x000000d300d07202 */ /* 0x000fe20000000f00 */
[----:B------:R-:W-:Y:S01]  /*4640*/  IMAD.MOV.U32 R211, RZ, RZ, R21 ;  /* 0x000000ffffd37224 */ /* 0x000fe200078e0015 */
[----:B------:R-:W-:Y:S01]  /*4650*/  MOV R209, R233 ;  /* 0x000000e900d17202 */ /* 0x000fe20000000f00 */
[----:B------:R1:W5:Y:S01]  /*4660*/  LDL.LU R218, [R1+0x30] ;  /* 0x0000300001da7983 */ /* 0x0003620000300800 */
[----:B------:R-:W-:Y:S01]  /*4670*/  MOV R23, R200 ;  /* 0x000000c800177202 */ /* 0x000fe20000000f00 */
[----:B------:R-:W-:Y:S01]  /*4680*/  IMAD.MOV.U32 R233, RZ, RZ, R201 ;  /* 0x000000ffffe97224 */ /* 0x000fe200078e00c9 */
[----:B------:R-:W-:Y:S01]  /*4690*/  MOV R21, R202 ;  /* 0x000000ca00157202 */ /* 0x000fe20000000f00 */
[----:B------:R-:W-:Y:S01]  /*46a0*/  IMAD.MOV.U32 R200, RZ, RZ, R216 ;  /* 0x000000ffffc87224 */ /* 0x000fe200078e00d8 */
[----:B------:R-:W-:Y:S01]  /*46b0*/  MOV R201, R185 ;  /* 0x000000b900c97202 */ /* 0x000fe20000000f00 */
[----:B------:R1:W5:Y:S01]  /*46c0*/  LDL.LU R216, [R1+0x2c] ;  /* 0x00002c0001d87983 */ /* 0x0003620000300800 */
[----:B------:R-:W-:Y:S01]  /*46d0*/  IMAD.MOV.U32 R202, RZ, RZ, R184 ;  /* 0x000000ffffca7224 */ /* 0x000fe200078e00b8 */
[----:B------:R-:W-:Y:S02]  /*46e0*/  HMMA.16816.F32 R164, R128, R4, R164 ;  /* 0x0000000480a4723c */ /* 0x000fe400000018a4 */
[----:B------:R1:W5:Y:S04]  /*46f0*/  LDL.LU R185, [R1+0x28] ;  /* 0x0000280001b97983 */ /* 0x0003680000300800 */
[----:B------:R1:W5:Y:S01]  /*4700*/  LDL.LU R184, [R1+0x24] ;  /* 0x0000240001b87983 */ /* 0x0003620000300800 */
[----:B------:R-:W-:Y:S01]  /*4710*/  FADD.FTZ R2, R208, R230 ;  /* 0x000000e6d0027221 */ /* 0x000fe20000010000 */
        /* <DEDUP_REMOVED lines=50> */
[----:B------:R-:W-:Y:S01]  /*4a40*/  HMMA.16816.F32 R168, R168, R6, R144 ;  /* 0x00000006a8a8723c */ /* 0x000fe20000001890 */
[----:B------:R-:W-:Y:S01]  /*4a50*/  FADD.FTZ R228, R174, R228 ;  /* 0x000000e4aee47221 */ /* 0x000fe20000010000 */
[----:B------:R-:W-:Y:S01]  /*4a60*/  FADD.FTZ R3, R12, R3 ;  /* 0x000000030c037221 */ /* 0x000fe20000010000 */
[----:B------:R-:W-:Y:S01]  /*4a70*/  FADD.FTZ R2, R34, R2 ;  /* 0x0000000222027221 */ /* 0x000fe20000010000 */
[----:B------:R-:W-:-:S02]  /*4a80*/  FADD.FTZ R0, R20, R0 ;  /* 0x0000000014007221 */ /* 0x000fc40000010000 */
[----:B------:R-:W-:Y:S01]  /*4a90*/  HMMA.16816.F32 R144, R128, R152, R68 ;  /* 0x000000988090723c */ /* 0x000fe20000001844 */
[----:B------:R-:W-:-:S05]  /*4aa0*/  FADD.FTZ R228, R173, R228 ;  /* 0x000000e4ade47221 */ /* 0x000fca0000010000 */
[----:B------:R-:W-:Y:S01]  /*4ab0*/  HMMA.16816.F32 R68, R128, R80, R64 ;  /* 0x000000508044723c */ /* 0x000fe20000001840 */
[----:B------:R-:W-:-:S05]  /*4ac0*/  FADD.FTZ R229, R8, R3 ;  /* 0x0000000308e57221 */ /* 0x000fca0000010000 */
[----:B------:R-:W-:Y:S01]  /*4ad0*/  HMMA.16816.F32 R84, R128, R96, R84 ;  /* 0x000000608054723c */ /* 0x000fe20000001854 */
[----:B------:R-:W-:-:S05]  /*4ae0*/  FADD.FTZ R230, R33, R2 ;  /* 0x0000000221e67221 */ /* 0x000fca0000010000 */
[----:B------:R-:W-:Y:S01]  /*4af0*/  HMMA.16816.F32 R156, R128, R108, R156 ;  /* 0x0000006c809c723c */ /* 0x000fe2000000189c */
[----:B------:R-:W-:-:S05]  /*4b00*/  FADD.FTZ R231, R14, R0 ;  /* 0x000000000ee77221 */ /* 0x000fca0000010000 */
[C---:B------:R-:W-:Y:S06]  /*4b10*/  HMMA.16816.F32 R160, R128.reuse, R120, R160 ;  /* 0x0000007880a0723c */ /* 0x040fec00000018a0 */
[C---:B------:R-:W-:Y:S06]  /*4b20*/  HMMA.16816.F32 R152, R128.reuse, R154, R60 ;  /* 0x0000009a8098723c */ /* 0x040fec000000183c */
[C---:B------:R-:W-:Y:S06]  /*4b30*/  HMMA.16816.F32 R80, R128.reuse, R82, R56 ;  /* 0x000000528050723c */ /* 0x040fec0000001838 */
[C---:B------:R-:W-:Y:S06]  /*4b40*/  HMMA.16816.F32 R96, R128.reuse, R98, R52 ;  /* 0x000000628060723c */ /* 0x040fec0000001834 */
[C---:B------:R-:W-:Y:S06]  /*4b50*/  HMMA.16816.F32 R108, R128.reuse, R110, R28 ;  /* 0x0000006e806c723c */ /* 0x040fec000000181c */
[C---:B------:R-:W-:Y:S06]  /*4b60*/  HMMA.16816.F32 R120, R128.reuse, R122, R16 ;  /* 0x0000007a8078723c */ /* 0x040fec0000001810 */
[----:B------:R-:W-:Y:S01]  /*4b70*/  HMMA.16816.F32 R128, R128, R6, R24 ;  /* 0x000000068080723c */ /* 0x000fe20000001818 */
[----:B------:R-:W-:-:S08]  /*4b80*/  NOP ;  /* 0x0000000000007918 */ /* 0x000fd00000000000 */
[----:B-1----:R-:W-:-:S15]  /*4b90*/  @!P0 BRA `(.L_x_6) ;  /* 0x0000002c00a48947 */ /* 0x002fde0003800000 */
[C---:B-----5:R-:W-:Y:S01]  /*4ba0*/  SHF.L.U64.HI R239, R184.reuse, 0x6, R185 ;  /* 0x00000006b8ef7819 */ /* 0x060fe200000102b9 */
[----:B------:R-:W-:Y:S01]  /*4bb0*/  IMAD.SHL.U32 R240, R184, 0x40, RZ ;  /* 0x00000040b8f07824 */ /* 0x000fe200078e00ff */
[----:B------:R-:W-:Y:S01]  /*4bc0*/  LEA.HI.SX32 R222, R237, 0xfffffffe, 0x1a ;  /* 0xfffffffeedde7811 */ /* 0x000fe200078fd2ff */
[----:B------:R-:W-:Y:S01]  /*4bd0*/  IMAD.MOV.U32 R3, RZ, RZ, R136 ;  /* 0x000000ffff037224 */ /* 0x000fe200078e0088 */
[----:B------:R-:W-:Y:S01]  /*4be0*/  MOV R133, R135 ;  /* 0x0000008700857202 */ /* 0x000fe20000000f00 */
[----:B------:R-:W-:Y:S01]  /*4bf0*/  IMAD.MOV.U32 R137, RZ, RZ, R134 ;  /* 0x000000ffff897224 */ /* 0x000fe200078e0086 */
[----:B------:R-:W-:Y:S01]  /*4c00*/  MOV R138, R132 ;  /* 0x00000084008a7202 */ /* 0x000fe20000000f00 */
[----:B------:R-:W-:Y:S01]  /*4c10*/  ULDC UR4, c[0x0][0x2ec] ;  /* 0x0000bb0000047ab9 */ /* 0x000fe20000000800 */
[----:B------:R-:W-:Y:S01]  /*4c20*/  ULDC.64 UR12, c[0x0][0x250] ;  /* 0x00009400000c7ab9 */ /* 0x000fe20000000a00 */
[----:B------:R-:W-:Y:S01]  /*4c30*/  ULDC.64 UR6, c[0x0][0x218] ;  /* 0x0000860000067ab9 */ /* 0x000fe20000000a00 */
[----:B------:R-:W-:Y:S01]  /*4c40*/  ULDC.64 UR8, c[0x0][0x248] ;  /* 0x0000920000087ab9 */ /* 0x000fe20000000a00 */
[----:B------:R-:W-:Y:S01]  /*4c50*/  ULDC.64 UR10, c[0x0][0x220] ;  /* 0x00008800000a7ab9 */ /* 0x000fe20000000a00 */
[----:B------:R-:W-:Y:S05]  /*4c60*/  BRA `(.L_x_7) ;  /* 0x00000000005c7947 */ /* 0x000fea0003800000 */
.L_x_9:
[----:B------:R-:W-:Y:S04]  /*4c70*/  VIADD R0, R222, 0xffffffff ;  /* 0xffffffffde007836 */ /* 0x000fe80000000000 */
[----:B------:R-:W-:Y:S01]  /*4c80*/  IMAD.WIDE.U32 R172, R0, UR8, RZ ;  /* 0x0000000800ac7c25 */ /* 0x000fe2000f8e00ff */
[----:B------:R-:W-:Y:S05]  /*4c90*/  SHF.R.S32.HI R2, RZ, 0x1f, R0 ;  /* 0x0000001fff027819 */ /* 0x000fea0000011400 */
[----:B------:R-:W-:Y:S04]  /*4ca0*/  IMAD R2, R2, UR8, RZ ;  /* 0x0000000802027c24 */ /* 0x000fe8000f8e02ff */
[----:B------:R-:W-:Y:S01]  /*4cb0*/  IMAD R2, R0, UR9, R2 ;  /* 0x0000000900027c24 */ /* 0x000fe2000f8e0202 */
[----:B------:R-:W-:Y:S03]  /*4cc0*/  LEA R0, P1, R172, R246, 0x6 ;  /* 0x000000f6ac007211 */ /* 0x000fe600078230ff */
[----:B------:R-:W-:Y:S01]  /*4cd0*/  IMAD.IADD R2, R173, 0x1, R2 ;  /* 0x00000001ad027824 */ /* 0x000fe200078e0202 */
[----:B------:R-:W-:Y:S04]  /*4ce0*/  LEA R134, P2, R0, UR6, 0x1 ;  /* 0x0000000600867c11 */ /* 0x000fe8000f8408ff */
[----:B------:R-:W-:Y:S02]  /*4cf0*/  LEA.HI.X R2, R172, R243, R2, 0x6, P1 ;  /* 0x000000f3ac027211 */ /* 0x000fe400008f3402 */
[----:B------:R-:W-:Y:S02]  /*4d00*/  IADD3 R172, P1, R241, R134, RZ ;  /* 0x00000086f1ac7210 */ /* 0x000fe40007f3e0ff */
[----:B------:R-:W-:Y:S05]  /*4d10*/  LEA.HI.X R135, R0, UR7, R2, 0x1, P2 ;  /* 0x0000000700877c11 */ /* 0x000fea00090f0c02 */
[----:B------:R-:W-:Y:S01]  /*4d20*/  @!PT LDS RZ, [RZ] ;  /* 0x00000000fffff984 */ /* 0x000fe20000000800 */
[----:B------:R-:W-:Y:S01]  /*4d30*/  @!PT LDS RZ, [RZ] ;  /* 0x00000000fffff984 */ /* 0x000fe20000000800 */
[----:B------:R-:W-:Y:S01]  /*4d40*/  @!PT LDS RZ, [RZ] ;  /* 0x00000000fffff984 */ /* 0x000fe20000000800 */
[----:B------:R1:W-:Y:S01]  /*4d50*/  LDGSTS.E.BYPASS.LTC128B.128 [R221+0x6000], desc[UR14][R134.64] ;  /* 0x0600000086dd7fae */ /* 0x0003e2000b901d4e */
[----:B------:R-:W-:Y:S03]  /*4d60*/  IMAD.X R173, R248, 0x1, R135, P1 ;  /* 0x00000001f8ad7824 */ /* 0x000fe600008e0687 */
[----:B------:R1:W-:Y:S04]  /*4d70*/  LDGSTS.E.BYPASS.LTC128B.128 [R221+0x7000], desc[UR14][R134.64+0x40] ;  /* 0x0700004086dd7fae */ /* 0x0003e8000b901d4e */
[----:B------:R1:W-:Y:S04]  /*4d80*/  LDGSTS.E.BYPASS.LTC128B.128 [R221+0x8000], desc[UR14][R134.64+0x80] ;  /* 0x0800008086dd7fae */ /* 0x0003e8000b901d4e */
[----:B------:R1:W-:Y:S04]  /*4d90*/  LDGSTS.E.BYPASS.LTC128B.128 [R221+0x6800], desc[UR14][R172.64] ;  /* 0x06800000acdd7fae */ /* 0x0003e8000b901d4e */
[----:B------:R1:W-:Y:S04]  /*4da0*/  LDGSTS.E.BYPASS.LTC128B.128 [R221+0x7800], desc[UR14][R172.64+0x40] ;  /* 0x07800040acdd7fae */ /* 0x0003e8000b901d4e */
[----:B------:R1:W-:Y:S04]  /*4db0*/  LDGSTS.E.BYPASS.LTC128B.128 [R221+0x8800], desc[UR14][R172.64+0x80] ;  /* 0x08800080acdd7fae */ /* 0x0003e8000b901d4e */
[----:B------:R-:W0:Y:S01]  /*4dc0*/  LDGDEPBAR ;  /* 0x00000000000079af */ /* 0x000e220000000000 */
[----:B------:R-:W-:Y:S05]  /*4dd0*/  BRA `(.L_x_8) ;  /* 0x0000000c005c7947 */ /* 0x000fea0003800000 */
.L_x_7:
[----:B------:R-:W-:Y:S01]  /*4de0*/  SHF.R.S32.HI R0, RZ, 0x1f, R222 ;  /* 0x0000001fff007819 */ /* 0x000fe200000114de */
[----:B------:R-:W-:Y:S04]  /*4df0*/  DEPBAR.LE SB0, 0x0 ;  /* 0x000080000000791a */ /* 0x000fe80000000000 */
[----:B------:R-:W-:Y:S01]  /*4e00*/  BAR.SYNC.DEFER_BLOCKING 0x0 ;  /* 0x0000000000007b1d */ /* 0x000fe20000010000 */
[----:B------:R-:W-:Y:S02]  /*4e10*/  IMAD R0, R0, UR12, RZ ;  /* 0x0000000c00007c24 */ /* 0x000fe4000f8e02ff */
[C---:B------:R-:W-:Y:S04]  /*4e20*/  IMAD.WIDE.U32 R6, R222.reuse, UR12, RZ ;  /* 0x0000000cde067c25 */ /* 0x040fe8000f8e00ff */
        /* <DEDUP_REMOVED lines=10> */
[----:B------:R-:W-:Y:S01]  /*4ed0*/  LDGSTS.E.BYPASS.LTC128B.128 [R221+0x9000], desc[UR14][R4.64] ;  /* 0x0900000004dd7fae */ /* 0x000fe2000b901d4e */
[----:B------:R-:W-:Y:S01]  /*4ee0*/  IMAD.X R7, R239, 0x1, R5, P0 ;  /* 0x00000001ef077824 */ /* 0x000fe200000e0605 */
[----:B------:R-:W-:Y:S04]  /*4ef0*/  ISETP.GT.AND P0, PT, R222, RZ, PT ;  /* 0x000000ffde00720c */ /* 0x000fe80003f04270 */
[----:B------:R-:W-:Y:S06]  /*4f00*/  LDGSTS.E.BYPASS.LTC128B.128 [R221+0xa000], desc[UR14][R4.64+0x40] ;  /* 0x0a00004004dd7fae */ /* 0x000fec000b901d4e */
[----:B------:R-:W-:Y:S06]  /*4f10*/  LDGSTS.E.BYPASS.LTC128B.128 [R221+0xb000], desc[UR14][R4.64+0x80] ;  /* 0x0b00008004dd7fae */ /* 0x000fec000b901d4e */
[----:B------:R-:W-:Y:S06]  /*4f20*/  LDGSTS.E.BYPASS.LTC128B.128 [R221+0x9800], desc[UR14][R6.64] ;  /* 0x0980000006dd7fae */ /* 0x000fec000b901d4e */
[----:B------:R-:W-:Y:S06]  /*4f30*/  LDGSTS.E.BYPASS.LTC128B.128 [R221+0xa800], desc[UR14][R6.64+0x40] ;  /* 0x0a80004006dd7fae */ /* 0x000fec000b901d4e */
[----:B------:R1:W-:Y:S06]  /*4f40*/  LDGSTS.E.BYPASS.LTC128B.128 [R221+0xb800], desc[UR14][R6.64+0x80] ;  /* 0x0b80008006dd7fae */ /* 0x0003ec000b901d4e */
[----:B------:R-:W-:Y:S06]  /*4f50*/  LDSM.16.M88.4 R64, [R219] ;  /* 0x00000000db40783b */ /* 0x000fec0000000200 */
[----:B------:R-:W1:Y:S06]  /*4f60*/  LDSM.16.M88.4 R16, [R216+0x6000] ;  /* 0x00600000d810783b */ /* 0x000e6c0000000200 */
[----:B------:R-:W2:Y:S06]  /*4f70*/  LDSM.16.M88.4 R60, [R219+0x1000] ;  /* 0x00100000db3c783b */ /* 0x000eac0000000200 */
[----:B------:R-:W3:Y:S06]  /*4f80*/  LDSM.16.M88.4 R32, [R216+0x6400] ;  /* 0x00640000d820783b */ /* 0x000eec0000000200 */
[----:B------:R-:W0:Y:S06]  /*4f90*/  LDGDEPBAR ;  /* 0x00000000000079af */ /* 0x000e2c0000000000 */
[----:B------:R-:W4:Y:S06]  /*4fa0*/  LDSM.16.M88.4 R48, [R216+0x6800] ;  /* 0x00680000d830783b */ /* 0x000f2c0000000200 */
[----:B------:R-:W5:Y:S06]  /*4fb0*/  LDSM.16.M88.4 R172, [R216+0x6c00] ;  /* 0x006c0000d8ac783b */ /* 0x000f6c0000000200 */
[----:B------:R-:W-:Y:S01]  /*4fc0*/  LDSM.16.M88.4 R176, [R220] ;  /* 0x00000000dcb0783b */ /* 0x000fe20000000200 */
[-C--:B-1----:R-:W-:Y:S05]  /*4fd0*/  HMMA.16816.F32 R4, R64, R16.reuse, RZ ;  /* 0x000000104004723c */ /* 0x082fea00000018ff */
[----:B------:R-:W1:Y:S01]  /*4fe0*/  LDSM.16.M88.4 R180, [R218+0x6000] ;  /* 0x00600000dab4783b */ /* 0x000e620000000200 */
[C---:B--2---:R-:W-:Y:S05]  /*4ff0*/  HMMA.16816.F32 R8, R60.reuse, R16, RZ ;  /* 0x000000103c08723c */ /* 0x044fea00000018ff */
[----:B------:R-:W2:Y:S01]  /*5000*/  LDSM.16.M88.4 R184, [R220+0x1000] ;  /* 0x00100000dcb8783b */ /* 0x000ea20000000200 */
[-C--:B------:R-:W-:Y:S05]  /*5010*/  HMMA.16816.F32 R12, R60, R18.reuse, RZ ;  /* 0x000000123c0c723c */ /* 0x080fea00000018ff */
[----:B------:R-:W2:Y:S01]  /*5020*/  LDSM.16.M88.4 R188, [R218+0x6400] ;  /* 0x00640000dabc783b */ /* 0x000ea20000000200 */
[C---:B------:R-:W-:Y:S05]  /*5030*/  HMMA.16816.F32 R16, R64.reuse, R18, RZ ;  /* 0x000000124010723c */ /* 0x040fea00000018ff */
[----:B------:R-:W2:Y:S01]  /*5040*/  LDSM.16.M88.4 R192, [R218+0x6800] ;  /* 0x00680000dac0783b */ /* 0x000ea20000000200 */
[-C--:B---3--:R-:W-:Y:S05]  /*5050*/  HMMA.16816.F32 R20, R64, R32.reuse, RZ ;  /* 0x000000204014723c */ /* 0x088fea00000018ff */
[----:B------:R-:W3:Y:S01]  /*5060*/  LDSM.16.M88.4 R196, [R218+0x6c00] ;  /* 0x006c0000dac4783b */ /* 0x000ee20000000200 */
[C---:B------:R-:W-:Y:S05]  /*5070*/  HMMA.16816.F32 R24, R60.reuse, R32, RZ ;  /* 0x000000203c18723c */ /* 0x040fea00000018ff */
[----:B------:R-:W-:Y:S01]  /*5080*/  LDSM.16.M88.4 R200, [R219+0x2000] ;  /* 0x00200000dbc8783b */ /* 0x000fe20000000200 */
[-C--:B------:R-:W-:Y:S05]  /*5090*/  HMMA.16816.F32 R28, R60, R34.reuse, RZ ;  /* 0x000000223c1c723c */ /* 0x080fea00000018ff */
[----:B------:R-:W3:Y:S01]  /*50a0*/  LDSM.16.M88.4 R204, [R216+0x7000] ;  /* 0x00700000d8cc783b */ /* 0x000ee20000000200 */
[C---:B------:R-:W-:Y:S05]  /*50b0*/  HMMA.16816.F32 R32, R64.reuse, R34, RZ ;  /* 0x000000224020723c */ /* 0x040fea00000018ff */
[----:B------:R-:W3:Y:S01]  /*50c0*/  LDSM.16.M88.4 R208, [R219+0x3000] ;  /* 0x00300000dbd0783b */ /* 0x000ee20000000200 */
[-C--:B----4-:R-:W-:Y:S05]  /*50d0*/  HMMA.16816.F32 R36, R64, R48.reuse, RZ ;  /* 0x000000304024723c */ /* 0x090fea00000018ff */
[----:B------:R-:W-:Y:S01]  /*50e0*/  LDSM.16.M88.4 R212, [R218+0x7c00] ;  /* 0x007c0000dad4783b */ /* 0x000fe20000000200 */
[C---:B------:R-:W-:Y:S06]  /*50f0*/  HMMA.16816.F32 R40, R60.reuse, R48, RZ ;  /* 0x000000303c28723c */ /* 0x040fec00000018ff */
[-C--:B------:R-:W-:Y:S06]  /*5100*/  HMMA.16816.F32 R44, R60, R50.reuse, RZ ;  /* 0x000000323c2c723c */ /* 0x080fec00000018ff */
[C---:B------:R-:W-:Y:S06]  /*5110*/  HMMA.16816.F32 R48, R64.reuse, R50, RZ ;  /* 0x000000324030723c */ /* 0x040fec00000018ff */
[-C--:B-----5:R-:W-:Y:S06]  /*5120*/  HMMA.16816.F32 R52, R64, R172.reuse, RZ ;  /* 0x000000ac4034723c */ /* 0x0a0fec00000018ff */
[C---:B------:R-:W-:Y:S06]  /*5130*/  HMMA.16816.F32 R56, R60.reuse, R172, RZ ;  /* 0x000000ac3c38723c */ /* 0x040fec00000018ff */
[-C--:B------:R-:W-:Y:S06]  /*5140*/  HMMA.16816.F32 R60, R60, R174.reuse, RZ ;  /* 0x000000ae3c3c723c */ /* 0x080fec00000018ff */
[----:B------:R-:W-:Y:S01]  /*5150*/  HMMA.16816.F32 R64, R64, R174, RZ ;  /* 0x000000ae4040723c */ /* 0x000fe200000018ff */
[----:B------:R-:W4:Y:S05]  /*5160*/  LDSM.16.M88.4 R172, [R216+0x7400] ;  /* 0x00740000d8ac783b */ /* 0x000f2a0000000200 */
[-C--:B-1----:R-:W-:Y:S06]  /*5170*/  HMMA.16816.F32 R4, R176, R180.reuse, R4 ;  /* 0x000000b4b004723c */ /* 0x082fec0000001804 */
[C---:B--2---:R-:W-:Y:S06]  /*5180*/  HMMA.16816.F32 R8, R184.reuse, R180, R8 ;  /* 0x000000b4b808723c */ /* 0x044fec0000001808 */
[-C--:B------:R-:W-:Y:S06]  /*5190*/  HMMA.16816.F32 R12, R184, R182.reuse, R12 ;  /* 0x000000b6b80c723c */ /* 0x080fec000000180c */
[C---:B------:R-:W-:Y:S01]  /*51a0*/  HMMA.16816.F32 R16, R176.reuse, R182, R16 ;  /* 0x000000b6b010723c */ /* 0x040fe20000001810 */
[----:B------:R-:W1:Y:S05]  /*51b0*/  LDSM.16.M88.4 R180, [R216+0x7800] ;  /* 0x00780000d8b4783b */ /* 0x000e6a0000000200 */
[-C--:B------:R-:W-:Y:S06]  /*51c0*/  HMMA.16816.F32 R20, R176, R188.reuse, R20 ;  /* 0x000000bcb014723c */ /* 0x080fec0000001814 */
[C---:B------:R-:W-:Y:S06]  /*51d0*/  HMMA.16816.F32 R24, R184.reuse, R188, R24 ;  /* 0x000000bcb818723c */ /* 0x040fec0000001818 */
[-C--:B------:R-:W-:Y:S06]  /*51e0*/  HMMA.16816.F32 R28, R184, R190.reuse, R28 ;  /* 0x000000beb81c723c */ /* 0x080fec000000181c */
[C---:B------:R-:W-:Y:S01]  /*51f0*/  HMMA.16816.F32 R32, R176.reuse, R190, R32 ;  /* 0x000000beb020723c */ /* 0x040fe20000001820 */
[----:B------:R-:W2:Y:S05]  /*5200*/  LDSM.16.M88.4 R188, [R216+0x7c00] ;  /* 0x007c0000d8bc783b */ /* 0x000eaa0000000200 */
[-C--:B------:R-:W-:Y:S06]  /*5210*/  HMMA.16816.F32 R36, R176, R192.reuse, R36 ;  /* 0x000000c0b024723c */ /* 0x080fec0000001824 */
[C---:B------:R-:W-:Y:S06]  /*5220*/  HMMA.16816.F32 R40, R184.reuse, R192, R40 ;  /* 0x000000c0b828723c */ /* 0x040fec0000001828 */
[-C--:B------:R-:W-:Y:S06]  /*5230*/  HMMA.16816.F32 R44, R184, R194.reuse, R44 ;  /* 0x000000c2b82c723c */ /* 0x080fec000000182c */
[C---:B------:R-:W-:Y:S01]  /*5240*/  HMMA.16816.F32 R48, R176.reuse, R194, R48 ;  /* 0x000000c2b030723c */ /* 0x040fe20000001830 */
[----:B------:R-:W-:Y:S05]  /*5250*/  LDSM.16.M88.4 R192, [R220+0x3000] ;  /* 0x00300000dcc0783b */ /* 0x000fea0000000200 */
[-C--:B---3--:R-:W-:Y:S06]  /*5260*/  HMMA.16816.F32 R52, R176, R196.reuse, R52 ;  /* 0x000000c4b034723c */ /* 0x088fec0000001834 */
[C---:B------:R-:W-:Y:S06]  /*5270*/  HMMA.16816.F32 R56, R184.reuse, R196, R56 ;  /* 0x000000c4b838723c */ /* 0x040fec0000001838 */
[-C--:B------:R-:W-:Y:S01]  /*5280*/  HMMA.16816.F32 R60, R184, R198.reuse, R60 ;  /* 0x000000c6b83c723c */ /* 0x080fe2000000183c */
[----:B------:R-:W-:Y:S05]  /*5290*/  LDSM.16.M88.4 R184, [R218+0x7000] ;  /* 0x00700000dab8783b */ /* 0x000fea0000000200 */
[----:B------:R-:W-:Y:S01]  /*52a0*/  HMMA.16816.F32 R64, R176, R198, R64 ;  /* 0x000000c6b040723c */ /* 0x000fe20000001840 */
[----:B------:R-:W3:Y:S05]  /*52b0*/  LDSM.16.M88.4 R176, [R220+0x2000] ;  /* 0x00200000dcb0783b */ /* 0x000eea0000000200 */
[-C--:B------:R-:W-:Y:S01]  /*52c0*/  HMMA.16816.F32 R4, R200, R204.reuse, R4 ;  /* 0x000000ccc804723c */ /* 0x080fe20000001804 */
[----:B------:R-:W5:Y:S05]  /*52d0*/  LDSM.16.M88.4 R196, [R218+0x7400] ;  /* 0x00740000dac4783b */ /* 0x000f6a0000000200 */
[C---:B------:R-:W-:Y:S06]  /*52e0*/  HMMA.16816.F32 R8, R208.reuse, R204, R8 ;  /* 0x000000ccd008723c */ /* 0x040fec0000001808 */
[-C--:B------:R-:W-:Y:S06]  /*52f0*/  HMMA.16816.F32 R12, R208, R206.reuse, R12 ;  /* 0x000000ced00c723c */ /* 0x080fec000000180c */
[C---:B------:R-:W-:Y:S01]  /*5300*/  HMMA.16816.F32 R16, R200.reuse, R206, R16 ;  /* 0x000000cec810723c */ /* 0x040fe20000001810 */
[----:B------:R-:W5:Y:S05]  /*5310*/  LDSM.16.M88.4 R204, [R218+0x7800] ;  /* 0x00780000dacc783b */ /* 0x000f6a0000000200 */
[-C--:B----4-:R-:W-:Y:S06]  /*5320*/  HMMA.16816.F32 R20, R200, R172.reuse, R20 ;  /* 0x000000acc814723c */ /* 0x090fec0000001814 */
[C---:B------:R-:W-:Y:S06]  /*5330*/  HMMA.16816.F32 R24, R208.reuse, R172, R24 ;  /* 0x000000acd018723c */ /* 0x040fec0000001818 */
[-C--:B------:R-:W-:Y:S06]  /*5340*/  HMMA.16816.F32 R28, R208, R174.reuse, R28 ;  /* 0x000000aed01c723c */ /* 0x080fec000000181c */
[C---:B------:R-:W-:Y:S01]  /*5350*/  HMMA.16816.F32 R32, R200.reuse, R174, R32 ;  /* 0x000000aec820723c */ /* 0x040fe20000001820 */
[----:B------:R-:W-:Y:S05]  /*5360*/  LDSM.16.M88.4 R172, [R219+0x4000] ;  /* 0x00400000dbac783b */ /* 0x000fea0000000200 */
[-C--:B-1----:R-:W-:Y:S06]  /*5370*/  HMMA.16816.F32 R36, R200, R180.reuse, R36 ;  /* 0x000000b4c824723c */ /* 0x082fec0000001824 */
[C---:B------:R-:W-:Y:S06]  /*5380*/  HMMA.16816.F32 R40, R208.reuse, R180, R40 ;  /* 0x000000b4d028723c */ /* 0x040fec0000001828 */
[-C--:B------:R-:W-:Y:S06]  /*5390*/  HMMA.16816.F32 R44, R208, R182.reuse, R44 ;  /* 0x000000b6d02c723c */ /* 0x080fec000000182c */
[C---:B------:R-:W-:Y:S01]  /*53a0*/  HMMA.16816.F32 R48, R200.reuse, R182, R48 ;  /* 0x000000b6c830723c */ /* 0x040fe20000001830 */
[----:B------:R-:W1:Y:S05]  /*53b0*/  LDSM.16.M88.4 R180, [R216+0x8000] ;  /* 0x00800000d8b4783b */ /* 0x000e6a0000000200 */
[-C--:B--2---:R-:W-:Y:S06]  /*53c0*/  HMMA.16816.F32 R52, R200, R188.reuse, R52 ;  /* 0x000000bcc834723c */ /* 0x084fec0000001834 */
[C---:B------:R-:W-:Y:S06]  /*53d0*/  HMMA.16816.F32 R56, R208.reuse, R188, R56 ;  /* 0x000000bcd038723c */ /* 0x040fec0000001838 */
[-C--:B------:R-:W-:Y:S01]  /*53e0*/  HMMA.16816.F32 R60, R208, R190.reuse, R60 ;  /* 0x000000bed03c723c */ /* 0x080fe2000000183c */
[----:B------:R-:W-:Y:S05]  /*53f0*/  LDSM.16.M88.4 R208, [R218+0x8400] ;  /* 0x00840000dad0783b */ /* 0x000fea0000000200 */
[----:B------:R-:W-:Y:S01]  /*5400*/  HMMA.16816.F32 R64, R200, R190, R64 ;  /* 0x000000bec840723c */ /* 0x000fe20000001840 */
[----:B------:R-:W2:Y:S05]  /*5410*/  LDSM.16.M88.4 R188, [R219+0x5000] ;  /* 0x00500000dbbc783b */ /* 0x000eaa0000000200 */
[-C--:B---3--:R-:W-:Y:S01]  /*5420*/  HMMA.16816.F32 R4, R176, R184.reuse, R4 ;  /* 0x000000b8b004723c */ /* 0x088fe20000001804 */
[----:B------:R-:W-:Y:S05]  /*5430*/  LDSM.16.M88.4 R200, [R218+0x8000] ;  /* 0x00800000dac8783b */ /* 0x000fea0000000200 */
[C---:B------:R-:W-:Y:S06]  /*5440*/  HMMA.16816.F32 R8, R192.reuse, R184, R8 ;  /* 0x000000b8c008723c */ /* 0x040fec0000001808 */
[-C--:B------:R-:W-:Y:S06]  /*5450*/  HMMA.16816.F32 R12, R192, R186.reuse, R12 ;  /* 0x000000bac00c723c */ /* 0x080fec000000180c */
[C---:B------:R-:W-:Y:S01]  /*5460*/  HMMA.16816.F32 R16, R176.reuse, R186, R16 ;  /* 0x000000bab010723c */ /* 0x040fe20000001810 */
[----:B------:R-:W3:Y:S05]  /*5470*/  LDSM.16.M88.4 R184, [R216+0x8400] ;  /* 0x00840000d8b8783b */ /* 0x000eea0000000200 */
[-C--:B-----5:R-:W-:Y:S06]  /*5480*/  HMMA.16816.F32 R20, R176, R196.reuse, R20 ;  /* 0x000000c4b014723c */ /* 0x0a0fec0000001814 */
[C---:B------:R-:W-:Y:S06]  /*5490*/  HMMA.16816.F32 R24, R192.reuse, R196, R24 ;  /* 0x000000c4c018723c */ /* 0x040fec0000001818 */
[-C--:B------:R-:W-:Y:S06]  /*54a0*/  HMMA.16816.F32 R28, R192, R198.reuse, R28 ;  /* 0x000000c6c01c723c */ /* 0x080fec000000181c */
[C---:B------:R-:W-:Y:S01]  /*54b0*/  HMMA.16816.F32 R32, R176.reuse, R198, R32 ;  /* 0x000000c6b020723c */ /* 0x040fe20000001820 */
[----:B------:R-:W-:Y:S05]  /*54c0*/  LDSM.16.M88.4 R196, [R216+0x8c00] ;  /* 0x008c0000d8c4783b */ /* 0x000fea0000000200 */
[-C--:B------:R-:W-:Y:S06]  /*54d0*/  HMMA.16816.F32 R36, R176, R204.reuse, R36 ;  /* 0x000000ccb024723c */ /* 0x080fec0000001824 */
[C---:B------:R-:W-:Y:S06]  /*54e0*/  HMMA.16816.F32 R40, R192.reuse, R204, R40 ;  /* 0x000000ccc028723c */ /* 0x040fec0000001828 */
[-C--:B------:R-:W-:Y:S06]  /*54f0*/  HMMA.16816.F32 R44, R192, R206.reuse, R44 ;  /* 0x000000cec02c723c */ /* 0x080fec000000182c */
[C---:B------:R-:W-:Y:S01]  /*5500*/  HMMA.16816.F32 R48, R176.reuse, R206, R48 ;  /* 0x000000ceb030723c */ /* 0x040fe20000001830 */
[----:B------:R-:W-:Y:S05]  /*5510*/  LDSM.16.M88.4 R204, [R220+0x5000] ;  /* 0x00500000dccc783b */ /* 0x000fea0000000200 */
[-C--:B------:R-:W-:Y:S06]  /*5520*/  HMMA.16816.F32 R52, R176, R212.reuse, R52 ;  /* 0x000000d4b034723c */ /* 0x080fec0000001834 */
[C---:B------:R-:W-:Y:S06]  /*5530*/  HMMA.16816.F32 R56, R192.reuse, R212, R56 ;  /* 0x000000d4c038723c */ /* 0x040fec0000001838 */
[-C--:B------:R-:W-:Y:S01]  /*5540*/  HMMA.16816.F32 R60, R192, R214.reuse, R60 ;  /* 0x000000d6c03c723c */ /* 0x080fe2000000183c */
[----:B------:R-:W4:Y:S05]  /*5550*/  LDSM.16.M88.4 R192, [R216+0x8800] ;  /* 0x00880000d8c0783b */ /* 0x000f2a0000000200 */
[----:B------:R-:W-:Y:S01]  /*5560*/  HMMA.16816.F32 R64, R176, R214, R64 ;  /* 0x000000d6b040723c */ /* 0x000fe20000001840 */
[----:B------:R-:W5:Y:S05]  /*5570*/  LDSM.16.M88.4 R176, [R220+0x4000] ;  /* 0x00400000dcb0783b */ /* 0x000f6a0000000200 */
[-C--:B-1----:R-:W-:Y:S01]  /*5580*/  HMMA.16816.F32 R4, R172, R180.reuse, R4 ;  /* 0x000000b4ac04723c */ /* 0x082fe20000001804 */
[----:B------:R-:W-:Y:S05]  /*5590*/  LDSM.16.M88.4 R212, [R218+0x8c00] ;  /* 0x008c0000dad4783b */ /* 0x000fea0000000200 */
[C---:B--2---:R-:W-:Y:S06]  /*55a0*/  HMMA.16816.F32 R8, R188.reuse, R180, R8 ;  /* 0x000000b4bc08723c */ /* 0x044fec0000001808 */
[-C--:B------:R-:W-:Y:S06]  /*55b0*/  HMMA.16816.F32 R12, R188, R182.reuse, R12 ;  /* 0x000000b6bc0c723c */ /* 0x080fec000000180c */
[C---:B------:R-:W-:Y:S01]  /*55c0*/  HMMA.16816.F32 R16, R172.reuse, R182, R16 ;  /* 0x000000b6ac10723c */ /* 0x040fe20000001810 */
[----:B------:R-:W1:Y:S01]  /*55d0*/  LDSM.16.M88.4 R180, [R218+0x8800] ;  /* 0x00880000dab4783b */ /* 0x000e620000000200 */
[----:B------:R-:W-:Y:S04]  /*55e0*/  DEPBAR.LE SB0, 0x0 ;  /* 0x000080000000791a */ /* 0x000fe80000000000 */
[-C--:B---3--:R-:W-:Y:S01]  /*55f0*/  HMMA.16816.F32 R20, R172, R184.reuse, R20 ;  /* 0x000000b8ac14723c */ /* 0x088fe20000001814 */
[----:B------:R-:W-:Y:S05]  /*5600*/  BAR.SYNC.DEFER_BLOCKING 0x0 ;  /* 0x0000000000007b1d */ /* 0x000fea0000010000 */
[C---:B------:R-:W-:Y:S06]  /*5610*/  HMMA.16816.F32 R24, R188.reuse, R184, R24 ;  /* 0x000000b8bc18723c */ /* 0x040fec0000001818 */
[-C--:B------:R-:W-:Y:S06]  /*5620*/  HMMA.16816.F32 R28, R188, R186.reuse, R28 ;  /* 0x000000babc1c723c */ /* 0x080fec000000181c */
[C---:B------:R-:W-:Y:S06]  /*5630*/  HMMA.16816.F32 R32, R172.reuse, R186, R32 ;  /* 0x000000baac20723c */ /* 0x040fec0000001820 */
[-C--:B----4-:R-:W-:Y:S06]  /*5640*/  HMMA.16816.F32 R36, R172, R192.reuse, R36 ;  /* 0x000000c0ac24723c */ /* 0x090fec0000001824 */
[C---:B------:R-:W-:Y:S06]  /*5650*/  HMMA.16816.F32 R40, R188.reuse, R192, R40 ;  /* 0x000000c0bc28723c */ /* 0x040fec0000001828 */
[-C--:B------:R-:W-:Y:S06]  /*5660*/  HMMA.16816.F32 R44, R188, R194.reuse, R44 ;  /* 0x000000c2bc2c723c */ /* 0x080fec000000182c */
[C---:B------:R-:W-:Y:S06]  /*5670*/  HMMA.16816.F32 R48, R172.reuse, R194, R48 ;  /* 0x000000c2ac30723c */ /* 0x040fec0000001830 */
[-C--:B------:R-:W-:Y:S06]  /*5680*/  HMMA.16816.F32 R52, R172, R196.reuse, R52 ;  /* 0x000000c4ac34723c */ /* 0x080fec0000001834 */
[C---:B------:R-:W-:Y:S06]  /*5690*/  HMMA.16816.F32 R56, R188.reuse, R196, R56 ;  /* 0x000000c4bc38723c */ /* 0x040fec0000001838 */
[-C--:B------:R-:W-:Y:S06]  /*56a0*/  HMMA.16816.F32 R60, R188, R198.reuse, R60 ;  /* 0x000000c6bc3c723c */ /* 0x080fec000000183c */
[----:B------:R-:W-:Y:S06]  /*56b0*/  HMMA.16816.F32 R64, R172, R198, R64 ;  /* 0x000000c6ac40723c */ /* 0x000fec0000001840 */
[-C--:B-----5:R-:W-:Y:S06]  /*56c0*/  HMMA.16816.F32 R4, R176, R200.reuse, R4 ;  /* 0x000000c8b004723c */ /* 0x0a0fec0000001804 */
[C---:B------:R-:W-:Y:S06]  /*56d0*/  HMMA.16816.F32 R8, R204.reuse, R200, R8 ;  /* 0x000000c8cc08723c */ /* 0x040fec0000001808 */
[-C--:B------:R-:W-:Y:S06]  /*56e0*/  HMMA.16816.F32 R12, R204, R202.reuse, R12 ;  /* 0x000000cacc0c723c */ /* 0x080fec000000180c */
[C---:B------:R-:W-:Y:S06]  /*56f0*/  HMMA.16816.F32 R16, R176.reuse, R202, R16 ;  /* 0x000000cab010723c */ /* 0x040fec0000001810 */
[----:B------:R-:W-:Y:S01]  /*5700*/  FMNMX.FTZ R0, R4, R3, !PT ;  /* 0x0000000304007209 */ /* 0x000fe20007810000 */
[-C--:B------:R-:W-:Y:S04]  /*5710*/  HMMA.16816.F32 R20, R176, R208.reuse, R20 ;  /* 0x000000d0b014723c */ /* 0x080fe80000001814 */
[----:B------:R-:W-:Y:S02]  /*5720*/  FMNMX.FTZ R2, R6, R133, !PT ;  /* 0x0000008506027209 */ /* 0x000fe40007810000 */
[----:B------:R-:W-:Y:S01]  /*5730*/  FMNMX.FTZ R132, R5, R0, !PT ;  /* 0x0000000005847209 */ /* 0x000fe20007810000 */
[C---:B------:R-:W-:Y:S04]  /*5740*/  HMMA.16816.F32 R24, R204.reuse, R208, R24 ;  /* 0x000000d0cc18723c */ /* 0x040fe80000001818 */
[----:B------:R-:W-:Y:S02]  /*5750*/  FMNMX.FTZ R0, R7, R2, !PT ;  /* 0x0000000207007209 */ /* 0x000fe40007810000 */
[-C--:B------:R-:W-:Y:S05]  /*5760*/  HMMA.16816.F32 R28, R204, R210.reuse, R28 ;  /* 0x000000d2cc1c723c */ /* 0x080fea000000181c */
[----:B------:R-:W-:Y:S01]  /*5770*/  FMNMX.FTZ R2, R16, R132, !PT ;  /* 0x0000008410027209 */ /* 0x000fe20007810000 */
[C---:B------:R-:W-:Y:S05]  /*5780*/  HMMA.16816.F32 R32, R176.reuse, R210, R32 ;  /* 0x000000d2b020723c */ /* 0x040fea0000001820 */
[----:B------:R-:W-:Y:S01]  /*5790*/  FMNMX.FTZ R132, R8, R137, !PT ;  /* 0x0000008908847209 */ /* 0x000fe20007810000 */
[-C--:B-1----:R-:W-:Y:S05]  /*57a0*/  HMMA.16816.F32 R36, R176, R180.reuse, R36 ;  /* 0x000000b4b024723c */ /* 0x082fea0000001824 */
[----:B------:R-:W-:Y:S01]  /*57b0*/  FMNMX.FTZ R134, R18, R0, !PT ;  /* 0x0000000012867209 */ /* 0x000fe20007810000 */
[C---:B------:R-:W-:Y:S05]  /*57c0*/  HMMA.16816.F32 R40, R204.reuse, R180, R40 ;  /* 0x000000b4cc28723c */ /* 0x040fea0000001828 */
[----:B------:R-:W-:Y:S01]  /*57d0*/  FMNMX.FTZ R135, R17, R2, !PT ;  /* 0x0000000211877209 */ /* 0x000fe20007810000 */
[-C--:B------:R-:W-:Y:S05]  /*57e0*/  HMMA.16816.F32 R44, R204, R182.reuse, R44 ;  /* 0x000000b6cc2c723c */ /* 0x080fea000000182c */
        /* <DEDUP_REMOVED lines=9> */
[----:B------:R-:W-:Y:S05]  /*5880*/  HMMA.16816.F32 R64, R176, R214, R64 ;  /* 0x000000d6b040723c */ /* 0x000fea0000001840 */
[----:B------:R-:W-:Y:S02]  /*5890*/  FMNMX.FTZ R2, R12, R2, !PT ;  /* 0x000000020c027209 */ /* 0x000fe40007810000 */
[----:B------:R-:W-:Y:S04]  /*58a0*/  FMNMX.FTZ R132, R22, R132, !PT ;  /* 0x0000008416847209 */ /* 0x000fe80007810000 */
[----:B------:R-:W-:Y:S02]  /*58b0*/  FMNMX.FTZ R136, R21, R135, !PT ;  /* 0x0000008715887209 */ /* 0x000fe40007810000 */
        /* <DEDUP_REMOVED lines=39> */
[----:B------:R-:W-:Y:S01]  /*5b30*/  FMNMX.FTZ R136, R65, R136, !PT ;  /* 0x0000008841887209 */ /* 0x000fe20007810000 */
[----:B------:R-:W-:Y:S06]  /*5b40*/  @P0 BRA `(.L_x_9) ;  /* 0xfffffff000480947 */ /* 0x000fec000383ffff */
.L_x_8:
[----:B-1----:R-:W-:Y:S01]  /*5b50*/  SHFL.BFLY PT, R135, R136, 0x2, 0x1f ;  /* 0x0c401f0088877f89 */ /* 0x002fe200000e0000 */
[----:B------:R-:W-:Y:S02]  /*5b60*/  FMNMX.FTZ R134, R67, R174, !PT ;  /* 0x000000ae43867209 */ /* 0x000fe40007810000 */
[----:B------:R-:W-:Y:S05]  /*5b70*/  FMNMX.FTZ R2, R57, R132, !PT ;  /* 0x0000008439027209 */ /* 0x000fea0007810000 */
[----:B------:R-:W-:Y:S01]  /*5b80*/  LDSM.16.MT88.4 R176, [R217+0x9000] ;  /* 0x00900000d9b0783b */ /* 0x000fe20000004200 */
[----:B------:R-:W-:Y:S02]  /*5b90*/  FMNMX.FTZ R0, R58, R175, !PT ;  /* 0x000000af3a007209 */ /* 0x000fe40007810000 */
[----:B------:R-:W-:Y:S02]  /*5ba0*/  FMNMX.FTZ R2, R60, R2, !PT ;  /* 0x000000023c027209 */ /* 0x000fe40007810000 */
[----:B------:R-:W-:Y:S02]  /*5bb0*/  FMNMX.FTZ R0, R59, R0, !PT ;  /* 0x000000003b007209 */ /* 0x000fe40007810000 */
[----:B------:R-:W-:Y:S01]  /*5bc0*/  FMNMX.FTZ R132, R61, R2, !PT ;  /* 0x000000023d847209 */ /* 0x000fe20007810000 */
[----:B------:R-:W-:Y:S01]  /*5bd0*/  SHFL.BFLY PT, R173, R134, 0x2, 0x1f ;  /* 0x0c401f0086ad7f89 */ /* 0x000fe200000e0000 */
[----:B------:R-:W-:Y:S02]  /*5be0*/  FMNMX.FTZ R0, R62, R0, !PT ;  /* 0x000000003e007209 */ /* 0x000fe40007810000 */
[----:B------:R-:W-:Y:S05]  /*5bf0*/  IADD3 R222, R222, -0x1, RZ ;  /* 0xffffffffdede7810 */ /* 0x000fea0007ffe0ff */
[----:B------:R-:W-:Y:S01]  /*5c00*/  SHFL.BFLY PT, R172, R132, 0x2, 0x1f ;  /* 0x0c401f0084ac7f89 */ /* 0x000fe200000e0000 */
[----:B------:R-:W-:Y:S07]  /*5c10*/  FMNMX.FTZ R0, R63, R0, !PT ;  /* 0x000000003f007209 */ /* 0x000fee0007810000 */
[----:B------:R-:W1:Y:S02]  /*5c20*/  SHFL.BFLY PT, R2, R0, 0x2, 0x1f ;  /* 0x0c401f0000027f89 */ /* 0x000e6400000e0000 */
[----:B-1----:R-:W-:Y:S02]  /*5c30*/  FMNMX.FTZ R2, R0, R2, !PT ;  /* 0x0000000200027209 */ /* 0x002fe40007810000 */
[----:B------:R-:W-:Y:S02]  /*5c40*/  FMNMX.FTZ R136, R136, R135, !PT ;  /* 0x0000008788887209 */ /* 0x000fe40007810000 */
[----:B------:R-:W-:Y:S02]  /*5c50*/  FMNMX.FTZ R134, R134, R173, !PT ;  /* 0x000000ad86867209 */ /* 0x000fe40007810000 */
[----:B------:R-:W-:Y:S01]  /*5c60*/  FMNMX.FTZ R172, R132, R172, !PT ;  /* 0x000000ac84ac7209 */ /* 0x000fe20007810000 */
[----:B------:R-:W1:Y:S08]  /*5c70*/  SHFL.BFLY PT, R135, R136, 0x1, 0x1f ;  /* 0x0c201f0088877f89 */ /* 0x000e7000000e0000 */
[----:B------:R-:W2:Y:S08]  /*5c80*/  SHFL.BFLY PT, R173, R134, 0x1, 0x1f ;  /* 0x0c201f0086ad7f89 */ /* 0x000eb000000e0000 */
[----:B------:R-:W3:Y:S08]  /*5c90*/  SHFL.BFLY PT, R174, R172, 0x1, 0x1f ;  /* 0x0c201f00acae7f89 */ /* 0x000ef000000e0000 */
[----:B------:R-:W4:Y:S01]  /*5ca0*/  SHFL.BFLY PT, R132, R2, 0x1, 0x1f ;  /* 0x0c201f0002847f89 */ /* 0x000f2200000e0000 */
[----:B-1----:R-:W-:Y:S02]  /*5cb0*/  FMNMX.FTZ R136, R136, R135, !PT ;  /* 0x0000008788887209 */ /* 0x002fe40007810000 */
[----:B--2---:R-:W-:Y:S03]  /*5cc0*/  FMNMX.FTZ R135, R134, R173, !PT ;  /* 0x000000ad86877209 */ /* 0x004fe60007810000 */
[C---:B------:R-:W-:Y:S01]  /*5cd0*/  FADD.FTZ R0, -R136.reuse, R3 ;  /* 0x0000000388007221 */ /* 0x040fe20000010100 */
[----:B------:R-:W-:Y:S02]  /*5ce0*/  FSETP.NEU.FTZ.AND P1, PT, R136, -INF , PT ;  /* 0xff8000008800780b */ /* 0x000fe40003f3d000 */
[----:B---3--:R-:W-:Y:S01]  /*5cf0*/  FMNMX.FTZ R134, R172, R174, !PT ;  /* 0x000000aeac867209 */ /* 0x008fe20007810000 */
[----:B------:R-:W-:Y:S01]  /*5d00*/  FMUL.FTZ R3, R0, UR4 ;  /* 0x0000000400037c20 */ /* 0x000fe20008410000 */
[----:B------:R-:W-:Y:S01]  /*5d10*/  FADD.FTZ R0, -R135, R133 ;  /* 0x0000008587007221 */ /* 0x000fe20000010100 */
[----:B------:R-:W1:Y:S01]  /*5d20*/  LDSM.16.MT88.4 R172, [R139+0x9000] ;  /* 0x009000008bac783b */ /* 0x000e620000004200 */
[----:B----4-:R-:W-:Y:S01]  /*5d30*/  FMNMX.FTZ R132, R2, R132, !PT ;  /* 0x0000008402847209 */ /* 0x010fe20007810000 */
[----:B------:R2:W3:Y:S01]  /*5d40*/  MUFU.EX2 R133, R3 ;  /* 0x0000000300857308 */ /* 0x0004e20000000800 */
[----:B------:R-:W-:Y:S03]  /*5d50*/  FMUL.FTZ R180, R134, UR4 ;  /* 0x0000000486b47c20 */ /* 0x000fe60008410000 */
[----:B------:R-:W-:Y:S01]  /*5d60*/  FMUL.FTZ R181, R132, UR4 ;  /* 0x0000000484b57c20 */ /* 0x000fe20008410000 */
[----:B--2---:R-:W-:Y:S01]  /*5d70*/  FMUL.FTZ R3, R0, UR4 ;  /* 0x0000000400037c20 */ /* 0x004fe20008410000 */
[----:B------:R-:W-:Y:S01]  /*5d80*/  FADD.FTZ R0, -R134, R137 ;  /* 0x0000008986007221 */ /* 0x000fe20000010100 */
[----:B------:R-:W-:Y:S01]  /*5d90*/  FMUL.FTZ R137, R136, UR4 ;  /* 0x0000000488897c20 */ /* 0x000fe20008410000 */
[C---:B---3--:R-:W-:Y:S01]  /*5da0*/  FMUL.FTZ R68, R133.reuse, R68 ;  /* 0x0000004485447220 */ /* 0x048fe20000410000 */
[----:B------:R-:W-:Y:S01]  /*5db0*/  FMUL.FTZ R69, R133, R69 ;  /* 0x0000004585457220 */ /* 0x000fe20000410000 */
[----:B------:R-:W-:Y:S01]  /*5dc0*/  FMUL.FTZ R2, R0, UR4 ;  /* 0x0000000400027c20 */ /* 0x000fe20008410000 */
[----:B------:R-:W-:Y:S01]  /*5dd0*/  FADD.FTZ R0, -R132, R138 ;  /* 0x0000008a84007221 */ /* 0x000fe20000010100 */
[----:B------:R-:W-:Y:S01]  /*5de0*/  FSEL R137, R137, RZ, P1 ;  /* 0x000000ff89897208 */ /* 0x000fe20000800000 */
[C---:B------:R-:W-:Y:S01]  /*5df0*/  FMUL.FTZ R138, R135.reuse, UR4 ;  /* 0x00000004878a7c20 */ /* 0x040fe20008410000 */
[----:B------:R-:W-:Y:S01]  /*5e00*/  FSETP.NEU.FTZ.AND P1, PT, R135, -INF , PT ;  /* 0xff8000008700780b */ /* 0x000fe20003f3d000 */
[----:B------:R-:W-:Y:S01]  /*5e10*/  FMUL.FTZ R0, R0, UR4 ;  /* 0x0000000400007c20 */ /* 0x000fe20008410000 */
[----:B------:R-:W2:Y:S01]  /*5e20*/  MUFU.EX2 R2, R2 ;  /* 0x0000000200027308 */ /* 0x000ea20000000800 */
[--C-:B------:R-:W-:Y:S01]  /*5e30*/  FFMA.FTZ R4, R4, UR4, -R137.reuse ;  /* 0x0000000404047c23 */ /* 0x100fe20008010889 */
[----:B------:R-:W-:Y:S01]  /*5e40*/  FSEL R138, R138, RZ, P1 ;  /* 0x000000ff8a8a7208 */ /* 0x000fe20000800000 */
[--C-:B------:R-:W-:Y:S01]  /*5e50*/  FFMA.FTZ R5, R5, UR4, -R137.reuse ;  /* 0x0000000405057c23 */ /* 0x100fe20008010889 */
[----:B------:R-:W-:Y:S01]  /*5e60*/  FSETP.NEU.FTZ.AND P1, PT, R134, -INF , PT ;  /* 0xff8000008600780b */ /* 0x000fe20003f3d000 */
[--C-:B------:R-:W-:Y:S01]  /*5e70*/  FFMA.FTZ R16, R16, UR4, -R137.reuse ;  /* 0x0000000410107c23 */ /* 0x100fe20008010889 */
[----:B------:R-:W-:Y:S01]  /*5e80*/  FFMA.FTZ R17, R17, UR4, -R137 ;  /* 0x0000000411117c23 */ /* 0x000fe20008010889 */
        /* <DEDUP_REMOVED lines=9> */
[----:B------:R-:W3:Y:S01]  /*5f20*/  MUFU.EX2 R0, R0 ;  /* 0x0000000000007308 */ /* 0x000ee20000000800 */
[--C-:B------:R-:W-:Y:S01]  /*5f30*/  FFMA.FTZ R12, R12, UR4, -R180.reuse ;  /* 0x000000040c0c7c23 */ /* 0x100fe200080108b4 */
[----:B------:R-:W-:Y:S01]  /*5f40*/  FFMA.FTZ R13, R13, UR4, -R180 ;  /* 0x000000040d0d7c23 */ /* 0x000fe200080108b4 */
[--C-:B------:R-:W-:Y:S01]  /*5f50*/  FFMA.FTZ R10, R10, UR4, -R181.reuse ;  /* 0x000000040a0a7c23 */ /* 0x100fe200080108b5 */
[--C-:B------:R-:W-:Y:S01]  /*5f60*/  FFMA.FTZ R11, R11, UR4, -R181.reuse ;  /* 0x000000040b0b7c23 */ /* 0x100fe200080108b5 */
[--C-:B------:R-:W-:Y:S01]  /*5f70*/  FFMA.FTZ R14, R14, UR4, -R181.reuse ;  /* 0x000000040e0e7c23 */ /* 0x100fe200080108b5 */
[----:B------:R-:W-:Y:S01]  /*5f80*/  FFMA.FTZ R15, R15, UR4, -R181 ;  /* 0x000000040f0f7c23 */ /* 0x000fe200080108b5 */
[C---:B--2---:R-:W-:Y:S03]  /*5f90*/  FMUL.FTZ R72, R2.reuse, R72 ;  /* 0x0000004802487220 */ /* 0x044fe60000410000 */
[----:B------:R2:W-:Y:S01]  /*5fa0*/  MUFU.EX2 R214, R8 ;  /* 0x0000000800d67308 */ /* 0x0005e20000000800 */
[C---:B------:R-:W-:Y:S01]  /*5fb0*/  FMUL.FTZ R73, R2.reuse, R73 ;  /* 0x0000004902497220 */ /* 0x040fe20000410000 */
[C---:B------:R-:W-:Y:S01]  /*5fc0*/  FMUL.FTZ R76, R2.reuse, R76 ;  /* 0x0000004c024c7220 */ /* 0x040fe20000410000 */
[----:B------:R-:W-:Y:S01]  /*5fd0*/  FMUL.FTZ R77, R2, R77 ;  /* 0x0000004d024d7220 */ /* 0x000fe20000410000 */
[C---:B------:R-:W-:Y:S01]  /*5fe0*/  FMUL.FTZ R80, R133.reuse, R80 ;  /* 0x0000005085507220 */ /* 0x040fe20000410000 */
[C---:B------:R-:W-:Y:S01]  /*5ff0*/  FMUL.FTZ R81, R133.reuse, R81 ;  /* 0x0000005185517220 */ /* 0x040fe20000410000 */
[C---:B------:R-:W-:Y:S01]  /*6000*/  FMUL.FTZ R84, R133.reuse, R84 ;  /* 0x0000005485547220 */ /* 0x040fe20000410000 */
[----:B------:R-:W-:Y:S03]  /*6010*/  FMUL.FTZ R85, R133, R85 ;  /* 0x0000005585557220 */ /* 0x000fe60000410000 */
[----:B------:R4:W-:Y:S01]  /*6020*/  MUFU.EX2 R226, R9 ;  /* 0x0000000900e27308 */ /* 0x0009e20000000800 */
[C---:B---3--:R-:W-:Y:S01]  /*6030*/  FMUL.FTZ R74, R0.reuse, R74 ;  /* 0x0000004a004a7220 */ /* 0x048fe20000410000 */
[C---:B------:R-:W-:Y:S01]  /*6040*/  FMUL.FTZ R75, R0.reuse, R75 ;  /* 0x0000004b004b7220 */ /* 0x040fe20000410000 */
[C---:B------:R-:W-:Y:S01]  /*6050*/  FMUL.FTZ R78, R0.reuse, R78 ;  /* 0x0000004e004e7220 */ /* 0x040fe20000410000 */
[----:B------:R-:W-:Y:S01]  /*6060*/  FMUL.FTZ R79, R0, R79 ;  /* 0x0000004f004f7220 */ /* 0x000fe20000410000 */
[--C-:B------:R-:W-:Y:S01]  /*6070*/  FFMA.FTZ R36, R36, UR4, -R137.reuse ;  /* 0x0000000424247c23 */ /* 0x100fe20008010889 */
[--C-:B------:R-:W-:Y:S01]  /*6080*/  FFMA.FTZ R37, R37, UR4, -R137.reuse ;  /* 0x0000000425257c23 */ /* 0x100fe20008010889 */
[--C-:B------:R-:W-:Y:S03]  /*6090*/  FFMA.FTZ R38, R38, UR4, -R138.reuse ;  /* 0x0000000426267c23 */ /* 0x100fe6000801088a */
[----:B------:R3:W-:Y:S01]  /*60a0*/  MUFU.EX2 R212, R10 ;  /* 0x0000000a00d47308 */ /* 0x0007e20000000800 */
[----:B--2---:R-:W-:Y:S01]  /*60b0*/  FMUL.FTZ R8, R2, R140 ;  /* 0x0000008c02087220 */ /* 0x004fe20000410000 */
[--C-:B------:R-:W-:Y:S01]  /*60c0*/  FFMA.FTZ R39, R39, UR4, -R138.reuse ;  /* 0x0000000427277c23 */ /* 0x100fe2000801088a */
[--C-:B------:R-:W-:Y:S01]  /*60d0*/  FFMA.FTZ R48, R48, UR4, -R137.reuse ;  /* 0x0000000430307c23 */ /* 0x100fe20008010889 */
[----:B------:R-:W-:Y:S01]  /*60e0*/  FFMA.FTZ R49, R49, UR4, -R137 ;  /* 0x0000000431317c23 */ /* 0x000fe20008010889 */
[--C-:B------:R-:W-:Y:S01]  /*60f0*/  FFMA.FTZ R50, R50, UR4, -R138.reuse ;  /* 0x0000000432327c23 */ /* 0x100fe2000801088a */
[----:B------:R-:W-:Y:S01]  /*6100*/  FFMA.FTZ R51, R51, UR4, -R138 ;  /* 0x0000000433337c23 */ /* 0x000fe2000801088a */
[--C-:B------:R-:W-:Y:S03]  /*6110*/  FFMA.FTZ R40, R40, UR4, -R180.reuse ;  /* 0x0000000428287c23 */ /* 0x100fe600080108b4 */
[----:B------:R2:W-:Y:S01]  /*6120*/  MUFU.EX2 R223, R11 ;  /* 0x0000000b00df7308 */ /* 0x0005e20000000800 */
[----:B----4-:R-:W-:Y:S01]  /*6130*/  FMUL.FTZ R9, R2, R141 ;  /* 0x0000008d02097220 */ /* 0x010fe20000410000 */
[----:B------:R-:W-:Y:S01]  /*6140*/  FFMA.FTZ R41, R41, UR4, -R180 ;  /* 0x0000000429297c23 */ /* 0x000fe200080108b4 */
[--C-:B------:R-:W-:Y:S01]  /*6150*/  FFMA.FTZ R42, R42, UR4, -R181.reuse ;  /* 0x000000042a2a7c23 */ /* 0x100fe200080108b5 */
[----:B------:R-:W-:Y:S01]  /*6160*/  FFMA.FTZ R43, R43, UR4, -R181 ;  /* 0x000000042b2b7c23 */ /* 0x000fe200080108b5 */
[--C-:B------:R-:W-:Y:S01]  /*6170*/  FFMA.FTZ R52, R52, UR4, -R137.reuse ;  /* 0x0000000434347c23 */ /* 0x100fe20008010889 */
[--C-:B------:R-:W-:Y:S01]  /*6180*/  FFMA.FTZ R53, R53, UR4, -R137.reuse ;  /* 0x0000000435357c23 */ /* 0x100fe20008010889 */
[--C-:B------:R-:W-:Y:S03]  /*6190*/  FFMA.FTZ R54, R54, UR4, -R138.reuse ;  /* 0x0000000436367c23 */ /* 0x100fe6000801088a */
[----:B------:R-:W4:Y:S01]  /*61a0*/  MUFU.EX2 R3, R3 ;  /* 0x0000000300037308 */ /* 0x000f220000000800 */
[----:B---3--:R-:W-:Y:S01]  /*61b0*/  FMUL.FTZ R10, R0, R142 ;  /* 0x0000008e000a7220 */ /* 0x008fe20000410000 */
[--C-:B------:R-:W-:Y:S01]  /*61c0*/  FFMA.FTZ R55, R55, UR4, -R138.reuse ;  /* 0x0000000437377c23 */ /* 0x100fe2000801088a */
[----:B------:R-:W-:Y:S01]  /*61d0*/  FFMA.FTZ R64, R64, UR4, -R137 ;  /* 0x0000000440407c23 */ /* 0x000fe20008010889 */
[----:B------:R-:W-:Y:S01]  /*61e0*/  FFMA.FTZ R66, R66, UR4, -R138 ;  /* 0x0000000442427c23 */ /* 0x000fe2000801088a */
[--C-:B------:R-:W-:Y:S01]  /*61f0*/  FFMA.FTZ R56, R56, UR4, -R180.reuse ;  /* 0x0000000438387c23 */ /* 0x100fe200080108b4 */
[----:B------:R-:W-:Y:S01]  /*6200*/  FFMA.FTZ R57, R57, UR4, -R180 ;  /* 0x0000000439397c23 */ /* 0x000fe200080108b4 */
[--C-:B------:R-:W-:Y:S03]  /*6210*/  FFMA.FTZ R58, R58, UR4, -R181.reuse ;  /* 0x000000043a3a7c23 */ /* 0x100fe600080108b5 */
[----:B------:R3:W-:Y:S01]  /*6220*/  MUFU.EX2 R237, R16 ;  /* 0x0000001000ed7308 */ /* 0x0007e20000000800 */
[----:B--2---:R-:W-:Y:S01]  /*6230*/  FMUL.FTZ R11, R0, R143 ;  /* 0x0000008f000b7220 */ /* 0x004fe20000410000 */
[----:B------:R-:W-:Y:S01]  /*6240*/  FFMA.FTZ R59, R59, UR4, -R181 ;  /* 0x000000043b3b7c23 */ /* 0x000fe200080108b5 */
[--C-:B------:R-:W-:Y:S01]  /*6250*/  FFMA.FTZ R20, R20, UR4, -R137.reuse ;  /* 0x0000000414147c23 */ /* 0x100fe20008010889 */
[--C-:B------:R-:W-:Y:S01]  /*6260*/  FFMA.FTZ R21, R21, UR4, -R137.reuse ;  /* 0x0000000415157c23 */ /* 0x100fe20008010889 */
[--C-:B------:R-:W-:Y:S01]  /*6270*/  FFMA.FTZ R22, R22, UR4, -R138.reuse ;  /* 0x0000000416167c23 */ /* 0x100fe2000801088a */
[C---:B------:R-:W-:Y:S01]  /*6280*/  FMUL.FTZ R88, R2.reuse, R88 ;  /* 0x0000005802587220 */ /* 0x040fe20000410000 */
[----:B------:R-:W-:Y:S03]  /*6290*/  FMUL.FTZ R89, R2, R89 ;  /* 0x0000005902597220 */ /* 0x000fe60000410000 */
[----:B------:R-:W2:Y:S01]  /*62a0*/  MUFU.EX2 R238, R17 ;  /* 0x0000001100ee7308 */ /* 0x000ea20000000800 */
[C---:B----4-:R-:W-:Y:S01]  /*62b0*/  FMUL.FTZ R70, R3.reuse, R70 ;  /* 0x0000004603467220 */ /* 0x050fe20000410000 */
[C---:B------:R-:W-:Y:S01]  /*62c0*/  FMUL.FTZ R71, R3.reuse, R71 ;  /* 0x0000004703477220 */ /* 0x040fe20000410000 */
[C---:B------:R-:W-:Y:S01]  /*62d0*/  FMUL.FTZ R82, R3.reuse, R82 ;  /* 0x0000005203527220 */ /* 0x040fe20000410000 */
[C---:B------:R-:W-:Y:S01]  /*62e0*/  FMUL.FTZ R83, R3.reuse, R83 ;  /* 0x0000005303537220 */ /* 0x040fe20000410000 */
[C---:B------:R-:W-:Y:S01]  /*62f0*/  FMUL.FTZ R86, R3.reuse, R86 ;  /* 0x0000005603567220 */ /* 0x040fe20000410000 */
[----:B------:R-:W-:Y:S01]  /*6300*/  FMUL.FTZ R87, R3, R87 ;  /* 0x0000005703577220 */ /* 0x000fe20000410000 */
[C---:B------:R-:W-:Y:S03]  /*6310*/  FMUL.FTZ R90, R0.reuse, R90 ;  /* 0x0000005a005a7220 */ /* 0x040fe60000410000 */
[----:B------:R4:W-:Y:S01]  /*6320*/  MUFU.EX2 R232, R18 ;  /* 0x0000001200e87308 */ /* 0x0009e20000000800 */
[----:B---3--:R-:W-:Y:S01]  /*6330*/  FMUL.FTZ R16, R133, R152 ;  /* 0x0000009885107220 */ /* 0x008fe20000410000 */
[----:B------:R-:W-:Y:S01]  /*6340*/  FMUL.FTZ R91, R0, R91 ;  /* 0x0000005b005b7220 */ /* 0x000fe20000410000 */
[--C-:B------:R-:W-:Y:S01]  /*6350*/  FFMA.FTZ R23, R23, UR4, -R138.reuse ;  /* 0x0000000417177c23 */ /* 0x100fe2000801088a */
[C---:B------:R-:W-:Y:S01]  /*6360*/  FMUL.FTZ R92, R2.reuse, R92 ;  /* 0x0000005c025c7220 */ /* 0x040fe20000410000 */
[----:B------:R-:W-:Y:S01]  /*6370*/  FMUL.FTZ R93, R2, R93 ;  /* 0x0000005d025d7220 */ /* 0x000fe20000410000 */
[C---:B------:R-:W-:Y:S01]  /*6380*/  FMUL.FTZ R94, R0.reuse, R94 ;  /* 0x0000005e005e7220 */ /* 0x040fe20000410000 */
[----:B------:R-:W-:Y:S03]  /*6390*/  FMUL.FTZ R95, R0, R95 ;  /* 0x0000005f005f7220 */ /* 0x000fe60000410000 */
[----:B------:R-:W3:Y:S01]  /*63a0*/  MUFU.EX2 R234, R19 ;  /* 0x0000001300ea7308 */ /* 0x000ee20000000800 */
[----:B--2---:R-:W-:Y:S01]  /*63b0*/  F2FP.F16.F32.PACK_AB R142, R238, R237 ;  /* 0x000000edee8e723e */ /* 0x004fe200000000ff */
[C---:B------:R-:W-:Y:S01]  /*63c0*/  FMUL.FTZ R17, R133.reuse, R153 ;  /* 0x0000009985117220 */ /* 0x040fe20000410000 */
[C---:B------:R-:W-:Y:S01]  /*63d0*/  FMUL.FTZ R96, R133.reuse, R96 ;  /* 0x0000006085607220 */ /* 0x040fe20000410000 */
[----:B------:R-:W-:Y:S01]  /*63e0*/  FMUL.FTZ R97, R133, R97 ;  /* 0x0000006185617220 */ /* 0x000fe20000410000 */
[C---:B------:R-:W-:Y:S01]  /*63f0*/  FMUL.FTZ R98, R3.reuse, R98 ;  /* 0x0000006203627220 */ /* 0x040fe20000410000 */
[C---:B------:R-:W-:Y:S01]  /*6400*/  FMUL.FTZ R99, R3.reuse, R99 ;  /* 0x0000006303637220 */ /* 0x040fe20000410000 */
[C---:B------:R-:W-:Y:S03]  /*6410*/  FMUL.FTZ R100, R2.reuse, R100 ;  /* 0x0000006402647220 */ /* 0x040fe60000410000 */
[----:B------:R2:W-:Y:S01]  /*6420*/  MUFU.EX2 R233, R4 ;  /* 0x0000000400e97308 */ /* 0x0005e20000000800 */
[----:B----4-:R-:W-:Y:S01]  /*6430*/  FMUL.FTZ R18, R3, R154 ;  /* 0x0000009a03127220 */ /* 0x010fe20000410000 */
[----:B------:R-:W-:Y:S01]  /*6440*/  FMUL.FTZ R101, R2, R101 ;  /* 0x0000006502657220 */ /* 0x000fe20000410000 */
[C---:B------:R-:W-:Y:S01]  /*6450*/  FMUL.FTZ R102, R0.reuse, R102 ;  /* 0x0000006600667220 */ /* 0x040fe20000410000 */
[----:B------:R-:W-:Y:S01]  /*6460*/  FMUL.FTZ R103, R0, R103 ;  /* 0x0000006700677220 */ /* 0x000fe20000410000 */
[--C-:B------:R-:W-:Y:S01]  /*6470*/  FFMA.FTZ R32, R32, UR4, -R137.reuse ;  /* 0x0000000420207c23 */ /* 0x100fe20008010889 */
[--C-:B------:R-:W-:Y:S01]  /*6480*/  FFMA.FTZ R33, R33, UR4, -R137.reuse ;  /* 0x0000000421217c23 */ /* 0x100fe20008010889 */
[----:B------:R-:W-:Y:S03]  /*6490*/  FFMA.FTZ R137, R65, UR4, -R137 ;  /* 0x0000000441897c23 */ /* 0x000fe60008010889 */
[----:B------:R-:W4:Y:S01]  /*64a0*/  MUFU.EX2 R235, R5 ;  /* 0x0000000500eb7308 */ /* 0x000f220000000800 */
[----:B---3--:R-:W-:Y:S01]  /*64b0*/  F2FP.F16.F32.PACK_AB R143, R234, R232 ;  /* 0x000000e8ea8f723e */ /* 0x008fe200000000ff */
[----:B------:R-:W-:Y:S01]  /*64c0*/  FMUL.FTZ R19, R3, R155 ;  /* 0x0000009b03137220 */ /* 0x000fe20000410000 */
[--C-:B------:R-:W-:Y:S01]  /*64d0*/  FFMA.FTZ R34, R34, UR4, -R138.reuse ;  /* 0x0000000422227c23 */ /* 0x100fe2000801088a */
[----:B------:R-:W-:Y:S01]  /*64e0*/  LDSM.16.MT88.4 R152, [R217+0xa000] ;  /* 0x00a00000d998783b */ /* 0x000fe20000004200 */
[--C-:B------:R-:W-:Y:S01]  /*64f0*/  FFMA.FTZ R35, R35, UR4, -R138.reuse ;  /* 0x0000000423237c23 */ /* 0x100fe2000801088a */
[----:B------:R-:W-:Y:S01]  /*6500*/  FFMA.FTZ R138, R67, UR4, -R138 ;  /* 0x00000004438a7c23 */ /* 0x000fe2000801088a */
[----:B------:R-:W-:Y:S03]  /*6510*/  FMUL.FTZ R104, R2, R104 ;  /* 0x0000006802687220 */ /* 0x000fe60000410000 */
[----:B------:R3:W-:Y:S01]  /*6520*/  MUFU.EX2 R227, R6 ;  /* 0x0000000600e37308 */ /* 0x0007e20000000800 */
[C---:B--2---:R-:W-:Y:S01]  /*6530*/  FMUL.FTZ R4, R133.reuse, R144 ;  /* 0x0000009085047220 */ /* 0x044fe20000410000 */
[----:B------:R-:W-:Y:S01]  /*6540*/  F2FP.F16.F32.PACK_AB R144, R226, R214 ;  /* 0x000000d6e290723e */ /* 0x000fe200000000ff */
[----:B------:R-:W-:Y:S01]  /*6550*/  FMUL.FTZ R105, R2, R105 ;  /* 0x0000006902697220 */ /* 0x000fe20000410000 */
[C---:B------:R-:W-:Y:S01]  /*6560*/  FMUL.FTZ R106, R0.reuse, R106 ;  /* 0x0000006a006a7220 */ /* 0x040fe20000410000 */
[----:B------:R-:W-:Y:S01]  /*6570*/  FMUL.FTZ R107, R0, R107 ;  /* 0x0000006b006b7220 */ /* 0x000fe20000410000 */
[C---:B------:R-:W-:Y:S01]  /*6580*/  FMUL.FTZ R108, R133.reuse, R108 ;  /* 0x0000006c856c7220 */ /* 0x040fe20000410000 */
[----:B------:R-:W-:Y:S03]  /*6590*/  FMUL.FTZ R109, R133, R109 ;  /* 0x0000006d856d7220 */ /* 0x000fe60000410000 */
[----:B------:R-:W2:Y:S01]  /*65a0*/  MUFU.EX2 R236, R7 ;  /* 0x0000000700ec7308 */ /* 0x000ea20000000800 */
[----:B----4-:R-:W-:Y:S01]  /*65b0*/  F2FP.F16.F32.PACK_AB R140, R235, R233 ;  /* 0x000000e9eb8c723e */ /* 0x010fe200000000ff */
[----:B------:R-:W-:Y:S01]  /*65c0*/  FMUL.FTZ R5, R133, R145 ;  /* 0x0000009185057220 */ /* 0x000fe20000410000 */
[----:B------:R-:W-:Y:S01]  /*65d0*/  F2FP.F16.F32.PACK_AB R145, R223, R212 ;  /* 0x000000d4df91723e */ /* 0x000fe200000000ff */
[C---:B------:R-:W-:Y:S01]  /*65e0*/  FMUL.FTZ R110, R3.reuse, R110 ;  /* 0x0000006e036e7220 */ /* 0x040fe20000410000 */
[C---:B------:R-:W-:Y:S01]  /*65f0*/  FMUL.FTZ R111, R3.reuse, R111 ;  /* 0x0000006f036f7220 */ /* 0x040fe20000410000 */
[C---:B------:R-:W-:Y:S01]  /*6600*/  FMUL.FTZ R112, R2.reuse, R112 ;  /* 0x0000007002707220 */ /* 0x040fe20000410000 */
[----:B------:R-:W-:Y:S03]  /*6610*/  FMUL.FTZ R113, R2, R113 ;  /* 0x0000007102717220 */ /* 0x000fe60000410000 */
[----:B------:R4:W-:Y:S01]  /*6620*/  MUFU.EX2 R224, R12 ;  /* 0x0000000c00e07308 */ /* 0x0009e20000000800 */
[C---:B---3--:R-:W-:Y:S01]  /*6630*/  FMUL.FTZ R6, R3.reuse, R146 ;  /* 0x0000009203067220 */ /* 0x048fe20000410000 */
[C---:B------:R-:W-:Y:S01]  /*6640*/  FMUL.FTZ R114, R0.reuse, R114 ;  /* 0x0000007200727220 */ /* 0x040fe20000410000 */
[----:B------:R-:W-:Y:S01]  /*6650*/  FMUL.FTZ R115, R0, R115 ;  /* 0x0000007300737220 */ /* 0x000fe20000410000 */
[C---:B------:R-:W-:Y:S01]  /*6660*/  FMUL.FTZ R116, R2.reuse, R116 ;  /* 0x0000007402747220 */ /* 0x040fe20000410000 */
[----:B------:R-:W-:Y:S01]  /*6670*/  FMUL.FTZ R117, R2, R117 ;  /* 0x0000007502757220 */ /* 0x000fe20000410000 */
[C---:B------:R-:W-:Y:S01]  /*6680*/  FMUL.FTZ R118, R0.reuse, R118 ;  /* 0x0000007600767220 */ /* 0x040fe20000410000 */
[----:B------:R-:W-:Y:S03]  /*6690*/  FMUL.FTZ R119, R0, R119 ;  /* 0x0000007700777220 */ /* 0x000fe60000410000 */
[----:B------:R-:W3:Y:S01]  /*66a0*/  MUFU.EX2 R225, R13 ;  /* 0x0000000d00e17308 */ /* 0x000ee20000000800 */
[----:B--2---:R-:W-:Y:S01]  /*66b0*/  F2FP.F16.F32.PACK_AB R141, R236, R227 ;  /* 0x000000e3ec8d723e */ /* 0x004fe200000000ff */
[----:B------:R-:W-:Y:S01]  /*66c0*/  FMUL.FTZ R7, R3, R147 ;  /* 0x0000009303077220 */ /* 0x000fe20000410000 */
[C---:B------:R-:W-:Y:S01]  /*66d0*/  FMUL.FTZ R120, R133.reuse, R120 ;  /* 0x0000007885787220 */ /* 0x040fe20000410000 */
[----:B------:R-:W-:Y:S01]  /*66e0*/  FMUL.FTZ R121, R133, R121 ;  /* 0x0000007985797220 */ /* 0x000fe20000410000 */
[C---:B------:R-:W-:Y:S01]  /*66f0*/  FMUL.FTZ R122, R3.reuse, R122 ;  /* 0x0000007a037a7220 */ /* 0x040fe20000410000 */
[----:B------:R-:W-:Y:S01]  /*6700*/  FMUL.FTZ R123, R3, R123 ;  /* 0x0000007b037b7220 */ /* 0x000fe20000410000 */
[C---:B------:R-:W-:Y:S03]  /*6710*/  FMUL.FTZ R124, R2.reuse, R124 ;  /* 0x0000007c027c7220 */ /* 0x040fe60000410000 */
[----:B------:R2:W-:Y:S01]  /*6720*/  MUFU.EX2 R213, R14 ;  /* 0x0000000e00d57308 */ /* 0x0005e20000000800 */
[-C--:B-1----:R-:W-:Y:S05]  /*6730*/  HMMA.16816.F32 R4, R140, R172.reuse, R4 ;  /* 0x000000ac8c04723c */ /* 0x082fea0000001804 */
[C---:B----4-:R-:W-:Y:S01]  /*6740*/  FMUL.FTZ R12, R2.reuse, R148 ;  /* 0x00000094020c7220 */ /* 0x050fe20000410000 */
[C---:B------:R-:W-:Y:S03]  /*6750*/  FMUL.FTZ R125, R2.reuse, R125 ;  /* 0x0000007d027d7220 */ /* 0x040fe60000410000 */
[----:B------:R-:W1:Y:S02]  /*6760*/  MUFU.EX2 R215, R15 ;  /* 0x0000000f00d77308 */ /* 0x000e640000000800 */
[----:B---3--:R-:W-:Y:S01]  /*6770*/  F2FP.F16.F32.PACK_AB R146, R225, R224 ;  /* 0x000000e0e192723e */ /* 0x008fe200000000ff */
[----:B------:R-:W-:Y:S01]  /*6780*/  FMUL.FTZ R13, R2, R149 ;  /* 0x00000095020d7220 */ /* 0x000fe20000410000 */
[C---:B------:R-:W-:Y:S01]  /*6790*/  FMUL.FTZ R126, R0.reuse, R126 ;  /* 0x0000007e007e7220 */ /* 0x040fe20000410000 */
[C---:B------:R-:W-:Y:S01]  /*67a0*/  FMUL.FTZ R127, R0.reuse, R127 ;  /* 0x0000007f007f7220 */ /* 0x040fe20000410000 */
[C---:B------:R-:W-:Y:S04]  /*67b0*/  FMUL.FTZ R128, R133.reuse, R128 ;  /* 0x0000008085807220 */ /* 0x040fe80000410000 */
[----:B------:R3:W-:Y:S01]  /*67c0*/  MUFU.EX2 R211, R20 ;  /* 0x0000001400d37308 */ /* 0x0007e20000000800 */
[----:B--2---:R-:W-:Y:S01]  /*67d0*/  FMUL.FTZ R14, R0, R150 ;  /* 0x00000096000e7220 */ /* 0x004fe20000410000 */
[----:B------:R-:W-:Y:S01]  /*67e0*/  FMUL.FTZ R129, R133, R129 ;  /* 0x0000008185817220 */ /* 0x000fe20000410000 */
[C---:B------:R-:W-:Y:S01]  /*67f0*/  FMUL.FTZ R130, R3.reuse, R130 ;  /* 0x0000008203827220 */ /* 0x040fe20000410000 */
[----:B------:R-:W-:Y:S01]  /*6800*/  FMUL.FTZ R131, R3, R131 ;  /* 0x0000008303837220 */ /* 0x000fe20000410000 */
[--C-:B------:R-:W-:Y:S01]  /*6810*/  FFMA.FTZ R44, R44, UR4, -R180.reuse ;  /* 0x000000042c2c7c23 */ /* 0x100fe200080108b4 */
[--C-:B------:R-:W-:Y:S01]  /*6820*/  FFMA.FTZ R45, R45, UR4, -R180.reuse ;  /* 0x000000042d2d7c23 */ /* 0x100fe200080108b4 */
[--C-:B------:R-:W-:Y:S03]  /*6830*/  FFMA.FTZ R46, R46, UR4, -R181.reuse ;  /* 0x000000042e2e7c23 */ /* 0x100fe600080108b5 */
[----:B------:R2:W-:Y:S01]  /*6840*/  MUFU.EX2 R210, R21 ;  /* 0x0000001500d27308 */ /* 0x0005e20000000800 */
[----:B-1----:R-:W-:Y:S01]  /*6850*/  F2FP.F16.F32.PACK_AB R147, R215, R213 ;  /* 0x000000d5d793723e */ /* 0x002fe200000000ff */
[----:B------:R-:W-:Y:S01]  /*6860*/  FMUL.FTZ R15, R0, R151 ;  /* 0x00000097000f7220 */ /* 0x000fe20000410000 */
[--C-:B------:R-:W-:Y:S01]  /*6870*/  FFMA.FTZ R47, R47, UR4, -R181.reuse ;  /* 0x000000042f2f7c23 */ /* 0x100fe200080108b5 */
[----:B------:R-:W1:Y:S01]  /*6880*/  LDSM.16.MT88.4 R148, [R139+0xa000] ;  /* 0x00a000008b94783b */ /* 0x000e620000004200 */
[--C-:B------:R-:W-:Y:S01]  /*6890*/  FFMA.FTZ R24, R24, UR4, -R180.reuse ;  /* 0x0000000418187c23 */ /* 0x100fe200080108b4 */
[--C-:B------:R-:W-:Y:S01]  /*68a0*/  FFMA.FTZ R25, R25, UR4, -R180.reuse ;  /* 0x0000000419197c23 */ /* 0x100fe200080108b4 */
[--C-:B------:R-:W-:Y:S01]  /*68b0*/  FFMA.FTZ R26, R26, UR4, -R181.reuse ;  /* 0x000000041a1a7c23 */ /* 0x100fe200080108b5 */
[C---:B------:R-:W-:Y:S02]  /*68c0*/  HMMA.16816.F32 R8, R144.reuse, R172, R8 ;  /* 0x000000ac9008723c */ /* 0x040fe40000001808 */
[----:B------:R-:W-:Y:S02]  /*68d0*/  MUFU.EX2 R194, R36 ;  /* 0x0000002400c27308 */ /* 0x000fe40000000800 */
[----:B---3--:R-:W-:Y:S01]  /*68e0*/  FMUL.FTZ R20, R133, R156 ;  /* 0x0000009c85147220 */ /* 0x008fe20000410000 */
[--C-:B------:R-:W-:Y:S01]  /*68f0*/  FFMA.FTZ R27, R27, UR4, -R181.reuse ;  /* 0x000000041b1b7c23 */ /* 0x100fe200080108b5 */
[-C--:B------:R-:W-:Y:S06]  /*6900*/  HMMA.16816.F32 R12, R144, R174.reuse, R12 ;  /* 0x000000ae900c723c */ /* 0x080fec000000180c */
[----:B------:R-:W-:Y:S01]  /*6910*/  MUFU.EX2 R195, R37 ;  /* 0x0000002500c37308 */ /* 0x000fe20000000800 */
[----:B--2---:R-:W-:Y:S01]  /*6920*/  FMUL.FTZ R21, R133, R157 ;  /* 0x0000009d85157220 */ /* 0x004fe20000410000 */
[C---:B------:R-:W-:Y:S08]  /*6930*/  HMMA.16816.F32 R16, R140.reuse, R174, R16 ;  /* 0x000000ae8c10723c */ /* 0x040ff00000001810 */
[----:B------:R-:W-:Y:S01]  /*6940*/  MUFU.EX2 R193, R48 ;  /* 0x0000003000c17308 */ /* 0x000fe20000000800 */
[-C--:B------:R-:W-:Y:S03]  /*6950*/  HMMA.16816.F32 R68, R140, R176.reuse, R68 ;  /* 0x000000b08c44723c */ /* 0x080fe60000001844 */
[--C-:B------:R-:W-:Y:S03]  /*6960*/  FFMA.FTZ R28, R28, UR4, -R180.reuse ;  /* 0x000000041c1c7c23 */ /* 0x100fe600080108b4 */
[C---:B------:R-:W-:Y:S03]  /*6970*/  HMMA.16816.F32 R72, R144.reuse, R176, R72 ;  /* 0x000000b09048723c */ /* 0x040fe60000001848 */
[----:B------:R-:W-:Y:S02]  /*6980*/  MUFU.EX2 R192, R49 ;  /* 0x0000003100c07308 */ /* 0x000fe40000000800 */
[--C-:B------:R-:W-:Y:S01]  /*6990*/  FFMA.FTZ R29, R29, UR4, -R180.reuse ;  /* 0x000000041d1d7c23 */ /* 0x100fe200080108b4 */
[-C--:B------:R-:W-:Y:S07]  /*69a0*/  HMMA.16816.F32 R76, R144, R178.reuse, R76 ;  /* 0x000000b2904c723c */ /* 0x080fee000000184c */
[----:B------:R-:W-:Y:S01]  /*69b0*/  MUFU.EX2 R190, R50 ;  /* 0x0000003200be7308 */ /* 0x000fe20000000800 */
[--C-:B------:R-:W-:Y:S01]  /*69c0*/  FFMA.FTZ R30, R30, UR4, -R181.reuse ;  /* 0x000000041e1e7c23 */ /* 0x100fe200080108b5 */
[C---:B------:R-:W-:Y:S08]  /*69d0*/  HMMA.16816.F32 R80, R140.reuse, R178, R80 ;  /* 0x000000b28c50723c */ /* 0x040ff00000001850 */
[----:B------:R2:W-:Y:S01]  /*69e0*/  MUFU.EX2 R191, R51 ;  /* 0x0000003300bf7308 */ /* 0x0005e20000000800 */
[-C--:B-1----:R-:W-:Y:S03]  /*69f0*/  HMMA.16816.F32 R84, R140, R148.reuse, R84 ;  /* 0x000000948c54723c */ /* 0x082fe60000001854 */
[--C-:B------:R-:W-:Y:S03]  /*6a00*/  FFMA.FTZ R60, R60, UR4, -R180.reuse ;  /* 0x000000043c3c7c23 */ /* 0x100fe600080108b4 */
[C---:B------:R-:W-:Y:S03]  /*6a10*/  HMMA.16816.F32 R88, R144.reuse, R148, R88 ;  /* 0x000000949058723c */ /* 0x040fe60000001858 */
[----:B------:R1:W-:Y:S02]  /*6a20*/  MUFU.EX2 R209, R22 ;  /* 0x0000001600d17308 */ /* 0x0003e40000000800 */
[--C-:B------:R-:W-:Y:S01]  /*6a30*/  FFMA.FTZ R62, R62, UR4, -R181.reuse ;  /* 0x000000043e3e7c23 */ /* 0x100fe200080108b5 */
[-C--:B------:R-:W-:Y:S07]  /*6a40*/  HMMA.16816.F32 R92, R144, R150.reuse, R92 ;  /* 0x00000096905c723c */ /* 0x080fee000000185c */
[----:B------:R3:W-:Y:S01]  /*6a50*/  MUFU.EX2 R208, R23 ;  /* 0x0000001700d07308 */ /* 0x0007e20000000800 */
[----:B--2---:R-:W-:Y:S03]  /*6a60*/  LDSM.16.MT88.4 R48, [R217+0xb400] ;  /* 0x00b40000d930783b */ /* 0x004fe60000004200 */
[----:B------:R-:W-:Y:S01]  /*6a70*/  FFMA.FTZ R180, R61, UR4, -R180 ;  /* 0x000000043db47c23 */ /* 0x000fe200080108b4 */
[C---:B------:R-:W-:Y:S05]  /*6a80*/  HMMA.16816.F32 R96, R140.reuse, R150, R96 ;  /* 0x000000968c60723c */ /* 0x040fea0000001860 */
[----:B------:R2:W-:Y:S01]  /*6a90*/  MUFU.EX2 R207, R32 ;  /* 0x0000002000cf7308 */ /* 0x0005e20000000800 */
[----:B------:R-:W4:Y:S01]  /*6aa0*/  LDSM.16.MT88.4 R148, [R139+0xb000] ;  /* 0x00b000008b94783b */ /* 0x000f220000004200 */
[C---:B-1----:R-:W-:Y:S08]  /*6ab0*/  FMUL.FTZ R22, R3.reuse, R158 ;  /* 0x0000009e03167220 */ /* 0x042ff00000410000 */
[----:B------:R1:W-:Y:S01]  /*6ac0*/  MUFU.EX2 R206, R33 ;  /* 0x0000002100ce7308 */ /* 0x0003e20000000800 */
[----:B---3--:R-:W-:Y:S02]  /*6ad0*/  FMUL.FTZ R23, R3, R159 ;  /* 0x0000009f03177220 */ /* 0x008fe40000410000 */
[----:B------:R-:W-:Y:S05]  /*6ae0*/  LDSM.16.MT88.4 R156, [R217+0x9400] ;  /* 0x00940000d99c783b */ /* 0x000fea0000004200 */
[-C--:B------:R-:W-:Y:S02]  /*6af0*/  HMMA.16816.F32 R20, R140, R152.reuse, R20 ;  /* 0x000000988c14723c */ /* 0x080fe40000001814 */
[----:B------:R-:W-:Y:S01]  /*6b00*/  MUFU.EX2 R189, R41 ;  /* 0x0000002900bd7308 */ /* 0x000fe20000000800 */
[----:B--2---:R-:W-:Y:S01]  /*6b10*/  FMUL.FTZ R32, R133, R160 ;  /* 0x000000a085207220 */ /* 0x004fe20000410000 */
[--C-:B------:R-:W-:Y:S01]  /*6b20*/  FFMA.FTZ R160, R31, UR4, -R181.reuse ;  /* 0x000000041fa07c23 */ /* 0x100fe200080108b5 */
[----:B------:R-:W-:Y:S01]  /*6b30*/  FMUL.FTZ R31, R0, R171 ;  /* 0x000000ab001f7220 */ /* 0x000fe20000410000 */
[C---:B------:R-:W-:Y:S06]  /*6b40*/  HMMA.16816.F32 R100, R144.reuse, R152, R100 ;  /* 0x000000989064723c */ /* 0x040fec0000001864 */
[----:B------:R2:W-:Y:S01]  /*6b50*/  MUFU.EX2 R205, R34 ;  /* 0x0000002200cd7308 */ /* 0x0005e20000000800 */
[----:B-1----:R-:W-:Y:S01]  /*6b60*/  FMUL.FTZ R33, R133, R161 ;  /* 0x000000a185217220 */ /* 0x002fe20000410000 */
[-C--:B------:R-:W-:Y:S08]  /*6b70*/  HMMA.16816.F32 R104, R144, R154.reuse, R104 ;  /* 0x0000009a9068723c */ /* 0x080ff00000001868 */
[----:B------:R1:W-:Y:S01]  /*6b80*/  MUFU.EX2 R204, R35 ;  /* 0x0000002300cc7308 */ /* 0x0003e20000000800 */
[C---:B------:R-:W-:Y:S01]  /*6b90*/  HMMA.16816.F32 R108, R140.reuse, R154, R108 ;  /* 0x0000009a8c6c723c */ /* 0x040fe2000000186c */
[----:B------:R-:W3:Y:S03]  /*6ba0*/  LDSM.16.MT88.4 R152, [R217+0xb000] ;  /* 0x00b00000d998783b */ /* 0x000ee60000004200 */
[----:B------:R-:W-:Y:S05]  /*6bb0*/  FFMA.FTZ R181, R63, UR4, -R181 ;  /* 0x000000043fb57c23 */ /* 0x000fea00080108b5 */
[----:B------:R5:W-:Y:S02]  /*6bc0*/  MUFU.EX2 R203, R24 ;  /* 0x0000001800cb7308 */ /* 0x000be40000000800 */
[C---:B--2---:R-:W-:Y:S08]  /*6bd0*/  FMUL.FTZ R34, R3.reuse, R162 ;  /* 0x000000a203227220 */ /* 0x044ff00000410000 */
[----:B------:R2:W3:Y:S01]  /*6be0*/  MUFU.EX2 R202, R25 ;  /* 0x0000001900ca7308 */ /* 0x0004e20000000800 */
[----:B-1----:R-:W-:Y:S07]  /*6bf0*/  FMUL.FTZ R35, R3, R163 ;  /* 0x000000a303237220 */ /* 0x002fee0000410000 */
[-C--:B----4-:R-:W-:Y:S02]  /*6c00*/  HMMA.16816.F32 R32, R140, R148.reuse, R32 ;  /* 0x000000948c20723c */ /* 0x090fe40000001820 */
[----:B------:R1:W-:Y:S01]  /*6c10*/  MUFU.EX2 R201, R26 ;  /* 0x0000001a00c97308 */ /* 0x0003e20000000800 */
[C---:B-----5:R-:W-:Y:S03]  /*6c20*/  FMUL.FTZ R24, R133.reuse, R164 ;  /* 0x000000a485187220 */ /* 0x060fe60000410000 */
[C---:B------:R-:W-:Y:S06]  /*6c30*/  HMMA.16816.F32 R112, R144.reuse, R148, R112 ;  /* 0x000000949070723c */ /* 0x040fec0000001870 */
[----:B------:R4:W5:Y:S01]  /*6c40*/  MUFU.EX2 R200, R27 ;  /* 0x0000001b00c87308 */ /* 0x0009620000000800 */
[----:B--2---:R-:W-:Y:S01]  /*6c50*/  FMUL.FTZ R25, R133, R165 ;  /* 0x000000a585197220 */ /* 0x004fe20000410000 */
[-C--:B------:R-:W-:Y:S08]  /*6c60*/  HMMA.16816.F32 R116, R144, R150.reuse, R116 ;  /* 0x000000969074723c */ /* 0x080ff00000001874 */
[----:B------:R2:W-:Y:S01]  /*6c70*/  MUFU.EX2 R198, R28 ;  /* 0x0000001c00c67308 */ /* 0x0005e20000000800 */
[C---:B------:R-:W-:Y:S01]  /*6c80*/  HMMA.16816.F32 R120, R140.reuse, R150, R120 ;  /* 0x000000968c78723c */ /* 0x040fe20000001878 */
[----:B------:R-:W5:Y:S03]  /*6c90*/  LDSM.16.MT88.4 R148, [R139+0x9400] ;  /* 0x009400008b94783b */ /* 0x000f660000004200 */
[----:B-1----:R-:W-:Y:S01]  /*6ca0*/  FMUL.FTZ R26, R3, R166 ;  /* 0x000000a6031a7220 */ /* 0x002fe20000410000 */
[----:B------:R-:W-:Y:S04]  /*6cb0*/  FFMA.FTZ R133, R133, R228, R233 ;  /* 0x000000e485857223 */ /* 0x000fe800000100e9 */
[----:B------:R1:W5:Y:S02]  /*6cc0*/  MUFU.EX2 R199, R29 ;  /* 0x0000001d00c77308 */ /* 0x0003640000000800 */
[C---:B----4-:R-:W-:Y:S01]  /*6cd0*/  FMUL.FTZ R27, R3.reuse, R167 ;  /* 0x000000a7031b7220 */ /* 0x050fe20000410000 */
[----:B------:R-:W-:Y:S06]  /*6ce0*/  FFMA.FTZ R3, R3, R229, R227 ;  /* 0x000000e503037223 */ /* 0x000fec00000100e3 */
[-C--:B---3--:R-:W-:Y:S01]  /*6cf0*/  HMMA.16816.F32 R24, R140, R152.reuse, R24 ;  /* 0x000000988c18723c */ /* 0x088fe20000001818 */
[----:B------:R3:W-:Y:S02]  /*6d00*/  MUFU.EX2 R196, R30 ;  /* 0x0000001e00c47308 */ /* 0x0007e40000000800 */
[----:B--2---:R-:W-:Y:S01]  /*6d10*/  FMUL.FTZ R28, R2, R168 ;  /* 0x000000a8021c7220 */ /* 0x004fe20000410000 */
[----:B------:R-:W-:Y:S02]  /*6d20*/  FADD.FTZ R3, R236, R3 ;  /* 0x00000003ec037221 */ /* 0x000fe40000010000 */
[C---:B------:R-:W-:Y:S05]  /*6d30*/  HMMA.16816.F32 R124, R144.reuse, R152, R124 ;  /* 0x00000098907c723c */ /* 0x040fea000000187c */
[----:B------:R-:W2:Y:S01]  /*6d40*/  MUFU.EX2 R197, R160 ;  /* 0x000000a000c57308 */ /* 0x000ea20000000800 */
[C---:B-1----:R-:W-:Y:S01]  /*6d50*/  FMUL.FTZ R29, R2.reuse, R169 ;  /* 0x000000a9021d7220 */ /* 0x042fe20000410000 */
[----:B------:R-:W-:Y:S01]  /*6d60*/  FFMA.FTZ R2, R2, R230, R214 ;  /* 0x000000e602027223 */ /* 0x000fe200000100d6 */
[----:B------:R-:W-:Y:S07]  /*6d70*/  FADD.FTZ R3, R232, R3 ;  /* 0x00000003e8037221 */ /* 0x000fee0000010000 */
[----:B------:R-:W-:Y:S01]  /*6d80*/  MUFU.EX2 R167, R38 ;  /* 0x0000002600a77308 */ /* 0x000fe20000000800 */
[C---:B---3--:R-:W-:Y:S01]  /*6d90*/  FMUL.FTZ R30, R0.reuse, R170 ;  /* 0x000000aa001e7220 */ /* 0x048fe20000410000 */
[----:B------:R-:W-:Y:S01]  /*6da0*/  FFMA.FTZ R0, R0, R231, R212 ;  /* 0x000000e700007223 */ /* 0x000fe200000100d4 */
[----:B------:R-:W-:Y:S03]  /*6db0*/  FADD.FTZ R2, R226, R2 ;  /* 0x00000002e2027221 */ /* 0x000fe60000010000 */
[----:B------:R-:W-:Y:S02]  /*6dc0*/  FADD.FTZ R0, R223, R0 ;  /* 0x00000000df007221 */ /* 0x000fe40000010000 */
[-C--:B------:R-:W-:Y:S02]  /*6dd0*/  HMMA.16816.F32 R28, R144, R154.reuse, R28 ;  /* 0x0000009a901c723c */ /* 0x080fe4000000181c */
[----:B------:R1:W-:Y:S04]  /*6de0*/  MUFU.EX2 R166, R39 ;  /* 0x0000002700a67308 */ /* 0x0003e80000000800 */
[----:B------:R-:W-:Y:S01]  /*6df0*/  HMMA.16816.F32 R128, R140, R154, R128 ;  /* 0x0000009a8c80723c */ /* 0x000fe20000001880 */
[----:B------:R-:W3:Y:S05]  /*6e00*/  LDSM.16.MT88.4 R152, [R139+0xa400] ;  /* 0x00a400008b98783b */ /* 0x000eea0000004200 */
[----:B------:R-:W-:Y:S01]  /*6e10*/  MUFU.EX2 R165, R40 ;  /* 0x0000002800a57308 */ /* 0x000fe20000000800 */
[----:B------:R-:W-:Y:S04]  /*6e20*/  F2FP.F16.F32.PACK_AB R144, R202, R203 ;  /* 0x000000cbca90723e */ /* 0x000fe800000000ff */
[----:B------:R-:W-:Y:S02]  /*6e30*/  F2FP.F16.F32.PACK_AB R140, R210, R211 ;  /* 0x000000d3d28c723e */ /* 0x000fe400000000ff */
[----:B------:R-:W-:Y:S01]  /*6e40*/  F2FP.F16.F32.PACK_AB R141, R208, R209 ;  /* 0x000000d1d08d723e */ /* 0x000fe200000000ff */
[----:B-1----:R-:W-:Y:S01]  /*6e50*/  LDSM.16.MT88.4 R36, [R139+0xb400] ;  /* 0x00b400008b24783b */ /* 0x002fe20000004200 */
[----:B------:R-:W-:Y:S01]  /*6e60*/  F2FP.F16.F32.PACK_AB R142, R206, R207 ;  /* 0x000000cfce8e723e */ /* 0x000fe200000000ff */
[----:B------:R-:W-:Y:S01]  /*6e70*/  MUFU.EX2 R164, R42 ;  /* 0x0000002a00a47308 */ /* 0x000fe20000000800 */
[----:B------:R-:W-:Y:S02]  /*6e80*/  F2FP.F16.F32.PACK_AB R143, R204, R205 ;  /* 0x000000cdcc8f723e */ /* 0x000fe400000000ff */
[----:B-----5:R-:W-:Y:S02]  /*6e90*/  F2FP.F16.F32.PACK_AB R145, R200, R201 ;  /* 0x000000c9c891723e */ /* 0x020fe400000000ff */
[----:B------:R-:W-:Y:S02]  /*6ea0*/  F2FP.F16.F32.PACK_AB R146, R199, R198 ;  /* 0x000000c6c792723e */ /* 0x000fe400000000ff */
[----:B--2---:R-:W-:Y:S01]  /*6eb0*/  F2FP.F16.F32.PACK_AB R147, R197, R196 ;  /* 0x000000c4c593723e */ /* 0x004fe200000000ff */
[-C--:B------:R-:W-:Y:S02]  /*6ec0*/  HMMA.16816.F32 R4, R140, R148.reuse, R4 ;  /* 0x000000948c04723c */ /* 0x080fe40000001804 */
[----:B------:R1:W-:Y:S04]  /*6ed0*/  MUFU.EX2 R188, R43 ;  /* 0x0000002b00bc7308 */ /* 0x0003e80000000800 */
[C---:B------:R-:W-:Y:S06]  /*6ee0*/  HMMA.16816.F32 R8, R144.reuse, R148, R8 ;  /* 0x000000949008723c */ /* 0x040fec0000001808 */
[----:B------:R-:W-:Y:S01]  /*6ef0*/  MUFU.EX2 R183, R52 ;  /* 0x0000003400b77308 */ /* 0x000fe20000000800 */
[-C--:B------:R-:W-:Y:S09]  /*6f00*/  HMMA.16816.F32 R12, R144, R150.reuse, R12 ;  /* 0x00000096900c723c */ /* 0x080ff2000000180c */
[----:B------:R-:W-:Y:S01]  /*6f10*/  MUFU.EX2 R182, R53 ;  /* 0x0000003500b67308 */ /* 0x000fe20000000800 */
[C---:B------:R-:W-:Y:S01]  /*6f20*/  HMMA.16816.F32 R16, R140.reuse, R150, R16 ;  /* 0x000000968c10723c */ /* 0x040fe20000001810 */
[----:B------:R-:W2:Y:S05]  /*6f30*/  LDSM.16.MT88.4 R148, [R217+0xa400] ;  /* 0x00a40000d994783b */ /* 0x000eaa0000004200 */
[-C--:B------:R-:W-:Y:S03]  /*6f40*/  HMMA.16816.F32 R68, R140, R156.reuse, R68 ;  /* 0x0000009c8c44723c */ /* 0x080fe60000001844 */
[----:B------:R-:W-:Y:S01]  /*6f50*/  MUFU.EX2 R178, R54 ;  /* 0x0000003600b27308 */ /* 0x000fe20000000800 */
[----:B-1----:R-:W1:Y:S02]  /*6f60*/  LDSM.16.MT88.4 R40, [R139+0x9800] ;  /* 0x009800008b28783b */ /* 0x002e640000004200 */
[C---:B------:R-:W-:Y:S07]  /*6f70*/  HMMA.16816.F32 R72, R144.reuse, R156, R72 ;  /* 0x0000009c9048723c */ /* 0x040fee0000001848 */
[----:B------:R4:W-:Y:S01]  /*6f80*/  MUFU.EX2 R179, R55 ;  /* 0x0000003700b37308 */ /* 0x0009e20000000800 */
[-C--:B------:R-:W-:Y:S09]  /*6f90*/  HMMA.16816.F32 R76, R144, R158.reuse, R76 ;  /* 0x0000009e904c723c */ /* 0x080ff2000000184c */
[----:B------:R-:W-:Y:S01]  /*6fa0*/  MUFU.EX2 R177, R64 ;  /* 0x0000004000b17308 */ /* 0x000fe20000000800 */
[C---:B------:R-:W-:Y:S06]  /*6fb0*/  HMMA.16816.F32 R80, R140.reuse, R158, R80 ;  /* 0x0000009e8c50723c */ /* 0x040fec0000001850 */
[-C--:B---3--:R-:W-:Y:S03]  /*6fc0*/  HMMA.16816.F32 R84, R140, R152.reuse, R84 ;  /* 0x000000988c54723c */ /* 0x088fe60000001854 */
[----:B------:R3:W-:Y:S01]  /*6fd0*/  MUFU.EX2 R175, R66 ;  /* 0x0000004200af7308 */ /* 0x0007e20000000800 */
[----:B----4-:R-:W-:Y:S02]  /*6fe0*/  LDSM.16.MT88.4 R52, [R139+0xb800] ;  /* 0x00b800008b34783b */ /* 0x010fe40000004200 */
[C---:B------:R-:W-:Y:S07]  /*6ff0*/  HMMA.16816.F32 R88, R144.reuse, R152, R88 ;  /* 0x000000989058723c */ /* 0x040fee0000001858 */
[----:B------:R-:W-:Y:S01]  /*7000*/  MUFU.EX2 R172, R56 ;  /* 0x0000003800ac7308 */ /* 0x000fe20000000800 */
[-C--:B------:R-:W-:Y:S09]  /*7010*/  HMMA.16816.F32 R92, R144, R154.reuse, R92 ;  /* 0x0000009a905c723c */ /* 0x080ff2000000185c */
[----:B------:R-:W4:Y:S01]  /*7020*/  MUFU.EX2 R173, R57 ;  /* 0x0000003900ad7308 */ /* 0x000f220000000800 */
[C---:B------:R-:W-:Y:S01]  /*7030*/  HMMA.16816.F32 R96, R140.reuse, R154, R96 ;  /* 0x0000009a8c60723c */ /* 0x040fe20000001860 */
[----:B------:R-:W-:Y:S05]  /*7040*/  LDSM.16.MT88.4 R152, [R139+0x9c00] ;  /* 0x009c00008b98783b */ /* 0x000fea0000004200 */
[-C--:B--2---:R-:W-:Y:S03]  /*7050*/  HMMA.16816.F32 R20, R140, R148.reuse, R20 ;  /* 0x000000948c14723c */ /* 0x084fe60000001814 */
[----:B------:R2:W-:Y:S01]  /*7060*/  MUFU.EX2 R186, R44 ;  /* 0x0000002c00ba7308 */ /* 0x0005e20000000800 */
[----:B---3--:R-:W-:Y:S02]  /*7070*/  LDSM.16.MT88.4 R64, [R217+0xac00] ;  /* 0x00ac0000d940783b */ /* 0x008fe40000004200 */
[C---:B------:R-:W-:Y:S07]  /*7080*/  HMMA.16816.F32 R100, R144.reuse, R148, R100 ;  /* 0x000000949064723c */ /* 0x040fee0000001864 */
[----:B------:R3:W5:Y:S01]  /*7090*/  MUFU.EX2 R187, R45 ;  /* 0x0000002d00bb7308 */ /* 0x0007620000000800 */
[----:B----4-:R-:W-:Y:S01]  /*70a0*/  F2FP.F16.F32.PACK_AB R168, R173, R172 ;  /* 0x000000acada8723e */ /* 0x010fe200000000ff */
[-C--:B------:R-:W-:Y:S08]  /*70b0*/  HMMA.16816.F32 R104, R144, R150.reuse, R104 ;  /* 0x000000969068723c */ /* 0x080ff00000001868 */
[----:B------:R5:W-:Y:S01]  /*70c0*/  MUFU.EX2 R185, R46 ;  /* 0x0000002e00b97308 */ /* 0x000be20000000800 */
[C---:B------:R-:W-:Y:S01]  /*70d0*/  HMMA.16816.F32 R108, R140.reuse, R150, R108 ;  /* 0x000000968c6c723c */ /* 0x040fe2000000186c */
[----:B------:R-:W4:Y:S03]  /*70e0*/  LDSM.16.MT88.4 R148, [R217+0x9800] ;  /* 0x00980000d994783b */ /* 0x000f260000004200 */
[----:B--2---:R-:W-:Y:S02]  /*70f0*/  F2FP.F16.F32.PACK_AB R44, R189, R165 ;  /* 0x000000a5bd2c723e */ /* 0x004fe400000000ff */
[-C--:B------:R-:W-:Y:S03]  /*7100*/  HMMA.16816.F32 R32, R140, R36.reuse, R32 ;  /* 0x000000248c20723c */ /* 0x080fe60000001820 */
[----:B------:R-:W2:Y:S02]  /*7110*/  MUFU.EX2 R184, R47 ;  /* 0x0000002f00b87308 */ /* 0x000ea40000000800 */
[----:B---3--:R-:W-:Y:S01]  /*7120*/  F2FP.F16.F32.PACK_AB R45, R188, R164 ;  /* 0x000000a4bc2d723e */ /* 0x008fe200000000ff */
[C---:B------:R-:W-:Y:S07]  /*7130*/  HMMA.16816.F32 R112, R144.reuse, R36, R112 ;  /* 0x000000249070723c */ /* 0x040fee0000001870 */
[----:B------:R-:W-:Y:S01]  /*7140*/  MUFU.EX2 R176, R137 ;  /* 0x0000008900b07308 */ /* 0x000fe20000000800 */
[----:B-----5:R-:W-:Y:S01]  /*7150*/  F2FP.F16.F32.PACK_AB R46, R187, R186 ;  /* 0x000000babb2e723e */ /* 0x020fe200000000ff */
[-C--:B------:R-:W-:Y:S08]  /*7160*/  HMMA.16816.F32 R116, R144, R38.reuse, R116 ;  /* 0x000000269074723c */ /* 0x080ff00000001874 */
[----:B------:R-:W-:Y:S01]  /*7170*/  MUFU.EX2 R137, R58 ;  /* 0x0000003a00897308 */ /* 0x000fe20000000800 */
[C---:B------:R-:W-:Y:S04]  /*7180*/  HMMA.16816.F32 R120, R140.reuse, R38, R120 ;  /* 0x000000268c78723c */ /* 0x040fe80000001878 */
[----:B--2---:R-:W-:Y:S02]  /*7190*/  F2FP.F16.F32.PACK_AB R47, R184, R185 ;  /* 0x000000b9b82f723e */ /* 0x004fe400000000ff */
[-C--:B------:R-:W-:Y:S03]  /*71a0*/  HMMA.16816.F32 R24, R140, R48.reuse, R24 ;  /* 0x000000308c18723c */ /* 0x080fe60000001818 */
[----:B------:R-:W-:Y:S02]  /*71b0*/  MUFU.EX2 R174, R138 ;  /* 0x0000008a00ae7308 */ /* 0x000fe40000000800 */
[----:B------:R-:W-:Y:S01]  /*71c0*/  F2FP.F16.F32.PACK_AB R36, R195, R194 ;  /* 0x000000c2c324723e */ /* 0x000fe200000000ff */
[C---:B------:R-:W-:Y:S07]  /*71d0*/  HMMA.16816.F32 R124, R144.reuse, R48, R124 ;  /* 0x00000030907c723c */ /* 0x040fee000000187c */
[----:B------:R-:W2:Y:S01]  /*71e0*/  MUFU.EX2 R138, R59 ;  /* 0x0000003b008a7308 */ /* 0x000ea20000000800 */
[----:B------:R-:W-:Y:S01]  /*71f0*/  F2FP.F16.F32.PACK_AB R37, R166, R167 ;  /* 0x000000a7a625723e */ /* 0x000fe200000000ff */
[-C--:B------:R-:W-:Y:S03]  /*7200*/  HMMA.16816.F32 R28, R144, R50.reuse, R28 ;  /* 0x00000032901c723c */ /* 0x080fe6000000181c */
[----:B------:R-:W-:Y:S03]  /*7210*/  F2FP.F16.F32.PACK_AB R38, R192, R193 ;  /* 0x000000c1c026723e */ /* 0x000fe600000000ff */
[----:B------:R-:W-:Y:S01]  /*7220*/  HMMA.16816.F32 R128, R140, R50, R128 ;  /* 0x000000328c80723c */ /* 0x000fe20000001880 */
[----:B------:R-:W3:Y:S01]  /*7230*/  LDSM.16.MT88.4 R48, [R139+0xa800] ;  /* 0x00a800008b30783b */ /* 0x000ee20000004200 */
[----:B------:R-:W-:Y:S03]  /*7240*/  MUFU.EX2 R60, R60 ;  /* 0x0000003c003c7308 */ /* 0x000fe60000000800 */
[----:B------:R-:W-:Y:S02]  /*7250*/  F2FP.F16.F32.PACK_AB R39, R191, R190 ;  /* 0x000000bebf27723e */ /* 0x000fe400000000ff */
[----:B--2---:R-:W-:Y:S02]  /*7260*/  F2FP.F16.F32.PACK_AB R169, R138, R137 ;  /* 0x000000898aa9723e */ /* 0x004fe400000000ff */
[----:B------:R-:W-:Y:S03]  /*7270*/  LDSM.16.MT88.4 R56, [R139+0xac00] ;  /* 0x00ac00008b38783b */ /* 0x000fe60000004200 */
[----:B------:R-:W2:Y:S01]  /*7280*/  MUFU.EX2 R180, R180 ;  /* 0x000000b400b47308 */ /* 0x000ea20000000800 */
[-C--:B-1----:R-:W-:Y:S06]  /*7290*/  HMMA.16816.F32 R4, R36, R40.reuse, R4 ;  /* 0x000000282404723c */ /* 0x082fec0000001804 */
[C---:B------:R-:W-:Y:S03]  /*72a0*/  HMMA.16816.F32 R8, R44.reuse, R40, R8 ;  /* 0x000000282c08723c */ /* 0x040fe60000001808 */
[----:B------:R-:W-:Y:S03]  /*72b0*/  MUFU.EX2 R62, R62 ;  /* 0x0000003e003e7308 */ /* 0x000fe60000000800 */
[-C--:B------:R-:W-:Y:S07]  /*72c0*/  HMMA.16816.F32 R12, R44, R42.reuse, R12 ;  /* 0x0000002a2c0c723c */ /* 0x080fee000000180c */
[----:B------:R-:W1:Y:S01]  /*72d0*/  MUFU.EX2 R181, R181 ;  /* 0x000000b500b57308 */ /* 0x000e620000000800 */
[----:B--2---:R-:W-:Y:S01]  /*72e0*/  F2FP.F16.F32.PACK_AB R170, R180, R60 ;  /* 0x0000003cb4aa723e */ /* 0x004fe200000000ff */
[C---:B------:R-:W-:Y:S01]  /*72f0*/  HMMA.16816.F32 R16, R36.reuse, R42, R16 ;  /* 0x0000002a2410723c */ /* 0x040fe20000001810 */
[----:B------:R-:W2:Y:S05]  /*7300*/  LDSM.16.MT88.4 R40, [R217+0xa800] ;  /* 0x00a80000d928783b */ /* 0x000eaa0000004200 */
[-C--:B----4-:R-:W-:Y:S06]  /*7310*/  HMMA.16816.F32 R68, R36, R148.reuse, R68 ;  /* 0x000000942444723c */ /* 0x090fec0000001844 */
[C---:B------:R-:W-:Y:S05]  /*7320*/  HMMA.16816.F32 R72, R44.reuse, R148, R72 ;  /* 0x000000942c48723c */ /* 0x040fea0000001848 */
[----:B-1----:R-:W-:Y:S01]  /*7330*/  F2FP.F16.F32.PACK_AB R171, R181, R62 ;  /* 0x0000003eb5ab723e */ /* 0x002fe200000000ff */
[-C--:B------:R-:W-:Y:S06]  /*7340*/  HMMA.16816.F32 R76, R44, R150.reuse, R76 ;  /* 0x000000962c4c723c */ /* 0x080fec000000184c */
[C---:B------:R-:W-:Y:S06]  /*7350*/  HMMA.16816.F32 R80, R36.reuse, R150, R80 ;  /* 0x000000962450723c */ /* 0x040fec0000001850 */
[-C--:B---3--:R-:W-:Y:S06]  /*7360*/  HMMA.16816.F32 R84, R36, R48.reuse, R84 ;  /* 0x000000302454723c */ /* 0x088fec0000001854 */
[C---:B------:R-:W-:Y:S06]  /*7370*/  HMMA.16816.F32 R88, R44.reuse, R48, R88 ;  /* 0x000000302c58723c */ /* 0x040fec0000001858 */
[-C--:B------:R-:W-:Y:S06]  /*7380*/  HMMA.16816.F32 R92, R44, R50.reuse, R92 ;  /* 0x000000322c5c723c */ /* 0x080fec000000185c */
[C---:B------:R-:W-:Y:S01]  /*7390*/  HMMA.16816.F32 R96, R36.reuse, R50, R96 ;  /* 0x000000322460723c */ /* 0x040fe20000001860 */
[----:B------:R-:W1:Y:S05]  /*73a0*/  LDSM.16.MT88.4 R48, [R217+0xb800] ;  /* 0x00b80000d930783b */ /* 0x000e6a0000004200 */
[-C--:B--2---:R-:W-:Y:S06]  /*73b0*/  HMMA.16816.F32 R20, R36, R40.reuse, R20 ;  /* 0x000000282414723c */ /* 0x084fec0000001814 */
[C---:B------:R-:W-:Y:S06]  /*73c0*/  HMMA.16816.F32 R100, R44.reuse, R40, R100 ;  /* 0x000000282c64723c */ /* 0x040fec0000001864 */
[-C--:B------:R-:W-:Y:S06]  /*73d0*/  HMMA.16816.F32 R104, R44, R42.reuse, R104 ;  /* 0x0000002a2c68723c */ /* 0x080fec0000001868 */
[C---:B------:R-:W-:Y:S01]  /*73e0*/  HMMA.16816.F32 R108, R36.reuse, R42, R108 ;  /* 0x0000002a246c723c */ /* 0x040fe2000000186c */
[----:B------:R-:W2:Y:S05]  /*73f0*/  LDSM.16.MT88.4 R40, [R217+0x9c00] ;  /* 0x009c0000d928783b */ /* 0x000eaa0000004200 */
[-C--:B------:R-:W-:Y:S06]  /*7400*/  HMMA.16816.F32 R32, R36, R52.reuse, R32 ;  /* 0x000000342420723c */ /* 0x080fec0000001820 */
[C---:B------:R-:W-:Y:S06]  /*7410*/  HMMA.16816.F32 R112, R44.reuse, R52, R112 ;  /* 0x000000342c70723c */ /* 0x040fec0000001870 */
[-C--:B------:R-:W-:Y:S06]  /*7420*/  HMMA.16816.F32 R116, R44, R54.reuse, R116 ;  /* 0x000000362c74723c */ /* 0x080fec0000001874 */
[C---:B------:R-:W-:Y:S06]  /*7430*/  HMMA.16816.F32 R120, R36.reuse, R54, R120 ;  /* 0x000000362478723c */ /* 0x040fec0000001878 */
[-C--:B-1----:R-:W-:Y:S06]  /*7440*/  HMMA.16816.F32 R24, R36, R48.reuse, R24 ;  /* 0x000000302418723c */ /* 0x082fec0000001818 */
[C---:B------:R-:W-:Y:S06]  /*7450*/  HMMA.16816.F32 R124, R44.reuse, R48, R124 ;  /* 0x000000302c7c723c */ /* 0x040fec000000187c */
[-C--:B------:R-:W-:Y:S01]  /*7460*/  HMMA.16816.F32 R28, R44, R50.reuse, R28 ;  /* 0x000000322c1c723c */ /* 0x080fe2000000181c */
[----:B------:R-:W1:Y:S05]  /*7470*/  LDSM.16.MT88.4 R44, [R139+0xbc00] ;  /* 0x00bc00008b2c783b */ /* 0x000e6a0000004200 */
[----:B------:R-:W-:Y:S07]  /*7480*/  HMMA.16816.F32 R128, R36, R50, R128 ;  /* 0x000000322480723c */ /* 0x000fee0000001880 */
[----:B------:R-:W-:Y:S04]  /*7490*/  F2FP.F16.F32.PACK_AB R36, R182, R183 ;  /* 0x000000b7b624723e */ /* 0x000fe800000000ff */
[----:B------:R-:W-:Y:S02]  /*74a0*/  F2FP.F16.F32.PACK_AB R37, R179, R178 ;  /* 0x000000b2b325723e */ /* 0x000fe400000000ff */
[----:B------:R-:W-:Y:S02]  /*74b0*/  F2FP.F16.F32.PACK_AB R38, R176, R177 ;  /* 0x000000b1b026723e */ /* 0x000fe400000000ff */
[----:B------:R-:W-:Y:S07]  /*74c0*/  F2FP.F16.F32.PACK_AB R39, R174, R175 ;  /* 0x000000afae27723e */ /* 0x000fee00000000ff */
[-C--:B------:R-:W-:Y:S01]  /*74d0*/  HMMA.16816.F32 R144, R36, R152.reuse, R4 ;  /* 0x000000982490723c */ /* 0x080fe20000001804 */
[----:B------:R-:W3:Y:S05]  /*74e0*/  LDSM.16.MT88.4 R4, [R217+0xbc00] ;  /* 0x00bc0000d904783b */ /* 0x000eea0000004200 */
[C---:B------:R-:W-:Y:S06]  /*74f0*/  HMMA.16816.F32 R140, R168.reuse, R152, R8 ;  /* 0x00000098a88c723c */ /* 0x040fec0000001808 */
[-C--:B------:R-:W-:Y:S05]  /*7500*/  HMMA.16816.F32 R148, R168, R154.reuse, R12 ;  /* 0x0000009aa894723c */ /* 0x080fea000000180c */
[----:B------:R-:W-:Y:S01]  /*7510*/  FADD.FTZ R8, R235, R133 ;  /* 0x00000085eb087221 */ /* 0x000fe20000010000 */
[C---:B------:R-:W-:Y:S05]  /*7520*/  HMMA.16816.F32 R152, R36.reuse, R154, R16 ;  /* 0x0000009a2498723c */ /* 0x040fea0000001810 */
[----:B------:R-:W-:Y:S01]  /*7530*/  MOV R133, R135 ;  /* 0x0000008700857202 */ /* 0x000fe20000000f00 */
[-C--:B--2---:R-:W-:Y:S05]  /*7540*/  HMMA.16816.F32 R68, R36, R40.reuse, R68 ;  /* 0x000000282444723c */ /* 0x084fea0000001844 */
[----:B------:R-:W-:Y:S01]  /*7550*/  FADD.FTZ R8, R237, R8 ;  /* 0x00000008ed087221 */ /* 0x000fe20000010000 */
[C---:B------:R-:W-:Y:S05]  /*7560*/  HMMA.16816.F32 R72, R168.reuse, R40, R72 ;  /* 0x00000028a848723c */ /* 0x040fea0000001848 */
[----:B------:R-:W-:Y:S01]  /*7570*/  FADD.FTZ R9, R224, R2 ;  /* 0x00000002e0097221 */ /* 0x000fe20000010000 */
[-C--:B------:R-:W-:Y:S05]  /*7580*/  HMMA.16816.F32 R76, R168, R42.reuse, R76 ;  /* 0x0000002aa84c723c */ /* 0x080fea000000184c */
        /* <DEDUP_REMOVED lines=19> */
[-C--:B-1----:R-:W-:Y:S05]  /*76c0*/  HMMA.16816.F32 R160, R36, R44.reuse, R32 ;  /* 0x0000002c24a0723c */ /* 0x082fea0000001820 */
[----:B------:R-:W-:Y:S01]  /*76d0*/  FADD.FTZ R9, R208, R3 ;  /* 0x00000003d0097221 */ /* 0x000fe20000010000 */
[C---:B------:R-:W-:Y:S05]  /*76e0*/  HMMA.16816.F32 R112, R168.reuse, R44, R112 ;  /* 0x0000002ca870723c */ /* 0x040fea0000001870 */
[----:B------:R-:W-:Y:S01]  /*76f0*/  FADD.FTZ R8, R202, R0 ;  /* 0x00000000ca087221 */ /* 0x000fe20000010000 */
[----:B------:R-:W-:Y:S01]  /*7700*/  FADD.FTZ R0, R200, R2 ;  /* 0x00000002c8007221 */ /* 0x000fe20000010000 */
[----:B------:R-:W-:Y:S01]  /*7710*/  FADD.FTZ R3, R207, R10 ;  /* 0x0000000acf037221 */ /* 0x000fe20000010000 */
[----:B------:R-:W-:Y:S01]  /*7720*/  FADD.FTZ R9, R205, R9 ;  /* 0x00000009cd097221 */ /* 0x000fe20000010000 */
[-C--:B------:R-:W-:Y:S03]  /*7730*/  HMMA.16816.F32 R116, R168, R46.reuse, R116 ;  /* 0x0000002ea874723c */ /* 0x080fe60000001874 */
[----:B------:R-:W-:Y:S01]  /*7740*/  FADD.FTZ R2, R196, R0 ;  /* 0x00000000c4027221 */ /* 0x000fe20000010000 */
[----:B------:R-:W-:Y:S01]  /*7750*/  FADD.FTZ R8, R198, R8 ;  /* 0x00000008c6087221 */ /* 0x000fe20000010000 */
[----:B------:R-:W-:Y:S01]  /*7760*/  FADD.FTZ R0, R206, R3 ;  /* 0x00000003ce007221 */ /* 0x000fe20000010000 */
[----:B------:R-:W-:Y:S01]  /*7770*/  FADD.FTZ R9, R204, R9 ;  /* 0x00000009cc097221 */ /* 0x000fe20000010000 */
[----:B------:R-:W-:Y:S01]  /*7780*/  FADD.FTZ R3, R197, R2 ;  /* 0x00000002c5037221 */ /* 0x000fe20000010000 */
[----:B------:R-:W-:Y:S01]  /*7790*/  FADD.FTZ R8, R199, R8 ;  /* 0x00000008c7087221 */ /* 0x000fe20000010000 */
[C---:B------:R-:W-:Y:S04]  /*77a0*/  HMMA.16816.F32 R120, R36.reuse, R46, R120 ;  /* 0x0000002e2478723c */ /* 0x040fe80000001878 */
[----:B------:R-:W-:Y:S01]  /*77b0*/  FADD.FTZ R10, R194, R0 ;  /* 0x00000000c20a7221 */ /* 0x000fe20000010000 */
[----:B------:R-:W-:Y:S01]  /*77c0*/  FADD.FTZ R0, R167, R9 ;  /* 0x00000009a7007221 */ /* 0x000fe20000010000 */
[----:B------:R-:W-:Y:S01]  /*77d0*/  FADD.FTZ R2, R165, R8 ;  /* 0x00000008a5027221 */ /* 0x000fe20000010000 */
[----:B------:R-:W-:Y:S01]  /*77e0*/  FADD.FTZ R3, R164, R3 ;  /* 0x00000003a4037221 */ /* 0x000fe20000010000 */
[----:B------:R-:W-:Y:S03]  /*77f0*/  FADD.FTZ R9, R195, R10 ;  /* 0x0000000ac3097221 */ /* 0x000fe60000010000 */
[----:B------:R-:W-:Y:S01]  /*7800*/  FADD.FTZ R8, R166, R0 ;  /* 0x00000000a6087221 */ /* 0x000fe20000010000 */
[----:B------:R-:W-:Y:S01]  /*7810*/  FADD.FTZ R0, R189, R2 ;  /* 0x00000002bd007221 */ /* 0x000fe20000010000 */
[-C--:B---3--:R-:W-:Y:S03]  /*7820*/  HMMA.16816.F32 R164, R36, R4.reuse, R24 ;  /* 0x0000000424a4723c */ /* 0x088fe60000001818 */
[----:B------:R-:W-:Y:S01]  /*7830*/  FADD.FTZ R2, R188, R3 ;  /* 0x00000003bc027221 */ /* 0x000fe20000010000 */
[----:B------:R-:W-:Y:S01]  /*7840*/  FADD.FTZ R9, R193, R9 ;  /* 0x00000009c1097221 */ /* 0x000fe20000010000 */
[----:B------:R-:W-:Y:S01]  /*7850*/  FADD.FTZ R8, R190, R8 ;  /* 0x00000008be087221 */ /* 0x000fe20000010000 */
[C---:B------:R-:W-:Y:S05]  /*7860*/  HMMA.16816.F32 R124, R168.reuse, R4, R124 ;  /* 0x00000004a87c723c */ /* 0x040fea000000187c */
[----:B------:R-:W-:Y:S01]  /*7870*/  FADD.FTZ R3, R186, R0 ;  /* 0x00000000ba037221 */ /* 0x000fe20000010000 */
[-C--:B------:R-:W-:Y:S05]  /*7880*/  HMMA.16816.F32 R168, R168, R6.reuse, R28 ;  /* 0x00000006a8a8723c */ /* 0x080fea000000181c */
[----:B------:R-:W-:Y:S01]  /*7890*/  FADD.FTZ R0, R185, R2 ;  /* 0x00000002b9007221 */ /* 0x000fe20000010000 */
[----:B------:R-:W-:Y:S01]  /*78a0*/  FADD.FTZ R2, R192, R9 ;  /* 0x00000009c0027221 */ /* 0x000fe20000010000 */
[----:B------:R-:W-:Y:S01]  /*78b0*/  FADD.FTZ R5, R191, R8 ;  /* 0x00000008bf057221 */ /* 0x000fe20000010000 */
[----:B------:R-:W-:Y:S04]  /*78c0*/  HMMA.16816.F32 R128, R36, R6, R128 ;  /* 0x000000062480723c */ /* 0x000fe80000001880 */
[----:B------:R-:W-:Y:S01]  /*78d0*/  FADD.FTZ R3, R187, R3 ;  /* 0x00000003bb037221 */ /* 0x000fe20000010000 */
[----:B------:R-:W-:Y:S01]  /*78e0*/  FADD.FTZ R4, R184, R0 ;  /* 0x00000000b8047221 */ /* 0x000fe20000010000 */
[----:B------:R-:W-:Y:S01]  /*78f0*/  FADD.FTZ R0, R183, R2 ;  /* 0x00000002b7007221 */ /* 0x000fe20000010000 */
[----:B------:R-:W-:Y:S01]  /*7900*/  FADD.FTZ R2, R178, R5 ;  /* 0x00000005b2027221 */ /* 0x000fe20000010000 */
[----:B------:R-:W-:Y:S03]  /*7910*/  FADD.FTZ R3, R172, R3 ;  /* 0x00000003ac037221 */ /* 0x000fe60000010000 */
        /* <DEDUP_REMOVED lines=8> */
[----:B------:R-:W-:Y:S01]  /*79a0*/  MOV R138, R132 ;  /* 0x00000084008a7202 */ /* 0x000fe20000000f00 */
[----:B------:R-:W-:Y:S01]  /*79b0*/  FADD.FTZ R0, R62, R3 ;  /* 0x000000033e007221 */ /* 0x000fe20000010000 */
[----:B------:R-:W-:Y:S01]  /*79c0*/  FADD.FTZ R228, R176, R5 ;  /* 0x00000005b0e47221 */ /* 0x000fe20000010000 */
[----:B------:R-:W-:Y:S01]  /*79d0*/  MOV R3, R136 ;  /* 0x0000008800037202 */ /* 0x000fe20000000f00 */
[----:B------:R-:W-:Y:S01]  /*79e0*/  FADD.FTZ R229, R174, R4 ;  /* 0x00000004aee57221 */ /* 0x000fe20000010000 */
[----:B------:R-:W-:Y:S01]  /*79f0*/  FADD.FTZ R230, R180, R2 ;  /* 0x00000002b4e67221 */ /* 0x000fe20000010000 */
[----:B------:R-:W-:Y:S01]  /*7a00*/  MOV R137, R134 ;  /* 0x0000008600897202 */ /* 0x000fe20000000f00 */
[----:B------:R-:W-:Y:S01]  /*7a10*/  FADD.FTZ R231, R181, R0 ;  /* 0x00000000b5e77221 */ /* 0x000fe20000010000 */
[----:B------:R-:W-:Y:S06]  /*7a20*/  @P0 BRA `(.L_x_7) ;  /* 0xffffffd000ec0947 */ /* 0x000fec000383ffff */
.L_x_6:
[----:B------:R-:W1:Y:S01]  /*7a30*/  S2R R12, SR_TID.X ;  /* 0x00000000000c7919 */ /* 0x000e620000002100 */
[----:B------:R-:W-:Y:S01]  /*7a40*/  ISETP.NE.AND P1, PT, R252, -0x1, PT ;  /* 0xfffffffffc00780c */ /* 0x000fe20003f25270 */
[----:B------:R-:W2:Y:S01]  /*7a50*/  S2UR UR4, SR_CgaCtaId ;  /* 0x00000000000479c3 */ /* 0x000ea20000008800 */
[----:B------:R-:W-:Y:S01]  /*7a60*/  UMOV UR5, 0x400 ;  /* 0x0000040000057882 */ /* 0x000fe20000000000 */
[----:B------:R-:W3:Y:S04]  /*7a70*/  SHFL.BFLY PT, R2, R228, 0x2, 0x1f ;  /* 0x0c401f00e4027f89 */ /* 0x000ee800000e0000 */
[----:B------:R-:W4:Y:S04]  /*7a80*/  SHFL.BFLY PT, R0, R229, 0x2, 0x1f ;  /* 0x0c401f00e5007f89 */ /* 0x000f2800000e0000 */
[----:B------:R-:W1:Y:S02]  /*7a90*/  SHFL.BFLY PT, R7, R230, 0x2, 0x1f ;  /* 0x0c401f00e6077f89 */ /* 0x000e6400000e0000 */
[----:B------:R-:W1:Y:S02]  /*7aa0*/  @P1 LDC.64 R8, c[0x0][0x298] ;  /* 0x0000a600ff081b82 */ /* 0x000e640000000a00 */
[----:B------:R-:W1:Y:S01]  /*7ab0*/  SHFL.BFLY PT, R6, R231, 0x2, 0x1f ;  /* 0x0c401f00e7067f89 */ /* 0x000e6200000e0000 */
[----:B--2---:R-:W-:Y:S01]  /*7ac0*/  ULEA UR4, UR4, UR5, 0x18 ;  /* 0x0000000504047291 */ /* 0x004fe2000f8ec03f */
[----:B---3--:R-:W-:Y:S01]  /*7ad0*/  FADD.FTZ R2, R2, R228 ;  /* 0x000000e402027221 */ /* 0x008fe20000010000 */
[----:B----4-:R-:W-:Y:S01]  /*7ae0*/  FADD.FTZ R0, R0, R229 ;  /* 0x000000e500007221 */ /* 0x010fe20000010000 */
[----:B-1----:R-:W-:-:S03]  /*7af0*/  SHF.R.S32.HI R51, RZ, 0x1f, R12 ;  /* 0x0000001fff337819 */ /* 0x002fc6000001140c */
[----:B------:R-:W1:Y:S01]  /*7b00*/  SHFL.BFLY PT, R5, R2, 0x1, 0x1f ;  /* 0x0c201f0002057f89 */ /* 0x000e6200000e0000 */
[----:B------:R-:W-:Y:S01]  /*7b10*/  FADD.FTZ R7, R7, R230 ;  /* 0x000000e607077221 */ /* 0x000fe20000010000 */
[CC--:B------:R-:W-:Y:S02]  /*7b20*/  LEA.HI R10, R51.reuse, R12.reuse, RZ, 0x2 ;  /* 0x0000000c330a7211 */ /* 0x0c0fe400078f10ff */
[----:B------:R-:W2:Y:S01]  /*7b30*/  SHFL.BFLY PT, R4, R0, 0x1, 0x1f ;  /* 0x0c201f0000047f89 */ /* 0x000ea200000e0000 */
[----:B------:R-:W-:Y:S01]  /*7b40*/  LEA.HI R51, R51, R12, RZ, 0x5 ;  /* 0x0000000c33337211 */ /* 0x000fe200078f28ff */
[----:B------:R-:W-:Y:S01]  /*7b50*/  FADD.FTZ R6, R6, R231 ;  /* 0x000000e706067221 */ /* 0x000fe20000010000 */
[----:B------:R-:W-:Y:S01]  /*7b60*/  SHF.R.S32.HI R11, RZ, 0x2, R10 ;  /* 0x00000002ff0b7819 */ /* 0x000fe2000001140a */
[----:B------:R-:W3:Y:S01]  /*7b70*/  SHFL.BFLY PT, R55, R7, 0x1, 0x1f ;  /* 0x0c201f0007377f89 */ /* 0x000ee200000e0000 */
[----:B------:R-:W-:Y:S02]  /*7b80*/  SHF.R.S32.HI R51, RZ, 0x5, R51 ;  /* 0x00000005ff337819 */ /* 0x000fe40000011433 */
[----:B------:R-:W-:Y:S01]  /*7b90*/  SHF.R.S32.HI R3, RZ, 0x1f, R11 ;  /* 0x0000001fff037819 */ /* 0x000fe2000001140b */
[----:B------:R-:W4:Y:S03]  /*7ba0*/  SHFL.BFLY PT, R56, R6, 0x1, 0x1f ;  /* 0x0c201f0006387f89 */ /* 0x000f2600000e0000 */
[----:B------:R-:W-:-:S04]  /*7bb0*/  LEA.HI R3, R3, R11, RZ, 0x3 ;  /* 0x0000000b03037211 */ /* 0x000fc800078f18ff */
[----:B------:R-:W-:-:S04]  /*7bc0*/  LOP3.LUT R3, R3, 0xfffffff8, RZ, 0xc0, !PT ;  /* 0xfffffff803037812 */ /* 0x000fc800078ec0ff */
[----:B------:R-:W-:Y:S01]  /*7bd0*/  IADD3 R3, R11, -R3, RZ ;  /* 0x800000030b037210 */ /* 0x000fe20007ffe0ff */
[----:B-1----:R-:W-:Y:S01]  /*7be0*/  FADD.FTZ R58, R2, R5 ;  /* 0x00000005023a7221 */ /* 0x002fe20000010000 */
[----:B------:R-:W-:Y:S01]  /*7bf0*/  LOP3.LUT R2, R10, 0xfffffffc, RZ, 0xc0, !PT ;  /* 0xfffffffc0a027812 */ /* 0x000fe200078ec0ff */
[----:B--2---:R-:W-:Y:S01]  /*7c00*/  FADD.FTZ R57, R0, R4 ;  /* 0x0000000400397221 */ /* 0x004fe20000010000 */
[----:B------:R-:W-:Y:S02]  /*7c10*/  LEA.HI R0, R3, R3, RZ, 0x1 ;  /* 0x0000000303007211 */ /* 0x000fe400078f08ff */
[----:B------:R-:W-:Y:S01]  /*7c20*/  IADD3 R5, -R2, R12, RZ ;  /* 0x0000000c02057210 */ /* 0x000fe20007ffe1ff */
[----:B---3--:R-:W-:Y:S01]  /*7c30*/  FADD.FTZ R55, R7, R55 ;  /* 0x0000003707377221 */ /* 0x008fe20000010000 */
[----:B------:R-:W-:Y:S02]  /*7c40*/  SHF.R.S32.HI R2, RZ, 0x1, R0 ;  /* 0x00000001ff027819 */ /* 0x000fe40000011400 */
[----:B------:R-:W-:Y:S01]  /*7c50*/  LOP3.LUT R4, R0, 0x3fffffe, RZ, 0xc0, !PT ;  /* 0x03fffffe00047812 */ /* 0x000fe200078ec0ff */
[----:B----4-:R-:W-:Y:S01]  /*7c60*/  FADD.FTZ R56, R6, R56 ;  /* 0x0000003806387221 */ /* 0x010fe20000010000 */
[----:B------:R-:W-:-:S02]  /*7c70*/  SHF.L.U32 R12, R2, 0x6, RZ ;  /* 0x00000006020c7819 */ /* 0x000fc400000006ff */
[----:B------:R-:W-:Y:S02]  /*7c80*/  FSETP.NE.FTZ.AND P5, PT, R58, RZ, PT ;  /* 0x000000ff3a00720b */ /* 0x000fe40003fb5000 */
[----:B------:R-:W-:Y:S02]  /*7c90*/  IADD3 R4, R3, -R4, RZ ;  /* 0x8000000403047210 */ /* 0x000fe40007ffe0ff */
[----:B------:R-:W-:Y:S02]  /*7ca0*/  LEA R3, R51, R5, 0x8 ;  /* 0x0000000533037211 */ /* 0x000fe400078e40ff */
[----:B------:R-:W-:Y:S02]  /*7cb0*/  LOP3.LUT R12, R12, 0xc0, RZ, 0xc0, !PT ;  /* 0x000000c00c0c7812 */ /* 0x000fe400078ec0ff */
[----:B------:R-:W-:Y:S02]  /*7cc0*/  FSETP.NE.FTZ.AND P4, PT, R57, RZ, PT ;  /* 0x000000ff3900720b */ /* 0x000fe40003f95000 */
[----:B------:R-:W-:-:S02]  /*7cd0*/  MOV R0, 0x3f800000 ;  /* 0x3f80000000007802 */ /* 0x000fc40000000f00 */
[----:B------:R-:W-:Y:S01]  /*7ce0*/  LEA R3, R4, R3, 0x4 ;  /* 0x0000000304037211 */ /* 0x000fe200078e20ff */
[----:B------:R-:W-:Y:S01]  /*7cf0*/  @P1 IMAD.WIDE.U32 R4, R252, R8, RZ ;  /* 0x00000008fc041225 */ /* 0x000fe200078e00ff */
[----:B------:R-:W-:Y:S02]  /*7d00*/  LEA.HI R12, R12, R12, RZ, 0x1d ;  /* 0x0000000c0c0c7211 */ /* 0x000fe400078fe8ff */
[----:B------:R-:W1:Y:S01]  /*7d10*/  @P5 MUFU.RCP R0, R58 ;  /* 0x0000003a00005308 */ /* 0x000e620000001000 */
[----:B------:R-:W-:Y:S01]  /*7d20*/  @P1 IMAD R60, R252, R9, R5 ;  /* 0x00000009fc3c1224 */ /* 0x000fe200078e0205 */
[----:B------:R-:W-:Y:S02]  /*7d30*/  LEA R12, R3, R12, 0x1 ;  /* 0x0000000c030c7211 */ /* 0x000fe400078e08ff */
[----:B------:R-:W-:Y:S02]  /*7d40*/  MOV R3, 0x3f800000 ;  /* 0x3f80000000037802 */ /* 0x000fe40000000f00 */
[----:B------:R-:W-:-:S02]  /*7d50*/  LEA R12, R12, UR4, 0x1 ;  /* 0x000000040c0c7c11 */ /* 0x000fc4000f8e08ff */
[----:B------:R-:W-:Y:S02]  /*7d60*/  @P1 MOV R59, R4 ;  /* 0x00000004003b1202 */ /* 0x000fe40000000f00 */
[----:B------:R2:W3:Y:S01]  /*7d70*/  @P4 MUFU.RCP R3, R57 ;  /* 0x0000003900034308 */ /* 0x0004e20000001000 */
[C---:B-1----:R-:W-:Y:S01]  /*7d80*/  FMUL.FTZ R144, R0.reuse, R144 ;  /* 0x0000009000907220 */ /* 0x042fe20000410000 */
[C---:B------:R-:W-:Y:S01]  /*7d90*/  FMUL.FTZ R145, R0.reuse, R145 ;  /* 0x0000009100917220 */ /* 0x040fe20000410000 */
        /* <DEDUP_REMOVED lines=20> */
[----:B------:R-:W-:Y:S01]  /*7ee0*/  FMUL.FTZ R128, R0, R128 ;  /* 0x0000008000807220 */ /* 0x000fe20000410000 */
[----:B--23--:R-:W-:Y:S06]  /*7ef0*/  @P1 BRA `(.L_x_10) ;  /* 0x0000000000201947 */ /* 0x00cfec0003800000 */
[----:B------:R-:W1:Y:S01]  /*7f00*/  S2R R10, SR_CTAID.Y ;  /* 0x00000000000a7919 */ /* 0x000e620000002600 */
[----:B------:R-:W2:Y:S01]  /*7f10*/  LDC.64 R6, c[0x0][0x290] ;  /* 0x0000a400ff067b82 */ /* 0x000ea20000000a00 */
[----:B-1----:R-:W-:Y:S01]  /*7f20*/  SHF.R.S32.HI R8, RZ, 0x1f, R10 ;  /* 0x0000001fff087819 */ /* 0x002fe2000001140a */
[----:B--2---:R-:W-:-:S04]  /*7f30*/  IMAD.WIDE.U32 R4, R10, R6, RZ ;  /* 0x000000060a047225 */ /* 0x004fc800078e00ff */
[----:B------:R-:W-:Y:S01]  /*7f40*/  IMAD R8, R8, R6, RZ ;  /* 0x0000000608087224 */ /* 0x000fe200078e02ff */
[----:B------:R-:W-:-:S03]  /*7f50*/  MOV R59, R4 ;  /* 0x00000004003b7202 */ /* 0x000fc60000000f00 */
[----:B------:R-:W-:-:S05]  /*7f60*/  IMAD R7, R10, R7, R8 ;  /* 0x000000070a077224 */ /* 0x000fca00078e0208 */
[----:B------:R-:W-:-:S07]  /*7f70*/  IADD3 R60, R5, R7, RZ ;  /* 0x00000007053c7210 */ /* 0x000fce0007ffe0ff */
.L_x_10:
[----:B------:R-:W-:Y:S01]  /*7f80*/  ULDC.U8 UR4, c[0x0][0x3d8] ;  /* 0x0000f60000047ab9 */ /* 0x000fe20000000000 */
[----:B------:R-:W-:Y:S01]  /*7f90*/  LOP3.LUT R4, R2, 0x1, RZ, 0xc0, !PT ;  /* 0x0000000102047812 */ /* 0x000fe200078ec0ff */
[----:B------:R-:W-:Y:S01]  /*7fa0*/  FMUL.FTZ R41, R0, R129 ;  /* 0x0000008100297220 */ /* 0x000fe20000410000 */
[----:B------:R-:W-:Y:S01]  /*7fb0*/  ISETP.NE.AND P2, PT, RZ, UR4, PT ;  /* 0x00000004ff007c0c */ /* 0x000fe2000bf45270 */
[----:B------:R-:W-:Y:S01]  /*7fc0*/  ULDC.U8 UR4, c[0x0][0x3d9] ;  /* 0x0000f64000047ab9 */ /* 0x000fe20000000000 */
[----:B------:R-:W-:Y:S01]  /*7fd0*/  ISETP.NE.U32.AND P0, PT, R4, 0x1, PT ;  /* 0x000000010400780c */ /* 0x000fe20003f05070 */
[C---:B------:R-:W-:Y:S01]  /*7fe0*/  FMUL.FTZ R146, R3.reuse, R146 ;  /* 0x0000009203927220 */ /* 0x040fe20000410000 */
[----:B------:R-:W-:Y:S01]  /*7ff0*/  ISETP.NE.OR P3, PT, RZ, UR4, !P2 ;  /* 0x00000004ff007c0c */ /* 0x000fe2000d765670 */
[C---:B------:R-:W-:Y:S01]  /*8000*/  FMUL.FTZ R4, R3.reuse, R147 ;  /* 0x0000009303047220 */ /* 0x040fe20000410000 */
[C---:B------:R-:W-:Y:S01]  /*8010*/  FMUL.FTZ R154, R3.reuse, R154 ;  /* 0x0000009a039a7220 */ /* 0x040fe20000410000 */
[C---:B------:R-:W-:Y:S01]  /*8020*/  FMUL.FTZ R155, R3.reuse, R155 ;  /* 0x0000009b039b7220 */ /* 0x040fe20000410000 */
[C---:B------:R-:W-:Y:S01]  /*8030*/  FMUL.FTZ R70, R3.reuse, R70 ;  /* 0x0000004603467220 */ /* 0x040fe20000410000 */
[----:B------:R-:W-:Y:S01]  /*8040*/  FMUL.FTZ R8, R3, R71 ;  /* 0x0000004703087220 */ /* 0x000fe20000410000 */
[----:B------:R-:W-:-:S02]  /*8050*/  PLOP3.LUT P6, PT, PT, PT, PT, 0x8, 0x0 ;  /* 0x000000000000781c */ /* 0x000fc40003fce170 */
[----:B------:R-:W-:-:S05]  /*8060*/  CS2R R52, SRZ ;  /* 0x0000000000347805 */ /* 0x000fca000001ff00 */
[----:B------:R-:W-:Y:S06]  /*8070*/  @P3 BRA `(.L_x_11) ;  /* 0x00000000001c3947 */ /* 0x000fec0003800000 */
[----:B------:R-:W1:Y:S01]  /*8080*/  S2R R0, SR_CTAID.Y ;  /* 0x0000000000007919 */ /* 0x000e620000002600 */
[----:B------:R-:W1:Y:S01]  /*8090*/  LDC R5, c[0x0][0x2c4] ;  /* 0x0000b100ff057b82 */ /* 0x000e620000000800 */
[----:B------:R-:W-:Y:S01]  /*80a0*/  PLOP3.LUT P6, PT, PT, PT, PT, 0x80, 0x0 ;  /* 0x000000000000781c */ /* 0x000fe20003fcf070 */
[----:B-1----:R-:W-:-:S05]  /*80b0*/  IMAD R0, R0, R5, RZ ;  /* 0x0000000500007224 */ /* 0x002fca00078e02ff */
[----:B------:R-:W-:-:S04]  /*80c0*/  SEL R0, R0, R252, !P1 ;  /* 0x000000fc00007207 */ /* 0x000fc80004800000 */
[--C-:B------:R-:W-:Y:S01]  /*80d0*/  SHF.R.S32.HI R53, RZ, 0x1f, R0.reuse ;  /* 0x0000001fff357819 */ /* 0x100fe20000011400 */
[----:B------:R-:W-:-:S07]  /*80e0*/  IMAD.MOV.U32 R52, RZ, RZ, R0 ;  /* 0x000000ffff347224 */ /* 0x000fce00078e0000 */
.L_x_11:
[----:B------:R1:W5:Y:S01]  /*80f0*/  LDL R61, [R1+0x8] ;  /* 0x00000800013d7983 */ /* 0x0003620000100800 */
[----:B------:R-:W-:Y:S01]  /*8100*/  ISETP.NE.AND P1, PT, RZ, UR4, PT ;  /* 0x00000004ff007c0c */ /* 0x000fe2000bf25270 */
[C---:B------:R-:W-:Y:S01]  /*8110*/  FMUL.FTZ R82, R3.reuse, R82 ;  /* 0x0000005203527220 */ /* 0x040fe20000410000 */
[C---:B------:R-:W-:Y:S01]  /*8120*/  IADD3 R11, R12.reuse, -0x10, RZ ;  /* 0xfffffff00c0b7810 */ /* 0x040fe20007ffe0ff */
[C---:B------:R-:W-:Y:S01]  /*8130*/  FMUL.FTZ R36, R3.reuse, R83 ;  /* 0x0000005303247220 */ /* 0x040fe20000410000 */
[----:B------:R-:W-:Y:S01]  /*8140*/  @P0 IADD3 R11, R12, 0x10, RZ ;  /* 0x000000100c0b0810 */ /* 0x000fe20007ffe0ff */
[C---:B------:R-:W-:Y:S01]  /*8150*/  FMUL.FTZ R86, R3.reuse, R86 ;  /* 0x0000005603567220 */ /* 0x040fe20000410000 */
[----:B------:R-:W-:Y:S01]  /*8160*/  LOP3.LUT P0, RZ, R2, 0x2, RZ, 0xc0, !PT ;  /* 0x0000000202ff7812 */ /* 0x000fe2000780c0ff */
[C---:B------:R-:W-:Y:S01]  /*8170*/  FMUL.FTZ R32, R3.reuse, R87 ;  /* 0x0000005703207220 */ /* 0x040fe20000410000 */
[----:B------:R-:W-:Y:S01]  /*8180*/  MOV R54, 0x20 ;  /* 0x0000002000367802 */ /* 0x000fe20000000f00 */
[----:B------:R-:W-:Y:S01]  /*8190*/  FMUL.FTZ R98, R3, R98 ;  /* 0x0000006203627220 */ /* 0x000fe20000410000 */
[----:B------:R-:W-:Y:S01]  /*81a0*/  FSETP.NE.FTZ.AND P3, PT, R55, RZ, PT ;  /* 0x000000ff3700720b */ /* 0x000fe20003f75000 */
[C---:B------:R-:W-:Y:S01]  /*81b0*/  FMUL.FTZ R28, R3.reuse, R99 ;  /* 0x00000063031c7220 */ /* 0x040fe20000410000 */
[----:B------:R-:W-:Y:S01]  /*81c0*/  SEL R54, R54, 0xffffffe0, !P0 ;  /* 0xffffffe036367807 */ /* 0x000fe20004000000 */
[C---:B------:R-:W-:Y:S01]  /*81d0*/  FMUL.FTZ R158, R3.reuse, R158 ;  /* 0x0000009e039e7220 */ /* 0x040fe20000410000 */
[----:B------:R-:W-:Y:S01]  /*81e0*/  PLOP3.LUT P0, PT, PT, PT, PT, 0x8, 0x0 ;  /* 0x000000000000781c */ /* 0x000fe20003f0e170 */
[C---:B------:R-:W-:Y:S01]  /*81f0*/  FMUL.FTZ R24, R3.reuse, R159 ;  /* 0x0000009f03187220 */ /* 0x040fe20000410000 */
[----:B------:R-:W-:Y:S01]  /*8200*/  @!P1 PLOP3.LUT P0, PT, P2, PT, PT, 0x80, 0x0 ;  /* 0x000000000000981c */ /* 0x000fe2000170f070 */
[C---:B------:R-:W-:Y:S01]  /*8210*/  FMUL.FTZ R110, R3.reuse, R110 ;  /* 0x0000006e036e7220 */ /* 0x040fe20000410000 */
[----:B------:R-:W-:Y:S01]  /*8220*/  FSETP.NE.FTZ.AND P2, PT, R56, RZ, PT ;  /* 0x000000ff3800720b */ /* 0x000fe20003f55000 */
[C---:B------:R-:W-:Y:S01]  /*8230*/  FMUL.FTZ R20, R3.reuse, R111 ;  /* 0x0000006f03147220 */ /* 0x040fe20000410000 */
[----:B------:R-:W-:Y:S01]  /*8240*/  MOV R2, 0x3f800000 ;  /* 0x3f80000000027802 */ /* 0x000fe20000000f00 */
[C---:B------:R-:W-:Y:S01]  /*8250*/  FMUL.FTZ R162, R3.reuse, R162 ;  /* 0x000000a203a27220 */ /* 0x040fe20000410000 */
[----:B------:R-:W-:Y:S01]  /*8260*/  MOV R0, 0x3f800000 ;  /* 0x3f80000000007802 */ /* 0x000fe20000000f00 */
[C---:B------:R-:W-:Y:S01]  /*8270*/  FMUL.FTZ R16, R3.reuse, R163 ;  /* 0x000000a303107220 */ /* 0x040fe20000410000 */
[C---:B------:R-:W-:Y:S01]  /*8280*/  FMUL.FTZ R122, R3.reuse, R122 ;  /* 0x0000007a037a7220 */ /* 0x040fe20000410000 */
[C---:B------:R-:W-:Y:S01]  /*8290*/  FMUL.FTZ R13, R3.reuse, R123 ;  /* 0x0000007b030d7220 */ /* 0x040fe20000410000 */
[----:B------:R-:W2:Y:S01]  /*82a0*/  @P3 MUFU.RCP R2, R55 ;  /* 0x0000003700023308 */ /* 0x000ea20000001000 */
[C---:B------:R-:W-:Y:S01]  /*82b0*/  FMUL.FTZ R166, R3.reuse, R166 ;  /* 0x000000a603a67220 */ /* 0x040fe20000410000 */
[C---:B------:R-:W-:Y:S01]  /*82c0*/  FMUL.FTZ R44, R3.reuse, R167 ;  /* 0x000000a7032c7220 */ /* 0x040fe20000410000 */
[C---:B------:R-:W-:Y:S01]  /*82d0*/  FMUL.FTZ R130, R3.reuse, R130 ;  /* 0x0000008203827220 */ /* 0x040fe20000410000 */
[----:B------:R-:W-:Y:S01]  /*82e0*/  FMUL.FTZ R40, R3, R131 ;  /* 0x0000008303287220 */ /* 0x000fe20000410000 */
[----:B------:R-:W-:Y:S01]  /*82f0*/  F2FP.F16.F32.PACK_AB R5, R145, R144 ;  /* 0x000000909105723e */ /* 0x000fe200000000ff */
[----:B------:R-:W3:Y:S01]  /*8300*/  S2R R63, SR_TID.X ;  /* 0x00000000003f7919 */ /* 0x000ee20000002100 */
[----:B------:R-:W-:Y:S01]  /*8310*/  F2FP.F16.F32.PACK_AB R4, R4, R146 ;  /* 0x000000920404723e */ /* 0x000fe200000000ff */
[----:B------:R-:W4:Y:S01]  /*8320*/  @P2 MUFU.RCP R0, R56 ;  /* 0x0000003800002308 */ /* 0x000f220000001000 */
[----:B------:R-:W-:Y:S01]  /*8330*/  F2FP.F16.F32.PACK_AB R9, R9, R68 ;  /* 0x000000440909723e */ /* 0x000fe200000000ff */
[----:B------:R1:W-:Y:S01]  /*8340*/  STS [R12], R5 ;  /* 0x000000050c007388 */ /* 0x0003e20000000800 */
[----:B------:R-:W-:Y:S01]  /*8350*/  F2FP.F16.F32.PACK_AB R8, R8, R70 ;  /* 0x000000460808723e */ /* 0x000fe200000000ff */
[----:B------:R-:W3:Y:S01]  /*8360*/  S2UR UR4, SR_CTAID.X ;  /* 0x00000000000479c3 */ /* 0x000ee20000002500 */
[----:B------:R-:W-:Y:S01]  /*8370*/  F2FP.F16.F32.PACK_AB R37, R37, R80 ;  /* 0x000000502525723e */ /* 0x000fe200000000ff */
[----:B------:R3:W-:Y:S01]  /*8380*/  STS [R12+0x200], R4 ;  /* 0x000200040c007388 */ /* 0x0007e20000000800 */
[----:B------:R-:W-:Y:S01]  /*8390*/  F2FP.F16.F32.PACK_AB R36, R36, R82 ;  /* 0x000000522424723e */ /* 0x000fe200000000ff */
[----:B------:R-:W-:Y:S01]  /*83a0*/  BSSY B0, `(.L_x_12) ;  /* 0x00000e9000007945 */ /* 0x000fe20003800000 */
[C---:B--2---:R-:W-:Y:S01]  /*83b0*/  FMUL.FTZ R140, R2.reuse, R140 ;  /* 0x0000008c028c7220 */ /* 0x044fe20000410000 */
        /* <DEDUP_REMOVED lines=23> */
[C---:B----4-:R-:W-:Y:S01]  /*8530*/  FMUL.FTZ R143, R0.reuse, R143 ;  /* 0x0000008f008f7220 */ /* 0x050fe20000410000 */
        /* <DEDUP_REMOVED lines=23> */
[----:B------:R-:W-:Y:S01]  /*86b0*/  F2FP.F16.F32.PACK_AB R2, R153, R152 ;  /* 0x000000989902723e */ /* 0x000fe200000000ff */
[----:B-1----:R-:W1:Y:S01]  /*86c0*/  @P5 LDC R5, c[0x0][0x2e8] ;  /* 0x0000ba00ff055b82 */ /* 0x002e620000000800 */
[----:B------:R-:W-:Y:S01]  /*86d0*/  F2FP.F16.F32.PACK_AB R0, R155, R154 ;  /* 0x0000009a9b00723e */ /* 0x000fe200000000ff */
[----:B---3--:R-:W2:Y:S01]  /*86e0*/  @P5 MUFU.LG2 R4, R58 ;  /* 0x0000003a00045308 */ /* 0x008ea20000000c00 */
[----:B------:R-:W-:Y:S01]  /*86f0*/  F2FP.F16.F32.PACK_AB R3, R3, R140 ;  /* 0x0000008c0303723e */ /* 0x000fe200000000ff */
[----:B------:R3:W-:Y:S01]  /*8700*/  STS [R11], R2 ;  /* 0x000000020b007388 */ /* 0x0007e20000000800 */
[----:B------:R-:W-:-:S02]  /*8710*/  F2FP.F16.F32.PACK_AB R7, R143, R7 ;  /* 0x000000078f07723e */ /* 0x000fc400000000ff */
[----:B------:R-:W-:Y:S01]  /*8720*/  F2FP.F16.F32.PACK_AB R6, R6, R148 ;  /* 0x000000940606723e */ /* 0x000fe200000000ff */
[----:B------:R4:W-:Y:S01]  /*8730*/  STS [R11+0x200], R0 ;  /* 0x000200000b007388 */ /* 0x0009e20000000800 */
[----:B------:R-:W-:Y:S02]  /*8740*/  F2FP.F16.F32.PACK_AB R10, R151, R10 ;  /* 0x0000000a970a723e */ /* 0x000fe400000000ff */
[----:B------:R-:W-:Y:S01]  /*8750*/  F2FP.F16.F32.PACK_AB R39, R39, R72 ;  /* 0x000000482727723e */ /* 0x000fe200000000ff */
[----:B------:R2:W-:Y:S01]  /*8760*/  STS [R12+0x1000], R3 ;  /* 0x001000030c007388 */ /* 0x0005e20000000800 */
[----:B------:R-:W-:Y:S02]  /*8770*/  F2FP.F16.F32.PACK_AB R38, R75, R38 ;  /* 0x000000264b26723e */ /* 0x000fe400000000ff */
[----:B------:R-:W-:Y:S01]  /*8780*/  F2FP.F16.F32.PACK_AB R35, R35, R76 ;  /* 0x0000004c2323723e */ /* 0x000fe200000000ff */
[----:B------:R1:W-:Y:S01]  /*8790*/  STS [R12+0x1200], R7 ;  /* 0x001200070c007388 */ /* 0x0003e20000000800 */
[----:B------:R-:W-:-:S02]  /*87a0*/  F2FP.F16.F32.PACK_AB R34, R79, R34 ;  /* 0x000000224f22723e */ /* 0x000fc400000000ff */
[----:B------:R-:W-:Y:S01]  /*87b0*/  F2FP.F16.F32.PACK_AB R33, R33, R84 ;  /* 0x000000542121723e */ /* 0x000fe200000000ff */
[----:B------:R-:W-:Y:S01]  /*87c0*/  STS [R11+0x1000], R6 ;  /* 0x001000060b007388 */ /* 0x000fe20000000800 */
[----:B------:R-:W-:Y:S02]  /*87d0*/  F2FP.F16.F32.PACK_AB R32, R32, R86 ;  /* 0x000000562020723e */ /* 0x000fe400000000ff */
[----:B------:R-:W-:Y:S01]  /*87e0*/  F2FP.F16.F32.PACK_AB R29, R29, R96 ;  /* 0x000000601d1d723e */ /* 0x000fe200000000ff */
[----:B------:R1:W-:Y:S01]  /*87f0*/  STS [R11+0x1200], R10 ;  /* 0x0012000a0b007388 */ /* 0x0003e20000000800 */
[----:B------:R-:W-:Y:S02]  /*8800*/  F2FP.F16.F32.PACK_AB R28, R28, R98 ;  /* 0x000000621c1c723e */ /* 0x000fe400000000ff */
[----:B------:R-:W-:Y:S02]  /*8810*/  F2FP.F16.F32.PACK_AB R31, R31, R88 ;  /* 0x000000581f1f723e */ /* 0x000fe400000000ff */
[----:B---3--:R-:W-:-:S02]  /*8820*/  IADD3 R2, R12, R54, RZ ;  /* 0x000000360c027210 */ /* 0x008fc40007ffe0ff */
[----:B------:R-:W-:Y:S02]  /*8830*/  F2FP.F16.F32.PACK_AB R30, R91, R30 ;  /* 0x0000001e5b1e723e */ /* 0x000fe400000000ff */
[----:B----4-:R-:W-:Y:S01]  /*8840*/  IADD3 R0, R54, R11, RZ ;  /* 0x0000000b36007210 */ /* 0x010fe20007ffe0ff */
[----:B------:R-:W-:Y:S01]  /*8850*/  STS [R2], R9 ;  /* 0x0000000902007388 */ /* 0x000fe20000000800 */
[----:B------:R-:W-:Y:S02]  /*8860*/  F2FP.F16.F32.PACK_AB R27, R27, R92 ;  /* 0x0000005c1b1b723e */ /* 0x000fe400000000ff */
[----:B------:R-:W-:Y:S01]  /*8870*/  F2FP.F16.F32.PACK_AB R26, R95, R26 ;  /* 0x0000001a5f1a723e */ /* 0x000fe200000000ff */
[----:B------:R3:W-:Y:S01]  /*8880*/  STS [R2+0x200], R8 ;  /* 0x0002000802007388 */ /* 0x0007e20000000800 */
[----:B------:R-:W-:Y:S01]  /*8890*/  F2FP.F16.F32.PACK_AB R25, R25, R156 ;  /* 0x0000009c1919723e */ /* 0x000fe200000000ff */
[----:B--2---:R-:W2:Y:S01]  /*88a0*/  @!P1 LDC R3, c[0x0][0x2c4] ;  /* 0x0000b100ff039b82 */ /* 0x004ea20000000800 */
[----:B------:R-:W-:Y:S01]  /*88b0*/  F2FP.F16.F32.PACK_AB R24, R24, R158 ;  /* 0x0000009e1818723e */ /* 0x000fe200000000ff */
[----:B------:R-:W-:Y:S01]  /*88c0*/  STS [R0], R37 ;  /* 0x0000002500007388 */ /* 0x000fe20000000800 */
[----:B------:R-:W-:-:S02]  /*88d0*/  F2FP.F16.F32.PACK_AB R21, R21, R108 ;  /* 0x0000006c1515723e */ /* 0x000fc400000000ff */
[----:B------:R-:W-:Y:S01]  /*88e0*/  F2FP.F16.F32.PACK_AB R20, R20, R110 ;  /* 0x0000006e1414723e */ /* 0x000fe200000000ff */
[----:B------:R-:W-:Y:S01]  /*88f0*/  STS [R0+0x200], R36 ;  /* 0x0002002400007388 */ /* 0x000fe20000000800 */
[----:B------:R-:W-:Y:S01]  /*8900*/  F2FP.F16.F32.PACK_AB R23, R23, R100 ;  /* 0x000000641717723e */ /* 0x000fe200000000ff */
[----:B-1----:R-:W1:Y:S01]  /*8910*/  @!P1 LDC R7, c[0x0][0x270] ;  /* 0x00009c00ff079b82 */ /* 0x002e620000000800 */
[----:B------:R-:W-:Y:S01]  /*8920*/  F2FP.F16.F32.PACK_AB R22, R103, R22 ;  /* 0x000000166716723e */ /* 0x000fe200000000ff */
[----:B------:R-:W-:Y:S01]  /*8930*/  STS [R2+0x1000], R39 ;  /* 0x0010002702007388 */ /* 0x000fe20000000800 */
[----:B------:R-:W-:Y:S01]  /*8940*/  F2FP.F16.F32.PACK_AB R19, R19, R104 ;  /* 0x000000681313723e */ /* 0x000fe200000000ff */
[----:B------:R-:W-:Y:S01]  /*8950*/  @P4 MUFU.LG2 R10, R57 ;  /* 0x00000039000a4308 */ /* 0x000fe20000000c00 */
[----:B------:R-:W-:Y:S01]  /*8960*/  F2FP.F16.F32.PACK_AB R18, R107, R18 ;  /* 0x000000126b12723e */ /* 0x000fe200000000ff */
[----:B------:R-:W-:Y:S01]  /*8970*/  STS [R2+0x1200], R38 ;  /* 0x0012002602007388 */ /* 0x000fe20000000800 */
[----:B------:R-:W-:Y:S01]  /*8980*/  F2FP.F16.F32.PACK_AB R17, R17, R160 ;  /* 0x000000a01111723e */ /* 0x000fe200000000ff */
[----:B------:R-:W4:Y:S01]  /*8990*/  @P1 LDC R6, c[0x0][0x2c0] ;  /* 0x0000b000ff061b82 */ /* 0x000f220000000800 */
[----:B------:R-:W-:Y:S01]  /*89a0*/  F2FP.F16.F32.PACK_AB R16, R16, R162 ;  /* 0x000000a21010723e */ /* 0x000fe200000000ff */
[----:B------:R-:W-:Y:S01]  /*89b0*/  STS [R0+0x1000], R35 ;  /* 0x0010002300007388 */ /* 0x000fe20000000800 */
[----:B------:R-:W-:-:S02]  /*89c0*/  F2FP.F16.F32.PACK_AB R14, R14, R120 ;  /* 0x000000780e0e723e */ /* 0x000fc400000000ff */
[----:B------:R-:W-:Y:S01]  /*89d0*/  F2FP.F16.F32.PACK_AB R13, R13, R122 ;  /* 0x0000007a0d0d723e */ /* 0x000fe200000000ff */
[----:B------:R-:W-:Y:S01]  /*89e0*/  STS [R0+0x1200], R34 ;  /* 0x0012002200007388 */ /* 0x000fe20000000800 */
[----:B------:R-:W-:Y:S01]  /*89f0*/  F2FP.F16.F32.PACK_AB R15, R15, R112 ;  /* 0x000000700f0f723e */ /* 0x000fe200000000ff */
[----:B--2---:R-:W1:Y:S01]  /*8a00*/  @P0 LDC R3, c[0x0][0x2e4] ;  /* 0x0000b900ff030b82 */ /* 0x004e620000000800 */
[----:B------:R-:W-:Y:S01]  /*8a10*/  F2FP.F16.F32.PACK_AB R48, R115, R48 ;  /* 0x000000307330723e */ /* 0x000fe200000000ff */
[----:B------:R-:W-:Y:S01]  /*8a20*/  STS [R12+0x2000], R33 ;  /* 0x002000210c007388 */ /* 0x000fe20000000800 */
[----:B------:R-:W-:Y:S02]  /*8a30*/  F2FP.F16.F32.PACK_AB R47, R47, R116 ;  /* 0x000000742f2f723e */ /* 0x000fe400000000ff */
[----:B------:R-:W-:Y:S01]  /*8a40*/  F2FP.F16.F32.PACK_AB R46, R119, R46 ;  /* 0x0000002e772e723e */ /* 0x000fe200000000ff */
[----:B------:R-:W-:Y:S01]  /*8a50*/  STS [R12+0x2200], R32 ;  /* 0x002200200c007388 */ /* 0x000fe20000000800 */
[----:B------:R-:W-:Y:S01]  /*8a60*/  F2FP.F16.F32.PACK_AB R45, R45, R164 ;  /* 0x000000a42d2d723e */ /* 0x000fe200000000ff */
[----:B---3--:R-:W2:Y:S01]  /*8a70*/  @P1 LDC.64 R8, c[0x0][0x2c0] ;  /* 0x0000b000ff081b82 */ /* 0x008ea20000000a00 */
[----:B------:R-:W-:Y:S01]  /*8a80*/  F2FP.F16.F32.PACK_AB R44, R44, R166 ;  /* 0x000000a62c2c723e */ /* 0x000fe200000000ff */
[----:B------:R-:W-:Y:S01]  /*8a90*/  STS [R11+0x2000], R29 ;  /* 0x0020001d0b007388 */ /* 0x000fe20000000800 */
[----:B------:R-:W-:-:S02]  /*8aa0*/  F2FP.F16.F32.PACK_AB R41, R41, R128 ;  /* 0x000000802929723e */ /* 0x000fc400000000ff */
[----:B------:R-:W-:Y:S01]  /*8ab0*/  F2FP.F16.F32.PACK_AB R40, R40, R130 ;  /* 0x000000822828723e */ /* 0x000fe200000000ff */
[----:B------:R-:W-:Y:S01]  /*8ac0*/  STS [R11+0x2200], R28 ;  /* 0x0022001c0b007388 */ /* 0x000fe20000000800 */
[----:B------:R-:W-:Y:S02]  /*8ad0*/  F2FP.F16.F32.PACK_AB R43, R43, R124 ;  /* 0x0000007c2b2b723e */ /* 0x000fe400000000ff */
[----:B------:R-:W-:Y:S01]  /*8ae0*/  F2FP.F16.F32.PACK_AB R42, R127, R42 ;  /* 0x0000002a7f2a723e */ /* 0x000fe200000000ff */
[----:B------:R-:W-:Y:S01]  /*8af0*/  STS [R12+0x3000], R31 ;  /* 0x0030001f0c007388 */ /* 0x000fe20000000800 */
[----:B------:R-:W-:Y:S02]  /*8b00*/  F2FP.F16.F32.PACK_AB R50, R50, R168 ;  /* 0x000000a83232723e */ /* 0x000fe400000000ff */
[----:B------:R-:W-:Y:S01]  /*8b10*/  F2FP.F16.F32.PACK_AB R49, R171, R49 ;  /* 0x00000031ab31723e */ /* 0x000fe200000000ff */
[----:B------:R-:W-:Y:S01]  /*8b20*/  STS [R12+0x3200], R30 ;  /* 0x0032001e0c007388 */ /* 0x000fe20000000800 */
[----:B------:R-:W-:-:S02]  /*8b30*/  SHF.R.S32.HI R62, RZ, 0x1f, R63 ;  /* 0x0000001fff3e7819 */ /* 0x000fc4000001143f */
[----:B------:R-:W-:Y:S01]  /*8b40*/  @!P1 MOV R6, 0x1 ;  /* 0x0000000100069802 */ /* 0x000fe20000000f00 */
[----:B------:R-:W-:Y:S01]  /*8b50*/  STS [R11+0x3000], R27 ;  /* 0x0030001b0b007388 */ /* 0x000fe20000000800 */
[----:B------:R-:W-:-:S03]  /*8b60*/  LEA.HI R62, R62, R63, RZ, 0x5 ;  /* 0x0000003f3e3e7211 */ /* 0x000fc600078f28ff */
[----:B------:R-:W-:Y:S01]  /*8b70*/  STS [R11+0x3200], R26 ;  /* 0x0032001a0b007388 */ /* 0x000fe20000000800 */
[----:B------:R-:W-:-:S03]  /*8b80*/  LOP3.LUT R62, R62, 0xffffffe0, RZ, 0xc0, !PT ;  /* 0xffffffe03e3e7812 */ /* 0x000fc600078ec0ff */
[----:B------:R-:W-:Y:S01]  /*8b90*/  STS [R2+0x2000], R25 ;  /* 0x0020001902007388 */ /* 0x000fe20000000800 */
[----:B------:R-:W-:-:S03]  /*8ba0*/  IADD3 R62, -R62, R63, RZ ;  /* 0x0000003f3e3e7210 */ /* 0x000fc60007ffe1ff */
[----:B------:R-:W-:Y:S04]  /*8bb0*/  STS [R2+0x2200], R24 ;  /* 0x0022001802007388 */ /* 0x000fe80000000800 */
[----:B------:R3:W-:Y:S04]  /*8bc0*/  STS [R0+0x2000], R21 ;  /* 0x0020001500007388 */ /* 0x0007e80000000800 */
[----:B------:R4:W-:Y:S04]  /*8bd0*/  STS [R0+0x2200], R20 ;  /* 0x0022001400007388 */ /* 0x0009e80000000800 */
[----:B------:R1:W-:Y:S04]  /*8be0*/  STS [R2+0x3000], R23 ;  /* 0x0030001702007388 */ /* 0x0003e80000000800 */
[----:B------:R2:W-:Y:S04]  /*8bf0*/  STS [R2+0x3200], R22 ;  /* 0x0032001602007388 */ /* 0x0005e80000000800 */
[----:B------:R-:W-:Y:S04]  /*8c00*/  STS [R0+0x3000], R19 ;  /* 0x0030001300007388 */ /* 0x000fe80000000800 */
[----:B------:R-:W-:Y:S04]  /*8c10*/  STS [R0+0x3200], R18 ;  /* 0x0032001200007388 */ /* 0x000fe80000000800 */
[----:B------:R-:W-:Y:S01]  /*8c20*/  STS [R12+0x4000], R17 ;  /* 0x004000110c007388 */ /* 0x000fe20000000800 */
[----:B---3--:R-:W-:-:S03]  /*8c30*/  MOV R21, 0x7f800000 ;  /* 0x7f80000000157802 */ /* 0x008fc60000000f00 */
[----:B------:R-:W-:Y:S01]  /*8c40*/  STS [R12+0x4200], R16 ;  /* 0x004200100c007388 */ /* 0x000fe20000000800 */
[----:B----4-:R-:W-:-:S03]  /*8c50*/  MOV R20, 0x7f800000 ;  /* 0x7f80000000147802 */ /* 0x010fc60000000f00 */
[----:B------:R-:W-:Y:S01]  /*8c60*/  STS [R11+0x4000], R14 ;  /* 0x0040000e0b007388 */ /* 0x000fe20000000800 */
[----:B-1----:R-:W-:-:S03]  /*8c70*/  MOV R23, 0x7f800000 ;  /* 0x7f80000000177802 */ /* 0x002fc60000000f00 */
[----:B------:R-:W-:Y:S01]  /*8c80*/  STS [R11+0x4200], R13 ;  /* 0x0042000d0b007388 */ /* 0x000fe20000000800 */
[----:B--2---:R-:W-:-:S03]  /*8c90*/  MOV R22, 0x7f800000 ;  /* 0x7f80000000167802 */ /* 0x004fc60000000f00 */
[----:B------:R-:W-:Y:S04]  /*8ca0*/  STS [R12+0x5000], R15 ;  /* 0x0050000f0c007388 */ /* 0x000fe80000000800 */
[----:B------:R1:W-:Y:S04]  /*8cb0*/  STS [R12+0x5200], R48 ;  /* 0x005200300c007388 */ /* 0x0003e80000000800 */
[----:B------:R-:W-:Y:S04]  /*8cc0*/  STS [R11+0x5000], R47 ;  /* 0x0050002f0b007388 */ /* 0x000fe80000000800 */
[----:B------:R2:W-:Y:S04]  /*8cd0*/  STS [R11+0x5200], R46 ;  /* 0x0052002e0b007388 */ /* 0x0005e80000000800 */
[----:B------:R-:W-:Y:S04]  /*8ce0*/  STS [R2+0x4000], R45 ;  /* 0x0040002d02007388 */ /* 0x000fe80000000800 */
[----:B------:R-:W-:Y:S04]  /*8cf0*/  STS [R2+0x4200], R44 ;  /* 0x0042002c02007388 */ /* 0x000fe80000000800 */
[----:B------:R-:W-:Y:S04]  /*8d00*/  STS [R0+0x4000], R41 ;  /* 0x0040002900007388 */ /* 0x000fe80000000800 */
[----:B------:R-:W-:Y:S01]  /*8d10*/  STS [R0+0x4200], R40 ;  /* 0x0042002800007388 */ /* 0x000fe20000000800 */
[----:B-1----:R-:W1:Y:S03]  /*8d20*/  @P3 LDC R12, c[0x0][0x2e8] ;  /* 0x0000ba00ff0c3b82 */ /* 0x002e660000000800 */
[----:B------:R-:W-:Y:S04]  /*8d30*/  STS [R2+0x5000], R43 ;  /* 0x0050002b02007388 */ /* 0x000fe80000000800 */
[----:B------:R3:W-:Y:S01]  /*8d40*/  STS [R2+0x5200], R42 ;  /* 0x0052002a02007388 */ /* 0x0007e20000000800 */
[----:B--2---:R-:W2:Y:S03]  /*8d50*/  @P2 LDC R11, c[0x0][0x2e8] ;  /* 0x0000ba00ff0b2b82 */ /* 0x004ea60000000800 */
[----:B------:R-:W-:Y:S04]  /*8d60*/  STS [R0+0x5000], R50 ;  /* 0x0050003200007388 */ /* 0x000fe80000000800 */
[----:B------:R4:W-:Y:S01]  /*8d70*/  STS [R0+0x5200], R49 ;  /* 0x0052003100007388 */ /* 0x0009e20000000800 */
[----:B------:R-:W-:Y:S06]  /*8d80*/  BAR.SYNC.DEFER_BLOCKING 0x0 ;  /* 0x0000000000007b1d */ /* 0x000fec0000010000 */
[----:B------:R-:W1:Y:S01]  /*8d90*/  S2R R16, SR_CTAID.Y ;  /* 0x0000000000107919 */ /* 0x000e620000002600 */
[----:B------:R-:W1:Y:S01]  /*8da0*/  S2R R36, SR_CTAID.Z ;  /* 0x0000000000247919 */ /* 0x000e620000002700 */
[----:B---3--:R-:W-:Y:S01]  /*8db0*/  @P1 MOV R2, 0x1 ;  /* 0x0000000100021802 */ /* 0x008fe20000000f00 */
[----:B------:R-:W-:-:S02]  /*8dc0*/  @!P1 IMAD R2, R3, R7, RZ ;  /* 0x0000000703029224 */ /* 0x000fc400078e02ff */
[----:B------:R-:W3:Y:S01]  /*8dd0*/  @P2 MUFU.LG2 R7, R56 ;  /* 0x0000003800072308 */ /* 0x000ee20000000c00 */
[----:B----4-:R-:W-:Y:S01]  /*8de0*/  @P1 IMAD R0, R9, R8, RZ ;  /* 0x0000000809001224 */ /* 0x010fe200078e02ff */
[----:B------:R-:W-:Y:S01]  /*8df0*/  @!P1 MOV R0, R3 ;  /* 0x0000000300009202 */ /* 0x000fe20000000f00 */
[----:B------:R-:W4:Y:S01]  /*8e00*/  @P4 LDC R9, c[0x0][0x2e8] ;  /* 0x0000ba00ff094b82 */ /* 0x000f220000000800 */
[----:B------:R4:W4:Y:S04]  /*8e10*/  LDS.128 R32, [R221+0x1800] ;  /* 0x00180000dd207984 */ /* 0x0009280000000c00 */
[----:B------:R-:W1:Y:S01]  /*8e20*/  @P3 MUFU.LG2 R8, R55 ;  /* 0x0000003700083308 */ /* 0x000e620000000c00 */
[----:B------:R-:W-:Y:S01]  /*8e30*/  @P5 FMUL.FTZ R3, R4, 0.69314718246459960938 ;  /* 0x3f31721804035820 */ /* 0x000fe20000410000 */
[----:B------:R4:W4:Y:S03]  /*8e40*/  LDS.128 R28, [R221+0x3800] ;  /* 0x00380000dd1c7984 */ /* 0x0009260000000c00 */
[----:B------:R-:W-:Y:S01]  /*8e50*/  @P5 FFMA.FTZ R23, R136, R5, R3 ;  /* 0x0000000588175223 */ /* 0x000fe20000010003 */
[----:B------:R-:W-:Y:S01]  /*8e60*/  LOP3.LUT P5, RZ, R62, 0x3, RZ, 0xc0, !PT ;  /* 0x000000033eff7812 */ /* 0x000fe200078ac0ff */
[----:B------:R4:W4:Y:S01]  /*8e70*/  LDS.128 R24, [R221+0x5800] ;  /* 0x00580000dd187984 */ /* 0x0009220000000c00 */
[----:B---3--:R-:W-:-:S04]  /*8e80*/  @P2 FMUL.FTZ R4, R7, 0.69314718246459960938 ;  /* 0x3f31721807042820 */ /* 0x008fc80000410000 */
[----:B--2---:R-:W-:Y:S01]  /*8e90*/  @P2 FFMA.FTZ R21, R132, R11, R4 ;  /* 0x0000000b84152223 */ /* 0x004fe20000010004 */
[----:B-1----:R-:W-:Y:S02]  /*8ea0*/  IMAD R2, R16, R2, RZ ;  /* 0x0000000210027224 */ /* 0x002fe400078e02ff */
[----:B------:R-:W-:-:S03]  /*8eb0*/  @P3 FMUL.FTZ R5, R8, 0.69314718246459960938 ;  /* 0x3f31721808053820 */ /* 0x000fc60000410000 */
[----:B------:R-:W-:Y:S01]  /*8ec0*/  SEL R2, R2, RZ, !P6 ;  /* 0x000000ff02027207 */ /* 0x000fe20007000000 */
[----:B------:R-:W-:-:S04]  /*8ed0*/  @P3 FFMA.FTZ R20, R134, R12, R5 ;  /* 0x0000000c86143223 */ /* 0x000fc80000010005 */
[----:B------:R-:W-:Y:S02]  /*8ee0*/  IMAD R0, R36, R0, R2 ;  /* 0x0000000024007224 */ /* 0x000fe400078e0202 */
[----:B------:R-:W-:-:S05]  /*8ef0*/  IMAD R2, R6, UR4, RZ ;  /* 0x0000000406027c24 */ /* 0x000fca000f8e02ff */
[----:B------:R-:W-:Y:S01]  /*8f00*/  SHF.L.U32 R3, R2, 0x7, RZ ;  /* 0x0000000702037819 */ /* 0x000fe200000006ff */
[----:B------:R-:W-:-:S03]  /*8f10*/  @P4 FMUL.FTZ R2, R10, 0.69314718246459960938 ;  /* 0x3f3172180a024820 */ /* 0x000fc60000410000 */
[----:B------:R-:W-:Y:S01]  /*8f20*/  IADD3 R8, P1, P0, R3, R52, R0 ;  /* 0x0000003403087210 */ /* 0x000fe2000783e000 */
[----:B----4-:R-:W-:Y:S01]  /*8f30*/  @P4 FFMA.FTZ R22, R135, R9, R2 ;  /* 0x0000000987164223 */ /* 0x010fe20000010002 */
[----:B------:R-:W-:Y:S02]  /*8f40*/  SHF.R.S32.HI R7, RZ, 0x1f, R3 ;  /* 0x0000001fff077819 */ /* 0x000fe40000011403 */
[----:B------:R-:W-:-:S04]  /*8f50*/  SHF.R.S32.HI R0, RZ, 0x1f, R0 ;  /* 0x0000001fff007819 */ /* 0x000fc80000011400 */
[----:B------:R-:W-:Y:S01]  /*8f60*/  IADD3.X R9, R7, R53, R0, P1, P0 ;  /* 0x0000003507097210 */ /* 0x000fe20000fe0400 */
[----:B------:R-:W-:Y:S06]  /*8f70*/  @P5 BRA `(.L_x_13) ;  /* 0x0000000000ac5947 */ /* 0x000fec0003800000 */
[----:B------:R-:W-:Y:S02]  /*8f80*/  SHF.R.S32.HI R0, RZ, 0x1f, R51 ;  /* 0x0000001fff007819 */ /* 0x000fe40000011433 */
[----:B------:R-:W-:Y:S02]  /*8f90*/  SHF.R.S32.HI R3, RZ, 0x1f, R62 ;  /* 0x0000001fff037819 */ /* 0x000fe4000001143e */
[----:B------:R-:W-:Y:S02]  /*8fa0*/  LEA.HI R2, R0, R51, RZ, 0x2 ;  /* 0x0000003300027211 */ /* 0x000fe400078f10ff */
[----:B------:R-:W-:Y:S02]  /*8fb0*/  LEA.HI R0, R3, R62, RZ, 0x2 ;  /* 0x0000003e03007211 */ /* 0x000fe400078f10ff */
[----:B------:R-:W-:Y:S02]  /*8fc0*/  LOP3.LUT R2, R2, 0xffffffc, RZ, 0xc0, !PT ;  /* 0x0ffffffc02027812 */ /* 0x000fe400078ec0ff */
[----:B------:R-:W-:-:S03]  /*8fd0*/  SHF.R.S32.HI R0, RZ, 0x2, R0 ;  /* 0x00000002ff007819 */ /* 0x000fc60000011400 */
[----:B------:R-:W-:-:S04]  /*8fe0*/  IMAD.IADD R2, R51, 0x1, -R2 ;  /* 0x0000000133027824 */ /* 0x000fc800078e0a02 */
[----:B------:R-:W-:-:S04]  /*8ff0*/  IMAD R0, R2, 0x10, R0 ;  /* 0x0000001002007824 */ /* 0x000fc800078e0200 */
[C---:B------:R-:W-:Y:S01]  /*9000*/  VIADD R2, R0.reuse, 0x8 ;  /* 0x0000000800027836 */ /* 0x040fe20000000000 */
[CC--:B-----5:R-:W-:Y:S01]  /*9010*/  ISETP.GE.AND P6, PT, R0.reuse, R61.reuse, PT ;  /* 0x0000003d0000720c */ /* 0x0e0fe20003fc6270 */
[C---:B------:R-:W-:Y:S02]  /*9020*/  VIADD R3, R0.reuse, 0x40 ;  /* 0x0000004000037836 */ /* 0x040fe40000000000 */
[----:B------:R-:W-:Y:S01]  /*9030*/  VIADD R5, R0, 0x48 ;  /* 0x0000004800057836 */ /* 0x000fe20000000000 */
[-C--:B------:R-:W-:Y:S02]  /*9040*/  ISETP.GE.AND P5, PT, R2, R61.reuse, PT ;  /* 0x0000003d0200720c */ /* 0x080fe40003fa6270 */
[-C--:B------:R-:W-:Y:S02]  /*9050*/  ISETP.GE.AND P4, PT, R3, R61.reuse, PT ;  /* 0x0000003d0300720c */ /* 0x080fe40003f86270 */
[----:B------:R-:W-:-:S05]  /*9060*/  ISETP.GE.AND P3, PT, R5, R61, PT ;  /* 0x0000003d0500720c */ /* 0x000fca0003f66270 */
[----:B------:R-:W1:Y:S01]  /*9070*/  @!P6 LDC.64 R12, c[0x0][0x2b0] ;  /* 0x0000ac00ff0ceb82 */ /* 0x000e620000000a00 */
[----:B------:R-:W-:-:S03]  /*9080*/  @!P6 IMAD R4, R0, R6, RZ ;  /* 0x000000060004e224 */ /* 0x000fc600078e02ff */
[-C--:B------:R-:W-:Y:S02]  /*9090*/  @!P5 IMAD R2, R2, R6.reuse, RZ ;  /* 0x000000060202d224 */ /* 0x080fe400078e02ff */
[----:B------:R-:W-:Y:S01]  /*90a0*/  @!P4 IMAD R0, R3, R6, RZ ;  /* 0x000000060300c224 */ /* 0x000fe200078e02ff */
[----:B------:R-:W-:Y:S01]  /*90b0*/  @!P6 IADD3 R7, P0, R4, R8, RZ ;  /* 0x000000080407e210 */ /* 0x000fe20007f1e0ff */
[----:B------:R-:W2:Y:S01]  /*90c0*/  @!P5 LDC.64 R14, c[0x0][0x2b0] ;  /* 0x0000ac00ff0edb82 */ /* 0x000ea20000000a00 */
[----:B------:R-:W-:Y:S01]  /*90d0*/  @!P3 IMAD R5, R5, R6, RZ ;  /* 0x000000060505b224 */ /* 0x000fe200078e02ff */
[-C--:B------:R-:W-:Y:S02]  /*90e0*/  @!P5 IADD3 R3, P2, R2, R8.reuse, RZ ;  /* 0x000000080203d210 */ /* 0x080fe40007f5e0ff */
[----:B------:R-:W-:Y:S02]  /*90f0*/  @!P4 IADD3 R11, P1, R0, R8, RZ ;  /* 0x00000008000bc210 */ /* 0x000fe40007f3e0ff */
[----:B------:R-:W-:-:S02]  /*9100*/  @!P6 LEA.HI.X.SX32 R4, R4, R9, 0x1, P0 ;  /* 0x000000090404e211 */ /* 0x000fc400000f0eff */
[----:B------:R-:W3:Y:S01]  /*9110*/  @!P4 LDC.64 R16, c[0x0][0x2b0] ;  /* 0x0000ac00ff10cb82 */ /* 0x000ee20000000a00 */
[----:B------:R-:W-:Y:S02]  /*9120*/  @!P3 IADD3 R10, P0, R5, R8, RZ ;  /* 0x00000008050ab210 */ /* 0x000fe40007f1e0ff */
[----:B------:R-:W-:-:S05]  /*9130*/  @!P5 LEA.HI.X.SX32 R2, R2, R9, 0x1, P2 ;  /* 0x000000090202d211 */ /* 0x000fca00010f0eff */
[----:B------:R-:W4:Y:S01]  /*9140*/  @!P3 LDC.64 R18, c[0x0][0x2b0] ;  /* 0x0000ac00ff12bb82 */ /* 0x000f220000000a00 */
[----:B-1----:R-:W-:Y:S02]  /*9150*/  @!P6 LEA R8, P2, R7, R12, 0x2 ;  /* 0x0000000c0708e211 */ /* 0x002fe400078410ff */
[-C--:B------:R-:W-:Y:S02]  /*9160*/  @!P4 LEA.HI.X.SX32 R12, R0, R9.reuse, 0x1, P1 ;  /* 0x00000009000cc211 */ /* 0x080fe400008f0eff */
[----:B------:R-:W-:Y:S02]  /*9170*/  @!P3 LEA.HI.X.SX32 R0, R5, R9, 0x1, P0 ;  /* 0x000000090500b211 */ /* 0x000fe400000f0eff */
[----:B------:R-:W-:Y:S02]  /*9180*/  @!P6 LEA.HI.X R9, R7, R13, R4, 0x2, P2 ;  /* 0x0000000d0709e211 */ /* 0x000fe400010f1404 */
[----:B--2---:R-:W-:-:S03]  /*9190*/  @!P5 LEA R6, P1, R3, R14, 0x2 ;  /* 0x0000000e0306d211 */ /* 0x004fc600078210ff */
[----:B------:R1:W-:Y:S01]  /*91a0*/  @!P6 STG.E desc[UR14][R8.64], R23 ;  /* 0x000000170800e986 */ /* 0x0003e2000c10190e */
[----:B------:R-:W-:Y:S02]  /*91b0*/  @!P5 LEA.HI.X R7, R3, R15, R2, 0x2, P1 ;  /* 0x0000000f0307d211 */ /* 0x000fe400008f1402 */
[----:B---3--:R-:W-:-:S03]  /*91c0*/  @!P4 LEA R4, P1, R11, R16, 0x2 ;  /* 0x000000100b04c211 */ /* 0x008fc600078210ff */
[----:B------:R1:W-:Y:S01]  /*91d0*/  @!P5 STG.E desc[UR14][R6.64], R22 ;  /* 0x000000160600d986 */ /* 0x0003e2000c10190e */
[----:B------:R-:W-:Y:S02]  /*91e0*/  @!P4 LEA.HI.X R5, R11, R17, R12, 0x2, P1 ;  /* 0x000000110b05c211 */ /* 0x000fe400008f140c */
[----:B----4-:R-:W-:-:S03]  /*91f0*/  @!P3 LEA R2, P0, R10, R18, 0x2 ;  /* 0x000000120a02b211 */ /* 0x010fc600078010ff */
[----:B------:R1:W-:Y:S01]  /*9200*/  @!P4 STG.E desc[UR14][R4.64], R20 ;  /* 0x000000140400c986 */ /* 0x0003e2000c10190e */
[----:B------:R-:W-:-:S05]  /*9210*/  @!P3 LEA.HI.X R3, R10, R19, R0, 0x2, P0 ;  /* 0x000000130a03b211 */ /* 0x000fca00000f1400 */
[----:B------:R1:W-:Y:S04]  /*9220*/  @!P3 STG.E desc[UR14][R2.64], R21 ;  /* 0x000000150200b986 */ /* 0x0003e8000c10190e */
.L_x_13:
[----:B------:R-:W-:Y:S05]  /*9230*/  BSYNC B0 ;  /* 0x0000000000007941 */ /* 0x000fea0003800000 */
.L_x_12:
[----:B-1----:R-:W2:Y:S01]  /*9240*/  LDL.LU.64 R8, [R1+0x10] ;  /* 0x0000100001087983 */ /* 0x002ea20000300a00 */
[----:B-----5:R-:W-:Y:S01]  /*9250*/  ISETP.GE.AND P3, PT, R250, R61, PT ;  /* 0x0000003dfa00720c */ /* 0x020fe20003f66270 */
[----:B------:R-:W-:Y:S02]  /*9260*/  ULDC.64 UR4, c[0x0][0x2a0] ;  /* 0x0000a80000047ab9 */ /* 0x000fe40000000a00 */
[----:B------:R-:W3:Y:S04]  /*9270*/  LDL.LU R7, [R1+0x18] ;  /* 0x0000180001077983 */ /* 0x000ee80000300800 */
[----:B------:R-:W4:Y:S04]  /*9280*/  LDL.LU R5, [R1+0x20] ;  /* 0x0000200001057983 */ /* 0x000f280000300800 */
[----:B------:R-:W4:Y:S04]  /*9290*/  LDL.LU R4, [R1+0x1c] ;  /* 0x00001c0001047983 */ /* 0x000f280000300800 */
[----:B------:R1:W5:Y:S01]  /*92a0*/  LDL.64 R38, [R1] ;  /* 0x0000000001267983 */ /* 0x0003620000100a00 */
[----:B------:R-:W-:Y:S01]  /*92b0*/  SHF.R.S32.HI R0, RZ, 0x1f, R36 ;  /* 0x0000001fff007819 */ /* 0x000fe20000011424 */
[----:B------:R-:W-:Y:S02]  /*92c0*/  BSSY B0, `(.L_x_14) ;  /* 0x000001a000007945 */ /* 0x000fe40003800000 */
[----:B------:R1:W1:Y:S02]  /*92d0*/  LDS.128 R20, [R221] ;  /* 0x00000000dd147984 */ /* 0x0002640000000c00 */
[----:B------:R-:W-:-:S02]  /*92e0*/  IMAD R0, R0, UR4, RZ ;  /* 0x0000000400007c24 */ /* 0x000fc4000f8e02ff */
[----:B------:R1:W1:Y:S02]  /*92f0*/  LDS.128 R16, [R221+0x2000] ;  /* 0x00200000dd107984 */ /* 0x0002640000000c00 */
[----:B------:R-:W-:Y:S02]  /*9300*/  IMAD R0, R36, UR5, R0 ;  /* 0x0000000524007c24 */ /* 0x000fe4000f8e0200 */
[----:B------:R1:W1:Y:S01]  /*9310*/  LDS.128 R12, [R221+0x4000] ;  /* 0x00400000dd0c7984 */ /* 0x0002620000000c00 */
[----:B--2---:R-:W-:Y:S02]  /*9320*/  IADD3 R2, P0, R8, R59, RZ ;  /* 0x0000003b08027210 */ /* 0x004fe40007f1e0ff */
[----:B---3--:R-:W-:-:S03]  /*9330*/  ISETP.GE.AND P2, PT, R7, R61, PT ;  /* 0x0000003d0700720c */ /* 0x008fc60003f46270 */
[----:B------:R-:W-:Y:S01]  /*9340*/  IMAD.X R3, R9, 0x1, R60, P0 ;  /* 0x0000000109037824 */ /* 0x000fe200000e063c */
[-C--:B----4-:R-:W-:Y:S01]  /*9350*/  ISETP.GE.AND P1, PT, R5, R61.reuse, PT ;  /* 0x0000003d0500720c */ /* 0x090fe20003f26270 */
[----:B------:R-:W-:Y:S01]  /*9360*/  IMAD.WIDE.U32 R8, R36, UR4, R2 ;  /* 0x0000000424087c25 */ /* 0x000fe2000f8e0002 */
[----:B------:R-:W-:-:S03]  /*9370*/  ISETP.GE.AND P0, PT, R4, R61, PT ;  /* 0x0000003d0400720c */ /* 0x000fc60003f06270 */
[----:B------:R-:W-:Y:S01]  /*9380*/  IMAD.IADD R7, R9, 0x1, R0 ;  /* 0x0000000109077824 */ /* 0x000fe200078e0200 */
[----:B-1----:R-:W-:Y:S09]  /*9390*/  @P3 BRA `(.L_x_15) ;  /* 0x0000000000303947 */ /* 0x002ff20003800000 */
[----:B------:R-:W-:Y:S01]  /*93a0*/  ULDC.64 UR4, c[0x0][0x298] ;  /* 0x0000a60000047ab9 */ /* 0x000fe20000000a00 */
[----:B------:R-:W-:Y:S01]  /*93b0*/  MOV R6, R8 ;  /* 0x0000000800067202 */ /* 0x000fe20000000f00 */
[----:B-----5:R-:W-:-:S04]  /*93c0*/  IMAD R0, R39, UR4, RZ ;  /* 0x0000000427007c24 */ /* 0x020fc8000f8e02ff */
[----:B------:R-:W-:-:S04]  /*93d0*/  IMAD.WIDE.U32 R4, R38, UR4, R6 ;  /* 0x0000000426047c25 */ /* 0x000fc8000f8e0006 */
[----:B------:R-:W-:Y:S01]  /*93e0*/  IMAD R0, R38, UR5, R0 ;  /* 0x0000000526007c24 */ /* 0x000fe2000f8e0200 */
[----:B------:R-:W-:Y:S02]  /*93f0*/  ULDC.64 UR4, c[0x0][0x280] ;  /* 0x0000a00000047ab9 */ /* 0x000fe40000000a00 */
[----:B------:R-:W-:Y:S02]  /*9400*/  LEA R2, P3, R4, UR4, 0x1 ;  /* 0x0000000404027c11 */ /* 0x000fe4000f8608ff */
[----:B------:R-:W-:-:S04]  /*9410*/  IADD3 R0, R5, R0, RZ ;  /* 0x0000000005007210 */ /* 0x000fc80007ffe0ff */
[----:B------:R-:W-:-:S05]  /*9420*/  LEA.HI.X R3, R4, UR5, R0, 0x1, P3 ;  /* 0x0000000504037c11 */ /* 0x000fca00098f0c00 */
[----:B------:R1:W-:Y:S04]  /*9430*/  STG.E.128 desc[UR14][R2.64], R20 ;  /* 0x0000001402007986 */ /* 0x0003e8000c101d0e */
[----:B------:R1:W-:Y:S04]  /*9440*/  STG.E.128 desc[UR14][R2.64+0x40], R16 ;  /* 0x0000401002007986 */ /* 0x0003e8000c101d0e */
[----:B------:R1:W-:Y:S02]  /*9450*/  STG.E.128 desc[UR14][R2.64+0x80], R12 ;  /* 0x0000800c02007986 */ /* 0x0003e4000c101d0e */
.L_x_15:
[----:B------:R-:W-:Y:S05]  /*9460*/  BSYNC B0 ;  /* 0x0000000000007941 */ /* 0x000fea0003800000 */
.L_x_14:
[----:B-1----:R1:W2:Y:S01]  /*9470*/  LDS.128 R20, [R221+0x800] ;  /* 0x00080000dd147984 */ /* 0x0022a20000000c00 */
[----:B------:R-:W-:Y:S03]  /*9480*/  BSSY B0, `(.L_x_16) ;  /* 0x0000013000007945 */ /* 0x000fe60003800000 */
[----:B------:R1:W3:Y:S04]  /*9490*/  LDS.128 R16, [R221+0x2800] ;  /* 0x00280000dd107984 */ /* 0x0002e80000000c00 */
[----:B------:R1:W4:Y:S01]  /*94a0*/  LDS.128 R12, [R221+0x4800] ;  /* 0x00480000dd0c7984 */ /* 0x0003220000000c00 */
[----:B------:R-:W-:Y:S05]  /*94b0*/  @P2 BRA `(.L_x_17) ;  /* 0x00000000003c2947 */ /* 0x000fea0003800000 */
[----:B-----5:R-:W-:Y:S01]  /*94c0*/  IADD3 R0, P2, R38, 0x20, RZ ;  /* 0x0000002026007810 */ /* 0x020fe20007f5e0ff */
[----:B------:R-:W-:Y:S01]  /*94d0*/  ULDC.64 UR4, c[0x0][0x298] ;  /* 0x0000a60000047ab9 */ /* 0x000fe20000000a00 */
[----:B------:R-:W-:-:S03]  /*94e0*/  MOV R3, R7 ;  /* 0x0000000700037202 */ /* 0x000fc60000000f00 */
[----:B------:R-:W-:-:S04]  /*94f0*/  IMAD.X R2, RZ, RZ, R39, P2 ;  /* 0x000000ffff027224 */ /* 0x000fc800010e0627 */
[----:B------:R-:W-:Y:S02]  /*9500*/  IMAD R10, R2, UR4, RZ ;  /* 0x00000004020a7c24 */ /* 0x000fe4000f8e02ff */
[----:B------:R-:W-:-:S04]  /*9510*/  IMAD.MOV.U32 R2, RZ, RZ, R8 ;  /* 0x000000ffff027224 */ /* 0x000fc800078e0008 */
[----:B------:R-:W-:-:S04]  /*9520*/  IMAD.WIDE.U32 R4, R0, UR4, R2 ;  /* 0x0000000400047c25 */ /* 0x000fc8000f8e0002 */
[----:B------:R-:W-:Y:S01]  /*9530*/  IMAD R0, R0, UR5, R10 ;  /* 0x0000000500007c24 */ /* 0x000fe2000f8e020a */
[----:B------:R-:W-:Y:S02]  /*9540*/  ULDC.64 UR4, c[0x0][0x280] ;  /* 0x0000a00000047ab9 */ /* 0x000fe40000000a00 */
[----:B------:R-:W-:Y:S02]  /*9550*/  LEA R2, P2, R4, UR4, 0x1 ;  /* 0x0000000404027c11 */ /* 0x000fe4000f8408ff */
[----:B------:R-:W-:-:S04]  /*9560*/  IADD3 R0, R5, R0, RZ ;  /* 0x0000000005007210 */ /* 0x000fc80007ffe0ff */
[----:B------:R-:W-:-:S05]  /*9570*/  LEA.HI.X R3, R4, UR5, R0, 0x1, P2 ;  /* 0x0000000504037c11 */ /* 0x000fca00090f0c00 */
[----:B--2---:R2:W-:Y:S04]  /*9580*/  STG.E.128 desc[UR14][R2.64], R20 ;  /* 0x0000001402007986 */ /* 0x0045e8000c101d0e */
[----:B---3--:R2:W-:Y:S04]  /*9590*/  STG.E.128 desc[UR14][R2.64+0x40], R16 ;  /* 0x0000401002007986 */ /* 0x0085e8000c101d0e */
[----:B----4-:R2:W-:Y:S02]  /*95a0*/  STG.E.128 desc[UR14][R2.64+0x80], R12 ;  /* 0x0000800c02007986 */ /* 0x0105e4000c101d0e */
.L_x_17:
[----:B------:R-:W-:Y:S05]  /*95b0*/  BSYNC B0 ;  /* 0x0000000000007941 */ /* 0x000fea0003800000 */
.L_x_16:
[----:B--2---:R2:W1:Y:S01]  /*95c0*/  LDS.128 R20, [R221+0x1000] ;  /* 0x00100000dd147984 */ /* 0x0044620000000c00 */
[----:B------:R-:W-:Y:S03]  /*95d0*/  BSSY B0, `(.L_x_18) ;  /* 0x0000013000007945 */ /* 0x000fe60003800000 */
[----:B---3--:R2:W3:Y:S04]  /*95e0*/  LDS.128 R16, [R221+0x3000] ;  /* 0x00300000dd107984 */ /* 0x0084e80000000c00 */
[----:B----4-:R2:W4:Y:S01]  /*95f0*/  LDS.128 R12, [R221+0x5000] ;  /* 0x00500000dd0c7984 */ /* 0x0105220000000c00 */
        /* <DEDUP_REMOVED lines=13> */
[----:B-1----:R1:W-:Y:S04]  /*96d0*/  STG.E.128 desc[UR14][R2.64], R20 ;  /* 0x0000001402007986 */ /* 0x0023e8000c101d0e */
[----:B---3--:R1:W-:Y:S04]  /*96e0*/  STG.E.128 desc[UR14][R2.64+0x40], R16 ;  /* 0x0000401002007986 */ /* 0x0083e8000c101d0e */
[----:B----4-:R1:W-:Y:S02]  /*96f0*/  STG.E.128 desc[UR14][R2.64+0x80], R12 ;  /* 0x0000800c02007986 */ /* 0x0103e4000c101d0e */
.L_x_19:
[----:B------:R-:W-:Y:S05]  /*9700*/  BSYNC B0 ;  /* 0x0000000000007941 */ /* 0x000fea0003800000 */
.L_x_18:
[----:B------:R-:W-:Y:S05]  /*9710*/  @P0 EXIT ;  /* 0x000000000000094d */ /* 0x000fea0003800000 */
[----:B-----5:R-:W-:Y:S01]  /*9720*/  IADD3 R6, P0, R38, 0x60, RZ ;  /* 0x0000006026067810 */ /* 0x020fe20007f1e0ff */
[----:B------:R-:W-:Y:S01]  /*9730*/  ULDC.64 UR4, c[0x0][0x298] ;  /* 0x0000a60000047ab9 */ /* 0x000fe20000000a00 */
[----:B-1----:R-:W-:Y:S01]  /*9740*/  MOV R3, R7 ;  /* 0x0000000700037202 */ /* 0x002fe20000000f00 */
[----:B------:R-:W-:Y:S02]  /*9750*/  IMAD.MOV.U32 R2, RZ, RZ, R8 ;  /* 0x000000ffff027224 */ /* 0x000fe400078e0008 */
[----:B------:R-:W-:Y:S02]  /*9760*/  IMAD.X R0, RZ, RZ, R39, P0 ;  /* 0x000000ffff007224 */ /* 0x000fe400000e0627 */
[----:B------:R-:W-:-:S04]  /*9770*/  IMAD.WIDE.U32 R4, R6, UR4, R2 ;  /* 0x0000000406047c25 */ /* 0x000fc8000f8e0002 */
[----:B------:R-:W-:-:S04]  /*9780*/  IMAD R0, R0, UR4, RZ ;  /* 0x0000000400007c24 */ /* 0x000fc8000f8e02ff */
[----:B------:R-:W-:Y:S01]  /*9790*/  IMAD R0, R6, UR5, R0 ;  /* 0x0000000506007c24 */ /* 0x000fe2000f8e0200 */
[----:B------:R-:W-:Y:S02]  /*97a0*/  ULDC.64 UR4, c[0x0][0x280] ;  /* 0x0000a00000047ab9 */ /* 0x000fe40000000a00 */
[----:B------:R-:W-:Y:S02]  /*97b0*/  LEA R2, P0, R4, UR4, 0x1 ;  /* 0x0000000404027c11 */ /* 0x000fe4000f8008ff */
[----:B------:R-:W-:-:S04]  /*97c0*/  IADD3 R0, R5, R0, RZ ;  /* 0x0000000005007210 */ /* 0x000fc80007ffe0ff */
[----:B------:R-:W-:-:S05]  /*97d0*/  LEA.HI.X R3, R4, UR5, R0, 0x1, P0 ;  /* 0x0000000504037c11 */ /* 0x000fca00080f0c00 */
[----:B------:R-:W-:Y:S04]  /*97e0*/  STG.E.128 desc[UR14][R2.64], R32 ;  /* 0x0000002002007986 */ /* 0x000fe8000c101d0e */
[----:B------:R-:W-:Y:S04]  /*97f0*/  STG.E.128 desc[UR14][R2.64+0x40], R28 ;  /* 0x0000401c02007986 */ /* 0x000fe8000c101d0e */
[----:B------:R-:W-:Y:S01]  /*9800*/  STG.E.128 desc[UR14][R2.64+0x80], R24 ;  /* 0x0000801802007986 */ /* 0x000fe2000c101d0e */
[----:B------:R-:W-:Y:S05]  /*9810*/  EXIT ;  /* 0x000000000000794d */ /* 0x000fea0003800000 */
.L_x_2:
[----:B------:R-:W1:Y:S01]  /*9820*/  LDC.U8 R0, c[0x0][0x3d9] ;  /* 0x0000f640ff007b82 */ /* 0x000e620000000000 */
[----:B------:R-:W2:Y:S01]  /*9830*/  S2R R20, SR_TID.X ;  /* 0x0000000000147919 */ /* 0x000ea20000002100 */
[----:B------:R-:W-:Y:S01]  /*9840*/  ISETP.NE.AND P4, PT, R252, -0x1, PT ;  /* 0xfffffffffc00780c */ /* 0x000fe20003f85270 */
[----:B------:R-:W-:Y:S01]  /*9850*/  ULDC.64 UR4, c[0x0][0x2a0] ;  /* 0x0000a80000047ab9 */ /* 0x000fe20000000a00 */
[----:B------:R-:W-:Y:S01]  /*9860*/  CS2R R14, SRZ ;  /* 0x00000000000e7805 */ /* 0x000fe2000001ff00 */
[----:B------:R-:W-:Y:S03]  /*9870*/  BSSY B0, `(.L_x_20) ;  /* 0x0000048000007945 */ /* 0x000fe60003800000 */
[----:B------:R-:W3:Y:S08]  /*9880*/  LDC.U8 R4, c[0x0][0x3d8] ;  /* 0x0000f600ff047b82 */ /* 0x000ef00000000000 */
[----:B------:R-:W4:Y:S01]  /*9890*/  @!P4 LDC.64 R2, c[0x0][0x290] ;  /* 0x0000a400ff02cb82 */ /* 0x000f220000000a00 */
[----:B-1----:R-:W-:-:S07]  /*98a0*/  ISETP.NE.AND P1, PT, R0, RZ, PT ;  /* 0x000000ff0000720c */ /* 0x002fce0003f25270 */
[----:B------:R-:W1:Y:S01]  /*98b0*/  @P4 LDC.64 R6, c[0x0][0x298] ;  /* 0x0000a600ff064b82 */ /* 0x000e620000000a00 */
[C---:B---3--:R-:W-:Y:S02]  /*98c0*/  ISETP.NE.AND P0, PT, R4.reuse, RZ, PT ;  /* 0x000000ff0400720c */ /* 0x048fe40003f05270 */
[----:B------:R-:W-:Y:S02]  /*98d0*/  ISETP.NE.AND P2, PT, R4, RZ, !P1 ;  /* 0x000000ff0400720c */ /* 0x000fe40004f45270 */
[----:B------:R-:W-:-:S03]  /*98e0*/  ISETP.NE.OR P0, PT, R0, RZ, !P0 ;  /* 0x000000ff0000720c */ /* 0x000fc60004705670 */
[----:B------:R-:W3:Y:S01]  /*98f0*/  @!P1 LDC R9, c[0x0][0x2c4] ;  /* 0x0000b100ff099b82 */ /* 0x000ee20000000800 */
[----:B--2---:R-:W-:Y:S02]  /*9900*/  SHF.R.S32.HI R11, RZ, 0x1f, R20 ;  /* 0x0000001fff0b7819 */ /* 0x004fe40000011414 */
[----:B------:R-:W-:Y:S02]  /*9910*/  @!P4 SHF.R.S32.HI R0, RZ, 0x1f, R19 ;  /* 0x0000001fff00c819 */ /* 0x000fe40000011413 */
[----:B------:R-:W-:Y:S02]  /*9920*/  LEA.HI R11, R11, R20, RZ, 0x2 ;  /* 0x000000140b0b7211 */ /* 0x000fe400078f10ff */
[----:B------:R-:W-:Y:S01]  /*9930*/  ISETP.NE.OR P3, PT, R252, -0x1, P0 ;  /* 0xfffffffffc00780c */ /* 0x000fe20000765670 */
[----:B----4-:R-:W-:Y:S01]  /*9940*/  @!P4 IMAD R0, R0, R2, RZ ;  /* 0x000000020000c224 */ /* 0x010fe200078e02ff */
[----:B------:R-:W-:Y:S01]  /*9950*/  LOP3.LUT R8, R11, 0x1ffffffc, RZ, 0xc0, !PT ;  /* 0x1ffffffc0b087812 */ /* 0x000fe200078ec0ff */
[----:B------:R-:W2:Y:S01]  /*9960*/  @!P1 LDC R12, c[0x0][0x270] ;  /* 0x00009c00ff0c9b82 */ /* 0x000ea20000000800 */
[----:B-1----:R-:W-:-:S04]  /*9970*/  @P4 IMAD.WIDE.U32 R4, R252, R6, RZ ;  /* 0x00000006fc044225 */ /* 0x002fc800078e00ff */
[----:B------:R-:W-:-:S03]  /*9980*/  @!P4 IMAD R6, R19, R3, R0 ;  /* 0x000000031306c224 */ /* 0x000fc600078e0200 */
[----:B------:R-:W1:Y:S01]  /*9990*/  @!P0 LDC R10, c[0x0][0x2c4] ;  /* 0x0000b100ff0a8b82 */ /* 0x000e620000000800 */
[----:B------:R-:W-:-:S04]  /*99a0*/  @!P4 IMAD.WIDE.U32 R2, R19, R2, RZ ;  /* 0x000000021302c225 */ /* 0x000fc800078e00ff */
[----:B------:R-:W-:Y:S01]  /*99b0*/  IMAD.IADD R0, R20, 0x1, -R8 ;  /* 0x0000000114007824 */ /* 0x000fe200078e0a08 */
[----:B------:R-:W-:Y:S01]  /*99c0*/  SHF.R.S32.HI R8, RZ, 0x2, R11 ;  /* 0x00000002ff087819 */ /* 0x000fe2000001140b */
[----:B------:R-:W-:Y:S01]  /*99d0*/  @!P4 IMAD.MOV.U32 R4, RZ, RZ, R2 ;  /* 0x000000ffff04c224 */ /* 0x000fe200078e0002 */
[----:B---3--:R-:W2:Y:S01]  /*99e0*/  @P2 LDC R9, c[0x0][0x2e4] ;  /* 0x0000b900ff092b82 */ /* 0x008ea20000000800 */
[----:B------:R-:W-:Y:S01]  /*99f0*/  IMAD.SHL.U32 R0, R0, 0x8, RZ ;  /* 0x0000000800007824 */ /* 0x000fe200078e00ff */
[----:B------:R-:W-:Y:S01]  /*9a00*/  IADD3 R21, R8, 0x60, RZ ;  /* 0x0000006008157810 */ /* 0x000fe20007ffe0ff */
[----:B------:R-:W-:Y:S02]  /*9a10*/  @P4 IMAD R7, R252, R7, R5 ;  /* 0x00000007fc074224 */ /* 0x000fe400078e0205 */
[----:B------:R-:W-:Y:S01]  /*9a20*/  @!P4 IMAD.IADD R7, R3, 0x1, R6 ;  /* 0x000000010307c824 */ /* 0x000fe200078e0206 */
[C---:B------:R-:W-:Y:S01]  /*9a30*/  IADD3 R2, P2, R0.reuse, R4, RZ ;  /* 0x0000000400027210 */ /* 0x040fe20007f5e0ff */
[----:B------:R-:W-:Y:S01]  /*9a40*/  @P1 IMAD.MOV.U32 R4, RZ, RZ, 0x1 ;  /* 0x00000001ff041424 */ /* 0x000fe200078e00ff */
[----:B------:R-:W3:Y:S02]  /*9a50*/  @P1 LDC.64 R16, c[0x0][0x2c0] ;  /* 0x0000b000ff101b82 */ /* 0x000ee40000000a00 */
[----:B------:R-:W-:-:S02]  /*9a60*/  LEA.HI.X.SX32 R3, R0, R7, 0x1, P2 ;  /* 0x0000000700037211 */ /* 0x000fc400010f0eff */
[----:B------:R-:W-:-:S04]  /*9a70*/  IADD3 R0, -R22, R13, RZ ;  /* 0x0000000d16007210 */ /* 0x000fc80007ffe1ff */
[----:B------:R-:W4:Y:S01]  /*9a80*/  @P1 LDC R18, c[0x0][0x2c0] ;  /* 0x0000b000ff121b82 */ /* 0x000f220000000800 */
[----:B------:R-:W-:Y:S01]  /*9a90*/  ISETP.GE.AND P4, PT, R8, R0, PT ;  /* 0x000000000800720c */ /* 0x000fe20003f86270 */
[----:B-1----:R-:W-:Y:S01]  /*9aa0*/  @!P3 IMAD R252, R19, R10, RZ ;  /* 0x0000000a13fcb224 */ /* 0x002fe200078e02ff */
[----:B------:R-:W-:Y:S02]  /*9ab0*/  SHF.R.S32.HI R10, RZ, 0x1f, R28 ;  /* 0x0000001fff0a7819 */ /* 0x000fe4000001141c */
[----:B------:R-:W-:Y:S01]  /*9ac0*/  LOP3.LUT P3, RZ, R20, 0x3, RZ, 0xc0, !PT ;  /* 0x0000000314ff7812 */ /* 0x000fe2000786c0ff */
[C---:B------:R-:W-:Y:S01]  /*9ad0*/  VIADD R20, R8.reuse, 0x40 ;  /* 0x0000004008147836 */ /* 0x040fe20000000000 */
[----:B------:R-:W-:Y:S01]  /*9ae0*/  @!P0 SHF.R.S32.HI R15, RZ, 0x1f, R252 ;  /* 0x0000001fff0f8819 */ /* 0x000fe200000114fc */
[----:B--2---:R-:W-:Y:S01]  /*9af0*/  @!P1 IMAD R4, R9, R12, RZ ;  /* 0x0000000c09049224 */ /* 0x004fe200078e02ff */
[-C--:B------:R-:W-:Y:S01]  /*9b00*/  ISETP.GE.OR P6, PT, R8, R0.reuse, P3 ;  /* 0x000000000800720c */ /* 0x080fe20001fc6670 */
[----:B------:R-:W-:Y:S01]  /*9b10*/  IMAD R10, R10, UR4, RZ ;  /* 0x000000040a0a7c24 */ /* 0x000fe2000f8e02ff */
[----:B------:R-:W-:Y:S01]  /*9b20*/  ISETP.GE.AND P2, PT, R20, R0, PT ;  /* 0x000000001400720c */ /* 0x000fe20003f46270 */
[----:B------:R-:W-:-:S02]  /*9b30*/  IMAD R4, R19, R4, RZ ;  /* 0x0000000413047224 */ /* 0x000fc400078e02ff */
[----:B------:R-:W-:Y:S02]  /*9b40*/  VIADD R19, R8, 0x20 ;  /* 0x0000002008137836 */ /* 0x000fe40000000000 */
[----:B---3--:R-:W-:Y:S01]  /*9b50*/  @P1 IMAD R16, R17, R16, RZ ;  /* 0x0000001011101224 */ /* 0x008fe200078e02ff */
[----:B------:R-:W-:Y:S01]  /*9b60*/  SEL R17, R4, RZ, P0 ;  /* 0x000000ff04117207 */ /* 0x000fe20000000000 */
[----:B------:R-:W-:Y:S01]  /*9b70*/  @!P1 IMAD.MOV.U32 R16, RZ, RZ, R9 ;  /* 0x000000ffff109224 */ /* 0x000fe200078e0009 */
[----:B------:R-:W-:Y:S01]  /*9b80*/  SHF.R.S32.HI R9, RZ, 0x1f, R8 ;  /* 0x0000001fff097819 */ /* 0x000fe20000011408 */
[C---:B------:R-:W-:Y:S01]  /*9b90*/  IMAD R10, R28.reuse, UR5, R10 ;  /* 0x000000051c0a7c24 */ /* 0x040fe2000f8e020a */
[----:B------:R-:W-:Y:S01]  /*9ba0*/  ISETP.GE.OR P5, PT, R19, R0, P3 ;  /* 0x000000001300720c */ /* 0x000fe20001fa6670 */
[----:B------:R-:W-:-:S04]  /*9bb0*/  IMAD.WIDE.U32 R12, R28, UR4, R2 ;  /* 0x000000041c0c7c25 */ /* 0x000fc8000f8e0002 */
[----:B------:R-:W-:Y:S01]  /*9bc0*/  @!P0 IMAD.MOV.U32 R14, RZ, RZ, R252 ;  /* 0x000000ffff0e8224 */ /* 0x000fe200078e00fc */
[-C--:B------:R-:W-:Y:S01]  /*9bd0*/  ISETP.GE.AND P0, PT, R21, R0.reuse, PT ;  /* 0x000000001500720c */ /* 0x080fe20003f06270 */
[----:B------:R-:W-:Y:S01]  /*9be0*/  @!P1 IMAD.MOV.U32 R18, RZ, RZ, 0x1 ;  /* 0x00000001ff129424 */ /* 0x000fe200078e00ff */
[----:B------:R-:W-:Y:S01]  /*9bf0*/  ISETP.GE.AND P1, PT, R19, R0, PT ;  /* 0x000000001300720c */ /* 0x000fe20003f26270 */
[----:B------:R-:W-:-:S04]  /*9c00*/  IMAD.WIDE R2, R25, 0x80, R8 ;  /* 0x0000008019027825 */ /* 0x000fc800078e0208 */
[----:B------:R-:W-:Y:S01]  /*9c10*/  IMAD.IADD R11, R10, 0x1, R13 ;  /* 0x000000010a0b7824 */ /* 0x000fe200078e020d */
[----:B----4-:R-:W-:Y:S07]  /*9c20*/  @P4 BRA `(.L_x_21) ;  /* 0x0000000000304947 */ /* 0x010fee0003800000 */
[----:B------:R-:W-:Y:S01]  /*9c30*/  ULDC.64 UR4, c[0x0][0x298] ;  /* 0x0000a60000047ab9 */ /* 0x000fe20000000a00 */
[----:B------:R-:W-:Y:S01]  /*9c40*/  MOV R10, R12 ;  /* 0x0000000c000a7202 */ /* 0x000fe20000000f00 */
[----:B------:R-:W-:-:S04]  /*9c50*/  IMAD R4, R3, UR4, RZ ;  /* 0x0000000403047c24 */ /* 0x000fc8000f8e02ff */
[----:B------:R-:W-:-:S04]  /*9c60*/  IMAD.WIDE.U32 R6, R2, UR4, R10 ;  /* 0x0000000402067c25 */ /* 0x000fc8000f8e000a */
[----:B------:R-:W-:Y:S01]  /*9c70*/  IMAD R5, R2, UR5, R4 ;  /* 0x0000000502057c24 */ /* 0x000fe2000f8e0204 */
[----:B------:R-:W-:Y:S02]  /*9c80*/  ULDC.64 UR4, c[0x0][0x280] ;  /* 0x0000a00000047ab9 */ /* 0x000fe40000000a00 */
[----:B------:R-:W-:Y:S02]  /*9c90*/  LEA R4, P4, R6, UR4, 0x1 ;  /* 0x0000000406047c11 */ /* 0x000fe4000f8808ff */
[----:B------:R-:W-:-:S04]  /*9ca0*/  IADD3 R5, R5, R7, RZ ;  /* 0x0000000705057210 */ /* 0x000fc80007ffe0ff */
[----:B------:R-:W-:-:S05]  /*9cb0*/  LEA.HI.X R5, R6, UR5, R5, 0x1, P4 ;  /* 0x0000000506057c11 */ /* 0x000fca000a0f0c05 */
[----:B------:R1:W-:Y:S04]  /*9cc0*/  STG.E.128 desc[UR14][R4.64], RZ ;  /* 0x000000ff04007986 */ /* 0x0003e8000c101d0e */
[----:B------:R1:W-:Y:S04]  /*9cd0*/  STG.E.128 desc[UR14][R4.64+0x40], RZ ;  /* 0x000040ff04007986 */ /* 0x0003e8000c101d0e */
[----:B------:R1:W-:Y:S02]  /*9ce0*/  STG.E.128 desc[UR14][R4.64+0x80], RZ ;  /* 0x000080ff04007986 */ /* 0x0003e4000c101d0e */
.L_x_21:
[----:B------:R-:W-:Y:S05]  /*9cf0*/  BSYNC B0 ;  /* 0x0000000000007941 */ /* 0x000fea0003800000 */
.L_x_20:
[----:B------:R-:W-:Y:S01]  /*9d00*/  BSSY B0, `(.L_x_22) ;  /* 0x0000015000007945 */ /* 0x000fe20003800000 */
[----:B------:R-:W-:Y:S01]  /*9d10*/  ISETP.GE.OR P4, PT, R20, R0, P3 ;  /* 0x000000001400720c */ /* 0x000fe20001f86670 */
[----:B------:R-:W-:Y:S01]  /*9d20*/  IMAD R17, R28, R16, R17 ;  /* 0x000000101c117224 */ /* 0x000fe200078e0211 */
[----:B------:R-:W-:Y:S01]  /*9d30*/  ISETP.GE.OR P3, PT, R21, R0, P3 ;  /* 0x000000001500720c */ /* 0x000fe20001f66670 */
[----:B------:R-:W-:Y:S01]  /*9d40*/  IMAD R16, R22, R18, RZ ;  /* 0x0000001216107224 */ /* 0x000fe200078e02ff */
[----:B------:R-:W-:Y:S11]  /*9d50*/  @P1 BRA `(.L_x_23) ;  /* 0x00000000003c1947 */ /* 0x000ff60003800000 */
[----:B------:R-:W-:Y:S01]  /*9d60*/  IADD3 R0, P1, R2, 0x20, RZ ;  /* 0x0000002002007810 */ /* 0x000fe20007f3e0ff */
[----:B------:R-:W-:Y:S01]  /*9d70*/  ULDC.64 UR4, c[0x0][0x298] ;  /* 0x0000a60000047ab9 */ /* 0x000fe20000000a00 */
[----:B------:R-:W-:Y:S01]  /*9d80*/  MOV R7, R11 ;  /* 0x0000000b00077202 */ /* 0x000fe20000000f00 */
[----:B------:R-:W-:Y:S02]  /*9d90*/  IMAD.MOV.U32 R6, RZ, RZ, R12 ;  /* 0x000000ffff067224 */ /* 0x000fe400078e000c */
[----:B-1----:R-:W-:Y:S02]  /*9da0*/  IMAD.X R4, RZ, RZ, R3, P1 ;  /* 0x000000ffff047224 */ /* 0x002fe400008e0603 */
[----:B------:R-:W-:-:S04]  /*9db0*/  IMAD.WIDE.U32 R6, R0, UR4, R6 ;  /* 0x0000000400067c25 */ /* 0x000fc8000f8e0006 */
[----:B------:R-:W-:-:S04]  /*9dc0*/  IMAD R4, R4, UR4, RZ ;  /* 0x0000000404047c24 */ /* 0x000fc8000f8e02ff */
        /* <DEDUP_REMOVED lines=8> */
.L_x_23:
[----:B------:R-:W-:Y:S05]  /*9e50*/  BSYNC B0 ;  /* 0x0000000000007941 */ /* 0x000fea0003800000 */
.L_x_22:
[----:B------:R-:W-:Y:S04]  /*9e60*/  BSSY B0, `(.L_x_24) ;  /* 0x0000011000007945 */ /* 0x000fe80003800000 */
[----:B------:R-:W-:Y:S05]  /*9e70*/  @P2 BRA `(.L_x_25) ;  /* 0x00000000003c2947 */ /* 0x000fea0003800000 */
[----:B------:R-:W-:Y:S01]  /*9e80*/  IADD3 R0, P1, R2, 0x40, RZ ;  /* 0x0000004002007810 */ /* 0x000fe20007f3e0ff */
[----:B------:R-:W-:Y:S01]  /*9e90*/  ULDC.64 UR4, c[0x0][0x298] ;  /* 0x0000a60000047ab9 */ /* 0x000fe20000000a00 */
[----:B------:R-:W-:Y:S01]  /*9ea0*/  MOV R7, R11 ;  /* 0x0000000b00077202 */ /* 0x000fe20000000f00 */
[----:B------:R-:W-:Y:S02]  /*9eb0*/  IMAD.MOV.U32 R6, RZ, RZ, R12 ;  /* 0x000000ffff067224 */ /* 0x000fe400078e000c */
[----:B-12---:R-:W-:Y:S02]  /*9ec0*/  IMAD.X R4, RZ, RZ, R3, P1 ;  /* 0x000000ffff047224 */ /* 0x006fe400008e0603 */
        /* <DEDUP_REMOVED lines=10> */
.L_x_25:
[----:B------:R-:W-:Y:S05]  /*9f70*/  BSYNC B0 ;  /* 0x0000000000007941 */ /* 0x000fea0003800000 */
.L_x_24:
[----:B------:R-:W-:Y:S01]  /*9f80*/  BSSY B0, `(.L_x_26) ;  /* 0x0000014000007945 */ /* 0x000fe20003800000 */
[--C-:B------:R-:W-:Y:S02]  /*9f90*/  IADD3 R6, P2, P1, R16, R14, R17.reuse ;  /* 0x0000000e10067210 */ /* 0x100fe4000795e011 */
[----:B------:R-:W-:Y:S02]  /*9fa0*/  SHF.R.S32.HI R16, RZ, 0x1f, R16 ;  /* 0x0000001fff107819 */ /* 0x000fe40000011410 */
[----:B------:R-:W-:Y:S01]  /*9fb0*/  SHF.R.S32.HI R17, RZ, 0x1f, R17 ;  /* 0x0000001fff117819 */ /* 0x000fe20000011411 */
[----:B------:R-:W-:Y:S05]  /*9fc0*/  @P0 BRA `(.L_x_27) ;  /* 0x00000000003c0947 */ /* 0x000fea0003800000 */
[----:B------:R-:W-:Y:S01]  /*9fd0*/  IADD3 R0, P0, R2, 0x60, RZ ;  /* 0x0000006002007810 */ /* 0x000fe20007f1e0ff */
[----:B------:R-:W-:-:S04]  /*9fe0*/  ULDC.64 UR4, c[0x0][0x298] ;  /* 0x0000a60000047ab9 */ /* 0x000fc80000000a00 */
[----:B------:R-:W-:Y:S01]  /*9ff0*/  IMAD.X R2, RZ, RZ, R3, P0 ;  /* 0x000000ffff027224 */ /* 0x000fe200000e0603 */
[----:B------:R-:W-:-:S03]  /*a000*/  MOV R3, R11 ;  /* 0x0000000b00037202 */ /* 0x000fc60000000f00 */
[----:B------:R-:W-:Y:S02]  /*a010*/  IMAD R7, R2, UR4, RZ ;  /* 0x0000000402077c24 */ /* 0x000fe4000f8e02ff */
[----:B------:R-:W-:-:S04]  /*a020*/  IMAD.MOV.U32 R2, RZ, RZ, R12 ;  /* 0x000000ffff027224 */ /* 0x000fc800078e000c */
[----:B-123--:R-:W-:-:S04]  /*a030*/  IMAD.WIDE.U32 R4, R0, UR4, R2 ;  /* 0x0000000400047c25 */ /* 0x00efc8000f8e0002 */
        /* <DEDUP_REMOVED lines=8> */
.L_x_27:
[----:B------:R-:W-:Y:S05]  /*a0c0*/  BSYNC B0 ;  /* 0x0000000000007941 */ /* 0x000fea0003800000 */
.L_x_26:
[----:B------:R-:W-:Y:S01]  /*a0d0*/  BSSY B0, `(.L_x_28) ;  /* 0x000000b000007945 */ /* 0x000fe20003800000 */
[----:B------:R-:W-:-:S03]  /*a0e0*/  IADD3.X R14, R16, R15, R17, P2, P1 ;  /* 0x0000000f100e7210 */ /* 0x000fc600017e2411 */
[----:B------:R-:W-:Y:S05]  /*a0f0*/  @P6 BRA `(.L_x_29) ;  /* 0x0000000000206947 */ /* 0x000fea0003800000 */
[----:B------:R-:W-:Y:S01]  /*a100*/  IMAD R0, R8, R18, RZ ;  /* 0x0000001208007224 */ /* 0x000fe200078e02ff */
[----:B------:R-:W-:-:S04]  /*a110*/  ULDC.64 UR4, c[0x0][0x2b0] ;  /* 0x0000ac0000047ab9 */ /* 0x000fc80000000a00 */
[----:B----4-:R-:W-:-:S04]  /*a120*/  IADD3 R3, P0, R0, R6, RZ ;  /* 0x0000000600037210 */ /* 0x010fc80007f1e0ff */
[----:B------:R-:W-:Y:S02]  /*a130*/  LEA.HI.X.SX32 R0, R0, R14, 0x1, P0 ;  /* 0x0000000e00007211 */ /* 0x000fe400000f0eff */
[----:B------:R-:W-:-:S04]  /*a140*/  LEA R2, P0, R3, UR4, 0x2 ;  /* 0x0000000403027c11 */ /* 0x000fc8000f8010ff */
[----:B------:R-:W-:Y:S01]  /*a150*/  LEA.HI.X R3, R3, UR5, R0, 0x2, P0 ;  /* 0x0000000503037c11 */ /* 0x000fe200080f1400 */
[----:B------:R-:W-:-:S05]  /*a160*/  IMAD.MOV.U32 R0, RZ, RZ, 0x7f800000 ;  /* 0x7f800000ff007424 */ /* 0x000fca00078e00ff */
[----:B------:R4:W-:Y:S03]  /*a170*/  STG.E desc[UR14][R2.64], R0 ;  /* 0x0000000002007986 */ /* 0x0009e6000c10190e */
.L_x_29:
[----:B------:R-:W-:Y:S05]  /*a180*/  BSYNC B0 ;  /* 0x0000000000007941 */ /* 0x000fea0003800000 */
.L_x_28:
[----:B------:R-:W-:Y:S04]  /*a190*/  BSSY B0, `(.L_x_30) ;  /* 0x000000a000007945 */ /* 0x000fe80003800000 */
[----:B------:R-:W-:Y:S05]  /*a1a0*/  @P5 BRA `(.L_x_31) ;  /* 0x0000000000205947 */ /* 0x000fea0003800000 */
[----:B----4-:R-:W-:Y:S01]  /*a1b0*/  IMAD R0, R19, R18, RZ ;  /* 0x0000001213007224 */ /* 0x010fe200078e02ff */
[----:B------:R-:W-:-:S04]  /*a1c0*/  ULDC.64 UR4, c[0x0][0x2b0] ;  /* 0x0000ac0000047ab9 */ /* 0x000fc80000000a00 */
[----:B------:R-:W-:-:S04]  /*a1d0*/  IADD3 R3, P0, R0, R6, RZ ;  /* 0x0000000600037210 */ /* 0x000fc80007f1e0ff */
[----:B------:R-:W-:Y:S02]  /*a1e0*/  LEA.HI.X.SX32 R0, R0, R14, 0x1, P0 ;  /* 0x0000000e00007211 */ /* 0x000fe400000f0eff */
[----:B------:R-:W-:-:S04]  /*a1f0*/  LEA R2, P0, R3, UR4, 0x2 ;  /* 0x0000000403027c11 */ /* 0x000fc8000f8010ff */
[----:B------:R-:W-:Y:S01]  /*a200*/  LEA.HI.X R3, R3, UR5, R0, 0x2, P0 ;  /* 0x0000000503037c11 */ /* 0x000fe200080f1400 */
[----:B------:R-:W-:-:S05]  /*a210*/  IMAD.MOV.U32 R0, RZ, RZ, 0x7f800000 ;  /* 0x7f800000ff007424 */ /* 0x000fca00078e00ff */
[----:B------:R4:W-:Y:S03]  /*a220*/  STG.E desc[UR14][R2.64], R0 ;  /* 0x0000000002007986 */ /* 0x0009e6000c10190e */
.L_x_31:
[----:B------:R-:W-:Y:S05]  /*a230*/  BSYNC B0 ;  /* 0x0000000000007941 */ /* 0x000fea0003800000 */
.L_x_30:
        /* <DEDUP_REMOVED lines=10> */
.L_x_33:
[----:B------:R-:W-:Y:S05]  /*a2e0*/  BSYNC B0 ;  /* 0x0000000000007941 */ /* 0x000fea0003800000 */
.L_x_32:
[----:B------:R-:W-:Y:S05]  /*a2f0*/  @P3 EXIT ;  /* 0x000000000000394d */ /* 0x000fea0003800000 */
[----:B----4-:R-:W-:Y:S01]  /*a300*/  IMAD R0, R21, R18, RZ ;  /* 0x0000001215007224 */ /* 0x010fe200078e02ff */
[----:B------:R-:W-:-:S04]  /*a310*/  ULDC.64 UR4, c[0x0][0x2b0] ;  /* 0x0000ac0000047ab9 */ /* 0x000fc80000000a00 */
[----:B------:R-:W-:-:S04]  /*a320*/  IADD3 R3, P0, R0, R6, RZ ;  /* 0x0000000600037210 */ /* 0x000fc80007f1e0ff */
[----:B------:R-:W-:Y:S02]  /*a330*/  LEA.HI.X.SX32 R0, R0, R14, 0x1, P0 ;  /* 0x0000000e00007211 */ /* 0x000fe400000f0eff */
[----:B------:R-:W-:-:S04]  /*a340*/  LEA R2, P0, R3, UR4, 0x2 ;  /* 0x0000000403027c11 */ /* 0x000fc8000f8010ff */
[----:B------:R-:W-:Y:S01]  /*a350*/  LEA.HI.X R3, R3, UR5, R0, 0x2, P0 ;  /* 0x0000000503037c11 */ /* 0x000fe200080f1400 */
[----:B------:R-:W-:-:S05]  /*a360*/  IMAD.MOV.U32 R0, RZ, RZ, 0x7f800000 ;  /* 0x7f800000ff007424 */ /* 0x000fca00078e00ff */
[----:B------:R-:W-:Y:S01]  /*a370*/  STG.E desc[UR14][R2.64], R0 ;  /* 0x0000000002007986 */ /* 0x000fe2000c10190e */
[----:B------:R-:W-:Y:S05]  /*a380*/  EXIT ;  /* 0x000000000000794d */ /* 0x000fea0003800000 */
.L_x_34:
[----:B------:R-:W-:-:S00]  /*a390*/  BRA `(.L_x_34) ;  /* 0xfffffffc00fc7947 */ /* 0x000fc0000383ffff */
[----:B------:R-:W-:-:S00]  /*a3a0*/  NOP ;  /* 0x0000000000007918 */ /* 0x000fc00000000000 */
        /* <DEDUP_REMOVED lines=13> */
.L_x_1205:


//--------------------- .text._ZN5flash16flash_fwd_kernelI23Flash_fwd_kernel_traitsILi96ELi128ELi64ELi4ELb0ELb0EN7cutlass6half_tE19Flash_kernel_traitsILi96ELi128ELi64ELi4ES3_EELb0ELb0ELb0ELb0ELb1ELb1ELb0ELb0EEEvNS_16Flash_fwd_paramsE --------------------------
	.section	.text._ZN5flash16flash_fwd_kernelI23Flash_fwd_kernel_traitsILi96ELi128ELi64ELi4ELb0ELb0EN7cutlass6half_tE19Flash_kernel_traitsILi96ELi128ELi64ELi4ES3_EELb0ELb0ELb0ELb0ELb1ELb1ELb0ELb0EEEvNS_16Flash_fwd_paramsE,"ax",@progbits
	.align	128
        .global         _ZN5flash16flash_fwd_kernelI23Flash_fwd_kernel_traitsILi96ELi128ELi64ELi4ELb0ELb0EN7cutlass6half_tE19Flash_kernel_traitsILi96ELi128ELi64ELi4ES3_EELb0ELb0ELb0ELb0ELb1ELb1ELb0ELb0EEEvNS_16Flash_fwd_paramsE
        .type           _ZN5flash16flash_fwd_kernelI23Flash_fwd_kernel_traitsILi96ELi128ELi64ELi4ELb0ELb0EN7cutlass6half_tE19Flash_kernel_traitsILi96ELi128ELi64ELi4ES3_EELb0ELb0ELb0ELb0ELb1ELb1ELb0ELb0EEEvNS_16Flash_fwd_paramsE,@function
        .size           _ZN5flash16flash_fwd_kernelI23Flash_fwd_kernel_traitsILi96ELi128ELi64ELi4ELb0ELb0EN7cutlass6half_tE19Flash_kernel_traitsILi96ELi128ELi64ELi4ES3_EELb0ELb0ELb0ELb0ELb1ELb1ELb0ELb0EEEvNS_16Flash_fwd_paramsE,(.L_x_1206 - _ZN5flash16flash_fwd_kernelI23Flash_fwd_kernel_traitsILi96ELi128ELi64ELi4ELb0ELb0EN7cutlass6half_tE19Flash_kernel_traitsILi96ELi128ELi64ELi4ES3_EELb0ELb0ELb0ELb0ELb1ELb1ELb0ELb0EEEvNS_16Flash_fwd_paramsE)
        .other          _ZN5flash16flash_fwd_kernelI23Flash_fwd_kernel_traitsILi96ELi128ELi64ELi4ELb0ELb0EN7cutlass6half_tE19Flash_kernel_traitsILi96ELi128ELi64ELi4ES3_EELb0ELb0ELb0ELb0ELb1ELb1ELb0ELb0EEEvNS_16Flash_fwd_paramsE,@"STO_CUDA_ENTRY STV_DEFAULT"
_ZN5flash16flash_fwd_kernelI23Flash_fwd_kernel_traitsILi96ELi128ELi64ELi4ELb0ELb0EN7cutlass6half_tE19Flash_kernel_traitsILi96ELi128ELi64ELi4ES3_EELb0ELb0ELb0ELb0ELb1ELb1ELb0ELb0EEEvNS_16Flash_fwd_paramsE:
.text._ZN5flash16flash_fwd_kernelI23Flash_fwd_kernel_traitsILi96ELi128ELi64ELi4ELb0ELb0EN7cutlass6half_tE19Flash_kernel_traitsILi96ELi128ELi64ELi4ES3_EELb0ELb0ELb0ELb0ELb1ELb1ELb0ELb0EEEvNS_16Flash_fwd_paramsE:
[----:B------:R-:W-:Y:S08]  /*0000*/  LDC R1, c[0x0][0x28] ;  /* 0x00000a00ff017b82 */ /* 0x000ff00000000800 */
[----:B------:R-:W1:Y:S01]  /*0010*/  LDC.64 R2, c[0x0][0x308] ;  /* 0x0000c200ff027b82 */ /* 0x000e620000000a00 */
[----:B------:R-:W2:Y:S01]  /*0020*/  S2R R12, SR_CTAID.Y ;  /* 0x00000000000c7919 */ /* 0x000ea20000002600 */
[----:B------:R-:W-:Y:S01]  /*0030*/  ULDC.64 UR16, c[0x0][0x208] ;  /* 0x0000820000107ab9 */ /* 0x000fe20000000a00 */
[----:B------:R-:W-:Y:S01]  /*0040*/  IMAD.MOV.U32 R15, RZ, RZ, RZ ;  /* 0x000000ffff0f7224 */ /* 0x000fe200078e00ff */
[----:B------:R-:W-:-:S04]  /*0050*/  ULDC UR4, c[0x0][0x2c4] ;  /* 0x0000b10000047ab9 */ /* 0x000fc80000000800 */
[----:B------:R-:W3:Y:S01]  /*0060*/  LDC.64 R4, c[0x0][0x300] ;  /* 0x0000c000ff047b82 */ /* 0x000ee20000000a00 */
[----:B-1----:R-:W-:-:S04]  /*0070*/  ISETP.NE.U32.AND P3, PT, R2, RZ, PT ;  /* 0x000000ff0200720c */ /* 0x002fc80003f65070 */
[----:B------:R-:W-:Y:S02]  /*0080*/  ISETP.NE.AND.EX P3, PT, R3, RZ, PT, P3 ;  /* 0x000000ff0300720c */ /* 0x000fe40003f65330 */
[----:B---3--:R-:W-:-:S04]  /*0090*/  ISETP.NE.U32.AND P0, PT, R4, RZ, PT ;  /* 0x000000ff0400720c */ /* 0x008fc80003f05070 */
[----:B------:R-:W-:-:S07]  /*00a0*/  ISETP.NE.AND.EX P0, PT, R5, RZ, PT, P0 ;  /* 0x000000ff0500720c */ /* 0x000fce0003f05300 */
[----:B------:R-:W2:Y:S01]  /*00b0*/  @P3 LDC.64 R2, c[0x0][0x308] ;  /* 0x0000c200ff023b82 */ /* 0x000ea20000000a00 */
[----:B------:R-:W1:Y:S07]  /*00c0*/  S2R R23, SR_CTAID.X ;  /* 0x0000000000177919 */ /* 0x000e6e0000002500 */
[----:B------:R-:W3:Y:S01]  /*00d0*/  @P0 LDC.64 R4, c[0x0][0x300] ;  /* 0x0000c000ff040b82 */ /* 0x000ee20000000a00 */
[----:B--2---:R-:W-:-:S05]  /*00e0*/  @P3 IMAD.WIDE R2, R12, 0x4, R2 ;  /* 0x000000040c023825 */ /* 0x004fca00078e0202 */
[----:B------:R2:W5:Y:S01]  /*00f0*/  @P3 LDG.E R120, desc[UR16][R2.64] ;  /* 0x0000001002783981 */ /* 0x000562000c1e1900 */
[----:B---3--:R-:W-:-:S04]  /*0100*/  @P0 IMAD.WIDE R4, R12, 0x4, R4 ;  /* 0x000000040c040825 */ /* 0x008fc800078e0204 */
[----:B-1----:R-:W-:Y:S01]  /*0110*/  IMAD.SHL.U32 R0, R23, 0x80, RZ ;  /* 0x0000008017007824 */ /* 0x002fe200078e00ff */
[----:B------:R2:W5:Y:S04]  /*0120*/  @P0 LDG.E R15, desc[UR16][R4.64] ;  /* 0x00000010040f0981 */ /* 0x000568000c1e1900 */
[----:B------:R-:W-:-:S13]  /*0130*/  ISETP.GE.AND P0, PT, R0, UR4, PT ;  /* 0x0000000400007c0c */ /* 0x000fda000bf06270 */
[----:B------:R-:W-:Y:S05]  /*0140*/  @P0 EXIT ;  /* 0x000000000000094d */ /* 0x000fea0003800000 */
[----:B------:R-:W1:Y:S01]  /*0150*/  LDC R14, c[0x0][0x278] ;  /* 0x00009e00ff0e7b82 */ /* 0x000e620000000800 */
[----:B------:R-:W3:Y:S01]  /*0160*/  S2R R183, SR_TID.X ;  /* 0x0000000000b77919 */ /* 0x000ee20000002100 */
[----:B------:R-:W-:Y:S01]  /*0170*/  SHF.R.S32.HI R13, RZ, 0x1f, R12 ;  /* 0x0000001fff0d7819 */ /* 0x000fe2000001140c */
[----:B------:R-:W-:Y:S01]  /*0180*/  ULDC.64 UR4, c[0x0][0x228] ;  /* 0x00008a0000047ab9 */ /* 0x000fe20000000a00 */
[----:B------:R-:W-:Y:S01]  /*0190*/  ULDC.64 UR6, c[0x0][0x240] ;  /* 0x0000900000067ab9 */ /* 0x000fe20000000a00 */
[----:B------:R-:W4:Y:S01]  /*01a0*/  S2R R21, SR_CTAID.Z ;  /* 0x0000000000157919 */ /* 0x000f220000002700 */
[----:B------:R-:W-:Y:S01]  /*01b0*/  ULDC.64 UR8, c[0x0][0x210] ;  /* 0x0000840000087ab9 */ /* 0x000fe20000000a00 */
[----:B------:R-:W-:Y:S01]  /*01c0*/  IMAD R7, R13, UR4, RZ ;  /* 0x000000040d077c24 */ /* 0x000fe2000f8e02ff */
[----:B------:R-:W2:Y:S01]  /*01d0*/  LDC.64 R108, c[0x0][0x248] ;  /* 0x00009200ff6c7b82 */ /* 0x000ea20000000a00 */
[----:B------:R-:W-:Y:S01]  /*01e0*/  USHF.L.U64.HI UR10, UR6, 0x6, UR7 ;  /* 0x00000006060a7899 */ /* 0x000fe20008010207 */
[----:B-----5:R-:W-:-:S02]  /*01f0*/  @P3 IMAD.IADD R120, R120, 0x1, -R15 ;  /* 0x0000000178783824 */ /* 0x020fc400078e0a0f */
[----:B------:R-:W-:Y:S01]  /*0200*/  IMAD R24, R12, UR5, R7 ;  /* 0x000000050c187c24 */ /* 0x000fe2000f8e0207 */
[----:B-1----:R-:W-:-:S04]  /*0210*/  IABS R19, R14 ;  /* 0x0000000e00137213 */ /* 0x002fc80000000000 */
[----:B------:R-:W1:Y:S01]  /*0220*/  I2F.RP R8, R19 ;  /* 0x0000001300087306 */ /* 0x000e620000209400 */
[C---:B--2---:R-:W-:Y:S01]  /*0230*/  SHF.L.U64.HI R227, R108.reuse, 0x6, R109 ;  /* 0x000000066ce37819 */ /* 0x044fe2000001026d */
[----:B------:R-:W-:Y:S01]  /*0240*/  IMAD.SHL.U32 R228, R108, 0x40, RZ ;  /* 0x000000406ce47824 */ /* 0x000fe200078e00ff */
[----:B---3--:R-:W-:Y:S02]  /*0250*/  SHF.R.S32.HI R184, RZ, 0x1f, R183 ;  /* 0x0000001fffb87819 */ /* 0x008fe400000114b7 */
[----:B----4-:R-:W-:Y:S02]  /*0260*/  IABS R6, R21 ;  /* 0x0000001500067213 */ /* 0x010fe40000000000 */
[CC--:B------:R-:W-:Y:S02]  /*0270*/  LEA.HI R0, R184.reuse, R183.reuse, RZ, 0x4 ;  /* 0x000000b7b8007211 */ /* 0x0c0fe400078f20ff */
[----:B------:R-:W-:Y:S01]  /*0280*/  LEA.HI R31, R184, R183, RZ, 0x2 ;  /* 0x000000b7b81f7211 */ /* 0x000fe200078f10ff */
[----:B-1----:R-:W1:Y:S01]  /*0290*/  MUFU.RCP R8, R8 ;  /* 0x0000000800087308 */ /* 0x002e620000001000 */
[----:B------:R-:W-:-:S02]  /*02a0*/  SHF.R.S32.HI R2, RZ, 0x4, R0 ;  /* 0x00000004ff027819 */ /* 0x000fc40000011400 */
[----:B------:R-:W-:Y:S02]  /*02b0*/  LEA.HI R5, R184, R183, RZ, 0x3 ;  /* 0x000000b7b8057211 */ /* 0x000fe400078f18ff */
[C---:B------:R-:W-:Y:S02]  /*02c0*/  LEA.HI R11, R0.reuse, R2, RZ, 0x1 ;  /* 0x00000002000b7211 */ /* 0x040fe400078f08ff */
[----:B------:R-:W-:Y:S02]  /*02d0*/  LOP3.LUT R0, R0, 0xfffffff0, RZ, 0xc0, !PT ;  /* 0xfffffff000007812 */ /* 0x000fe400078ec0ff */
[----:B------:R-:W-:Y:S02]  /*02e0*/  LOP3.LUT R16, R31, 0xfffffffc, RZ, 0xc0, !PT ;  /* 0xfffffffc1f107812 */ /* 0x000fe400078ec0ff */
[----:B------:R-:W-:Y:S01]  /*02f0*/  SHF.R.S32.HI R25, RZ, 0x3, R5 ;  /* 0x00000003ff197819 */ /* 0x000fe20000011405 */
[C---:B------:R-:W-:Y:S01]  /*0300*/  IMAD.IADD R0, R183.reuse, 0x1, -R0 ;  /* 0x00000001b7007824 */ /* 0x040fe200078e0a00 */
[----:B------:R-:W-:Y:S01]  /*0310*/  SHF.R.S32.HI R26, RZ, 0x2, R31 ;  /* 0x00000002ff1a7819 */ /* 0x000fe2000001141f */
[----:B------:R-:W-:Y:S01]  /*0320*/  IMAD.IADD R16, R183, 0x1, -R16 ;  /* 0x00000001b7107824 */ /* 0x000fe200078e0a10 */
[----:B------:R-:W-:Y:S01]  /*0330*/  LOP3.LUT R11, R11, 0xfffffffe, RZ, 0xc0, !PT ;  /* 0xfffffffe0b0b7812 */ /* 0x000fe200078ec0ff */
[----:B------:R-:W-:Y:S01]  /*0340*/  IMAD.SHL.U32 R25, R25, 0x40, RZ ;  /* 0x0000004019197824 */ /* 0x000fe200078e00ff */
[----:B------:R-:W-:Y:S01]  /*0350*/  LEA.HI R3, R0, R0, RZ, 0x1 ;  /* 0x0000000000037211 */ /* 0x000fe200078f08ff */
[----:B-1----:R-:W-:Y:S01]  /*0360*/  VIADD R8, R8, 0xffffffe ;  /* 0x0ffffffe08087836 */ /* 0x002fe20000000000 */
[----:B------:R-:W-:Y:S01]  /*0370*/  SHF.R.S32.HI R29, RZ, 0x1f, R0 ;  /* 0x0000001fff1d7819 */ /* 0x000fe20000011400 */
[----:B------:R-:W-:Y:S01]  /*0380*/  IMAD.SHL.U32 R16, R16, 0x8, RZ ;  /* 0x0000000810107824 */ /* 0x000fe200078e00ff */
[----:B------:R-:W-:Y:S01]  /*0390*/  LOP3.LUT R25, R25, 0xc0, RZ, 0xc0, !PT ;  /* 0x000000c019197812 */ /* 0x000fe200078ec0ff */
[----:B------:R-:W1:Y:S01]  /*03a0*/  F2I.FTZ.U32.TRUNC.NTZ R9, R8 ;  /* 0x0000000800097305 */ /* 0x000e62000021f000 */
[----:B------:R-:W-:Y:S01]  /*03b0*/  LOP3.LUT R111, R3, 0x7fffffe, RZ, 0xc0, !PT ;  /* 0x07fffffe036f7812 */ /* 0x000fe200078ec0ff */
[----:B------:R-:W-:Y:S01]  /*03c0*/  IMAD.IADD R11, R2, 0x1, -R11 ;  /* 0x00000001020b7824 */ /* 0x000fe200078e0a0b */
[----:B------:R-:W-:-:S02]  /*03d0*/  LOP3.LUT R7, R25, 0x18, R16, 0xf8, !PT ;  /* 0x0000001819077812 */ /* 0x000fc400078ef810 */
[----:B------:R-:W-:Y:S01]  /*03e0*/  SHF.R.U32.HI R18, RZ, 0x3, R25 ;  /* 0x00000003ff127819 */ /* 0x000fe20000011619 */
[----:B------:R-:W-:Y:S01]  /*03f0*/  IMAD.IADD R111, R0, 0x1, -R111 ;  /* 0x00000001006f7824 */ /* 0x000fe200078e0a6f */
[--C-:B------:R-:W-:Y:S02]  /*0400*/  SHF.R.S32.HI R17, RZ, 0x1f, R16.reuse ;  /* 0x0000001fff117819 */ /* 0x100fe40000011410 */
[----:B------:R-:W-:Y:S02]  /*0410*/  LEA.HI R31, R31, R26, RZ, 0x1 ;  /* 0x0000001a1f1f7211 */ /* 0x000fe400078f08ff */
[----:B------:R-:W-:Y:S02]  /*0420*/  LOP3.LUT R18, R7, R18, RZ, 0x3c, !PT ;  /* 0x0000001207127212 */ /* 0x000fe400078e3cff */
[----:B------:R-:W-:Y:S01]  /*0430*/  LEA.HI R2, R29, R0, RZ, 0x3 ;  /* 0x000000001d027211 */ /* 0x000fe200078f18ff */
[----:B------:R-:W-:Y:S01]  /*0440*/  IMAD.WIDE.U32 R28, R12, UR4, R16 ;  /* 0x000000040c1c7c25 */ /* 0x000fe2000f8e0010 */
[----:B------:R-:W-:Y:S01]  /*0450*/  SHF.R.S32.HI R0, RZ, 0x1f, R21 ;  /* 0x0000001fff007819 */ /* 0x000fe20000011415 */
[----:B------:R-:W-:Y:S01]  /*0460*/  ULDC.64 UR4, c[0x0][0x258] ;  /* 0x0000960000047ab9 */ /* 0x000fe20000000a00 */
[----:B------:R-:W-:Y:S01]  /*0470*/  LEA.HI R184, R184, R183, RZ, 0x5 ;  /* 0x000000b7b8b87211 */ /* 0x000fe200078f28ff */
[----:B-1----:R-:W-:Y:S01]  /*0480*/  IMAD.MOV R4, RZ, RZ, -R9 ;  /* 0x000000ffff047224 */ /* 0x002fe200078e0a09 */
[----:B------:R-:W-:Y:S01]  /*0490*/  LOP3.LUT R31, R31, 0x7fffffe, RZ, 0xc0, !PT ;  /* 0x07fffffe1f1f7812 */ /* 0x000fe200078ec0ff */
[----:B------:R-:W-:Y:S01]  /*04a0*/  IMAD.MOV.U32 R8, RZ, RZ, RZ ;  /* 0x000000ffff087224 */ /* 0x000fe200078e00ff */
[----:B------:R-:W-:Y:S01]  /*04b0*/  SHF.R.S32.HI R27, RZ, 0x1f, R26 ;  /* 0x0000001fff1b7819 */ /* 0x000fe2000001141a */
[----:B------:R-:W-:Y:S01]  /*04c0*/  IMAD R7, R4, R19, RZ ;  /* 0x0000001304077224 */ /* 0x000fe200078e02ff */
[----:B------:R-:W-:Y:S01]  /*04d0*/  LOP3.LUT R4, R5, 0xfffffff8, RZ, 0xc0, !PT ;  /* 0xfffffff805047812 */ /* 0x000fe200078ec0ff */
[----:B------:R-:W-:-:S02]  /*04e0*/  IMAD.IADD R25, R29, 0x1, R24 ;  /* 0x000000011d197824 */ /* 0x000fc400078e0218 */
[----:B------:R-:W-:Y:S01]  /*04f0*/  IMAD.HI.U32 R7, R9, R7, R8 ;  /* 0x0000000709077227 */ /* 0x000fe200078e0008 */
[----:B------:R-:W-:-:S03]  /*0500*/  SHF.R.S32.HI R9, RZ, 0x5, R184 ;  /* 0x00000005ff097819 */ /* 0x000fc600000114b8 */
[----:B------:R-:W-:Y:S02]  /*0510*/  IMAD R0, R0, UR4, RZ ;  /* 0x0000000400007c24 */ /* 0x000fe4000f8e02ff */
[----:B------:R-:W-:Y:S02]  /*0520*/  IMAD.IADD R20, R26, 0x1, -R31 ;  /* 0x000000011a147824 */ /* 0x000fe400078e0a1f */
[----:B------:R-:W-:Y:S01]  /*0530*/  IMAD.IADD R29, R183, 0x1, -R4 ;  /* 0x00000001b71d7824 */ /* 0x000fe200078e0a04 */
[--C-:B------:R-:W-:Y:S01]  /*0540*/  SHF.R.S32.HI R4, RZ, 0x1, R3.reuse ;  /* 0x00000001ff047819 */ /* 0x100fe20000011403 */
[----:B------:R-:W-:Y:S01]  /*0550*/  IMAD R0, R21, UR5, R0 ;  /* 0x0000000515007c24 */ /* 0x000fe2000f8e0200 */
[----:B------:R-:W1:Y:S01]  /*0560*/  S2UR UR5, SR_CgaCtaId ;  /* 0x00000000000579c3 */ /* 0x000e620000008800 */
[----:B------:R-:W-:Y:S01]  /*0570*/  IMAD R229, R9, 0x8, R20 ;  /* 0x0000000809e57824 */ /* 0x000fe200078e0214 */
[----:B------:R-:W-:Y:S01]  /*0580*/  SHF.R.S32.HI R3, RZ, 0x1f, R3 ;  /* 0x0000001fff037819 */ /* 0x000fe20000011403 */
[----:B------:R-:W-:Y:S01]  /*0590*/  IMAD.MOV.U32 R24, RZ, RZ, R28 ;  /* 0x000000ffff187224 */ /* 0x000fe200078e001c */
[----:B------:R-:W-:Y:S01]  /*05a0*/  LEA.HI R8, R29, R29, RZ, 0x1 ;  /* 0x0000001d1d087211 */ /* 0x000fe200078f08ff */
[----:B------:R-:W-:Y:S01]  /*05b0*/  IMAD.U32 R229, R229, 0x20, R18 ;  /* 0x00000020e5e57824 */ /* 0x000fe200078e0012 */
[----:B------:R-:W-:Y:S01]  /*05c0*/  LEA.HI R3, R3, R4, RZ, 0x2 ;  /* 0x0000000403037211 */ /* 0x000fe200078f10ff */
[----:B------:R-:W-:Y:S01]  /*05d0*/  IMAD.HI.U32 R18, R7, R6, RZ ;  /* 0x0000000607127227 */ /* 0x000fe200078e00ff */
[----:B------:R-:W-:-:S02]  /*05e0*/  LOP3.LUT R10, R8, 0x3fffffe, RZ, 0xc0, !PT ;  /* 0x03fffffe080a7812 */ /* 0x000fc400078ec0ff */
[----:B------:R-:W-:Y:S01]  /*05f0*/  SHF.R.S32.HI R8, RZ, 0x1, R8 ;  /* 0x00000001ff087819 */ /* 0x000fe20000011408 */
[----:B------:R-:W-:Y:S01]  /*0600*/  IMAD.WIDE.U32 R24, R21, UR4, R24 ;  /* 0x0000000415187c25 */ /* 0x000fe2000f8e0018 */
[----:B------:R-:W-:Y:S01]  /*0610*/  LOP3.LUT R3, R3, 0xfffffffc, RZ, 0xc0, !PT ;  /* 0xfffffffc03037812 */ /* 0x000fe200078ec0ff */
[----:B------:R-:W-:Y:S01]  /*0620*/  UMOV UR4, 0x400 ;  /* 0x0000040000047882 */ /* 0x000fe20000000000 */
[----:B------:R-:W-:Y:S01]  /*0630*/  LOP3.LUT R21, R21, R14, RZ, 0x3c, !PT ;  /* 0x0000000e15157212 */ /* 0x000fe200078e3cff */
[----:B------:R-:W-:-:S04]  /*0640*/  IMAD.WIDE R22, R23, 0x80, R26 ;  /* 0x0000008017167825 */ /* 0x000fc800078e021a */
[----:B------:R-:W-:Y:S02]  /*0650*/  IMAD.MOV R20, RZ, RZ, -R18 ;  /* 0x000000ffff147224 */ /* 0x000fe400078e0a12 */
[----:B------:R-:W-:Y:S02]  /*0660*/  IMAD.IADD R25, R25, 0x1, R0 ;  /* 0x0000000119197824 */ /* 0x000fe400078e0200 */
[----:B------:R-:W-:Y:S01]  /*0670*/  IMAD R7, R23, UR6, RZ ;  /* 0x0000000617077c24 */ /* 0x000fe2000f8e02ff */
[----:B-1----:R-:W-:Y:S01]  /*0680*/  ULEA UR5, UR5, UR4, 0x18 ;  /* 0x0000000405057291 */ /* 0x002fe2000f8ec03f */
[----:B------:R-:W-:Y:S01]  /*0690*/  IMAD.SHL.U32 R0, R8, 0x40, RZ ;  /* 0x0000004008007824 */ /* 0x000fe200078e00ff */
[----:B------:R-:W-:Y:S01]  /*06a0*/  USHF.L.U32 UR4, UR6, 0x6, URZ ;  /* 0x0000000606047899 */ /* 0x000fe2000800063f */
[C---:B------:R-:W-:Y:S02]  /*06b0*/  IMAD R20, R19.reuse, R20, R6 ;  /* 0x0000001413147224 */ /* 0x040fe400078e0206 */
[----:B------:R-:W-:Y:S01]  /*06c0*/  IMAD.IADD R3, R4, 0x1, -R3 ;  /* 0x0000000104037824 */ /* 0x000fe200078e0a03 */
[----:B------:R-:W-:Y:S01]  /*06d0*/  LOP3.LUT R0, R0, 0xc0, RZ, 0xc0, !PT ;  /* 0x000000c000007812 */ /* 0x000fe200078ec0ff */
[C---:B------:R-:W-:Y:S01]  /*06e0*/  IMAD R4, R22.reuse, UR7, R7 ;  /* 0x0000000716047c24 */ /* 0x040fe2000f8e0207 */
[----:B------:R-:W-:Y:S01]  /*06f0*/  ISETP.GT.U32.AND P2, PT, R19, R20, PT ;  /* 0x000000141300720c */ /* 0x000fe20003f44070 */
[----:B------:R-:W-:Y:S01]  /*0700*/  IMAD.WIDE.U32 R22, R22, UR6, R24 ;  /* 0x0000000616167c25 */ /* 0x000fe2000f8e0018 */
[----:B------:R-:W1:Y:S01]  /*0710*/  @!P3 LDC.64 R6, c[0x0][0x318] ;  /* 0x0000c600ff06bb82 */ /* 0x000e620000000a00 */
[----:B------:R-:W-:Y:S01]  /*0720*/  LOP3.LUT R5, R0, 0x8, R5, 0xf8, !PT ;  /* 0x0000000800057812 */ /* 0x000fe200078ef805 */
[----:B------:R-:W-:Y:S01]  /*0730*/  ULDC.64 UR6, c[0x0][0x230] ;  /* 0x00008c0000067ab9 */ /* 0x000fe20000000a00 */
[----:B------:R-:W-:Y:S01]  /*0740*/  IMAD.IADD R4, R23, 0x1, R4 ;  /* 0x0000000117047824 */ /* 0x000fe200078e0204 */
[----:B------:R-:W-:Y:S01]  /*0750*/  SHF.R.U32.HI R0, RZ, 0x3, R0 ;  /* 0x00000003ff007819 */ /* 0x000fe20000011600 */
[----:B------:R-:W-:Y:S01]  /*0760*/  IMAD.IADD R10, R29, 0x1, -R10 ;  /* 0x000000011d0a7824 */ /* 0x000fe200078e0a0a */
[----:B------:R-:W-:Y:S01]  /*0770*/  LEA R24, P0, R22, UR8, 0x1 ;  /* 0x0000000816187c11 */ /* 0x000fe2000f8008ff */
[----:B------:R-:W-:Y:S01]  /*0780*/  IMAD.SHL.U32 R2, R2, 0x20, RZ ;  /* 0x0000002002027824 */ /* 0x000fe200078e00ff */
[----:B------:R-:W-:-:S02]  /*0790*/  LOP3.LUT R0, R5, R0, RZ, 0x3c, !PT ;  /* 0x0000000005007212 */ /* 0x000fc400078e3cff */
[----:B------:R-:W-:Y:S01]  /*07a0*/  LEA.HI.X R25, R22, UR9, R4, 0x1, P0 ;  /* 0x0000000916197c11 */ /* 0x000fe200080f0c04 */
[----:B------:R-:W-:Y:S01]  /*07b0*/  @!P2 IMAD.IADD R20, R20, 0x1, -R19 ;  /* 0x000000011414a824 */ /* 0x000fe200078e0a13 */
[----:B------:R-:W2:Y:S01]  /*07c0*/  @!P3 LDC.64 R4, c[0x0][0x2c8] ;  /* 0x0000b200ff04bb82 */ /* 0x000ea20000000a00 */
[----:B------:R-:W-:Y:S01]  /*07d0*/  IADD3 R22, P0, R24, UR4, RZ ;  /* 0x0000000418167c10 */ /* 0x000fe2000ff1e0ff */
[----:B------:R-:W-:Y:S01]  /*07e0*/  @!P2 VIADD R18, R18, 0x1 ;  /* 0x000000011212a836 */ /* 0x000fe20000000000 */
[----:B------:R-:W-:Y:S01]  /*07f0*/  ISETP.NE.AND P2, PT, R14, RZ, PT ;  /* 0x000000ff0e00720c */ /* 0x000fe20003f45270 */
[----:B------:R-:W-:Y:S01]  /*0800*/  ULDC.64 UR8, c[0x0][0x250] ;  /* 0x0000940000087ab9 */ /* 0x000fe20000000a00 */
[----:B------:R-:W-:Y:S01]  /*0810*/  IADD3.X R23, R25, UR10, RZ, P0, !PT ;  /* 0x0000000a19177c10 */ /* 0x000fe200087fe4ff */
[----:B------:R-:W-:Y:S01]  /*0820*/  USHF.L.U32 UR14, UR8, 0x6, URZ ;  /* 0x00000006080e7899 */ /* 0x000fe2000800063f */
[----:B------:R-:W-:Y:S01]  /*0830*/  ISETP.GE.U32.AND P4, PT, R20, R19, PT ;  /* 0x000000131400720c */ /* 0x000fe20003f86070 */
[----:B------:R-:W-:Y:S01]  /*0840*/  USHF.L.U64.HI UR15, UR8, 0x6, UR9 ;  /* 0x00000006080f7899 */ /* 0x000fe20008010209 */
[----:B------:R-:W-:-:S02]  /*0850*/  IADD3 R19, P0, R26, R15, RZ ;  /* 0x0000000f1a137210 */ /* 0x000fc40007f1e0ff */
[----:B------:R-:W-:Y:S02]  /*0860*/  LEA R229, R229, UR5, 0x1 ;  /* 0x00000005e5e57c11 */ /* 0x000fe4000f8e08ff */
[----:B------:R-:W-:Y:S02]  /*0870*/  LEA.HI.X.SX32 R27, R15, R27, 0x1, P0 ;  /* 0x0000001b0f1b7211 */ /* 0x000fe400000f0eff */
[----:B-1----:R-:W-:Y:S01]  /*0880*/  @!P3 ISETP.NE.U32.AND P1, PT, R6, RZ, PT ;  /* 0x000000ff0600b20c */ /* 0x002fe20003f25070 */
[----:B------:R-:W-:Y:S01]  /*0890*/  @!PT LDS RZ, [RZ] ;  /* 0x00000000fffff984 */ /* 0x000fe20000000800 */
[----:B------:R-:W-:Y:S01]  /*08a0*/  @!PT LDS RZ, [RZ] ;  /* 0x00000000fffff984 */ /* 0x000fe20000000800 */
[----:B------:R-:W-:Y:S01]  /*08b0*/  @!PT LDS RZ, [RZ] ;  /* 0x00000000fffff984 */ /* 0x000fe20000000800 */
[----:B------:R-:W-:Y:S01]  /*08c0*/  LDGSTS.E.BYPASS.LTC128B.128 [R229], desc[UR16][R24.64] ;  /* 0x0000000018e57fae */ /* 0x000fe2000b901d50 */
[----:B------:R-:W-:Y:S01]  /*08d0*/  ISETP.GE.AND P0, PT, R21, RZ, PT ;  /* 0x000000ff1500720c */ /* 0x000fe20003f06270 */
[----:B------:R-:W-:Y:S01]  /*08e0*/  IMAD R20, R27, R108, RZ ;  /* 0x0000006c1b147224 */ /* 0x000fe200078e02ff */
[----:B------:R-:W-:Y:S01]  /*08f0*/  @!P3 ISETP.NE.AND.EX P1, PT, R7, RZ, PT, P1 ;  /* 0x000000ff0700b20c */ /* 0x000fe20003f25310 */
[----:B------:R-:W-:Y:S01]  /*0900*/  @P4 VIADD R18, R18, 0x1 ;  /* 0x0000000112124836 */ /* 0x000fe20000000000 */
[----:B------:R-:W-:Y:S01]  /*0910*/  LDGSTS.E.BYPASS.LTC128B.128 [R229+0x2000], desc[UR16][R24.64+0x40] ;  /* 0x0200004018e57fae */ /* 0x000fe2000b901d50 */
[----:B------:R-:W-:Y:S01]  /*0920*/  IMAD R7, R19, R109, R20 ;  /* 0x0000006d13077224 */ /* 0x000fe200078e0214 */
[----:B------:R-:W-:Y:S01]  /*0930*/  LOP3.LUT R110, R2, 0xffffff00, RZ, 0xc0, !PT ;  /* 0xffffff00026e7812 */ /* 0x000fe200078ec0ff */
[----:B------:R-:W-:Y:S01]  /*0940*/  IMAD R6, R27, UR8, RZ ;  /* 0x000000081b067c24 */ /* 0x000fe2000f8e02ff */
[----:B--2---:R-:W-:Y:S01]  /*0950*/  @!P3 SEL R20, R5, RZ, P1 ;  /* 0x000000ff0514b207 */ /* 0x004fe20000800000 */
[----:B------:R1:W-:Y:S01]  /*0960*/  LDGSTS.E.BYPASS.LTC128B.128 [R229+0x4000], desc[UR16][R24.64+0x80] ;  /* 0x0400008018e57fae */ /* 0x0003e2000b901d50 */
[----:B------:R-:W-:Y:S01]  /*0970*/  IMAD.MOV.U32 R5, RZ, RZ, R18 ;  /* 0x000000ffff057224 */ /* 0x000fe200078e0012 */
[----:B------:R-:W-:Y:S01]  /*0980*/  LOP3.LUT P1, RZ, R3, 0x2, RZ, 0xc0, !PT ;  /* 0x0000000203ff7812 */ /* 0x000fe2000782c0ff */
[----:B------:R-:W-:Y:S01]  /*0990*/  IMAD R6, R19, UR9, R6 ;  /* 0x0000000913067c24 */ /* 0x000fe2000f8e0206 */
[----:B------:R-:W-:Y:S01]  /*09a0*/  @!P3 IADD3 R120, R20, R4, -R15 ;  /* 0x000000041478b210 */ /* 0x000fe20007ffe80f */
[----:B------:R-:W-:Y:S01]  /*09b0*/  @!P0 IMAD.MOV R5, RZ, RZ, -R5 ;  /* 0x000000ffff058224 */ /* 0x000fe200078e0a05 */
[----:B------:R-:W-:Y:S01]  /*09c0*/  @!P2 LOP3.LUT R5, RZ, R14, RZ, 0x33, !PT ;  /* 0x0000000eff05a212 */ /* 0x000fe200078e33ff */
[----:B------:R-:W-:Y:S01]  /*09d0*/  LDGSTS.E.BYPASS.LTC128B.128 [R229+0x800], desc[UR16][R22.64] ;  /* 0x0080000016e57fae */ /* 0x000fe2000b901d50 */
[----:B------:R-:W-:Y:S01]  /*09e0*/  IADD3 R18, P0, R22, UR4, RZ ;  /* 0x0000000416127c10 */ /* 0x000fe2000ff1e0ff */
[----:B------:R-:W-:Y:S01]  /*09f0*/  VIADD R164, R120, 0x3f ;  /* 0x0000003f78a47836 */ /* 0x000fe20000000000 */
[----:B------:R-:W-:Y:S01]  /*0a00*/  SHF.R.S32.HI R4, RZ, 0x1f, R5 ;  /* 0x0000001fff047819 */ /* 0x000fe20000011405 */
[----:B------:R-:W-:Y:S03]  /*0a10*/  LDGSTS.E.BYPASS.LTC128B.128 [R229+0x2800], desc[UR16][R22.64+0x40] ;  /* 0x0280004016e57fae */ /* 0x000fe6000b901d50 */
[----:B------:R-:W-:Y:S01]  /*0a20*/  SHF.R.S32.HI R15, RZ, 0x1f, R164 ;  /* 0x0000001fff0f7819 */ /* 0x000fe200000114a4 */
[----:B------:R-:W-:Y:S03]  /*0a30*/  LDGSTS.E.BYPASS.LTC128B.128 [R229+0x4800], desc[UR16][R22.64+0x80] ;  /* 0x0480008016e57fae */ /* 0x000fe6000b901d50 */
[----:B------:R-:W-:Y:S01]  /*0a40*/  LEA.HI R164, R15, R164, RZ, 0x6 ;  /* 0x000000a40fa47211 */ /* 0x000fe200078f30ff */
[----:B-1----:R-:W-:-:S04]  /*0a50*/  IMAD.WIDE.U32 R24, R19, R108, R16 ;  /* 0x0000006c13187225 */ /* 0x002fc800078e0010 */
[----:B------:R-:W-:Y:S02]  /*0a60*/  IMAD.IADD R25, R25, 0x1, R7 ;  /* 0x0000000119197824 */ /* 0x000fe400078e0207 */
[----:B------:R-:W-:Y:S02]  /*0a70*/  IMAD R7, R13, UR6, RZ ;  /* 0x000000060d077c24 */ /* 0x000fe4000f8e02ff */
[----:B------:R-:W-:Y:S01]  /*0a80*/  IMAD.WIDE.U32 R16, R19, UR8, R16 ;  /* 0x0000000813107c25 */ /* 0x000fe2000f8e0010 */
[----:B------:R-:W-:-:S03]  /*0a90*/  IADD3.X R19, R23, UR10, RZ, P0, !PT ;  /* 0x0000000a17137c10 */ /* 0x000fc600087fe4ff */
[C---:B------:R-:W-:Y:S02]  /*0aa0*/  IMAD R7, R12.reuse, UR7, R7 ;  /* 0x000000070c077c24 */ /* 0x040fe4000f8e0207 */
[----:B------:R-:W-:Y:S01]  /*0ab0*/  IMAD.WIDE.U32 R24, R12, UR6, R24 ;  /* 0x000000060c187c25 */ /* 0x000fe2000f8e0018 */
[----:B------:R-:W-:Y:S01]  /*0ac0*/  ULDC.64 UR6, c[0x0][0x260] ;  /* 0x0000980000067ab9 */ /* 0x000fe20000000a00 */
[----:B------:R-:W-:Y:S02]  /*0ad0*/  LDGSTS.E.BYPASS.LTC128B.128 [R229+0x1000], desc[UR16][R18.64] ;  /* 0x0100000012e57fae */ /* 0x000fe4000b901d50 */
[----:B------:R-:W-:Y:S02]  /*0ae0*/  IMAD.IADD R17, R17, 0x1, R6 ;  /* 0x0000000111117824 */ /* 0x000fe400078e0206 */
[----:B------:R-:W-:Y:S01]  /*0af0*/  IMAD.IADD R25, R25, 0x1, R7 ;  /* 0x0000000119197824 */ /* 0x000fe200078e0207 */
[----:B------:R-:W-:Y:S01]  /*0b00*/  LEA.HI.SX32 R7, R164, 0xffffffff, 0x1a ;  /* 0xffffffffa4077811 */ /* 0x000fe200078fd2ff */
[----:B------:R-:W-:Y:S01]  /*0b10*/  IMAD R6, R4, UR6, RZ ;  /* 0x0000000604067c24 */ /* 0x000fe2000f8e02ff */
[----:B------:R-:W-:Y:S01]  /*0b20*/  LDGSTS.E.BYPASS.LTC128B.128 [R229+0x3000], desc[UR16][R18.64+0x40] ;  /* 0x0300004012e57fae */ /* 0x000fe2000b901d50 */
[----:B------:R-:W-:-:S03]  /*0b30*/  IMAD.WIDE.U32 R232, R5, UR6, R24 ;  /* 0x0000000605e87c25 */ /* 0x000fc6000f8e0018 */
[----:B------:R1:W-:Y:S01]  /*0b40*/  LDGSTS.E.BYPASS.LTC128B.128 [R229+0x5000], desc[UR16][R18.64+0x80] ;  /* 0x0500008012e57fae */ /* 0x0003e2000b901d50 */
[----:B------:R-:W-:Y:S01]  /*0b50*/  IMAD R235, R5, UR7, R6 ;  /* 0x0000000705eb7c24 */ /* 0x000fe2000f8e0206 */
[----:B------:R-:W-:Y:S01]  /*0b60*/  ULDC.64 UR6, c[0x0][0x238] ;  /* 0x00008e0000067ab9 */ /* 0x000fe20000000a00 */
[----:B------:R-:W-:Y:S02]  /*0b70*/  IMAD R6, R227, R7, RZ ;  /* 0x00000007e3067224 */ /* 0x000fe400078e02ff */
[----:B------:R-:W-:Y:S01]  /*0b80*/  IMAD R15, R13, UR6, RZ ;  /* 0x000000060d0f7c24 */ /* 0x000fe2000f8e02ff */
[----:B------:R-:W-:Y:S01]  /*0b90*/  SHF.R.S32.HI R13, RZ, 0x1f, R7 ;  /* 0x0000001fff0d7819 */ /* 0x000fe20000011407 */
[----:B------:R-:W-:Y:S02]  /*0ba0*/  IMAD.IADD R235, R233, 0x1, R235 ;  /* 0x00000001e9eb7824 */ /* 0x000fe400078e02eb */
[----:B------:R-:W-:Y:S02]  /*0bb0*/  IMAD.MOV.U32 R234, RZ, RZ, R232 ;  /* 0x000000ffffea7224 */ /* 0x000fe400078e00e8 */
[----:B------:R-:W-:-:S04]  /*0bc0*/  IMAD.WIDE.U32 R20, R12, UR6, R16 ;  /* 0x000000060c147c25 */ /* 0x000fc8000f8e0010 */
[----:B------:R-:W-:Y:S01]  /*0bd0*/  IMAD R14, R12, UR7, R15 ;  /* 0x000000070c0e7c24 */ /* 0x000fe2000f8e020f */
[----:B------:R-:W-:Y:S01]  /*0be0*/  ULDC.64 UR6, c[0x0][0x218] ;  /* 0x0000860000067ab9 */ /* 0x000fe20000000a00 */
[-C--:B------:R-:W-:Y:S02]  /*0bf0*/  IMAD R6, R13, R228.reuse, R6 ;  /* 0x000000e40d067224 */ /* 0x080fe400078e0206 */
[----:B------:R-:W-:-:S04]  /*0c00*/  IMAD.WIDE.U32 R16, R7, R228, R234 ;  /* 0x000000e407107225 */ /* 0x000fc800078e00ea */
[----:B------:R-:W-:Y:S02]  /*0c10*/  IMAD.IADD R21, R21, 0x1, R14 ;  /* 0x0000000115157824 */ /* 0x000fe400078e020e */
[----:B------:R-:W-:Y:S01]  /*0c20*/  IMAD.IADD R15, R17, 0x1, R6 ;  /* 0x00000001110f7824 */ /* 0x000fe200078e0206 */
[----:B-1----:R-:W-:Y:S01]  /*0c30*/  IADD3 R18, P0, R18, UR4, RZ ;  /* 0x0000000412127c10 */ /* 0x002fe2000ff1e0ff */
[----:B------:R-:W-:Y:S01]  /*0c40*/  IMAD.SHL.U32 R6, R3, 0x40, RZ ;  /* 0x0000004003067824 */ /* 0x000fe200078e00ff */
[----:B------:R-:W-:Y:S02]  /*0c50*/  UIADD3 UR4, UR5, 0x6000, URZ ;  /* 0x0000600005047890 */ /* 0x000fe4000fffe03f */
[----:B------:R-:W-:Y:S01]  /*0c60*/  IADD3.X R19, R19, UR10, RZ, P0, !PT ;  /* 0x0000000a13137c10 */ /* 0x000fe200087fe4ff */
[----:B------:R-:W-:Y:S01]  /*0c70*/  ULDC.64 UR10, c[0x0][0x268] ;  /* 0x00009a00000a7ab9 */ /* 0x000fe20000000a00 */
[----:B------:R-:W-:Y:S01]  /*0c80*/  LEA R14, P0, R16, UR6, 0x1 ;  /* 0x00000006100e7c11 */ /* 0x000fe2000f8008ff */
[----:B------:R-:W-:Y:S01]  /*0c90*/  IMAD R4, R4, UR10, RZ ;  /* 0x0000000a04047c24 */ /* 0x000fe2000f8e02ff */
[----:B------:R-:W-:Y:S01]  /*0ca0*/  LOP3.LUT R6, R6, 0xc0, RZ, 0xc0, !PT ;  /* 0x000000c006067812 */ /* 0x000fe200078ec0ff */
[C---:B------:R-:W-:Y:S01]  /*0cb0*/  IMAD.WIDE.U32 R230, R5.reuse, UR10, R20 ;  /* 0x0000000a05e67c25 */ /* 0x040fe2000f8e0014 */
[----:B------:R-:W-:Y:S01]  /*0cc0*/  LEA.HI.X R15, R16, UR7, R15, 0x1, P0 ;  /* 0x00000007100f7c11 */ /* 0x000fe200080f0c0f */
[----:B------:R-:W-:Y:S01]  /*0cd0*/  LDGSTS.E.BYPASS.LTC128B.128 [R229+0x1800], desc[UR16][R18.64] ;  /* 0x0180000012e57fae */ /* 0x000fe2000b901d50 */
[----:B------:R-:W-:Y:S01]  /*0ce0*/  IADD3 R12, P0, R228, R14, RZ ;  /* 0x0000000ee40c7210 */ /* 0x000fe20007f1e0ff */
[----:B------:R-:W-:Y:S01]  /*0cf0*/  IMAD R5, R5, UR11, R4 ;  /* 0x0000000b05057c24 */ /* 0x000fe2000f8e0204 */
[----:B------:R-:W-:Y:S01]  /*0d00*/  ULDC.64 UR10, c[0x0][0x220] ;  /* 0x00008800000a7ab9 */ /* 0x000fe20000000a00 */
[----:B------:R-:W-:Y:S01]  /*0d10*/  IMAD R4, R13, UR8, RZ ;  /* 0x000000080d047c24 */ /* 0x000fe2000f8e02ff */
[----:B------:R-:W-:Y:S01]  /*0d20*/  LDGSTS.E.BYPASS.LTC128B.128 [R229+0x3800], desc[UR16][R18.64+0x40] ;  /* 0x0380004012e57fae */ /* 0x000fe2000b901d50 */
[----:B------:R-:W-:-:S02]  /*0d30*/  IMAD.X R13, R227, 0x1, R15, P0 ;  /* 0x00000001e30d7824 */ /* 0x000fc400000e060f */
[C---:B------:R-:W-:Y:S01]  /*0d40*/  IMAD R4, R7.reuse, UR9, R4 ;  /* 0x0000000907047c24 */ /* 0x040fe2000f8e0204 */
[----:B------:R-:W-:Y:S01]  /*0d50*/  LDGSTS.E.BYPASS.LTC128B.128 [R229+0x5800], desc[UR16][R18.64+0x80] ;  /* 0x0580008012e57fae */ /* 0x000fe2000b901d50 */
[----:B------:R-:W-:-:S03]  /*0d60*/  IMAD.WIDE.U32 R16, R7, UR8, RZ ;  /* 0x0000000807107c25 */ /* 0x000fc6000f8e00ff */
[----:B------:R-:W-:Y:S01]  /*0d70*/  LDGSTS.E.BYPASS.LTC128B.128 [R229+0x6000], desc[UR16][R14.64] ;  /* 0x060000000ee57fae */ /* 0x000fe2000b901d50 */
[C---:B------:R-:W-:Y:S02]  /*0d80*/  IMAD R7, R11.reuse, 0x8, R10 ;  /* 0x000000080b077824 */ /* 0x040fe400078e020a */
[----:B------:R-:W-:Y:S01]  /*0d90*/  IMAD.SHL.U32 R11, R11, 0x8, RZ ;  /* 0x000000080b0b7824 */ /* 0x000fe200078e00ff */
[----:B------:R-:W-:Y:S01]  /*0da0*/  LDGSTS.E.BYPASS.LTC128B.128 [R229+0x7000], desc[UR16][R14.64+0x40] ;  /* 0x070000400ee57fae */ /* 0x000fe2000b901d50 */
[----:B------:R-:W-:Y:S01]  /*0db0*/  IMAD.IADD R17, R17, 0x1, R4 ;  /* 0x0000000111117824 */ /* 0x000fe200078e0204 */
[----:B------:R-:W-:Y:S01]  /*0dc0*/  LEA R4, P0, R16, R230, 0x6 ;  /* 0x000000e610047211 */ /* 0x000fe200078030ff */
[----:B------:R-:W-:Y:S01]  /*0dd0*/  IMAD.IADD R226, R231, 0x1, R5 ;  /* 0x00000001e7e27824 */ /* 0x000fe200078e0205 */
[----:B------:R-:W-:Y:S01]  /*0de0*/  LDGSTS.E.BYPASS.LTC128B.128 [R229+0x8000], desc[UR16][R14.64+0x80] ;  /* 0x080000800ee57fae */ /* 0x000fe2000b901d50 */
[----:B------:R-:W-:Y:S01]  /*0df0*/  LOP3.LUT R2, R6, 0x8, R11, 0xf8, !PT ;  /* 0x0000000806027812 */ /* 0x000fe200078ef80b */
[----:B------:R-:W-:Y:S01]  /*0e00*/  IMAD.U32 R0, R7, 0x20, R0 ;  /* 0x0000002007007824 */ /* 0x000fe200078e0000 */
[----:B------:R-:W-:Y:S01]  /*0e10*/  SHF.R.U32.HI R5, RZ, 0x3, R6 ;  /* 0x00000003ff057819 */ /* 0x000fe20000011606 */
[----:B------:R-:W-:Y:S01]  /*0e20*/  LDGSTS.E.BYPASS.LTC128B.128 [R229+0x6800], desc[UR16][R12.64] ;  /* 0x068000000ce57fae */ /* 0x000fe2000b901d50 */
[----:B------:R-:W-:Y:S01]  /*0e30*/  LEA.HI.X R17, R16, R226, R17, 0x6, P0 ;  /* 0x000000e210117211 */ /* 0x000fe200000f3411 */
[----:B------:R-:W-:Y:S01]  /*0e40*/  IMAD R6, R9, 0x200, R110 ;  /* 0x0000020009067824 */ /* 0x000fe200078e026e */
[----:B------:R-:W-:Y:S01]  /*0e50*/  LEA R10, P0, R4, UR10, 0x1 ;  /* 0x0000000a040a7c11 */ /* 0x000fe2000f8008ff */
[----:B------:R-:W-:Y:S01]  /*0e60*/  LDGSTS.E.BYPASS.LTC128B.128 [R229+0x7800], desc[UR16][R12.64+0x40] ;  /* 0x078000400ce57fae */ /* 0x000fe2000b901d50 */
[----:B------:R-:W-:Y:S01]  /*0e70*/  LOP3.LUT R2, R2, R5, RZ, 0x3c, !PT ;  /* 0x0000000502027212 */ /* 0x000fe200078e3cff */
[----:B------:R-:W-:Y:S01]  /*0e80*/  IMAD R225, R111, 0x20, R6 ;  /* 0x000000206fe17824 */ /* 0x000fe200078e0206 */
[----:B------:R-:W-:Y:S01]  /*0e90*/  LEA.HI.X R11, R4, UR11, R17, 0x1, P0 ;  /* 0x0000000b040b7c11 */ /* 0x000fe200080f0c11 */
[----:B------:R1:W-:Y:S01]  /*0ea0*/  LDGSTS.E.BYPASS.LTC128B.128 [R229+0x8800], desc[UR16][R12.64+0x80] ;  /* 0x088000800ce57fae */ /* 0x0003e2000b901d50 */
[----:B------:R-:W-:Y:S01]  /*0eb0*/  LEA R121, R0, UR5, 0x1 ;  /* 0x0000000500797c11 */ /* 0x000fe2000f8e08ff */
[----:B------:R-:W-:Y:S01]  /*0ec0*/  IMAD.IADD R225, R2, 0x1, R225 ;  /* 0x0000000102e17824 */ /* 0x000fe200078e02e1 */
[----:B------:R-:W-:Y:S01]  /*0ed0*/  LEA R224, R0, UR4, 0x1 ;  /* 0x0000000400e07c11 */ /* 0x000fe2000f8e08ff */
[----:B------:R-:W0:Y:S03]  /*0ee0*/  LDGDEPBAR ;  /* 0x00000000000079af */ /* 0x000e260000000000 */
[----:B------:R-:W-:-:S02]  /*0ef0*/  LEA R225, R225, UR5, 0x1 ;  /* 0x00000005e1e17c11 */ /* 0x000fc4000f8e08ff */
[----:B-1----:R-:W-:Y:S01]  /*0f00*/  IADD3 R12, P0, R10, UR14, RZ ;  /* 0x0000000e0a0c7c10 */ /* 0x002fe2000ff1e0ff */
[----:B------:R-:W-:-:S04]  /*0f10*/  DEPBAR.LE SB0, 0x0 ;  /* 0x000080000000791a */ /* 0x000fc80000000000 */
[----:B------:R-:W-:Y:S01]  /*0f20*/  BAR.SYNC.DEFER_BLOCKING 0x0 ;  /* 0x0000000000007b1d */ /* 0x000fe20000010000 */
[----:B------:R-:W-:Y:S02]  /*0f30*/  IADD3.X R13, R11, UR15, RZ, P0, !PT ;  /* 0x0000000f0b0d7c10 */ /* 0x000fe400087fe4ff */
[----:B------:R-:W-:Y:S01]  /*0f40*/  LOP3.LUT P0, RZ, R8, 0x2, RZ, 0xc0, !PT ;  /* 0x0000000208ff7812 */ /* 0x000fe2000780c0ff */
[----:B------:R-:W-:-:S05]  /*0f50*/  IMAD.MOV.U32 R8, RZ, RZ, 0x20 ;  /* 0x00000020ff087424 */ /* 0x000fca00078e00ff */
[C---:B------:R-:W-:Y:S02]  /*0f60*/  SEL R3, R8.reuse, 0xffffffe0, !P0 ;  /* 0xffffffe008037807 */ /* 0x040fe40004000000 */
[----:B------:R-:W-:Y:S02]  /*0f70*/  SEL R0, R8, 0xffffffe0, !P1 ;  /* 0xffffffe008007807 */ /* 0x000fe40004800000 */
[----:B------:R-:W-:Y:S01]  /*0f80*/  ISETP.GE.AND P0, PT, R120, 0x41, PT ;  /* 0x000000417800780c */ /* 0x000fe20003f06270 */
[----:B------:R-:W-:Y:S02]  /*0f90*/  IMAD.IADD R222, R224, 0x1, R3 ;  /* 0x00000001e0de7824 */ /* 0x000fe400078e0203 */
[----:B------:R-:W-:Y:S01]  /*0fa0*/  IMAD.IADD R223, R225, 0x1, R0 ;  /* 0x00000001e1df7824 */ /* 0x000fe200078e0200 */
[----:B------:R-:W-:Y:S01]  /*0fb0*/  @!PT LDS RZ, [RZ] ;  /* 0x00000000fffff984 */ /* 0x000fe20000000800 */
[----:B------:R-:W-:Y:S01]  /*0fc0*/  @!PT LDS RZ, [RZ] ;  /* 0x00000000fffff984 */ /* 0x000fe20000000800 */
[----:B------:R-:W-:Y:S01]  /*0fd0*/  @!PT LDS RZ, [RZ] ;  /* 0x00000000fffff984 */ /* 0x000fe20000000800 */
[----:B------:R-:W-:Y:S04]  /*0fe0*/  LDGSTS.E.BYPASS.LTC128B.128 [R229+0x9000], desc[UR16][R10.64] ;  /* 0x090000000ae57fae */ /* 0x000fe8000b901d50 */
[----:B------:R-:W-:Y:S04]  /*0ff0*/  LDGSTS.E.BYPASS.LTC128B.128 [R229+0xa000], desc[UR16][R10.64+0x40] ;  /* 0x0a0000400ae57fae */ /* 0x000fe8000b901d50 */
[----:B------:R-:W-:Y:S04]  /*1000*/  LDGSTS.E.BYPASS.LTC128B.128 [R229+0xb000], desc[UR16][R10.64+0x80] ;  /* 0x0b0000800ae57fae */ /* 0x000fe8000b901d50 */
[----:B------:R-:W-:Y:S04]  /*1010*/  LDGSTS.E.BYPASS.LTC128B.128 [R229+0x9800], desc[UR16][R12.64] ;  /* 0x098000000ce57fae */ /* 0x000fe8000b901d50 */
[----:B------:R-:W-:Y:S04]  /*1020*/  LDGSTS.E.BYPASS.LTC128B.128 [R229+0xa800], desc[UR16][R12.64+0x40] ;  /* 0x0a8000400ce57fae */ /* 0x000fe8000b901d50 */
[----:B------:R1:W-:Y:S04]  /*1030*/  LDGSTS.E.BYPASS.LTC128B.128 [R229+0xb800], desc[UR16][R12.64+0x80] ;  /* 0x0b8000800ce57fae */ /* 0x0003e8000b901d50 */
[----:B------:R-:W-:Y:S04]  /*1040*/  LDSM.16.M88.4 R36, [R121+0x6000] ;  /* 0x006000007924783b */ /* 0x000fe80000000200 */
[----:B------:R-:W2:Y:S04]  /*1050*/  LDSM.16.M88.4 R16, [R225+0x1000] ;  /* 0x00100000e110783b */ /* 0x000ea80000000200 */
[----:B------:R-:W1:Y:S04]  /*1060*/  LDSM.16.M88.4 R172, [R121+0x6400] ;  /* 0x0064000079ac783b */ /* 0x000e680000000200 */
[----:B------:R-:W3:Y:S04]  /*1070*/  LDSM.16.M88.4 R4, [R121+0x6800] ;  /* 0x006800007904783b */ /* 0x000ee80000000200 */
[----:B------:R-:W4:Y:S04]  /*1080*/  LDSM.16.M88.4 R84, [R121+0x6c00] ;  /* 0x006c00007954783b */ /* 0x000f280000000200 */
[----:B------:R-:W4:Y:S04]  /*1090*/  LDSM.16.M88.4 R40, [R225] ;  /* 0x00000000e128783b */ /* 0x000f280000000200 */
[----:B------:R-:W-:Y:S04]  /*10a0*/  LDSM.16.M88.4 R80, [R222] ;  /* 0x00000000de50783b */ /* 0x000fe80000000200 */
[----:B------:R-:W4:Y:S04]  /*10b0*/  LDSM.16.M88.4 R68, [R223+0x1000] ;  /* 0x00100000df44783b */ /* 0x000f280000000200 */
[----:B------:R-:W4:Y:S04]  /*10c0*/  LDSM.16.M88.4 R76, [R222+0x400] ;  /* 0x00040000de4c783b */ /* 0x000f280000000200 */
[----:B------:R-:W4:Y:S04]  /*10d0*/  LDSM.16.M88.4 R116, [R222+0x800] ;  /* 0x00080000de74783b */ /* 0x000f280000000200 */
[----:B------:R-:W4:Y:S01]  /*10e0*/  LDSM.16.M88.4 R72, [R222+0xc00] ;  /* 0x000c0000de48783b */ /* 0x000f220000000200 */
[C---:B--2---:R-:W-:Y:S03]  /*10f0*/  HMMA.16816.F32 R60, R16.reuse, R36, RZ ;  /* 0x00000024103c723c */ /* 0x044fe600000018ff */
[----:B------:R-:W2:Y:S04]  /*1100*/  LDSM.16.M88.4 R64, [R223] ;  /* 0x00000000df40783b */ /* 0x000ea80000000200 */
[----:B------:R-:W-:Y:S01]  /*1110*/  LDSM.16.M88.4 R104, [R121+0x7000] ;  /* 0x007000007968783b */ /* 0x000fe20000000200 */
[C---:B-1----:R-:W-:Y:S03]  /*1120*/  HMMA.16816.F32 R12, R16.reuse, R172, RZ ;  /* 0x000000ac100c723c */ /* 0x042fe600000018ff */
[----:B------:R-:W-:Y:S03]  /*1130*/  LDSM.16.M88.4 R112, [R225+0x3000] ;  /* 0x00300000e170783b */ /* 0x000fe60000000200 */
[C---:B---3--:R-:W-:Y:S01]  /*1140*/  HMMA.16816.F32 R28, R16.reuse, R4, RZ ;  /* 0x00000004101c723c */ /* 0x048fe200000018ff */
[----:B------:R-:W-:Y:S04]  /*1150*/  LDSM.16.M88.4 R100, [R121+0x7400] ;  /* 0x007400007964783b */ /* 0x000fe80000000200 */
[----:B------:R-:W-:Y:S01]  /*1160*/  LDSM.16.M88.4 R96, [R121+0x7800] ;  /* 0x007800007960783b */ /* 0x000fe20000000200 */
[C---:B----4-:R-:W-:Y:S03]  /*1170*/  HMMA.16816.F32 R24, R16.reuse, R84, RZ ;  /* 0x000000541018723c */ /* 0x050fe600000018ff */
[----:B------:R-:W-:Y:S03]  /*1180*/  LDSM.16.M88.4 R88, [R121+0x7c00] ;  /* 0x007c00007958783b */ /* 0x000fe60000000200 */
[C---:B------:R-:W-:Y:S01]  /*1190*/  HMMA.16816.F32 R52, R16.reuse, R38, RZ ;  /* 0x000000261034723c */ /* 0x040fe200000018ff */
[----:B------:R-:W-:Y:S04]  /*11a0*/  LDSM.16.M88.4 R92, [R223+0x3000] ;  /* 0x00300000df5c783b */ /* 0x000fe80000000200 */
[----:B------:R-:W0:Y:S01]  /*11b0*/  LDGDEPBAR ;  /* 0x00000000000079af */ /* 0x000e220000000000 */
[C---:B------:R-:W-:Y:S06]  /*11c0*/  HMMA.16816.F32 R8, R16.reuse, R174, RZ ;  /* 0x000000ae1008723c */ /* 0x040fec00000018ff */
[C---:B------:R-:W-:Y:S06]  /*11d0*/  HMMA.16816.F32 R20, R16.reuse, R6, RZ ;  /* 0x000000061014723c */ /* 0x040fec00000018ff */
[----:B------:R-:W-:Y:S06]  /*11e0*/  HMMA.16816.F32 R16, R16, R86, RZ ;  /* 0x000000561010723c */ /* 0x000fec00000018ff */
[C---:B------:R-:W-:Y:S06]  /*11f0*/  HMMA.16816.F32 R44, R40.reuse, R36, RZ ;  /* 0x00000024282c723c */ /* 0x040fec00000018ff */
        /* <DEDUP_REMOVED lines=8> */
[C---:B------:R-:W-:Y:S06]  /*1280*/  HMMA.16816.F32 R60, R68.reuse, R80, R60 ;  /* 0x00000050443c723c */ /* 0x040fec000000183c */
[C---:B------:R-:W-:Y:S06]  /*1290*/  HMMA.16816.F32 R12, R68.reuse, R76, R12 ;  /* 0x0000004c440c723c */ /* 0x040fec000000180c */
[C---:B------:R-:W-:Y:S06]  /*12a0*/  HMMA.16816.F32 R28, R68.reuse, R116, R28 ;  /* 0x00000074441c723c */ /* 0x040fec000000181c */
[C---:B------:R-:W-:Y:S06]  /*12b0*/  HMMA.16816.F32 R24, R68.reuse, R72, R24 ;  /* 0x000000484418723c */ /* 0x040fec0000001818 */
[C---:B------:R-:W-:Y:S06]  /*12c0*/  HMMA.16816.F32 R52, R68.reuse, R82, R52 ;  /* 0x000000524434723c */ /* 0x040fec0000001834 */
[C---:B------:R-:W-:Y:S06]  /*12d0*/  HMMA.16816.F32 R8, R68.reuse, R78, R8 ;  /* 0x0000004e4408723c */ /* 0x040fec0000001808 */
[C---:B------:R-:W-:Y:S06]  /*12e0*/  HMMA.16816.F32 R20, R68.reuse, R118, R20 ;  /* 0x000000764414723c */ /* 0x040fec0000001814 */
[----:B------:R-:W-:Y:S01]  /*12f0*/  HMMA.16816.F32 R16, R68, R74, R16 ;  /* 0x0000004a4410723c */ /* 0x000fe20000001810 */
[----:B------:R-:W1:Y:S05]  /*1300*/  LDSM.16.M88.4 R68, [R225+0x2000] ;  /* 0x00200000e144783b */ /* 0x000e6a0000000200 */
[C---:B--2---:R-:W-:Y:S06]  /*1310*/  HMMA.16816.F32 R44, R64.reuse, R80, R44 ;  /* 0x00000050402c723c */ /* 0x044fec000000182c */
[C---:B------:R-:W-:Y:S01]  /*1320*/  HMMA.16816.F32 R36, R64.reuse, R82, R36 ;  /* 0x000000524024723c */ /* 0x040fe20000001824 */
[----:B------:R-:W-:Y:S05]  /*1330*/  LDSM.16.M88.4 R80, [R222+0x1400] ;  /* 0x00140000de50783b */ /* 0x000fea0000000200 */
[C---:B------:R-:W-:Y:S06]  /*1340*/  HMMA.16816.F32 R32, R64.reuse, R76, R32 ;  /* 0x0000004c4020723c */ /* 0x040fec0000001820 */
[C---:B------:R-:W-:Y:S06]  /*1350*/  HMMA.16816.F32 R56, R64.reuse, R116, R56 ;  /* 0x000000744038723c */ /* 0x040fec0000001838 */
[C---:B------:R-:W-:Y:S06]  /*1360*/  HMMA.16816.F32 R48, R64.reuse, R72, R48 ;  /* 0x000000484030723c */ /* 0x040fec0000001830 */
[C---:B------:R-:W-:Y:S01]  /*1370*/  HMMA.16816.F32 R172, R64.reuse, R78, R172 ;  /* 0x0000004e40ac723c */ /* 0x040fe200000018ac */
[----:B------:R-:W-:Y:S05]  /*1380*/  LDSM.16.M88.4 R76, [R222+0x1800] ;  /* 0x00180000de4c783b */ /* 0x000fea0000000200 */
[C---:B------:R-:W-:Y:S06]  /*1390*/  HMMA.16816.F32 R4, R64.reuse, R118, R4 ;  /* 0x000000764004723c */ /* 0x040fec0000001804 */
[----:B------:R-:W-:Y:S01]  /*13a0*/  HMMA.16816.F32 R40, R64, R74, R40 ;  /* 0x0000004a4028723c */ /* 0x000fe20000001828 */
[----:B------:R-:W2:Y:S04]  /*13b0*/  LDSM.16.M88.4 R64, [R223+0x2000] ;  /* 0x00200000df40783b */ /* 0x000ea80000000200 */
[----:B------:R-:W3:Y:S01]  /*13c0*/  LDSM.16.M88.4 R72, [R222+0x1c00] ;  /* 0x001c0000de48783b */ /* 0x000ee20000000200 */
[C---:B-1----:R-:W-:Y:S06]  /*13d0*/  HMMA.16816.F32 R44, R68.reuse, R104, R44 ;  /* 0x00000068442c723c */ /* 0x042fec000000182c */
[----:B------:R-:W-:Y:S06]  /*13e0*/  HMMA.16816.F32 R36, R68, R106, R36 ;  /* 0x0000006a4424723c */ /* 0x000fec0000001824 */
[C---:B------:R-:W-:Y:S06]  /*13f0*/  HMMA.16816.F32 R60, R112.reuse, R104, R60 ;  /* 0x00000068703c723c */ /* 0x040fec000000183c */
[C---:B------:R-:W-:Y:S06]  /*1400*/  HMMA.16816.F32 R28, R112.reuse, R96, R28 ;  /* 0x00000060701c723c */ /* 0x040fec000000181c */
[C---:B------:R-:W-:Y:S01]  /*1410*/  HMMA.16816.F32 R52, R112.reuse, R106, R52 ;  /* 0x0000006a7034723c */ /* 0x040fe20000001834 */
[----:B------:R-:W-:Y:S05]  /*1420*/  LDSM.16.M88.4 R104, [R121+0x8400] ;  /* 0x008400007968783b */ /* 0x000fea0000000200 */
[C---:B------:R-:W-:Y:S06]  /*1430*/  HMMA.16816.F32 R24, R112.reuse, R88, R24 ;  /* 0x000000587018723c */ /* 0x040fec0000001818 */
[C---:B------:R-:W-:Y:S06]  /*1440*/  HMMA.16816.F32 R20, R112.reuse, R98, R20 ;  /* 0x000000627014723c */ /* 0x040fec0000001814 */
[----:B------:R-:W-:Y:S06]  /*1450*/  HMMA.16816.F32 R16, R112, R90, R16 ;  /* 0x0000005a7010723c */ /* 0x000fec0000001810 */
[C---:B------:R-:W-:Y:S06]  /*1460*/  HMMA.16816.F32 R32, R68.reuse, R100, R32 ;  /* 0x000000644420723c */ /* 0x040fec0000001820 */
[C---:B------:R-:W-:Y:S06]  /*1470*/  HMMA.16816.F32 R172, R68.reuse, R102, R172 ;  /* 0x0000006644ac723c */ /* 0x040fec00000018ac */
[C---:B------:R-:W-:Y:S06]  /*1480*/  HMMA.16816.F32 R56, R68.reuse, R96, R56 ;  /* 0x000000604438723c */ /* 0x040fec0000001838 */
[C---:B------:R-:W-:Y:S01]  /*1490*/  HMMA.16816.F32 R4, R68.reuse, R98, R4 ;  /* 0x000000624404723c */ /* 0x040fe20000001804 */
[----:B------:R-:W-:Y:S05]  /*14a0*/  LDSM.16.M88.4 R96, [R121+0x8800] ;  /* 0x008800007960783b */ /* 0x000fea0000000200 */
[C---:B------:R-:W-:Y:S06]  /*14b0*/  HMMA.16816.F32 R48, R68.reuse, R88, R48 ;  /* 0x000000584430723c */ /* 0x040fec0000001830 */
[----:B------:R-:W-:Y:S01]  /*14c0*/  HMMA.16816.F32 R40, R68, R90, R40 ;  /* 0x0000005a4428723c */ /* 0x000fe20000001828 */
[----:B------:R-:W-:Y:S04]  /*14d0*/  LDSM.16.M88.4 R68, [R121+0x8000] ;  /* 0x008000007944783b */ /* 0x000fe80000000200 */
[----:B------:R-:W1:Y:S01]  /*14e0*/  LDSM.16.M88.4 R88, [R225+0x4000] ;  /* 0x00400000e158783b */ /* 0x000e620000000200 */
[C---:B------:R-:W-:Y:S06]  /*14f0*/  HMMA.16816.F32 R12, R112.reuse, R100, R12 ;  /* 0x00000064700c723c */ /* 0x040fec000000180c */
[----:B------:R-:W-:Y:S01]  /*1500*/  HMMA.16816.F32 R8, R112, R102, R8 ;  /* 0x000000667008723c */ /* 0x000fe20000001808 */
[----:B------:R-:W4:Y:S05]  /*1510*/  LDSM.16.M88.4 R100, [R225+0x5000] ;  /* 0x00500000e164783b */ /* 0x000f2a0000000200 */
[C---:B--2---:R-:W-:Y:S06]  /*1520*/  HMMA.16816.F32 R44, R64.reuse, R84, R44 ;  /* 0x00000054402c723c */ /* 0x044fec000000182c */
[----:B------:R-:W-:Y:S06]  /*1530*/  HMMA.16816.F32 R36, R64, R86, R36 ;  /* 0x000000564024723c */ /* 0x000fec0000001824 */
[C---:B------:R-:W-:Y:S06]  /*1540*/  HMMA.16816.F32 R60, R92.reuse, R84, R60 ;  /* 0x000000545c3c723c */ /* 0x040fec000000183c */
[C---:B------:R-:W-:Y:S01]  /*1550*/  HMMA.16816.F32 R52, R92.reuse, R86, R52 ;  /* 0x000000565c34723c */ /* 0x040fe20000001834 */
[----:B------:R-:W-:Y:S05]  /*1560*/  LDSM.16.M88.4 R84, [R222+0x2000] ;  /* 0x00200000de54783b */ /* 0x000fea0000000200 */
[C---:B------:R-:W-:Y:S06]  /*1570*/  HMMA.16816.F32 R28, R92.reuse, R76, R28 ;  /* 0x0000004c5c1c723c */ /* 0x040fec000000181c */
[----:B------:R-:W-:Y:S06]  /*1580*/  HMMA.16816.F32 R20, R92, R78, R20 ;  /* 0x0000004e5c14723c */ /* 0x000fec0000001814 */
[C---:B------:R-:W-:Y:S06]  /*1590*/  HMMA.16816.F32 R56, R64.reuse, R76, R56 ;  /* 0x0000004c4038723c */ /* 0x040fec0000001838 */
[----:B------:R-:W-:Y:S01]  /*15a0*/  HMMA.16816.F32 R4, R64, R78, R4 ;  /* 0x0000004e4004723c */ /* 0x000fe20000001804 */
[----:B------:R-:W2:Y:S05]  /*15b0*/  LDSM.16.M88.4 R76, [R223+0x4000] ;  /* 0x00400000df4c783b */ /* 0x000eaa0000000200 */
[C---:B------:R-:W-:Y:S06]  /*15c0*/  HMMA.16816.F32 R12, R92.reuse, R80, R12 ;  /* 0x000000505c0c723c */ /* 0x040fec000000180c */
[C---:B------:R-:W-:Y:S06]  /*15d0*/  HMMA.16816.F32 R8, R92.reuse, R82, R8 ;  /* 0x000000525c08723c */ /* 0x040fec0000001808 */
[C---:B---3--:R-:W-:Y:S06]  /*15e0*/  HMMA.16816.F32 R24, R92.reuse, R72, R24 ;  /* 0x000000485c18723c */ /* 0x048fec0000001818 */
[----:B------:R-:W-:Y:S01]  /*15f0*/  HMMA.16816.F32 R16, R92, R74, R16 ;  /* 0x0000004a5c10723c */ /* 0x000fe20000001810 */
[----:B------:R-:W3:Y:S05]  /*1600*/  LDSM.16.M88.4 R92, [R121+0x8c00] ;  /* 0x008c0000795c783b */ /* 0x000eea0000000200 */
[C---:B------:R-:W-:Y:S06]  /*1610*/  HMMA.16816.F32 R32, R64.reuse, R80, R32 ;  /* 0x000000504020723c */ /* 0x040fec0000001820 */
[C---:B------:R-:W-:Y:S01]  /*1620*/  HMMA.16816.F32 R172, R64.reuse, R82, R172 ;  /* 0x0000005240ac723c */ /* 0x040fe200000018ac */
[----:B------:R-:W-:Y:S05]  /*1630*/  LDSM.16.M88.4 R80, [R222+0x2400] ;  /* 0x00240000de50783b */ /* 0x000fea0000000200 */
[C---:B------:R-:W-:Y:S06]  /*1640*/  HMMA.16816.F32 R48, R64.reuse, R72, R48 ;  /* 0x000000484030723c */ /* 0x040fec0000001830 */
[----:B------:R-:W-:Y:S01]  /*1650*/  HMMA.16816.F32 R40, R64, R74, R40 ;  /* 0x0000004a4028723c */ /* 0x000fe20000001828 */
[----:B------:R-:W3:Y:S04]  /*1660*/  LDSM.16.M88.4 R64, [R223+0x5000] ;  /* 0x00500000df40783b */ /* 0x000ee80000000200 */
[----:B------:R-:W3:Y:S01]  /*1670*/  LDSM.16.M88.4 R72, [R222+0x2800] ;  /* 0x00280000de48783b */ /* 0x000ee20000000200 */
[C---:B-1----:R-:W-:Y:S06]  /*1680*/  HMMA.16816.F32 R44, R88.reuse, R68, R44 ;  /* 0x00000044582c723c */ /* 0x042fec000000182c */
[----:B------:R-:W-:Y:S06]  /*1690*/  HMMA.16816.F32 R36, R88, R70, R36 ;  /* 0x000000465824723c */ /* 0x000fec0000001824 */
[C---:B----4-:R-:W-:Y:S06]  /*16a0*/  HMMA.16816.F32 R60, R100.reuse, R68, R60 ;  /* 0x00000044643c723c */ /* 0x050fec000000183c */
[----:B------:R-:W-:Y:S01]  /*16b0*/  HMMA.16816.F32 R52, R100, R70, R52 ;  /* 0x000000466434723c */ /* 0x000fe20000001834 */
[----:B------:R-:W1:Y:S01]  /*16c0*/  LDSM.16.M88.4 R68, [R222+0x2c00] ;  /* 0x002c0000de44783b */ /* 0x000e620000000200 */
[----:B------:R-:W-:-:S04]  /*16d0*/  DEPBAR.LE SB0, 0x0 ;  /* 0x000080000000791a */ /* 0x000fc80000000000 */
[-C--:B------:R-:W-:Y:S06]  /*16e0*/  HMMA.16816.F32 R32, R88, R104.reuse, R32 ;  /* 0x000000685820723c */ /* 0x080fec0000001820 */
[----:B------:R-:W-:Y:S06]  /*16f0*/  HMMA.16816.F32 R12, R100, R104, R12 ;  /* 0x00000068640c723c */ /* 0x000fec000000180c */
[----:B------:R-:W-:Y:S06]  /*1700*/  HMMA.16816.F32 R172, R88, R106, R172 ;  /* 0x0000006a58ac723c */ /* 0x000fec00000018ac */
[----:B--2---:R-:W-:Y:S06]  /*1710*/  HMMA.16816.F32 R44, R76, R84, R44 ;  /* 0x000000544c2c723c */ /* 0x004fec000000182c */
[----:B------:R-:W-:Y:S06]  /*1720*/  HMMA.16816.F32 R8, R100, R106, R8 ;  /* 0x0000006a6408723c */ /* 0x000fec0000001808 */
[C---:B------:R-:W-:Y:S06]  /*1730*/  HMMA.16816.F32 R56, R88.reuse, R96, R56 ;  /* 0x000000605838723c */ /* 0x040fec0000001838 */
[C---:B------:R-:W-:Y:S06]  /*1740*/  HMMA.16816.F32 R4, R88.reuse, R98, R4 ;  /* 0x000000625804723c */ /* 0x040fec0000001804 */
[----:B---3--:R-:W-:Y:S01]  /*1750*/  HMMA.16816.F32 R48, R88, R92, R48 ;  /* 0x0000005c5830723c */ /* 0x008fe20000001830 */
[----:B------:R-:W-:-:S05]  /*1760*/  FMNMX.FTZ R3, R44, R45, !PT ;  /* 0x0000002d2c037209 */ /* 0x000fca0007810000 */
[----:B------:R-:W-:Y:S06]  /*1770*/  HMMA.16816.F32 R40, R88, R94, R40 ;  /* 0x0000005e5828723c */ /* 0x000fec0000001828 */
        /* <DEDUP_REMOVED lines=9> */
[C---:B------:R-:W-:Y:S06]  /*1810*/  HMMA.16816.F32 R56, R76.reuse, R72, R56 ;  /* 0x000000484c38723c */ /* 0x040fec0000001838 */
[C---:B------:R-:W-:Y:S06]  /*1820*/  HMMA.16816.F32 R4, R76.reuse, R74, R4 ;  /* 0x0000004a4c04723c */ /* 0x040fec0000001804 */
[C---:B-1----:R-:W-:Y:S06]  /*1830*/  HMMA.16816.F32 R48, R76.reuse, R68, R48 ;  /* 0x000000444c30723c */ /* 0x042fec0000001830 */
[----:B------:R-:W-:Y:S06]  /*1840*/  HMMA.16816.F32 R40, R76, R70, R40 ;  /* 0x000000464c28723c */ /* 0x000fec0000001828 */
[----:B------:R-:W-:Y:S01]  /*1850*/  HMMA.16816.F32 R8, R64, R82, R8 ;  /* 0x000000524008723c */ /* 0x000fe20000001808 */
[----:B------:R-:W-:-:S02]  /*1860*/  FMNMX.FTZ R76, R36, R3, !PT ;  /* 0x00000003244c7209 */ /* 0x000fc40007810000 */
[----:B------:R-:W-:Y:S02]  /*1870*/  FMNMX.FTZ R3, R60, R61, !PT ;  /* 0x0000003d3c037209 */ /* 0x000fe40007810000 */
[----:B------:R-:W-:Y:S01]  /*1880*/  FMNMX.FTZ R77, R37, R76, !PT ;  /* 0x0000004c254d7209 */ /* 0x000fe20007810000 */
[----:B------:R-:W-:Y:S03]  /*1890*/  HMMA.16816.F32 R28, R64, R72, R28 ;  /* 0x00000048401c723c */ /* 0x000fe6000000181c */
[----:B------:R-:W-:-:S03]  /*18a0*/  FMNMX.FTZ R76, R32, R77, !PT ;  /* 0x0000004d204c7209 */ /* 0x000fc60007810000 */
[----:B------:R-:W-:Y:S01]  /*18b0*/  HMMA.16816.F32 R16, R100, R94, R16 ;  /* 0x0000005e6410723c */ /* 0x000fe20000001810 */
[----:B------:R-:W-:Y:S02]  /*18c0*/  FMNMX.FTZ R72, R52, R3, !PT ;  /* 0x0000000334487209 */ /* 0x000fe40007810000 */
[----:B------:R-:W-:Y:S02]  /*18d0*/  FMNMX.FTZ R73, R33, R76, !PT ;  /* 0x0000004c21497209 */ /* 0x000fe40007810000 */
[----:B------:R-:W-:Y:S01]  /*18e0*/  FMNMX.FTZ R3, R53, R72, !PT ;  /* 0x0000004835037209 */ /* 0x000fe20007810000 */
[----:B------:R-:W-:Y:S03]  /*18f0*/  HMMA.16816.F32 R20, R64, R74, R20 ;  /* 0x0000004a4014723c */ /* 0x000fe60000001814 */
[----:B------:R-:W-:-:S03]  /*1900*/  FMNMX.FTZ R72, R12, R3, !PT ;  /* 0x000000030c487209 */ /* 0x000fc60007810000 */
[C---:B------:R-:W-:Y:S01]  /*1910*/  HMMA.16816.F32 R24, R64.reuse, R68, R24 ;  /* 0x000000444018723c */ /* 0x040fe20000001818 */
[----:B------:R-:W-:Y:S02]  /*1920*/  FMNMX.FTZ R74, R172, R73, !PT ;  /* 0x00000049ac4a7209 */ /* 0x000fe40007810000 */
[----:B------:R-:W-:Y:S02]  /*1930*/  FMNMX.FTZ R3, R13, R72, !PT ;  /* 0x000000480d037209 */ /* 0x000fe40007810000 */
[----:B------:R-:W-:Y:S02]  /*1940*/  FMNMX.FTZ R73, R173, R74, !PT ;  /* 0x0000004aad497209 */ /* 0x000fe40007810000 */
[----:B------:R-:W-:Y:S02]  /*1950*/  FMNMX.FTZ R68, R8, R3, !PT ;  /* 0x0000000308447209 */ /* 0x000fe40007810000 */
[----:B------:R-:W-:Y:S02]  /*1960*/  FMNMX.FTZ R72, R56, R73, !PT ;  /* 0x0000004938487209 */ /* 0x000fe40007810000 */
[----:B------:R-:W-:Y:S01]  /*1970*/  FMNMX.FTZ R69, R9, R68, !PT ;  /* 0x0000004409457209 */ /* 0x000fe20007810000 */
[----:B------:R-:W-:Y:S01]  /*1980*/  HMMA.16816.F32 R16, R64, R70, R16 ;  /* 0x000000464010723c */ /* 0x000fe20000001810 */
[----:B------:R-:W-:-:S02]  /*1990*/  FMNMX.FTZ R73, R62, R63, !PT ;  /* 0x0000003f3e497209 */ /* 0x000fc40007810000 */
[----:B------:R-:W-:Y:S02]  /*19a0*/  FMNMX.FTZ R3, R57, R72, !PT ;  /* 0x0000004839037209 */ /* 0x000fe40007810000 */
[----:B------:R-:W-:Y:S02]  /*19b0*/  FMNMX.FTZ R72, R28, R69, !PT ;  /* 0x000000451c487209 */ /* 0x000fe40007810000 */
[----:B------:R-:W-:Y:S02]  /*19c0*/  FMNMX.FTZ R74, R54, R73, !PT ;  /* 0x00000049364a7209 */ /* 0x000fe40007810000 */
[----:B------:R-:W-:Y:S02]  /*19d0*/  FMNMX.FTZ R68, R4, R3, !PT ;  /* 0x0000000304447209 */ /* 0x000fe40007810000 */
[----:B------:R-:W-:Y:S02]  /*19e0*/  FMNMX.FTZ R69, R29, R72, !PT ;  /* 0x000000481d457209 */ /* 0x000fe40007810000 */
        /* <DEDUP_REMOVED lines=13> */
[----:B------:R-:W-:Y:S01]  /*1ac0*/  FMNMX.FTZ R66, R41, R68, !PT ;  /* 0x0000004429427209 */ /* 0x000fe20007810000 */
[----:B------:R-:W-:Y:S06]  /*1ad0*/  BAR.SYNC.DEFER_BLOCKING 0x0 ;  /* 0x0000000000007b1d */ /* 0x000fec0000010000 */
[----:B------:R-:W-:Y:S05]  /*1ae0*/  @!P0 BRA `(.L_x_35) ;  /* 0x0000000000588947 */ /* 0x000fea0003800000 */
[----:B------:R-:W-:Y:S02]  /*1af0*/  LEA.HI.SX32 R69, R164, 0xfffffffe, 0x1a ;  /* 0xfffffffea4457811 */ /* 0x000fe400078fd2ff */
[----:B------:R-:W-:Y:S02]  /*1b00*/  SHF.L.U64.HI R109, R108, 0x5, R109 ;  /* 0x000000056c6d7819 */ /* 0x000fe4000001026d */
[----:B------:R-:W-:Y:S01]  /*1b10*/  SHF.R.S32.HI R64, RZ, 0x1f, R69 ;  /* 0x0000001fff407819 */ /* 0x000fe20000011445 */
[----:B------:R-:W-:Y:S02]  /*1b20*/  IMAD R3, R227, R69, RZ ;  /* 0x00000045e3037224 */ /* 0x000fe400078e02ff */
[----:B------:R-:W-:-:S04]  /*1b30*/  IMAD.WIDE.U32 R68, R69, R228, R234 ;  /* 0x000000e445447225 */ /* 0x000fc800078e00ea */
[----:B------:R-:W-:Y:S01]  /*1b40*/  IMAD R3, R64, R228, R3 ;  /* 0x000000e440037224 */ /* 0x000fe200078e0203 */
[----:B------:R-:W-:Y:S01]  /*1b50*/  LEA R70, P2, R68, UR6, 0x1 ;  /* 0x0000000644467c11 */ /* 0x000fe2000f8408ff */
[----:B------:R-:W-:Y:S02]  /*1b60*/  IMAD.SHL.U32 R64, R108, 0x20, RZ ;  /* 0x000000206c407824 */ /* 0x000fe400078e00ff */
[----:B------:R-:W-:-:S03]  /*1b70*/  IMAD.IADD R3, R69, 0x1, R3 ;  /* 0x0000000145037824 */ /* 0x000fc600078e0203 */
[----:B------:R-:W-:Y:S02]  /*1b80*/  LEA R72, P1, R64, R70, 0x1 ;  /* 0x0000004640487211 */ /* 0x000fe400078208ff */
[----:B------:R-:W-:-:S04]  /*1b90*/  LEA.HI.X R71, R68, UR7, R3, 0x1, P2 ;  /* 0x0000000744477c11 */ /* 0x000fc800090f0c03 */
[----:B------:R-:W-:Y:S01]  /*1ba0*/  LEA.HI.X R73, R64, R71, R109, 0x1, P1 ;  /* 0x0000004740497211 */ /* 0x000fe200008f0c6d */
[----:B------:R-:W-:Y:S01]  /*1bb0*/  @!PT LDS RZ, [RZ] ;  /* 0x00000000fffff984 */ /* 0x000fe20000000800 */
[----:B------:R-:W-:Y:S01]  /*1bc0*/  @!PT LDS RZ, [RZ] ;  /* 0x00000000fffff984 */ /* 0x000fe20000000800 */
[----:B------:R-:W-:Y:S01]  /*1bd0*/  @!PT LDS RZ, [RZ] ;  /* 0x00000000fffff984 */ /* 0x000fe20000000800 */
[----:B------:R1:W-:Y:S04]  /*1be0*/  LDGSTS.E.BYPASS.LTC128B.128 [R229+0x6000], desc[UR16][R70.64] ;  /* 0x0600000046e57fae */ /* 0x0003e8000b901d50 */
[----:B------:R1:W-:Y:S04]  /*1bf0*/  LDGSTS.E.BYPASS.LTC128B.128 [R229+0x7000], desc[UR16][R70.64+0x40] ;  /* 0x0700004046e57fae */ /* 0x0003e8000b901d50 */
[----:B------:R1:W-:Y:S04]  /*1c00*/  LDGSTS.E.BYPASS.LTC128B.128 [R229+0x8000], desc[UR16][R70.64+0x80] ;  /* 0x0800008046e57fae */ /* 0x0003e8000b901d50 */
[----:B------:R1:W-:Y:S04]  /*1c10*/  LDGSTS.E.BYPASS.LTC128B.128 [R229+0x6800], desc[UR16][R72.64] ;  /* 0x0680000048e57fae */ /* 0x0003e8000b901d50 */
[----:B------:R1:W-:Y:S04]  /*1c20*/  LDGSTS.E.BYPASS.LTC128B.128 [R229+0x7800], desc[UR16][R72.64+0x40] ;  /* 0x0780004048e57fae */ /* 0x0003e8000b901d50 */
[----:B------:R1:W-:Y:S04]  /*1c30*/  LDGSTS.E.BYPASS.LTC128B.128 [R229+0x8800], desc[UR16][R72.64+0x80] ;  /* 0x0880008048e57fae */ /* 0x0003e8000b901d50 */
[----:B------:R-:W0:Y:S02]  /*1c40*/  LDGDEPBAR ;  /* 0x00000000000079af */ /* 0x000e240000000000 */
.L_x_35:
[----:B------:R-:W-:Y:S01]  /*1c50*/  FMNMX.FTZ R64, R30, R65, !PT ;  /* 0x000000411e407209 */ /* 0x000fe20007810000 */
[----:B------:R-:W-:Y:S01]  /*1c60*/  ULDC UR4, c[0x0][0x2ec] ;  /* 0x0000bb0000047ab9 */ /* 0x000fe20000000800 */
[----:B------:R-:W-:Y:S02]  /*1c70*/  FMNMX.FTZ R68, R16, R67, !PT ;  /* 0x0000004310447209 */ /* 0x000fe40007810000 */
[----:B------:R-:W-:Y:S01]  /*1c80*/  FMNMX.FTZ R3, R31, R64, !PT ;  /* 0x000000401f037209 */ /* 0x000fe20007810000 */
[----:B------:R-:W2:Y:S01]  /*1c90*/  SHFL.BFLY PT, R67, R66, 0x2, 0x1f ;  /* 0x0c401f0042437f89 */ /* 0x000ea200000e0000 */
[----:B------:R-:W-:Y:S02]  /*1ca0*/  FMNMX.FTZ R68, R17, R68, !PT ;  /* 0x0000004411447209 */ /* 0x000fe40007810000 */
[----:B------:R-:W-:Y:S02]  /*1cb0*/  FMNMX.FTZ R64, R22, R3, !PT ;  /* 0x0000000316407209 */ /* 0x000fe40007810000 */
[----:B------:R-:W-:Y:S01]  /*1cc0*/  FMNMX.FTZ R69, R46, R47, !PT ;  /* 0x0000002f2e457209 */ /* 0x000fe20007810000 */
[----:B------:R-:W3:Y:S01]  /*1cd0*/  SHFL.BFLY PT, R3, R68, 0x2, 0x1f ;  /* 0x0c401f0044037f89 */ /* 0x000ee200000e0000 */
[----:B------:R-:W-:-:S02]  /*1ce0*/  FMNMX.FTZ R65, R23, R64, !PT ;  /* 0x0000004017417209 */ /* 0x000fc40007810000 */
[----:B------:R-:W-:Y:S02]  /*1cf0*/  LEA R111, R111, R110, 0x5 ;  /* 0x0000006e6f6f7211 */ /* 0x000fe400078e28ff */
[----:B------:R-:W-:Y:S02]  /*1d00*/  FMNMX.FTZ R64, R26, R65, !PT ;  /* 0x000000411a407209 */ /* 0x000fe40007810000 */
[----:B------:R-:W-:Y:S02]  /*1d10*/  IADD3 R2, R2, R111, RZ ;  /* 0x0000006f02027210 */ /* 0x000fe40007ffe0ff */
[----:B------:R-:W-:Y:S02]  /*1d20*/  FMNMX.FTZ R65, R27, R64, !PT ;  /* 0x000000401b417209 */ /* 0x000fe40007810000 */
[----:B------:R-:W-:Y:S02]  /*1d30*/  LEA R221, R2, UR5, 0x1 ;  /* 0x0000000502dd7c11 */ /* 0x000fe4000f8e08ff */
[----:B------:R-:W-:-:S02]  /*1d40*/  FMNMX.FTZ R64, R18, R65, !PT ;  /* 0x0000004112407209 */ /* 0x000fc40007810000 */
[----:B------:R-:W-:Y:S01]  /*1d50*/  IADD3 R220, R0, R221, RZ ;  /* 0x000000dd00dc7210 */ /* 0x000fe20007ffe0ff */
[----:B------:R-:W-:Y:S01]  /*1d60*/  LDSM.16.MT88.4 R148, [R221+0x9000] ;  /* 0x00900000dd94783b */ /* 0x000fe20000004200 */
[----:B------:R-:W-:Y:S02]  /*1d70*/  FMNMX.FTZ R65, R19, R64, !PT ;  /* 0x0000004013417209 */ /* 0x000fe40007810000 */
[----:B--2---:R-:W-:Y:S01]  /*1d80*/  FMNMX.FTZ R67, R66, R67, !PT ;  /* 0x0000004342437209 */ /* 0x004fe20007810000 */
[----:B------:R-:W-:Y:S01]  /*1d90*/  LDSM.16.MT88.4 R80, [R220+0x9000] ;  /* 0x00900000dc50783b */ /* 0x000fe20000004200 */
[----:B------:R-:W-:Y:S02]  /*1da0*/  FMNMX.FTZ R66, R38, R69, !PT ;  /* 0x0000004526427209 */ /* 0x000fe40007810000 */
[----:B------:R-:W-:Y:S01]  /*1db0*/  LOP3.LUT R184, R184, 0xffffffe0, RZ, 0xc0, !PT ;  /* 0xffffffe0b8b87812 */ /* 0x000fe200078ec0ff */
[----:B------:R-:W2:Y:S01]  /*1dc0*/  SHFL.BFLY PT, R168, R67, 0x1, 0x1f ;  /* 0x0c201f0043a87f89 */ /* 0x000ea200000e0000 */
[----:B---3--:R-:W-:-:S02]  /*1dd0*/  FMNMX.FTZ R3, R68, R3, !PT ;  /* 0x0000000344037209 */ /* 0x008fc40007810000 */
[----:B------:R-:W-:Y:S01]  /*1de0*/  FMNMX.FTZ R69, R39, R66, !PT ;  /* 0x0000004227457209 */ /* 0x000fe20007810000 */
[----:B------:R-:W3:Y:S01]  /*1df0*/  SHFL.BFLY PT, R64, R65, 0x2, 0x1f ;  /* 0x0c401f0041407f89 */ /* 0x000ee200000e0000 */
[----:B------:R-:W-:Y:S02]  /*1e00*/  IADD3 R237, -R184, R183, RZ ;  /* 0x000000b7b8ed7210 */ /* 0x000fe40007ffe1ff */
[----:B------:R-:W-:Y:S01]  /*1e10*/  FMNMX.FTZ R66, R34, R69, !PT ;  /* 0x0000004522427209 */ /* 0x000fe20007810000 */
[----:B------:R-:W4:Y:S03]  /*1e20*/  SHFL.BFLY PT, R166, R3, 0x1, 0x1f ;  /* 0x0c201f0003a67f89 */ /* 0x000f2600000e0000 */
[----:B------:R-:W-:Y:S01]  /*1e30*/  FMNMX.FTZ R69, R35, R66, !PT ;  /* 0x0000004223457209 */ /* 0x000fe20007810000 */
[----:B------:R-:W-:Y:S03]  /*1e40*/  LDSM.16.MT88.4 R96, [R221+0xa000] ;  /* 0x00a00000dd60783b */ /* 0x000fe60000004200 */
[----:B------:R-:W-:Y:S01]  /*1e50*/  FMNMX.FTZ R66, R174, R69, !PT ;  /* 0x00000045ae427209 */ /* 0x000fe20007810000 */
[----:B------:R-:W-:Y:S04]  /*1e60*/  LDSM.16.MT88.4 R108, [R220+0xa000] ;  /* 0x00a00000dc6c783b */ /* 0x000fe80000004200 */
[----:B------:R-:W-:Y:S01]  /*1e70*/  LDSM.16.MT88.4 R120, [R221+0xb000] ;  /* 0x00b00000dd78783b */ /* 0x000fe20000004200 */
[----:B--2---:R-:W-:-:S04]  /*1e80*/  FMNMX.FTZ R168, R67, R168, !PT ;  /* 0x000000a843a87209 */ /* 0x004fc80007810000 */
[C---:B------:R-:W-:Y:S01]  /*1e90*/  FSETP.NEU.FTZ.AND P1, PT, R168.reuse, -INF , PT ;  /* 0xff800000a800780b */ /* 0x040fe20003f3d000 */
[----:B------:R-:W-:Y:S01]  /*1ea0*/  FMUL.FTZ R206, R168, UR4 ;  /* 0x00000004a8ce7c20 */ /* 0x000fe20008410000 */
[----:B---3--:R-:W-:Y:S02]  /*1eb0*/  FMNMX.FTZ R64, R65, R64, !PT ;  /* 0x0000004041407209 */ /* 0x008fe40007810000 */
[----:B----4-:R-:W-:Y:S02]  /*1ec0*/  FMNMX.FTZ R166, R3, R166, !PT ;  /* 0x000000a603a67209 */ /* 0x010fe40007810000 */
[----:B------:R-:W-:Y:S01]  /*1ed0*/  FMNMX.FTZ R3, R175, R66, !PT ;  /* 0x00000042af037209 */ /* 0x000fe20007810000 */
[----:B------:R-:W2:Y:S01]  /*1ee0*/  SHFL.BFLY PT, R165, R64, 0x1, 0x1f ;  /* 0x0c201f0040a57f89 */ /* 0x000ea200000e0000 */
[----:B------:R-:W-:Y:S01]  /*1ef0*/  FSEL R206, R206, RZ, P1 ;  /* 0x000000ffcece7208 */ /* 0x000fe20000800000 */
[----:B------:R-:W-:Y:S01]  /*1f00*/  FMUL.FTZ R205, R166, UR4 ;  /* 0x00000004a6cd7c20 */ /* 0x000fe20008410000 */
[----:B------:R-:W-:-:S02]  /*1f10*/  FMNMX.FTZ R66, R58, R3, !PT ;  /* 0x000000033a427209 */ /* 0x000fc40007810000 */
[----:B------:R-:W-:Y:S01]  /*1f20*/  FSETP.NEU.FTZ.AND P1, PT, R166, -INF , PT ;  /* 0xff800000a600780b */ /* 0x000fe20003f3d000 */
[--C-:B------:R-:W-:Y:S01]  /*1f30*/  FFMA.FTZ R190, R44, UR4, -R206.reuse ;  /* 0x000000042cbe7c23 */ /* 0x100fe200080108ce */
[----:B------:R-:W-:Y:S01]  /*1f40*/  FMNMX.FTZ R3, R59, R66, !PT ;  /* 0x000000423b037209 */ /* 0x000fe20007810000 */
[--C-:B------:R-:W-:Y:S01]  /*1f50*/  FFMA.FTZ R193, R45, UR4, -R206.reuse ;  /* 0x000000042dc17c23 */ /* 0x100fe200080108ce */
[----:B------:R-:W-:Y:S01]  /*1f60*/  FSEL R205, R205, RZ, P1 ;  /* 0x000000ffcdcd7208 */ /* 0x000fe20000800000 */
[--C-:B------:R-:W-:Y:S01]  /*1f70*/  FFMA.FTZ R187, R36, UR4, -R206.reuse ;  /* 0x0000000424bb7c23 */ /* 0x100fe200080108ce */
[----:B------:R-:W-:Y:S01]  /*1f80*/  FMNMX.FTZ R44, R6, R3, !PT ;  /* 0x00000003062c7209 */ /* 0x000fe20007810000 */
[--C-:B------:R-:W-:Y:S01]  /*1f90*/  FFMA.FTZ R178, R37, UR4, -R206.reuse ;  /* 0x0000000425b27c23 */ /* 0x100fe200080108ce */
[----:B------:R-:W-:Y:S01]  /*1fa0*/  MUFU.EX2 R190, R190 ;  /* 0x000000be00be7308 */ /* 0x000fe20000000800 */
[--C-:B------:R-:W-:Y:S01]  /*1fb0*/  FFMA.FTZ R177, R52, UR4, -R205.reuse ;  /* 0x0000000434b17c23 */ /* 0x100fe200080108cd */
[----:B------:R-:W-:Y:S01]  /*1fc0*/  FMNMX.FTZ R3, R7, R44, !PT ;  /* 0x0000002c07037209 */ /* 0x000fe20007810000 */
[--C-:B------:R-:W-:Y:S01]  /*1fd0*/  FFMA.FTZ R170, R53, UR4, -R205.reuse ;  /* 0x0000000435aa7c23 */ /* 0x100fe200080108cd */
[--C-:B------:R-:W-:Y:S01]  /*1fe0*/  FFMA.FTZ R180, R60, UR4, -R205.reuse ;  /* 0x000000043cb47c23 */ /* 0x100fe200080108cd */
[--C-:B------:R-:W-:Y:S01]  /*1ff0*/  FFMA.FTZ R179, R61, UR4, -R205.reuse ;  /* 0x000000043db37c23 */ /* 0x100fe200080108cd */
[----:B------:R-:W-:Y:S01]  /*2000*/  FMNMX.FTZ R44, R50, R3, !PT ;  /* 0x00000003322c7209 */ /* 0x000fe20007810000 */
[--C-:B------:R-:W-:Y:S01]  /*2010*/  FFMA.FTZ R169, R173, UR4, -R206.reuse ;  /* 0x00000004ada97c23 */ /* 0x100fe200080108ce */
[----:B------:R-:W-:Y:S01]  /*2020*/  MUFU.EX2 R177, R177 ;  /* 0x000000b100b17308 */ /* 0x000fe20000000800 */
[--C-:B------:R-:W-:Y:S01]  /*2030*/  FFMA.FTZ R173, R12, UR4, -R205.reuse ;  /* 0x000000040cad7c23 */ /* 0x100fe200080108cd */
[----:B------:R-:W-:Y:S01]  /*2040*/  FMNMX.FTZ R3, R51, R44, !PT ;  /* 0x0000002c33037209 */ /* 0x000fe20007810000 */
[--C-:B------:R-:W-:Y:S01]  /*2050*/  FFMA.FTZ R191, R8, UR4, -R205.reuse ;  /* 0x0000000408bf7c23 */ /* 0x100fe200080108cd */
[----:B--2---:R-:W-:Y:S01]  /*2060*/  FMNMX.FTZ R165, R64, R165, !PT ;  /* 0x000000a540a57209 */ /* 0x004fe20007810000 */
[--C-:B------:R-:W-:Y:S01]  /*2070*/  FFMA.FTZ R192, R9, UR4, -R205.reuse ;  /* 0x0000000409c07c23 */ /* 0x100fe200080108cd */
[----:B------:R-:W-:Y:S01]  /*2080*/  FMNMX.FTZ R44, R42, R3, !PT ;  /* 0x000000032a2c7209 */ /* 0x000fe20007810000 */
[----:B------:R-:W-:Y:S01]  /*2090*/  LDSM.16.MT88.4 R64, [R221+0x9400] ;  /* 0x00940000dd40783b */ /* 0x000fe20000004200 */
[C---:B------:R-:W-:Y:S01]  /*20a0*/  FSETP.NEU.FTZ.AND P1, PT, R165.reuse, -INF , PT ;  /* 0xff800000a500780b */ /* 0x040fe20003f3d000 */
[----:B------:R-:W-:Y:S01]  /*20b0*/  FMUL.FTZ R202, R165, UR4 ;  /* 0x00000004a5ca7c20 */ /* 0x000fe20008410000 */
[----:B------:R-:W-:Y:S01]  /*20c0*/  FMNMX.FTZ R3, R43, R44, !PT ;  /* 0x0000002c2b037209 */ /* 0x000fe20007810000 */
[----:B------:R-:W-:Y:S01]  /*20d0*/  MUFU.EX2 R180, R180 ;  /* 0x000000b400b47308 */ /* 0x000fe20000000800 */
[--C-:B------:R-:W-:Y:S01]  /*20e0*/  FFMA.FTZ R171, R32, UR4, -R206.reuse ;  /* 0x0000000420ab7c23 */ /* 0x100fe200080108ce */
[--C-:B------:R-:W-:Y:S01]  /*20f0*/  FFMA.FTZ R201, R20, UR4, -R205.reuse ;  /* 0x0000000414c97c23 */ /* 0x100fe200080108cd */
[----:B------:R-:W-:Y:S01]  /*2100*/  FSEL R202, R202, RZ, P1 ;  /* 0x000000ffcaca7208 */ /* 0x000fe20000800000 */
[----:B------:R-:W2:Y:S01]  /*2110*/  SHFL.BFLY PT, R44, R3, 0x2, 0x1f ;  /* 0x0c401f00032c7f89 */ /* 0x000ea200000e0000 */
[--C-:B------:R-:W-:Y:S01]  /*2120*/  FFMA.FTZ R204, R21, UR4, -R205.reuse ;  /* 0x0000000415cc7c23 */ /* 0x100fe200080108cd */
[--C-:B------:R-:W-:Y:S01]  /*2130*/  FFMA.FTZ R56, R56, UR4, -R206.reuse ;  /* 0x0000000438387c23 */ /* 0x100fe200080108ce */
[----:B------:R-:W-:Y:S01]  /*2140*/  FFMA.FTZ R57, R57, UR4, -R206 ;  /* 0x0000000439397c23 */ /* 0x000fe200080108ce */
[--C-:B------:R-:W-:Y:S01]  /*2150*/  FFMA.FTZ R176, R54, UR4, -R202.reuse ;  /* 0x0000000436b07c23 */ /* 0x100fe200080108ca */
[--C-:B------:R-:W-:Y:S01]  /*2160*/  FFMA.FTZ R2, R55, UR4, -R202.reuse ;  /* 0x0000000437027c23 */ /* 0x100fe200080108ca */
[--C-:B------:R-:W-:Y:S01]  /*2170*/  FFMA.FTZ R182, R62, UR4, -R202.reuse ;  /* 0x000000043eb67c23 */ /* 0x100fe200080108ca */
[----:B------:R-:W-:Y:S01]  /*2180*/  LDSM.16.MT88.4 R52, [R220+0xb000] ;  /* 0x00b00000dc34783b */ /* 0x000fe20000004200 */
[--C-:B------:R-:W-:Y:S01]  /*2190*/  FFMA.FTZ R185, R63, UR4, -R202.reuse ;  /* 0x000000043fb97c23 */ /* 0x100fe200080108ca */
[----:B------:R-:W3:Y:S01]  /*21a0*/  MUFU.EX2 R179, R179 ;  /* 0x000000b300b37308 */ /* 0x000ee20000000800 */
[--C-:B------:R-:W-:Y:S01]  /*21b0*/  FFMA.FTZ R195, R14, UR4, -R202.reuse ;  /* 0x000000040ec37c23 */ /* 0x100fe200080108ca */
[--C-:B------:R-:W-:Y:S01]  /*21c0*/  FFMA.FTZ R194, R15, UR4, -R202.reuse ;  /* 0x000000040fc27c23 */ /* 0x100fe200080108ca */
[--C-:B------:R-:W-:Y:S01]  /*21d0*/  FFMA.FTZ R196, R10, UR4, -R202.reuse ;  /* 0x000000040ac47c23 */ /* 0x100fe200080108ca */
[--C-:B------:R-:W-:Y:S01]  /*21e0*/  FFMA.FTZ R197, R11, UR4, -R202.reuse ;  /* 0x000000040bc57c23 */ /* 0x100fe200080108ca */
[----:B------:R-:W-:Y:S01]  /*21f0*/  LDSM.16.MT88.4 R60, [R220+0xb400] ;  /* 0x00b40000dc3c783b */ /* 0x000fe20000004200 */
[----:B------:R-:W-:Y:S01]  /*2200*/  FFMA.FTZ R203, R30, UR4, -R202 ;  /* 0x000000041ecb7c23 */ /* 0x000fe200080108ca */
[--C-:B------:R-:W-:Y:S01]  /*2210*/  FFMA.FTZ R243, R41, UR4, -R206.reuse ;  /* 0x0000000429f37c23 */ /* 0x100fe200080108ce */
[----:B------:R-:W4:Y:S01]  /*2220*/  MUFU.EX2 R170, R170 ;  /* 0x000000aa00aa7308 */ /* 0x000f220000000800 */
[----:B------:R-:W-:Y:S01]  /*2230*/  LDSM.16.MT88.4 R8, [R220+0xa400] ;  /* 0x00a40000dc08783b */ /* 0x000fe20000004200 */
[----:B------:R-:W-:Y:S01]  /*2240*/  FFMA.FTZ R241, R17, UR4, -R205 ;  /* 0x0000000411f17c23 */ /* 0x000fe200080108cd */
[--C-:B------:R-:W-:Y:S01]  /*2250*/  FFMA.FTZ R48, R48, UR4, -R206.reuse ;  /* 0x0000000430307c23 */ /* 0x100fe200080108ce */
[--C-:B------:R-:W-:Y:S01]  /*2260*/  FFMA.FTZ R49, R49, UR4, -R206.reuse ;  /* 0x0000000431317c23 */ /* 0x100fe200080108ce */
[----:B------:R-:W-:Y:S01]  /*2270*/  FFMA.FTZ R40, R40, UR4, -R206 ;  /* 0x0000000428287c23 */ /* 0x000fe200080108ce */
[----:B--2---:R-:W-:-:S02]  /*2280*/  FMNMX.FTZ R0, R3, R44, !PT ;  /* 0x0000002c03007209 */ /* 0x004fc40007810000 */
[----:B------:R-:W-:Y:S01]  /*2290*/  MUFU.EX2 R182, R182 ;  /* 0x000000b600b67308 */ /* 0x000fe20000000800 */
[----:B---3--:R-:W-:Y:S01]  /*22a0*/  F2FP.F16.F32.PACK_AB R132, R179, R180 ;  /* 0x000000b4b384723e */ /* 0x008fe200000000ff */
[----:B------:R-:W-:Y:S01]  /*22b0*/  FADD.FTZ R180, R180, R179 ;  /* 0x000000b3b4b47221 */ /* 0x000fe20000010000 */
[----:B------:R-:W2:Y:S05]  /*22c0*/  SHFL.BFLY PT, R167, R0, 0x1, 0x1f ;  /* 0x0c201f0000a77f89 */ /* 0x000eaa00000e0000 */
[----:B------:R-:W3:Y:S01]  /*22d0*/  MUFU.EX2 R185, R185 ;  /* 0x000000b900b97308 */ /* 0x000ee20000000800 */
[----:B----4-:R-:W-:Y:S01]  /*22e0*/  F2FP.F16.F32.PACK_AB R134, R170, R177 ;  /* 0x000000b1aa86723e */ /* 0x010fe200000000ff */
[----:B------:R-:W-:-:S04]  /*22f0*/  FADD.FTZ R177, R177, R180 ;  /* 0x000000b4b1b17221 */ /* 0x000fc80000010000 */
[----:B------:R-:W-:Y:S02]  /*2300*/  FADD.FTZ R170, R170, R177 ;  /* 0x000000b1aaaa7221 */ /* 0x000fe40000010000 */
[----:B------:R-:W-:Y:S08]  /*2310*/  MUFU.EX2 R176, R176 ;  /* 0x000000b000b07308 */ /* 0x000ff00000000800 */
[----:B------:R4:W5:Y:S01]  /*2320*/  MUFU.EX2 R3, R2 ;  /* 0x0000000200037308 */ /* 0x0009620000000800 */
[----:B---3--:R-:W-:Y:S01]  /*2330*/  F2FP.F16.F32.PACK_AB R133, R185, R182 ;  /* 0x000000b6b985723e */ /* 0x008fe200000000ff */
[----:B------:R-:W-:Y:S01]  /*2340*/  FADD.FTZ R185, R182, R185 ;  /* 0x000000b9b6b97221 */ /* 0x000fe20000010000 */
[----:B--2---:R-:W-:Y:S01]  /*2350*/  FMNMX.FTZ R167, R0, R167, !PT ;  /* 0x000000a700a77209 */ /* 0x004fe20007810000 */
[----:B------:R-:W-:-:S03]  /*2360*/  FFMA.FTZ R0, R33, UR4, -R206 ;  /* 0x0000000421007c23 */ /* 0x000fc600080108ce */
[C---:B------:R-:W-:Y:S01]  /*2370*/  FSETP.NEU.FTZ.AND P1, PT, R167.reuse, -INF , PT ;  /* 0xff800000a700780b */ /* 0x040fe20003f3d000 */
[----:B------:R-:W-:Y:S01]  /*2380*/  FMUL.FTZ R200, R167, UR4 ;  /* 0x00000004a7c87c20 */ /* 0x000fe20008410000 */
[----:B------:R-:W2:Y:S04]  /*2390*/  MUFU.EX2 R193, R193 ;  /* 0x000000c100c17308 */ /* 0x000ea80000000800 */
[----:B------:R-:W-:Y:S01]  /*23a0*/  FSEL R200, R200, RZ, P1 ;  /* 0x000000ffc8c87208 */ /* 0x000fe20000800000 */
[----:B----4-:R-:W-:-:S03]  /*23b0*/  FFMA.FTZ R2, R172, UR4, -R206 ;  /* 0x00000004ac027c23 */ /* 0x010fc600080108ce */
[----:B------:R-:W-:Y:S01]  /*23c0*/  MUFU.EX2 R187, R187 ;  /* 0x000000bb00bb7308 */ /* 0x000fe20000000800 */
[--C-:B------:R-:W-:Y:S01]  /*23d0*/  FFMA.FTZ R189, R46, UR4, -R200.reuse ;  /* 0x000000042ebd7c23 */ /* 0x100fe200080108c8 */
[--C-:B------:R-:W-:Y:S01]  /*23e0*/  FFMA.FTZ R188, R47, UR4, -R200.reuse ;  /* 0x000000042fbc7c23 */ /* 0x100fe200080108c8 */
[--C-:B------:R-:W-:Y:S01]  /*23f0*/  FFMA.FTZ R186, R38, UR4, -R200.reuse ;  /* 0x0000000426ba7c23 */ /* 0x100fe200080108c8 */
[--C-:B------:R-:W-:Y:S01]  /*2400*/  FFMA.FTZ R181, R39, UR4, -R200.reuse ;  /* 0x0000000427b57c23 */ /* 0x100fe200080108c8 */
[----:B------:R-:W-:Y:S01]  /*2410*/  FFMA.FTZ R172, R13, UR4, -R205 ;  /* 0x000000040dac7c23 */ /* 0x000fe200080108cd */
[----:B------:R-:W3:Y:S01]  /*2420*/  LDSM.16.MT88.4 R44, [R220+0x9400] ;  /* 0x00940000dc2c783b */ /* 0x000ee20000004200 */
[----:B-----5:R-:W-:Y:S01]  /*2430*/  F2FP.F16.F32.PACK_AB R135, R3, R176 ;  /* 0x000000b00387723e */ /* 0x020fe200000000ff */
[----:B------:R-:W4:Y:S01]  /*2440*/  MUFU.EX2 R178, R178 ;  /* 0x000000b200b27308 */ /* 0x000f220000000800 */
[----:B--2---:R-:W-:Y:S01]  /*2450*/  F2FP.F16.F32.PACK_AB R128, R193, R190 ;  /* 0x000000bec180723e */ /* 0x004fe200000000ff */
[----:B------:R-:W2:Y:S01]  /*2460*/  LDSM.16.MT88.4 R12, [R221+0xa400] ;  /* 0x00a40000dd0c783b */ /* 0x000ea20000004200 */
[--C-:B------:R-:W-:Y:S01]  /*2470*/  FFMA.FTZ R198, R34, UR4, -R200.reuse ;  /* 0x0000000422c67c23 */ /* 0x100fe200080108c8 */
[--C-:B------:R-:W-:Y:S01]  /*2480*/  FFMA.FTZ R199, R35, UR4, -R200.reuse ;  /* 0x0000000423c77c23 */ /* 0x100fe200080108c8 */
[--C-:B------:R-:W-:Y:S01]  /*2490*/  FFMA.FTZ R174, R174, UR4, -R200.reuse ;  /* 0x00000004aeae7c23 */ /* 0x100fe200080108c8 */
[----:B------:R-:W5:Y:S01]  /*24a0*/  LDSM.16.MT88.4 R36, [R221+0xb400] ;  /* 0x00b40000dd24783b */ /* 0x000f620000004200 */
[--C-:B------:R-:W-:Y:S01]  /*24b0*/  FFMA.FTZ R175, R175, UR4, -R200.reuse ;  /* 0x00000004afaf7c23 */ /* 0x100fe200080108c8 */
[----:B------:R-:W-:Y:S01]  /*24c0*/  MUFU.EX2 R189, R189 ;  /* 0x000000bd00bd7308 */ /* 0x000fe20000000800 */
[C---:B------:R-:W-:Y:S01]  /*24d0*/  HMMA.16816.F32 R156, R132.reuse, R148, RZ ;  /* 0x00000094849c723c */ /* 0x040fe200000018ff */
[----:B------:R-:W-:Y:S01]  /*24e0*/  FADD.FTZ R190, R190, R193 ;  /* 0x000000c1bebe7221 */ /* 0x000fe20000010000 */
[----:B------:R-:W-:Y:S01]  /*24f0*/  FADD.FTZ R176, R176, R185 ;  /* 0x000000b9b0b07221 */ /* 0x000fe20000010000 */
[----:B------:R-:W-:Y:S01]  /*2500*/  FFMA.FTZ R41, R50, UR4, -R200 ;  /* 0x0000000432297c23 */ /* 0x000fe200080108c8 */
[----:B------:R-:W-:Y:S01]  /*2510*/  FFMA.FTZ R50, R27, UR4, -R202 ;  /* 0x000000041b327c23 */ /* 0x000fe200080108ca */
[----:B------:R-:W-:Y:S01]  /*2520*/  FFMA.FTZ R42, R42, UR4, -R200 ;  /* 0x000000042a2a7c23 */ /* 0x000fe200080108c8 */
[----:B------:R-:W-:Y:S01]  /*2530*/  HMMA.16816.F32 R152, R132, R150, RZ ;  /* 0x000000968498723c */ /* 0x000fe200000018ff */
[----:B------:R-:W3:Y:S01]  /*2540*/  MUFU.EX2 R188, R188 ;  /* 0x000000bc00bc7308 */ /* 0x000ee20000000800 */
[----:B----4-:R-:W-:Y:S01]  /*2550*/  F2FP.F16.F32.PACK_AB R130, R178, R187 ;  /* 0x000000bbb282723e */ /* 0x010fe200000000ff */
[----:B------:R-:W-:Y:S01]  /*2560*/  FADD.FTZ R187, R187, R190 ;  /* 0x000000bebbbb7221 */ /* 0x000fe20000010000 */
[----:B------:R-:W-:-:S02]  /*2570*/  FADD.FTZ R176, R3, R176 ;  /* 0x000000b003b07221 */ /* 0x000fc40000010000 */
[C---:B-1----:R-:W-:Y:S01]  /*2580*/  HMMA.16816.F32 R72, R132.reuse, R80, RZ ;  /* 0x000000508448723c */ /* 0x042fe200000018ff */
[----:B------:R-:W-:Y:S02]  /*2590*/  FADD.FTZ R178, R178, R187 ;  /* 0x000000bbb2b27221 */ /* 0x000fe40000010000 */
[----:B------:R-:W-:Y:S03]  /*25a0*/  MUFU.EX2 R186, R186 ;  /* 0x000000ba00ba7308 */ /* 0x000fe60000000800 */
[C---:B------:R-:W-:Y:S05]  /*25b0*/  HMMA.16816.F32 R88, R132.reuse, R96, RZ ;  /* 0x000000608458723c */ /* 0x040fea00000018ff */
[----:B------:R-:W1:Y:S01]  /*25c0*/  MUFU.EX2 R181, R181 ;  /* 0x000000b500b57308 */ /* 0x000e620000000800 */
[----:B---3--:R-:W-:Y:S01]  /*25d0*/  F2FP.F16.F32.PACK_AB R129, R188, R189 ;  /* 0x000000bdbc81723e */ /* 0x008fe200000000ff */
[----:B------:R-:W-:Y:S01]  /*25e0*/  HMMA.16816.F32 R100, R132, R108, RZ ;  /* 0x0000006c8464723c */ /* 0x000fe200000018ff */
[----:B------:R-:W-:-:S05]  /*25f0*/  FADD.FTZ R189, R189, R188 ;  /* 0x000000bcbdbd7221 */ /* 0x000fca0000010000 */
[----:B------:R-:W-:Y:S01]  /*2600*/  MUFU.EX2 R171, R171 ;  /* 0x000000ab00ab7308 */ /* 0x000fe20000000800 */
[C---:B------:R-:W-:Y:S06]  /*2610*/  HMMA.16816.F32 R112, R132.reuse, R120, RZ ;  /* 0x000000788470723c */ /* 0x040fec00000018ff */
[----:B------:R-:W-:Y:S01]  /*2620*/  HMMA.16816.F32 R124, R132, R52, RZ ;  /* 0x00000034847c723c */ /* 0x000fe200000018ff */
[----:B------:R-:W-:Y:S01]  /*2630*/  MUFU.EX2 R0, R0 ;  /* 0x0000000000007308 */ /* 0x000fe20000000800 */
[----:B-1----:R-:W-:Y:S01]  /*2640*/  F2FP.F16.F32.PACK_AB R131, R181, R186 ;  /* 0x000000bab583723e */ /* 0x002fe200000000ff */
[----:B------:R-:W-:-:S03]  /*2650*/  FADD.FTZ R186, R186, R189 ;  /* 0x000000bdbaba7221 */ /* 0x000fc60000010000 */
[----:B------:R-:W-:Y:S01]  /*2660*/  HMMA.16816.F32 R76, R132, R82, RZ ;  /* 0x00000052844c723c */ /* 0x000fe200000018ff */
[----:B------:R-:W-:Y:S02]  /*2670*/  FADD.FTZ R181, R181, R186 ;  /* 0x000000bab5b57221 */ /* 0x000fe40000010000 */
[----:B------:R-:W-:Y:S03]  /*2680*/  MUFU.EX2 R2, R2 ;  /* 0x0000000200027308 */ /* 0x000fe60000000800 */
[----:B------:R-:W-:Y:S05]  /*2690*/  HMMA.16816.F32 R160, R128, R148, RZ ;  /* 0x0000009480a0723c */ /* 0x000fea00000018ff */
[----:B------:R-:W-:Y:S01]  /*26a0*/  MUFU.EX2 R169, R169 ;  /* 0x000000a900a97308 */ /* 0x000fe20000000800 */
[C---:B------:R-:W-:Y:S06]  /*26b0*/  HMMA.16816.F32 R92, R132.reuse, R98, RZ ;  /* 0x00000062845c723c */ /* 0x040fec00000018ff */
[C---:B------:R-:W-:Y:S01]  /*26c0*/  HMMA.16816.F32 R104, R132.reuse, R110, RZ ;  /* 0x0000006e8468723c */ /* 0x040fe200000018ff */
[----:B------:R-:W-:Y:S05]  /*26d0*/  MUFU.EX2 R173, R173 ;  /* 0x000000ad00ad7308 */ /* 0x000fea0000000800 */
[----:B------:R-:W-:Y:S03]  /*26e0*/  HMMA.16816.F32 R116, R132, R122, RZ ;  /* 0x0000007a8474723c */ /* 0x000fe600000018ff */
[----:B------:R-:W1:Y:S03]  /*26f0*/  MUFU.EX2 R172, R172 ;  /* 0x000000ac00ac7308 */ /* 0x000e660000000800 */
[C---:B------:R-:W-:Y:S05]  /*2700*/  HMMA.16816.F32 R148, R128.reuse, R150, RZ ;  /* 0x000000968094723c */ /* 0x040fea00000018ff */
[----:B------:R-:W-:Y:S01]  /*2710*/  MUFU.EX2 R191, R191 ;  /* 0x000000bf00bf7308 */ /* 0x000fe20000000800 */
[C---:B------:R-:W-:Y:S06]  /*2720*/  HMMA.16816.F32 R84, R128.reuse, R96, RZ ;  /* 0x000000608054723c */ /* 0x040fec00000018ff */
[----:B------:R-:W-:Y:S01]  /*2730*/  HMMA.16816.F32 R144, R128, R108, RZ ;  /* 0x0000006c8090723c */ /* 0x000fe200000018ff */
[----:B------:R-:W3:Y:S01]  /*2740*/  MUFU.EX2 R192, R192 ;  /* 0x000000c000c07308 */ /* 0x000ee20000000800 */
[----:B-1----:R-:W-:Y:S01]  /*2750*/  F2FP.F16.F32.PACK_AB R32, R172, R173 ;  /* 0x000000adac20723e */ /* 0x002fe200000000ff */
[----:B------:R-:W-:-:S03]  /*2760*/  FADD.FTZ R173, R173, R170 ;  /* 0x000000aaadad7221 */ /* 0x000fc60000010000 */
[C---:B------:R-:W-:Y:S01]  /*2770*/  HMMA.16816.F32 R140, R128.reuse, R120, RZ ;  /* 0x00000078808c723c */ /* 0x040fe200000018ff */
[----:B------:R-:W-:Y:S02]  /*2780*/  FADD.FTZ R172, R172, R173 ;  /* 0x000000adacac7221 */ /* 0x000fe40000010000 */
[----:B------:R-:W-:Y:S03]  /*2790*/  MUFU.EX2 R195, R195 ;  /* 0x000000c300c37308 */ /* 0x000fe60000000800 */
[----:B------:R-:W-:Y:S05]  /*27a0*/  HMMA.16816.F32 R136, R128, R52, RZ ;  /* 0x000000348088723c */ /* 0x000fea00000018ff */
[----:B------:R-:W1:Y:S01]  /*27b0*/  MUFU.EX2 R194, R194 ;  /* 0x000000c200c27308 */ /* 0x000e620000000800 */
[----:B------:R-:W-:Y:S01]  /*27c0*/  HMMA.16816.F32 R132, R132, R54, RZ ;  /* 0x000000368484723c */ /* 0x000fe200000018ff */
[----:B---3--:R-:W-:Y:S01]  /*27d0*/  F2FP.F16.F32.PACK_AB R34, R192, R191 ;  /* 0x000000bfc022723e */ /* 0x008fe200000000ff */
[----:B------:R-:W-:Y:S01]  /*27e0*/  FADD.FTZ R191, R191, R172 ;  /* 0x000000acbfbf7221 */ /* 0x000fe20000010000 */
[----:B------:R-:W-:Y:S01]  /*27f0*/  F2FP.F16.F32.PACK_AB R52, R0, R171 ;  /* 0x000000ab0034723e */ /* 0x000fe200000000ff */
[----:B------:R-:W-:-:S02]  /*2800*/  FADD.FTZ R171, R171, R178 ;  /* 0x000000b2abab7221 */ /* 0x000fc40000010000 */
[----:B------:R-:W-:Y:S01]  /*2810*/  HMMA.16816.F32 R96, R128, R98, RZ ;  /* 0x000000628060723c */ /* 0x000fe200000018ff */
[----:B------:R-:W-:Y:S01]  /*2820*/  MUFU.EX2 R196, R196 ;  /* 0x000000c400c47308 */ /* 0x000fe20000000800 */
[----:B------:R-:W-:Y:S01]  /*2830*/  FADD.FTZ R171, R0, R171 ;  /* 0x000000ab00ab7221 */ /* 0x000fe20000010000 */
[----:B------:R-:W-:-:S03]  /*2840*/  FADD.FTZ R191, R192, R191 ;  /* 0x000000bfc0bf7221 */ /* 0x000fc60000010000 */
[C---:B------:R-:W-:Y:S03]  /*2850*/  HMMA.16816.F32 R108, R128.reuse, R110, RZ ;  /* 0x0000006e806c723c */ /* 0x040fe600000018ff */
[----:B------:R-:W3:Y:S01]  /*2860*/  MUFU.EX2 R197, R197 ;  /* 0x000000c500c57308 */ /* 0x000ee20000000800 */
[C---:B-1----:R-:W-:Y:S01]  /*2870*/  F2FP.F16.F32.PACK_AB R33, R194.reuse, R195 ;  /* 0x000000c3c221723e */ /* 0x042fe200000000ff */
[----:B------:R-:W-:Y:S01]  /*2880*/  FADD.FTZ R195, R195, R176 ;  /* 0x000000b0c3c37221 */ /* 0x000fe20000010000 */
[C---:B------:R-:W-:Y:S03]  /*2890*/  HMMA.16816.F32 R120, R128.reuse, R122, RZ ;  /* 0x0000007a8078723c */ /* 0x040fe600000018ff */
[----:B------:R-:W-:Y:S02]  /*28a0*/  FADD.FTZ R195, R194, R195 ;  /* 0x000000c3c2c37221 */ /* 0x000fe40000010000 */
[----:B------:R-:W-:Y:S01]  /*28b0*/  MUFU.EX2 R198, R198 ;  /* 0x000000c600c67308 */ /* 0x000fe20000000800 */
[C---:B------:R-:W-:Y:S06]  /*28c0*/  HMMA.16816.F32 R68, R128.reuse, R80, RZ ;  /* 0x000000508044723c */ /* 0x040fec00000018ff */
[----:B------:R-:W-:Y:S01]  /*28d0*/  HMMA.16816.F32 R80, R128, R82, RZ ;  /* 0x000000528050723c */ /* 0x000fe200000018ff */
[----:B------:R-:W1:Y:S01]  /*28e0*/  MUFU.EX2 R199, R199 ;  /* 0x000000c700c77308 */ /* 0x000e620000000800 */
[----:B---3--:R-:W-:Y:S01]  /*28f0*/  F2FP.F16.F32.PACK_AB R35, R197, R196 ;  /* 0x000000c4c523723e */ /* 0x008fe200000000ff */
[----:B------:R-:W-:-:S03]  /*2900*/  FADD.FTZ R196, R196, R195 ;  /* 0x000000c3c4c47221 */ /* 0x000fc60000010000 */
[----:B------:R-:W-:Y:S01]  /*2910*/  HMMA.16816.F32 R128, R128, R54, RZ ;  /* 0x000000368080723c */ /* 0x000fe200000018ff */
[----:B------:R-:W-:Y:S02]  /*2920*/  FADD.FTZ R196, R197, R196 ;  /* 0x000000c4c5c47221 */ /* 0x000fe40000010000 */
[----:B------:R-:W-:Y:S03]  /*2930*/  MUFU.EX2 R174, R174 ;  /* 0x000000ae00ae7308 */ /* 0x000fe60000000800 */
[----:B------:R-:W-:Y:S01]  /*2940*/  HMMA.16816.F32 R156, R32, R64, R156 ;  /* 0x00000040209c723c */ /* 0x000fe2000000189c */
[----:B------:R-:W-:Y:S01]  /*2950*/  F2FP.F16.F32.PACK_AB R54, R169, R2 ;  /* 0x00000002a936723e */ /* 0x000fe200000000ff */
[----:B------:R-:W-:-:S03]  /*2960*/  FADD.FTZ R2, R2, R171 ;  /* 0x000000ab02027221 */ /* 0x000fc60000010000 */
[----:B------:R-:W3:Y:S01]  /*2970*/  MUFU.EX2 R175, R175 ;  /* 0x000000af00af7308 */ /* 0x000ee20000000800 */
[----:B-1----:R-:W-:Y:S01]  /*2980*/  F2FP.F16.F32.PACK_AB R53, R199, R198 ;  /* 0x000000c6c735723e */ /* 0x002fe200000000ff */
[----:B------:R-:W-:Y:S01]  /*2990*/  HMMA.16816.F32 R124, R32, R60, R124 ;  /* 0x0000003c207c723c */ /* 0x000fe2000000187c */
[----:B------:R-:W-:Y:S01]  /*29a0*/  FADD.FTZ R198, R198, R181 ;  /* 0x000000b5c6c67221 */ /* 0x000fe20000010000 */
[----:B------:R-:W-:-:S03]  /*29b0*/  FADD.FTZ R169, R169, R2 ;  /* 0x00000002a9a97221 */ /* 0x000fc60000010000 */
[----:B------:R-:W-:Y:S01]  /*29c0*/  FADD.FTZ R199, R199, R198 ;  /* 0x000000c6c7c77221 */ /* 0x000fe20000010000 */
[C---:B------:R-:W-:Y:S01]  /*29d0*/  HMMA.16816.F32 R152, R32.reuse, R66, R152 ;  /* 0x000000422098723c */ /* 0x040fe20000001898 */
[----:B------:R-:W-:Y:S05]  /*29e0*/  MUFU.EX2 R201, R201 ;  /* 0x000000c900c97308 */ /* 0x000fea0000000800 */
[----:B------:R-:W-:Y:S01]  /*29f0*/  HMMA.16816.F32 R72, R32, R44, R72 ;  /* 0x0000002c2048723c */ /* 0x000fe20000001848 */
[----:B---3--:R-:W-:Y:S02]  /*2a00*/  F2FP.F16.F32.PACK_AB R55, R175, R174 ;  /* 0x000000aeaf37723e */ /* 0x008fe400000000ff */
[----:B------:R-:W-:Y:S01]  /*2a10*/  MUFU.EX2 R204, R204 ;  /* 0x000000cc00cc7308 */ /* 0x000fe20000000800 */
[----:B------:R-:W-:-:S02]  /*2a20*/  FADD.FTZ R174, R174, R199 ;  /* 0x000000c7aeae7221 */ /* 0x000fc40000010000 */
[----:B--2---:R-:W-:Y:S02]  /*2a30*/  HMMA.16816.F32 R88, R32, R12, R88 ;  /* 0x0000000c2058723c */ /* 0x004fe40000001858 */
[----:B------:R-:W-:-:S04]  /*2a40*/  FADD.FTZ R174, R175, R174 ;  /* 0x000000aeafae7221 */ /* 0x000fc80000010000 */
[C---:B------:R-:W-:Y:S01]  /*2a50*/  HMMA.16816.F32 R160, R52.reuse, R64, R160 ;  /* 0x0000004034a0723c */ /* 0x040fe200000018a0 */
[----:B------:R-:W-:Y:S05]  /*2a60*/  MUFU.EX2 R203, R203 ;  /* 0x000000cb00cb7308 */ /* 0x000fea0000000800 */
[C---:B------:R-:W-:Y:S01]  /*2a70*/  HMMA.16816.F32 R136, R52.reuse, R60, R136 ;  /* 0x0000003c3488723c */ /* 0x040fe20000001888 */
[--C-:B------:R-:W-:Y:S01]  /*2a80*/  FFMA.FTZ R64, R28, UR4, -R205.reuse ;  /* 0x000000041c407c23 */ /* 0x100fe200080108cd */
[----:B------:R-:W-:Y:S01]  /*2a90*/  FFMA.FTZ R65, R29, UR4, -R205 ;  /* 0x000000041d417c23 */ /* 0x000fe200080108cd */
[----:B------:R-:W-:Y:S03]  /*2aa0*/  MUFU.EX2 R56, R56 ;  /* 0x0000003800387308 */ /* 0x000fe60000000800 */
[----:B------:R-:W-:Y:S01]  /*2ab0*/  HMMA.16816.F32 R148, R52, R66, R148 ;  /* 0x000000423494723c */ /* 0x000fe20000001894 */
[--C-:B------:R-:W-:Y:S01]  /*2ac0*/  FFMA.FTZ R60, R31, UR4, -R202.reuse ;  /* 0x000000041f3c7c23 */ /* 0x100fe200080108ca */
[--C-:B------:R-:W-:Y:S01]  /*2ad0*/  FFMA.FTZ R61, R22, UR4, -R202.reuse ;  /* 0x00000004163d7c23 */ /* 0x100fe200080108ca */
[----:B------:R-:W-:Y:S02]  /*2ae0*/  LDSM.16.MT88.4 R28, [R220+0x9800] ;  /* 0x00980000dc1c783b */ /* 0x000fe40000004200 */
[----:B------:R-:W-:Y:S01]  /*2af0*/  MUFU.EX2 R64, R64 ;  /* 0x0000004000407308 */ /* 0x000fe20000000800 */
[C---:B------:R-:W-:Y:S01]  /*2b00*/  HMMA.16816.F32 R100, R32.reuse, R8, R100 ;  /* 0x000000082064723c */ /* 0x040fe20000001864 */
[----:B------:R-:W-:Y:S01]  /*2b10*/  FFMA.FTZ R66, R23, UR4, -R202 ;  /* 0x0000000417427c23 */ /* 0x000fe200080108ca */
[----:B------:R-:W-:Y:S01]  /*2b20*/  FFMA.FTZ R67, R4, UR4, -R206 ;  /* 0x0000000404437c23 */ /* 0x000fe200080108ce */
[----:B------:R-:W-:Y:S03]  /*2b30*/  LDSM.16.MT88.4 R20, [R221+0xa800] ;  /* 0x00a80000dd14783b */ /* 0x000fe60000004200 */
[C---:B-----5:R-:W-:Y:S01]  /*2b40*/  HMMA.16816.F32 R112, R32.reuse, R36, R112 ;  /* 0x000000242070723c */ /* 0x060fe20000001870 */
[----:B------:R-:W-:Y:S05]  /*2b50*/  MUFU.EX2 R65, R65 ;  /* 0x0000004100417308 */ /* 0x000fea0000000800 */
[C---:B------:R-:W-:Y:S03]  /*2b60*/  HMMA.16816.F32 R76, R32.reuse, R46, R76 ;  /* 0x0000002e204c723c */ /* 0x040fe6000000184c */
[----:B------:R-:W-:Y:S03]  /*2b70*/  MUFU.EX2 R60, R60 ;  /* 0x0000003c003c7308 */ /* 0x000fe60000000800 */
[C---:B------:R-:W-:Y:S05]  /*2b80*/  HMMA.16816.F32 R92, R32.reuse, R14, R92 ;  /* 0x0000000e205c723c */ /* 0x040fea000000185c */
[----:B------:R-:W-:Y:S01]  /*2b90*/  MUFU.EX2 R61, R61 ;  /* 0x0000003d003d7308 */ /* 0x000fe20000000800 */
[C---:B------:R-:W-:Y:S06]  /*2ba0*/  HMMA.16816.F32 R104, R32.reuse, R10, R104 ;  /* 0x0000000a2068723c */ /* 0x040fec0000001868 */
[C---:B------:R-:W-:Y:S01]  /*2bb0*/  HMMA.16816.F32 R116, R32.reuse, R38, R116 ;  /* 0x000000262074723c */ /* 0x040fe20000001874 */
[----:B------:R-:W-:Y:S05]  /*2bc0*/  MUFU.EX2 R66, R66 ;  /* 0x0000004200427308 */ /* 0x000fea0000000800 */
[----:B------:R-:W-:Y:S01]  /*2bd0*/  HMMA.16816.F32 R132, R32, R62, R132 ;  /* 0x0000003e2084723c */ /* 0x000fe20000001884 */
[----:B------:R-:W1:Y:S02]  /*2be0*/  LDSM.16.MT88.4 R32, [R221+0x9800] ;  /* 0x00980000dd20783b */ /* 0x000e640000004200 */
[----:B------:R-:W2:Y:S03]  /*2bf0*/  MUFU.EX2 R57, R57 ;  /* 0x0000003900397308 */ /* 0x000ea60000000800 */
[C---:B------:R-:W-:Y:S05]  /*2c00*/  HMMA.16816.F32 R84, R52.reuse, R12, R84 ;  /* 0x0000000c3454723c */ /* 0x040fea0000001854 */
[----:B------:R-:W-:Y:S01]  /*2c10*/  MUFU.EX2 R67, R67 ;  /* 0x0000004300437308 */ /* 0x000fe20000000800 */
[C---:B------:R-:W-:Y:S06]  /*2c20*/  HMMA.16816.F32 R144, R52.reuse, R8, R144 ;  /* 0x000000083490723c */ /* 0x040fec0000001890 */
[----:B------:R-:W-:Y:S01]  /*2c30*/  HMMA.16816.F32 R140, R52, R36, R140 ;  /* 0x00000024348c723c */ /* 0x000fe2000000188c */
[----:B------:R-:W-:Y:S01]  /*2c40*/  MUFU.EX2 R48, R48 ;  /* 0x0000003000307308 */ /* 0x000fe20000000800 */
[----:B--2---:R-:W-:Y:S01]  /*2c50*/  F2FP.F16.F32.PACK_AB R4, R57, R56 ;  /* 0x000000383904723e */ /* 0x004fe200000000ff */
[----:B------:R-:W-:-:S03]  /*2c60*/  FADD.FTZ R56, R56, R169 ;  /* 0x000000a938387221 */ /* 0x000fc60000010000 */
[C---:B------:R-:W-:Y:S01]  /*2c70*/  HMMA.16816.F32 R96, R52.reuse, R14, R96 ;  /* 0x0000000e3460723c */ /* 0x040fe20000001860 */
[----:B------:R-:W2:Y:S01]  /*2c80*/  LDSM.16.MT88.4 R12, [R220+0xa800] ;  /* 0x00a80000dc0c783b */ /* 0x000ea20000004200 */
[----:B------:R-:W-:Y:S01]  /*2c90*/  FADD.FTZ R56, R57, R56 ;  /* 0x0000003839387221 */ /* 0x000fe20000010000 */
[----:B------:R-:W-:Y:S03]  /*2ca0*/  MUFU.EX2 R49, R49 ;  /* 0x0000003100317308 */ /* 0x000fe60000000800 */
[C---:B------:R-:W-:Y:S01]  /*2cb0*/  HMMA.16816.F32 R108, R52.reuse, R10, R108 ;  /* 0x0000000a346c723c */ /* 0x040fe2000000186c */
[----:B------:R-:W3:Y:S04]  /*2cc0*/  LDSM.16.MT88.4 R8, [R221+0xb800] ;  /* 0x00b80000dd08783b */ /* 0x000ee80000004200 */
[----:B------:R-:W-:Y:S01]  /*2cd0*/  MUFU.EX2 R41, R41 ;  /* 0x0000002900297308 */ /* 0x000fe20000000800 */
[C---:B------:R-:W-:Y:S01]  /*2ce0*/  HMMA.16816.F32 R120, R52.reuse, R38, R120 ;  /* 0x000000263478723c */ /* 0x040fe20000001878 */
[----:B------:R-:W4:Y:S05]  /*2cf0*/  LDSM.16.MT88.4 R36, [R220+0xb800] ;  /* 0x00b80000dc24783b */ /* 0x000f2a0000004200 */
[C---:B------:R-:W-:Y:S01]  /*2d00*/  HMMA.16816.F32 R68, R52.reuse, R44, R68 ;  /* 0x0000002c3444723c */ /* 0x040fe20000001844 */
[----:B------:R-:W-:Y:S05]  /*2d10*/  MUFU.EX2 R50, R50 ;  /* 0x0000003200327308 */ /* 0x000fea0000000800 */
[C---:B------:R-:W-:Y:S01]  /*2d20*/  HMMA.16816.F32 R80, R52.reuse, R46, R80 ;  /* 0x0000002e3450723c */ /* 0x040fe20000001850 */
[----:B------:R-:W-:Y:S01]  /*2d30*/  F2FP.F16.F32.PACK_AB R44, R65, R64 ;  /* 0x00000040412c723e */ /* 0x000fe200000000ff */
[----:B------:R-:W-:Y:S01]  /*2d40*/  FADD.FTZ R64, R64, R191 ;  /* 0x000000bf40407221 */ /* 0x000fe20000010000 */
[----:B------:R-:W-:Y:S01]  /*2d50*/  F2FP.F16.F32.PACK_AB R45, R60, R203 ;  /* 0x000000cb3c2d723e */ /* 0x000fe200000000ff */
[----:B------:R-:W-:Y:S01]  /*2d60*/  FADD.FTZ R203, R203, R196 ;  /* 0x000000c4cbcb7221 */ /* 0x000fe20000010000 */
[----:B------:R-:W-:Y:S01]  /*2d70*/  MUFU.EX2 R40, R40 ;  /* 0x0000002800287308 */ /* 0x000fe20000000800 */
[----:B------:R-:W-:Y:S01]  /*2d80*/  HMMA.16816.F32 R128, R52, R62, R128 ;  /* 0x0000003e3480723c */ /* 0x000fe20000001880 */
[----:B------:R-:W-:Y:S01]  /*2d90*/  F2FP.F16.F32.PACK_AB R46, R204, R201 ;  /* 0x000000c9cc2e723e */ /* 0x000fe200000000ff */
[----:B------:R-:W-:Y:S01]  /*2da0*/  FADD.FTZ R64, R65, R64 ;  /* 0x0000004041407221 */ /* 0x000fe20000010000 */
[----:B------:R-:W-:Y:S01]  /*2db0*/  F2FP.F16.F32.PACK_AB R47, R66, R61 ;  /* 0x0000003d422f723e */ /* 0x000fe200000000ff */
[----:B------:R-:W-:-:S02]  /*2dc0*/  FADD.FTZ R60, R60, R203 ;  /* 0x000000cb3c3c7221 */ /* 0x000fc40000010000 */
[----:B------:R-:W-:Y:S01]  /*2dd0*/  FADD.FTZ R201, R201, R64 ;  /* 0x00000040c9c97221 */ /* 0x000fe20000010000 */
[----:B------:R-:W-:Y:S01]  /*2de0*/  FFMA.FTZ R53, R58, UR4, -R200 ;  /* 0x000000043a357c23 */ /* 0x000fe200080108c8 */
[----:B------:R-:W-:Y:S01]  /*2df0*/  FFMA.FTZ R52, R5, UR4, -R206 ;  /* 0x0000000405347c23 */ /* 0x000fe200080108ce */
[--C-:B------:R-:W-:Y:S01]  /*2e00*/  FFMA.FTZ R54, R59, UR4, -R200.reuse ;  /* 0x000000043b367c23 */ /* 0x100fe200080108c8 */
[--C-:B------:R-:W-:Y:S01]  /*2e10*/  FFMA.FTZ R55, R6, UR4, -R200.reuse ;  /* 0x0000000406377c23 */ /* 0x100fe200080108c8 */
[----:B------:R-:W-:Y:S01]  /*2e20*/  FFMA.FTZ R58, R7, UR4, -R200 ;  /* 0x00000004073a7c23 */ /* 0x000fe200080108c8 */
[C---:B-1----:R-:W-:Y:S01]  /*2e30*/  HMMA.16816.F32 R156, R44.reuse, R32, R156 ;  /* 0x000000202c9c723c */ /* 0x042fe2000000189c */
[----:B------:R-:W-:Y:S01]  /*2e40*/  MUFU.EX2 R53, R53 ;  /* 0x0000003500357308 */ /* 0x000fe20000000800 */
[--C-:B------:R-:W-:Y:S01]  /*2e50*/  FFMA.FTZ R59, R18, UR4, -R202.reuse ;  /* 0x00000004123b7c23 */ /* 0x100fe200080108ca */
[----:B------:R-:W-:Y:S01]  /*2e60*/  FFMA.FTZ R62, R19, UR4, -R202 ;  /* 0x00000004133e7c23 */ /* 0x000fe200080108ca */
[----:B------:R-:W-:Y:S01]  /*2e70*/  FADD.FTZ R61, R61, R60 ;  /* 0x0000003c3d3d7221 */ /* 0x000fe20000010000 */
[----:B------:R-:W-:Y:S01]  /*2e80*/  FADD.FTZ R201, R204, R201 ;  /* 0x000000c9ccc97221 */ /* 0x000fe20000010000 */
[C---:B------:R-:W-:Y:S02]  /*2e90*/  HMMA.16816.F32 R72, R44.reuse, R28, R72 ;  /* 0x0000001c2c48723c */ /* 0x040fe40000001848 */
[----:B------:R-:W-:Y:S01]  /*2ea0*/  FADD.FTZ R66, R66, R61 ;  /* 0x0000003d42427221 */ /* 0x000fe20000010000 */
[----:B------:R-:W1:Y:S03]  /*2eb0*/  MUFU.EX2 R52, R52 ;  /* 0x0000003400347308 */ /* 0x000e660000000800 */
[C---:B------:R-:W-:Y:S05]  /*2ec0*/  HMMA.16816.F32 R88, R44.reuse, R20, R88 ;  /* 0x000000142c58723c */ /* 0x040fea0000001858 */
[----:B------:R-:W5:Y:S01]  /*2ed0*/  MUFU.EX2 R54, R54 ;  /* 0x0000003600367308 */ /* 0x000f620000000800 */
[C---:B--2---:R-:W-:Y:S06]  /*2ee0*/  HMMA.16816.F32 R100, R44.reuse, R12, R100 ;  /* 0x0000000c2c64723c */ /* 0x044fec0000001864 */
[----:B---3--:R-:W-:Y:S01]  /*2ef0*/  HMMA.16816.F32 R112, R44, R8, R112 ;  /* 0x000000082c70723c */ /* 0x008fe20000001870 */
[----:B------:R-:W-:Y:S01]  /*2f00*/  MUFU.EX2 R55, R55 ;  /* 0x0000003700377308 */ /* 0x000fe20000000800 */
[----:B-1----:R-:W-:Y:S01]  /*2f10*/  F2FP.F16.F32.PACK_AB R6, R52, R67 ;  /* 0x000000433406723e */ /* 0x002fe200000000ff */
[----:B------:R-:W-:-:S03]  /*2f20*/  FADD.FTZ R67, R67, R56 ;  /* 0x0000003843437221 */ /* 0x000fc60000010000 */
[C---:B----4-:R-:W-:Y:S01]  /*2f30*/  HMMA.16816.F32 R124, R44.reuse, R36, R124 ;  /* 0x000000242c7c723c */ /* 0x050fe2000000187c */
[----:B------:R-:W-:Y:S02]  /*2f40*/  FADD.FTZ R67, R52, R67 ;  /* 0x0000004334437221 */ /* 0x000fe40000010000 */
[----:B------:R-:W1:Y:S01]  /*2f50*/  MUFU.EX2 R58, R58 ;  /* 0x0000003a003a7308 */ /* 0x000e620000000800 */
[C---:B-----5:R-:W-:Y:S01]  /*2f60*/  F2FP.F16.F32.PACK_AB R5, R54.reuse, R53 ;  /* 0x000000353605723e */ /* 0x060fe200000000ff */
[----:B------:R-:W-:Y:S01]  /*2f70*/  FADD.FTZ R53, R53, R174 ;  /* 0x000000ae35357221 */ /* 0x000fe20000010000 */
[C---:B------:R-:W-:Y:S03]  /*2f80*/  HMMA.16816.F32 R152, R44.reuse, R34, R152 ;  /* 0x000000222c98723c */ /* 0x040fe60000001898 */
[----:B------:R-:W-:Y:S02]  /*2f90*/  FADD.FTZ R54, R54, R53 ;  /* 0x0000003536367221 */ /* 0x000fe40000010000 */
[----:B------:R-:W-:Y:S01]  /*2fa0*/  MUFU.EX2 R243, R243 ;  /* 0x000000f300f37308 */ /* 0x000fe20000000800 */
[C---:B------:R-:W-:Y:S06]  /*2fb0*/  HMMA.16816.F32 R76, R44.reuse, R30, R76 ;  /* 0x0000001e2c4c723c */ /* 0x040fec000000184c */
[----:B------:R-:W-:Y:S01]  /*2fc0*/  HMMA.16816.F32 R92, R44, R22, R92 ;  /* 0x000000162c5c723c */ /* 0x000fe2000000185c */
[----:B------:R-:W-:Y:S01]  /*2fd0*/  MUFU.EX2 R241, R241 ;  /* 0x000000f100f17308 */ /* 0x000fe20000000800 */
[----:B-1----:R-:W-:Y:S01]  /*2fe0*/  F2FP.F16.F32.PACK_AB R7, R58, R55 ;  /* 0x000000373a07723e */ /* 0x002fe200000000ff */
[----:B------:R-:W-:-:S03]  /*2ff0*/  FADD.FTZ R55, R55, R54 ;  /* 0x0000003637377221 */ /* 0x000fc60000010000 */
[C---:B------:R-:W-:Y:S01]  /*3000*/  HMMA.16816.F32 R104, R44.reuse, R14, R104 ;  /* 0x0000000e2c68723c */ /* 0x040fe20000001868 */
[----:B------:R-:W-:Y:S02]  /*3010*/  FADD.FTZ R58, R58, R55 ;  /* 0x000000373a3a7221 */ /* 0x000fe40000010000 */
[----:B------:R-:W-:Y:S03]  /*3020*/  MUFU.EX2 R59, R59 ;  /* 0x0000003b003b7308 */ /* 0x000fe60000000800 */
[C---:B------:R-:W-:Y:S05]  /*3030*/  HMMA.16816.F32 R116, R44.reuse, R10, R116 ;  /* 0x0000000a2c74723c */ /* 0x040fea0000001874 */
[----:B------:R-:W-:Y:S01]  /*3040*/  MUFU.EX2 R62, R62 ;  /* 0x0000003e003e7308 */ /* 0x000fe20000000800 */
[----:B------:R-:W-:Y:S06]  /*3050*/  HMMA.16816.F32 R132, R44, R38, R132 ;  /* 0x000000262c84723c */ /* 0x000fec0000001884 */
[C---:B------:R-:W-:Y:S01]  /*3060*/  HMMA.16816.F32 R68, R4.reuse, R28, R68 ;  /* 0x0000001c0444723c */ /* 0x040fe20000001844 */
[--C-:B------:R-:W-:Y:S01]  /*3070*/  FFMA.FTZ R44, R24, UR4, -R205.reuse ;  /* 0x00000004182c7c23 */ /* 0x100fe200080108cd */
[--C-:B------:R-:W-:Y:S01]  /*3080*/  FFMA.FTZ R45, R25, UR4, -R205.reuse ;  /* 0x00000004192d7c23 */ /* 0x100fe200080108cd */
[----:B------:R-:W-:Y:S01]  /*3090*/  FFMA.FTZ R46, R16, UR4, -R205 ;  /* 0x00000004102e7c23 */ /* 0x000fe200080108cd */
[----:B------:R-:W-:Y:S01]  /*30a0*/  FFMA.FTZ R47, R26, UR4, -R202 ;  /* 0x000000041a2f7c23 */ /* 0x000fe200080108ca */
[----:B------:R-:W-:Y:S01]  /*30b0*/  LDSM.16.MT88.4 R16, [R220+0xac00] ;  /* 0x00ac0000dc10783b */ /* 0x000fe20000004200 */
[C---:B------:R-:W-:Y:S01]  /*30c0*/  HMMA.16816.F32 R80, R4.reuse, R30, R80 ;  /* 0x0000001e0450723c */ /* 0x040fe20000001850 */
[--C-:B------:R-:W-:Y:S01]  /*30d0*/  FFMA.FTZ R202, R51, UR4, -R200.reuse ;  /* 0x0000000433ca7c23 */ /* 0x100fe200080108c8 */
[----:B------:R-:W-:Y:S01]  /*30e0*/  MUFU.EX2 R44, R44 ;  /* 0x0000002c002c7308 */ /* 0x000fe20000000800 */
[----:B------:R-:W1:Y:S03]  /*30f0*/  LDSM.16.MT88.4 R28, [R221+0x9c00] ;  /* 0x009c0000dd1c783b */ /* 0x000e660000004200 */
[C---:B------:R-:W-:Y:S01]  /*3100*/  HMMA.16816.F32 R84, R4.reuse, R20, R84 ;  /* 0x000000140454723c */ /* 0x040fe20000001854 */
[----:B------:R-:W2:Y:S03]  /*3110*/  LDSM.16.MT88.4 R24, [R220+0x9c00] ;  /* 0x009c0000dc18783b */ /* 0x000ea60000004200 */
[----:B------:R-:W3:Y:S02]  /*3120*/  MUFU.EX2 R45, R45 ;  /* 0x0000002d002d7308 */ /* 0x000ee40000000800 */
[C---:B------:R-:W-:Y:S01]  /*3130*/  HMMA.16816.F32 R96, R4.reuse, R22, R96 ;  /* 0x000000160460723c */ /* 0x040fe20000001860 */
[----:B------:R-:W4:Y:S05]  /*3140*/  LDSM.16.MT88.4 R20, [R221+0xac00] ;  /* 0x00ac0000dd14783b */ /* 0x000f2a0000004200 */
[C---:B------:R-:W-:Y:S01]  /*3150*/  HMMA.16816.F32 R144, R4.reuse, R12, R144 ;  /* 0x0000000c0490723c */ /* 0x040fe20000001890 */
[----:B------:R-:W5:Y:S05]  /*3160*/  MUFU.EX2 R47, R47 ;  /* 0x0000002f002f7308 */ /* 0x000f6a0000000800 */
[C---:B------:R-:W-:Y:S01]  /*3170*/  HMMA.16816.F32 R108, R4.reuse, R14, R108 ;  /* 0x0000000e046c723c */ /* 0x040fe2000000186c */
[----:B------:R-:W4:Y:S02]  /*3180*/  LDSM.16.MT88.4 R12, [R221+0xbc00] ;  /* 0x00bc0000dd0c783b */ /* 0x000f240000004200 */
[----:B------:R-:W-:Y:S03]  /*3190*/  MUFU.EX2 R202, R202 ;  /* 0x000000ca00ca7308 */ /* 0x000fe60000000800 */
[C---:B------:R-:W-:Y:S05]  /*31a0*/  HMMA.16816.F32 R140, R4.reuse, R8, R140 ;  /* 0x00000008048c723c */ /* 0x040fea000000188c */
[----:B------:R-:W1:Y:S01]  /*31b0*/  MUFU.EX2 R46, R46 ;  /* 0x0000002e002e7308 */ /* 0x000e620000000800 */
[C---:B------:R-:W-:Y:S01]  /*31c0*/  HMMA.16816.F32 R120, R4.reuse, R10, R120 ;  /* 0x0000000a0478723c */ /* 0x040fe20000001878 */
[----:B------:R-:W4:Y:S05]  /*31d0*/  LDSM.16.MT88.4 R8, [R220+0xbc00] ;  /* 0x00bc0000dc08783b */ /* 0x000f2a0000004200 */
[C---:B------:R-:W-:Y:S01]  /*31e0*/  HMMA.16816.F32 R136, R4.reuse, R36, R136 ;  /* 0x000000240488723c */ /* 0x040fe20000001888 */
[----:B------:R-:W-:Y:S05]  /*31f0*/  MUFU.EX2 R36, R42 ;  /* 0x0000002a00247308 */ /* 0x000fea0000000800 */
[----:B------:R-:W-:Y:S01]  /*3200*/  HMMA.16816.F32 R160, R4, R32, R160 ;  /* 0x0000002004a0723c */ /* 0x000fe200000018a0 */
[----:B------:R-:W-:-:S05]  /*3210*/  FFMA.FTZ R37, R43, UR4, -R200 ;  /* 0x000000042b257c23 */ /* 0x000fca00080108c8 */
[C---:B------:R-:W-:Y:S01]  /*3220*/  HMMA.16816.F32 R148, R4.reuse, R34, R148 ;  /* 0x000000220494723c */ /* 0x040fe20000001894 */
[----:B------:R-:W2:Y:S01]  /*3230*/  MUFU.EX2 R37, R37 ;  /* 0x0000002500257308 */ /* 0x000ea20000000800 */
[----:B---3--:R-:W-:Y:S01]  /*3240*/  F2FP.F16.F32.PACK_AB R32, R45, R44 ;  /* 0x0000002c2d20723e */ /* 0x008fe200000000ff */
[----:B------:R-:W-:Y:S01]  /*3250*/  FADD.FTZ R44, R44, R201 ;  /* 0x000000c92c2c7221 */ /* 0x000fe20000010000 */
[----:B-----5:R-:W-:Y:S01]  /*3260*/  F2FP.F16.F32.PACK_AB R33, R50, R47 ;  /* 0x0000002f3221723e */ /* 0x020fe200000000ff */
[----:B------:R-:W-:Y:S01]  /*3270*/  FADD.FTZ R47, R47, R66 ;  /* 0x000000422f2f7221 */ /* 0x000fe20000010000 */
[----:B------:R-:W-:Y:S01]  /*3280*/  HMMA.16816.F32 R128, R4, R38, R128 ;  /* 0x000000260480723c */ /* 0x000fe20000001880 */
[----:B-1----:R-:W-:Y:S01]  /*3290*/  F2FP.F16.F32.PACK_AB R34, R241, R46 ;  /* 0x0000002ef122723e */ /* 0x002fe200000000ff */
[----:B------:R-:W-:Y:S01]  /*32a0*/  FADD.FTZ R45, R45, R44 ;  /* 0x0000002c2d2d7221 */ /* 0x000fe20000010000 */
[----:B------:R-:W-:Y:S01]  /*32b0*/  F2FP.F16.F32.PACK_AB R35, R62, R59 ;  /* 0x0000003b3e23723e */ /* 0x000fe200000000ff */
[----:B------:R-:W-:-:S02]  /*32c0*/  FADD.FTZ R50, R50, R47 ;  /* 0x0000002f32327221 */ /* 0x000fc40000010000 */
[----:B------:R-:W-:Y:S01]  /*32d0*/  FADD.FTZ R46, R46, R45 ;  /* 0x0000002d2e2e7221 */ /* 0x000fe20000010000 */
[----:B------:R-:W-:Y:S01]  /*32e0*/  F2FP.F16.F32.PACK_AB R4, R49, R48 ;  /* 0x000000303104723e */ /* 0x000fe200000000ff */
[----:B------:R-:W-:Y:S01]  /*32f0*/  FADD.FTZ R48, R48, R67 ;  /* 0x0000004330307221 */ /* 0x000fe20000010000 */
[C---:B------:R-:W-:Y:S01]  /*3300*/  F2FP.F16.F32.PACK_AB R5, R202.reuse, R41 ;  /* 0x00000029ca05723e */ /* 0x040fe200000000ff */
[----:B------:R-:W-:Y:S01]  /*3310*/  FADD.FTZ R41, R41, R58 ;  /* 0x0000003a29297221 */ /* 0x000fe20000010000 */
[----:B------:R-:W-:Y:S01]  /*3320*/  F2FP.F16.F32.PACK_AB R6, R243, R40 ;  /* 0x00000028f306723e */ /* 0x000fe200000000ff */
[----:B------:R-:W-:Y:S01]  /*3330*/  FADD.FTZ R49, R49, R48 ;  /* 0x0000003031317221 */ /* 0x000fe20000010000 */
[----:B--2---:R-:W-:Y:S01]  /*3340*/  F2FP.F16.F32.PACK_AB R7, R37, R36 ;  /* 0x000000242507723e */ /* 0x004fe200000000ff */
[----:B------:R-:W-:Y:S01]  /*3350*/  FADD.FTZ R41, R202, R41 ;  /* 0x00000029ca297221 */ /* 0x000fe20000010000 */
[----:B------:R-:W-:Y:S01]  /*3360*/  FADD.FTZ R59, R59, R50 ;  /* 0x000000323b3b7221 */ /* 0x000fe20000010000 */
[----:B------:R-:W-:Y:S01]  /*3370*/  FADD.FTZ R40, R40, R49 ;  /* 0x0000003128287221 */ /* 0x000fe20000010000 */
[C---:B------:R-:W-:Y:S01]  /*3380*/  HMMA.16816.F32 R156, R32.reuse, R28, R156 ;  /* 0x0000001c209c723c */ /* 0x040fe2000000189c */
[----:B------:R-:W-:Y:S01]  /*3390*/  FADD.FTZ R36, R36, R41 ;  /* 0x0000002924247221 */ /* 0x000fe20000010000 */
[----:B------:R-:W-:Y:S01]  /*33a0*/  FADD.FTZ R241, R241, R46 ;  /* 0x0000002ef1f17221 */ /* 0x000fe20000010000 */
[----:B------:R-:W-:Y:S01]  /*33b0*/  FADD.FTZ R243, R243, R40 ;  /* 0x00000028f3f37221 */ /* 0x000fe20000010000 */
[----:B------:R-:W-:Y:S01]  /*33c0*/  FADD.FTZ R239, R62, R59 ;  /* 0x0000003b3eef7221 */ /* 0x000fe20000010000 */
[----:B------:R-:W-:Y:S01]  /*33d0*/  FADD.FTZ R238, R37, R36 ;  /* 0x0000002425ee7221 */ /* 0x000fe20000010000 */
[C---:B------:R-:W-:Y:S06]  /*33e0*/  HMMA.16816.F32 R152, R32.reuse, R30, R152 ;  /* 0x0000001e2098723c */ /* 0x040fec0000001898 */
[C---:B------:R-:W-:Y:S06]  /*33f0*/  HMMA.16816.F32 R72, R32.reuse, R24, R72 ;  /* 0x000000182048723c */ /* 0x040fec0000001848 */
[C---:B------:R-:W-:Y:S06]  /*3400*/  HMMA.16816.F32 R76, R32.reuse, R26, R76 ;  /* 0x0000001a204c723c */ /* 0x040fec000000184c */
[C---:B----4-:R-:W-:Y:S06]  /*3410*/  HMMA.16816.F32 R88, R32.reuse, R20, R88 ;  /* 0x000000142058723c */ /* 0x050fec0000001858 */
[C---:B------:R-:W-:Y:S06]  /*3420*/  HMMA.16816.F32 R92, R32.reuse, R22, R92 ;  /* 0x00000016205c723c */ /* 0x040fec000000185c */
        /* <DEDUP_REMOVED lines=19> */
[----:B------:R-:W-:-:S15]  /*3560*/  @!P0 BRA `(.L_x_36) ;  /* 0x0000002c00a48947 */ /* 0x000fde0003800000 */
        /* <DEDUP_REMOVED lines=11> */
.L_x_39:
[----:B------:R-:W-:Y:S04]  /*3620*/  VIADD R165, R236, 0xffffffff ;  /* 0xffffffffeca57836 */ /* 0x000fe80000000000 */
[C---:B------:R-:W-:Y:S01]  /*3630*/  IMAD.WIDE.U32 R166, R165.reuse, UR8, RZ ;  /* 0x00000008a5a67c25 */ /* 0x040fe2000f8e00ff */
[----:B------:R-:W-:Y:S05]  /*3640*/  SHF.R.S32.HI R164, RZ, 0x1f, R165 ;  /* 0x0000001fffa47819 */ /* 0x000fea00000114a5 */
[----:B------:R-:W-:Y:S04]  /*3650*/  IMAD R164, R164, UR8, RZ ;  /* 0x00000008a4a47c24 */ /* 0x000fe8000f8e02ff */
[----:B------:R-:W-:Y:S01]  /*3660*/  IMAD R164, R165, UR9, R164 ;  /* 0x00000009a5a47c24 */ /* 0x000fe2000f8e02a4 */
[C---:B------:R-:W-:Y:S03]  /*3670*/  LEA R165, P1, R166.reuse, R232, 0x6 ;  /* 0x000000e8a6a57211 */ /* 0x040fe600078230ff */
[----:B------:R-:W-:Y:S01]  /*3680*/  IMAD.IADD R167, R167, 0x1, R164 ;  /* 0x00000001a7a77824 */ /* 0x000fe200078e02a4 */
[C---:B------:R-:W-:Y:S04]  /*3690*/  LEA R172, P2, R165.reuse, UR6, 0x1 ;  /* 0x00000006a5ac7c11 */ /* 0x040fe8000f8408ff */
        /* <DEDUP_REMOVED lines=15> */
.L_x_37:
        /* <DEDUP_REMOVED lines=10> */
[----:B------:R-:W-:Y:S02]  /*3830*/  IADD3 R244, P0, R246, UR14, RZ ;  /* 0x0000000ef6f47c10 */ /* 0x000fe4000ff1e0ff */
[----:B------:R-:W-:Y:S04]  /*3840*/  LEA.HI.X R247, R170, UR11, R171, 0x1, P1 ;  /* 0x0000000baaf77c11 */ /* 0x000fe800088f0cab */
[----:B------:R-:W-:Y:S01]  /*3850*/  IADD3.X R245, R247, UR15, RZ, P0, !PT ;  /* 0x0000000ff7f57c10 */ /* 0x000fe200087fe4ff */
[----:B------:R-:W-:Y:S01]  /*3860*/  @!PT LDS RZ, [RZ] ;  /* 0x00000000fffff984 */ /* 0x000fe20000000800 */
[----:B------:R-:W-:Y:S01]  /*3870*/  @!PT LDS RZ, [RZ] ;  /* 0x00000000fffff984 */ /* 0x000fe20000000800 */
[----:B------:R-:W-:Y:S01]  /*3880*/  @!PT LDS RZ, [RZ] ;  /* 0x00000000fffff984 */ /* 0x000fe20000000800 */
[----:B------:R-:W-:Y:S01]  /*3890*/  LDGSTS.E.BYPASS.LTC128B.128 [R229+0x9000], desc[UR16][R246.64] ;  /* 0x09000000f6e57fae */ /* 0x000fe2000b901d50 */
[----:B------:R-:W-:Y:S05]  /*38a0*/  ISETP.GT.AND P0, PT, R236, RZ, PT ;  /* 0x000000ffec00720c */ /* 0x000fea0003f04270 */
[----:B------:R-:W-:Y:S06]  /*38b0*/  LDGSTS.E.BYPASS.LTC128B.128 [R229+0xa000], desc[UR16][R246.64+0x40] ;  /* 0x0a000040f6e57fae */ /* 0x000fec000b901d50 */
[----:B------:R-:W-:Y:S06]  /*38c0*/  LDGSTS.E.BYPASS.LTC128B.128 [R229+0xb000], desc[UR16][R246.64+0x80] ;  /* 0x0b000080f6e57fae */ /* 0x000fec000b901d50 */
[----:B------:R-:W-:Y:S06]  /*38d0*/  LDGSTS.E.BYPASS.LTC128B.128 [R229+0x9800], desc[UR16][R244.64] ;  /* 0x09800000f4e57fae */ /* 0x000fec000b901d50 */
[----:B------:R-:W-:Y:S06]  /*38e0*/  LDGSTS.E.BYPASS.LTC128B.128 [R229+0xa800], desc[UR16][R244.64+0x40] ;  /* 0x0a800040f4e57fae */ /* 0x000fec000b901d50 */
[----:B------:R1:W-:Y:S06]  /*38f0*/  LDGSTS.E.BYPASS.LTC128B.128 [R229+0xb800], desc[UR16][R244.64+0x80] ;  /* 0x0b800080f4e57fae */ /* 0x0003ec000b901d50 */
[----:B------:R-:W-:Y:S06]  /*3900*/  LDSM.16.M88.4 R164, [R225] ;  /* 0x00000000e1a4783b */ /* 0x000fec0000000200 */
[----:B------:R-:W2:Y:S06]  /*3910*/  LDSM.16.M88.4 R172, [R224] ;  /* 0x00000000e0ac783b */ /* 0x000eac0000000200 */
[----:B------:R-:W3:Y:S06]  /*3920*/  LDSM.16.M88.4 R176, [R225+0x1000] ;  /* 0x00100000e1b0783b */ /* 0x000eec0000000200 */
[----:B------:R-:W4:Y:S06]  /*3930*/  LDSM.16.M88.4 R180, [R224+0x400] ;  /* 0x00040000e0b4783b */ /* 0x000f2c0000000200 */
[----:B------:R-:W0:Y:S06]  /*3940*/  LDGDEPBAR ;  /* 0x00000000000079af */ /* 0x000e2c0000000000 */
[----:B------:R-:W5:Y:S06]  /*3950*/  LDSM.16.M88.4 R184, [R224+0x800] ;  /* 0x00080000e0b8783b */ /* 0x000f6c0000000200 */
[----:B------:R-:W1:Y:S06]  /*3960*/  LDSM.16.M88.4 R188, [R224+0xc00] ;  /* 0x000c0000e0bc783b */ /* 0x000e6c0000000200 */
[----:B------:R-:W-:Y:S01]  /*3970*/  LDSM.16.M88.4 R192, [R223] ;  /* 0x00000000dfc0783b */ /* 0x000fe20000000200 */
[-C--:B--2---:R-:W-:Y:S05]  /*3980*/  HMMA.16816.F32 R4, R164, R172.reuse, RZ ;  /* 0x000000aca404723c */ /* 0x084fea00000018ff */
[----:B------:R-:W2:Y:S01]  /*3990*/  LDSM.16.M88.4 R196, [R222] ;  /* 0x00000000dec4783b */ /* 0x000ea20000000200 */
[C---:B---3--:R-:W-:Y:S05]  /*39a0*/  HMMA.16816.F32 R8, R176.reuse, R172, RZ ;  /* 0x000000acb008723c */ /* 0x048fea00000018ff */
[----:B------:R-:W3:Y:S01]  /*39b0*/  LDSM.16.M88.4 R200, [R223+0x1000] ;  /* 0x00100000dfc8783b */ /* 0x000ee20000000200 */
[-C--:B------:R-:W-:Y:S05]  /*39c0*/  HMMA.16816.F32 R12, R176, R174.reuse, RZ ;  /* 0x000000aeb00c723c */ /* 0x080fea00000018ff */
[----:B------:R-:W3:Y:S01]  /*39d0*/  LDSM.16.M88.4 R204, [R222+0x400] ;  /* 0x00040000decc783b */ /* 0x000ee20000000200 */
[C---:B------:R-:W-:Y:S05]  /*39e0*/  HMMA.16816.F32 R16, R164.reuse, R174, RZ ;  /* 0x000000aea410723c */ /* 0x040fea00000018ff */
[----:B------:R-:W3:Y:S01]  /*39f0*/  LDSM.16.M88.4 R208, [R222+0x800] ;  /* 0x00080000ded0783b */ /* 0x000ee20000000200 */
[-C--:B----4-:R-:W-:Y:S05]  /*3a00*/  HMMA.16816.F32 R20, R164, R180.reuse, RZ ;  /* 0x000000b4a414723c */ /* 0x090fea00000018ff */
[----:B------:R-:W4:Y:S01]  /*3a10*/  LDSM.16.M88.4 R172, [R222+0xc00] ;  /* 0x000c0000deac783b */ /* 0x000f220000000200 */
[C---:B------:R-:W-:Y:S05]  /*3a20*/  HMMA.16816.F32 R24, R176.reuse, R180, RZ ;  /* 0x000000b4b018723c */ /* 0x040fea00000018ff */
[----:B------:R-:W-:Y:S01]  /*3a30*/  LDSM.16.M88.4 R212, [R224+0x1000] ;  /* 0x00100000e0d4783b */ /* 0x000fe20000000200 */
[-C--:B------:R-:W-:Y:S05]  /*3a40*/  HMMA.16816.F32 R28, R176, R182.reuse, RZ ;  /* 0x000000b6b01c723c */ /* 0x080fea00000018ff */
[----:B------:R-:W-:Y:S01]  /*3a50*/  LDSM.16.M88.4 R216, [R225+0x3000] ;  /* 0x00300000e1d8783b */ /* 0x000fe20000000200 */
[C---:B------:R-:W-:Y:S05]  /*3a60*/  HMMA.16816.F32 R32, R164.reuse, R182, RZ ;  /* 0x000000b6a420723c */ /* 0x040fea00000018ff */
[----:B------:R-:W4:Y:S01]  /*3a70*/  LDSM.16.M88.4 R180, [R225+0x2000] ;  /* 0x00200000e1b4783b */ /* 0x000f220000000200 */
[-C--:B-----5:R-:W-:Y:S06]  /*3a80*/  HMMA.16816.F32 R36, R164, R184.reuse, RZ ;  /* 0x000000b8a424723c */ /* 0x0a0fec00000018ff */
[C---:B------:R-:W-:Y:S06]  /*3a90*/  HMMA.16816.F32 R40, R176.reuse, R184, RZ ;  /* 0x000000b8b028723c */ /* 0x040fec00000018ff */
[-C--:B------:R-:W-:Y:S06]  /*3aa0*/  HMMA.16816.F32 R44, R176, R186.reuse, RZ ;  /* 0x000000bab02c723c */ /* 0x080fec00000018ff */
[C---:B------:R-:W-:Y:S01]  /*3ab0*/  HMMA.16816.F32 R48, R164.reuse, R186, RZ ;  /* 0x000000baa430723c */ /* 0x040fe200000018ff */
[----:B------:R-:W-:Y:S05]  /*3ac0*/  LDSM.16.M88.4 R184, [R224+0x1c00] ;  /* 0x001c0000e0b8783b */ /* 0x000fea0000000200 */
[-C--:B-1----:R-:W-:Y:S06]  /*3ad0*/  HMMA.16816.F32 R52, R164, R188.reuse, RZ ;  /* 0x000000bca434723c */ /* 0x082fec00000018ff */
[C---:B------:R-:W-:Y:S06]  /*3ae0*/  HMMA.16816.F32 R56, R176.reuse, R188, RZ ;  /* 0x000000bcb038723c */ /* 0x040fec00000018ff */
[-C--:B------:R-:W-:Y:S01]  /*3af0*/  HMMA.16816.F32 R60, R176, R190.reuse, RZ ;  /* 0x000000beb03c723c */ /* 0x080fe200000018ff */
[----:B------:R-:W-:Y:S05]  /*3b00*/  LDSM.16.M88.4 R176, [R224+0x1800] ;  /* 0x00180000e0b0783b */ /* 0x000fea0000000200 */
[----:B------:R-:W-:Y:S01]  /*3b10*/  HMMA.16816.F32 R64, R164, R190, RZ ;  /* 0x000000bea440723c */ /* 0x000fe200000018ff */
[----:B------:R-:W1:Y:S05]  /*3b20*/  LDSM.16.M88.4 R164, [R224+0x1400] ;  /* 0x00140000e0a4783b */ /* 0x000e6a0000000200 */
[-C--:B--2---:R-:W-:Y:S01]  /*3b30*/  HMMA.16816.F32 R4, R192, R196.reuse, R4 ;  /* 0x000000c4c004723c */ /* 0x084fe20000001804 */
[----:B------:R-:W-:Y:S05]  /*3b40*/  LDSM.16.M88.4 R188, [R222+0x1000] ;  /* 0x00100000debc783b */ /* 0x000fea0000000200 */
[C---:B---3--:R-:W-:Y:S06]  /*3b50*/  HMMA.16816.F32 R8, R200.reuse, R196, R8 ;  /* 0x000000c4c808723c */ /* 0x048fec0000001808 */
        /* <DEDUP_REMOVED lines=13> */
[-C--:B----4-:R-:W-:Y:S06]  /*3c30*/  HMMA.16816.F32 R52, R192, R172.reuse, R52 ;  /* 0x000000acc034723c */ /* 0x090fec0000001834 */
[C---:B------:R-:W-:Y:S06]  /*3c40*/  HMMA.16816.F32 R56, R200.reuse, R172, R56 ;  /* 0x000000acc838723c */ /* 0x040fec0000001838 */
[-C--:B------:R-:W-:Y:S01]  /*3c50*/  HMMA.16816.F32 R60, R200, R174.reuse, R60 ;  /* 0x000000aec83c723c */ /* 0x080fe2000000183c */
[----:B------:R-:W-:Y:S05]  /*3c60*/  LDSM.16.M88.4 R200, [R222+0x1800] ;  /* 0x00180000dec8783b */ /* 0x000fea0000000200 */
[----:B------:R-:W-:Y:S01]  /*3c70*/  HMMA.16816.F32 R64, R192, R174, R64 ;  /* 0x000000aec040723c */ /* 0x000fe20000001840 */
[----:B------:R-:W2:Y:S05]  /*3c80*/  LDSM.16.M88.4 R172, [R223+0x2000] ;  /* 0x00200000dfac783b */ /* 0x000eaa0000000200 */
[-C--:B------:R-:W-:Y:S01]  /*3c90*/  HMMA.16816.F32 R4, R180, R212.reuse, R4 ;  /* 0x000000d4b404723c */ /* 0x080fe20000001804 */
[----:B------:R-:W3:Y:S05]  /*3ca0*/  LDSM.16.M88.4 R192, [R223+0x3000] ;  /* 0x00300000dfc0783b */ /* 0x000eea0000000200 */
[C---:B------:R-:W-:Y:S06]  /*3cb0*/  HMMA.16816.F32 R8, R216.reuse, R212, R8 ;  /* 0x000000d4d808723c */ /* 0x040fec0000001808 */
[-C--:B------:R-:W-:Y:S06]  /*3cc0*/  HMMA.16816.F32 R12, R216, R214.reuse, R12 ;  /* 0x000000d6d80c723c */ /* 0x080fec000000180c */
[C---:B------:R-:W-:Y:S06]  /*3cd0*/  HMMA.16816.F32 R16, R180.reuse, R214, R16 ;  /* 0x000000d6b410723c */ /* 0x040fec0000001810 */
[-C--:B-1----:R-:W-:Y:S06]  /*3ce0*/  HMMA.16816.F32 R20, R180, R164.reuse, R20 ;  /* 0x000000a4b414723c */ /* 0x082fec0000001814 */
        /* <DEDUP_REMOVED lines=8> */
[----:B------:R-:W1:Y:S05]  /*3d70*/  LDSM.16.M88.4 R176, [R224+0x2000] ;  /* 0x00200000e0b0783b */ /* 0x000e6a0000000200 */
[-C--:B------:R-:W-:Y:S06]  /*3d80*/  HMMA.16816.F32 R52, R180, R184.reuse, R52 ;  /* 0x000000b8b434723c */ /* 0x080fec0000001834 */
[C---:B------:R-:W-:Y:S06]  /*3d90*/  HMMA.16816.F32 R56, R216.reuse, R184, R56 ;  /* 0x000000b8d838723c */ /* 0x040fec0000001838 */
[-C--:B------:R-:W-:Y:S06]  /*3da0*/  HMMA.16816.F32 R60, R216, R186.reuse, R60 ;  /* 0x000000bad83c723c */ /* 0x080fec000000183c */
[----:B------:R-:W-:Y:S01]  /*3db0*/  HMMA.16816.F32 R64, R180, R186, R64 ;  /* 0x000000bab440723c */ /* 0x000fe20000001840 */
[----:B------:R-:W4:Y:S05]  /*3dc0*/  LDSM.16.M88.4 R180, [R225+0x5000] ;  /* 0x00500000e1b4783b */ /* 0x000f2a0000000200 */
[-C--:B--2---:R-:W-:Y:S01]  /*3dd0*/  HMMA.16816.F32 R4, R172, R188.reuse, R4 ;  /* 0x000000bcac04723c */ /* 0x084fe20000001804 */
[----:B------:R-:W2:Y:S05]  /*3de0*/  LDSM.16.M88.4 R184, [R224+0x2400] ;  /* 0x00240000e0b8783b */ /* 0x000eaa0000000200 */
[C---:B---3--:R-:W-:Y:S06]  /*3df0*/  HMMA.16816.F32 R8, R192.reuse, R188, R8 ;  /* 0x000000bcc008723c */ /* 0x048fec0000001808 */
[-C--:B------:R-:W-:Y:S06]  /*3e00*/  HMMA.16816.F32 R12, R192, R190.reuse, R12 ;  /* 0x000000bec00c723c */ /* 0x080fec000000180c */
[C---:B------:R-:W-:Y:S01]  /*3e10*/  HMMA.16816.F32 R16, R172.reuse, R190, R16 ;  /* 0x000000beac10723c */ /* 0x040fe20000001810 */
[----:B------:R-:W3:Y:S05]  /*3e20*/  LDSM.16.M88.4 R188, [R224+0x2800] ;  /* 0x00280000e0bc783b */ /* 0x000eea0000000200 */
        /* <DEDUP_REMOVED lines=13> */
[----:B------:R-:W5:Y:S05]  /*3f00*/  LDSM.16.M88.4 R192, [R224+0x2c00] ;  /* 0x002c0000e0c0783b */ /* 0x000f6a0000000200 */
[----:B------:R-:W-:Y:S01]  /*3f10*/  HMMA.16816.F32 R64, R172, R206, R64 ;  /* 0x000000ceac40723c */ /* 0x000fe20000001840 */
[----:B------:R-:W5:Y:S05]  /*3f20*/  LDSM.16.M88.4 R172, [R223+0x4000] ;  /* 0x00400000dfac783b */ /* 0x000f6a0000000200 */
[-C--:B-1----:R-:W-:Y:S01]  /*3f30*/  HMMA.16816.F32 R4, R164, R176.reuse, R4 ;  /* 0x000000b0a404723c */ /* 0x082fe20000001804 */
[----:B------:R-:W1:Y:S05]  /*3f40*/  LDSM.16.M88.4 R204, [R222+0x2400] ;  /* 0x00240000decc783b */ /* 0x000e6a0000000200 */
[C---:B----4-:R-:W-:Y:S06]  /*3f50*/  HMMA.16816.F32 R8, R180.reuse, R176, R8 ;  /* 0x000000b0b408723c */ /* 0x050fec0000001808 */
[-C--:B------:R-:W-:Y:S06]  /*3f60*/  HMMA.16816.F32 R12, R180, R178.reuse, R12 ;  /* 0x000000b2b40c723c */ /* 0x080fec000000180c */
[C---:B------:R-:W-:Y:S01]  /*3f70*/  HMMA.16816.F32 R16, R164.reuse, R178, R16 ;  /* 0x000000b2a410723c */ /* 0x040fe20000001810 */
[----:B------:R-:W4:Y:S01]  /*3f80*/  LDSM.16.M88.4 R176, [R222+0x2800] ;  /* 0x00280000deb0783b */ /* 0x000f220000000200 */
[----:B------:R-:W-:Y:S04]  /*3f90*/  DEPBAR.LE SB0, 0x0 ;  /* 0x000080000000791a */ /* 0x000fe80000000000 */
[-C--:B--2---:R-:W-:Y:S01]  /*3fa0*/  HMMA.16816.F32 R20, R164, R184.reuse, R20 ;  /* 0x000000b8a414723c */ /* 0x084fe20000001814 */
[----:B------:R-:W-:Y:S05]  /*3fb0*/  BAR.SYNC.DEFER_BLOCKING 0x0 ;  /* 0x0000000000007b1d */ /* 0x000fea0000010000 */
[C---:B------:R-:W-:Y:S06]  /*3fc0*/  HMMA.16816.F32 R24, R180.reuse, R184, R24 ;  /* 0x000000b8b418723c */ /* 0x040fec0000001818 */
[-C--:B------:R-:W-:Y:S06]  /*3fd0*/  HMMA.16816.F32 R28, R180, R186.reuse, R28 ;  /* 0x000000bab41c723c */ /* 0x080fec000000181c */
[C---:B------:R-:W-:Y:S06]  /*3fe0*/  HMMA.16816.F32 R32, R164.reuse, R186, R32 ;  /* 0x000000baa420723c */ /* 0x040fec0000001820 */
[-C--:B---3--:R-:W-:Y:S06]  /*3ff0*/  HMMA.16816.F32 R36, R164, R188.reuse, R36 ;  /* 0x000000bca424723c */ /* 0x088fec0000001824 */
[C---:B------:R-:W-:Y:S06]  /*4000*/  HMMA.16816.F32 R40, R180.reuse, R188, R40 ;  /* 0x000000bcb428723c */ /* 0x040fec0000001828 */
[-C--:B------:R-:W-:Y:S06]  /*4010*/  HMMA.16816.F32 R44, R180, R190.reuse, R44 ;  /* 0x000000beb42c723c */ /* 0x080fec000000182c */
[C---:B------:R-:W-:Y:S06]  /*4020*/  HMMA.16816.F32 R48, R164.reuse, R190, R48 ;  /* 0x000000bea430723c */ /* 0x040fec0000001830 */
[-C--:B-----5:R-:W-:Y:S06]  /*4030*/  HMMA.16816.F32 R52, R164, R192.reuse, R52 ;  /* 0x000000c0a434723c */ /* 0x0a0fec0000001834 */
[C---:B------:R-:W-:Y:S06]  /*4040*/  HMMA.16816.F32 R56, R180.reuse, R192, R56 ;  /* 0x000000c0b438723c */ /* 0x040fec0000001838 */
[-C--:B------:R-:W-:Y:S06]  /*4050*/  HMMA.16816.F32 R60, R180, R194.reuse, R60 ;  /* 0x000000c2b43c723c */ /* 0x080fec000000183c */
[----:B------:R-:W-:Y:S06]  /*4060*/  HMMA.16816.F32 R64, R164, R194, R64 ;  /* 0x000000c2a440723c */ /* 0x000fec0000001840 */
[-C--:B------:R-:W-:Y:S06]  /*4070*/  HMMA.16816.F32 R4, R172, R196.reuse, R4 ;  /* 0x000000c4ac04723c */ /* 0x080fec0000001804 */
[C---:B------:R-:W-:Y:S06]  /*4080*/  HMMA.16816.F32 R8, R200.reuse, R196, R8 ;  /* 0x000000c4c808723c */ /* 0x040fec0000001808 */
[-C--:B------:R-:W-:Y:S06]  /*4090*/  HMMA.16816.F32 R12, R200, R198.reuse, R12 ;  /* 0x000000c6c80c723c */ /* 0x080fec000000180c */
[C---:B------:R-:W-:Y:S06]  /*40a0*/  HMMA.16816.F32 R16, R172.reuse, R198, R16 ;  /* 0x000000c6ac10723c */ /* 0x040fec0000001810 */
[----:B------:R-:W-:Y:S01]  /*40b0*/  FMNMX.FTZ R170, R4, R169, !PT ;  /* 0x000000a904aa7209 */ /* 0x000fe20007810000 */
[-C--:B-1----:R-:W-:Y:S04]  /*40c0*/  HMMA.16816.F32 R20, R172, R204.reuse, R20 ;  /* 0x000000ccac14723c */ /* 0x082fe80000001814 */
[----:B------:R-:W-:Y:S02]  /*40d0*/  FMNMX.FTZ R168, R6, R2, !PT ;  /* 0x0000000206a87209 */ /* 0x000fe40007810000 */
[----:B------:R-:W-:Y:S01]  /*40e0*/  FMNMX.FTZ R171, R5, R170, !PT ;  /* 0x000000aa05ab7209 */ /* 0x000fe20007810000 */
[C---:B------:R-:W-:Y:S04]  /*40f0*/  HMMA.16816.F32 R24, R200.reuse, R204, R24 ;  /* 0x000000ccc818723c */ /* 0x040fe80000001818 */
[----:B------:R-:W-:Y:S02]  /*4100*/  FMNMX.FTZ R245, R7, R168, !PT ;  /* 0x000000a807f57209 */ /* 0x000fe40007810000 */
[----:B------:R-:W-:Y:S01]  /*4110*/  FMNMX.FTZ R240, R8, R3, !PT ;  /* 0x0000000308f07209 */ /* 0x000fe20007810000 */
[-C--:B------:R-:W-:Y:S04]  /*4120*/  HMMA.16816.F32 R28, R200, R206.reuse, R28 ;  /* 0x000000cec81c723c */ /* 0x080fe8000000181c */
[----:B------:R-:W-:Y:S02]  /*4130*/  FMNMX.FTZ R168, R16, R171, !PT ;  /* 0x000000ab10a87209 */ /* 0x000fe40007810000 */
[----:B------:R-:W-:Y:S01]  /*4140*/  FMNMX.FTZ R170, R18, R245, !PT ;  /* 0x000000f512aa7209 */ /* 0x000fe20007810000 */
[C---:B------:R-:W-:Y:S04]  /*4150*/  HMMA.16816.F32 R32, R172.reuse, R206, R32 ;  /* 0x000000ceac20723c */ /* 0x040fe80000001820 */
[----:B------:R-:W-:Y:S02]  /*4160*/  FMNMX.FTZ R171, R17, R168, !PT ;  /* 0x000000a811ab7209 */ /* 0x000fe40007810000 */
[----:B------:R-:W-:Y:S01]  /*4170*/  FMNMX.FTZ R168, R10, R0, !PT ;  /* 0x000000000aa87209 */ /* 0x000fe20007810000 */
[-C--:B----4-:R-:W-:Y:S04]  /*4180*/  HMMA.16816.F32 R36, R172, R176.reuse, R36 ;  /* 0x000000b0ac24723c */ /* 0x090fe80000001824 */
        /* <DEDUP_REMOVED lines=20> */
[----:B------:R-:W-:Y:S04]  /*42d0*/  HMMA.16816.F32 R64, R172, R210, R64 ;  /* 0x000000d2ac40723c */ /* 0x000fe80000001840 */
[----:B------:R-:W-:Y:S02]  /*42e0*/  FMNMX.FTZ R171, R33, R168, !PT ;  /* 0x000000a821ab7209 */ /* 0x000fe40007810000 */
[----:B------:R-:W-:Y:S02]  /*42f0*/  FMNMX.FTZ R168, R26, R245, !PT ;  /* 0x000000f51aa87209 */ /* 0x000fe40007810000 */
[----:B------:R-:W-:Y:S03]  /*4300*/  FMNMX.FTZ R245, R35, R170, !PT ;  /* 0x000000aa23f57209 */ /* 0x000fe60007810000 */
        /* <DEDUP_REMOVED lines=31> */
.L_x_38:
[----:B------:R-:W-:Y:S01]  /*4500*/  FMNMX.FTZ R165, R57, R170, !PT ;  /* 0x000000aa39a57209 */ /* 0x000fe20007810000 */
[----:B-1----:R-:W1:Y:S01]  /*4510*/  SHFL.BFLY PT, R175, R168, 0x2, 0x1f ;  /* 0x0c401f00a8af7f89 */ /* 0x002e6200000e0000 */
[----:B------:R-:W-:Y:S02]  /*4520*/  FMNMX.FTZ R172, R58, R245, !PT ;  /* 0x000000f53aac7209 */ /* 0x000fe40007810000 */
[----:B------:R-:W-:Y:S05]  /*4530*/  FMNMX.FTZ R164, R60, R165, !PT ;  /* 0x000000a53ca47209 */ /* 0x000fea0007810000 */
[----:B------:R-:W-:Y:S01]  /*4540*/  LDSM.16.MT88.4 R176, [R220+0x9000] ;  /* 0x00900000dcb0783b */ /* 0x000fe20000004200 */
[----:B------:R-:W-:Y:S02]  /*4550*/  FMNMX.FTZ R165, R59, R172, !PT ;  /* 0x000000ac3ba57209 */ /* 0x000fe40007810000 */
[----:B------:R-:W-:Y:S02]  /*4560*/  FMNMX.FTZ R171, R67, R240, !PT ;  /* 0x000000f043ab7209 */ /* 0x000fe40007810000 */
[----:B------:R-:W-:Y:S02]  /*4570*/  FMNMX.FTZ R166, R61, R164, !PT ;  /* 0x000000a43da67209 */ /* 0x000fe40007810000 */
[----:B------:R-:W-:Y:S01]  /*4580*/  FMNMX.FTZ R164, R62, R165, !PT ;  /* 0x000000a53ea47209 */ /* 0x000fe20007810000 */
[----:B------:R-:W2:Y:S01]  /*4590*/  SHFL.BFLY PT, R170, R171, 0x2, 0x1f ;  /* 0x0c401f00abaa7f89 */ /* 0x000ea200000e0000 */
[----:B------:R-:W-:Y:S02]  /*45a0*/  IADD3 R236, R236, -0x1, RZ ;  /* 0xffffffffecec7810 */ /* 0x000fe40007ffe0ff */
[----:B------:R-:W-:Y:S05]  /*45b0*/  FMNMX.FTZ R167, R63, R164, !PT ;  /* 0x000000a43fa77209 */ /* 0x000fea0007810000 */
[----:B------:R-:W3:Y:S08]  /*45c0*/  SHFL.BFLY PT, R165, R166, 0x2, 0x1f ;  /* 0x0c401f00a6a57f89 */ /* 0x000ef000000e0000 */
[----:B------:R-:W4:Y:S01]  /*45d0*/  SHFL.BFLY PT, R164, R167, 0x2, 0x1f ;  /* 0x0c401f00a7a47f89 */ /* 0x000f2200000e0000 */
[----:B-1----:R-:W-:Y:S07]  /*45e0*/  FMNMX.FTZ R175, R168, R175, !PT ;  /* 0x000000afa8af7209 */ /* 0x002fee0007810000 */
[----:B------:R-:W1:Y:S01]  /*45f0*/  SHFL.BFLY PT, R168, R175, 0x1, 0x1f ;  /* 0x0c201f00afa87f89 */ /* 0x000e6200000e0000 */
[----:B--2---:R-:W-:Y:S02]  /*4600*/  FMNMX.FTZ R174, R171, R170, !PT ;  /* 0x000000aaabae7209 */ /* 0x004fe40007810000 */
[----:B---3--:R-:W-:Y:S05]  /*4610*/  FMNMX.FTZ R172, R166, R165, !PT ;  /* 0x000000a5a6ac7209 */ /* 0x008fea0007810000 */
[----:B------:R-:W2:Y:S01]  /*4620*/  SHFL.BFLY PT, R173, R174, 0x1, 0x1f ;  /* 0x0c201f00aead7f89 */ /* 0x000ea200000e0000 */
[----:B----4-:R-:W-:Y:S07]  /*4630*/  FMNMX.FTZ R170, R167, R164, !PT ;  /* 0x000000a4a7aa7209 */ /* 0x010fee0007810000 */
[----:B------:R-:W3:Y:S08]  /*4640*/  SHFL.BFLY PT, R171, R172, 0x1, 0x1f ;  /* 0x0c201f00acab7f89 */ /* 0x000ef000000e0000 */
[----:B------:R-:W4:Y:S01]  /*4650*/  SHFL.BFLY PT, R165, R170, 0x1, 0x1f ;  /* 0x0c201f00aaa57f89 */ /* 0x000f2200000e0000 */
[----:B-1----:R-:W-:Y:S04]  /*4660*/  FMNMX.FTZ R168, R175, R168, !PT ;  /* 0x000000a8afa87209 */ /* 0x002fe80007810000 */
[C---:B------:R-:W-:Y:S01]  /*4670*/  FSETP.NEU.FTZ.AND P1, PT, R168.reuse, -INF , PT ;  /* 0xff800000a800780b */ /* 0x040fe20003f3d000 */
[C---:B------:R-:W-:Y:S01]  /*4680*/  FADD.FTZ R166, -R168.reuse, R169 ;  /* 0x000000a9a8a67221 */ /* 0x040fe20000010100 */
[----:B------:R-:W-:Y:S03]  /*4690*/  FMUL.FTZ R196, R168, UR4 ;  /* 0x00000004a8c47c20 */ /* 0x000fe60008410000 */
[----:B------:R-:W-:Y:S02]  /*46a0*/  FMUL.FTZ R164, R166, UR4 ;  /* 0x00000004a6a47c20 */ /* 0x000fe40008410000 */
[----:B------:R-:W-:Y:S02]  /*46b0*/  FSEL R196, R196, RZ, P1 ;  /* 0x000000ffc4c47208 */ /* 0x000fe40000800000 */
[----:B--2---:R-:W-:Y:S02]  /*46c0*/  FMNMX.FTZ R167, R174, R173, !PT ;  /* 0x000000adaea77209 */ /* 0x004fe40007810000 */
[----:B------:R-:W-:Y:S01]  /*46d0*/  MUFU.EX2 R164, R164 ;  /* 0x000000a400a47308 */ /* 0x000fe20000000800 */
[----:B---3--:R-:W-:Y:S01]  /*46e0*/  FMNMX.FTZ R166, R172, R171, !PT ;  /* 0x000000abaca67209 */ /* 0x008fe20007810000 */
[----:B------:R-:W-:Y:S01]  /*46f0*/  FFMA.FTZ R181, R4, UR4, -R196 ;  /* 0x0000000404b57c23 */ /* 0x000fe200080108c4 */
[C---:B------:R-:W-:Y:S01]  /*4700*/  FADD.FTZ R2, -R167.reuse, R2 ;  /* 0x00000002a7027221 */ /* 0x040fe20000010100 */
[C---:B------:R-:W-:Y:S01]  /*4710*/  FMUL.FTZ R195, R167.reuse, UR4 ;  /* 0x00000004a7c37c20 */ /* 0x040fe20008410000 */
[----:B----4-:R-:W-:Y:S01]  /*4720*/  FMNMX.FTZ R165, R170, R165, !PT ;  /* 0x000000a5aaa57209 */ /* 0x010fe20007810000 */
[----:B------:R-:W1:Y:S01]  /*4730*/  LDSM.16.MT88.4 R172, [R221+0x9000] ;  /* 0x00900000ddac783b */ /* 0x000e620000004200 */
[----:B------:R-:W-:Y:S01]  /*4740*/  FMUL.FTZ R169, R2, UR4 ;  /* 0x0000000402a97c20 */ /* 0x000fe20008410000 */
[----:B------:R-:W-:Y:S01]  /*4750*/  FADD.FTZ R2, -R166, R3 ;  /* 0x00000003a6027221 */ /* 0x000fe20000010100 */
[----:B------:R-:W-:Y:S01]  /*4760*/  FSETP.NEU.FTZ.AND P1, PT, R167, -INF , PT ;  /* 0xff800000a700780b */ /* 0x000fe20003f3d000 */
[----:B------:R-:W-:Y:S01]  /*4770*/  FADD.FTZ R0, -R165, R0 ;  /* 0x00000000a5007221 */ /* 0x000fe20000010100 */
[----:B------:R2:W-:Y:S01]  /*4780*/  MUFU.EX2 R3, R169 ;  /* 0x000000a900037308 */ /* 0x0005e20000000800 */
[----:B------:R-:W-:Y:S01]  /*4790*/  FMUL.FTZ R170, R2, UR4 ;  /* 0x0000000402aa7c20 */ /* 0x000fe20008410000 */
[----:B------:R-:W-:Y:S01]  /*47a0*/  FSEL R195, R195, RZ, P1 ;  /* 0x000000ffc3c37208 */ /* 0x000fe20000800000 */
[----:B------:R-:W-:Y:S01]  /*47b0*/  FMUL.FTZ R171, R0, UR4 ;  /* 0x0000000400ab7c20 */ /* 0x000fe20008410000 */
[C---:B------:R-:W-:Y:S01]  /*47c0*/  FMUL.FTZ R194, R166.reuse, UR4 ;  /* 0x00000004a6c27c20 */ /* 0x040fe20008410000 */
[----:B------:R-:W-:Y:S01]  /*47d0*/  FSETP.NEU.FTZ.AND P1, PT, R166, -INF , PT ;  /* 0xff800000a600780b */ /* 0x000fe20003f3d000 */
[----:B------:R-:W-:Y:S01]  /*47e0*/  FMUL.FTZ R192, R165, UR4 ;  /* 0x00000004a5c07c20 */ /* 0x000fe20008410000 */
[----:B------:R-:W-:Y:S03]  /*47f0*/  FFMA.FTZ R180, R5, UR4, -R196 ;  /* 0x0000000405b47c23 */ /* 0x000fe600080108c4 */
[----:B------:R3:W4:Y:S01]  /*4800*/  MUFU.EX2 R2, R170 ;  /* 0x000000aa00027308 */ /* 0x0007220000000800 */
[----:B------:R-:W-:Y:S01]  /*4810*/  FSEL R194, R194, RZ, P1 ;  /* 0x000000ffc2c27208 */ /* 0x000fe20000800000 */
[--C-:B------:R-:W-:Y:S01]  /*4820*/  FFMA.FTZ R184, R6, UR4, -R195.reuse ;  /* 0x0000000406b87c23 */ /* 0x100fe200080108c3 */
[----:B------:R-:W-:Y:S01]  /*4830*/  FSETP.NEU.FTZ.AND P1, PT, R165, -INF , PT ;  /* 0xff800000a500780b */ /* 0x000fe20003f3d000 */
[--C-:B------:R-:W-:Y:S01]  /*4840*/  FFMA.FTZ R182, R18, UR4, -R195.reuse ;  /* 0x0000000412b67c23 */ /* 0x100fe200080108c3 */
[--C-:B------:R-:W-:Y:S01]  /*4850*/  FFMA.FTZ R183, R19, UR4, -R195.reuse ;  /* 0x0000000413b77c23 */ /* 0x100fe200080108c3 */
[--C-:B------:R-:W-:Y:S01]  /*4860*/  FFMA.FTZ R187, R12, UR4, -R194.reuse ;  /* 0x000000040cbb7c23 */ /* 0x100fe200080108c2 */
[----:B------:R-:W-:Y:S03]  /*4870*/  FSEL R192, R192, RZ, P1 ;  /* 0x000000ffc0c07208 */ /* 0x000fe60000800000 */
[----:B------:R5:W1:Y:S01]  /*4880*/  MUFU.EX2 R0, R171 ;  /* 0x000000ab00007308 */ /* 0x000a620000000800 */
[--C-:B--2---:R-:W-:Y:S01]  /*4890*/  FFMA.FTZ R169, R7, UR4, -R195.reuse ;  /* 0x0000000407a97c23 */ /* 0x104fe200080108c3 */
[--C-:B------:R-:W-:Y:S01]  /*48a0*/  FFMA.FTZ R188, R13, UR4, -R194.reuse ;  /* 0x000000040dbc7c23 */ /* 0x100fe200080108c2 */
[----:B------:R-:W-:Y:S01]  /*48b0*/  FFMA.FTZ R189, R8, UR4, -R194 ;  /* 0x0000000408bd7c23 */ /* 0x000fe200080108c2 */
[--C-:B------:R-:W-:Y:S01]  /*48c0*/  FFMA.FTZ R190, R14, UR4, -R192.reuse ;  /* 0x000000040ebe7c23 */ /* 0x100fe200080108c0 */
[----:B------:R-:W-:Y:S01]  /*48d0*/  FFMA.FTZ R193, R15, UR4, -R192 ;  /* 0x000000040fc17c23 */ /* 0x000fe200080108c0 */
[----:B------:R-:W-:Y:S01]  /*48e0*/  FFMA.FTZ R185, R9, UR4, -R194 ;  /* 0x0000000409b97c23 */ /* 0x000fe200080108c2 */
[----:B------:R-:W-:Y:S03]  /*48f0*/  FFMA.FTZ R191, R10, UR4, -R192 ;  /* 0x000000040abf7c23 */ /* 0x000fe600080108c0 */
[----:B------:R-:W-:Y:S01]  /*4900*/  MUFU.EX2 R181, R181 ;  /* 0x000000b500b57308 */ /* 0x000fe20000000800 */
[----:B---3--:R-:W-:Y:S01]  /*4910*/  FFMA.FTZ R170, R16, UR4, -R196 ;  /* 0x0000000410aa7c23 */ /* 0x008fe200080108c4 */
[----:B------:R-:W-:Y:S01]  /*4920*/  FFMA.FTZ R186, R11, UR4, -R192 ;  /* 0x000000040bba7c23 */ /* 0x000fe200080108c0 */
[C---:B----4-:R-:W-:Y:S01]  /*4930*/  FMUL.FTZ R8, R2.reuse, R156 ;  /* 0x0000009c02087220 */ /* 0x050fe20000410000 */
[----:B------:R-:W-:Y:S01]  /*4940*/  FMUL.FTZ R9, R2, R157 ;  /* 0x0000009d02097220 */ /* 0x000fe20000410000 */
[C---:B------:R-:W-:Y:S01]  /*4950*/  FMUL.FTZ R4, R164.reuse, R160 ;  /* 0x000000a0a4047220 */ /* 0x040fe20000410000 */
[----:B------:R-:W-:Y:S01]  /*4960*/  FMUL.FTZ R5, R164, R161 ;  /* 0x000000a1a4057220 */ /* 0x000fe20000410000 */
[----:B------:R-:W-:Y:S03]  /*4970*/  FMUL.FTZ R6, R3, R162 ;  /* 0x000000a203067220 */ /* 0x000fe60000410000 */
[----:B------:R-:W2:Y:S01]  /*4980*/  MUFU.EX2 R180, R180 ;  /* 0x000000b400b47308 */ /* 0x000ea20000000800 */
[--C-:B-----5:R-:W-:Y:S01]  /*4990*/  FFMA.FTZ R171, R17, UR4, -R196.reuse ;  /* 0x0000000411ab7c23 */ /* 0x120fe200080108c4 */
[C---:B-1----:R-:W-:Y:S01]  /*49a0*/  FMUL.FTZ R10, R0.reuse, R158 ;  /* 0x0000009e000a7220 */ /* 0x042fe20000410000 */
[----:B------:R-:W-:Y:S01]  /*49b0*/  FMUL.FTZ R11, R0, R159 ;  /* 0x0000009f000b7220 */ /* 0x000fe20000410000 */
[C---:B------:R-:W-:Y:S01]  /*49c0*/  FMUL.FTZ R7, R3.reuse, R163 ;  /* 0x000000a303077220 */ /* 0x040fe20000410000 */
[C---:B------:R-:W-:Y:S01]  /*49d0*/  FMUL.FTZ R12, R2.reuse, R152 ;  /* 0x00000098020c7220 */ /* 0x040fe20000410000 */
[----:B------:R-:W-:Y:S01]  /*49e0*/  FMUL.FTZ R13, R2, R153 ;  /* 0x00000099020d7220 */ /* 0x000fe20000410000 */
[C---:B------:R-:W-:Y:S03]  /*49f0*/  FMUL.FTZ R14, R0.reuse, R154 ;  /* 0x0000009a000e7220 */ /* 0x040fe60000410000 */
[----:B------:R-:W-:Y:S01]  /*4a00*/  MUFU.EX2 R184, R184 ;  /* 0x000000b800b87308 */ /* 0x000fe20000000800 */
[----:B------:R-:W-:Y:S01]  /*4a10*/  FMUL.FTZ R15, R0, R155 ;  /* 0x0000009b000f7220 */ /* 0x000fe20000410000 */
[C---:B------:R-:W-:Y:S01]  /*4a20*/  FMUL.FTZ R16, R164.reuse, R148 ;  /* 0x00000094a4107220 */ /* 0x040fe20000410000 */
[C---:B------:R-:W-:Y:S01]  /*4a30*/  FMUL.FTZ R17, R164.reuse, R149 ;  /* 0x00000095a4117220 */ /* 0x040fe20000410000 */
[C---:B------:R-:W-:Y:S01]  /*4a40*/  FMUL.FTZ R18, R3.reuse, R150 ;  /* 0x0000009603127220 */ /* 0x040fe20000410000 */
[C---:B------:R-:W-:Y:S01]  /*4a50*/  FMUL.FTZ R19, R3.reuse, R151 ;  /* 0x0000009703137220 */ /* 0x040fe20000410000 */
[----:B------:R-:W-:Y:S01]  /*4a60*/  FMUL.FTZ R68, R164, R68 ;  /* 0x00000044a4447220 */ /* 0x000fe20000410000 */
[----:B------:R-:W1:Y:S03]  /*4a70*/  LDSM.16.MT88.4 R148, [R221+0xa000] ;  /* 0x00a00000dd94783b */ /* 0x000e660000004200 */
        /* <DEDUP_REMOVED lines=8> */
[----:B------:R-:W-:Y:S01]  /*4b00*/  MUFU.EX2 R170, R170 ;  /* 0x000000aa00aa7308 */ /* 0x000fe20000000800 */
[----:B------:R-:W-:Y:S01]  /*4b10*/  FMUL.FTZ R75, R0, R75 ;  /* 0x0000004b004b7220 */ /* 0x000fe20000410000 */
[C---:B------:R-:W-:Y:S01]  /*4b20*/  FMUL.FTZ R76, R2.reuse, R76 ;  /* 0x0000004c024c7220 */ /* 0x040fe20000410000 */
[----:B------:R-:W-:Y:S01]  /*4b30*/  FMUL.FTZ R77, R2, R77 ;  /* 0x0000004d024d7220 */ /* 0x000fe20000410000 */
[C---:B------:R-:W-:Y:S01]  /*4b40*/  FMUL.FTZ R78, R0.reuse, R78 ;  /* 0x0000004e004e7220 */ /* 0x040fe20000410000 */
[----:B------:R-:W-:Y:S01]  /*4b50*/  FMUL.FTZ R79, R0, R79 ;  /* 0x0000004f004f7220 */ /* 0x000fe20000410000 */
[----:B------:R-:W2:Y:S01]  /*4b60*/  LDSM.16.MT88.4 R152, [R220+0xa000] ;  /* 0x00a00000dc98783b */ /* 0x000ea20000004200 */
[--C-:B------:R-:W-:Y:S03]  /*4b70*/  FFMA.FTZ R205, R36, UR4, -R196.reuse ;  /* 0x0000000424cd7c23 */ /* 0x100fe600080108c4 */
[----:B------:R-:W4:Y:S01]  /*4b80*/  MUFU.EX2 R171, R171 ;  /* 0x000000ab00ab7308 */ /* 0x000f220000000800 */
[----:B---3--:R-:W-:Y:S01]  /*4b90*/  F2FP.F16.F32.PACK_AB R157, R169, R184 ;  /* 0x000000b8a99d723e */ /* 0x008fe200000000ff */
[--C-:B------:R-:W-:Y:S01]  /*4ba0*/  FFMA.FTZ R206, R37, UR4, -R196.reuse ;  /* 0x0000000425ce7c23 */ /* 0x100fe200080108c4 */
[--C-:B------:R-:W-:Y:S01]  /*4bb0*/  FFMA.FTZ R207, R38, UR4, -R195.reuse ;  /* 0x0000000426cf7c23 */ /* 0x100fe200080108c3 */
[--C-:B------:R-:W-:Y:S01]  /*4bc0*/  FFMA.FTZ R208, R39, UR4, -R195.reuse ;  /* 0x0000000427d07c23 */ /* 0x100fe200080108c3 */
[--C-:B------:R-:W-:Y:S01]  /*4bd0*/  FFMA.FTZ R209, R48, UR4, -R196.reuse ;  /* 0x0000000430d17c23 */ /* 0x100fe200080108c4 */
[----:B------:R-:W-:Y:S01]  /*4be0*/  LDSM.16.MT88.4 R36, [R221+0xb400] ;  /* 0x00b40000dd24783b */ /* 0x000fe20000004200 */
[----:B------:R-:W-:Y:S03]  /*4bf0*/  FFMA.FTZ R210, R49, UR4, -R196 ;  /* 0x0000000431d27c23 */ /* 0x000fe600080108c4 */
[----:B------:R-:W-:Y:S01]  /*4c00*/  MUFU.EX2 R182, R182 ;  /* 0x000000b600b67308 */ /* 0x000fe20000000800 */
[--C-:B------:R-:W-:Y:S01]  /*4c10*/  FFMA.FTZ R211, R50, UR4, -R195.reuse ;  /* 0x0000000432d37c23 */ /* 0x100fe200080108c3 */
[--C-:B------:R-:W-:Y:S01]  /*4c20*/  FFMA.FTZ R212, R51, UR4, -R195.reuse ;  /* 0x0000000433d47c23 */ /* 0x100fe200080108c3 */
[--C-:B------:R-:W-:Y:S01]  /*4c30*/  FFMA.FTZ R213, R40, UR4, -R194.reuse ;  /* 0x0000000428d57c23 */ /* 0x100fe200080108c2 */
[----:B------:R-:W-:Y:S01]  /*4c40*/  FFMA.FTZ R214, R41, UR4, -R194 ;  /* 0x0000000429d67c23 */ /* 0x000fe200080108c2 */
[--C-:B------:R-:W-:Y:S01]  /*4c50*/  FFMA.FTZ R215, R42, UR4, -R192.reuse ;  /* 0x000000042ad77c23 */ /* 0x100fe200080108c0 */
[----:B------:R-:W-:Y:S01]  /*4c60*/  LDSM.16.MT88.4 R48, [R220+0xb400] ;  /* 0x00b40000dc30783b */ /* 0x000fe20000004200 */
[----:B------:R-:W-:Y:S03]  /*4c70*/  FFMA.FTZ R216, R43, UR4, -R192 ;  /* 0x000000042bd87c23 */ /* 0x000fe600080108c0 */
[----:B------:R-:W3:Y:S01]  /*4c80*/  MUFU.EX2 R183, R183 ;  /* 0x000000b700b77308 */ /* 0x000ee20000000800 */
[----:B----4-:R-:W-:Y:S01]  /*4c90*/  F2FP.F16.F32.PACK_AB R158, R171, R170 ;  /* 0x000000aaab9e723e */ /* 0x010fe200000000ff */
        /* <DEDUP_REMOVED lines=9> */
[----:B------:R-:W-:Y:S01]  /*4d30*/  FFMA.FTZ R251, R57, UR4, -R194 ;  /* 0x0000000439fb7c23 */ /* 0x000fe200080108c2 */
[----:B------:R-:W-:Y:S01]  /*4d40*/  FFMA.FTZ R252, R59, UR4, -R192 ;  /* 0x000000043bfc7c23 */ /* 0x000fe200080108c0 */
[C---:B------:R-:W-:Y:S01]  /*4d50*/  FMUL.FTZ R84, R164.reuse, R84 ;  /* 0x00000054a4547220 */ /* 0x040fe20000410000 */
[----:B------:R-:W-:Y:S01]  /*4d60*/  LDSM.16.MT88.4 R52, [R221+0xb800] ;  /* 0x00b80000dd34783b */ /* 0x000fe20000004200 */
[----:B------:R-:W-:Y:S03]  /*4d70*/  FMUL.FTZ R85, R164, R85 ;  /* 0x00000055a4557220 */ /* 0x000fe60000410000 */
[----:B------:R-:W4:Y:S01]  /*4d80*/  MUFU.EX2 R185, R185 ;  /* 0x000000b900b97308 */ /* 0x000f220000000800 */
[----:B---3--:R-:W-:Y:S01]  /*4d90*/  F2FP.F16.F32.PACK_AB R159, R183, R182 ;  /* 0x000000b6b79f723e */ /* 0x008fe200000000ff */
[C---:B------:R-:W-:Y:S01]  /*4da0*/  FMUL.FTZ R86, R3.reuse, R86 ;  /* 0x0000005603567220 */ /* 0x040fe20000410000 */
[C---:B------:R-:W-:Y:S01]  /*4db0*/  FMUL.FTZ R87, R3.reuse, R87 ;  /* 0x0000005703577220 */ /* 0x040fe20000410000 */
[C---:B------:R-:W-:Y:S01]  /*4dc0*/  FMUL.FTZ R88, R2.reuse, R88 ;  /* 0x0000005802587220 */ /* 0x040fe20000410000 */
[----:B------:R-:W-:Y:S01]  /*4dd0*/  FMUL.FTZ R89, R2, R89 ;  /* 0x0000005902597220 */ /* 0x000fe20000410000 */
[C---:B------:R-:W-:Y:S01]  /*4de0*/  FMUL.FTZ R90, R0.reuse, R90 ;  /* 0x0000005a005a7220 */ /* 0x040fe20000410000 */
[----:B------:R-:W-:Y:S01]  /*4df0*/  FMUL.FTZ R91, R0, R91 ;  /* 0x0000005b005b7220 */ /* 0x000fe20000410000 */
[-C--:B------:R-:W-:Y:S02]  /*4e00*/  HMMA.16816.F32 R4, R156, R172.reuse, R4 ;  /* 0x000000ac9c04723c */ /* 0x080fe40000001804 */
[----:B------:R-:W-:Y:S03]  /*4e10*/  MUFU.EX2 R191, R191 ;  /* 0x000000bf00bf7308 */ /* 0x000fe60000000800 */
[C---:B------:R-:W-:Y:S01]  /*4e20*/  FMUL.FTZ R80, R164.reuse, R80 ;  /* 0x00000050a4507220 */ /* 0x040fe20000410000 */
[----:B------:R-:W-:Y:S01]  /*4e30*/  FMUL.FTZ R81, R164, R81 ;  /* 0x00000051a4517220 */ /* 0x000fe20000410000 */
[C---:B------:R-:W-:Y:S01]  /*4e40*/  FMUL.FTZ R82, R3.reuse, R82 ;  /* 0x0000005203527220 */ /* 0x040fe20000410000 */
[----:B------:R-:W-:Y:S04]  /*4e50*/  FMUL.FTZ R83, R3, R83 ;  /* 0x0000005303537220 */ /* 0x000fe80000410000 */
[----:B------:R-:W3:Y:S01]  /*4e60*/  MUFU.EX2 R186, R186 ;  /* 0x000000ba00ba7308 */ /* 0x000ee20000000800 */
[----:B----4-:R-:W-:Y:S01]  /*4e70*/  F2FP.F16.F32.PACK_AB R160, R185, R189 ;  /* 0x000000bdb9a0723e */ /* 0x010fe200000000ff */
[C---:B------:R-:W-:Y:S01]  /*4e80*/  FMUL.FTZ R92, R2.reuse, R92 ;  /* 0x0000005c025c7220 */ /* 0x040fe20000410000 */
[----:B------:R-:W-:Y:S01]  /*4e90*/  FMUL.FTZ R93, R2, R93 ;  /* 0x0000005d025d7220 */ /* 0x000fe20000410000 */
[C---:B------:R-:W-:Y:S01]  /*4ea0*/  FMUL.FTZ R94, R0.reuse, R94 ;  /* 0x0000005e005e7220 */ /* 0x040fe20000410000 */
[----:B------:R-:W-:Y:S01]  /*4eb0*/  FMUL.FTZ R95, R0, R95 ;  /* 0x0000005f005f7220 */ /* 0x000fe20000410000 */
[C---:B------:R-:W-:Y:S04]  /*4ec0*/  FMUL.FTZ R96, R164.reuse, R96 ;  /* 0x00000060a4607220 */ /* 0x040fe80000410000 */
[----:B------:R-:W-:Y:S01]  /*4ed0*/  MUFU.EX2 R187, R187 ;  /* 0x000000bb00bb7308 */ /* 0x000fe20000000800 */
[----:B------:R-:W-:Y:S01]  /*4ee0*/  FMUL.FTZ R97, R164, R97 ;  /* 0x00000061a4617220 */ /* 0x000fe20000410000 */
[C---:B------:R-:W-:Y:S01]  /*4ef0*/  FMUL.FTZ R98, R3.reuse, R98 ;  /* 0x0000006203627220 */ /* 0x040fe20000410000 */
[C---:B------:R-:W-:Y:S01]  /*4f00*/  FMUL.FTZ R99, R3.reuse, R99 ;  /* 0x0000006303637220 */ /* 0x040fe20000410000 */
[C---:B------:R-:W-:Y:S01]  /*4f10*/  FMUL.FTZ R112, R2.reuse, R112 ;  /* 0x0000007002707220 */ /* 0x040fe20000410000 */
[----:B------:R-:W-:Y:S01]  /*4f20*/  FMUL.FTZ R113, R2, R113 ;  /* 0x0000007102717220 */ /* 0x000fe20000410000 */
[C---:B------:R-:W-:Y:S01]  /*4f30*/  FMUL.FTZ R114, R0.reuse, R114 ;  /* 0x0000007200727220 */ /* 0x040fe20000410000 */
[----:B------:R-:W-:Y:S03]  /*4f40*/  FMUL.FTZ R115, R0, R115 ;  /* 0x0000007300737220 */ /* 0x000fe60000410000 */
[----:B------:R-:W4:Y:S01]  /*4f50*/  MUFU.EX2 R188, R188 ;  /* 0x000000bc00bc7308 */ /* 0x000f220000000800 */
[----:B---3--:R-:W-:Y:S01]  /*4f60*/  F2FP.F16.F32.PACK_AB R161, R186, R191 ;  /* 0x000000bfbaa1723e */ /* 0x008fe200000000ff */
[C---:B------:R-:W-:Y:S01]  /*4f70*/  FMUL.FTZ R116, R2.reuse, R116 ;  /* 0x0000007402747220 */ /* 0x040fe20000410000 */
[----:B------:R-:W-:Y:S01]  /*4f80*/  FMUL.FTZ R117, R2, R117 ;  /* 0x0000007502757220 */ /* 0x000fe20000410000 */
[C---:B------:R-:W-:Y:S01]  /*4f90*/  FMUL.FTZ R118, R0.reuse, R118 ;  /* 0x0000007600767220 */ /* 0x040fe20000410000 */
[----:B------:R-:W-:Y:S01]  /*4fa0*/  FMUL.FTZ R119, R0, R119 ;  /* 0x0000007700777220 */ /* 0x000fe20000410000 */
[C---:B------:R-:W-:Y:S01]  /*4fb0*/  FMUL.FTZ R120, R164.reuse, R120 ;  /* 0x00000078a4787220 */ /* 0x040fe20000410000 */
[----:B------:R-:W-:Y:S03]  /*4fc0*/  FMUL.FTZ R121, R164, R121 ;  /* 0x00000079a4797220 */ /* 0x000fe60000410000 */
[----:B------:R-:W-:Y:S01]  /*4fd0*/  MUFU.EX2 R190, R190 ;  /* 0x000000be00be7308 */ /* 0x000fe20000000800 */
[C---:B------:R-:W-:Y:S01]  /*4fe0*/  FMUL.FTZ R122, R3.reuse, R122 ;  /* 0x0000007a037a7220 */ /* 0x040fe20000410000 */
[C---:B------:R-:W-:Y:S01]  /*4ff0*/  FMUL.FTZ R123, R3.reuse, R123 ;  /* 0x0000007b037b7220 */ /* 0x040fe20000410000 */
[C---:B------:R-:W-:Y:S01]  /*5000*/  FMUL.FTZ R124, R2.reuse, R124 ;  /* 0x0000007c027c7220 */ /* 0x040fe20000410000 */
[----:B------:R-:W-:Y:S01]  /*5010*/  FMUL.FTZ R125, R2, R125 ;  /* 0x0000007d027d7220 */ /* 0x000fe20000410000 */
[C---:B------:R-:W-:Y:S01]  /*5020*/  FMUL.FTZ R126, R0.reuse, R126 ;  /* 0x0000007e007e7220 */ /* 0x040fe20000410000 */
[----:B------:R-:W-:Y:S01]  /*5030*/  FMUL.FTZ R127, R0, R127 ;  /* 0x0000007f007f7220 */ /* 0x000fe20000410000 */
[----:B------:R-:W-:Y:S03]  /*5040*/  FMUL.FTZ R128, R164, R128 ;  /* 0x00000080a4807220 */ /* 0x000fe60000410000 */
[----:B------:R-:W3:Y:S01]  /*5050*/  MUFU.EX2 R193, R193 ;  /* 0x000000c100c17308 */ /* 0x000ee20000000800 */
[----:B----4-:R-:W-:Y:S01]  /*5060*/  F2FP.F16.F32.PACK_AB R162, R188, R187 ;  /* 0x000000bbbca2723e */ /* 0x010fe200000000ff */
[----:B------:R-:W-:Y:S01]  /*5070*/  FMUL.FTZ R129, R164, R129 ;  /* 0x00000081a4817220 */ /* 0x000fe20000410000 */
[C---:B------:R-:W-:Y:S01]  /*5080*/  FMUL.FTZ R130, R3.reuse, R130 ;  /* 0x0000008203827220 */ /* 0x040fe20000410000 */
[----:B------:R-:W-:Y:S01]  /*5090*/  FMUL.FTZ R131, R3, R131 ;  /* 0x0000008303837220 */ /* 0x000fe20000410000 */
[--C-:B------:R-:W-:Y:S01]  /*50a0*/  FFMA.FTZ R217, R44, UR4, -R194.reuse ;  /* 0x000000042cd97c23 */ /* 0x100fe200080108c2 */
[----:B------:R-:W-:Y:S01]  /*50b0*/  FFMA.FTZ R218, R45, UR4, -R194 ;  /* 0x000000042dda7c23 */ /* 0x000fe200080108c2 */
[--C-:B------:R-:W-:Y:S01]  /*50c0*/  FFMA.FTZ R219, R46, UR4, -R192.reuse ;  /* 0x000000042edb7c23 */ /* 0x100fe200080108c0 */
[----:B------:R-:W-:Y:S02]  /*50d0*/  FFMA.FTZ R240, R47, UR4, -R192 ;  /* 0x000000042ff07c23 */ /* 0x000fe400080108c0 */
[----:B------:R-:W-:Y:S01]  /*50e0*/  MUFU.EX2 R213, R213 ;  /* 0x000000d500d57308 */ /* 0x000fe20000000800 */
[C---:B------:R-:W-:Y:S01]  /*50f0*/  FMUL.FTZ R100, R2.reuse, R100 ;  /* 0x0000006402647220 */ /* 0x040fe20000410000 */
[----:B------:R-:W-:Y:S01]  /*5100*/  FMUL.FTZ R101, R2, R101 ;  /* 0x0000006502657220 */ /* 0x000fe20000410000 */
[C---:B------:R-:W-:Y:S01]  /*5110*/  FMUL.FTZ R102, R0.reuse, R102 ;  /* 0x0000006600667220 */ /* 0x040fe20000410000 */
[----:B------:R-:W-:Y:S01]  /*5120*/  FMUL.FTZ R103, R0, R103 ;  /* 0x0000006700677220 */ /* 0x000fe20000410000 */
[C---:B------:R-:W-:Y:S01]  /*5130*/  FMUL.FTZ R104, R2.reuse, R104 ;  /* 0x0000006802687220 */ /* 0x040fe20000410000 */
[----:B------:R-:W-:Y:S01]  /*5140*/  FMUL.FTZ R105, R2, R105 ;  /* 0x0000006902697220 */ /* 0x000fe20000410000 */
[C---:B------:R-:W-:Y:S01]  /*5150*/  FMUL.FTZ R106, R0.reuse, R106 ;  /* 0x0000006a006a7220 */ /* 0x040fe20000410000 */
[----:B---3--:R-:W-:Y:S02]  /*5160*/  F2FP.F16.F32.PACK_AB R163, R193, R190 ;  /* 0x000000bec1a3723e */ /* 0x008fe400000000ff */
[----:B------:R-:W3:Y:S01]  /*5170*/  MUFU.EX2 R214, R214 ;  /* 0x000000d600d67308 */ /* 0x000ee20000000800 */
[----:B------:R-:W-:Y:S01]  /*5180*/  FMUL.FTZ R107, R0, R107 ;  /* 0x0000006b006b7220 */ /* 0x000fe20000410000 */
[C---:B------:R-:W-:Y:S01]  /*5190*/  FMUL.FTZ R108, R164.reuse, R108 ;  /* 0x0000006ca46c7220 */ /* 0x040fe20000410000 */
[----:B------:R-:W-:Y:S01]  /*51a0*/  FMUL.FTZ R109, R164, R109 ;  /* 0x0000006da46d7220 */ /* 0x000fe20000410000 */
[C---:B------:R-:W-:Y:S01]  /*51b0*/  FMUL.FTZ R110, R3.reuse, R110 ;  /* 0x0000006e036e7220 */ /* 0x040fe20000410000 */
[----:B------:R-:W-:Y:S01]  /*51c0*/  FMUL.FTZ R111, R3, R111 ;  /* 0x0000006f036f7220 */ /* 0x000fe20000410000 */
[C---:B------:R-:W-:Y:S04]  /*51d0*/  HMMA.16816.F32 R8, R160.reuse, R172, R8 ;  /* 0x000000aca008723c */ /* 0x040fe80000001808 */
[----:B------:R-:W-:Y:S01]  /*51e0*/  MUFU.EX2 R215, R215 ;  /* 0x000000d700d77308 */ /* 0x000fe20000000800 */
[----:B------:R-:W-:Y:S01]  /*51f0*/  FFMA.FTZ R197, R24, UR4, -R194 ;  /* 0x0000000418c57c23 */ /* 0x000fe200080108c2 */
[----:B------:R-:W-:Y:S01]  /*5200*/  FMUL.FTZ R24, R164, R136 ;  /* 0x00000088a4187220 */ /* 0x000fe20000410000 */
[-C--:B------:R-:W-:Y:S07]  /*5210*/  HMMA.16816.F32 R12, R160, R174.reuse, R12 ;  /* 0x000000aea00c723c */ /* 0x080fee000000180c */
[----:B------:R-:W4:Y:S01]  /*5220*/  MUFU.EX2 R216, R216 ;  /* 0x000000d800d87308 */ /* 0x000f220000000800 */
[----:B---3--:R-:W-:Y:S01]  /*5230*/  F2FP.F16.F32.PACK_AB R44, R214, R213 ;  /* 0x000000d5d62c723e */ /* 0x008fe200000000ff */
[C---:B------:R-:W-:Y:S04]  /*5240*/  HMMA.16816.F32 R16, R156.reuse, R174, R16 ;  /* 0x000000ae9c10723c */ /* 0x040fe80000001810 */
[--C-:B------:R-:W-:Y:S02]  /*5250*/  FFMA.FTZ R172, R20, UR4, -R196.reuse ;  /* 0x0000000414ac7c23 */ /* 0x100fe400080108c4 */
[-C--:B------:R-:W-:Y:S02]  /*5260*/  HMMA.16816.F32 R68, R156, R176.reuse, R68 ;  /* 0x000000b09c44723c */ /* 0x080fe40000001844 */
[----:B------:R-:W-:Y:S03]  /*5270*/  MUFU.EX2 R217, R217 ;  /* 0x000000d900d97308 */ /* 0x000fe60000000800 */
[----:B------:R-:W-:Y:S01]  /*5280*/  FMUL.FTZ R20, R164, R144 ;  /* 0x00000090a4147220 */ /* 0x000fe20000410000 */
[C---:B------:R-:W-:Y:S06]  /*5290*/  HMMA.16816.F32 R72, R160.reuse, R176, R72 ;  /* 0x000000b0a048723c */ /* 0x040fec0000001848 */
[----:B------:R-:W3:Y:S01]  /*52a0*/  MUFU.EX2 R218, R218 ;  /* 0x000000da00da7308 */ /* 0x000ee20000000800 */
[----:B----4-:R-:W-:Y:S01]  /*52b0*/  F2FP.F16.F32.PACK_AB R45, R216, R215 ;  /* 0x000000d7d82d723e */ /* 0x010fe200000000ff */
[-C--:B------:R-:W-:Y:S03]  /*52c0*/  HMMA.16816.F32 R76, R160, R178.reuse, R76 ;  /* 0x000000b2a04c723c */ /* 0x080fe6000000184c */
[--C-:B------:R-:W-:Y:S03]  /*52d0*/  FFMA.FTZ R173, R21, UR4, -R196.reuse ;  /* 0x0000000415ad7c23 */ /* 0x100fe600080108c4 */
[C---:B------:R-:W-:Y:S02]  /*52e0*/  HMMA.16816.F32 R80, R156.reuse, R178, R80 ;  /* 0x000000b29c50723c */ /* 0x040fe40000001850 */
[----:B------:R-:W-:Y:S03]  /*52f0*/  MUFU.EX2 R219, R219 ;  /* 0x000000db00db7308 */ /* 0x000fe60000000800 */
[----:B------:R-:W-:Y:S01]  /*5300*/  FMUL.FTZ R21, R164, R145 ;  /* 0x00000091a4157220 */ /* 0x000fe20000410000 */
[-C--:B-1----:R-:W-:Y:S06]  /*5310*/  HMMA.16816.F32 R84, R156, R148.reuse, R84 ;  /* 0x000000949c54723c */ /* 0x082fec0000001854 */
[----:B------:R-:W1:Y:S01]  /*5320*/  MUFU.EX2 R240, R240 ;  /* 0x000000f000f07308 */ /* 0x000e620000000800 */
[----:B---3--:R-:W-:Y:S01]  /*5330*/  F2FP.F16.F32.PACK_AB R46, R218, R217 ;  /* 0x000000d9da2e723e */ /* 0x008fe200000000ff */
[C---:B------:R-:W-:Y:S04]  /*5340*/  HMMA.16816.F32 R88, R160.reuse, R148, R88 ;  /* 0x00000094a058723c */ /* 0x040fe80000001858 */
[--C-:B------:R-:W-:Y:S02]  /*5350*/  FFMA.FTZ R174, R22, UR4, -R195.reuse ;  /* 0x0000000416ae7c23 */ /* 0x100fe400080108c3 */
[-C--:B------:R-:W-:Y:S02]  /*5360*/  HMMA.16816.F32 R92, R160, R150.reuse, R92 ;  /* 0x00000096a05c723c */ /* 0x080fe4000000185c */
[----:B------:R-:W-:Y:S03]  /*5370*/  MUFU.EX2 R172, R172 ;  /* 0x000000ac00ac7308 */ /* 0x000fe60000000800 */
[----:B------:R-:W-:Y:S01]  /*5380*/  FMUL.FTZ R22, R3, R146 ;  /* 0x0000009203167220 */ /* 0x000fe20000410000 */
[C---:B------:R-:W-:Y:S01]  /*5390*/  HMMA.16816.F32 R96, R156.reuse, R150, R96 ;  /* 0x000000969c60723c */ /* 0x040fe20000001860 */
[----:B------:R-:W3:Y:S05]  /*53a0*/  LDSM.16.MT88.4 R148, [R221+0xb000] ;  /* 0x00b00000dd94783b */ /* 0x000eea0000004200 */
[----:B------:R-:W4:Y:S01]  /*53b0*/  MUFU.EX2 R173, R173 ;  /* 0x000000ad00ad7308 */ /* 0x000f220000000800 */
[--C-:B------:R-:W-:Y:S01]  /*53c0*/  FFMA.FTZ R175, R23, UR4, -R195.reuse ;  /* 0x0000000417af7c23 */ /* 0x100fe200080108c3 */
[----:B------:R-:W-:Y:S03]  /*53d0*/  FMUL.FTZ R23, R3, R147 ;  /* 0x0000009303177220 */ /* 0x000fe60000410000 */
[----:B-1----:R-:W-:Y:S01]  /*53e0*/  F2FP.F16.F32.PACK_AB R47, R240, R219 ;  /* 0x000000dbf02f723e */ /* 0x002fe200000000ff */
[--C-:B------:R-:W-:Y:S01]  /*53f0*/  FFMA.FTZ R176, R32, UR4, -R196.reuse ;  /* 0x0000000420b07c23 */ /* 0x100fe200080108c4 */
[----:B------:R-:W1:Y:S01]  /*5400*/  LDSM.16.MT88.4 R144, [R220+0xb000] ;  /* 0x00b00000dc90783b */ /* 0x000e620000004200 */
[C---:B------:R-:W-:Y:S01]  /*5410*/  FMUL.FTZ R32, R164.reuse, R140 ;  /* 0x0000008ca4207220 */ /* 0x040fe20000410000 */
[--C-:B------:R-:W-:Y:S01]  /*5420*/  FFMA.FTZ R177, R33, UR4, -R196.reuse ;  /* 0x0000000421b17c23 */ /* 0x100fe200080108c4 */
[-C--:B--2---:R-:W-:Y:S01]  /*5430*/  HMMA.16816.F32 R20, R156, R152.reuse, R20 ;  /* 0x000000989c14723c */ /* 0x084fe20000001814 */
[----:B------:R-:W-:Y:S02]  /*5440*/  MUFU.EX2 R174, R174 ;  /* 0x000000ae00ae7308 */ /* 0x000fe40000000800 */
[----:B------:R-:W-:Y:S01]  /*5450*/  FMUL.FTZ R33, R164, R141 ;  /* 0x0000008da4217220 */ /* 0x000fe20000410000 */
[----:B------:R-:W-:Y:S01]  /*5460*/  FFMA.FTZ R196, R65, UR4, -R196 ;  /* 0x0000000441c47c23 */ /* 0x000fe200080108c4 */
[--C-:B------:R-:W-:Y:S01]  /*5470*/  FFMA.FTZ R178, R34, UR4, -R195.reuse ;  /* 0x0000000422b27c23 */ /* 0x100fe200080108c3 */
[C---:B------:R-:W-:Y:S05]  /*5480*/  HMMA.16816.F32 R100, R160.reuse, R152, R100 ;  /* 0x00000098a064723c */ /* 0x040fea0000001864 */
[----:B------:R2:W-:Y:S01]  /*5490*/  MUFU.EX2 R249, R196 ;  /* 0x000000c400f97308 */ /* 0x0005e20000000800 */
[----:B------:R-:W-:Y:S01]  /*54a0*/  FMUL.FTZ R34, R3, R142 ;  /* 0x0000008e03227220 */ /* 0x000fe20000410000 */
[-C--:B------:R-:W-:Y:S04]  /*54b0*/  HMMA.16816.F32 R104, R160, R154.reuse, R104 ;  /* 0x0000009aa068723c */ /* 0x080fe80000001868 */
[--C-:B------:R-:W-:Y:S02]  /*54c0*/  FFMA.FTZ R179, R35, UR4, -R195.reuse ;  /* 0x0000000423b37c23 */ /* 0x100fe400080108c3 */
[C---:B------:R-:W-:Y:S02]  /*54d0*/  HMMA.16816.F32 R108, R156.reuse, R154, R108 ;  /* 0x0000009a9c6c723c */ /* 0x040fe4000000186c */
[----:B------:R-:W5:Y:S03]  /*54e0*/  MUFU.EX2 R175, R175 ;  /* 0x000000af00af7308 */ /* 0x000f660000000800 */
[----:B------:R-:W-:Y:S01]  /*54f0*/  FMUL.FTZ R35, R3, R143 ;  /* 0x0000008f03237220 */ /* 0x000fe20000410000 */
[----:B------:R-:W-:Y:S01]  /*5500*/  FFMA.FTZ R195, R67, UR4, -R195 ;  /* 0x0000000443c37c23 */ /* 0x000fe200080108c3 */
[----:B------:R-:W5:Y:S01]  /*5510*/  LDSM.16.MT88.4 R140, [R221+0x9400] ;  /* 0x00940000dd8c783b */ /* 0x000f620000004200 */
[----:B--2---:R-:W-:Y:S04]  /*5520*/  FFMA.FTZ R196, R58, UR4, -R192 ;  /* 0x000000043ac47c23 */ /* 0x004fe800080108c0 */
[----:B------:R-:W-:Y:S01]  /*5530*/  MUFU.EX2 R176, R176 ;  /* 0x000000b000b07308 */ /* 0x000fe20000000800 */
[----:B------:R-:W-:Y:S01]  /*5540*/  FFMA.FTZ R198, R25, UR4, -R194 ;  /* 0x0000000419c67c23 */ /* 0x000fe200080108c2 */
[-C--:B---3--:R-:W-:Y:S01]  /*5550*/  HMMA.16816.F32 R32, R156, R148.reuse, R32 ;  /* 0x000000949c20723c */ /* 0x088fe20000001820 */
[----:B------:R-:W-:Y:S02]  /*5560*/  LDSM.16.MT88.4 R56, [R221+0xac00] ;  /* 0x00ac0000dd38783b */ /* 0x000fe40000004200 */
[----:B------:R-:W-:Y:S01]  /*5570*/  FMUL.FTZ R25, R164, R137 ;  /* 0x00000089a4197220 */ /* 0x000fe20000410000 */
[--C-:B------:R-:W-:Y:S02]  /*5580*/  FFMA.FTZ R199, R26, UR4, -R192.reuse ;  /* 0x000000041ac77c23 */ /* 0x100fe400080108c0 */
[C---:B------:R-:W-:Y:S02]  /*5590*/  HMMA.16816.F32 R112, R160.reuse, R148, R112 ;  /* 0x00000094a070723c */ /* 0x040fe40000001870 */
[----:B------:R-:W2:Y:S01]  /*55a0*/  MUFU.EX2 R177, R177 ;  /* 0x000000b100b17308 */ /* 0x000ea20000000800 */
[----:B------:R-:W-:Y:S03]  /*55b0*/  LDSM.16.MT88.4 R64, [R220+0xac00] ;  /* 0x00ac0000dc40783b */ /* 0x000fe60000004200 */
[-C--:B------:R-:W-:Y:S06]  /*55c0*/  HMMA.16816.F32 R116, R160, R150.reuse, R116 ;  /* 0x00000096a074723c */ /* 0x080fec0000001874 */
[----:B------:R-:W-:Y:S01]  /*55d0*/  MUFU.EX2 R178, R178 ;  /* 0x000000b200b27308 */ /* 0x000fe20000000800 */
[----:B------:R-:W-:Y:S01]  /*55e0*/  FFMA.FTZ R200, R27, UR4, -R192 ;  /* 0x000000041bc87c23 */ /* 0x000fe200080108c0 */
[C---:B------:R-:W-:Y:S01]  /*55f0*/  HMMA.16816.F32 R120, R156.reuse, R150, R120 ;  /* 0x000000969c78723c */ /* 0x040fe20000001878 */
[----:B------:R-:W3:Y:S03]  /*5600*/  LDSM.16.MT88.4 R148, [R220+0x9400] ;  /* 0x00940000dc94783b */ /* 0x000ee60000004200 */
[C---:B------:R-:W-:Y:S01]  /*5610*/  FMUL.FTZ R26, R3.reuse, R138 ;  /* 0x0000008a031a7220 */ /* 0x040fe20000410000 */
[----:B------:R-:W-:Y:S03]  /*5620*/  FMUL.FTZ R27, R3, R139 ;  /* 0x0000008b031b7220 */ /* 0x000fe60000410000 */
[----:B------:R-:W2:Y:S03]  /*5630*/  MUFU.EX2 R179, R179 ;  /* 0x000000b300b37308 */ /* 0x000ea60000000800 */
[--C-:B------:R-:W-:Y:S01]  /*5640*/  FFMA.FTZ R201, R28, UR4, -R194.reuse ;  /* 0x000000041cc97c23 */ /* 0x100fe200080108c2 */
[----:B------:R-:W-:Y:S01]  /*5650*/  FMUL.FTZ R28, R2, R132 ;  /* 0x00000084021c7220 */ /* 0x000fe20000410000 */
[----:B----4-:R-:W-:Y:S01]  /*5660*/  F2FP.F16.F32.PACK_AB R132, R173, R172 ;  /* 0x000000acad84723e */ /* 0x010fe200000000ff */
[-C--:B-1----:R-:W-:Y:S04]  /*5670*/  HMMA.16816.F32 R24, R156, R144.reuse, R24 ;  /* 0x000000909c18723c */ /* 0x082fe80000001818 */
[----:B------:R-:W-:Y:S01]  /*5680*/  MUFU.EX2 R197, R197 ;  /* 0x000000c500c57308 */ /* 0x000fe20000000800 */
[----:B------:R-:W-:Y:S01]  /*5690*/  FFMA.FTZ R202, R29, UR4, -R194 ;  /* 0x000000041dca7c23 */ /* 0x000fe200080108c2 */
[--C-:B------:R-:W-:Y:S01]  /*56a0*/  FFMA.FTZ R203, R30, UR4, -R192.reuse ;  /* 0x000000041ecb7c23 */ /* 0x100fe200080108c0 */
[----:B------:R-:W-:Y:S01]  /*56b0*/  FFMA.FTZ R204, R31, UR4, -R192 ;  /* 0x000000041fcc7c23 */ /* 0x000fe200080108c0 */
[C---:B------:R-:W-:Y:S06]  /*56c0*/  HMMA.16816.F32 R124, R160.reuse, R144, R124 ;  /* 0x00000090a07c723c */ /* 0x040fec000000187c */
[----:B------:R-:W1:Y:S01]  /*56d0*/  MUFU.EX2 R198, R198 ;  /* 0x000000c600c67308 */ /* 0x000e620000000800 */
[----:B------:R-:W-:Y:S01]  /*56e0*/  FMUL.FTZ R29, R2, R133 ;  /* 0x00000085021d7220 */ /* 0x000fe20000410000 */
[C---:B------:R-:W-:Y:S03]  /*56f0*/  FMUL.FTZ R30, R0.reuse, R134 ;  /* 0x00000086001e7220 */ /* 0x040fe60000410000 */
[----:B------:R-:W-:Y:S01]  /*5700*/  FMUL.FTZ R31, R0, R135 ;  /* 0x00000087001f7220 */ /* 0x000fe20000410000 */
[----:B-----5:R-:W-:Y:S02]  /*5710*/  F2FP.F16.F32.PACK_AB R133, R175, R174 ;  /* 0x000000aeaf85723e */ /* 0x020fe400000000ff */
[----:B--2---:R-:W-:Y:S02]  /*5720*/  F2FP.F16.F32.PACK_AB R134, R177, R176 ;  /* 0x000000b0b186723e */ /* 0x004fe400000000ff */
[----:B------:R-:W-:Y:S01]  /*5730*/  MUFU.EX2 R199, R199 ;  /* 0x000000c700c77308 */ /* 0x000fe20000000800 */
[----:B------:R-:W-:Y:S01]  /*5740*/  F2FP.F16.F32.PACK_AB R135, R179, R178 ;  /* 0x000000b2b387723e */ /* 0x000fe200000000ff */
[-C--:B------:R-:W-:Y:S03]  /*5750*/  HMMA.16816.F32 R28, R160, R146.reuse, R28 ;  /* 0x00000092a01c723c */ /* 0x080fe6000000181c */
[--C-:B------:R-:W-:Y:S01]  /*5760*/  FFMA.FTZ R60, R60, UR4, -R194.reuse ;  /* 0x000000043c3c7c23 */ /* 0x100fe200080108c2 */
[----:B------:R-:W-:Y:S01]  /*5770*/  FFMA.FTZ R194, R61, UR4, -R194 ;  /* 0x000000043dc27c23 */ /* 0x000fe200080108c2 */
[----:B------:R-:W-:Y:S01]  /*5780*/  FFMA.FTZ R181, R164, R243, R181 ;  /* 0x000000f3a4b57223 */ /* 0x000fe200000100b5 */
[----:B------:R-:W-:Y:S02]  /*5790*/  HMMA.16816.F32 R128, R156, R146, R128 ;  /* 0x000000929c80723c */ /* 0x000fe40000001880 */
[----:B------:R-:W2:Y:S01]  /*57a0*/  MUFU.EX2 R200, R200 ;  /* 0x000000c800c87308 */ /* 0x000ea20000000800 */
[----:B------:R-:W4:Y:S02]  /*57b0*/  LDSM.16.MT88.4 R144, [R221+0xa400] ;  /* 0x00a40000dd90783b */ /* 0x000f240000004200 */
[----:B-1----:R-:W-:Y:S01]  /*57c0*/  F2FP.F16.F32.PACK_AB R136, R198, R197 ;  /* 0x000000c5c688723e */ /* 0x002fe200000000ff */
[-C--:B------:R-:W-:Y:S06]  /*57d0*/  HMMA.16816.F32 R4, R132, R140.reuse, R4 ;  /* 0x0000008c8404723c */ /* 0x080fec0000001804 */
[----:B------:R-:W-:Y:S01]  /*57e0*/  MUFU.EX2 R201, R201 ;  /* 0x000000c900c97308 */ /* 0x000fe20000000800 */
[----:B------:R-:W-:Y:S01]  /*57f0*/  FFMA.FTZ R184, R3, R238, R184 ;  /* 0x000000ee03b87223 */ /* 0x000fe200000100b8 */
[----:B------:R-:W-:Y:S03]  /*5800*/  MOV R3, R166 ;  /* 0x000000a600037202 */ /* 0x000fe60000000f00 */
[----:B------:R-:W-:Y:S01]  /*5810*/  FFMA.FTZ R189, R2, R241, R189 ;  /* 0x000000f102bd7223 */ /* 0x000fe200000100bd */
[----:B------:R-:W-:Y:S04]  /*5820*/  FFMA.FTZ R191, R0, R239, R191 ;  /* 0x000000ef00bf7223 */ /* 0x000fe800000100bf */
[----:B------:R-:W1:Y:S01]  /*5830*/  MUFU.EX2 R202, R202 ;  /* 0x000000ca00ca7308 */ /* 0x000e620000000800 */
[----:B--2---:R-:W-:Y:S01]  /*5840*/  F2FP.F16.F32.PACK_AB R137, R200, R199 ;  /* 0x000000c7c889723e */ /* 0x004fe200000000ff */
[----:B------:R-:W-:Y:S01]  /*5850*/  FADD.FTZ R181, R180, R181 ;  /* 0x000000b5b4b57221 */ /* 0x000fe20000010000 */
[----:B------:R-:W-:Y:S01]  /*5860*/  MOV R2, R167 ;  /* 0x000000a700027202 */ /* 0x000fe20000000f00 */
[----:B------:R-:W-:Y:S01]  /*5870*/  FADD.FTZ R169, R169, R184 ;  /* 0x000000b8a9a97221 */ /* 0x000fe20000010000 */
[----:B------:R-:W-:Y:S01]  /*5880*/  FADD.FTZ R0, R185, R189 ;  /* 0x000000bdb9007221 */ /* 0x000fe20000010000 */
[----:B------:R-:W-:Y:S01]  /*5890*/  FADD.FTZ R191, R186, R191 ;  /* 0x000000bfbabf7221 */ /* 0x000fe20000010000 */
[----:B------:R-:W-:Y:S03]  /*58a0*/  FADD.FTZ R170, R170, R181 ;  /* 0x000000b5aaaa7221 */ /* 0x000fe60000010000 */
[----:B------:R-:W-:Y:S01]  /*58b0*/  MUFU.EX2 R203, R203 ;  /* 0x000000cb00cb7308 */ /* 0x000fe20000000800 */
[----:B------:R-:W-:Y:S01]  /*58c0*/  FADD.FTZ R182, R182, R169 ;  /* 0x000000a9b6b67221 */ /* 0x000fe20000010000 */
[----:B------:R-:W-:Y:S01]  /*58d0*/  FADD.FTZ R187, R187, R0 ;  /* 0x00000000bbbb7221 */ /* 0x000fe20000010000 */
[----:B------:R-:W-:Y:S01]  /*58e0*/  FADD.FTZ R190, R190, R191 ;  /* 0x000000bfbebe7221 */ /* 0x000fe20000010000 */
[----:B------:R-:W-:Y:S01]  /*58f0*/  FADD.FTZ R171, R171, R170 ;  /* 0x000000aaabab7221 */ /* 0x000fe20000010000 */
[----:B------:R-:W-:Y:S01]  /*5900*/  FADD.FTZ R183, R183, R182 ;  /* 0x000000b6b7b77221 */ /* 0x000fe20000010000 */
[----:B------:R-:W-:Y:S01]  /*5910*/  FADD.FTZ R188, R188, R187 ;  /* 0x000000bbbcbc7221 */ /* 0x000fe20000010000 */
[----:B------:R-:W-:Y:S03]  /*5920*/  FADD.FTZ R190, R193, R190 ;  /* 0x000000bec1be7221 */ /* 0x000fe60000010000 */
[----:B------:R-:W2:Y:S01]  /*5930*/  MUFU.EX2 R204, R204 ;  /* 0x000000cc00cc7308 */ /* 0x000ea20000000800 */
[----:B-1----:R-:W-:Y:S01]  /*5940*/  F2FP.F16.F32.PACK_AB R138, R202, R201 ;  /* 0x000000c9ca8a723e */ /* 0x002fe200000000ff */
        /* <DEDUP_REMOVED lines=13> */
[----:B------:R-:W-:Y:S03]  /*5a20*/  MOV R169, R168 ;  /* 0x000000a800a97202 */ /* 0x000fe60000000f00 */
[----:B------:R-:W1:Y:S01]  /*5a30*/  MUFU.EX2 R206, R206 ;  /* 0x000000ce00ce7308 */ /* 0x000e620000000800 */
[----:B--2---:R-:W-:Y:S01]  /*5a40*/  F2FP.F16.F32.PACK_AB R139, R204, R203 ;  /* 0x000000cbcc8b723e */ /* 0x004fe200000000ff */
[----:B------:R-:W-:Y:S01]  /*5a50*/  FADD.FTZ R203, R203, R200 ;  /* 0x000000c8cbcb7221 */ /* 0x000fe20000010000 */
[----:B------:R-:W-:Y:S01]  /*5a60*/  FADD.FTZ R176, R177, R176 ;  /* 0x000000b0b1b07221 */ /* 0x000fe20000010000 */
[----:B------:R-:W-:Y:S01]  /*5a70*/  FADD.FTZ R178, R179, R178 ;  /* 0x000000b2b3b27221 */ /* 0x000fe20000010000 */
[----:B------:R-:W-:Y:S01]  /*5a80*/  FADD.FTZ R202, R202, R201 ;  /* 0x000000c9caca7221 */ /* 0x000fe20000010000 */
[----:B------:R-:W-:Y:S02]  /*5a90*/  FADD.FTZ R204, R204, R203 ;  /* 0x000000cbcccc7221 */ /* 0x000fe40000010000 */
[C---:B------:R-:W-:Y:S02]  /*5aa0*/  HMMA.16816.F32 R8, R136.reuse, R140, R8 ;  /* 0x0000008c8808723c */ /* 0x040fe40000001808 */
[----:B------:R-:W-:Y:S02]  /*5ab0*/  MUFU.EX2 R207, R207 ;  /* 0x000000cf00cf7308 */ /* 0x000fe40000000800 */
[----:B------:R-:W-:Y:S01]  /*5ac0*/  FADD.FTZ R213, R213, R202 ;  /* 0x000000cad5d57221 */ /* 0x000fe20000010000 */
[----:B------:R-:W-:Y:S01]  /*5ad0*/  FADD.FTZ R215, R215, R204 ;  /* 0x000000ccd7d77221 */ /* 0x000fe20000010000 */
[-C--:B------:R-:W-:Y:S06]  /*5ae0*/  HMMA.16816.F32 R12, R136, R142.reuse, R12 ;  /* 0x0000008e880c723c */ /* 0x080fec000000180c */
[----:B------:R-:W2:Y:S01]  /*5af0*/  MUFU.EX2 R208, R208 ;  /* 0x000000d000d07308 */ /* 0x000ea20000000800 */
[----:B------:R-:W-:Y:S01]  /*5b00*/  FADD.FTZ R214, R214, R213 ;  /* 0x000000d5d6d67221 */ /* 0x000fe20000010000 */
[C---:B------:R-:W-:Y:S01]  /*5b10*/  HMMA.16816.F32 R16, R132.reuse, R142, R16 ;  /* 0x0000008e8410723c */ /* 0x040fe20000001810 */
[----:B------:R-:W5:Y:S07]  /*5b20*/  LDSM.16.MT88.4 R140, [R220+0xa400] ;  /* 0x00a40000dc8c783b */ /* 0x000f6e0000004200 */
[----:B------:R-:W-:Y:S01]  /*5b30*/  MUFU.EX2 R209, R209 ;  /* 0x000000d100d17308 */ /* 0x000fe20000000800 */
[-C--:B---3--:R-:W-:Y:S03]  /*5b40*/  HMMA.16816.F32 R68, R132, R148.reuse, R68 ;  /* 0x000000948444723c */ /* 0x088fe60000001844 */
[----:B------:R-:W-:Y:S03]  /*5b50*/  FADD.FTZ R216, R216, R215 ;  /* 0x000000d7d8d87221 */ /* 0x000fe60000010000 */
[C---:B------:R-:W-:Y:S03]  /*5b60*/  HMMA.16816.F32 R72, R136.reuse, R148, R72 ;  /* 0x000000948848723c */ /* 0x040fe60000001848 */
[----:B------:R-:W3:Y:S02]  /*5b70*/  MUFU.EX2 R210, R210 ;  /* 0x000000d200d27308 */ /* 0x000ee40000000800 */
[----:B------:R-:W-:Y:S01]  /*5b80*/  FADD.FTZ R217, R217, R214 ;  /* 0x000000d6d9d97221 */ /* 0x000fe20000010000 */
[-C--:B------:R-:W-:Y:S07]  /*5b90*/  HMMA.16816.F32 R76, R136, R150.reuse, R76 ;  /* 0x00000096884c723c */ /* 0x080fee000000184c */
[----:B------:R-:W-:Y:S01]  /*5ba0*/  MUFU.EX2 R211, R211 ;  /* 0x000000d300d37308 */ /* 0x000fe20000000800 */
[----:B------:R-:W-:Y:S01]  /*5bb0*/  FADD.FTZ R219, R219, R216 ;  /* 0x000000d8dbdb7221 */ /* 0x000fe20000010000 */
[C---:B------:R-:W-:Y:S01]  /*5bc0*/  HMMA.16816.F32 R80, R132.reuse, R150, R80 ;  /* 0x000000968450723c */ /* 0x040fe20000001850 */
[----:B------:R-:W-:Y:S07]  /*5bd0*/  LDSM.16.MT88.4 R148, [R221+0x9c00] ;  /* 0x009c0000dd94783b */ /* 0x000fee0000004200 */
[----:B------:R-:W3:Y:S01]  /*5be0*/  MUFU.EX2 R212, R212 ;  /* 0x000000d400d47308 */ /* 0x000ee20000000800 */
[-C--:B----4-:R-:W-:Y:S03]  /*5bf0*/  HMMA.16816.F32 R84, R132, R144.reuse, R84 ;  /* 0x000000908454723c */ /* 0x090fe60000001854 */
[----:B------:R-:W-:Y:S03]  /*5c00*/  FADD.FTZ R217, R218, R217 ;  /* 0x000000d9dad97221 */ /* 0x000fe60000010000 */
[C---:B------:R-:W-:Y:S03]  /*5c10*/  HMMA.16816.F32 R88, R136.reuse, R144, R88 ;  /* 0x000000908858723c */ /* 0x040fe60000001858 */
[----:B------:R-:W-:Y:S02]  /*5c20*/  MUFU.EX2 R242, R242 ;  /* 0x000000f200f27308 */ /* 0x000fe40000000800 */
[----:B------:R-:W-:Y:S01]  /*5c30*/  FADD.FTZ R219, R240, R219 ;  /* 0x000000dbf0db7221 */ /* 0x000fe20000010000 */
[-C--:B------:R-:W-:Y:S07]  /*5c40*/  HMMA.16816.F32 R92, R136, R146.reuse, R92 ;  /* 0x00000092885c723c */ /* 0x080fee000000185c */
[----:B------:R-:W-:Y:S01]  /*5c50*/  MUFU.EX2 R245, R245 ;  /* 0x000000f500f57308 */ /* 0x000fe20000000800 */
[C---:B------:R-:W-:Y:S09]  /*5c60*/  HMMA.16816.F32 R96, R132.reuse, R146, R96 ;  /* 0x000000928460723c */ /* 0x040ff20000001860 */
[----:B------:R-:W-:Y:S01]  /*5c70*/  MUFU.EX2 R244, R244 ;  /* 0x000000f400f47308 */ /* 0x000fe20000000800 */
[-C--:B-----5:R-:W-:Y:S06]  /*5c80*/  HMMA.16816.F32 R20, R132, R140.reuse, R20 ;  /* 0x0000008c8414723c */ /* 0x0a0fec0000001814 */
[C---:B------:R-:W-:Y:S03]  /*5c90*/  HMMA.16816.F32 R100, R136.reuse, R140, R100 ;  /* 0x0000008c8864723c */ /* 0x040fe60000001864 */
[----:B------:R-:W-:Y:S03]  /*5ca0*/  MUFU.EX2 R247, R247 ;  /* 0x000000f700f77308 */ /* 0x000fe60000000800 */
[-C--:B------:R-:W-:Y:S07]  /*5cb0*/  HMMA.16816.F32 R104, R136, R142.reuse, R104 ;  /* 0x0000008e8868723c */ /* 0x080fee0000001868 */
[----:B------:R-:W-:Y:S01]  /*5cc0*/  MUFU.EX2 R246, R246 ;  /* 0x000000f600f67308 */ /* 0x000fe20000000800 */
[C---:B------:R-:W-:Y:S01]  /*5cd0*/  HMMA.16816.F32 R108, R132.reuse, R142, R108 ;  /* 0x0000008e846c723c */ /* 0x040fe2000000186c */
[----:B------:R-:W4:Y:S08]  /*5ce0*/  LDSM.16.MT88.4 R140, [R220+0x9800] ;  /* 0x00980000dc8c783b */ /* 0x000f300000004200 */
[----:B------:R-:W-:Y:S01]  /*5cf0*/  MUFU.EX2 R248, R248 ;  /* 0x000000f800f87308 */ /* 0x000fe20000000800 */
[-C--:B------:R-:W-:Y:S06]  /*5d00*/  HMMA.16816.F32 R32, R132, R36.reuse, R32 ;  /* 0x000000248420723c */ /* 0x080fec0000001820 */
[C---:B------:R-:W-:Y:S03]  /*5d10*/  HMMA.16816.F32 R112, R136.reuse, R36, R112 ;  /* 0x000000248870723c */ /* 0x040fe60000001870 */
[----:B------:R-:W-:Y:S03]  /*5d20*/  MUFU.EX2 R195, R195 ;  /* 0x000000c300c37308 */ /* 0x000fe60000000800 */
[-C--:B------:R-:W-:Y:S07]  /*5d30*/  HMMA.16816.F32 R116, R136, R38.reuse, R116 ;  /* 0x000000268874723c */ /* 0x080fee0000001874 */
[----:B------:R-:W-:Y:S01]  /*5d40*/  MUFU.EX2 R250, R250 ;  /* 0x000000fa00fa7308 */ /* 0x000fe20000000800 */
[----:B-1----:R-:W-:Y:S01]  /*5d50*/  F2FP.F16.F32.PACK_AB R36, R206, R205 ;  /* 0x000000cdce24723e */ /* 0x002fe200000000ff */
[C---:B------:R-:W-:Y:S04]  /*5d60*/  HMMA.16816.F32 R120, R132.reuse, R38, R120 ;  /* 0x000000268478723c */ /* 0x040fe80000001878 */
[----:B--2---:R-:W-:Y:S02]  /*5d70*/  F2FP.F16.F32.PACK_AB R37, R208, R207 ;  /* 0x000000cfd025723e */ /* 0x004fe400000000ff */
[-C--:B------:R-:W-:Y:S02]  /*5d80*/  HMMA.16816.F32 R24, R132, R48.reuse, R24 ;  /* 0x000000308418723c */ /* 0x080fe40000001818 */
[----:B------:R-:W1:Y:S03]  /*5d90*/  MUFU.EX2 R251, R251 ;  /* 0x000000fb00fb7308 */ /* 0x000e660000000800 */
[----:B---3--:R-:W-:Y:S01]  /*5da0*/  F2FP.F16.F32.PACK_AB R38, R210, R209 ;  /* 0x000000d1d226723e */ /* 0x008fe200000000ff */
[C---:B------:R-:W-:Y:S06]  /*5db0*/  HMMA.16816.F32 R124, R136.reuse, R48, R124 ;  /* 0x00000030887c723c */ /* 0x040fec000000187c */
[----:B------:R-:W-:Y:S01]  /*5dc0*/  MUFU.EX2 R196, R196 ;  /* 0x000000c400c47308 */ /* 0x000fe20000000800 */
[----:B------:R-:W-:Y:S01]  /*5dd0*/  F2FP.F16.F32.PACK_AB R39, R212, R211 ;  /* 0x000000d3d427723e */ /* 0x000fe200000000ff */
[-C--:B------:R-:W-:Y:S08]  /*5de0*/  HMMA.16816.F32 R28, R136, R50.reuse, R28 ;  /* 0x00000032881c723c */ /* 0x080ff0000000181c */
[----:B------:R-:W2:Y:S01]  /*5df0*/  MUFU.EX2 R252, R252 ;  /* 0x000000fc00fc7308 */ /* 0x000ea20000000800 */
[----:B------:R-:W-:Y:S01]  /*5e00*/  HMMA.16816.F32 R128, R132, R50, R128 ;  /* 0x000000328480723c */ /* 0x000fe20000001880 */
[----:B------:R-:W3:Y:S03]  /*5e10*/  LDSM.16.MT88.4 R48, [R221+0xa800] ;  /* 0x00a80000dd30783b */ /* 0x000ee60000004200 */
[----:B------:R-:W-:Y:S02]  /*5e20*/  FADD.FTZ R205, R205, R176 ;  /* 0x000000b0cdcd7221 */ /* 0x000fe40000010000 */
[-C--:B------:R-:W-:Y:S03]  /*5e30*/  HMMA.16816.F32 R4, R36, R40.reuse, R4 ;  /* 0x000000282404723c */ /* 0x080fe60000001804 */
[----:B------:R-:W-:Y:S02]  /*5e40*/  MUFU.EX2 R60, R60 ;  /* 0x0000003c003c7308 */ /* 0x000fe40000000800 */
[----:B-1----:R-:W-:Y:S01]  /*5e50*/  F2FP.F16.F32.PACK_AB R132, R251, R250 ;  /* 0x000000fafb84723e */ /* 0x002fe200000000ff */
[C---:B------:R-:W-:Y:S07]  /*5e60*/  HMMA.16816.F32 R8, R44.reuse, R40, R8 ;  /* 0x000000282c08723c */ /* 0x040fee0000001808 */
[----:B------:R-:W1:Y:S01]  /*5e70*/  MUFU.EX2 R61, R194 ;  /* 0x000000c2003d7308 */ /* 0x000e620000000800 */
[----:B--2---:R-:W-:Y:S01]  /*5e80*/  F2FP.F16.F32.PACK_AB R133, R252, R196 ;  /* 0x000000c4fc85723e */ /* 0x004fe200000000ff */
[-C--:B------:R-:W-:Y:S03]  /*5e90*/  HMMA.16816.F32 R12, R44, R42.reuse, R12 ;  /* 0x0000002a2c0c723c */ /* 0x080fe6000000180c */
[----:B------:R-:W-:Y:S03]  /*5ea0*/  FADD.FTZ R207, R207, R178 ;  /* 0x000000b2cfcf7221 */ /* 0x000fe60000010000 */
[C---:B------:R-:W-:Y:S01]  /*5eb0*/  HMMA.16816.F32 R16, R36.reuse, R42, R16 ;  /* 0x0000002a2410723c */ /* 0x040fe20000001810 */
[----:B------:R-:W2:Y:S04]  /*5ec0*/  LDSM.16.MT88.4 R40, [R220+0xa800] ;  /* 0x00a80000dc28783b */ /* 0x000ea80000004200 */
[----:B------:R-:W-:Y:S01]  /*5ed0*/  FADD.FTZ R206, R206, R205 ;  /* 0x000000cdcece7221 */ /* 0x000fe20000010000 */
[-C--:B----4-:R-:W-:Y:S05]  /*5ee0*/  HMMA.16816.F32 R68, R36, R140.reuse, R68 ;  /* 0x0000008c2444723c */ /* 0x090fea0000001844 */
[----:B-1----:R-:W-:Y:S01]  /*5ef0*/  F2FP.F16.F32.PACK_AB R134, R61, R60 ;  /* 0x0000003c3d86723e */ /* 0x002fe200000000ff */
[C---:B------:R-:W-:Y:S05]  /*5f00*/  HMMA.16816.F32 R72, R44.reuse, R140, R72 ;  /* 0x0000008c2c48723c */ /* 0x040fea0000001848 */
[----:B------:R-:W-:Y:S01]  /*5f10*/  FADD.FTZ R208, R208, R207 ;  /* 0x000000cfd0d07221 */ /* 0x000fe20000010000 */
[-C--:B------:R-:W-:Y:S05]  /*5f20*/  HMMA.16816.F32 R76, R44, R142.reuse, R76 ;  /* 0x0000008e2c4c723c */ /* 0x080fea000000184c */
[----:B------:R-:W-:Y:S01]  /*5f30*/  FADD.FTZ R209, R209, R206 ;  /* 0x000000ced1d17221 */ /* 0x000fe20000010000 */
[C---:B------:R-:W-:Y:S05]  /*5f40*/  HMMA.16816.F32 R80, R36.reuse, R142, R80 ;  /* 0x0000008e2450723c */ /* 0x040fea0000001850 */
[----:B------:R-:W-:Y:S01]  /*5f50*/  FADD.FTZ R211, R211, R208 ;  /* 0x000000d0d3d37221 */ /* 0x000fe20000010000 */
[-C--:B---3--:R-:W-:Y:S05]  /*5f60*/  HMMA.16816.F32 R84, R36, R48.reuse, R84 ;  /* 0x000000302454723c */ /* 0x088fea0000001854 */
[----:B------:R-:W-:Y:S01]  /*5f70*/  FADD.FTZ R209, R210, R209 ;  /* 0x000000d1d2d17221 */ /* 0x000fe20000010000 */
[C---:B------:R-:W-:Y:S05]  /*5f80*/  HMMA.16816.F32 R88, R44.reuse, R48, R88 ;  /* 0x000000302c58723c */ /* 0x040fea0000001858 */
[----:B------:R-:W-:Y:S01]  /*5f90*/  FADD.FTZ R211, R212, R211 ;  /* 0x000000d3d4d37221 */ /* 0x000fe20000010000 */
[-C--:B------:R-:W-:Y:S05]  /*5fa0*/  HMMA.16816.F32 R92, R44, R50.reuse, R92 ;  /* 0x000000322c5c723c */ /* 0x080fea000000185c */
[----:B------:R-:W-:Y:S01]  /*5fb0*/  FADD.FTZ R250, R250, R217 ;  /* 0x000000d9fafa7221 */ /* 0x000fe20000010000 */
[C---:B------:R-:W-:Y:S01]  /*5fc0*/  HMMA.16816.F32 R96, R36.reuse, R50, R96 ;  /* 0x000000322460723c */ /* 0x040fe20000001860 */
[----:B------:R-:W1:Y:S04]  /*5fd0*/  LDSM.16.MT88.4 R48, [R220+0xb800] ;  /* 0x00b80000dc30783b */ /* 0x000e680000004200 */
[----:B------:R-:W-:Y:S01]  /*5fe0*/  FADD.FTZ R219, R196, R219 ;  /* 0x000000dbc4db7221 */ /* 0x000fe20000010000 */
[-C--:B--2---:R-:W-:Y:S05]  /*5ff0*/  HMMA.16816.F32 R20, R36, R40.reuse, R20 ;  /* 0x000000282414723c */ /* 0x084fea0000001814 */
[----:B------:R-:W-:Y:S01]  /*6000*/  FADD.FTZ R251, R251, R250 ;  /* 0x000000fafbfb7221 */ /* 0x000fe20000010000 */
[C---:B------:R-:W-:Y:S05]  /*6010*/  HMMA.16816.F32 R100, R44.reuse, R40, R100 ;  /* 0x000000282c64723c */ /* 0x040fea0000001864 */
[----:B------:R-:W-:Y:S01]  /*6020*/  FADD.FTZ R219, R252, R219 ;  /* 0x000000dbfcdb7221 */ /* 0x000fe20000010000 */
[-C--:B------:R-:W-:Y:S05]  /*6030*/  HMMA.16816.F32 R104, R44, R42.reuse, R104 ;  /* 0x0000002a2c68723c */ /* 0x080fea0000001868 */
[----:B------:R-:W-:Y:S01]  /*6040*/  FADD.FTZ R60, R60, R251 ;  /* 0x000000fb3c3c7221 */ /* 0x000fe20000010000 */
[C---:B------:R-:W-:Y:S01]  /*6050*/  HMMA.16816.F32 R108, R36.reuse, R42, R108 ;  /* 0x0000002a246c723c */ /* 0x040fe2000000186c */
[----:B------:R-:W2:Y:S04]  /*6060*/  LDSM.16.MT88.4 R40, [R220+0x9c00] ;  /* 0x009c0000dc28783b */ /* 0x000ea80000004200 */
[----:B------:R-:W-:Y:S01]  /*6070*/  FADD.FTZ R241, R61, R60 ;  /* 0x0000003c3df17221 */ /* 0x000fe20000010000 */
[-C--:B------:R-:W-:Y:S06]  /*6080*/  HMMA.16816.F32 R32, R36, R52.reuse, R32 ;  /* 0x000000342420723c */ /* 0x080fec0000001820 */
[C---:B------:R-:W-:Y:S06]  /*6090*/  HMMA.16816.F32 R112, R44.reuse, R52, R112 ;  /* 0x000000342c70723c */ /* 0x040fec0000001870 */
[-C--:B------:R-:W-:Y:S05]  /*60a0*/  HMMA.16816.F32 R116, R44, R54.reuse, R116 ;  /* 0x000000362c74723c */ /* 0x080fea0000001874 */
[--C-:B------:R-:W-:Y:S01]  /*60b0*/  FFMA.FTZ R52, R62, UR4, -R192.reuse ;  /* 0x000000043e347c23 */ /* 0x100fe200080108c0 */
[C---:B------:R-:W-:Y:S05]  /*60c0*/  HMMA.16816.F32 R120, R36.reuse, R54, R120 ;  /* 0x000000362478723c */ /* 0x040fea0000001878 */
[----:B------:R-:W-:Y:S01]  /*60d0*/  FFMA.FTZ R192, R63, UR4, -R192 ;  /* 0x000000043fc07c23 */ /* 0x000fe200080108c0 */
[-C--:B-1----:R-:W-:Y:S01]  /*60e0*/  HMMA.16816.F32 R24, R36, R48.reuse, R24 ;  /* 0x000000302418723c */ /* 0x082fe20000001818 */
[----:B------:R-:W-:Y:S05]  /*60f0*/  MUFU.EX2 R52, R52 ;  /* 0x0000003400347308 */ /* 0x000fea0000000800 */
[C---:B------:R-:W-:Y:S05]  /*6100*/  HMMA.16816.F32 R124, R44.reuse, R48, R124 ;  /* 0x000000302c7c723c */ /* 0x040fea000000187c */
[----:B------:R-:W1:Y:S01]  /*6110*/  MUFU.EX2 R53, R192 ;  /* 0x000000c000357308 */ /* 0x000e620000000800 */
[-C--:B------:R-:W-:Y:S01]  /*6120*/  HMMA.16816.F32 R28, R44, R50.reuse, R28 ;  /* 0x000000322c1c723c */ /* 0x080fe2000000181c */
[----:B------:R-:W3:Y:S05]  /*6130*/  LDSM.16.MT88.4 R44, [R221+0xbc00] ;  /* 0x00bc0000dd2c783b */ /* 0x000eea0000004200 */
[----:B------:R-:W-:Y:S07]  /*6140*/  HMMA.16816.F32 R128, R36, R50, R128 ;  /* 0x000000322480723c */ /* 0x000fee0000001880 */
[----:B------:R-:W-:Y:S01]  /*6150*/  F2FP.F16.F32.PACK_AB R36, R245, R242 ;  /* 0x000000f2f524723e */ /* 0x000fe200000000ff */
[----:B------:R-:W-:Y:S03]  /*6160*/  FADD.FTZ R242, R242, R209 ;  /* 0x000000d1f2f27221 */ /* 0x000fe60000010000 */
[----:B------:R-:W-:Y:S01]  /*6170*/  F2FP.F16.F32.PACK_AB R37, R247, R244 ;  /* 0x000000f4f725723e */ /* 0x000fe200000000ff */
[----:B------:R-:W-:Y:S01]  /*6180*/  FADD.FTZ R244, R244, R211 ;  /* 0x000000d3f4f47221 */ /* 0x000fe20000010000 */
[----:B------:R-:W-:Y:S01]  /*6190*/  F2FP.F16.F32.PACK_AB R38, R249, R246 ;  /* 0x000000f6f926723e */ /* 0x000fe200000000ff */
[----:B------:R-:W-:Y:S01]  /*61a0*/  FADD.FTZ R245, R245, R242 ;  /* 0x000000f2f5f57221 */ /* 0x000fe20000010000 */
[----:B------:R-:W-:Y:S01]  /*61b0*/  F2FP.F16.F32.PACK_AB R39, R195, R248 ;  /* 0x000000f8c327723e */ /* 0x000fe200000000ff */
[----:B------:R-:W-:Y:S01]  /*61c0*/  FADD.FTZ R247, R247, R244 ;  /* 0x000000f4f7f77221 */ /* 0x000fe20000010000 */
[----:B-1----:R-:W-:Y:S01]  /*61d0*/  F2FP.F16.F32.PACK_AB R135, R53, R52 ;  /* 0x000000343587723e */ /* 0x002fe200000000ff */
[----:B------:R-:W-:Y:S01]  /*61e0*/  FADD.FTZ R246, R246, R245 ;  /* 0x000000f5f6f67221 */ /* 0x000fe20000010000 */
[----:B------:R-:W-:Y:S01]  /*61f0*/  FADD.FTZ R52, R52, R219 ;  /* 0x000000db34347221 */ /* 0x000fe20000010000 */
[----:B------:R-:W-:Y:S02]  /*6200*/  FADD.FTZ R238, R248, R247 ;  /* 0x000000f7f8ee7221 */ /* 0x000fe40000010000 */
[-C--:B------:R-:W-:Y:S01]  /*6210*/  HMMA.16816.F32 R160, R36, R148.reuse, R4 ;  /* 0x0000009424a0723c */ /* 0x080fe20000001804 */
[----:B------:R-:W1:Y:S02]  /*6220*/  LDSM.16.MT88.4 R4, [R220+0xbc00] ;  /* 0x00bc0000dc04783b */ /* 0x000e640000004200 */
[----:B------:R-:W-:Y:S01]  /*6230*/  FADD.FTZ R243, R249, R246 ;  /* 0x000000f6f9f37221 */ /* 0x000fe20000010000 */
[----:B------:R-:W-:Y:S01]  /*6240*/  FADD.FTZ R238, R195, R238 ;  /* 0x000000eec3ee7221 */ /* 0x000fe20000010000 */
[----:B------:R-:W-:Y:S01]  /*6250*/  FADD.FTZ R239, R53, R52 ;  /* 0x0000003435ef7221 */ /* 0x000fe20000010000 */
[C---:B------:R-:W-:Y:S06]  /*6260*/  HMMA.16816.F32 R156, R132.reuse, R148, R8 ;  /* 0x00000094849c723c */ /* 0x040fec0000001808 */
[-C--:B------:R-:W-:Y:S06]  /*6270*/  HMMA.16816.F32 R152, R132, R150.reuse, R12 ;  /* 0x000000968498723c */ /* 0x080fec000000180c */
[C---:B------:R-:W-:Y:S06]  /*6280*/  HMMA.16816.F32 R148, R36.reuse, R150, R16 ;  /* 0x000000962494723c */ /* 0x040fec0000001810 */
[-C--:B--2---:R-:W-:Y:S06]  /*6290*/  HMMA.16816.F32 R68, R36, R40.reuse, R68 ;  /* 0x000000282444723c */ /* 0x084fec0000001844 */
[C---:B------:R-:W-:Y:S06]  /*62a0*/  HMMA.16816.F32 R72, R132.reuse, R40, R72 ;  /* 0x000000288448723c */ /* 0x040fec0000001848 */
[-C--:B------:R-:W-:Y:S06]  /*62b0*/  HMMA.16816.F32 R76, R132, R42.reuse, R76 ;  /* 0x0000002a844c723c */ /* 0x080fec000000184c */
        /* <DEDUP_REMOVED lines=9> */
[-C--:B---3--:R-:W-:Y:S06]  /*6350*/  HMMA.16816.F32 R140, R36, R44.reuse, R32 ;  /* 0x0000002c248c723c */ /* 0x088fec0000001820 */
[C---:B------:R-:W-:Y:S06]  /*6360*/  HMMA.16816.F32 R112, R132.reuse, R44, R112 ;  /* 0x0000002c8470723c */ /* 0x040fec0000001870 */
[-C--:B------:R-:W-:Y:S06]  /*6370*/  HMMA.16816.F32 R116, R132, R46.reuse, R116 ;  /* 0x0000002e8474723c */ /* 0x080fec0000001874 */
[C---:B------:R-:W-:Y:S06]  /*6380*/  HMMA.16816.F32 R120, R36.reuse, R46, R120 ;  /* 0x0000002e2478723c */ /* 0x040fec0000001878 */
[-C--:B-1----:R-:W-:Y:S06]  /*6390*/  HMMA.16816.F32 R136, R36, R4.reuse, R24 ;  /* 0x000000042488723c */ /* 0x082fec0000001818 */
[C---:B------:R-:W-:Y:S06]  /*63a0*/  HMMA.16816.F32 R124, R132.reuse, R4, R124 ;  /* 0x00000004847c723c */ /* 0x040fec000000187c */
[-C--:B------:R-:W-:Y:S06]  /*63b0*/  HMMA.16816.F32 R132, R132, R6.reuse, R28 ;  /* 0x000000068484723c */ /* 0x080fec000000181c */
[----:B------:R-:W-:Y:S01]  /*63c0*/  HMMA.16816.F32 R128, R36, R6, R128 ;  /* 0x000000062480723c */ /* 0x000fe20000001880 */
[----:B------:R-:W-:Y:S11]  /*63d0*/  @!UPT UIADD3 URZ, URZ, URZ, URZ ;  /* 0x0000003f3f3ff290 */ /* 0x000ff6000fffe03f */
[----:B------:R-:W-:Y:S01]  /*63e0*/  @!UPT UIADD3 URZ, URZ, URZ, URZ ;  /* 0x0000003f3f3ff290 */ /* 0x000fe2000fffe03f */
[----:B------:R-:W-:Y:S11]  /*63f0*/  @P0 BRA `(.L_x_37) ;  /* 0xffffffd000e40947 */ /* 0x000ff6000383ffff */
.L_x_36:
[----:B------:R-:W1:Y:S01]  /*6400*/  SHFL.BFLY PT, R4, R241, 0x2, 0x1f ;  /* 0x0c401f00f1047f89 */ /* 0x000e6200000e0000 */
[----:B------:R-:W2:Y:S01]  /*6410*/  S2UR UR4, SR_CgaCtaId ;  /* 0x00000000000479c3 */ /* 0x000ea20000008800 */
[----:B------:R-:W-:Y:S01]  /*6420*/  UMOV UR5, 0x400 ;  /* 0x0000040000057882 */ /* 0x000fe20000000000 */
[----:B------:R-:W-:Y:S01]  /*6430*/  MOV R6, 0x3f800000 ;  /* 0x3f80000000067802 */ /* 0x000fe20000000f00 */
[----:B------:R-:W3:Y:S01]  /*6440*/  SHFL.BFLY PT, R10, R243, 0x2, 0x1f ;  /* 0x0c401f00f30a7f89 */ /* 0x000ee200000e0000 */
[----:B------:R-:W-:Y:S02]  /*6450*/  MOV R20, 0x7f800000 ;  /* 0x7f80000000147802 */ /* 0x000fe40000000f00 */
[----:B------:R-:W-:Y:S01]  /*6460*/  CS2R R28, SRZ ;  /* 0x00000000001c7805 */ /* 0x000fe2000001ff00 */
[----:B------:R-:W-:Y:S01]  /*6470*/  BSSY B0, `(.L_x_40) ;  /* 0x000015f000007945 */ /* 0x000fe20003800000 */
[----:B------:R-:W4:Y:S01]  /*6480*/  SHFL.BFLY PT, R3, R238, 0x2, 0x1f ;  /* 0x0c401f00ee037f89 */ /* 0x000f2200000e0000 */
[----:B------:R-:W5:Y:S03]  /*6490*/  S2R R0, SR_TID.X ;  /* 0x0000000000007919 */ /* 0x000f660000002100 */
[----:B------:R-:W5:Y:S01]  /*64a0*/  SHFL.BFLY PT, R8, R239, 0x2, 0x1f ;  /* 0x0c401f00ef087f89 */ /* 0x000f6200000e0000 */
[----:B------:R-:W5:Y:S01]  /*64b0*/  S2R R16, SR_CTAID.X ;  /* 0x0000000000107919 */ /* 0x000f620000002500 */
[----:B-1----:R-:W-:Y:S01]  /*64c0*/  FADD.FTZ R4, R4, R241 ;  /* 0x000000f104047221 */ /* 0x002fe20000010000 */
[----:B--2---:R-:W-:Y:S01]  /*64d0*/  ULEA UR4, UR4, UR5, 0x18 ;  /* 0x0000000504047291 */ /* 0x004fe2000f8ec03f */
[----:B---3--:R-:W-:-:S03]  /*64e0*/  FADD.FTZ R10, R10, R243 ;  /* 0x000000f30a0a7221 */ /* 0x008fc60000010000 */
[----:B------:R-:W1:Y:S01]  /*64f0*/  SHFL.BFLY PT, R9, R4, 0x1, 0x1f ;  /* 0x0c201f0004097f89 */ /* 0x000e6200000e0000 */
[----:B------:R-:W-:Y:S01]  /*6500*/  ULDC.U8 UR5, c[0x0][0x3d8] ;  /* 0x0000f60000057ab9 */ /* 0x000fe20000000000 */
[----:B----4-:R-:W-:Y:S02]  /*6510*/  FADD.FTZ R3, R3, R238 ;  /* 0x000000ee03037221 */ /* 0x010fe40000010000 */
[----:B------:R-:W2:Y:S01]  /*6520*/  SHFL.BFLY PT, R5, R10, 0x1, 0x1f ;  /* 0x0c201f000a057f89 */ /* 0x000ea200000e0000 */
[----:B------:R-:W-:-:S03]  /*6530*/  ISETP.NE.AND P1, PT, RZ, UR5, PT ;  /* 0x00000005ff007c0c */ /* 0x000fc6000bf25270 */
[----:B------:R-:W3:Y:S01]  /*6540*/  SHFL.BFLY PT, R2, R3, 0x1, 0x1f ;  /* 0x0c201f0003027f89 */ /* 0x000ee200000e0000 */
[----:B-----5:R-:W-:Y:S01]  /*6550*/  FADD.FTZ R8, R8, R239 ;  /* 0x000000ef08087221 */ /* 0x020fe20000010000 */
[----:B------:R-:W-:-:S04]  /*6560*/  SHF.R.S32.HI R11, RZ, 0x1f, R0 ;  /* 0x0000001fff0b7819 */ /* 0x000fc80000011400 */
[----:B------:R-:W4:Y:S01]  /*6570*/  SHFL.BFLY PT, R7, R8, 0x1, 0x1f ;  /* 0x0c201f0008077f89 */ /* 0x000f2200000e0000 */
[----:B-1----:R-:W-:Y:S01]  /*6580*/  FADD.FTZ R9, R4, R9 ;  /* 0x0000000904097221 */ /* 0x002fe20000010000 */
[----:B------:R-:W-:Y:S01]  /*6590*/  MOV R4, 0x3f800000 ;  /* 0x3f80000000047802 */ /* 0x000fe20000000f00 */
[----:B--2---:R-:W-:-:S03]  /*65a0*/  FADD.FTZ R5, R10, R5 ;  /* 0x000000050a057221 */ /* 0x004fc60000010000 */
[----:B------:R-:W-:Y:S01]  /*65b0*/  FSETP.NE.FTZ.AND P3, PT, R9, RZ, PT ;  /* 0x000000ff0900720b */ /* 0x000fe20003f75000 */
[----:B---3--:R-:W-:Y:S01]  /*65c0*/  FADD.FTZ R10, R3, R2 ;  /* 0x00000002030a7221 */ /* 0x008fe20000010000 */
[CC--:B------:R-:W-:Y:S02]  /*65d0*/  LEA.HI R2, R11.reuse, R0.reuse, RZ, 0x2 ;  /* 0x000000000b027211 */ /* 0x0c0fe400078f10ff */
[-C--:B------:R-:W-:Y:S02]  /*65e0*/  LEA.HI R11, R11, R0.reuse, RZ, 0x5 ;  /* 0x000000000b0b7211 */ /* 0x080fe400078f28ff */
[----:B------:R-:W-:Y:S02]  /*65f0*/  LOP3.LUT R3, R2, 0xfffffffc, RZ, 0xc0, !PT ;  /* 0xfffffffc02037812 */ /* 0x000fe400078ec0ff */
[----:B------:R-:W-:Y:S01]  /*6600*/  FSETP.NE.FTZ.AND P4, PT, R10, RZ, PT ;  /* 0x000000ff0a00720b */ /* 0x000fe20003f95000 */
[----:B----4-:R-:W-:Y:S01]  /*6610*/  FADD.FTZ R7, R8, R7 ;  /* 0x0000000708077221 */ /* 0x010fe20000010000 */
[----:B------:R-:W-:-:S03]  /*6620*/  IADD3 R3, -R3, R0, RZ ;  /* 0x0000000003037210 */ /* 0x000fc60007ffe1ff */
[----:B------:R-:W1:Y:S01]  /*6630*/  @P3 LDC R27, c[0x0][0x2e8] ;  /* 0x0000ba00ff1b3b82 */ /* 0x000e620000000800 */
[----:B------:R-:W-:Y:S02]  /*6640*/  MOV R0, 0x3f800000 ;  /* 0x3f80000000007802 */ /* 0x000fe40000000f00 */
[----:B------:R-:W-:Y:S02]  /*6650*/  SHF.R.S32.HI R2, RZ, 0x2, R2 ;  /* 0x00000002ff027819 */ /* 0x000fe40000011402 */
[----:B------:R-:W-:Y:S02]  /*6660*/  SHF.R.S32.HI R8, RZ, 0x5, R11 ;  /* 0x00000005ff087819 */ /* 0x000fe4000001140b */
[----:B------:R-:W2:Y:S01]  /*6670*/  @P3 MUFU.RCP R0, R9 ;  /* 0x0000000900003308 */ /* 0x000ea20000001000 */
[----:B------:R-:W-:Y:S02]  /*6680*/  SHF.R.S32.HI R13, RZ, 0x1f, R2 ;  /* 0x0000001fff0d7819 */ /* 0x000fe40000011402 */
[----:B------:R-:W-:Y:S01]  /*6690*/  FSETP.NE.FTZ.AND P5, PT, R5, RZ, PT ;  /* 0x000000ff0500720b */ /* 0x000fe20003fb5000 */
[----:B------:R-:W3:Y:S01]  /*66a0*/  @P4 LDC R18, c[0x0][0x2e8] ;  /* 0x0000ba00ff124b82 */ /* 0x000ee20000000800 */
[----:B------:R-:W-:-:S02]  /*66b0*/  LEA.HI R13, R13, R2, RZ, 0x3 ;  /* 0x000000020d0d7211 */ /* 0x000fc400078f18ff */
[----:B------:R-:W-:Y:S01]  /*66c0*/  FSETP.NE.FTZ.AND P2, PT, R7, RZ, PT ;  /* 0x000000ff0700720b */ /* 0x000fe20003f55000 */
[----:B------:R-:W4:Y:S01]  /*66d0*/  @P4 MUFU.RCP R4, R10 ;  /* 0x0000000a00044308 */ /* 0x000f220000001000 */
[----:B------:R-:W-:Y:S02]  /*66e0*/  LOP3.LUT R13, R13, 0xfffffff8, RZ, 0xc0, !PT ;  /* 0xfffffff80d0d7812 */ /* 0x000fe400078ec0ff */
[----:B------:R-:W-:Y:S02]  /*66f0*/  SHF.L.U32 R22, R3, 0x3, RZ ;  /* 0x0000000303167819 */ /* 0x000fe400000006ff */
[----:B------:R-:W-:-:S03]  /*6700*/  IADD3 R13, R2, -R13, RZ ;  /* 0x8000000d020d7210 */ /* 0x000fc60007ffe0ff */
[----:B------:R-:W5:Y:S01]  /*6710*/  @P5 MUFU.RCP R6, R5 ;  /* 0x0000000500065308 */ /* 0x000f620000001000 */
        /* <DEDUP_REMOVED lines=24> */
[C---:B------:R-:W-:Y:S01]  /*68a0*/  LEA.HI R0, R13.reuse, R13, RZ, 0x1 ;  /* 0x0000000d0d007211 */ /* 0x040fe200078f08ff */
        /* <DEDUP_REMOVED lines=24> */
[----:B------:R-:W-:Y:S01]  /*6a30*/  LOP3.LUT R4, R0, 0x3fffffe, RZ, 0xc0, !PT ;  /* 0x03fffffe00047812 */ /* 0x000fe200078ec0ff */
[C---:B-----5:R-:W-:Y:S01]  /*6a40*/  FMUL.FTZ R160, R6.reuse, R160 ;  /* 0x000000a006a07220 */ /* 0x060fe20000410000 */
[----:B------:R-:W-:Y:S01]  /*6a50*/  SHF.R.S32.HI R0, RZ, 0x1, R0 ;  /* 0x00000001ff007819 */ /* 0x000fe20000011400 */
[C---:B------:R-:W-:Y:S01]  /*6a60*/  FMUL.FTZ R161, R6.reuse, R161 ;  /* 0x000000a106a17220 */ /* 0x040fe20000410000 */
[----:B------:R-:W-:Y:S01]  /*6a70*/  IADD3 R13, R13, -R4, RZ ;  /* 0x800000040d0d7210 */ /* 0x000fe20007ffe0ff */
[----:B------:R-:W-:Y:S01]  /*6a80*/  FMUL.FTZ R148, R6, R148 ;  /* 0x0000009406947220 */ /* 0x000fe20000410000 */
[----:B------:R-:W-:Y:S01]  /*6a90*/  SHF.L.U32 R11, R0, 0x6, RZ ;  /* 0x00000006000b7819 */ /* 0x000fe200000006ff */
[----:B------:R-:W-:Y:S01]  /*6aa0*/  FMUL.FTZ R149, R6, R149 ;  /* 0x0000009506957220 */ /* 0x000fe20000410000 */
[----:B------:R-:W-:Y:S01]  /*6ab0*/  LEA R4, R8, R3, 0x8 ;  /* 0x0000000308047211 */ /* 0x000fe200078e40ff */
[C---:B------:R-:W-:Y:S01]  /*6ac0*/  FMUL.FTZ R68, R6.reuse, R68 ;  /* 0x0000004406447220 */ /* 0x040fe20000410000 */
[----:B------:R-:W-:Y:S01]  /*6ad0*/  LOP3.LUT R11, R11, 0xc0, RZ, 0xc0, !PT ;  /* 0x000000c00b0b7812 */ /* 0x000fe200078ec0ff */
[----:B------:R-:W-:Y:S01]  /*6ae0*/  FMUL.FTZ R69, R6, R69 ;  /* 0x0000004506457220 */ /* 0x000fe20000410000 */
[----:B------:R-:W-:Y:S01]  /*6af0*/  LOP3.LUT R12, R0, 0x1, RZ, 0xc0, !PT ;  /* 0x00000001000c7812 */ /* 0x000fe200078ec0ff */
[C---:B------:R-:W-:Y:S01]  /*6b00*/  FMUL.FTZ R80, R6.reuse, R80 ;  /* 0x0000005006507220 */ /* 0x040fe20000410000 */
[----:B------:R-:W-:Y:S01]  /*6b10*/  LEA R4, R13, R4, 0x4 ;  /* 0x000000040d047211 */ /* 0x000fe200078e20ff */
[C---:B------:R-:W-:Y:S01]  /*6b20*/  FMUL.FTZ R81, R6.reuse, R81 ;  /* 0x0000005106517220 */ /* 0x040fe20000410000 */
[----:B------:R-:W-:Y:S01]  /*6b30*/  LEA.HI R11, R11, R11, RZ, 0x1d ;  /* 0x0000000b0b0b7211 */ /* 0x000fe200078fe8ff */
[----:B------:R-:W-:Y:S01]  /*6b40*/  FMUL.FTZ R84, R6, R84 ;  /* 0x0000005406547220 */ /* 0x000fe20000410000 */
[----:B------:R-:W-:Y:S01]  /*6b50*/  ISETP.NE.U32.AND P0, PT, R12, 0x1, PT ;  /* 0x000000010c00780c */ /* 0x000fe20003f05070 */
[----:B------:R-:W-:Y:S01]  /*6b60*/  FMUL.FTZ R85, R6, R85 ;  /* 0x0000005506557220 */ /* 0x000fe20000410000 */
[----:B------:R-:W-:Y:S01]  /*6b70*/  LEA R4, R4, R11, 0x1 ;  /* 0x0000000b04047211 */ /* 0x000fe200078e08ff */
[C---:B------:R-:W-:Y:S01]  /*6b80*/  FMUL.FTZ R96, R6.reuse, R96 ;  /* 0x0000006006607220 */ /* 0x040fe20000410000 */
[C---:B------:R-:W-:Y:S01]  /*6b90*/  FMUL.FTZ R97, R6.reuse, R97 ;  /* 0x0000006106617220 */ /* 0x040fe20000410000 */
[----:B------:R-:W-:Y:S01]  /*6ba0*/  FMUL.FTZ R144, R6, R144 ;  /* 0x0000009006907220 */ /* 0x000fe20000410000 */
[----:B------:R-:W-:Y:S01]  /*6bb0*/  LEA R11, R4, UR4, 0x1 ;  /* 0x00000004040b7c11 */ /* 0x000fe2000f8e08ff */
[----:B------:R-:W-:Y:S01]  /*6bc0*/  ULDC.U8 UR4, c[0x0][0x3d9] ;  /* 0x0000f64000047ab9 */ /* 0x000fe20000000000 */
[C---:B------:R-:W-:Y:S01]  /*6bd0*/  FMUL.FTZ R145, R6.reuse, R145 ;  /* 0x0000009106917220 */ /* 0x040fe20000410000 */
[C---:B------:R-:W-:Y:S01]  /*6be0*/  FMUL.FTZ R108, R6.reuse, R108 ;  /* 0x0000006c066c7220 */ /* 0x040fe20000410000 */
[C---:B------:R-:W-:Y:S01]  /*6bf0*/  IADD3 R15, R11.reuse, -0x10, RZ ;  /* 0xfffffff00b0f7810 */ /* 0x040fe20007ffe0ff */
[C---:B------:R-:W-:Y:S01]  /*6c00*/  FMUL.FTZ R109, R6.reuse, R109 ;  /* 0x0000006d066d7220 */ /* 0x040fe20000410000 */
[C---:B------:R-:W-:Y:S01]  /*6c10*/  FMUL.FTZ R140, R6.reuse, R140 ;  /* 0x0000008c068c7220 */ /* 0x040fe20000410000 */
[C---:B------:R-:W-:Y:S01]  /*6c20*/  @P0 IADD3 R15, R11.reuse, 0x10, RZ ;  /* 0x000000100b0f0810 */ /* 0x040fe20007ffe0ff */
[----:B------:R-:W-:Y:S01]  /*6c30*/  FMUL.FTZ R141, R6, R141 ;  /* 0x0000008d068d7220 */ /* 0x000fe20000410000 */
[----:B------:R-:W-:Y:S01]  /*6c40*/  LOP3.LUT P0, RZ, R0, 0x2, RZ, 0xc0, !PT ;  /* 0x0000000200ff7812 */ /* 0x000fe2000780c0ff */
[C---:B------:R-:W-:Y:S01]  /*6c50*/  FMUL.FTZ R120, R6.reuse, R120 ;  /* 0x0000007806787220 */ /* 0x040fe20000410000 */
[----:B------:R-:W-:Y:S01]  /*6c60*/  MOV R0, 0x20 ;  /* 0x0000002000007802 */ /* 0x000fe20000000f00 */
[C---:B------:R-:W-:Y:S01]  /*6c70*/  FMUL.FTZ R121, R6.reuse, R121 ;  /* 0x0000007906797220 */ /* 0x040fe20000410000 */
[C---:B------:R-:W-:Y:S01]  /*6c80*/  FMUL.FTZ R136, R6.reuse, R136 ;  /* 0x0000008806887220 */ /* 0x040fe20000410000 */
[----:B------:R-:W-:Y:S01]  /*6c90*/  FMUL.FTZ R137, R6, R137 ;  /* 0x0000008906897220 */ /* 0x000fe20000410000 */
[----:B------:R-:W-:Y:S01]  /*6ca0*/  SEL R0, R0, 0xffffffe0, !P0 ;  /* 0xffffffe000007807 */ /* 0x000fe20004000000 */
[C---:B------:R-:W-:Y:S01]  /*6cb0*/  FMUL.FTZ R128, R6.reuse, R128 ;  /* 0x0000008006807220 */ /* 0x040fe20000410000 */
[----:B------:R-:W-:Y:S01]  /*6cc0*/  ISETP.NE.AND P0, PT, RZ, UR4, PT ;  /* 0x00000004ff007c0c */ /* 0x000fe2000bf05270 */
[----:B------:R-:W-:Y:S01]  /*6cd0*/  FMUL.FTZ R129, R6, R129 ;  /* 0x0000008106817220 */ /* 0x000fe20000410000 */
[----:B------:R-:W-:Y:S01]  /*6ce0*/  MOV R6, 0x3f800000 ;  /* 0x3f80000000067802 */ /* 0x000fe20000000f00 */
[----:B------:R-:W2:Y:S01]  /*6cf0*/  S2R R4, SR_CTAID.Z ;  /* 0x0000000000047919 */ /* 0x000ea20000002700 */
[----:B------:R-:W-:Y:S01]  /*6d00*/  IADD3 R17, R11, R0, RZ ;  /* 0x000000000b117210 */ /* 0x000fe20007ffe0ff */
[----:B------:R-:W4:Y:S01]  /*6d10*/  @P4 MUFU.LG2 R10, R10 ;  /* 0x0000000a000a4308 */ /* 0x000f220000000c00 */
[----:B------:R-:W-:-:S02]  /*6d20*/  IADD3 R19, R0, R15, RZ ;  /* 0x0000000f00137210 */ /* 0x000fc40007ffe0ff */
[----:B------:R-:W-:Y:S02]  /*6d30*/  F2FP.F16.F32.PACK_AB R160, R161, R160 ;  /* 0x000000a0a1a0723e */ /* 0x000fe400000000ff */
[----:B------:R-:W-:Y:S02]  /*6d40*/  F2FP.F16.F32.PACK_AB R162, R163, R162 ;  /* 0x000000a2a3a2723e */ /* 0x000fe400000000ff */
[----:B------:R-:W-:Y:S01]  /*6d50*/  ISETP.NE.OR P6, PT, RZ, UR4, !P1 ;  /* 0x00000004ff007c0c */ /* 0x000fe2000cfc5670 */
[----:B------:R-:W5:Y:S01]  /*6d60*/  @P0 LDC.64 R12, c[0x0][0x2c0] ;  /* 0x0000b000ff0c0b82 */ /* 0x000f620000000a00 */
[----:B------:R-:W1:Y:S01]  /*6d70*/  @P2 MUFU.RCP R6, R7 ;  /* 0x0000000700062308 */ /* 0x000e620000001000 */
[----:B------:R-:W-:Y:S01]  /*6d80*/  F2FP.F16.F32.PACK_AB R148, R149, R148 ;  /* 0x000000949594723e */ /* 0x000fe200000000ff */
[----:B------:R-:W-:Y:S01]  /*6d90*/  STS [R11], R160 ;  /* 0x000000a00b007388 */ /* 0x000fe20000000800 */
[----:B------:R-:W-:Y:S02]  /*6da0*/  F2FP.F16.F32.PACK_AB R150, R151, R150 ;  /* 0x000000969796723e */ /* 0x000fe400000000ff */
[----:B------:R-:W-:Y:S01]  /*6db0*/  F2FP.F16.F32.PACK_AB R156, R157, R156 ;  /* 0x0000009c9d9c723e */ /* 0x000fe200000000ff */
[----:B------:R-:W-:Y:S01]  /*6dc0*/  STS [R11+0x200], R162 ;  /* 0x000200a20b007388 */ /* 0x000fe20000000800 */
[----:B------:R-:W2:Y:S01]  /*6dd0*/  @!P0 LDC R0, c[0x0][0x2e4] ;  /* 0x0000b900ff008b82 */ /* 0x000ea20000000800 */
[----:B------:R-:W-:Y:S01]  /*6de0*/  F2FP.F16.F32.PACK_AB R152, R153, R152 ;  /* 0x000000989998723e */ /* 0x000fe200000000ff */
[----:B------:R-:W-:Y:S01]  /*6df0*/  @P2 MUFU.LG2 R7, R7 ;  /* 0x0000000700072308 */ /* 0x000fe20000000c00 */
[----:B------:R-:W-:Y:S01]  /*6e00*/  F2FP.F16.F32.PACK_AB R68, R69, R68 ;  /* 0x000000444544723e */ /* 0x000fe200000000ff */
[----:B------:R-:W-:Y:S01]  /*6e10*/  STS [R15], R148 ;  /* 0x000000940f007388 */ /* 0x000fe20000000800 */
[----:B------:R-:W-:Y:S01]  /*6e20*/  F2FP.F16.F32.PACK_AB R70, R71, R70 ;  /* 0x000000464746723e */ /* 0x000fe200000000ff */
[----:B----4-:R-:W-:Y:S01]  /*6e30*/  @P4 FMUL.FTZ R10, R10, 0.69314718246459960938 ;  /* 0x3f3172180a0a4820 */ /* 0x010fe20000410000 */
[----:B------:R-:W-:Y:S01]  /*6e40*/  F2FP.F16.F32.PACK_AB R80, R81, R80 ;  /* 0x000000505150723e */ /* 0x000fe200000000ff */
[----:B------:R-:W4:Y:S01]  /*6e50*/  @!P0 LDC R14, c[0x0][0x270] ;  /* 0x00009c00ff0e8b82 */ /* 0x000f220000000800 */
[----:B------:R-:W-:Y:S01]  /*6e60*/  F2FP.F16.F32.PACK_AB R82, R83, R82 ;  /* 0x000000525352723e */ /* 0x000fe200000000ff */
[C---:B-1----:R-:W-:Y:S01]  /*6e70*/  FMUL.FTZ R159, R6.reuse, R159 ;  /* 0x0000009f069f7220 */ /* 0x042fe20000410000 */
[C---:B------:R-:W-:Y:S01]  /*6e80*/  FMUL.FTZ R158, R6.reuse, R158 ;  /* 0x0000009e069e7220 */ /* 0x040fe20000410000 */
[C---:B------:R-:W-:Y:S01]  /*6e90*/  FMUL.FTZ R155, R6.reuse, R155 ;  /* 0x0000009b069b7220 */ /* 0x040fe20000410000 */
[C---:B------:R-:W-:Y:S01]  /*6ea0*/  FMUL.FTZ R154, R6.reuse, R154 ;  /* 0x0000009a069a7220 */ /* 0x040fe20000410000 */
[C---:B------:R-:W-:Y:S01]  /*6eb0*/  FMUL.FTZ R75, R6.reuse, R75 ;  /* 0x0000004b064b7220 */ /* 0x040fe20000410000 */
[----:B------:R-:W-:Y:S01]  /*6ec0*/  FMUL.FTZ R74, R6, R74 ;  /* 0x0000004a064a7220 */ /* 0x000fe20000410000 */
[----:B-----5:R-:W-:-:S02]  /*6ed0*/  @P0 IMAD R21, R13, R12, RZ ;  /* 0x0000000c0d150224 */ /* 0x020fc400078e02ff */
[C---:B------:R-:W-:Y:S01]  /*6ee0*/  FMUL.FTZ R79, R6.reuse, R79 ;  /* 0x0000004f064f7220 */ /* 0x040fe20000410000 */
[----:B------:R-:W2:Y:S01]  /*6ef0*/  @!P0 LDC R13, c[0x0][0x2c4] ;  /* 0x0000b100ff0d8b82 */ /* 0x000ea20000000800 */
[----:B------:R-:W1:Y:S01]  /*6f00*/  S2R R12, SR_CTAID.Y ;  /* 0x00000000000c7919 */ /* 0x000e620000002600 */
[C---:B------:R-:W-:Y:S01]  /*6f10*/  FMUL.FTZ R78, R6.reuse, R78 ;  /* 0x0000004e064e7220 */ /* 0x040fe20000410000 */
[----:B------:R-:W-:Y:S01]  /*6f20*/  F2FP.F16.F32.PACK_AB R158, R159, R158 ;  /* 0x0000009e9f9e723e */ /* 0x000fe200000000ff */
[C---:B------:R-:W-:Y:S01]  /*6f30*/  FMUL.FTZ R91, R6.reuse, R91 ;  /* 0x0000005b065b7220 */ /* 0x040fe20000410000 */
[----:B------:R-:W-:Y:S01]  /*6f40*/  F2FP.F16.F32.PACK_AB R154, R155, R154 ;  /* 0x0000009a9b9a723e */ /* 0x000fe200000000ff */
[C---:B------:R-:W-:Y:S01]  /*6f50*/  FMUL.FTZ R90, R6.reuse, R90 ;  /* 0x0000005a065a7220 */ /* 0x040fe20000410000 */
[C---:B------:R-:W-:Y:S01]  /*6f60*/  FMUL.FTZ R95, R6.reuse, R95 ;  /* 0x0000005f065f7220 */ /* 0x040fe20000410000 */
[C---:B------:R-:W-:Y:S01]  /*6f70*/  FMUL.FTZ R94, R6.reuse, R94 ;  /* 0x0000005e065e7220 */ /* 0x040fe20000410000 */
[----:B------:R-:W-:Y:S01]  /*6f80*/  F2FP.F16.F32.PACK_AB R72, R73, R72 ;  /* 0x000000484948723e */ /* 0x000fe200000000ff */
[----:B------:R-:W-:Y:S01]  /*6f90*/  STS [R15+0x200], R150 ;  /* 0x000200960f007388 */ /* 0x000fe20000000800 */
[----:B------:R-:W-:Y:S01]  /*6fa0*/  F2FP.F16.F32.PACK_AB R74, R75, R74 ;  /* 0x0000004a4b4a723e */ /* 0x000fe200000000ff */
[----:B------:R-:W5:Y:S01]  /*6fb0*/  @P0 LDC R25, c[0x0][0x2c0] ;  /* 0x0000b000ff190b82 */ /* 0x000f620000000800 */
[----:B------:R-:W-:Y:S01]  /*6fc0*/  F2FP.F16.F32.PACK_AB R76, R77, R76 ;  /* 0x0000004c4d4c723e */ /* 0x000fe200000000ff */
[----:B------:R-:W-:Y:S01]  /*6fd0*/  STS [R11+0x1000], R156 ;  /* 0x0010009c0b007388 */ /* 0x000fe20000000800 */
[----:B------:R-:W-:Y:S01]  /*6fe0*/  F2FP.F16.F32.PACK_AB R78, R79, R78 ;  /* 0x0000004e4f4e723e */ /* 0x000fe200000000ff */
[C---:B------:R-:W-:Y:S01]  /*6ff0*/  FMUL.FTZ R103, R6.reuse, R103 ;  /* 0x0000006706677220 */ /* 0x040fe20000410000 */
        /* <DEDUP_REMOVED lines=8> */
[C---:B------:R-:W-:Y:S01]  /*7080*/  FMUL.FTZ R106, R6.reuse, R106 ;  /* 0x0000006a066a7220 */ /* 0x040fe20000410000 */
[----:B------:R-:W-:Y:S01]  /*7090*/  STS [R15+0x1200], R154 ;  /* 0x0012009a0f007388 */ /* 0x000fe20000000800 */
[----:B------:R-:W-:Y:S01]  /*70a0*/  F2FP.F16.F32.PACK_AB R88, R89, R88 ;  /* 0x000000585958723e */ /* 0x000fe200000000ff */
[C---:B------:R-:W-:Y:S01]  /*70b0*/  FMUL.FTZ R115, R6.reuse, R115 ;  /* 0x0000007306737220 */ /* 0x040fe20000410000 */
[----:B------:R-:W-:Y:S01]  /*70c0*/  F2FP.F16.F32.PACK_AB R90, R91, R90 ;  /* 0x0000005a5b5a723e */ /* 0x000fe200000000ff */
[----:B------:R-:W-:Y:S01]  /*70d0*/  STS [R17], R68 ;  /* 0x0000004411007388 */ /* 0x000fe20000000800 */
[----:B------:R-:W-:Y:S01]  /*70e0*/  F2FP.F16.F32.PACK_AB R92, R93, R92 ;  /* 0x0000005c5d5c723e */ /* 0x000fe200000000ff */
[C---:B------:R-:W-:Y:S01]  /*70f0*/  FMUL.FTZ R114, R6.reuse, R114 ;  /* 0x0000007206727220 */ /* 0x040fe20000410000 */
[----:B------:R-:W-:Y:S01]  /*7100*/  F2FP.F16.F32.PACK_AB R94, R95, R94 ;  /* 0x0000005e5f5e723e */ /* 0x000fe200000000ff */
[----:B------:R-:W-:Y:S01]  /*7110*/  STS [R17+0x200], R70 ;  /* 0x0002004611007388 */ /* 0x000fe20000000800 */
[----:B------:R-:W-:Y:S01]  /*7120*/  F2FP.F16.F32.PACK_AB R144, R145, R144 ;  /* 0x000000909190723e */ /* 0x000fe200000000ff */
[----:B------:R-:W1:Y:S01]  /*7130*/  @!P6 LDC R23, c[0x0][0x2c4] ;  /* 0x0000b100ff17eb82 */ /* 0x000e620000000800 */
[----:B------:R-:W-:Y:S01]  /*7140*/  F2FP.F16.F32.PACK_AB R146, R147, R146 ;  /* 0x000000929392723e */ /* 0x000fe200000000ff */
[----:B------:R-:W-:Y:S01]  /*7150*/  STS [R19], R80 ;  /* 0x0000005013007388 */ /* 0x000fe20000000800 */
[----:B------:R-:W-:Y:S01]  /*7160*/  F2FP.F16.F32.PACK_AB R108, R109, R108 ;  /* 0x0000006c6d6c723e */ /* 0x000fe200000000ff */
[C---:B------:R-:W-:Y:S01]  /*7170*/  FMUL.FTZ R119, R6.reuse, R119 ;  /* 0x0000007706777220 */ /* 0x040fe20000410000 */
[----:B------:R-:W-:Y:S01]  /*7180*/  F2FP.F16.F32.PACK_AB R110, R111, R110 ;  /* 0x0000006e6f6e723e */ /* 0x000fe200000000ff */
[----:B------:R-:W-:Y:S01]  /*7190*/  STS [R19+0x200], R82 ;  /* 0x0002005213007388 */ /* 0x000fe20000000800 */
[C---:B------:R-:W-:Y:S01]  /*71a0*/  FMUL.FTZ R118, R6.reuse, R118 ;  /* 0x0000007606767220 */ /* 0x040fe20000410000 */
[----:B------:R-:W-:Y:S01]  /*71b0*/  F2FP.F16.F32.PACK_AB R100, R101, R100 ;  /* 0x000000646564723e */ /* 0x000fe200000000ff */
[----:B------:R-:W4:Y:S01]  /*71c0*/  @P5 MUFU.LG2 R5, R5 ;  /* 0x0000000500055308 */ /* 0x000f220000000c00 */
        /* <DEDUP_REMOVED lines=10> */
[----:B------:R-:W4:Y:S01]  /*7270*/  @P3 MUFU.LG2 R9, R9 ;  /* 0x0000000900093308 */ /* 0x000f220000000c00 */
[----:B------:R-:W-:Y:S01]  /*7280*/  F2FP.F16.F32.PACK_AB R120, R121, R120 ;  /* 0x000000787978723e */ /* 0x000fe200000000ff */
[----:B------:R-:W-:Y:S01]  /*7290*/  STS [R19+0x1200], R78 ;  /* 0x0012004e13007388 */ /* 0x000fe20000000800 */
[----:B------:R-:W-:Y:S01]  /*72a0*/  F2FP.F16.F32.PACK_AB R122, R123, R122 ;  /* 0x0000007a7b7a723e */ /* 0x000fe200000000ff */
[C---:B------:R-:W-:Y:S01]  /*72b0*/  FMUL.FTZ R135, R6.reuse, R135 ;  /* 0x0000008706877220 */ /* 0x040fe20000410000 */
[----:B------:R-:W-:Y:S01]  /*72c0*/  F2FP.F16.F32.PACK_AB R112, R113, R112 ;  /* 0x000000707170723e */ /* 0x000fe200000000ff */
[----:B------:R-:W-:Y:S01]  /*72d0*/  STS [R11+0x2000], R84 ;  /* 0x002000540b007388 */ /* 0x000fe20000000800 */
[----:B------:R-:W-:Y:S01]  /*72e0*/  F2FP.F16.F32.PACK_AB R114, R115, R114 ;  /* 0x000000727372723e */ /* 0x000fe200000000ff */
[----:B------:R-:W-:Y:S01]  /*72f0*/  FMUL.FTZ R6, R6, R134 ;  /* 0x0000008606067220 */ /* 0x000fe20000410000 */
[----:B------:R-:W-:Y:S01]  /*7300*/  F2FP.F16.F32.PACK_AB R116, R117, R116 ;  /* 0x000000747574723e */ /* 0x000fe200000000ff */
[----:B------:R-:W-:Y:S01]  /*7310*/  STS [R11+0x2200], R86 ;  /* 0x002200560b007388 */ /* 0x000fe20000000800 */
[----:B------:R-:W-:Y:S01]  /*7320*/  F2FP.F16.F32.PACK_AB R118, R119, R118 ;  /* 0x000000767776723e */ /* 0x000fe200000000ff */
[----:B---3--:R-:W-:Y:S01]  /*7330*/  @P4 FFMA.FTZ R20, R167, R18, R10 ;  /* 0x00000012a7144223 */ /* 0x008fe2000001000a */
[----:B--2---:R-:W-:Y:S01]  /*7340*/  @!P0 SEL R21, R13, R0, !P1 ;  /* 0x000000000d158207 */ /* 0x004fe20004800000 */
[----:B------:R-:W-:Y:S01]  /*7350*/  STS [R15+0x2000], R96 ;  /* 0x002000600f007388 */ /* 0x000fe20000000800 */
[----:B------:R-:W-:Y:S01]  /*7360*/  @!P0 MOV R25, 0x1 ;  /* 0x0000000100198802 */ /* 0x000fe20000000f00 */
[----:B-1----:R-:W-:Y:S01]  /*7370*/  @!P6 IMAD R23, R12, R23, RZ ;  /* 0x000000170c17e224 */ /* 0x002fe200078e02ff */
[----:B------:R-:W-:Y:S01]  /*7380*/  F2FP.F16.F32.PACK_AB R136, R137, R136 ;  /* 0x000000888988723e */ /* 0x000fe200000000ff */
[----:B------:R-:W-:Y:S01]  /*7390*/  STS [R15+0x2200], R98 ;  /* 0x002200620f007388 */ /* 0x000fe20000000800 */
[----:B------:R-:W-:Y:S01]  /*73a0*/  F2FP.F16.F32.PACK_AB R138, R139, R138 ;  /* 0x0000008a8b8a723e */ /* 0x000fe200000000ff */
[----:B-----5:R-:W-:Y:S01]  /*73b0*/  IMAD R18, R16, R25, RZ ;  /* 0x0000001910127224 */ /* 0x020fe200078e02ff */
[----:B------:R-:W-:Y:S01]  /*73c0*/  F2FP.F16.F32.PACK_AB R128, R129, R128 ;  /* 0x000000808180723e */ /* 0x000fe200000000ff */
[----:B------:R-:W-:Y:S01]  /*73d0*/  STS [R11+0x3000], R88 ;  /* 0x003000580b007388 */ /* 0x000fe20000000800 */
[----:B------:R-:W-:Y:S01]  /*73e0*/  F2FP.F16.F32.PACK_AB R130, R131, R130 ;  /* 0x000000828382723e */ /* 0x000fe200000000ff */
[----:B----4-:R-:W-:Y:S01]  /*73f0*/  @P5 FMUL.FTZ R5, R5, 0.69314718246459960938 ;  /* 0x3f31721805055820 */ /* 0x010fe20000410000 */
[----:B------:R-:W-:Y:S01]  /*7400*/  LOP3.LUT P4, RZ, R237, 0x3, RZ, 0xc0, !PT ;  /* 0x00000003edff7812 */ /* 0x000fe2000788c0ff */
[----:B------:R-:W-:Y:S01]  /*7410*/  STS [R11+0x3200], R90 ;  /* 0x0032005a0b007388 */ /* 0x000fe20000000800 */
[----:B------:R-:W-:Y:S01]  /*7420*/  F2FP.F16.F32.PACK_AB R124, R125, R124 ;  /* 0x0000007c7d7c723e */ /* 0x000fe200000000ff */
[----:B------:R-:W-:Y:S01]  /*7430*/  @P3 FMUL.FTZ R9, R9, 0.69314718246459960938 ;  /* 0x3f31721809093820 */ /* 0x000fe20000410000 */
[----:B------:R-:W-:Y:S01]  /*7440*/  F2FP.F16.F32.PACK_AB R126, R127, R126 ;  /* 0x0000007e7f7e723e */ /* 0x000fe200000000ff */
[----:B------:R-:W-:Y:S01]  /*7450*/  STS [R15+0x3000], R92 ;  /* 0x0030005c0f007388 */ /* 0x000fe20000000800 */
[----:B------:R-:W-:-:S02]  /*7460*/  F2FP.F16.F32.PACK_AB R6, R135, R6 ;  /* 0x000000068706723e */ /* 0x000fc400000000ff */
[----:B------:R-:W-:Y:S01]  /*7470*/  SHF.L.U32 R18, R18, 0x7, RZ ;  /* 0x0000000712127819 */ /* 0x000fe200000006ff */
[----:B------:R-:W-:Y:S01]  /*7480*/  STS [R15+0x3200], R94 ;  /* 0x0032005e0f007388 */ /* 0x000fe20000000800 */
[----:B------:R-:W-:Y:S02]  /*7490*/  F2FP.F16.F32.PACK_AB R132, R133, R132 ;  /* 0x000000848584723e */ /* 0x000fe400000000ff */
[----:B------:R-:W-:Y:S01]  /*74a0*/  @!P6 MOV R28, R23 ;  /* 0x00000017001ce202 */ /* 0x000fe20000000f00 */
[----:B------:R-:W-:Y:S01]  /*74b0*/  STS [R17+0x2000], R144 ;  /* 0x0020009011007388 */ /* 0x000fe20000000800 */
[----:B------:R-:W-:Y:S02]  /*74c0*/  @!P6 SHF.R.S32.HI R29, RZ, 0x1f, R23 ;  /* 0x0000001fff1de819 */ /* 0x000fe40000011417 */
[----:B------:R-:W-:Y:S01]  /*74d0*/  MOV R0, 0x7f800000 ;  /* 0x7f80000000007802 */ /* 0x000fe20000000f00 */
[----:B------:R-:W-:Y:S01]  /*74e0*/  STS [R17+0x2200], R146 ;  /* 0x0022009211007388 */ /* 0x000fe20000000800 */
[----:B------:R-:W-:-:S03]  /*74f0*/  SHF.R.S32.HI R23, RZ, 0x1f, R22 ;  /* 0x0000001fff177819 */ /* 0x000fc60000011416 */
[----:B------:R-:W-:Y:S04]  /*7500*/  STS [R19+0x2000], R108 ;  /* 0x0020006c13007388 */ /* 0x000fe80000000800 */
        /* <DEDUP_REMOVED lines=20> */
[----:B--2---:R-:W-:Y:S01]  /*7650*/  @P0 MOV R15, 0x1 ;  /* 0x00000001000f0802 */ /* 0x004fe20000000f00 */
[----:B------:R-:W-:-:S02]  /*7660*/  @!P0 IMAD R15, R21, R14, RZ ;  /* 0x0000000e150f8224 */ /* 0x000fc400078e02ff */
[----:B------:R-:W2:Y:S01]  /*7670*/  @P2 LDC R14, c[0x0][0x2e8] ;  /* 0x0000ba00ff0e2b82 */ /* 0x000ea20000000800 */
[----:B------:R4:W-:Y:S01]  /*7680*/  STS [R19+0x5200], R6 ;  /* 0x0052000613007388 */ /* 0x0009e20000000800 */
[----:B------:R-:W-:-:S03]  /*7690*/  IMAD R15, R12, R15, RZ ;  /* 0x0000000f0c0f7224 */ /* 0x000fc600078e02ff */
[----:B------:R5:W-:Y:S02]  /*76a0*/  STS [R19+0x5000], R132 ;  /* 0x0050008413007388 */ /* 0x000be40000000800 */
[----:B------:R-:W-:-:S05]  /*76b0*/  SEL R15, R15, RZ, P6 ;  /* 0x000000ff0f0f7207 */ /* 0x000fca0003000000 */
[----:B------:R-:W-:Y:S02]  /*76c0*/  IMAD R15, R4, R21, R15 ;  /* 0x00000015040f7224 */ /* 0x000fe400078e020f */
[----:B-1----:R-:W-:Y:S01]  /*76d0*/  @P5 FFMA.FTZ R0, R168, R11, R5 ;  /* 0x0000000ba8005223 */ /* 0x002fe20000010005 */
[----:B------:R-:W-:Y:S01]  /*76e0*/  MOV R5, 0x7f800000 ;  /* 0x7f80000000057802 */ /* 0x000fe20000000f00 */
[----:B------:R-:W-:Y:S01]  /*76f0*/  @P3 FFMA.FTZ R5, R166, R27, R9 ;  /* 0x0000001ba6053223 */ /* 0x000fe20000010009 */
[----:B---3--:R-:W-:Y:S01]  /*7700*/  MOV R17, 0x7f800000 ;  /* 0x7f80000000117802 */ /* 0x008fe20000000f00 */
[----:B----4-:R-:W-:Y:S01]  /*7710*/  @P2 FMUL.FTZ R6, R7, 0.69314718246459960938 ;  /* 0x3f31721807062820 */ /* 0x010fe20000410000 */
[----:B------:R-:W-:Y:S01]  /*7720*/  SHF.R.S32.HI R7, RZ, 0x1f, R18 ;  /* 0x0000001fff077819 */ /* 0x000fe20000011412 */
[----:B------:R-:W-:Y:S01]  /*7730*/  BAR.SYNC.DEFER_BLOCKING 0x0 ;  /* 0x0000000000007b1d */ /* 0x000fe20000010000 */
[--C-:B------:R-:W-:Y:S01]  /*7740*/  IADD3 R18, P1, P0, R18, R28, R15.reuse ;  /* 0x0000001c12127210 */ /* 0x100fe2000783e00f */
[----:B--2---:R-:W-:Y:S01]  /*7750*/  @P2 FFMA.FTZ R17, R165, R14, R6 ;  /* 0x0000000ea5112223 */ /* 0x004fe20000010006 */
[----:B------:R-:W-:-:S02]  /*7760*/  SHF.R.S32.HI R28, RZ, 0x1f, R15 ;  /* 0x0000001fff1c7819 */ /* 0x000fc4000001140f */
[----:B-----5:R-:W-:Y:S02]  /*7770*/  SHF.R.S32.HI R19, RZ, 0x1f, R12 ;  /* 0x0000001fff137819 */ /* 0x020fe4000001140c */
[----:B------:R-:W-:Y:S01]  /*7780*/  IADD3.X R28, R7, R29, R28, P1, P0 ;  /* 0x0000001d071c7210 */ /* 0x000fe20000fe041c */
[----:B------:R-:W-:Y:S06]  /*7790*/  @P4 BRA `(.L_x_41) ;  /* 0x0000000000b04947 */ /* 0x000fec0003800000 */
[----:B------:R-:W-:Y:S01]  /*77a0*/  SHF.R.S32.HI R7, RZ, 0x1f, R8 ;  /* 0x0000001fff077819 */ /* 0x000fe20000011408 */
[----:B------:R-:W-:Y:S01]  /*77b0*/  IMAD R13, R16, -0x80, R13 ;  /* 0xffffff80100d7824 */ /* 0x000fe200078e020d */
        /* <DEDUP_REMOVED lines=8> */
[CC--:B------:R-:W-:Y:S01]  /*7840*/  ISETP.GE.AND P6, PT, R32.reuse, R13.reuse, PT ;  /* 0x0000000d2000720c */ /* 0x0c0fe20003fc6270 */
        /* <DEDUP_REMOVED lines=8> */
[-C--:B------:R-:W-:Y:S01]  /*78d0*/  @!P4 IMAD R21, R26, R25.reuse, RZ ;  /* 0x000000191a15c224 */ /* 0x080fe200078e02ff */
[-C--:B------:R-:W-:Y:S01]  /*78e0*/  @!P6 IADD3 R13, P0, R31, R18.reuse, RZ ;  /* 0x000000121f0de210 */ /* 0x080fe20007f1e0ff */
[----:B------:R-:W2:Y:S01]  /*78f0*/  @!P5 LDC.64 R10, c[0x0][0x2b0] ;  /* 0x0000ac00ff0adb82 */ /* 0x000ea20000000a00 */
[----:B------:R-:W-:Y:S01]  /*7900*/  @!P3 IMAD R29, R24, R25, RZ ;  /* 0x00000019181db224 */ /* 0x000fe200078e02ff */
[-C--:B------:R-:W-:Y:S02]  /*7910*/  @!P5 IADD3 R25, P2, R27, R18.reuse, RZ ;  /* 0x000000121b19d210 */ /* 0x080fe40007f5e0ff */
[----:B------:R-:W-:Y:S02]  /*7920*/  @!P4 IADD3 R26, P1, R21, R18, RZ ;  /* 0x00000012151ac210 */ /* 0x000fe40007f3e0ff */
[----:B------:R-:W-:-:S02]  /*7930*/  @!P6 LEA.HI.X.SX32 R24, R31, R28, 0x1, P0 ;  /* 0x0000001c1f18e211 */ /* 0x000fc400000f0eff */
[----:B------:R-:W3:Y:S01]  /*7940*/  @!P4 LDC.64 R8, c[0x0][0x2b0] ;  /* 0x0000ac00ff08cb82 */ /* 0x000ee20000000a00 */
[-C--:B------:R-:W-:Y:S02]  /*7950*/  @!P4 LEA.HI.X.SX32 R21, R21, R28.reuse, 0x1, P1 ;  /* 0x0000001c1515c211 */ /* 0x080fe400008f0eff */
[----:B------:R-:W-:Y:S02]  /*7960*/  @!P5 LEA.HI.X.SX32 R30, R27, R28, 0x1, P2 ;  /* 0x0000001c1b1ed211 */ /* 0x000fe400010f0eff */
[----:B------:R-:W-:-:S03]  /*7970*/  @!P3 IADD3 R18, P0, R29, R18, RZ ;  /* 0x000000121d12b210 */ /* 0x000fc60007f1e0ff */
[----:B------:R-:W4:Y:S01]  /*7980*/  @!P3 LDC.64 R6, c[0x0][0x2b0] ;  /* 0x0000ac00ff06bb82 */ /* 0x000f220000000a00 */
[----:B-1----:R-:W-:Y:S02]  /*7990*/  @!P6 LEA R14, P2, R13, R14, 0x2 ;  /* 0x0000000e0d0ee211 */ /* 0x002fe400078410ff */
        /* <DEDUP_REMOVED lines=12> */
.L_x_41:
[----:B------:R-:W-:Y:S05]  /*7a60*/  BSYNC B0 ;  /* 0x0000000000007941 */ /* 0x000fea0003800000 */
.L_x_40:
[----:B------:R-:W-:Y:S01]  /*7a70*/  ULDC.64 UR4, c[0x0][0x290] ;  /* 0x0000a40000047ab9 */ /* 0x000fe20000000a00 */
[----:B-1----:R-:W-:Y:S01]  /*7a80*/  SHF.R.S32.HI R5, RZ, 0x1f, R4 ;  /* 0x0000001fff057819 */ /* 0x002fe20000011404 */
[----:B------:R-:W-:Y:S01]  /*7a90*/  IMAD R7, R19, UR4, RZ ;  /* 0x0000000413077c24 */ /* 0x000fe2000f8e02ff */
[----:B------:R-:W-:Y:S01]  /*7aa0*/  SHF.R.S32.HI R3, RZ, 0x1f, R2 ;  /* 0x0000001fff037819 */ /* 0x000fe20000011402 */
[C---:B------:R-:W-:Y:S01]  /*7ab0*/  IMAD.WIDE.U32 R22, R12.reuse, UR4, R22 ;  /* 0x000000040c167c25 */ /* 0x040fe2000f8e0016 */
[----:B------:R-:W1:Y:S01]  /*7ac0*/  LDS.128 R44, [R229] ;  /* 0x00000000e52c7984 */ /* 0x000e620000000c00 */
[----:B------:R-:W-:Y:S02]  /*7ad0*/  ULDC.64 UR6, c[0x0][0x298] ;  /* 0x0000a60000067ab9 */ /* 0x000fe40000000a00 */
[----:B------:R-:W-:Y:S01]  /*7ae0*/  IMAD R7, R12, UR5, R7 ;  /* 0x000000050c077c24 */ /* 0x000fe2000f8e0207 */
[----:B------:R-:W-:Y:S01]  /*7af0*/  ULDC.64 UR4, c[0x0][0x2a0] ;  /* 0x0000a80000047ab9 */ /* 0x000fe20000000a00 */
[----:B------:R-:W2:Y:S01]  /*7b00*/  LDS.128 R28, [R229+0x2000] ;  /* 0x00200000e51c7984 */ /* 0x000ea20000000c00 */
[----:B------:R-:W-:-:S02]  /*7b10*/  IMAD R5, R5, UR4, RZ ;  /* 0x0000000405057c24 */ /* 0x000fc4000f8e02ff */
[----:B------:R-:W-:Y:S01]  /*7b20*/  IADD3 R23, R23, R7, RZ ;  /* 0x0000000717177210 */ /* 0x000fe20007ffe0ff */
[----:B------:R-:W3:Y:S01]  /*7b30*/  LDS.128 R12, [R229+0x4000] ;  /* 0x00400000e50c7984 */ /* 0x000ee20000000c00 */
[----:B------:R-:W-:Y:S02]  /*7b40*/  IMAD R0, R4, UR5, R5 ;  /* 0x0000000504007c24 */ /* 0x000fe4000f8e0205 */
[----:B------:R-:W-:Y:S01]  /*7b50*/  IMAD.WIDE R2, R16, 0x80, R2 ;  /* 0x0000008010027825 */ /* 0x000fe200078e0202 */
[----:B------:R-:W4:Y:S03]  /*7b60*/  LDS.128 R40, [R229+0x800] ;  /* 0x00080000e5287984 */ /* 0x000f260000000c00 */
[----:B------:R-:W-:Y:S01]  /*7b70*/  IMAD.WIDE.U32 R52, R4, UR4, R22 ;  /* 0x0000000404347c25 */ /* 0x000fe2000f8e0016 */
[----:B------:R-:W5:Y:S01]  /*7b80*/  LDS.128 R24, [R229+0x2800] ;  /* 0x00280000e5187984 */ /* 0x000f620000000c00 */
[----:B------:R-:W-:-:S03]  /*7b90*/  ULDC.64 UR4, c[0x0][0x280] ;  /* 0x0000a00000047ab9 */ /* 0x000fc60000000a00 */
[----:B------:R-:W5:Y:S01]  /*7ba0*/  LDS.128 R8, [R229+0x4800] ;  /* 0x00480000e5087984 */ /* 0x000f620000000c00 */
[----:B------:R-:W-:Y:S01]  /*7bb0*/  IADD3 R53, R53, R0, RZ ;  /* 0x0000000035357210 */ /* 0x000fe20007ffe0ff */
[----:B------:R-:W-:Y:S02]  /*7bc0*/  IMAD R0, R3, UR6, RZ ;  /* 0x0000000603007c24 */ /* 0x000fe4000f8e02ff */
[----:B------:R-:W5:Y:S02]  /*7bd0*/  LDS.128 R36, [R229+0x1000] ;  /* 0x00100000e5247984 */ /* 0x000f640000000c00 */
[C---:B------:R-:W-:Y:S02]  /*7be0*/  IMAD R0, R2.reuse, UR7, R0 ;  /* 0x0000000702007c24 */ /* 0x040fe4000f8e0200 */
[----:B------:R-:W5:Y:S01]  /*7bf0*/  LDS.128 R20, [R229+0x3000] ;  /* 0x00300000e5147984 */ /* 0x000f620000000c00 */
[----:B------:R-:W-:-:S03]  /*7c00*/  IMAD.WIDE.U32 R2, R2, UR6, R52 ;  /* 0x0000000602027c25 */ /* 0x000fc6000f8e0034 */
[----:B------:R-:W5:Y:S01]  /*7c10*/  LDS.128 R4, [R229+0x5000] ;  /* 0x00500000e5047984 */ /* 0x000f620000000c00 */
[C---:B------:R-:W-:Y:S01]  /*7c20*/  LEA R52, P0, R2.reuse, UR4, 0x1 ;  /* 0x0000000402347c11 */ /* 0x040fe2000f8008ff */
[----:B------:R-:W-:Y:S02]  /*7c30*/  USHF.L.U32 UR4, UR6, 0x6, URZ ;  /* 0x0000000606047899 */ /* 0x000fe4000800063f */
[----:B------:R-:W5:Y:S01]  /*7c40*/  LDS.128 R32, [R229+0x1800] ;  /* 0x00180000e5207984 */ /* 0x000f620000000c00 */
[----:B------:R-:W-:Y:S01]  /*7c50*/  IADD3 R0, R3, R0, RZ ;  /* 0x0000000003007210 */ /* 0x000fe20007ffe0ff */
[----:B------:R-:W-:Y:S02]  /*7c60*/  USHF.L.U64.HI UR6, UR6, 0x6, UR7 ;  /* 0x0000000606067899 */ /* 0x000fe40008010207 */
[----:B------:R-:W5:Y:S01]  /*7c70*/  LDS.128 R16, [R229+0x3800] ;  /* 0x00380000e5107984 */ /* 0x000f620000000c00 */
[----:B------:R-:W-:Y:S02]  /*7c80*/  LEA.HI.X R53, R2, UR5, R0, 0x1, P0 ;  /* 0x0000000502357c11 */ /* 0x000fe400080f0c00 */
[----:B------:R-:W-:Y:S01]  /*7c90*/  IADD3 R2, P0, R52, UR4, RZ ;  /* 0x0000000434027c10 */ /* 0x000fe2000ff1e0ff */
[----:B------:R-:W5:Y:S03]  /*7ca0*/  LDS.128 R48, [R229+0x5800] ;  /* 0x00580000e5307984 */ /* 0x000f660000000c00 */
[----:B------:R-:W-:Y:S01]  /*7cb0*/  IADD3.X R3, R53, UR6, RZ, P0, !PT ;  /* 0x0000000635037c10 */ /* 0x000fe200087fe4ff */
[----:B-1----:R-:W-:Y:S01]  /*7cc0*/  STG.E.128 desc[UR16][R52.64], R44 ;  /* 0x0000002c34007986 */ /* 0x002fe2000c101d10 */
[----:B------:R-:W-:-:S03]  /*7cd0*/  IADD3 R54, P0, R2, UR4, RZ ;  /* 0x0000000402367c10 */ /* 0x000fc6000ff1e0ff */
[----:B--2---:R-:W-:Y:S01]  /*7ce0*/  STG.E.128 desc[UR16][R52.64+0x40], R28 ;  /* 0x0000401c34007986 */ /* 0x004fe2000c101d10 */
[----:B------:R-:W-:Y:S02]  /*7cf0*/  IADD3.X R55, R3, UR6, RZ, P0, !PT ;  /* 0x0000000603377c10 */ /* 0x000fe400087fe4ff */
[----:B------:R-:W-:Y:S01]  /*7d00*/  IADD3 R56, P0, R54, UR4, RZ ;  /* 0x0000000436387c10 */ /* 0x000fe2000ff1e0ff */
[----:B---3--:R-:W-:Y:S03]  /*7d10*/  STG.E.128 desc[UR16][R52.64+0x80], R12 ;  /* 0x0000800c34007986 */ /* 0x008fe6000c101d10 */
[----:B------:R-:W-:Y:S01]  /*7d20*/  IADD3.X R57, R55, UR6, RZ, P0, !PT ;  /* 0x0000000637397c10 */ /* 0x000fe200087fe4ff */
[----:B----4-:R-:W-:Y:S04]  /*7d30*/  STG.E.128 desc[UR16][R2.64], R40 ;  /* 0x0000002802007986 */ /* 0x010fe8000c101d10 */
[----:B-----5:R-:W-:Y:S04]  /*7d40*/  STG.E.128 desc[UR16][R2.64+0x40], R24 ;  /* 0x0000401802007986 */ /* 0x020fe8000c101d10 */
[----:B------:R-:W-:Y:S04]  /*7d50*/  STG.E.128 desc[UR16][R2.64+0x80], R8 ;  /* 0x0000800802007986 */ /* 0x000fe8000c101d10 */
[----:B------:R-:W-:Y:S04]  /*7d60*/  STG.E.128 desc[UR16][R54.64], R36 ;  /* 0x0000002436007986 */ /* 0x000fe8000c101d10 */
[----:B------:R-:W-:Y:S04]  /*7d70*/  STG.E.128 desc[UR16][R54.64+0x40], R20 ;  /* 0x0000401436007986 */ /* 0x000fe8000c101d10 */
[----:B------:R-:W-:Y:S04]  /*7d80*/  STG.E.128 desc[UR16][R54.64+0x80], R4 ;  /* 0x0000800436007986 */ /* 0x000fe8000c101d10 */
[----:B------:R-:W-:Y:S04]  /*7d90*/  STG.E.128 desc[UR16][R56.64], R32 ;  /* 0x0000002038007986 */ /* 0x000fe8000c101d10 */
[----:B------:R-:W-:Y:S04]  /*7da0*/  STG.E.128 desc[UR16][R56.64+0x40], R16 ;  /* 0x0000401038007986 */ /* 0x000fe8000c101d10 */
[----:B------:R-:W-:Y:S01]  /*7db0*/  STG.E.128 desc[UR16][R56.64+0x80], R48 ;  /* 0x0000803038007986 */ /* 0x000fe2000c101d10 */
[----:B------:R-:W-:Y:S05]  /*7dc0*/  EXIT ;  /* 0x000000000000794d */ /* 0x000fea0003800000 */
.L_x_42:
        /* <DEDUP_REMOVED lines=11> */
.L_x_1206:


//--------------------- .text._ZN5flash16flash_fwd_kernelI23Flash_fwd_kernel_traitsILi96ELi128ELi64ELi4ELb0ELb0EN7cutlass6half_tE19Flash_kernel_traitsILi96ELi128ELi64ELi4ES3_EELb0ELb0ELb0ELb0ELb0ELb0ELb0ELb0EEEvNS_16Flash_fwd_paramsE --------------------------
	.section	.text._ZN5flash16flash_fwd_kernelI23Flash_fwd_kernel_traitsILi96ELi128ELi64ELi4ELb0ELb0EN7cutlass6half_tE19Flash_kernel_traitsILi96ELi128ELi64ELi4ES3_EELb0ELb0ELb0ELb0ELb0ELb0ELb0ELb0EEEvNS_16Flash_fwd_paramsE,"ax",@progbits
	.align	128
        .global         _ZN5flash16flash_fwd_kernelI23Flash_fwd_kernel_traitsILi96ELi128ELi64ELi4ELb0ELb0EN7cutlass6half_tE19Flash_kernel_traitsILi96ELi128ELi64ELi4ES3_EELb0ELb0ELb0ELb0ELb0ELb0ELb0ELb0EEEvNS_16Flash_fwd_paramsE
        .type           _ZN5flash16flash_fwd_kernelI23Flash_fwd_kernel_traitsILi96ELi128ELi64ELi4ELb0ELb0EN7cutlass6half_tE19Flash_kernel_traitsILi96ELi128ELi64ELi4ES3_EELb0ELb0ELb0ELb0ELb0ELb0ELb0ELb0EEEvNS_16Flash_fwd_paramsE,@function
        .size           _ZN5flash16flash_fwd_kernelI23Flash_fwd_kernel_traitsILi96ELi128ELi64ELi4ELb0ELb0EN7cutlass6half_tE19Flash_kernel_traitsILi96ELi128ELi64ELi4ES3_EELb0ELb0ELb0ELb0ELb0ELb0ELb0ELb0EEEvNS_16Flash_fwd_paramsE,(.L_x_1207 - _ZN5flash16flash_fwd_kernelI23Flash_fwd_kernel_traitsILi96ELi128ELi64ELi4ELb0ELb0EN7cutlass6half_tE19Flash_kernel_traitsILi96ELi128ELi64ELi4ES3_EELb0ELb0ELb0ELb0ELb0ELb0ELb0ELb0EEEvNS_16Flash_fwd_paramsE)
        .other          _ZN5flash16flash_fwd_kernelI23Flash_fwd_kernel_traitsILi96ELi128ELi64ELi4ELb0ELb0EN7cutlass6half_tE19Flash_kernel_traitsILi96ELi128ELi64ELi4ES3_EELb0ELb0ELb0ELb0ELb0ELb0ELb0ELb0EEEvNS_16Flash_fwd_paramsE,@"STO_CUDA_ENTRY STV_DEFAULT"
_ZN5flash16flash_fwd_kernelI23Flash_fwd_kernel_traitsILi96ELi128ELi64ELi4ELb0ELb0EN7cutlass6half_tE19Flash_kernel_traitsILi96ELi128ELi64ELi4ES3_EELb0ELb0ELb0ELb0ELb0ELb0ELb0ELb0EEEvNS_16Flash_fwd_paramsE:
.text._ZN5flash16flash_fwd_kernelI23Flash_fwd_kernel_traitsILi96ELi128ELi64ELi4ELb0ELb0EN7cutlass6half_tE19Flash_kernel_traitsILi96ELi128ELi64ELi4ES3_EELb0ELb0ELb0ELb0ELb0ELb0ELb0ELb0EEEvNS_16Flash_fwd_paramsE:
        /* <DEDUP_REMOVED lines=18> */
[----:B------:R-:W1:Y:S01]  /*0120*/  @P1 LDC.64 R6, c[0x0][0x300] ;  /* 0x0000c000ff061b82 */ /* 0x000e620000000a00 */
[----:B------:R-:W-:Y:S02]  /*0130*/  IMAD.MOV.U32 R9, RZ, RZ, RZ ;  /* 0x000000ffff097224 */ /* 0x000fe400078e00ff */
[----:B-1----:R-:W-:-:S05]  /*0140*/  @P1 IMAD.WIDE R4, R27, 0x4, R6 ;  /* 0x000000041b041825 */ /* 0x002fca00078e0206 */
[----:B------:R1:W5:Y:S01]  /*0150*/  @P1 LDG.E R9, desc[UR8][R4.64] ;  /* 0x0000000804091981 */ /* 0x000362000c1e1900 */
[----:B------:R-:W-:Y:S02]  /*0160*/  ISETP.NE.AND P3, PT, R8, RZ, PT ;  /* 0x000000ff0800720c */ /* 0x000fe40003f65270 */
[----:B---3--:R-:W-:-:S04]  /*0170*/  ISETP.EQ.U32.AND P0, PT, R2, RZ, PT ;  /* 0x000000ff0200720c */ /* 0x008fc80003f02070 */
[----:B------:R-:W-:Y:S01]  /*0180*/  ISETP.EQ.OR.EX P0, PT, R3, RZ, !P3, P0 ;  /* 0x000000ff0300720c */ /* 0x000fe20005f02700 */
[----:B--2---:R-:W-:-:S04]  /*0190*/  IMAD.WIDE R6, R27, 0x4, R10 ;  /* 0x000000041b067825 */ /* 0x004fc800078e020a */
[----:B------:R-:W-:Y:S01]  /*01a0*/  IMAD.MOV.U32 R8, RZ, RZ, -0x1 ;  /* 0xffffffffff087424 */ /* 0x000fe200078e00ff */
[----:B------:R-:W2:Y:S01]  /*01b0*/  S2R R31, SR_CTAID.X ;  /* 0x00000000001f7919 */ /* 0x000ea20000002500 */
[----:B------:R-:W3:Y:S06]  /*01c0*/  S2R R29, SR_CTAID.Z ;  /* 0x00000000001d7919 */ /* 0x000eec0000002700 */
[----:B------:R1:W5:Y:S01]  /*01d0*/  @!P0 LDG.E R8, desc[UR8][R6.64] ;  /* 0x0000000806088981 */ /* 0x000362000c1e1900 */
[----:B------:R-:W-:Y:S01]  /*01e0*/  ISETP.NE.U32.AND P0, PT, R2, RZ, PT ;  /* 0x000000ff0200720c */ /* 0x000fe20003f05070 */
[----:B------:R-:W1:Y:S03]  /*01f0*/  S2R R46, SR_TID.X ;  /* 0x00000000002e7919 */ /* 0x000e660000002100 */
[----:B------:R-:W-:Y:S01]  /*0200*/  ISETP.NE.AND.EX P0, PT, R3, RZ, PT, P0 ;  /* 0x000000ff0300720c */ /* 0x000fe20003f05300 */
[----:B----4-:R-:W-:Y:S01]  /*0210*/  @P2 IMAD.IADD R11, R0, 0x1, -R13 ;  /* 0x00000001000b2824 */ /* 0x010fe200078e0a0d */
[----:B------:R4:W-:Y:S05]  /*0220*/  STL [R1+0x14], R13 ;  /* 0x0000140d01007387 */ /* 0x0009ea0000100800 */
[----:B------:R-:W1:Y:S06]  /*0230*/  @!P2 LDC R11, c[0x0][0x2c4] ;  /* 0x0000b100ff0bab82 */ /* 0x000e6c0000000800 */
[----:B--23--:R-:W-:Y:S05]  /*0240*/  @!P0 BRA `(.L_x_43) ;  /* 0x0000000000108947 */ /* 0x00cfea0003800000 */
[----:B------:R-:W1:Y:S02]  /*0250*/  @P3 LDG.E R0, desc[UR8][R6.64+0x4] ;  /* 0x0000040806003981 */ /* 0x000e64000c1e1900 */
[----:B-1---5:R-:W-:-:S06]  /*0260*/  @P3 IADD3 R4, R0, -R8, RZ ;  /* 0x8000000800043210 */ /* 0x022fcc0007ffe0ff */
[----:B------:R2:W5:Y:S01]  /*0270*/  @!P3 LDG.E R4, desc[UR8][R6.64] ;  /* 0x000000080604b981 */ /* 0x000562000c1e1900 */
[----:B------:R-:W-:Y:S05]  /*0280*/  BRA `(.L_x_44) ;  /* 0x0000000000047947 */ /* 0x000fea0003800000 */
.L_x_43:
[----:B-1----:R-:W1:Y:S02]  /*0290*/  LDC R4, c[0x0][0x2c8] ;  /* 0x0000b200ff047b82 */ /* 0x002e640000000800 */
.L_x_44:
[----:B------:R-:W3:Y:S02]  /*02a0*/  LDC.64 R2, c[0x0][0x308] ;  /* 0x0000c200ff027b82 */ /* 0x000ee40000000a00 */
[----:B---3--:R-:W-:-:S04]  /*02b0*/  ISETP.NE.U32.AND P2, PT, R2, RZ, PT ;  /* 0x000000ff0200720c */ /* 0x008fc80003f45070 */
[----:B------:R-:W-:-:S13]  /*02c0*/  ISETP.NE.AND.EX P2, PT, R3, RZ, PT, P2 ;  /* 0x000000ff0300720c */ /* 0x000fda0003f45320 */
[----:B------:R-:W3:Y:S08]  /*02d0*/  @P2 LDC.64 R2, c[0x0][0x308] ;  /* 0x0000c200ff022b82 */ /* 0x000ef00000000a00 */
[----:B------:R-:W4:Y:S01]  /*02e0*/  @!P2 LDC R5, c[0x0][0x2cc] ;  /* 0x0000b300ff05ab82 */ /* 0x000f220000000800 */
[----:B---3--:R-:W-:-:S05]  /*02f0*/  @P2 IMAD.WIDE R2, R27, 0x4, R2 ;  /* 0x000000041b022825 */ /* 0x008fca00078e0202 */
[----:B------:R-:W3:Y:S01]  /*0300*/  @P2 LDG.E R0, desc[UR8][R2.64] ;  /* 0x0000000802002981 */ /* 0x000ee2000c1e1900 */
[----:B------:R-:W-:-:S05]  /*0310*/  IMAD.SHL.U32 R28, R31, 0x80, RZ ;  /* 0x000000801f1c7824 */ /* 0x000fca00078e00ff */
[----:B------:R-:W-:Y:S01]  /*0320*/  ISETP.GT.AND P0, PT, R11, R28, PT ;  /* 0x0000001c0b00720c */ /* 0x000fe20003f04270 */
[----:B------:R-:W2:Y:S02]  /*0330*/  @!P2 LDC.64 R2, c[0x0][0x318] ;  /* 0x0000c600ff02ab82 */ /* 0x000ea40000000a00 */
[----:B--2---:R-:W-:-:S04]  /*0340*/  @!P2 ISETP.NE.U32.AND P1, PT, R2, RZ, PT ;  /* 0x000000ff0200a20c */ /* 0x004fc80003f25070 */
[----:B------:R-:W-:Y:S01]  /*0350*/  @!P2 ISETP.NE.AND.EX P1, PT, R3, RZ, PT, P1 ;  /* 0x000000ff0300a20c */ /* 0x000fe20003f25310 */
[----:B---3-5:R-:W-:-:S03]  /*0360*/  @P2 IMAD.IADD R44, R0, 0x1, -R9 ;  /* 0x00000001002c2824 */ /* 0x028fc600078e0a09 */
[----:B----4-:R-:W-:-:S04]  /*0370*/  @!P2 SEL R0, R5, RZ, P1 ;  /* 0x000000ff0500a207 */ /* 0x010fc80000800000 */
        /* <DEDUP_REMOVED lines=8> */
[----:B------:R-:W-:Y:S02]  /*0400*/  ISETP.NE.AND P3, PT, R13, -0x1, PT ;  /* 0xffffffff0d00780c */ /* 0x000fe40003f65270 */
[----:B------:R-:W-:Y:S02]  /*0410*/  IABS R5, R29 ;  /* 0x0000001d00057213 */ /* 0x000fe40000000000 */
[----:B------:R-:W-:Y:S02]  /*0420*/  SHF.R.S32.HI R22, RZ, 0x1f, R46 ;  /* 0x0000001fff167819 */ /* 0x000fe4000001142e */
[----:B------:R-:W-:Y:S02]  /*0430*/  ISETP.NE.AND P0, PT, R8, -0x1, PT ;  /* 0xffffffff0800780c */ /* 0x000fe40003f05270 */
[----:B------:R-:W-:Y:S02]  /*0440*/  LEA.HI R19, R22, R46, RZ, 0x3 ;  /* 0x0000002e16137211 */ /* 0x000fe400078f18ff */
[----:B------:R-:W-:-:S02]  /*0450*/  IADD3 R26, -R28, R11, RZ ;  /* 0x0000000b1c1a7210 */ /* 0x000fc40007ffe1ff */
[----:B------:R-:W-:Y:S01]  /*0460*/  SHF.R.S32.HI R30, RZ, 0x3, R19 ;  /* 0x00000003ff1e7819 */ /* 0x000fe20000011413 */
[----:B------:R-:W2:Y:S01]  /*0470*/  @P3 LDC.64 R14, c[0x0][0x240] ;  /* 0x00009000ff0e3b82 */ /* 0x000ea20000000a00 */
[----:B------:R-:W-:Y:S01]  /*0480*/  LEA.HI R47, R22, R46, RZ, 0x5 ;  /* 0x0000002e162f7211 */ /* 0x000fe200078f28ff */
[----:B------:R3:W-:Y:S01]  /*0490*/  STL [R1+0x28], R26 ;  /* 0x0000281a01007387 */ /* 0x0007e20000100800 */
[----:B------:R-:W-:Y:S02]  /*04a0*/  @!P3 SHF.R.S32.HI R6, RZ, 0x1f, R27 ;  /* 0x0000001fff06b819 */ /* 0x000fe4000001141b */
[----:B------:R-:W-:-:S03]  /*04b0*/  SHF.R.S32.HI R32, RZ, 0x5, R47 ;  /* 0x00000005ff207819 */ /* 0x000fc6000001142f */
[----:B------:R-:W4:Y:S01]  /*04c0*/  @!P3 LDC.64 R10, c[0x0][0x228] ;  /* 0x00008a00ff0abb82 */ /* 0x000f220000000a00 */
[----:B-1----:R-:W-:-:S04]  /*04d0*/  IABS R7, R17 ;  /* 0x0000001100077213 */ /* 0x002fc80000000000 */
[----:B------:R-:W1:Y:S03]  /*04e0*/  I2F.RP R2, R7 ;  /* 0x0000000700027306 */ /* 0x000e660000209400 */
[----:B------:R-:W5:Y:S08]  /*04f0*/  @P0 LDC.64 R24, c[0x0][0x250] ;  /* 0x00009400ff180b82 */ /* 0x000f700000000a00 */
[----:B------:R-:W3:Y:S01]  /*0500*/  @P0 LDC.64 R20, c[0x0][0x248] ;  /* 0x00009200ff140b82 */ /* 0x000ee20000000a00 */
[----:B-1----:R-:W1:Y:S01]  /*0510*/  MUFU.RCP R2, R2 ;  /* 0x0000000200027308 */ /* 0x002e620000001000 */
[----:B----4-:R-:W-:-:S04]  /*0520*/  @!P3 IMAD R6, R6, R10, RZ ;  /* 0x0000000a0606b224 */ /* 0x010fc800078e02ff */
[----:B------:R-:W-:Y:S02]  /*0530*/  @!P3 IMAD R11, R27, R11, R6 ;  /* 0x0000000b1b0bb224 */ /* 0x000fe400078e0206 */
[----:B-1----:R-:W-:-:S04]  /*0540*/  VIADD R2, R2, 0xffffffe ;  /* 0x0ffffffe02027836 */ /* 0x002fc80000000000 */
[----:B------:R-:W1:Y:S02]  /*0550*/  F2I.FTZ.U32.TRUNC.NTZ R3, R2 ;  /* 0x0000000200037305 */ /* 0x000e64000021f000 */
[----:B-1----:R-:W-:Y:S02]  /*0560*/  IMAD.MOV R0, RZ, RZ, -R3 ;  /* 0x000000ffff007224 */ /* 0x002fe400078e0a03 */
[----:B------:R-:W-:Y:S02]  /*0570*/  IMAD.MOV.U32 R2, RZ, RZ, RZ ;  /* 0x000000ffff027224 */ /* 0x000fe400078e00ff */
[----:B------:R-:W-:-:S04]  /*0580*/  IMAD R0, R0, R7, RZ ;  /* 0x0000000700007224 */ /* 0x000fc800078e02ff */
[----:B------:R-:W-:Y:S01]  /*0590*/  IMAD.HI.U32 R2, R3, R0, R2 ;  /* 0x0000000003027227 */ /* 0x000fe200078e0002 */
[----:B------:R-:W-:-:S04]  /*05a0*/  LEA.HI R3, R22, R46, RZ, 0x2 ;  /* 0x0000002e16037211 */ /* 0x000fc800078f10ff */
[----:B------:R-:W-:Y:S01]  /*05b0*/  SHF.R.S32.HI R36, RZ, 0x2, R3 ;  /* 0x00000002ff247819 */ /* 0x000fe20000011403 */
[----:B------:R-:W-:-:S03]  /*05c0*/  IMAD.HI.U32 R12, R2, R5, RZ ;  /* 0x00000005020c7227 */ /* 0x000fc600078e00ff */
[----:B------:R-:W-:Y:S01]  /*05d0*/  SHF.R.S32.HI R37, RZ, 0x1f, R36 ;  /* 0x0000001fff257819 */ /* 0x000fe20000011424 */
[----:B------:R-:W-:-:S04]  /*05e0*/  IMAD.MOV R0, RZ, RZ, -R12 ;  /* 0x000000ffff007224 */ /* 0x000fc800078e0a0c */
[----:B------:R-:W-:Y:S01]  /*05f0*/  IMAD R5, R7, R0, R5 ;  /* 0x0000000007057224 */ /* 0x000fe200078e0205 */
[----:B------:R-:W-:Y:S01]  /*0600*/  LOP3.LUT R0, R3, 0xfffffffc, RZ, 0xc0, !PT ;  /* 0xfffffffc03007812 */ /* 0x000fe200078ec0ff */
[----:B------:R-:W-:Y:S01]  /*0610*/  IMAD.WIDE R38, R31, 0x80, R36 ;  /* 0x000000801f267825 */ /* 0x000fe200078e0224 */
[----:B------:R-:W-:Y:S01]  /*0620*/  LEA.HI R3, R3, R36, RZ, 0x1 ;  /* 0x0000002403037211 */ /* 0x000fe200078f08ff */
[----:B------:R1:W-:Y:S01]  /*0630*/  STL.64 [R1+0x18], R36 ;  /* 0x0000182401007387 */ /* 0x0003e20000100a00 */
[----:B------:R-:W-:Y:S01]  /*0640*/  ISETP.GT.U32.AND P2, PT, R7, R5, PT ;  /* 0x000000050700720c */ /* 0x000fe20003f44070 */
[----:B------:R-:W-:Y:S02]  /*0650*/  IMAD.IADD R2, R46, 0x1, -R0 ;  /* 0x000000012e027824 */ /* 0x000fe400078e0a00 */
[----:B------:R-:W-:Y:S01]  /*0660*/  IMAD.SHL.U32 R0, R30, 0x40, RZ ;  /* 0x000000401e007824 */ /* 0x000fe200078e00ff */
[----:B------:R1:W-:Y:S02]  /*0670*/  STL.64 [R1+0x20], R38 ;  /* 0x0000202601007387 */ /* 0x0003e40000100a00 */
[----:B------:R-:W-:-:S02]  /*0680*/  SHF.L.U32 R248, R2, 0x3, RZ ;  /* 0x0000000302f87819 */ /* 0x000fc400000006ff */
[----:B------:R-:W-:Y:S02]  /*0690*/  LOP3.LUT R0, R0, 0xc0, RZ, 0xc0, !PT ;  /* 0x000000c000007812 */ /* 0x000fe400078ec0ff */
[----:B------:R-:W-:Y:S02]  /*06a0*/  LOP3.LUT R2, R3, 0x7fffffe, RZ, 0xc0, !PT ;  /* 0x07fffffe03027812 */ /* 0x000fe400078ec0ff */
[----:B------:R-:W-:Y:S01]  /*06b0*/  LOP3.LUT R3, R0, 0x18, R248, 0xf8, !PT ;  /* 0x0000001800037812 */ /* 0x000fe200078ef8f8 */
[----:B------:R-:W-:Y:S01]  /*06c0*/  @!P2 IMAD.IADD R5, R5, 0x1, -R7 ;  /* 0x000000010505a824 */ /* 0x000fe200078e0a07 */
[----:B------:R-:W-:Y:S01]  /*06d0*/  SHF.R.U32.HI R0, RZ, 0x3, R0 ;  /* 0x00000003ff007819 */ /* 0x000fe20000011600 */
[----:B------:R-:W-:Y:S01]  /*06e0*/  IMAD.IADD R2, R36, 0x1, -R2 ;  /* 0x0000000124027824 */ /* 0x000fe200078e0a02 */
[----:B------:R-:W-:Y:S02]  /*06f0*/  SHF.R.S32.HI R249, RZ, 0x1f, R248 ;  /* 0x0000001ffff97819 */ /* 0x000fe400000114f8 */
[----:B------:R-:W-:Y:S01]  /*0700*/  LOP3.LUT R4, R3, R0, RZ, 0x3c, !PT ;  /* 0x0000000003047212 */ /* 0x000fe200078e3cff */
[----:B------:R-:W-:Y:S01]  /*0710*/  IMAD R0, R32, 0x8, R2 ;  /* 0x0000000820007824 */ /* 0x000fe200078e0202 */
[----:B------:R-:W-:Y:S01]  /*0720*/  ISETP.GE.U32.AND P4, PT, R5, R7, PT ;  /* 0x000000070500720c */ /* 0x000fe20003f86070 */
[----:B--2---:R-:W-:-:S03]  /*0730*/  @P3 IMAD.WIDE.U32 R2, R13, R14, RZ ;  /* 0x0000000e0d023225 */ /* 0x004fc600078e00ff */
[----:B------:R-:W-:Y:S01]  /*0740*/  LEA R221, R0, R4, 0x5 ;  /* 0x0000000400dd7211 */ /* 0x000fe200078e28ff */
[----:B------:R-:W-:Y:S01]  /*0750*/  @P3 IMAD R16, R13, R15, R3 ;  /* 0x0000000f0d103224 */ /* 0x000fe200078e0203 */
[----:B------:R-:W-:Y:S01]  /*0760*/  LOP3.LUT R3, R29, R17, RZ, 0x3c, !PT ;  /* 0x000000111d037212 */ /* 0x000fe200078e3cff */
[C---:B------:R-:W-:Y:S01]  /*0770*/  @P0 IMAD.IADD R4, R9.reuse, 0x1, R8 ;  /* 0x0000000109040824 */ /* 0x040fe200078e0208 */
[----:B------:R-:W-:Y:S01]  /*0780*/  @P0 IADD3 R0, R9, R8, RZ ;  /* 0x0000000809000210 */ /* 0x000fe20007ffe0ff */
[----:B------:R-:W-:Y:S01]  /*0790*/  @P3 IMAD.MOV.U32 R15, RZ, RZ, R2 ;  /* 0x000000ffff0f3224 */ /* 0x000fe200078e0002 */
[----:B------:R-:W-:Y:S01]  /*07a0*/  ISETP.GE.AND P1, PT, R3, RZ, PT ;  /* 0x000000ff0300720c */ /* 0x000fe20003f26270 */
[----:B------:R-:W-:-:S04]  /*07b0*/  @!P3 IMAD.WIDE.U32 R6, R27, R10, RZ ;  /* 0x0000000a1b06b225 */ /* 0x000fc800078e00ff */
[C---:B-----5:R-:W-:Y:S01]  /*07c0*/  @P0 IMAD R8, R0.reuse, R25, RZ ;  /* 0x0000001900080224 */ /* 0x060fe200078e02ff */
[----:B------:R-:W-:Y:S01]  /*07d0*/  @!P3 MOV R15, R6 ;  /* 0x00000006000fb202 */ /* 0x000fe20000000f00 */
[----:B------:R-:W-:-:S04]  /*07e0*/  @P0 IMAD.WIDE.U32 R2, R0, R24, RZ ;  /* 0x0000001800020225 */ /* 0x000fc800078e00ff */
[C---:B---3--:R-:W-:Y:S02]  /*07f0*/  @P0 IMAD R0, R4.reuse, R21, RZ ;  /* 0x0000001504000224 */ /* 0x048fe400078e02ff */
[----:B------:R-:W-:-:S04]  /*0800*/  @P0 IMAD.WIDE.U32 R4, R4, R20, RZ ;  /* 0x0000001404040225 */ /* 0x000fc800078e00ff */
[----:B------:R-:W-:Y:S01]  /*0810*/  @!P3 IMAD.IADD R16, R7, 0x1, R11 ;  /* 0x000000010710b824 */ /* 0x000fe200078e020b */
[----:B------:R-:W-:Y:S01]  /*0820*/  @P0 IADD3 R13, R5, R0, RZ ;  /* 0x00000000050d0210 */ /* 0x000fe20007ffe0ff */
[----:B------:R-:W-:Y:S02]  /*0830*/  @P0 IMAD.IADD R14, R3, 0x1, R8 ;  /* 0x00000001030e0824 */ /* 0x000fe400078e0208 */
[----:B------:R-:W-:Y:S02]  /*0840*/  @P0 IMAD.MOV.U32 R11, RZ, RZ, R2 ;  /* 0x000000ffff0b0224 */ /* 0x000fe400078e0002 */
[----:B------:R-:W-:Y:S01]  /*0850*/  @P0 IMAD.MOV.U32 R10, RZ, RZ, R4 ;  /* 0x000000ffff0a0224 */ /* 0x000fe200078e0004 */
[----:B-1----:R-:W-:Y:S06]  /*0860*/  @P0 BRA `(.L_x_46) ;  /* 0x0000000000340947 */ /* 0x002fec0003800000 */
        /* <DEDUP_REMOVED lines=13> */
.L_x_46:
        /* <DEDUP_REMOVED lines=14> */
.L_x_47:
[----:B------:R-:W-:Y:S01]  /*0a20*/  @!P2 VIADD R12, R12, 0x1 ;  /* 0x000000010c0ca836 */ /* 0x000fe20000000000 */
[----:B------:R-:W-:Y:S01]  /*0a30*/  ISETP.NE.AND P2, PT, R17, RZ, PT ;  /* 0x000000ff1100720c */ /* 0x000fe20003f45270 */
[-C--:B------:R-:W-:Y:S01]  /*0a40*/  IMAD R7, R37, R20.reuse, RZ ;  /* 0x0000001425077224 */ /* 0x080fe200078e02ff */
[----:B------:R-:W-:Y:S01]  /*0a50*/  IADD3 R6, P0, R248, R15, RZ ;  /* 0x0000000ff8067210 */ /* 0x000fe20007f1e0ff */
[----:B------:R-:W-:Y:S01]  /*0a60*/  IMAD.WIDE.U32 R4, R36, R20, R248 ;  /* 0x0000001424047225 */ /* 0x000fe200078e00f8 */
[----:B------:R-:W-:Y:S01]  /*0a70*/  ULDC.64 UR4, c[0x0][0x258] ;  /* 0x0000960000047ab9 */ /* 0x000fe20000000a00 */
[----:B------:R-:W-:Y:S01]  /*0a80*/  ULDC.64 UR6, c[0x0][0x260] ;  /* 0x0000980000067ab9 */ /* 0x000fe20000000a00 */
[----:B------:R-:W1:Y:S01]  /*0a90*/  S2UR UR10, SR_CgaCtaId ;  /* 0x00000000000a79c3 */ /* 0x000e620000008800 */
[----:B------:R-:W-:Y:S01]  /*0aa0*/  @P4 VIADD R12, R12, 0x1 ;  /* 0x000000010c0c4836 */ /* 0x000fe20000000000 */
[----:B------:R-:W-:Y:S01]  /*0ab0*/  IADD3 R4, P3, R10, R4, RZ ;  /* 0x000000040a047210 */ /* 0x000fe20007f7e0ff */
[C---:B------:R-:W-:Y:S01]  /*0ac0*/  IMAD R9, R36.reuse, R21, R7 ;  /* 0x0000001524097224 */ /* 0x040fe200078e0207 */
[----:B------:R-:W-:Y:S01]  /*0ad0*/  IADD3.X R7, R249, R16, RZ, P0, !PT ;  /* 0x00000010f9077210 */ /* 0x000fe200007fe4ff */
[C---:B------:R-:W-:Y:S01]  /*0ae0*/  IMAD.WIDE.U32 R2, R36.reuse, R24, R248 ;  /* 0x0000001824027225 */ /* 0x040fe200078e00f8 */
[----:B------:R-:W-:Y:S01]  /*0af0*/  MOV R0, R12 ;  /* 0x0000000c00007202 */ /* 0x000fe20000000f00 */
[----:B------:R-:W-:Y:S01]  /*0b00*/  BSSY B0, `(.L_x_48) ;  /* 0x0000052000007945 */ /* 0x000fe20003800000 */
[----:B------:R-:W-:Y:S01]  /*0b10*/  IADD3.X R5, R13, R5, R9, P3, !PT ;  /* 0x000000050d057210 */ /* 0x000fe20001ffe409 */
[----:B------:R-:W-:Y:S01]  /*0b20*/  IMAD R8, R37, R24, RZ ;  /* 0x0000001825087224 */ /* 0x000fe200078e02ff */
[----:B------:R-:W-:Y:S01]  /*0b30*/  SHF.R.S32.HI R9, RZ, 0x1f, R29 ;  /* 0x0000001fff097819 */ /* 0x000fe2000001141d */
[----:B------:R-:W-:Y:S01]  /*0b40*/  @!P1 IMAD.MOV R0, RZ, RZ, -R0 ;  /* 0x000000ffff009224 */ /* 0x000fe200078e0a00 */
[----:B------:R-:W-:Y:S01]  /*0b50*/  IADD3 R2, P1, R11, R2, RZ ;  /* 0x000000020b027210 */ /* 0x000fe20007f3e0ff */
[C---:B------:R-:W-:Y:S01]  /*0b60*/  IMAD R8, R36.reuse, R25, R8 ;  /* 0x0000001924087224 */ /* 0x040fe200078e0208 */
[----:B------:R-:W-:Y:S01]  /*0b70*/  @!P2 LOP3.LUT R0, RZ, R17, RZ, 0x33, !PT ;  /* 0x00000011ff00a212 */ /* 0x000fe200078e33ff */
[----:B------:R-:W-:Y:S01]  /*0b80*/  IMAD R9, R9, UR4, RZ ;  /* 0x0000000409097c24 */ /* 0x000fe2000f8e02ff */
[----:B------:R-:W-:Y:S01]  /*0b90*/  IADD3 R27, R36, 0x40, RZ ;  /* 0x00000040241b7810 */ /* 0x000fe20007ffe0ff */
[----:B------:R-:W-:Y:S01]  /*0ba0*/  IMAD.WIDE.U32 R16, R29, UR4, R6 ;  /* 0x000000041d107c25 */ /* 0x000fe2000f8e0006 */
[----:B------:R-:W-:-:S02]  /*0bb0*/  IADD3.X R3, R14, R3, R8, P1, !PT ;  /* 0x000000030e037210 */ /* 0x000fc40000ffe408 */
[----:B------:R-:W-:Y:S01]  /*0bc0*/  ISETP.GE.AND P2, PT, R36, R26, PT ;  /* 0x0000001a2400720c */ /* 0x000fe20003f46270 */
[----:B------:R-:W-:Y:S01]  /*0bd0*/  IMAD R9, R29, UR5, R9 ;  /* 0x000000051d097c24 */ /* 0x000fe2000f8e0209 */
[----:B------:R-:W-:Y:S01]  /*0be0*/  ULDC.64 UR4, c[0x0][0x268] ;  /* 0x00009a0000047ab9 */ /* 0x000fe20000000a00 */
[----:B------:R-:W-:Y:S01]  /*0bf0*/  IMAD.WIDE.U32 R40, R0, UR6, R4 ;  /* 0x0000000600287c25 */ /* 0x000fe2000f8e0004 */
[----:B------:R-:W-:Y:S02]  /*0c00*/  SHF.R.S32.HI R8, RZ, 0x1f, R0 ;  /* 0x0000001fff087819 */ /* 0x000fe40000011400 */
[----:B------:R-:W-:Y:S01]  /*0c10*/  LEA.HI.SX32 R45, R222, 0xffffffff, 0x1a ;  /* 0xffffffffde2d7811 */ /* 0x000fe200078fd2ff */
[----:B------:R-:W-:Y:S01]  /*0c20*/  IMAD.WIDE.U32 R34, R0, UR4, R2 ;  /* 0x0000000400227c25 */ /* 0x000fe2000f8e0002 */
[----:B------:R2:W-:Y:S01]  /*0c30*/  STL.64 [R1+0x8], R40 ;  /* 0x0000082801007387 */ /* 0x0005e20000100a00 */
[----:B------:R-:W-:Y:S02]  /*0c40*/  LEA.HI R5, R22, R46, RZ, 0x4 ;  /* 0x0000002e16057211 */ /* 0x000fe400078f20ff */
[C---:B------:R-:W-:Y:S01]  /*0c50*/  VIADD R33, R36.reuse, 0x20 ;  /* 0x0000002024217836 */ /* 0x040fe20000000000 */
[----:B------:R2:W-:Y:S01]  /*0c60*/  STL.64 [R1], R34 ;  /* 0x0000002201007387 */ /* 0x0005e20000100a00 */
[----:B------:R-:W-:Y:S01]  /*0c70*/  VIADD R14, R36, 0x60 ;  /* 0x00000060240e7836 */ /* 0x000fe20000000000 */
[-C--:B------:R-:W-:Y:S01]  /*0c80*/  ISETP.GE.AND P0, PT, R27, R26.reuse, PT ;  /* 0x0000001a1b00720c */ /* 0x080fe20003f06270 */
[C---:B------:R-:W-:Y:S01]  /*0c90*/  IMAD R4, R8.reuse, UR4, RZ ;  /* 0x0000000408047c24 */ /* 0x040fe2000f8e02ff */
[----:B------:R2:W-:Y:S01]  /*0ca0*/  STL [R1+0x30], R33 ;  /* 0x0000302101007387 */ /* 0x0005e20000100800 */
[----:B------:R-:W-:Y:S01]  /*0cb0*/  UMOV UR4, 0x400 ;  /* 0x0000040000047882 */ /* 0x000fe20000000000 */
[----:B------:R-:W-:Y:S01]  /*0cc0*/  IMAD R6, R8, UR6, RZ ;  /* 0x0000000608067c24 */ /* 0x000fe2000f8e02ff */
[----:B-1----:R-:W-:Y:S01]  /*0cd0*/  ULEA UR4, UR10, UR4, 0x18 ;  /* 0x000000040a047291 */ /* 0x002fe2000f8ec03f */
[----:B------:R2:W-:Y:S01]  /*0ce0*/  STL [R1+0x38], R27 ;  /* 0x0000381b01007387 */ /* 0x0005e20000100800 */
[----:B------:R-:W-:Y:S01]  /*0cf0*/  IMAD R23, R45, -0x40, R44 ;  /* 0xffffffc02d177824 */ /* 0x000fe200078e022c */
[----:B------:R-:W-:Y:S01]  /*0d00*/  SHF.R.S32.HI R8, RZ, 0x4, R5 ;  /* 0x00000004ff087819 */ /* 0x000fe20000011405 */
[C---:B------:R-:W-:Y:S01]  /*0d10*/  IMAD R18, R0.reuse, UR7, R6 ;  /* 0x0000000700127c24 */ /* 0x040fe2000f8e0206 */
[----:B------:R2:W-:Y:S01]  /*0d20*/  STL [R1+0x34], R14 ;  /* 0x0000340e01007387 */ /* 0x0005e20000100800 */
[----:B------:R-:W-:Y:S01]  /*0d30*/  IMAD R31, R0, UR5, R4 ;  /* 0x00000005001f7c24 */ /* 0x000fe2000f8e0204 */
[----:B------:R-:W-:Y:S01]  /*0d40*/  ISETP.GE.AND P6, PT, R36, R23, PT ;  /* 0x000000172400720c */ /* 0x000fe20003fc6270 */
[----:B------:R-:W-:Y:S01]  /*0d50*/  VIADD R242, R248, 0x40 ;  /* 0x00000040f8f27836 */ /* 0x000fe20000000000 */
[----:B------:R-:W-:-:S02]  /*0d60*/  ISETP.GE.AND P1, PT, R33, R26, PT ;  /* 0x0000001a2100720c */ /* 0x000fc40003f26270 */
[C---:B------:R-:W-:Y:S02]  /*0d70*/  LOP3.LUT R13, R5.reuse, 0xfffffff0, RZ, 0xc0, !PT ;  /* 0xfffffff0050d7812 */ /* 0x040fe400078ec0ff */
[----:B------:R-:W-:Y:S02]  /*0d80*/  LEA.HI R12, R5, R8, RZ, 0x1 ;  /* 0x00000008050c7211 */ /* 0x000fe400078f08ff */
[----:B------:R-:W-:Y:S02]  /*0d90*/  IADD3 R241, R248, 0x20, RZ ;  /* 0x00000020f8f17810 */ /* 0x000fe40007ffe0ff */
[----:B------:R-:W-:Y:S02]  /*0da0*/  LEA R221, R221, UR4, 0x1 ;  /* 0x00000004dddd7c11 */ /* 0x000fe4000f8e08ff */
[----:B------:R-:W-:Y:S01]  /*0db0*/  IADD3 R11, R17, R9, RZ ;  /* 0x00000009110b7210 */ /* 0x000fe20007ffe0ff */
[----:B------:R-:W-:Y:S06]  /*0dc0*/  @P2 BRA `(.L_x_49) ;  /* 0x0000000000942947 */ /* 0x000fec0003800000 */
[----:B------:R-:W-:Y:S01]  /*0dd0*/  ULDC UR5, c[0x0][0x2d0] ;  /* 0x0000b40000057ab9 */ /* 0x000fe20000000800 */
[----:B------:R-:W-:Y:S01]  /*0de0*/  ULDC.64 UR6, c[0x0][0x240] ;  /* 0x0000900000067ab9 */ /* 0x000fe20000000a00 */
[----:B------:R-:W-:Y:S01]  /*0df0*/  ISETP.GE.AND P5, PT, R248, UR5, PT ;  /* 0x00000005f8007c0c */ /* 0x000fe2000bfa6270 */
[----:B------:R-:W-:Y:S01]  /*0e00*/  IMAD R0, R39, UR6, RZ ;  /* 0x0000000627007c24 */ /* 0x000fe2000f8e02ff */
[----:B------:R-:W-:Y:S01]  /*0e10*/  ISETP.GE.AND P4, PT, R241, UR5, PT ;  /* 0x00000005f1007c0c */ /* 0x000fe2000bf86270 */
[----:B------:R-:W-:Y:S01]  /*0e20*/  IMAD.MOV.U32 R10, RZ, RZ, R16 ;  /* 0x000000ffff0a7224 */ /* 0x000fe200078e0010 */
[----:B------:R-:W-:Y:S01]  /*0e30*/  ISETP.GE.AND P3, PT, R242, UR5, PT ;  /* 0x00000005f2007c0c */ /* 0x000fe2000bf66270 */
[C---:B------:R-:W-:Y:S02]  /*0e40*/  IMAD R0, R38.reuse, UR7, R0 ;  /* 0x0000000726007c24 */ /* 0x040fe4000f8e0200 */
[----:B------:R-:W-:-:S04]  /*0e50*/  IMAD.WIDE.U32 R6, R38, UR6, R10 ;  /* 0x0000000626067c25 */ /* 0x000fc8000f8e000a */
[----:B------:R-:W-:Y:S02]  /*0e60*/  IMAD.IADD R0, R7, 0x1, R0 ;  /* 0x0000000107007824 */ /* 0x000fe400078e0200 */
[----:B------:R-:W1:Y:S01]  /*0e70*/  @!P5 LDC.64 R4, c[0x0][0x210] ;  /* 0x00008400ff04db82 */ /* 0x000e620000000a00 */
[----:B------:R3:W-:Y:S04]  /*0e80*/  @P5 STS [R221], RZ ;  /* 0x000000ffdd005388 */ /* 0x0007e80000000800 */
[----:B------:R3:W-:Y:S03]  /*0e90*/  @P5 STS [R221+0x4], RZ ;  /* 0x000004ffdd005388 */ /* 0x0007e60000000800 */
[----:B------:R-:W4:Y:S01]  /*0ea0*/  @!P4 LDC.64 R2, c[0x0][0x210] ;  /* 0x00008400ff02cb82 */ /* 0x000f220000000a00 */
[----:B------:R3:W-:Y:S01]  /*0eb0*/  @P5 STS.64 [R221+0x8], RZ ;  /* 0x000008ffdd005388 */ /* 0x0007e20000000a00 */
[----:B-1----:R-:W-:-:S04]  /*0ec0*/  @!P5 LEA R4, P2, R6, R4, 0x1 ;  /* 0x000000040604d211 */ /* 0x002fc800078408ff */
[C---:B------:R-:W-:Y:S02]  /*0ed0*/  @!P5 LEA.HI.X R5, R6.reuse, R5, R0, 0x1, P2 ;  /* 0x000000050605d211 */ /* 0x040fe400010f0c00 */
[----:B----4-:R-:W-:-:S03]  /*0ee0*/  @!P4 LEA R2, P2, R6, R2, 0x1 ;  /* 0x000000020602c211 */ /* 0x010fc600078408ff */
[----:B------:R-:W-:Y:S01]  /*0ef0*/  @!PT LDS RZ, [RZ] ;  /* 0x00000000fffff984 */ /* 0x000fe20000000800 */
[----:B------:R-:W-:Y:S01]  /*0f00*/  @!PT LDS RZ, [RZ] ;  /* 0x00000000fffff984 */ /* 0x000fe20000000800 */
[----:B------:R-:W-:Y:S01]  /*0f10*/  @!PT LDS RZ, [RZ] ;  /* 0x00000000fffff984 */ /* 0x000fe20000000800 */
[----:B------:R3:W-:Y:S01]  /*0f20*/  @!P5 LDGSTS.E.BYPASS.LTC128B.128 [R221], desc[UR8][R4.64] ;  /* 0x0000000004dddfae */ /* 0x0007e2000b901d48 */
[----:B------:R-:W-:-:S03]  /*0f30*/  @!P4 LEA.HI.X R3, R6, R3, R0, 0x1, P2 ;  /* 0x000000030603c211 */ /* 0x000fc600010f0c00 */
[----:B------:R3:W-:Y:S04]  /*0f40*/  @P4 STS.128 [R221+0x2000], RZ ;  /* 0x002000ffdd004388 */ /* 0x0007e80000000c00 */
[----:B------:R-:W-:Y:S01]  /*0f50*/  @!PT LDS RZ, [RZ] ;  /* 0x00000000fffff984 */ /* 0x000fe20000000800 */
[----:B------:R-:W-:Y:S01]  /*0f60*/  @!PT LDS RZ, [RZ] ;  /* 0x00000000fffff984 */ /* 0x000fe20000000800 */
[----:B------:R-:W-:Y:S01]  /*0f70*/  @!PT LDS RZ, [RZ] ;  /* 0x00000000fffff984 */ /* 0x000fe20000000800 */
[----:B------:R3:W-:Y:S04]  /*0f80*/  @!P4 LDGSTS.E.BYPASS.LTC128B.128 [R221+0x2000], desc[UR8][R2.64+0x40] ;  /* 0x0200004002ddcfae */ /* 0x0007e8000b901d48 */
[----:B------:R3:W-:Y:S01]  /*0f90*/  @P3 STS.128 [R221+0x4000], RZ ;  /* 0x004000ffdd003388 */ /* 0x0007e20000000c00 */
[----:B------:R-:W-:Y:S05]  /*0fa0*/  @P3 BRA `(.L_x_49) ;  /* 0x00000000001c3947 */ /* 0x000fea0003800000 */
[----:B------:R-:W-:Y:S02]  /*0fb0*/  ULDC.64 UR6, c[0x0][0x210] ;  /* 0x0000840000067ab9 */ /* 0x000fe40000000a00 */
[----:B---3--:R-:W-:-:S04]  /*0fc0*/  LEA R2, P2, R6, UR6, 0x1 ;  /* 0x0000000606027c11 */ /* 0x008fc8000f8408ff */
[----:B------:R-:W-:-:S05]  /*0fd0*/  LEA.HI.X R3, R6, UR7, R0, 0x1, P2 ;  /* 0x0000000706037c11 */ /* 0x000fca00090f0c00 */
[----:B------:R-:W-:Y:S01]  /*0fe0*/  @!PT LDS RZ, [RZ] ;  /* 0x00000000fffff984 */ /* 0x000fe20000000800 */
[----:B------:R-:W-:Y:S01]  /*0ff0*/  @!PT LDS RZ, [RZ] ;  /* 0x00000000fffff984 */ /* 0x000fe20000000800 */
[----:B------:R-:W-:Y:S01]  /*1000*/  @!PT LDS RZ, [RZ] ;  /* 0x00000000fffff984 */ /* 0x000fe20000000800 */
[----:B------:R1:W-:Y:S04]  /*1010*/  LDGSTS.E.BYPASS.LTC128B.128 [R221+0x4000], desc[UR8][R2.64+0x80] ;  /* 0x0400008002dd7fae */ /* 0x0003e8000b901d48 */
.L_x_49:
[----:B------:R-:W-:Y:S05]  /*1020*/  BSYNC B0 ;  /* 0x0000000000007941 */ /* 0x000fea0003800000 */
.L_x_48:
[----:B-1-3--:R-:W-:Y:S01]  /*1030*/  LOP3.LUT R2, R12, 0xfffffffe, RZ, 0xc0, !PT ;  /* 0xfffffffe0c027812 */ /* 0x00afe200078ec0ff */
[----:B------:R-:W-:Y:S01]  /*1040*/  IMAD.IADD R9, R46, 0x1, -R13 ;  /* 0x000000012e097824 */ /* 0x000fe200078e0a0d */
[----:B------:R-:W-:Y:S01]  /*1050*/  LOP3.LUT R0, R19, 0xfffffff8, RZ, 0xc0, !PT ;  /* 0xfffffff813007812 */ /* 0x000fe200078ec0ff */
[----:B------:R-:W-:Y:S01]  /*1060*/  BSSY B0, `(.L_x_50) ;  /* 0x000002c000007945 */ /* 0x000fe20003800000 */
[----:B------:R-:W-:Y:S01]  /*1070*/  ISETP.GE.AND P4, PT, R14, R26, PT ;  /* 0x0000001a0e00720c */ /* 0x000fe20003f86270 */
[----:B------:R-:W-:Y:S01]  /*1080*/  IMAD.IADD R26, R8, 0x1, -R2 ;  /* 0x00000001081a7824 */ /* 0x000fe200078e0a02 */
[----:B------:R-:W-:Y:S01]  /*1090*/  LEA.HI R8, R9, R9, RZ, 0x1 ;  /* 0x0000000909087211 */ /* 0x000fe200078f08ff */
[----:B------:R-:W-:Y:S01]  /*10a0*/  IMAD.IADD R12, R46, 0x1, -R0 ;  /* 0x000000012e0c7824 */ /* 0x000fe200078e0a00 */
[----:B------:R-:W-:Y:S09]  /*10b0*/  @P1 BRA `(.L_x_51) ;  /* 0x0000000000981947 */ /* 0x000ff20003800000 */
[----:B------:R-:W-:Y:S01]  /*10c0*/  ULDC UR5, c[0x0][0x2d0] ;  /* 0x0000b40000057ab9 */ /* 0x000fe20000000800 */
[----:B------:R-:W-:Y:S01]  /*10d0*/  IADD3 R4, P1, R38, 0x20, RZ ;  /* 0x0000002026047810 */ /* 0x000fe20007f3e0ff */
[----:B------:R-:W-:Y:S01]  /*10e0*/  ULDC.64 UR6, c[0x0][0x240] ;  /* 0x0000900000067ab9 */ /* 0x000fe20000000a00 */
[----:B------:R-:W-:Y:S01]  /*10f0*/  ISETP.GE.AND P5, PT, R248, UR5, PT ;  /* 0x00000005f8007c0c */ /* 0x000fe2000bfa6270 */
[----:B------:R-:W-:Y:S01]  /*1100*/  IMAD.MOV.U32 R2, RZ, RZ, R16 ;  /* 0x000000ffff027224 */ /* 0x000fe200078e0010 */
[----:B------:R-:W-:Y:S01]  /*1110*/  ISETP.GE.AND P3, PT, R241, UR5, PT ;  /* 0x00000005f1007c0c */ /* 0x000fe2000bf66270 */
[----:B------:R-:W-:Y:S01]  /*1120*/  IMAD.X R0, RZ, RZ, R39, P1 ;  /* 0x000000ffff007224 */ /* 0x000fe200008e0627 */
[----:B------:R-:W-:Y:S01]  /*1130*/  ISETP.GE.AND P1, PT, R242, UR5, PT ;  /* 0x00000005f2007c0c */ /* 0x000fe2000bf26270 */
[----:B------:R-:W-:Y:S02]  /*1140*/  IMAD.MOV.U32 R3, RZ, RZ, R11 ;  /* 0x000000ffff037224 */ /* 0x000fe400078e000b */
[----:B------:R-:W-:-:S02]  /*1150*/  IMAD R0, R0, UR6, RZ ;  /* 0x0000000600007c24 */ /* 0x000fc4000f8e02ff */
[----:B------:R-:W-:-:S04]  /*1160*/  IMAD.WIDE.U32 R2, R4, UR6, R2 ;  /* 0x0000000604027c25 */ /* 0x000fc8000f8e0002 */
[----:B------:R-:W1:Y:S01]  /*1170*/  @!P5 LDC.64 R6, c[0x0][0x210] ;  /* 0x00008400ff06db82 */ /* 0x000e620000000a00 */
[----:B------:R-:W-:Y:S01]  /*1180*/  IMAD R0, R4, UR7, R0 ;  /* 0x0000000704007c24 */ /* 0x000fe2000f8e0200 */
[----:B------:R3:W-:Y:S03]  /*1190*/  @P5 STS.128 [R221+0x800], RZ ;  /* 0x000800ffdd005388 */ /* 0x0007e60000000c00 */
[----:B------:R-:W-:-:S03]  /*11a0*/  IMAD.IADD R0, R3, 0x1, R0 ;  /* 0x0000000103007824 */ /* 0x000fc600078e0200 */
[----:B--2---:R-:W2:Y:S01]  /*11b0*/  @!P3 LDC.64 R14, c[0x0][0x210] ;  /* 0x00008400ff0ebb82 */ /* 0x004ea20000000a00 */
[----:B-1----:R-:W-:-:S04]  /*11c0*/  @!P5 LEA R6, P2, R2, R6, 0x1 ;  /* 0x000000060206d211 */ /* 0x002fc800078408ff */
[C---:B------:R-:W-:Y:S02]  /*11d0*/  @!P5 LEA.HI.X R7, R2.reuse, R7, R0, 0x1, P2 ;  /* 0x000000070207d211 */ /* 0x040fe400010f0c00 */
[----:B--2---:R-:W-:-:S03]  /*11e0*/  @!P3 LEA R4, P2, R2, R14, 0x1 ;  /* 0x0000000e0204b211 */ /* 0x004fc600078408ff */
[----:B------:R-:W-:Y:S01]  /*11f0*/  @!PT LDS RZ, [RZ] ;  /* 0x00000000fffff984 */ /* 0x000fe20000000800 */
[----:B------:R-:W-:Y:S01]  /*1200*/  @!PT LDS RZ, [RZ] ;  /* 0x00000000fffff984 */ /* 0x000fe20000000800 */
[----:B------:R-:W-:Y:S01]  /*1210*/  @!PT LDS RZ, [RZ] ;  /* 0x00000000fffff984 */ /* 0x000fe20000000800 */
[----:B------:R3:W-:Y:S01]  /*1220*/  @!P5 LDGSTS.E.BYPASS.LTC128B.128 [R221+0x800], desc[UR8][R6.64] ;  /* 0x0080000006dddfae */ /* 0x0007e2000b901d48 */
        /* <DEDUP_REMOVED lines=15> */
.L_x_51:
[----:B------:R-:W-:Y:S05]  /*1320*/  BSYNC B0 ;  /* 0x0000000000007941 */ /* 0x000fea0003800000 */
.L_x_50:
[----:B------:R-:W-:Y:S01]  /*1330*/  LEA.HI R19, R12, R12, RZ, 0x1 ;  /* 0x0000000c0c137211 */ /* 0x000fe200078f08ff */
[----:B------:R-:W-:Y:S01]  /*1340*/  BSSY B0, `(.L_x_52) ;  /* 0x0000032000007945 */ /* 0x000fe20003800000 */
[----:B------:R-:W-:Y:S02]  /*1350*/  LOP3.LUT R2, R8, 0x7fffffe, RZ, 0xc0, !PT ;  /* 0x07fffffe08027812 */ /* 0x000fe400078ec0ff */
[----:B------:R-:W-:Y:S02]  /*1360*/  LOP3.LUT R0, R19, 0x3fffffe, RZ, 0xc0, !PT ;  /* 0x03fffffe13007812 */ /* 0x000fe400078ec0ff */
[----:B-1-3--:R-:W-:Y:S01]  /*1370*/  SHF.R.S32.HI R4, RZ, 0x1f, R9 ;  /* 0x0000001fff047819 */ /* 0x00afe20000011409 */
[----:B------:R-:W-:Y:S01]  /*1380*/  IMAD.IADD R149, R9, 0x1, -R2 ;  /* 0x0000000109957824 */ /* 0x000fe200078e0a02 */
[----:B------:R-:W-:Y:S01]  /*1390*/  SHF.R.S32.HI R13, RZ, 0x1, R8 ;  /* 0x00000001ff0d7819 */ /* 0x000fe20000011408 */
[----:B--2---:R-:W-:Y:S01]  /*13a0*/  IMAD.IADD R27, R12, 0x1, -R0 ;  /* 0x000000010c1b7824 */ /* 0x004fe200078e0a00 */
[----:B------:R-:W-:-:S02]  /*13b0*/  SHF.R.S32.HI R3, RZ, 0x1f, R8 ;  /* 0x0000001fff037819 */ /* 0x000fc40000011408 */
[----:B------:R-:W-:Y:S02]  /*13c0*/  ISETP.GE.AND P5, PT, R33, R23, PT ;  /* 0x000000172100720c */ /* 0x000fe40003fa6270 */
[----:B------:R-:W-:Y:S02]  /*13d0*/  LEA.HI R29, R4, R9, RZ, 0x3 ;  /* 0x00000009041d7211 */ /* 0x000fe400078f18ff */
[----:B------:R-:W-:Y:S01]  /*13e0*/  LEA.HI R12, R3, R13, RZ, 0x2 ;  /* 0x0000000d030c7211 */ /* 0x000fe200078f10ff */
[----:B------:R-:W-:Y:S08]  /*13f0*/  @P0 BRA `(.L_x_53) ;  /* 0x0000000000980947 */ /* 0x000ff00003800000 */
        /* <DEDUP_REMOVED lines=15> */
[----:B------:R-:W3:Y:S01]  /*14f0*/  @!P2 LDC.64 R8, c[0x0][0x210] ;  /* 0x00008400ff08ab82 */ /* 0x000ee20000000a00 */
[----:B-1----:R-:W-:-:S04]  /*1500*/  @!P3 LEA R6, P1, R2, R6, 0x1 ;  /* 0x000000060206b211 */ /* 0x002fc800078208ff */
[C---:B------:R-:W-:Y:S02]  /*1510*/  @!P3 LEA.HI.X R7, R2.reuse, R7, R0, 0x1, P1 ;  /* 0x000000070207b211 */ /* 0x040fe400008f0c00 */
[----:B---3--:R-:W-:-:S03]  /*1520*/  @!P2 LEA R4, P1, R2, R8, 0x1 ;  /* 0x000000080204a211 */ /* 0x008fc600078208ff */
        /* <DEDUP_REMOVED lines=13> */
[----:B--2---:R-:W-:-:S04]  /*1600*/  LEA R4, P0, R2, UR6, 0x1 ;  /* 0x0000000602047c11 */ /* 0x004fc8000f8008ff */
[----:B------:R-:W-:-:S05]  /*1610*/  LEA.HI.X R5, R2, UR7, R0, 0x1, P0 ;  /* 0x0000000702057c11 */ /* 0x000fca00080f0c00 */
[----:B------:R-:W-:Y:S01]  /*1620*/  @!PT LDS RZ, [RZ] ;  /* 0x00000000fffff984 */ /* 0x000fe20000000800 */
[----:B------:R-:W-:Y:S01]  /*1630*/  @!PT LDS RZ, [RZ] ;  /* 0x00000000fffff984 */ /* 0x000fe20000000800 */
[----:B------:R-:W-:Y:S01]  /*1640*/  @!PT LDS RZ, [RZ] ;  /* 0x00000000fffff984 */ /* 0x000fe20000000800 */
[----:B------:R1:W-:Y:S04]  /*1650*/  LDGSTS.E.BYPASS.LTC128B.128 [R221+0x5000], desc[UR8][R4.64+0x80] ;  /* 0x0500008004dd7fae */ /* 0x0003e8000b901d48 */
.L_x_53:
[----:B------:R-:W-:Y:S05]  /*1660*/  BSYNC B0 ;  /* 0x0000000000007941 */ /* 0x000fea0003800000 */
.L_x_52:
[C---:B------:R-:W-:Y:S01]  /*1670*/  SHF.L.U64.HI R150, R20.reuse, 0x6, R21 ;  /* 0x0000000614967819 */ /* 0x040fe20000010215 */
[----:B------:R-:W-:Y:S01]  /*1680*/  IMAD.IADD R251, R41, 0x1, R18 ;  /* 0x0000000129fb7824 */ /* 0x000fe200078e0212 */
[----:B------:R-:W-:Y:S01]  /*1690*/  SHF.R.S32.HI R22, RZ, 0x1f, R45 ;  /* 0x0000001fff167819 */ /* 0x000fe2000001142d */
[----:B------:R-:W-:Y:S01]  /*16a0*/  IMAD.SHL.U32 R145, R20, 0x40, RZ ;  /* 0x0000004014917824 */ /* 0x000fe200078e00ff */
[----:B------:R-:W-:Y:S01]  /*16b0*/  MOV R250, R40 ;  /* 0x0000002800fa7202 */ /* 0x000fe20000000f00 */
[----:B-12---:R-:W-:Y:S01]  /*16c0*/  IMAD R4, R150, R45, RZ ;  /* 0x0000002d96047224 */ /* 0x006fe200078e02ff */
[----:B------:R-:W-:Y:S01]  /*16d0*/  LOP3.LUT R0, R12, 0xfffffffc, RZ, 0xc0, !PT ;  /* 0xfffffffc0c007812 */ /* 0x000fe200078ec0ff */
[----:B------:R-:W-:Y:S02]  /*16e0*/  BSSY B0, `(.L_x_54) ;  /* 0x000002b000007945 */ /* 0x000fe40003800000 */
[----:B------:R-:W-:Y:S01]  /*16f0*/  IMAD.WIDE.U32 R2, R45, R145, R250 ;  /* 0x000000912d027225 */ /* 0x000fe200078e00fa */
[----:B------:R-:W-:-:S03]  /*1700*/  IADD3 R28, R13, -R0, RZ ;  /* 0x800000000d1c7210 */ /* 0x000fc60007ffe0ff */
[----:B------:R-:W-:Y:S01]  /*1710*/  IMAD R18, R22, R145, R4 ;  /* 0x0000009116127224 */ /* 0x000fe200078e0204 */
[----:B------:R-:W-:Y:S06]  /*1720*/  @P4 BRA `(.L_x_55) ;  /* 0x0000000000984947 */ /* 0x000fec0003800000 */
        /* <DEDUP_REMOVED lines=38> */
.L_x_55:
[----:B------:R-:W-:Y:S05]  /*1990*/  BSYNC B0 ;  /* 0x0000000000007941 */ /* 0x000fea0003800000 */
.L_x_54:
[----:B------:R-:W-:Y:S01]  /*19a0*/  BSSY B0, `(.L_x_56) ;  /* 0x0000023000007945 */ /* 0x000fe20003800000 */
[----:B------:R-:W-:Y:S02]  /*19b0*/  SHF.R.S32.HI R12, RZ, 0x1, R19 ;  /* 0x00000001ff0c7819 */ /* 0x000fe40000011413 */
[----:B------:R-:W-:Y:S01]  /*19c0*/  IADD3 R8, R3, R18, RZ ;  /* 0x0000001203087210 */ /* 0x000fe20007ffe0ff */
[----:B------:R-:W-:Y:S06]  /*19d0*/  @P6 BRA `(.L_x_57) ;  /* 0x00000000007c6947 */ /* 0x000fec0003800000 */
[----:B------:R-:W-:Y:S02]  /*19e0*/  ULDC UR5, c[0x0][0x2d0] ;  /* 0x0000b40000057ab9 */ /* 0x000fe40000000800 */
[----:B------:R-:W-:Y:S02]  /*19f0*/  ISETP.GE.AND P3, PT, R248, UR5, PT ;  /* 0x00000005f8007c0c */ /* 0x000fe4000bf66270 */
[----:B------:R-:W-:Y:S02]  /*1a00*/  ISETP.GE.AND P2, PT, R241, UR5, PT ;  /* 0x00000005f1007c0c */ /* 0x000fe4000bf46270 */
[----:B------:R-:W-:-:S09]  /*1a10*/  ISETP.GE.AND P0, PT, R242, UR5, PT ;  /* 0x00000005f2007c0c */ /* 0x000fd2000bf06270 */
[----:B--2---:R-:W2:Y:S01]  /*1a20*/  @!P3 LDC.64 R6, c[0x0][0x218] ;  /* 0x00008600ff06bb82 */ /* 0x004ea20000000a00 */
[----:B------:R3:W-:Y:S04]  /*1a30*/  @P3 STS [R221+0x6000], RZ ;  /* 0x006000ffdd003388 */ /* 0x0007e80000000800 */
[----:B------:R3:W-:Y:S03]  /*1a40*/  @P3 STS [R221+0x6004], RZ ;  /* 0x006004ffdd003388 */ /* 0x0007e60000000800 */
[----:B-1----:R-:W1:Y:S01]  /*1a50*/  @!P2 LDC.64 R4, c[0x0][0x218] ;  /* 0x00008600ff04ab82 */ /* 0x002e620000000a00 */
[----:B------:R3:W-:Y:S01]  /*1a60*/  @P3 STS.64 [R221+0x6008], RZ ;  /* 0x006008ffdd003388 */ /* 0x0007e20000000a00 */
[----:B--2---:R-:W-:-:S04]  /*1a70*/  @!P3 LEA R6, P4, R2, R6, 0x1 ;  /* 0x000000060206b211 */ /* 0x004fc800078808ff */
[C---:B------:R-:W-:Y:S02]  /*1a80*/  @!P3 LEA.HI.X R7, R2.reuse, R7, R8, 0x1, P4 ;  /* 0x000000070207b211 */ /* 0x040fe400020f0c08 */
[----:B-1----:R-:W-:-:S03]  /*1a90*/  @!P2 LEA R4, P1, R2, R4, 0x1 ;  /* 0x000000040204a211 */ /* 0x002fc600078208ff */
        /* <DEDUP_REMOVED lines=19> */
.L_x_57:
[----:B------:R-:W-:Y:S05]  /*1bd0*/  BSYNC B0 ;  /* 0x0000000000007941 */ /* 0x000fea0003800000 */
.L_x_56:
[----:B------:R-:W-:Y:S01]  /*1be0*/  BSSY B0, `(.L_x_58) ;  /* 0x0000023000007945 */ /* 0x000fe20003800000 */
[C---:B------:R-:W-:Y:S02]  /*1bf0*/  SHF.L.U64.HI R252, R20.reuse, 0x5, R21 ;  /* 0x0000000514fc7819 */ /* 0x040fe40000010215 */
[----:B------:R-:W-:Y:S01]  /*1c00*/  SHF.L.U32 R243, R20, 0x5, RZ ;  /* 0x0000000514f37819 */ /* 0x000fe200000006ff */
[----:B------:R-:W-:Y:S06]  /*1c10*/  @P5 BRA `(.L_x_59) ;  /* 0x00000000007c5947 */ /* 0x000fec0003800000 */
[----:B------:R-:W-:Y:S01]  /*1c20*/  ULDC UR5, c[0x0][0x2d0] ;  /* 0x0000b40000057ab9 */ /* 0x000fe20000000800 */
[----:B------:R-:W-:Y:S02]  /*1c30*/  IADD3 R0, P0, R243, R2, RZ ;  /* 0x00000002f3007210 */ /* 0x000fe40007f1e0ff */
[----:B------:R-:W-:Y:S02]  /*1c40*/  ISETP.GE.AND P3, PT, R248, UR5, PT ;  /* 0x00000005f8007c0c */ /* 0x000fe4000bf66270 */
[----:B------:R-:W-:Y:S01]  /*1c50*/  ISETP.GE.AND P2, PT, R241, UR5, PT ;  /* 0x00000005f1007c0c */ /* 0x000fe2000bf46270 */
[----:B--23--:R-:W-:Y:S01]  /*1c60*/  IMAD.X R6, R252, 0x1, R8, P0 ;  /* 0x00000001fc067824 */ /* 0x00cfe200000e0608 */
[----:B------:R-:W-:-:S09]  /*1c70*/  ISETP.GE.AND P0, PT, R242, UR5, PT ;  /* 0x00000005f2007c0c */ /* 0x000fd2000bf06270 */
[----:B-1--4-:R-:W1:Y:S01]  /*1c80*/  @!P3 LDC.64 R4, c[0x0][0x218] ;  /* 0x00008600ff04bb82 */ /* 0x012e620000000a00 */
[----:B------:R2:W-:Y:S07]  /*1c90*/  @P3 STS.128 [R221+0x6800], RZ ;  /* 0x006800ffdd003388 */ /* 0x0005ee0000000c00 */
        /* <DEDUP_REMOVED lines=23> */
.L_x_59:
[----:B------:R-:W-:Y:S05]  /*1e10*/  BSYNC B0 ;  /* 0x0000000000007941 */ /* 0x000fea0003800000 */
.L_x_58:
[----:B------:R-:W0:Y:S01]  /*1e20*/  LDGDEPBAR ;  /* 0x00000000000079af */ /* 0x000e220000000000 */
[-C--:B------:R-:W-:Y:S01]  /*1e30*/  ISETP.GE.AND P1, PT, R36, R23.reuse, PT ;  /* 0x000000172400720c */ /* 0x080fe20003f26270 */
[----:B------:R-:W-:Y:S01]  /*1e40*/  IMAD.SHL.U32 R0, R12, 0x40, RZ ;  /* 0x000000400c007824 */ /* 0x000fe200078e00ff */
[----:B------:R-:W-:Y:S01]  /*1e50*/  BSSY B0, `(.L_x_60) ;  /* 0x0000045000007945 */ /* 0x000fe20003800000 */
[----:B-12---:R-:W-:Y:S01]  /*1e60*/  IMAD.SHL.U32 R2, R28, 0x40, RZ ;  /* 0x000000401c027824 */ /* 0x006fe200078e00ff */
[----:B------:R-:W-:Y:S01]  /*1e70*/  ISETP.GE.AND P5, PT, R33, R23, PT ;  /* 0x000000172100720c */ /* 0x000fe20003fa6270 */
[----:B------:R-:W-:Y:S01]  /*1e80*/  IMAD.IADD R10, R35, 0x1, R31 ;  /* 0x00000001230a7824 */ /* 0x000fe200078e021f */
[----:B------:R-:W-:Y:S01]  /*1e90*/  LOP3.LUT R0, R0, 0xc0, RZ, 0xc0, !PT ;  /* 0x000000c000007812 */ /* 0x000fe200078ec0ff */
[----:B---34-:R-:W-:Y:S01]  /*1ea0*/  IMAD.SHL.U32 R5, R30, 0x8, RZ ;  /* 0x000000081e057824 */ /* 0x018fe200078e00ff */
[----:B------:R-:W-:Y:S01]  /*1eb0*/  LOP3.LUT R2, R2, 0xc0, RZ, 0xc0, !PT ;  /* 0x000000c002027812 */ /* 0x000fe200078ec0ff */
[----:B------:R-:W-:Y:S01]  /*1ec0*/  IMAD.SHL.U32 R4, R26, 0x8, RZ ;  /* 0x000000081a047824 */ /* 0x000fe200078e00ff */
[----:B------:R1:W-:Y:S01]  /*1ed0*/  STL [R1+0x10], R10 ;  /* 0x0000100a01007387 */ /* 0x0003e20000100800 */
[----:B------:R-:W-:Y:S01]  /*1ee0*/  IMAD.SHL.U32 R6, R29, 0x20, RZ ;  /* 0x000000201d067824 */ /* 0x000fe200078e00ff */
[----:B------:R-:W-:Y:S01]  /*1ef0*/  LOP3.LUT R5, R0, 0x8, R5, 0xf8, !PT ;  /* 0x0000000800057812 */ /* 0x000fe200078ef805 */
[----:B------:R-:W-:Y:S01]  /*1f00*/  IMAD R9, R26, 0x8, R27 ;  /* 0x000000081a097824 */ /* 0x000fe200078e021b */
[----:B------:R-:W-:-:S02]  /*1f10*/  SHF.R.U32.HI R3, RZ, 0x3, R0 ;  /* 0x00000003ff037819 */ /* 0x000fc40000011600 */
[----:B------:R-:W-:Y:S02]  /*1f20*/  LOP3.LUT R4, R2, 0x8, R4, 0xf8, !PT ;  /* 0x0000000802047812 */ /* 0x000fe400078ef804 */
[----:B------:R-:W-:Y:S01]  /*1f30*/  SHF.R.U32.HI R0, RZ, 0x3, R2 ;  /* 0x00000003ff007819 */ /* 0x000fe20000011602 */
[----:B------:R-:W-:Y:S01]  /*1f40*/  IMAD R2, R22, R24, RZ ;  /* 0x0000001816027224 */ /* 0x000fe200078e02ff */
[----:B------:R-:W-:Y:S02]  /*1f50*/  LOP3.LUT R146, R6, 0xffffff00, RZ, 0xc0, !PT ;  /* 0xffffff0006927812 */ /* 0x000fe400078ec0ff */
[----:B------:R-:W-:Y:S01]  /*1f60*/  LOP3.LUT R147, R4, R0, RZ, 0x3c, !PT ;  /* 0x0000000004937212 */ /* 0x000fe200078e3cff */
[----:B------:R-:W-:-:S04]  /*1f70*/  DEPBAR.LE SB0, 0x0 ;  /* 0x000080000000791a */ /* 0x000fc80000000000 */
[----:B------:R-:W-:Y:S01]  /*1f80*/  BAR.SYNC.DEFER_BLOCKING 0x0 ;  /* 0x0000000000007b1d */ /* 0x000fe20000010000 */
[----:B------:R-:W-:Y:S01]  /*1f90*/  IMAD R0, R32, 0x200, R146 ;  /* 0x0000020020007824 */ /* 0x000fe200078e0292 */
[----:B------:R-:W-:Y:S01]  /*1fa0*/  LOP3.LUT R8, R5, R3, RZ, 0x3c, !PT ;  /* 0x0000000305087212 */ /* 0x000fe200078e3cff */
[----:B------:R-:W-:-:S04]  /*1fb0*/  IMAD.WIDE.U32 R4, R45, R24, RZ ;  /* 0x000000182d047225 */ /* 0x000fc800078e00ff */
[----:B------:R-:W-:Y:S01]  /*1fc0*/  IMAD R2, R45, R25, R2 ;  /* 0x000000192d027224 */ /* 0x000fe200078e0202 */
[C---:B------:R-:W-:Y:S01]  /*1fd0*/  LEA R6, P0, R4.reuse, R34, 0x6 ;  /* 0x0000002204067211 */ /* 0x040fe200078030ff */
[----:B------:R-:W-:Y:S02]  /*1fe0*/  IMAD R3, R149, 0x20, R0 ;  /* 0x0000002095037824 */ /* 0x000fe400078e0200 */
[----:B------:R-:W-:Y:S02]  /*1ff0*/  IMAD.IADD R7, R5, 0x1, R2 ;  /* 0x0000000105077824 */ /* 0x000fe400078e0202 */
[----:B------:R-:W-:Y:S02]  /*2000*/  IMAD.U32 R0, R9, 0x20, R8 ;  /* 0x0000002009007824 */ /* 0x000fe400078e0008 */
[----:B------:R-:W-:Y:S01]  /*2010*/  IMAD.IADD R2, R147, 0x1, R3 ;  /* 0x0000000193027824 */ /* 0x000fe200078e0203 */
[----:B------:R-:W-:Y:S02]  /*2020*/  LEA.HI.X R7, R4, R10, R7, 0x6, P0 ;  /* 0x0000000a04077211 */ /* 0x000fe400000f3407 */
[----:B------:R-:W-:-:S02]  /*2030*/  LEA R216, R0, UR4, 0x1 ;  /* 0x0000000400d87c11 */ /* 0x000fc4000f8e08ff */
[----:B------:R-:W-:Y:S01]  /*2040*/  LEA R219, R2, UR4, 0x1 ;  /* 0x0000000402db7c11 */ /* 0x000fe2000f8e08ff */
[----:B------:R1:W-:Y:S04]  /*2050*/  @P1 STS [R221+0x9000], RZ ;  /* 0x009000ffdd001388 */ /* 0x0003e80000000800 */
[----:B------:R1:W-:Y:S04]  /*2060*/  @P1 STS [R221+0x9004], RZ ;  /* 0x009004ffdd001388 */ /* 0x0003e80000000800 */
[----:B------:R1:W-:Y:S04]  /*2070*/  @P1 STS.64 [R221+0x9008], RZ ;  /* 0x009008ffdd001388 */ /* 0x0003e80000000a00 */
[----:B------:R1:W-:Y:S04]  /*2080*/  @P1 STS.128 [R221+0xa000], RZ ;  /* 0x00a000ffdd001388 */ /* 0x0003e80000000c00 */
[----:B------:R1:W-:Y:S01]  /*2090*/  @P1 STS.128 [R221+0xb000], RZ ;  /* 0x00b000ffdd001388 */ /* 0x0003e20000000c00 */
[----:B------:R-:W-:Y:S05]  /*20a0*/  @P1 BRA `(.L_x_61) ;  /* 0x00000000007c1947 */ /* 0x000fea0003800000 */
[----:B------:R-:W-:Y:S02]  /*20b0*/  ULDC UR5, c[0x0][0x2d0] ;  /* 0x0000b40000057ab9 */ /* 0x000fe40000000800 */
[----:B------:R-:W-:Y:S02]  /*20c0*/  ISETP.GE.AND P3, PT, R248, UR5, PT ;  /* 0x00000005f8007c0c */ /* 0x000fe4000bf66270 */
[----:B------:R-:W-:Y:S02]  /*20d0*/  ISETP.GE.AND P2, PT, R241, UR5, PT ;  /* 0x00000005f1007c0c */ /* 0x000fe4000bf46270 */
[----:B------:R-:W-:-:S09]  /*20e0*/  ISETP.GE.AND P0, PT, R242, UR5, PT ;  /* 0x00000005f2007c0c */ /* 0x000fd2000bf06270 */
[----:B------:R-:W2:Y:S01]  /*20f0*/  @!P3 LDC.64 R4, c[0x0][0x220] ;  /* 0x00008800ff04bb82 */ /* 0x000ea20000000a00 */
[----:B------:R3:W-:Y:S04]  /*2100*/  @P3 STS [R221+0x9000], RZ ;  /* 0x009000ffdd003388 */ /* 0x0007e80000000800 */
[----:B------:R3:W-:Y:S03]  /*2110*/  @P3 STS [R221+0x9004], RZ ;  /* 0x009004ffdd003388 */ /* 0x0007e60000000800 */
[----:B------:R-:W4:Y:S01]  /*2120*/  @!P2 LDC.64 R2, c[0x0][0x220] ;  /* 0x00008800ff02ab82 */ /* 0x000f220000000a00 */
[----:B------:R3:W-:Y:S01]  /*2130*/  @P3 STS.64 [R221+0x9008], RZ ;  /* 0x009008ffdd003388 */ /* 0x0007e20000000a00 */
[----:B--2---:R-:W-:-:S04]  /*2140*/  @!P3 LEA R4, P4, R6, R4, 0x1 ;  /* 0x000000040604b211 */ /* 0x004fc800078808ff */
[C---:B------:R-:W-:Y:S02]  /*2150*/  @!P3 LEA.HI.X R5, R6.reuse, R5, R7, 0x1, P4 ;  /* 0x000000050605b211 */ /* 0x040fe400020f0c07 */
[----:B----4-:R-:W-:-:S03]  /*2160*/  @!P2 LEA R2, P1, R6, R2, 0x1 ;  /* 0x000000020602a211 */ /* 0x010fc600078208ff */
        /* <DEDUP_REMOVED lines=19> */
.L_x_61:
[----:B------:R-:W-:Y:S05]  /*22a0*/  BSYNC B0 ;  /* 0x0000000000007941 */ /* 0x000fea0003800000 */
.L_x_60:
[----:B------:R4:W-:Y:S01]  /*22b0*/  @P5 STS.128 [R221+0x9800], RZ ;  /* 0x009800ffdd005388 */ /* 0x0009e20000000c00 */
[----:B------:R-:W-:Y:S03]  /*22c0*/  BSSY B0, `(.L_x_62) ;  /* 0x0000025000007945 */ /* 0x000fe60003800000 */
[----:B------:R4:W-:Y:S04]  /*22d0*/  @P5 STS.128 [R221+0xa800], RZ ;  /* 0x00a800ffdd005388 */ /* 0x0009e80000000c00 */
[----:B------:R4:W-:Y:S01]  /*22e0*/  @P5 STS.128 [R221+0xb800], RZ ;  /* 0x00b800ffdd005388 */ /* 0x0009e20000000c00 */
[----:B------:R-:W-:Y:S05]  /*22f0*/  @P5 BRA `(.L_x_63) ;  /* 0x0000000000845947 */ /* 0x000fea0003800000 */
[----:B------:R-:W-:Y:S01]  /*2300*/  ULDC UR5, c[0x0][0x2d0] ;  /* 0x0000b40000057ab9 */ /* 0x000fe20000000800 */
[----:B--23--:R-:W-:Y:S01]  /*2310*/  IMAD.WIDE.U32 R2, R24, 0x20, RZ ;  /* 0x0000002018027825 */ /* 0x00cfe200078e00ff */
[----:B------:R-:W-:Y:S02]  /*2320*/  ISETP.GE.AND P3, PT, R248, UR5, PT ;  /* 0x00000005f8007c0c */ /* 0x000fe4000bf66270 */
[----:B------:R-:W-:Y:S01]  /*2330*/  ISETP.GE.AND P2, PT, R241, UR5, PT ;  /* 0x00000005f1007c0c */ /* 0x000fe2000bf46270 */
[----:B------:R-:W-:Y:S01]  /*2340*/  IMAD.SHL.U32 R4, R25, 0x20, RZ ;  /* 0x0000002019047824 */ /* 0x000fe200078e00ff */
[----:B------:R-:W-:-:S04]  /*2350*/  IADD3 R0, P0, R6, R2, RZ ;  /* 0x0000000206007210 */ /* 0x000fc80007f1e0ff */
[----:B------:R-:W-:Y:S02]  /*2360*/  IADD3.X R6, R7, R3, R4, P0, !PT ;  /* 0x0000000307067210 */ /* 0x000fe400007fe404 */
[----:B------:R-:W-:-:S03]  /*2370*/  ISETP.GE.AND P0, PT, R242, UR5, PT ;  /* 0x00000005f2007c0c */ /* 0x000fc6000bf06270 */
[----:B------:R-:W2:Y:S01]  /*2380*/  @!P3 LDC.64 R8, c[0x0][0x220] ;  /* 0x00008800ff08bb82 */ /* 0x000ea20000000a00 */
[----:B------:R3:W-:Y:S07]  /*2390*/  @P3 STS.128 [R221+0x9800], RZ ;  /* 0x009800ffdd003388 */ /* 0x0007ee0000000c00 */
[----:B-1----:R-:W1:Y:S01]  /*23a0*/  @!P2 LDC.64 R10, c[0x0][0x220] ;  /* 0x00008800ff0aab82 */ /* 0x002e620000000a00 */
        /* <DEDUP_REMOVED lines=22> */
.L_x_63:
[----:B------:R-:W-:Y:S05]  /*2510*/  BSYNC B0 ;  /* 0x0000000000007941 */ /* 0x000fea0003800000 */
.L_x_62:
[----:B-1----:R-:W-:Y:S01]  /*2520*/  LDSM.16.M88.4 R8, [R216+0x6000] ;  /* 0x00600000d808783b */ /* 0x002fe20000000200 */
[----:B------:R-:W-:Y:S01]  /*2530*/  IMAD.MOV.U32 R0, RZ, RZ, 0x20 ;  /* 0x00000020ff007424 */ /* 0x000fe200078e00ff */
[----:B------:R-:W-:Y:S01]  /*2540*/  LOP3.LUT P0, RZ, R12, 0x2, RZ, 0xc0, !PT ;  /* 0x000000020cff7812 */ /* 0x000fe2000780c0ff */
[----:B--23--:R-:W-:Y:S01]  /*2550*/  IMAD.MOV.U32 R2, RZ, RZ, 0x10 ;  /* 0x00000010ff027424 */ /* 0x00cfe200078e00ff */
[----:B------:R-:W1:Y:S01]  /*2560*/  LDSM.16.M88.4 R4, [R219+0x1000] ;  /* 0x00100000db04783b */ /* 0x000e620000000200 */
[----:B------:R-:W-:Y:S02]  /*2570*/  LOP3.LUT P1, RZ, R28, 0x2, RZ, 0xc0, !PT ;  /* 0x000000021cff7812 */ /* 0x000fe4000782c0ff */
[----:B------:R-:W-:Y:S01]  /*2580*/  SEL R0, R0, 0xffffffe0, !P0 ;  /* 0xffffffe000007807 */ /* 0x000fe20004000000 */
[----:B------:R-:W2:Y:S01]  /*2590*/  LDSM.16.M88.4 R20, [R216+0x6400] ;  /* 0x00640000d814783b */ /* 0x000ea20000000200 */
[----:B------:R-:W-:Y:S02]  /*25a0*/  SEL R2, R2, 0xfffffff0, !P1 ;  /* 0xfffffff002027807 */ /* 0x000fe40004800000 */
[----:B------:R-:W-:Y:S01]  /*25b0*/  LOP3.LUT R3, R47, 0xffffffe0, RZ, 0xc0, !PT ;  /* 0xffffffe02f037812 */ /* 0x000fe200078ec0ff */
[----:B------:R-:W3:Y:S01]  /*25c0*/  LDSM.16.M88.4 R32, [R216+0x6800] ;  /* 0x00680000d820783b */ /* 0x000ee20000000200 */
[----:B------:R-:W-:-:S02]  /*25d0*/  IMAD.IADD R218, R216, 0x1, R0 ;  /* 0x00000001d8da7824 */ /* 0x000fc400078e0200 */
[----:B------:R-:W-:Y:S01]  /*25e0*/  IMAD R220, R2, 0x2, R219 ;  /* 0x0000000202dc7824 */ /* 0x000fe200078e02db */
[----:B------:R-:W5:Y:S01]  /*25f0*/  LDSM.16.M88.4 R24, [R216+0x6c00] ;  /* 0x006c0000d818783b */ /* 0x000f620000000200 */
[C---:B------:R-:W-:Y:S02]  /*2600*/  IMAD.SHL.U32 R0, R46.reuse, 0x2, RZ ;  /* 0x000000022e007824 */ /* 0x040fe400078e00ff */
[----:B------:R-:W-:Y:S01]  /*2610*/  IMAD.IADD R3, R46, 0x1, -R3 ;  /* 0x000000012e037824 */ /* 0x000fe200078e0a03 */
[----:B------:R-:W4:Y:S02]  /*2620*/  LDSM.16.M88.4 R16, [R219] ;  /* 0x00000000db10783b */ /* 0x000f240000000200 */
[----:B------:R-:W-:Y:S02]  /*2630*/  LOP3.LUT R0, R0, 0x6, RZ, 0xc0, !PT ;  /* 0x0000000600007812 */ /* 0x000fe400078ec0ff */
[----:B------:R-:W-:Y:S03]  /*2640*/  LDSM.16.M88.4 R48, [R218+0x6000] ;  /* 0x00600000da30783b */ /* 0x000fe60000000200 */
[----:B------:R-:W-:Y:S01]  /*2650*/  IMAD R0, R45, 0x40, R0 ;  /* 0x000000402d007824 */ /* 0x000fe200078e0200 */
[----:B------:R-:W4:Y:S03]  /*2660*/  LDSM.16.M88.4 R12, [R220+0x1000] ;  /* 0x00100000dc0c783b */ /* 0x000f260000000200 */
[C---:B------:R-:W-:Y:S01]  /*2670*/  VIADD R45, R0.reuse, 0x11 ;  /* 0x00000011002d7836 */ /* 0x040fe20000000000 */
[----:B------:R-:W4:Y:S01]  /*2680*/  LDSM.16.M88.4 R40, [R218+0x6400] ;  /* 0x00640000da28783b */ /* 0x000f220000000200 */
[----:B------:R-:W-:-:S03]  /*2690*/  ISETP.GE.AND P1, PT, R0, R44, PT ;  /* 0x0000002c0000720c */ /* 0x000fc60003f26270 */
[----:B------:R-:W4:Y:S01]  /*26a0*/  LDSM.16.M88.4 R28, [R218+0x6c00] ;  /* 0x006c0000da1c783b */ /* 0x000f220000000200 */
[----:B------:R-:W-:-:S03]  /*26b0*/  ISETP.GE.AND P3, PT, R45, R44, PT ;  /* 0x0000002c2d00720c */ /* 0x000fc60003f66270 */
[----:B------:R-:W4:Y:S01]  /*26c0*/  LDSM.16.M88.4 R36, [R218+0x6800] ;  /* 0x00680000da24783b */ /* 0x000f220000000200 */
[C---:B-1----:R-:W-:Y:S03]  /*26d0*/  HMMA.16816.F32 R88, R4.reuse, R8, RZ ;  /* 0x000000080458723c */ /* 0x042fe600000018ff */
[----:B------:R-:W-:Y:S04]  /*26e0*/  LDSM.16.M88.4 R96, [R216+0x7c00] ;  /* 0x007c0000d860783b */ /* 0x000fe80000000200 */
[----:B------:R-:W-:Y:S01]  /*26f0*/  LDSM.16.M88.4 R52, [R216+0x7800] ;  /* 0x00780000d834783b */ /* 0x000fe20000000200 */
[C---:B------:R-:W-:Y:S03]  /*2700*/  HMMA.16816.F32 R104, R4.reuse, R10, RZ ;  /* 0x0000000a0468723c */ /* 0x040fe600000018ff */
[----:B------:R-:W-:Y:S03]  /*2710*/  LDSM.16.M88.4 R60, [R216+0x7000] ;  /* 0x00700000d83c783b */ /* 0x000fe60000000200 */
[C---:B--2---:R-:W-:Y:S01]  /*2720*/  HMMA.16816.F32 R84, R4.reuse, R20, RZ ;  /* 0x000000140454723c */ /* 0x044fe200000018ff */
[----:B------:R-:W-:Y:S04]  /*2730*/  LDSM.16.M88.4 R56, [R216+0x7400] ;  /* 0x00740000d838783b */ /* 0x000fe80000000200 */
[----:B------:R1:W-:Y:S01]  /*2740*/  STL [R1+0x2c], R3 ;  /* 0x00002c0301007387 */ /* 0x0003e20000100800 */
[C---:B---3--:R-:W-:Y:S03]  /*2750*/  HMMA.16816.F32 R80, R4.reuse, R32, RZ ;  /* 0x000000200450723c */ /* 0x048fe600000018ff */
[----:B------:R-:W0:Y:S03]  /*2760*/  LDGDEPBAR ;  /* 0x00000000000079af */ /* 0x000e260000000000 */
[C---:B-----5:R-:W-:Y:S06]  /*2770*/  HMMA.16816.F32 R76, R4.reuse, R24, RZ ;  /* 0x00000018044c723c */ /* 0x060fec00000018ff */
[C---:B------:R-:W-:Y:S06]  /*2780*/  HMMA.16816.F32 R100, R4.reuse, R22, RZ ;  /* 0x000000160464723c */ /* 0x040fec00000018ff */
[C---:B------:R-:W-:Y:S06]  /*2790*/  HMMA.16816.F32 R92, R4.reuse, R34, RZ ;  /* 0x00000022045c723c */ /* 0x040fec00000018ff */
[----:B------:R-:W-:Y:S01]  /*27a0*/  HMMA.16816.F32 R72, R4, R26, RZ ;  /* 0x0000001a0448723c */ /* 0x000fe200000018ff */
[----:B------:R-:W2:Y:S01]  /*27b0*/  LDSM.16.M88.4 R4, [R220] ;  /* 0x00000000dc04783b */ /* 0x000ea20000000200 */
[----:B-1----:R-:W-:-:S04]  /*27c0*/  VIADD R3, R0, 0x10 ;  /* 0x0000001000037836 */ /* 0x002fc80000000000 */
[----:B----4-:R-:W-:Y:S01]  /*27d0*/  HMMA.16816.F32 R116, R16, R8, RZ ;  /* 0x000000081074723c */ /* 0x010fe200000018ff */
[----:B------:R-:W-:Y:S01]  /*27e0*/  ISETP.GE.AND P4, PT, R3, R44, PT ;  /* 0x0000002c0300720c */ /* 0x000fe20003f86270 */
[----:B------:R-:W-:-:S04]  /*27f0*/  VIADD R3, R0, 0x18 ;  /* 0x0000001800037836 */ /* 0x000fc80000000000 */
[----:B------:R-:W-:Y:S01]  /*2800*/  HMMA.16816.F32 R132, R16, R10, RZ ;  /* 0x0000000a1084723c */ /* 0x000fe200000018ff */
[----:B------:R-:W1:Y:S01]  /*2810*/  LDSM.16.M88.4 R8, [R219+0x3000] ;  /* 0x00300000db08783b */ /* 0x000e620000000200 */
[----:B------:R-:W-:Y:S01]  /*2820*/  ISETP.GE.AND P2, PT, R3, R44, PT ;  /* 0x0000002c0300720c */ /* 0x000fe20003f46270 */
[----:B------:R-:W-:-:S03]  /*2830*/  VIADD R3, R0, 0x19 ;  /* 0x0000001900037836 */ /* 0x000fc60000000000 */
[C---:B------:R-:W-:Y:S06]  /*2840*/  HMMA.16816.F32 R68, R16.reuse, R20, RZ ;  /* 0x000000141044723c */ /* 0x040fec00000018ff */
[C---:B------:R-:W-:Y:S06]  /*2850*/  HMMA.16816.F32 R124, R16.reuse, R22, RZ ;  /* 0x00000016107c723c */ /* 0x040fec00000018ff */
[C---:B------:R-:W-:Y:S06]  /*2860*/  HMMA.16816.F32 R64, R16.reuse, R32, RZ ;  /* 0x000000201040723c */ /* 0x040fec00000018ff */
[C---:B------:R-:W-:Y:S06]  /*2870*/  HMMA.16816.F32 R120, R16.reuse, R34, RZ ;  /* 0x000000221078723c */ /* 0x040fec00000018ff */
[C---:B------:R-:W-:Y:S06]  /*2880*/  HMMA.16816.F32 R20, R16.reuse, R24, RZ ;  /* 0x000000181014723c */ /* 0x040fec00000018ff */
[----:B------:R-:W-:Y:S01]  /*2890*/  HMMA.16816.F32 R112, R16, R26, RZ ;  /* 0x0000001a1070723c */ /* 0x000fe200000018ff */
[----:B------:R-:W3:Y:S05]  /*28a0*/  LDSM.16.M88.4 R24, [R219+0x2000] ;  /* 0x00200000db18783b */ /* 0x000eea0000000200 */
[C---:B------:R-:W-:Y:S06]  /*28b0*/  HMMA.16816.F32 R108, R12.reuse, R48, R88 ;  /* 0x000000300c6c723c */ /* 0x040fec0000001858 */
[C---:B------:R-:W-:Y:S06]  /*28c0*/  HMMA.16816.F32 R88, R12.reuse, R40, R84 ;  /* 0x000000280c58723c */ /* 0x040fec0000001854 */
[C---:B------:R-:W-:Y:S06]  /*28d0*/  HMMA.16816.F32 R84, R12.reuse, R28, R76 ;  /* 0x0000001c0c54723c */ /* 0x040fec000000184c */
[C---:B------:R-:W-:Y:S06]  /*28e0*/  HMMA.16816.F32 R32, R12.reuse, R30, R72 ;  /* 0x0000001e0c20723c */ /* 0x040fec0000001848 */
[C---:B------:R-:W-:Y:S06]  /*28f0*/  HMMA.16816.F32 R80, R12.reuse, R36, R80 ;  /* 0x000000240c50723c */ /* 0x040fec0000001850 */
[C---:B------:R-:W-:Y:S06]  /*2900*/  HMMA.16816.F32 R104, R12.reuse, R50, R104 ;  /* 0x000000320c68723c */ /* 0x040fec0000001868 */
[C---:B------:R-:W-:Y:S06]  /*2910*/  HMMA.16816.F32 R100, R12.reuse, R42, R100 ;  /* 0x0000002a0c64723c */ /* 0x040fec0000001864 */
[----:B------:R-:W-:Y:S06]  /*2920*/  HMMA.16816.F32 R92, R12, R38, R92 ;  /* 0x000000260c5c723c */ /* 0x000fec000000185c */
[C---:B--2---:R-:W-:Y:S06]  /*2930*/  HMMA.16816.F32 R128, R4.reuse, R48, R116 ;  /* 0x000000300480723c */ /* 0x044fec0000001874 */
[C---:B------:R-:W-:Y:S06]  /*2940*/  HMMA.16816.F32 R116, R4.reuse, R40, R68 ;  /* 0x000000280474723c */ /* 0x040fec0000001844 */
[C---:B------:R-:W-:Y:S06]  /*2950*/  HMMA.16816.F32 R72, R4.reuse, R36, R64 ;  /* 0x000000240448723c */ /* 0x040fec0000001840 */
[C---:B------:R-:W-:Y:S01]  /*2960*/  HMMA.16816.F32 R68, R4.reuse, R28, R20 ;  /* 0x0000001c0444723c */ /* 0x040fe20000001814 */
[----:B------:R-:W-:Y:S05]  /*2970*/  LDSM.16.M88.4 R20, [R220+0x2000] ;  /* 0x00200000dc14783b */ /* 0x000fea0000000200 */
[C---:B------:R-:W-:Y:S06]  /*2980*/  HMMA.16816.F32 R48, R4.reuse, R50, R132 ;  /* 0x000000320430723c */ /* 0x040fec0000001884 */
[C---:B------:R-:W-:Y:S01]  /*2990*/  HMMA.16816.F32 R16, R4.reuse, R42, R124 ;  /* 0x0000002a0410723c */ /* 0x040fe2000000187c */
[----:B------:R-:W-:Y:S05]  /*29a0*/  LDSM.16.M88.4 R40, [R218+0x7400] ;  /* 0x00740000da28783b */ /* 0x000fea0000000200 */
[C---:B------:R-:W-:Y:S01]  /*29b0*/  HMMA.16816.F32 R12, R4.reuse, R38, R120 ;  /* 0x00000026040c723c */ /* 0x040fe20000001878 */
[----:B------:R-:W-:Y:S05]  /*29c0*/  LDSM.16.M88.4 R36, [R218+0x7000] ;  /* 0x00700000da24783b */ /* 0x000fea0000000200 */
[----:B------:R-:W-:Y:S01]  /*29d0*/  HMMA.16816.F32 R64, R4, R30, R112 ;  /* 0x0000001e0440723c */ /* 0x000fe20000001870 */
[----:B------:R-:W2:Y:S04]  /*29e0*/  LDSM.16.M88.4 R4, [R220+0x3000] ;  /* 0x00300000dc04783b */ /* 0x000ea80000000200 */
[----:B------:R-:W-:Y:S01]  /*29f0*/  LDSM.16.M88.4 R28, [R218+0x7c00] ;  /* 0x007c0000da1c783b */ /* 0x000fe20000000200 */
[C---:B-1----:R-:W-:Y:S06]  /*2a00*/  HMMA.16816.F32 R140, R8.reuse, R96, R84 ;  /* 0x00000060088c723c */ /* 0x042fec0000001854 */
[C---:B------:R-:W-:Y:S01]  /*2a10*/  HMMA.16816.F32 R84, R8.reuse, R98, R32 ;  /* 0x000000620854723c */ /* 0x040fe20000001820 */
[----:B------:R-:W1:Y:S05]  /*2a20*/  LDSM.16.M88.4 R32, [R218+0x7800] ;  /* 0x00780000da20783b */ /* 0x000e6a0000000200 */
[C---:B------:R-:W-:Y:S06]  /*2a30*/  HMMA.16816.F32 R112, R8.reuse, R52, R80 ;  /* 0x000000340870723c */ /* 0x040fec0000001850 */
[C---:B------:R-:W-:Y:S06]  /*2a40*/  HMMA.16816.F32 R76, R8.reuse, R60, R108 ;  /* 0x0000003c084c723c */ /* 0x040fec000000186c */
[C---:B------:R-:W-:Y:S06]  /*2a50*/  HMMA.16816.F32 R88, R8.reuse, R56, R88 ;  /* 0x000000380858723c */ /* 0x040fec0000001858 */
[C---:B------:R-:W-:Y:S06]  /*2a60*/  HMMA.16816.F32 R80, R8.reuse, R62, R104 ;  /* 0x0000003e0850723c */ /* 0x040fec0000001868 */
[C---:B------:R-:W-:Y:S06]  /*2a70*/  HMMA.16816.F32 R100, R8.reuse, R58, R100 ;  /* 0x0000003a0864723c */ /* 0x040fec0000001864 */
[----:B------:R-:W-:Y:S06]  /*2a80*/  HMMA.16816.F32 R92, R8, R54, R92 ;  /* 0x00000036085c723c */ /* 0x000fec000000185c */
[C---:B---3--:R-:W-:Y:S06]  /*2a90*/  HMMA.16816.F32 R8, R24.reuse, R60, R128 ;  /* 0x0000003c1808723c */ /* 0x048fec0000001880 */
[C---:B------:R-:W-:Y:S01]  /*2aa0*/  HMMA.16816.F32 R136, R24.reuse, R62, R48 ;  /* 0x0000003e1888723c */ /* 0x040fe20000001830 */
[----:B------:R-:W-:Y:S04]  /*2ab0*/  LDSM.16.M88.4 R60, [R216+0x8000] ;  /* 0x00800000d83c783b */ /* 0x000fe80000000200 */
[----:B------:R-:W-:Y:S01]  /*2ac0*/  LDSM.16.M88.4 R48, [R216+0x8c00] ;  /* 0x008c0000d830783b */ /* 0x000fe20000000200 */
[C---:B------:R-:W-:Y:S03]  /*2ad0*/  HMMA.16816.F32 R128, R24.reuse, R58, R16 ;  /* 0x0000003a1880723c */ /* 0x040fe60000001810 */
[----:B------:R-:W-:Y:S03]  /*2ae0*/  LDSM.16.M88.4 R16, [R219+0x4000] ;  /* 0x00400000db10783b */ /* 0x000fe60000000200 */
[C---:B------:R-:W-:Y:S01]  /*2af0*/  HMMA.16816.F32 R124, R24.reuse, R54, R12 ;  /* 0x00000036187c723c */ /* 0x040fe2000000180c */
[----:B------:R-:W3:Y:S05]  /*2b00*/  LDSM.16.M88.4 R12, [R219+0x5000] ;  /* 0x00500000db0c783b */ /* 0x000eea0000000200 */
[C---:B------:R-:W-:Y:S01]  /*2b10*/  HMMA.16816.F32 R132, R24.reuse, R56, R116 ;  /* 0x000000381884723c */ /* 0x040fe20000001874 */
[----:B------:R-:W4:Y:S05]  /*2b20*/  LDSM.16.M88.4 R56, [R216+0x8400] ;  /* 0x00840000d838783b */ /* 0x000f2a0000000200 */
[C---:B------:R-:W-:Y:S01]  /*2b30*/  HMMA.16816.F32 R116, R24.reuse, R52, R72 ;  /* 0x000000341874723c */ /* 0x040fe20000001848 */
[----:B------:R-:W5:Y:S05]  /*2b40*/  LDSM.16.M88.4 R52, [R216+0x8800] ;  /* 0x00880000d834783b */ /* 0x000f6a0000000200 */
[C---:B------:R-:W-:Y:S06]  /*2b50*/  HMMA.16816.F32 R104, R24.reuse, R96, R68 ;  /* 0x000000601868723c */ /* 0x040fec0000001844 */
[----:B------:R-:W-:Y:S01]  /*2b60*/  HMMA.16816.F32 R24, R24, R98, R64 ;  /* 0x000000621818723c */ /* 0x000fe20000001840 */
[----:B------:R-:W-:Y:S05]  /*2b70*/  LDSM.16.M88.4 R64, [R218+0x8000] ;  /* 0x00800000da40783b */ /* 0x000fea0000000200 */
[-C--:B--2---:R-:W-:Y:S06]  /*2b80*/  HMMA.16816.F32 R68, R4, R36.reuse, R76 ;  /* 0x000000240444723c */ /* 0x084fec000000184c */
[----:B------:R-:W-:Y:S01]  /*2b90*/  HMMA.16816.F32 R72, R20, R36, R8 ;  /* 0x000000241448723c */ /* 0x000fe20000001808 */
[----:B------:R-:W-:Y:S05]  /*2ba0*/  LDSM.16.M88.4 R8, [R220+0x4000] ;  /* 0x00400000dc08783b */ /* 0x000fea0000000200 */
[C---:B------:R-:W-:Y:S06]  /*2bb0*/  HMMA.16816.F32 R120, R4.reuse, R42, R100 ;  /* 0x0000002a0478723c */ /* 0x040fec0000001864 */
[C---:B------:R-:W-:Y:S06]  /*2bc0*/  HMMA.16816.F32 R76, R4.reuse, R38, R80 ;  /* 0x00000026044c723c */ /* 0x040fec0000001850 */
[C---:B------:R-:W-:Y:S06]  /*2bd0*/  HMMA.16816.F32 R88, R4.reuse, R40, R88 ;  /* 0x000000280458723c */ /* 0x040fec0000001858 */
[C---:B-1----:R-:W-:Y:S06]  /*2be0*/  HMMA.16816.F32 R112, R4.reuse, R32, R112 ;  /* 0x000000200470723c */ /* 0x042fec0000001870 */
[C---:B------:R-:W-:Y:S06]  /*2bf0*/  HMMA.16816.F32 R108, R4.reuse, R34, R92 ;  /* 0x00000022046c723c */ /* 0x040fec000000185c */
[C---:B------:R-:W-:Y:S06]  /*2c00*/  HMMA.16816.F32 R100, R4.reuse, R28, R140 ;  /* 0x0000001c0464723c */ /* 0x040fec000000188c */
[----:B------:R-:W-:Y:S01]  /*2c10*/  HMMA.16816.F32 R84, R4, R30, R84 ;  /* 0x0000001e0454723c */ /* 0x000fe20000001854 */
[----:B------:R-:W1:Y:S05]  /*2c20*/  LDSM.16.M88.4 R4, [R220+0x5000] ;  /* 0x00500000dc04783b */ /* 0x000e6a0000000200 */
[C---:B------:R-:W-:Y:S06]  /*2c30*/  HMMA.16816.F32 R80, R20.reuse, R38, R136 ;  /* 0x000000261450723c */ /* 0x040fec0000001888 */
[C---:B------:R-:W-:Y:S06]  /*2c40*/  HMMA.16816.F32 R104, R20.reuse, R28, R104 ;  /* 0x0000001c1468723c */ /* 0x040fec0000001868 */
[C---:B------:R-:W-:Y:S06]  /*2c50*/  HMMA.16816.F32 R92, R20.reuse, R40, R132 ;  /* 0x00000028145c723c */ /* 0x040fec0000001884 */
[C---:B------:R-:W-:Y:S06]  /*2c60*/  HMMA.16816.F32 R96, R20.reuse, R42, R128 ;  /* 0x0000002a1460723c */ /* 0x040fec0000001880 */
[C---:B------:R-:W-:Y:S06]  /*2c70*/  HMMA.16816.F32 R116, R20.reuse, R32, R116 ;  /* 0x000000201474723c */ /* 0x040fec0000001874 */
[C---:B------:R-:W-:Y:S06]  /*2c80*/  HMMA.16816.F32 R124, R20.reuse, R34, R124 ;  /* 0x00000022147c723c */ /* 0x040fec000000187c */
[----:B------:R-:W-:Y:S01]  /*2c90*/  HMMA.16816.F32 R28, R20, R30, R24 ;  /* 0x0000001e141c723c */ /* 0x000fe20000001818 */
[----:B------:R-:W2:Y:S05]  /*2ca0*/  LDSM.16.M88.4 R20, [R218+0x8400] ;  /* 0x00840000da14783b */ /* 0x000eaa0000000200 */
[-C--:B---3--:R-:W-:Y:S06]  /*2cb0*/  HMMA.16816.F32 R24, R12, R60.reuse, R68 ;  /* 0x0000003c0c18723c */ /* 0x088fec0000001844 */
[----:B------:R-:W-:Y:S06]  /*2cc0*/  HMMA.16816.F32 R32, R16, R60, R72 ;  /* 0x0000003c1020723c */ /* 0x000fec0000001848 */
[-C--:B------:R-:W-:Y:S06]  /*2cd0*/  HMMA.16816.F32 R36, R12, R62.reuse, R76 ;  /* 0x0000003e0c24723c */ /* 0x080fec000000184c */
[----:B------:R-:W-:Y:S06]  /*2ce0*/  HMMA.16816.F32 R60, R16, R62, R80 ;  /* 0x0000003e103c723c */ /* 0x000fec0000001850 */
[C---:B----4-:R-:W-:Y:S06]  /*2cf0*/  HMMA.16816.F32 R88, R12.reuse, R56, R88 ;  /* 0x000000380c58723c */ /* 0x050fec0000001858 */
[C---:B------:R-:W-:Y:S06]  /*2d00*/  HMMA.16816.F32 R120, R12.reuse, R58, R120 ;  /* 0x0000003a0c78723c */ /* 0x040fec0000001878 */
[C---:B-----5:R-:W-:Y:S06]  /*2d10*/  HMMA.16816.F32 R112, R12.reuse, R52, R112 ;  /* 0x000000340c70723c */ /* 0x060fec0000001870 */
[C---:B------:R-:W-:Y:S06]  /*2d20*/  HMMA.16816.F32 R108, R12.reuse, R54, R108 ;  /* 0x000000360c6c723c */ /* 0x040fec000000186c */
[C---:B------:R-:W-:Y:S06]  /*2d30*/  HMMA.16816.F32 R100, R12.reuse, R48, R100 ;  /* 0x000000300c64723c */ /* 0x040fec0000001864 */
[----:B------:R-:W-:Y:S01]  /*2d40*/  HMMA.16816.F32 R84, R12, R50, R84 ;  /* 0x000000320c54723c */ /* 0x000fe20000001854 */
[----:B------:R-:W3:Y:S05]  /*2d50*/  LDSM.16.M88.4 R12, [R218+0x8800] ;  /* 0x00880000da0c783b */ /* 0x000eea0000000200 */
[C---:B------:R-:W-:Y:S06]  /*2d60*/  HMMA.16816.F32 R40, R16.reuse, R56, R92 ;  /* 0x000000381028723c */ /* 0x040fec000000185c */
[C---:B------:R-:W-:Y:S06]  /*2d70*/  HMMA.16816.F32 R68, R16.reuse, R58, R96 ;  /* 0x0000003a1044723c */ /* 0x040fec0000001860 */
[C---:B------:R-:W-:Y:S06]  /*2d80*/  HMMA.16816.F32 R72, R16.reuse, R52, R116 ;  /* 0x000000341048723c */ /* 0x040fec0000001874 */
[C---:B------:R-:W-:Y:S06]  /*2d90*/  HMMA.16816.F32 R124, R16.reuse, R54, R124 ;  /* 0x00000036107c723c */ /* 0x040fec000000187c */
[C---:B------:R-:W-:Y:S06]  /*2da0*/  HMMA.16816.F32 R104, R16.reuse, R48, R104 ;  /* 0x000000301068723c */ /* 0x040fec0000001868 */
[----:B------:R-:W-:Y:S06]  /*2db0*/  HMMA.16816.F32 R76, R16, R50, R28 ;  /* 0x00000032104c723c */ /* 0x000fec000000181c */
[----:B-1----:R-:W-:Y:S01]  /*2dc0*/  HMMA.16816.F32 R24, R4, R64, R24 ;  /* 0x000000400418723c */ /* 0x002fe20000001818 */
[----:B------:R-:W-:-:S02]  /*2dd0*/  VIADD R18, R0, 0x1 ;  /* 0x0000000100127836 */ /* 0x000fc40000000000 */
[C---:B------:R-:W-:Y:S02]  /*2de0*/  VIADD R17, R0.reuse, 0x8 ;  /* 0x0000000800117836 */ /* 0x040fe40000000000 */
[----:B------:R-:W-:Y:S01]  /*2df0*/  VIADD R16, R0, 0x9 ;  /* 0x0000000900107836 */ /* 0x000fe20000000000 */
[----:B------:R-:W-:Y:S01]  /*2e00*/  HMMA.16816.F32 R28, R8, R64, R32 ;  /* 0x00000040081c723c */ /* 0x000fe20000001820 */
[-C--:B------:R-:W-:Y:S02]  /*2e10*/  ISETP.GE.AND P5, PT, R18, R44.reuse, PT ;  /* 0x0000002c1200720c */ /* 0x080fe40003fa6270 */
[-C--:B------:R-:W-:Y:S02]  /*2e20*/  ISETP.GE.AND P0, PT, R17, R44.reuse, PT ;  /* 0x0000002c1100720c */ /* 0x080fe40003f06270 */
[----:B------:R-:W-:Y:S01]  /*2e30*/  ISETP.GE.AND P6, PT, R16, R44, PT ;  /* 0x0000002c1000720c */ /* 0x000fe20003fc6270 */
[----:B------:R-:W-:Y:S01]  /*2e40*/  HMMA.16816.F32 R36, R4, R66, R36 ;  /* 0x000000420424723c */ /* 0x000fe20000001824 */
[----:B------:R-:W1:Y:S01]  /*2e50*/  LDSM.16.M88.4 R16, [R218+0x8c00] ;  /* 0x008c0000da10783b */ /* 0x000e620000000200 */
[----:B------:R-:W-:-:S04]  /*2e60*/  DEPBAR.LE SB0, 0x0 ;  /* 0x000080000000791a */ /* 0x000fc80000000000 */
[C---:B------:R-:W-:Y:S06]  /*2e70*/  HMMA.16816.F32 R32, R8.reuse, R66, R60 ;  /* 0x000000420820723c */ /* 0x040fec000000183c */
[-C--:B--2---:R-:W-:Y:S01]  /*2e80*/  HMMA.16816.F32 R56, R8, R20.reuse, R40 ;  /* 0x000000140838723c */ /* 0x084fe20000001828 */
[----:B------:R-:W-:Y:S02]  /*2e90*/  FSEL R65, R26, -INF , !P1 ;  /* 0xff8000001a417808 */ /* 0x000fe40004800000 */
[----:B------:R-:W-:Y:S02]  /*2ea0*/  FSEL R47, R24, -INF , !P1 ;  /* 0xff800000182f7808 */ /* 0x000fe40004800000 */
[----:B------:R-:W-:Y:S01]  /*2eb0*/  FSEL R64, R27, -INF , !P5 ;  /* 0xff8000001b407808 */ /* 0x000fe20006800000 */
[----:B------:R-:W-:Y:S01]  /*2ec0*/  HMMA.16816.F32 R40, R4, R20, R88 ;  /* 0x000000140428723c */ /* 0x000fe20000001858 */
[----:B------:R-:W-:-:S02]  /*2ed0*/  FSEL R80, R30, -INF , !P1 ;  /* 0xff8000001e507808 */ /* 0x000fc40004800000 */
[----:B------:R-:W-:Y:S02]  /*2ee0*/  FSEL R46, R28, -INF , !P1 ;  /* 0xff8000001c2e7808 */ /* 0x000fe40004800000 */
[----:B------:R-:W-:Y:S01]  /*2ef0*/  ISETP.GE.AND P1, PT, R3, R44, PT ;  /* 0x0000002c0300720c */ /* 0x000fe20003f26270 */
[----:B------:R-:W-:Y:S01]  /*2f00*/  VIADD R3, R0, 0x20 ;  /* 0x0000002000037836 */ /* 0x000fe20000000000 */
[C---:B------:R-:W-:Y:S01]  /*2f10*/  HMMA.16816.F32 R48, R8.reuse, R22, R68 ;  /* 0x000000160830723c */ /* 0x040fe20000001844 */
[----:B------:R-:W-:Y:S02]  /*2f20*/  FSEL R45, R25, -INF , !P5 ;  /* 0xff800000192d7808 */ /* 0x000fe40006800000 */
[----:B------:R-:W-:Y:S02]  /*2f30*/  FSEL R66, R29, -INF , !P5 ;  /* 0xff8000001d427808 */ /* 0x000fe40006800000 */
[----:B------:R-:W-:Y:S01]  /*2f40*/  FSEL R38, R38, -INF , !P0 ;  /* 0xff80000026267808 */ /* 0x000fe20004000000 */
[----:B---3--:R-:W-:Y:S01]  /*2f50*/  HMMA.16816.F32 R52, R8, R12, R72 ;  /* 0x0000000c0834723c */ /* 0x008fe20000001848 */
[----:B------:R-:W-:-:S02]  /*2f60*/  FSEL R69, R31, -INF , !P5 ;  /* 0xff8000001f457808 */ /* 0x000fc40006800000 */
[-C--:B------:R-:W-:Y:S01]  /*2f70*/  ISETP.GE.AND P5, PT, R3, R44.reuse, PT ;  /* 0x0000002c0300720c */ /* 0x080fe20003fa6270 */
[----:B------:R-:W-:Y:S01]  /*2f80*/  VIADD R3, R0, 0x21 ;  /* 0x0000002100037836 */ /* 0x000fe20000000000 */
[----:B------:R-:W-:Y:S01]  /*2f90*/  FSEL R36, R36, -INF , !P0 ;  /* 0xff80000024247808 */ /* 0x000fe20004000000 */
[C---:B------:R-:W-:Y:S01]  /*2fa0*/  HMMA.16816.F32 R28, R4.reuse, R12, R112 ;  /* 0x0000000c041c723c */ /* 0x040fe20000001870 */
[----:B------:R-:W-:Y:S02]  /*2fb0*/  FSEL R71, R34, -INF , !P0 ;  /* 0xff80000022477808 */ /* 0x000fe40004000000 */
[----:B------:R-:W-:Y:S02]  /*2fc0*/  FSEL R67, R32, -INF , !P0 ;  /* 0xff80000020437808 */ /* 0x000fe40004000000 */
        /* <DEDUP_REMOVED lines=15> */
[----:B------:R-:W-:Y:S01]  /*30c0*/  HMMA.16816.F32 R20, R4, R18, R84 ;  /* 0x000000120414723c */ /* 0x000fe20000001854 */
[----:B------:R-:W-:Y:S01]  /*30d0*/  ISETP.GE.AND P4, PT, R3, R44, PT ;  /* 0x0000002c0300720c */ /* 0x000fe20003f86270 */
[----:B------:R-:W-:Y:S01]  /*30e0*/  VIADD R3, R0, 0x30 ;  /* 0x0000003000037836 */ /* 0x000fe20000000000 */
[----:B------:R-:W-:Y:S02]  /*30f0*/  FSEL R128, R43, -INF , !P3 ;  /* 0xff8000002b807808 */ /* 0x000fe40005800000 */
[----:B------:R-:W-:Y:S01]  /*3100*/  FSEL R121, R41, -INF , !P3 ;  /* 0xff80000029797808 */ /* 0x000fe20005800000 */
[----:B------:R-:W-:Y:S01]  /*3110*/  HMMA.16816.F32 R12, R8, R14, R124 ;  /* 0x0000000e080c723c */ /* 0x000fe2000000187c */
[----:B------:R-:W-:-:S02]  /*3120*/  FSEL R148, R59, -INF , !P3 ;  /* 0xff8000003b947808 */ /* 0x000fc40005800000 */
[----:B------:R-:W-:Y:S02]  /*3130*/  FSEL R57, R57, -INF , !P3 ;  /* 0xff80000039397808 */ /* 0x000fe40005800000 */
[----:B------:R-:W-:Y:S01]  /*3140*/  ISETP.GE.AND P3, PT, R3, R44, PT ;  /* 0x0000002c0300720c */ /* 0x000fe20003f66270 */
[C---:B------:R-:W-:Y:S01]  /*3150*/  HMMA.16816.F32 R4, R8.reuse, R16, R104 ;  /* 0x000000100804723c */ /* 0x040fe20000001868 */
[----:B------:R-:W-:Y:S01]  /*3160*/  VIADD R3, R0, 0x31 ;  /* 0x0000003100037836 */ /* 0x000fe20000000000 */
[----:B------:R-:W-:Y:S02]  /*3170*/  FSEL R178, R54, -INF , !P5 ;  /* 0xff80000036b27808 */ /* 0x000fe40006800000 */
[----:B------:R-:W-:Y:S02]  /*3180*/  FSEL R168, R30, -INF , !P5 ;  /* 0xff8000001ea87808 */ /* 0x000fe40006800000 */
[----:B------:R-:W-:Y:S01]  /*3190*/  HMMA.16816.F32 R8, R8, R18, R76 ;  /* 0x000000120808723c */ /* 0x000fe2000000184c */
[----:B------:R-:W-:-:S02]  /*31a0*/  FSEL R163, R28, -INF , !P5 ;  /* 0xff8000001ca37808 */ /* 0x000fc40006800000 */
[----:B------:R-:W-:Y:S02]  /*31b0*/  FSEL R161, R52, -INF , !P5 ;  /* 0xff80000034a17808 */ /* 0x000fe40006800000 */
[----:B------:R-:W-:Y:S02]  /*31c0*/  ISETP.GE.AND P5, PT, R44, 0x41, PT ;  /* 0x000000412c00780c */ /* 0x000fe40003fa6270 */
[----:B------:R-:W-:Y:S02]  /*31d0*/  FSEL R133, R62, -INF , !P2 ;  /* 0xff8000003e857808 */ /* 0x000fe40005000000 */
[----:B------:R-:W-:Y:S02]  /*31e0*/  FSEL R60, R60, -INF , !P2 ;  /* 0xff8000003c3c7808 */ /* 0x000fe40005000000 */
[----:B------:R-:W-:Y:S02]  /*31f0*/  FSEL R152, R50, -INF , !P2 ;  /* 0xff80000032987808 */ /* 0x000fe40005000000 */
[----:B------:R-:W-:-:S02]  /*3200*/  FSEL R59, R48, -INF , !P2 ;  /* 0xff800000303b7808 */ /* 0x000fc40005000000 */
[-C--:B------:R-:W-:Y:S01]  /*3210*/  ISETP.GE.AND P2, PT, R3, R44.reuse, PT ;  /* 0x0000002c0300720c */ /* 0x080fe20003f46270 */
[C---:B------:R-:W-:Y:S01]  /*3220*/  VIADD R3, R0.reuse, 0x38 ;  /* 0x0000003800037836 */ /* 0x040fe20000000000 */
[----:B------:R-:W-:Y:S01]  /*3230*/  FSEL R137, R63, -INF , !P1 ;  /* 0xff8000003f897808 */ /* 0x000fe20004800000 */
[----:B------:R-:W-:Y:S01]  /*3240*/  VIADD R0, R0, 0x39 ;  /* 0x0000003900007836 */ /* 0x000fe20000000000 */
[----:B------:R-:W-:Y:S02]  /*3250*/  FSEL R61, R61, -INF , !P1 ;  /* 0xff8000003d3d7808 */ /* 0x000fe40004800000 */
[----:B------:R-:W-:Y:S02]  /*3260*/  FSEL R138, R51, -INF , !P1 ;  /* 0xff800000338a7808 */ /* 0x000fe40004800000 */
[----:B------:R-:W-:Y:S02]  /*3270*/  FSEL R58, R49, -INF , !P1 ;  /* 0xff800000313a7808 */ /* 0x000fe40004800000 */
[----:B------:R-:W-:Y:S01]  /*3280*/  ISETP.GE.AND P1, PT, R3, R44, PT ;  /* 0x0000002c0300720c */ /* 0x000fe20003f26270 */
[----:B------:R-:W-:Y:S01]  /*3290*/  IMAD R3, R149, 0x20, R146 ;  /* 0x0000002095037824 */ /* 0x000fe200078e0292 */
[----:B------:R-:W-:-:S02]  /*32a0*/  FSEL R179, R55, -INF , !P0 ;  /* 0xff80000037b37808 */ /* 0x000fc40004000000 */
[----:B------:R-:W-:Y:S02]  /*32b0*/  FSEL R173, R53, -INF , !P0 ;  /* 0xff80000035ad7808 */ /* 0x000fe40004000000 */
[----:B------:R-:W-:Y:S02]  /*32c0*/  FSEL R166, R31, -INF , !P0 ;  /* 0xff8000001fa67808 */ /* 0x000fe40004000000 */
[----:B------:R-:W-:Y:S02]  /*32d0*/  FSEL R162, R29, -INF , !P0 ;  /* 0xff8000001da27808 */ /* 0x000fe40004000000 */
[----:B------:R-:W-:Y:S01]  /*32e0*/  ISETP.GE.AND P0, PT, R0, R44, PT ;  /* 0x0000002c0000720c */ /* 0x000fe20003f06270 */
[----:B------:R-:W-:Y:S01]  /*32f0*/  IMAD.IADD R0, R147, 0x1, R3 ;  /* 0x0000000193007824 */ /* 0x000fe200078e0203 */
[----:B------:R-:W-:Y:S02]  /*3300*/  FSEL R165, R34, -INF , !P6 ;  /* 0xff80000022a57808 */ /* 0x000fe40007000000 */
[----:B------:R-:W-:-:S02]  /*3310*/  FSEL R160, R32, -INF , !P6 ;  /* 0xff80000020a07808 */ /* 0x000fc40007000000 */
[----:B------:R-:W-:Y:S02]  /*3320*/  FSEL R167, R35, -INF , !P4 ;  /* 0xff80000023a77808 */ /* 0x000fe40006000000 */
[----:B------:R-:W-:Y:S02]  /*3330*/  FSEL R164, R33, -INF , !P4 ;  /* 0xff80000021a47808 */ /* 0x000fe40006000000 */
[----:B------:R-:W-:Y:S02]  /*3340*/  FSEL R185, R14, -INF , !P6 ;  /* 0xff8000000eb97808 */ /* 0x000fe40007000000 */
[----:B------:R-:W-:Y:S02]  /*3350*/  FSEL R172, R12, -INF , !P6 ;  /* 0xff8000000cac7808 */ /* 0x000fe40007000000 */
        /* <DEDUP_REMOVED lines=17> */
[----:B------:R-:W-:Y:S01]  /*3470*/  FSEL R184, R9, -INF , !P0 ;  /* 0xff80000009b87808 */ /* 0x000fe20004000000 */
[----:B------:R-:W-:Y:S06]  /*3480*/  BAR.SYNC.DEFER_BLOCKING 0x0 ;  /* 0x0000000000007b1d */ /* 0x000fec0000010000 */
[----:B------:R-:W-:Y:S05]  /*3490*/  @!P5 BRA `(.L_x_64) ;  /* 0x000000040008d947 */ /* 0x000fea0003800000 */
[----:B------:R-:W-:Y:S01]  /*34a0*/  ULDC UR5, c[0x0][0x2d0] ;  /* 0x0000b40000057ab9 */ /* 0x000fe20000000800 */
[----:B------:R-:W-:Y:S01]  /*34b0*/  LEA.HI.SX32 R4, R222, 0xfffffffe, 0x1a ;  /* 0xfffffffede047811 */ /* 0x000fe200078fd2ff */
[----:B------:R-:W-:Y:S01]  /*34c0*/  BSSY B0, `(.L_x_65) ;  /* 0x000003e000007945 */ /* 0x000fe20003800000 */
[----:B------:R-:W-:Y:S02]  /*34d0*/  ISETP.GE.AND P3, PT, R241, UR5, PT ;  /* 0x00000005f1007c0c */ /* 0x000fe4000bf66270 */
[----:B------:R-:W-:Y:S01]  /*34e0*/  ISETP.GE.AND P4, PT, R248, UR5, PT ;  /* 0x00000005f8007c0c */ /* 0x000fe2000bf86270 */
[----:B------:R-:W-:Y:S01]  /*34f0*/  IMAD R3, R150, R4, RZ ;  /* 0x0000000496037224 */ /* 0x000fe200078e02ff */
[----:B------:R-:W-:Y:S02]  /*3500*/  ISETP.GE.AND P1, PT, R242, UR5, PT ;  /* 0x00000005f2007c0c */ /* 0x000fe4000bf26270 */
[----:B------:R-:W-:Y:S01]  /*3510*/  SHF.R.S32.HI R6, RZ, 0x1f, R4 ;  /* 0x0000001fff067819 */ /* 0x000fe20000011404 */
[----:B------:R-:W-:-:S04]  /*3520*/  IMAD.WIDE.U32 R4, R4, R145, R250 ;  /* 0x0000009104047225 */ /* 0x000fc800078e00fa */
[----:B------:R-:W-:Y:S02]  /*3530*/  IMAD R3, R6, R145, R3 ;  /* 0x0000009106037224 */ /* 0x000fe400078e0203 */
[----:B------:R-:W1:Y:S02]  /*3540*/  @!P3 LDC.64 R12, c[0x0][0x218] ;  /* 0x00008600ff0cbb82 */ /* 0x000e640000000a00 */
[----:B------:R-:W-:Y:S01]  /*3550*/  IMAD.IADD R5, R5, 0x1, R3 ;  /* 0x0000000105057824 */ /* 0x000fe200078e0203 */
[----:B------:R2:W-:Y:S04]  /*3560*/  @P4 STS [R221+0x6000], RZ ;  /* 0x006000ffdd004388 */ /* 0x0005e80000000800 */
[----:B------:R2:W-:Y:S01]  /*3570*/  @P4 STS [R221+0x6004], RZ ;  /* 0x006004ffdd004388 */ /* 0x0005e20000000800 */
[----:B------:R-:W3:Y:S03]  /*3580*/  @!P4 LDC.64 R14, c[0x0][0x218] ;  /* 0x00008600ff0ecb82 */ /* 0x000ee60000000a00 */
[----:B------:R2:W-:Y:S05]  /*3590*/  @P4 STS.64 [R221+0x6008], RZ ;  /* 0x006008ffdd004388 */ /* 0x0005ea0000000a00 */
[----:B------:R-:W4:Y:S08]  /*35a0*/  @!P1 LDC.64 R10, c[0x0][0x218] ;  /* 0x00008600ff0a9b82 */ /* 0x000f300000000a00 */
[----:B------:R-:W5:Y:S01]  /*35b0*/  @!P4 LDC.64 R8, c[0x0][0x218] ;  /* 0x00008600ff08cb82 */ /* 0x000f620000000a00 */
[----:B-1----:R-:W-:-:S04]  /*35c0*/  @!P3 LEA R12, P2, R4, R12, 0x1 ;  /* 0x0000000c040cb211 */ /* 0x002fc800078408ff */
[C---:B------:R-:W-:Y:S02]  /*35d0*/  @!P3 LEA.HI.X R13, R4.reuse, R13, R5, 0x1, P2 ;  /* 0x0000000d040db211 */ /* 0x040fe400010f0c05 */
[----:B------:R-:W-:Y:S01]  /*35e0*/  IADD3 R3, P2, R243, R4, RZ ;  /* 0x00000004f3037210 */ /* 0x000fe20007f5e0ff */
[----:B------:R-:W1:Y:S01]  /*35f0*/  @!P3 LDC.64 R16, c[0x0][0x218] ;  /* 0x00008600ff10bb82 */ /* 0x000e620000000a00 */
[----:B---3--:R-:W-:-:S04]  /*3600*/  @!P4 LEA R14, P6, R4, R14, 0x1 ;  /* 0x0000000e040ec211 */ /* 0x008fc800078c08ff */
[C---:B------:R-:W-:Y:S02]  /*3610*/  @!P4 LEA.HI.X R15, R4.reuse, R15, R5, 0x1, P6 ;  /* 0x0000000f040fc211 */ /* 0x040fe400030f0c05 */
[----:B----4-:R-:W-:-:S03]  /*3620*/  @!P1 LEA R10, P0, R4, R10, 0x1 ;  /* 0x0000000a040a9211 */ /* 0x010fc600078008ff */
[----:B------:R-:W-:Y:S01]  /*3630*/  @!PT LDS RZ, [RZ] ;  /* 0x00000000fffff984 */ /* 0x000fe20000000800 */
[----:B------:R-:W-:Y:S01]  /*3640*/  @!PT LDS RZ, [RZ] ;  /* 0x00000000fffff984 */ /* 0x000fe20000000800 */
[----:B------:R-:W-:Y:S01]  /*3650*/  @!PT LDS RZ, [RZ] ;  /* 0x00000000fffff984 */ /* 0x000fe20000000800 */
[----:B------:R2:W-:Y:S01]  /*3660*/  @!P4 LDGSTS.E.BYPASS.LTC128B.128 [R221+0x6000], desc[UR8][R14.64] ;  /* 0x060000000eddcfae */ /* 0x0005e2000b901d48 */
[--C-:B------:R-:W-:Y:S01]  /*3670*/  @!P1 LEA.HI.X R11, R4, R11, R5.reuse, 0x1, P0 ;  /* 0x0000000b040b9211 */ /* 0x100fe200000f0c05 */
[----:B------:R-:W-:Y:S02]  /*3680*/  IMAD.X R4, R252, 0x1, R5, P2 ;  /* 0x00000001fc047824 */ /* 0x000fe400010e0605 */
[----:B------:R2:W-:Y:S01]  /*3690*/  @P3 STS.128 [R221+0x7000], RZ ;  /* 0x007000ffdd003388 */ /* 0x0005e20000000c00 */
[----:B-----5:R-:W-:-:S03]  /*36a0*/  @!P4 LEA R8, P0, R3, R8, 0x1 ;  /* 0x000000080308c211 */ /* 0x020fc600078008ff */
[----:B------:R-:W-:Y:S01]  /*36b0*/  @!PT LDS RZ, [RZ] ;  /* 0x00000000fffff984 */ /* 0x000fe20000000800 */
[----:B------:R-:W-:Y:S01]  /*36c0*/  @!PT LDS RZ, [RZ] ;  /* 0x00000000fffff984 */ /* 0x000fe20000000800 */
[----:B------:R-:W-:Y:S01]  /*36d0*/  @!PT LDS RZ, [RZ] ;  /* 0x00000000fffff984 */ /* 0x000fe20000000800 */
[----:B------:R2:W-:Y:S01]  /*36e0*/  @!P3 LDGSTS.E.BYPASS.LTC128B.128 [R221+0x7000], desc[UR8][R12.64+0x40] ;  /* 0x070000400cddbfae */ /* 0x0005e2000b901d48 */
[----:B------:R-:W-:-:S03]  /*36f0*/  @!P4 LEA.HI.X R9, R3, R9, R4, 0x1, P0 ;  /* 0x000000090309c211 */ /* 0x000fc600000f0c04 */
[----:B------:R2:W-:Y:S01]  /*3700*/  @P1 STS.128 [R221+0x8000], RZ ;  /* 0x008000ffdd001388 */ /* 0x0005e20000000c00 */
        /* <DEDUP_REMOVED lines=25> */
.L_x_66:
[----:B------:R-:W-:Y:S05]  /*38a0*/  BSYNC B0 ;  /* 0x0000000000007941 */ /* 0x000fea0003800000 */
.L_x_65:
[----:B------:R-:W0:Y:S02]  /*38b0*/  LDGDEPBAR ;  /* 0x00000000000079af */ /* 0x000e240000000000 */
.L_x_64:
[----:B------:R-:W-:Y:S01]  /*38c0*/  FMNMX.FTZ R3, R46, R66, !PT ;  /* 0x000000422e037209 */ /* 0x000fe20007810000 */
[----:B------:R-:W-:Y:S01]  /*38d0*/  ULDC UR5, c[0x0][0x2ec] ;  /* 0x0000bb0000057ab9 */ /* 0x000fe20000000800 */
[----:B------:R-:W-:Y:S02]  /*38e0*/  LEA R139, R0, UR4, 0x1 ;  /* 0x00000004008b7c11 */ /* 0x000fe4000f8e08ff */
[----:B------:R-:W-:Y:S02]  /*38f0*/  FMNMX.FTZ R4, R67, R3, !PT ;  /* 0x0000000343047209 */ /* 0x000fe40007810000 */
[----:B------:R-:W-:Y:S01]  /*3900*/  FMNMX.FTZ R3, R47, R45, !PT ;  /* 0x0000002d2f037209 */ /* 0x000fe20007810000 */
[----:B------:R-:W-:Y:S01]  /*3910*/  LDSM.16.MT88.4 R24, [R139+0xa000] ;  /* 0x00a000008b18783b */ /* 0x000fe20000004200 */
[----:B------:R-:W-:Y:S02]  /*3920*/  FMNMX.FTZ R4, R68, R4, !PT ;  /* 0x0000000444047209 */ /* 0x000fe40007810000 */
[----:B------:R-:W-:Y:S01]  /*3930*/  FMNMX.FTZ R3, R36, R3, !PT ;  /* 0x0000000324037209 */ /* 0x000fe20007810000 */
[----:B------:R-:W-:Y:S01]  /*3940*/  LDSM.16.MT88.4 R16, [R139+0x9000] ;  /* 0x009000008b10783b */ /* 0x000fe20000004200 */
[----:B------:R-:W-:-:S02]  /*3950*/  FMNMX.FTZ R5, R56, R4, !PT ;  /* 0x0000000438057209 */ /* 0x000fc40007810000 */
[----:B------:R-:W-:Y:S01]  /*3960*/  FMNMX.FTZ R3, R37, R3, !PT ;  /* 0x0000000325037209 */ /* 0x000fe20007810000 */
[----:B------:R-:W-:Y:S01]  /*3970*/  LDSM.16.MT88.4 R40, [R139+0xb000] ;  /* 0x00b000008b28783b */ /* 0x000fe20000004200 */
[----:B------:R-:W-:Y:S02]  /*3980*/  FMNMX.FTZ R5, R57, R5, !PT ;  /* 0x0000000539057209 */ /* 0x000fe40007810000 */
[----:B------:R-:W-:Y:S01]  /*3990*/  FMNMX.FTZ R3, R120, R3, !PT ;  /* 0x0000000378037209 */ /* 0x000fe20007810000 */
[----:B------:R-:W-:Y:S01]  /*39a0*/  LDSM.16.MT88.4 R32, [R139+0xb400] ;  /* 0x00b400008b20783b */ /* 0x000fe20000004200 */
        /* <DEDUP_REMOVED lines=22> */
[----:B------:R-:W-:Y:S01]  /*3b10*/  FMNMX.FTZ R134, R162, R134, !PT ;  /* 0x00000086a2867209 */ /* 0x000fe20007810000 */
[----:B------:R-:W3:Y:S01]  /*3b20*/  SHFL.BFLY PT, R136, R4, 0x2, 0x1f ;  /* 0x0c401f0004887f89 */ /* 0x000ee200000e0000 */
        /* <DEDUP_REMOVED lines=12> */
[----:B---3--:R-:W-:Y:S02]  /*3bf0*/  FMNMX.FTZ R136, R4, R136, !PT ;  /* 0x0000008804887209 */ /* 0x008fe40007810000 */
[----:B------:R-:W-:Y:S01]  /*3c00*/  FMNMX.FTZ R4, R195, R3, !PT ;  /* 0x00000003c3047209 */ /* 0x000fe20007810000 */
[----:B------:R-:W3:Y:S01]  /*3c10*/  SHFL.BFLY PT, R5, R134, 0x2, 0x1f ;  /* 0x0c401f0086057f89 */ /* 0x000ee200000e0000 */
[----:B------:R-:W-:Y:S02]  /*3c20*/  FMNMX.FTZ R3, R80, R69, !PT ;  /* 0x0000004550037209 */ /* 0x000fe40007810000 */
[----:B------:R-:W-:Y:S01]  /*3c30*/  LEA R217, R2, R139, 0x1 ;  /* 0x0000008b02d97211 */ /* 0x000fe200078e08ff */
[----:B------:R-:W4:Y:S01]  /*3c40*/  SHFL.BFLY PT, R132, R4, 0x2, 0x1f ;  /* 0x0c401f0004847f89 */ /* 0x000f2200000e0000 */
[----:B------:R-:W-:-:S03]  /*3c50*/  FMNMX.FTZ R3, R71, R3, !PT ;  /* 0x0000000347037209 */ /* 0x000fc60007810000 */
[----:B-12---:R-:W1:Y:S01]  /*3c60*/  SHFL.BFLY PT, R6, R136, 0x1, 0x1f ;  /* 0x0c201f0088067f89 */ /* 0x006e6200000e0000 */
[----:B------:R-:W-:-:S03]  /*3c70*/  FMNMX.FTZ R3, R70, R3, !PT ;  /* 0x0000000346037209 */ /* 0x000fc60007810000 */
[----:B------:R-:W-:Y:S01]  /*3c80*/  LDSM.16.MT88.4 R20, [R217+0x9000] ;  /* 0x00900000d914783b */ /* 0x000fe20000004200 */
[----:B------:R-:W-:-:S03]  /*3c90*/  FMNMX.FTZ R3, R144, R3, !PT ;  /* 0x0000000390037209 */ /* 0x000fc60007810000 */
[----:B------:R-:W-:Y:S01]  /*3ca0*/  LDSM.16.MT88.4 R48, [R217+0xb000] ;  /* 0x00b00000d930783b */ /* 0x000fe20000004200 */
[----:B------:R-:W-:-:S04]  /*3cb0*/  FMNMX.FTZ R3, R148, R3, !PT ;  /* 0x0000000394037209 */ /* 0x000fc80007810000 */
[----:B------:R-:W-:Y:S02]  /*3cc0*/  FMNMX.FTZ R3, R152, R3, !PT ;  /* 0x0000000398037209 */ /* 0x000fe40007810000 */
[----:B---3--:R-:W-:Y:S02]  /*3cd0*/  FMNMX.FTZ R134, R134, R5, !PT ;  /* 0x0000000586867209 */ /* 0x008fe40007810000 */
[----:B------:R-:W-:Y:S02]  /*3ce0*/  FMNMX.FTZ R3, R138, R3, !PT ;  /* 0x000000038a037209 */ /* 0x000fe40007810000 */
[----:B----4-:R-:W-:Y:S01]  /*3cf0*/  FMNMX.FTZ R132, R4, R132, !PT ;  /* 0x0000008404847209 */ /* 0x010fe20007810000 */
[----:B------:R-:W2:Y:S01]  /*3d00*/  SHFL.BFLY PT, R7, R134, 0x1, 0x1f ;  /* 0x0c201f0086077f89 */ /* 0x000ea200000e0000 */
[----:B------:R-:W-:Y:S02]  /*3d10*/  FMNMX.FTZ R4, R178, R3, !PT ;  /* 0x00000003b2047209 */ /* 0x000fe40007810000 */
[----:B-1----:R-:W-:-:S02]  /*3d20*/  FMNMX.FTZ R136, R136, R6, !PT ;  /* 0x0000000688887209 */ /* 0x002fc40007810000 */
[----:B------:R-:W-:Y:S01]  /*3d30*/  FMNMX.FTZ R4, R179, R4, !PT ;  /* 0x00000004b3047209 */ /* 0x000fe20007810000 */
[----:B------:R-:W1:Y:S01]  /*3d40*/  SHFL.BFLY PT, R6, R132, 0x1, 0x1f ;  /* 0x0c201f0084067f89 */ /* 0x000e6200000e0000 */
[C---:B------:R-:W-:Y:S01]  /*3d50*/  FSETP.NEU.FTZ.AND P0, PT, R136.reuse, -INF , PT ;  /* 0xff8000008800780b */ /* 0x040fe20003f1d000 */
[----:B------:R-:W-:Y:S01]  /*3d60*/  FMUL.FTZ R5, R136, UR5 ;  /* 0x0000000588057c20 */ /* 0x000fe20008410000 */
[----:B------:R-:W-:-:S04]  /*3d70*/  FMNMX.FTZ R4, R185, R4, !PT ;  /* 0x00000004b9047209 */ /* 0x000fc80007810000 */
[----:B------:R-:W-:Y:S02]  /*3d80*/  FMNMX.FTZ R4, R186, R4, !PT ;  /* 0x00000004ba047209 */ /* 0x000fe40007810000 */
[----:B------:R-:W-:Y:S02]  /*3d90*/  FSEL R3, R5, RZ, P0 ;  /* 0x000000ff05037208 */ /* 0x000fe40000000000 */
[----:B------:R-:W-:-:S03]  /*3da0*/  FMNMX.FTZ R4, R187, R4, !PT ;  /* 0x00000004bb047209 */ /* 0x000fc60007810000 */
[----:B------:R-:W-:Y:S01]  /*3db0*/  FFMA.FTZ R5, R46, UR5, -R3 ;  /* 0x000000052e057c23 */ /* 0x000fe20008010803 */
[----:B------:R-:W-:Y:S02]  /*3dc0*/  FMNMX.FTZ R4, R197, R4, !PT ;  /* 0x00000004c5047209 */ /* 0x000fe40007810000 */
[----:B--2---:R-:W-:Y:S01]  /*3dd0*/  FMNMX.FTZ R134, R134, R7, !PT ;  /* 0x0000000786867209 */ /* 0x004fe20007810000 */
[----:B------:R2:W-:Y:S01]  /*3de0*/  MUFU.EX2 R14, R5 ;  /* 0x00000005000e7308 */ /* 0x0005e20000000800 */
[----:B------:R-:W-:Y:S02]  /*3df0*/  FMNMX.FTZ R4, R196, R4, !PT ;  /* 0x00000004c4047209 */ /* 0x000fe40007810000 */
[C---:B------:R-:W-:Y:S01]  /*3e00*/  FSETP.NEU.FTZ.AND P0, PT, R134.reuse, -INF , PT ;  /* 0xff8000008600780b */ /* 0x040fe20003f1d000 */
[----:B------:R-:W-:Y:S01]  /*3e10*/  FMUL.FTZ R13, R134, UR5 ;  /* 0x00000005860d7c20 */ /* 0x000fe20008410000 */
[----:B------:R-:W-:Y:S02]  /*3e20*/  FMNMX.FTZ R4, R198, R4, !PT ;  /* 0x00000004c6047209 */ /* 0x000fe40007810000 */
[----:B-1----:R-:W-:-:S02]  /*3e30*/  FMNMX.FTZ R132, R132, R6, !PT ;  /* 0x0000000684847209 */ /* 0x002fc40007810000 */
[----:B------:R-:W-:Y:S01]  /*3e40*/  FSEL R13, R13, RZ, P0 ;  /* 0x000000ff0d0d7208 */ /* 0x000fe20000000000 */
[----:B------:R-:W1:Y:S01]  /*3e50*/  SHFL.BFLY PT, R6, R4, 0x2, 0x1f ;  /* 0x0c401f0004067f89 */ /* 0x000e6200000e0000 */
[C---:B------:R-:W-:Y:S01]  /*3e60*/  FSETP.NEU.FTZ.AND P0, PT, R132.reuse, -INF , PT ;  /* 0xff8000008400780b */ /* 0x040fe20003f1d000 */
[----:B------:R-:W-:-:S05]  /*3e70*/  FMUL.FTZ R12, R132, UR5 ;  /* 0x00000005840c7c20 */ /* 0x000fca0008410000 */
[----:B------:R-:W-:Y:S01]  /*3e80*/  FSEL R12, R12, RZ, P0 ;  /* 0x000000ff0c0c7208 */ /* 0x000fe20000000000 */
[----:B--2---:R-:W-:-:S04]  /*3e90*/  FFMA.FTZ R5, R47, UR5, -R13 ;  /* 0x000000052f057c23 */ /* 0x004fc8000801080d */
[--C-:B------:R-:W-:Y:S01]  /*3ea0*/  FFMA.FTZ R0, R64, UR5, -R12.reuse ;  /* 0x0000000540007c23 */ /* 0x100fe2000801080c */
[----:B------:R-:W-:Y:S01]  /*3eb0*/  FFMA.FTZ R2, R39, UR5, -R12 ;  /* 0x0000000527027c23 */ /* 0x000fe2000801080c */
[----:B------:R2:W-:Y:S08]  /*3ec0*/  MUFU.EX2 R238, R5 ;  /* 0x0000000500ee7308 */ /* 0x0005f00000000800 */
[----:B------:R3:W-:Y:S08]  /*3ed0*/  MUFU.EX2 R240, R0 ;  /* 0x0000000000f07308 */ /* 0x0007f00000000800 */
[----:B------:R4:W-:Y:S01]  /*3ee0*/  MUFU.EX2 R200, R2 ;  /* 0x0000000200c87308 */ /* 0x0009e20000000800 */
[----:B--2---:R-:W-:-:S07]  /*3ef0*/  FFMA.FTZ R5, R45, UR5, -R13 ;  /* 0x000000052d057c23 */ /* 0x004fce000801080d */
[----:B------:R2:W5:Y:S01]  /*3f00*/  MUFU.EX2 R15, R5 ;  /* 0x00000005000f7308 */ /* 0x0005620000000800 */
[----:B---3--:R-:W-:-:S07]  /*3f10*/  FFMA.FTZ R0, R38, UR5, -R12 ;  /* 0x0000000526007c23 */ /* 0x008fce000801080c */
[----:B------:R1:W3:Y:S01]  /*3f20*/  MUFU.EX2 R202, R0 ;  /* 0x0000000000ca7308 */ /* 0x0002e20000000800 */
[----:B----4-:R-:W-:-:S07]  /*3f30*/  FFMA.FTZ R2, R66, UR5, -R3 ;  /* 0x0000000542027c23 */ /* 0x010fce0008010803 */
[----:B------:R4:W4:Y:S01]  /*3f40*/  MUFU.EX2 R236, R2 ;  /* 0x0000000200ec7308 */ /* 0x0009220000000800 */
[----:B--2---:R-:W-:-:S07]  /*3f50*/  FFMA.FTZ R5, R36, UR5, -R13 ;  /* 0x0000000524057c23 */ /* 0x004fce000801080d */
[----:B------:R2:W-:Y:S01]  /*3f60*/  MUFU.EX2 R169, R5 ;  /* 0x0000000500a97308 */ /* 0x0005e20000000800 */
[----:B-1----:R-:W-:Y:S02]  /*3f70*/  FMNMX.FTZ R0, R4, R6, !PT ;  /* 0x0000000604007209 */ /* 0x002fe40007810000 */
[----:B-----5:R-:W-:Y:S02]  /*3f80*/  F2FP.F16.F32.PACK_AB R4, R15, R238 ;  /* 0x000000ee0f04723e */ /* 0x020fe400000000ff */
[----:B---3--:R-:W-:Y:S01]  /*3f90*/  F2FP.F16.F32.PACK_AB R7, R200, R202 ;  /* 0x000000cac807723e */ /* 0x008fe200000000ff */
[----:B------:R-:W1:Y:S01]  /*3fa0*/  SHFL.BFLY PT, R8, R0, 0x1, 0x1f ;  /* 0x0c201f0000087f89 */ /* 0x000e6200000e0000 */
[----:B----4-:R-:W-:-:S04]  /*3fb0*/  FFMA.FTZ R2, R67, UR5, -R3 ;  /* 0x0000000543027c23 */ /* 0x010fc80008010803 */
[----:B------:R3:W-:Y:S01]  /*3fc0*/  MUFU.EX2 R246, R2 ;  /* 0x0000000200f67308 */ /* 0x0007e20000000800 */
[----:B--2---:R-:W-:Y:S02]  /*3fd0*/  FFMA.FTZ R5, R37, UR5, -R13 ;  /* 0x0000000525057c23 */ /* 0x004fe4000801080d */
[----:B------:R-:W2:Y:S05]  /*3fe0*/  LDSM.16.MT88.4 R36, [R217+0xa000] ;  /* 0x00a00000d924783b */ /* 0x000eaa0000004200 */
[----:B------:R4:W5:Y:S01]  /*3ff0*/  MUFU.EX2 R201, R5 ;  /* 0x0000000500c97308 */ /* 0x0009620000000800 */
[----:B---3--:R-:W-:Y:S01]  /*4000*/  FFMA.FTZ R2, R68, UR5, -R3 ;  /* 0x0000000544027c23 */ /* 0x008fe20008010803 */
[----:B-1----:R-:W-:-:S02]  /*4010*/  FMNMX.FTZ R135, R0, R8, !PT ;  /* 0x0000000800877209 */ /* 0x002fc40007810000 */
[----:B------:R-:W-:-:S04]  /*4020*/  F2FP.F16.F32.PACK_AB R8, R236, R14 ;  /* 0x0000000eec08723e */ /* 0x000fc800000000ff */
[----:B------:R1:W3:Y:S01]  /*4030*/  MUFU.EX2 R247, R2 ;  /* 0x0000000200f77308 */ /* 0x0002e20000000800 */
[C---:B------:R-:W-:Y:S01]  /*4040*/  FSETP.NEU.FTZ.AND P0, PT, R135.reuse, -INF , PT ;  /* 0xff8000008700780b */ /* 0x040fe20003f1d000 */
[----:B------:R-:W-:Y:S01]  /*4050*/  FMUL.FTZ R0, R135, UR5 ;  /* 0x0000000587007c20 */ /* 0x000fe20008410000 */
[----:B----4-:R-:W-:Y:S01]  /*4060*/  FFMA.FTZ R5, R65, UR5, -R12 ;  /* 0x0000000541057c23 */ /* 0x010fe2000801080c */
[----:B-----5:R-:W-:-:S03]  /*4070*/  F2FP.F16.F32.PACK_AB R6, R201, R169 ;  /* 0x000000a9c906723e */ /* 0x020fc600000000ff */
[----:B------:R-:W-:Y:S01]  /*4080*/  FSEL R0, R0, RZ, P0 ;  /* 0x000000ff00007208 */ /* 0x000fe20000000000 */
[----:B------:R-:W4:Y:S01]  /*4090*/  MUFU.EX2 R239, R5 ;  /* 0x0000000500ef7308 */ /* 0x000f220000000800 */
[----:B-1----:R-:W-:Y:S01]  /*40a0*/  FFMA.FTZ R2, R56, UR5, -R3 ;  /* 0x0000000538027c23 */ /* 0x002fe20008010803 */
[----:B---3--:R-:W-:-:S06]  /*40b0*/  F2FP.F16.F32.PACK_AB R10, R247, R246 ;  /* 0x000000f6f70a723e */ /* 0x008fcc00000000ff */
[----:B------:R1:W-:Y:S01]  /*40c0*/  MUFU.EX2 R199, R2 ;  /* 0x0000000200c77308 */ /* 0x0003e20000000800 */
[----:B----4-:R-:W-:-:S07]  /*40d0*/  F2FP.F16.F32.PACK_AB R5, R240, R239 ;  /* 0x000000eff005723e */ /* 0x010fce00000000ff */
[----:B------:R-:W-:Y:S01]  /*40e0*/  HMMA.16816.F32 R108, R4, R24, RZ ;  /* 0x00000018046c723c */ /* 0x000fe200000018ff */
[----:B-1----:R-:W-:-:S05]  /*40f0*/  FFMA.FTZ R2, R57, UR5, -R3 ;  /* 0x0000000539027c23 */ /* 0x002fca0008010803 */
[C---:B------:R-:W-:Y:S01]  /*4100*/  HMMA.16816.F32 R84, R4.reuse, R26, RZ ;  /* 0x0000001a0454723c */ /* 0x040fe200000018ff */
[----:B------:R1:W-:Y:S05]  /*4110*/  MUFU.EX2 R28, R2 ;  /* 0x00000002001c7308 */ /* 0x0003ea0000000800 */
[C---:B------:R-:W-:Y:S06]  /*4120*/  HMMA.16816.F32 R116, R4.reuse, R16, RZ ;  /* 0x000000100474723c */ /* 0x040fec00000018ff */
[C---:B------:R-:W-:Y:S06]  /*4130*/  HMMA.16816.F32 R92, R4.reuse, R18, RZ ;  /* 0x00000012045c723c */ /* 0x040fec00000018ff */
[----:B------:R-:W-:Y:S01]  /*4140*/  HMMA.16816.F32 R112, R4, R20, RZ ;  /* 0x000000140470723c */ /* 0x000fe200000018ff */
[----:B-1----:R-:W-:-:S04]  /*4150*/  FFMA.FTZ R2, R80, UR5, -R0 ;  /* 0x0000000550027c23 */ /* 0x002fc80008010800 */
[----:B------:R1:W-:Y:S01]  /*4160*/  MUFU.EX2 R233, R2 ;  /* 0x0000000200e97308 */ /* 0x0003e20000000800 */
[C---:B------:R-:W-:Y:S06]  /*4170*/  HMMA.16816.F32 R88, R4.reuse, R22, RZ ;  /* 0x000000160458723c */ /* 0x040fec00000018ff */
[C---:B------:R-:W-:Y:S06]  /*4180*/  HMMA.16816.F32 R100, R4.reuse, R40, RZ ;  /* 0x000000280464723c */ /* 0x040fec00000018ff */
[----:B--2---:R-:W-:Y:S01]  /*4190*/  HMMA.16816.F32 R80, R4, R38, RZ ;  /* 0x000000260450723c */ /* 0x004fe200000018ff */
[----:B-1----:R-:W-:-:S05]  /*41a0*/  FFMA.FTZ R2, R69, UR5, -R0 ;  /* 0x0000000545027c23 */ /* 0x002fca0008010800 */
[C---:B------:R-:W-:Y:S01]  /*41b0*/  HMMA.16816.F32 R72, R4.reuse, R50, RZ ;  /* 0x000000320448723c */ /* 0x040fe200000018ff */
[----:B------:R1:W2:Y:S05]  /*41c0*/  MUFU.EX2 R231, R2 ;  /* 0x0000000200e77308 */ /* 0x0002aa0000000800 */
[C---:B------:R-:W-:Y:S06]  /*41d0*/  HMMA.16816.F32 R104, R4.reuse, R36, RZ ;  /* 0x000000240468723c */ /* 0x040fec00000018ff */
[C---:B------:R-:W-:Y:S06]  /*41e0*/  HMMA.16816.F32 R96, R4.reuse, R48, RZ ;  /* 0x000000300460723c */ /* 0x040fec00000018ff */
[----:B------:R-:W-:Y:S01]  /*41f0*/  HMMA.16816.F32 R76, R4, R42, RZ ;  /* 0x0000002a044c723c */ /* 0x000fe200000018ff */
[----:B-1----:R-:W-:Y:S01]  /*4200*/  FFMA.FTZ R2, R71, UR5, -R0 ;  /* 0x0000000547027c23 */ /* 0x002fe20008010800 */
[----:B--2---:R-:W-:-:S03]  /*4210*/  F2FP.F16.F32.PACK_AB R9, R231, R233 ;  /* 0x000000e9e709723e */ /* 0x004fc600000000ff */
[----:B------:R1:W-:Y:S02]  /*4220*/  MUFU.EX2 R232, R2 ;  /* 0x0000000200e87308 */ /* 0x0003e40000000800 */
[----:B-1----:R-:W-:-:S06]  /*4230*/  FFMA.FTZ R2, R70, UR5, -R0 ;  /* 0x0000000546027c23 */ /* 0x002fcc0008010800 */
[----:B------:R1:W2:Y:S02]  /*4240*/  MUFU.EX2 R235, R2 ;  /* 0x0000000200eb7308 */ /* 0x0002a40000000800 */
[----:B-1----:R-:W-:Y:S01]  /*4250*/  FFMA.FTZ R2, R59, UR5, -R3 ;  /* 0x000000053b027c23 */ /* 0x002fe20008010803 */
[----:B--2---:R-:W-:-:S05]  /*4260*/  F2FP.F16.F32.PACK_AB R11, R235, R232 ;  /* 0x000000e8eb0b723e */ /* 0x004fca00000000ff */
[----:B------:R1:W-:Y:S02]  /*4270*/  MUFU.EX2 R44, R2 ;  /* 0x00000002002c7308 */ /* 0x0003e40000000800 */
[C---:B------:R-:W-:Y:S06]  /*4280*/  HMMA.16816.F32 R68, R8.reuse, R16, RZ ;  /* 0x000000100844723c */ /* 0x040fec00000018ff */
[C---:B------:R-:W-:Y:S06]  /*4290*/  HMMA.16816.F32 R64, R8.reuse, R20, RZ ;  /* 0x000000140840723c */ /* 0x040fec00000018ff */
[C---:B------:R-:W-:Y:S01]  /*42a0*/  HMMA.16816.F32 R124, R8.reuse, R22, RZ ;  /* 0x00000016087c723c */ /* 0x040fe200000018ff */
[----:B-1----:R-:W-:Y:S01]  /*42b0*/  FFMA.FTZ R2, R58, UR5, -R3 ;  /* 0x000000053a027c23 */ /* 0x002fe20008010803 */
[----:B------:R-:W1:Y:S03]  /*42c0*/  LDSM.16.MT88.4 R20, [R139+0x9400] ;  /* 0x009400008b14783b */ /* 0x000e660000004200 */
[----:B------:R2:W-:Y:S01]  /*42d0*/  MUFU.EX2 R153, R2 ;  /* 0x0000000200997308 */ /* 0x0005e20000000800 */
[C---:B------:R-:W-:Y:S06]  /*42e0*/  HMMA.16816.F32 R56, R8.reuse, R36, RZ ;  /* 0x000000240838723c */ /* 0x040fec00000018ff */
[C---:B------:R-:W-:Y:S06]  /*42f0*/  HMMA.16816.F32 R140, R8.reuse, R38, RZ ;  /* 0x00000026088c723c */ /* 0x040fec00000018ff */
[----:B------:R-:W-:Y:S01]  /*4300*/  HMMA.16816.F32 R52, R8, R40, RZ ;  /* 0x000000280834723c */ /* 0x000fe200000018ff */
[----:B--2---:R-:W-:-:S05]  /*4310*/  FFMA.FTZ R2, R120, UR5, -R13 ;  /* 0x0000000578027c23 */ /* 0x004fca000801080d */
[----:B------:R-:W-:Y:S01]  /*4320*/  HMMA.16816.F32 R36, R8, R48, RZ ;  /* 0x000000300824723c */ /* 0x000fe200000018ff */
[----:B------:R2:W-:Y:S02]  /*4330*/  MUFU.EX2 R234, R2 ;  /* 0x0000000200ea7308 */ /* 0x0005e40000000800 */
[----:B--2---:R-:W-:-:S03]  /*4340*/  FFMA.FTZ R2, R121, UR5, -R13 ;  /* 0x0000000579027c23 */ /* 0x004fc6000801080d */
[----:B------:R-:W-:Y:S01]  /*4350*/  HMMA.16816.F32 R120, R8, R18, RZ ;  /* 0x000000120878723c */ /* 0x000fe200000018ff */
[----:B------:R-:W2:Y:S02]  /*4360*/  LDSM.16.MT88.4 R16, [R217+0x9400] ;  /* 0x00940000d910783b */ /* 0x000ea40000004200 */
[----:B------:R3:W4:Y:S02]  /*4370*/  MUFU.EX2 R237, R2 ;  /* 0x0000000200ed7308 */ /* 0x0007240000000800 */
[----:B---3--:R-:W-:Y:S01]  /*4380*/  FFMA.FTZ R2, R60, UR5, -R13 ;  /* 0x000000053c027c23 */ /* 0x008fe2000801080d */
[----:B----4-:R-:W-:-:S05]  /*4390*/  F2FP.F16.F32.PACK_AB R4, R237, R234 ;  /* 0x000000eaed04723e */ /* 0x010fca00000000ff */
[----:B------:R3:W-:Y:S02]  /*43a0*/  MUFU.EX2 R245, R2 ;  /* 0x0000000200f57308 */ /* 0x0007e40000000800 */
[----:B---3--:R-:W-:Y:S02]  /*43b0*/  FFMA.FTZ R2, R61, UR5, -R13 ;  /* 0x000000053d027c23 */ /* 0x008fe4000801080d */
[----:B------:R-:W-:Y:S04]  /*43c0*/  HMMA.16816.F32 R60, R8, R24, RZ ;  /* 0x00000018083c723c */ /* 0x000fe800000018ff */
[----:B------:R3:W4:Y:S02]  /*43d0*/  MUFU.EX2 R244, R2 ;  /* 0x0000000200f47308 */ /* 0x0007240000000800 */
[----:B---3--:R-:W-:Y:S01]  /*43e0*/  FFMA.FTZ R2, R129, UR5, -R12 ;  /* 0x0000000581027c23 */ /* 0x008fe2000801080c */
[----:B----4-:R-:W-:-:S05]  /*43f0*/  F2FP.F16.F32.PACK_AB R6, R244, R245 ;  /* 0x000000f5f406723e */ /* 0x010fca00000000ff */
[----:B------:R3:W-:Y:S02]  /*4400*/  MUFU.EX2 R227, R2 ;  /* 0x0000000200e37308 */ /* 0x0007e40000000800 */
[--C-:B---3--:R-:W-:Y:S02]  /*4410*/  FFMA.FTZ R2, R128, UR5, -R12.reuse ;  /* 0x0000000580027c23 */ /* 0x108fe4000801080c */
[----:B------:R-:W-:Y:S01]  /*4420*/  HMMA.16816.F32 R128, R8, R26, RZ ;  /* 0x0000001a0880723c */ /* 0x000fe200000018ff */
[----:B------:R-:W-:Y:S03]  /*4430*/  LDSM.16.MT88.4 R24, [R139+0xa400] ;  /* 0x00a400008b18783b */ /* 0x000fe60000004200 */
[----:B------:R3:W4:Y:S02]  /*4440*/  MUFU.EX2 R230, R2 ;  /* 0x0000000200e67308 */ /* 0x0007240000000800 */
[----:B---3--:R-:W-:Y:S01]  /*4450*/  FFMA.FTZ R2, R133, UR5, -R12 ;  /* 0x0000000585027c23 */ /* 0x008fe2000801080c */
[----:B------:R-:W-:-:S02]  /*4460*/  MOV R133, R28 ;  /* 0x0000001c00857202 */ /* 0x000fc40000000f00 */
[----:B------:R-:W3:Y:S03]  /*4470*/  LDSM.16.MT88.4 R28, [R217+0xa400] ;  /* 0x00a40000d91c783b */ /* 0x000ee60000004200 */
[----:B------:R5:W-:Y:S01]  /*4480*/  MUFU.EX2 R229, R2 ;  /* 0x0000000200e57308 */ /* 0x000be20000000800 */
[----:B----4-:R-:W-:Y:S01]  /*4490*/  F2FP.F16.F32.PACK_AB R5, R230, R227 ;  /* 0x000000e3e605723e */ /* 0x010fe200000000ff */
[----:B-----5:R-:W-:Y:S01]  /*44a0*/  FFMA.FTZ R2, R137, UR5, -R12 ;  /* 0x0000000589027c23 */ /* 0x020fe2000801080c */
[----:B------:R-:W-:Y:S02]  /*44b0*/  MOV R137, R44 ;  /* 0x0000002c00897202 */ /* 0x000fe40000000f00 */
[----:B------:R-:W4:Y:S03]  /*44c0*/  LDSM.16.MT88.4 R44, [R217+0xb400] ;  /* 0x00b40000d92c783b */ /* 0x000f260000004200 */
[----:B------:R5:W1:Y:S02]  /*44d0*/  MUFU.EX2 R228, R2 ;  /* 0x0000000200e47308 */ /* 0x000a640000000800 */
[--C-:B-----5:R-:W-:Y:S01]  /*44e0*/  FFMA.FTZ R2, R144, UR5, -R0.reuse ;  /* 0x0000000590027c23 */ /* 0x120fe20008010800 */
[----:B-1----:R-:W-:Y:S01]  /*44f0*/  F2FP.F16.F32.PACK_AB R7, R228, R229 ;  /* 0x000000e5e407723e */ /* 0x002fe200000000ff */
[----:B------:R-:W-:Y:S01]  /*4500*/  HMMA.16816.F32 R144, R8, R42, RZ ;  /* 0x0000002a0890723c */ /* 0x000fe200000018ff */
[----:B------:R-:W-:Y:S03]  /*4510*/  LDSM.16.MT88.4 R40, [R217+0x9800] ;  /* 0x00980000d928783b */ /* 0x000fe60000004200 */
[----:B------:R1:W-:Y:S02]  /*4520*/  MUFU.EX2 R225, R2 ;  /* 0x0000000200e17308 */ /* 0x0003e40000000800 */
[C---:B------:R-:W-:Y:S06]  /*4530*/  HMMA.16816.F32 R116, R4.reuse, R20, R116 ;  /* 0x000000140474723c */ /* 0x040fec0000001874 */
[C---:B--2---:R-:W-:Y:S06]  /*4540*/  HMMA.16816.F32 R112, R4.reuse, R16, R112 ;  /* 0x000000100470723c */ /* 0x044fec0000001870 */
[----:B---3--:R-:W-:Y:S01]  /*4550*/  HMMA.16816.F32 R156, R4, R28, R104 ;  /* 0x0000001c049c723c */ /* 0x008fe20000001868 */
[----:B-1----:R-:W-:-:S04]  /*4560*/  FFMA.FTZ R2, R148, UR5, -R0 ;  /* 0x0000000594027c23 */ /* 0x002fc80008010800 */
[----:B------:R1:W2:Y:S01]  /*4570*/  MUFU.EX2 R226, R2 ;  /* 0x0000000200e27308 */ /* 0x0002a20000000800 */
[----:B------:R-:W-:Y:S01]  /*4580*/  HMMA.16816.F32 R148, R8, R50, RZ ;  /* 0x000000320894723c */ /* 0x000fe200000018ff */
[----:B------:R-:W3:Y:S05]  /*4590*/  LDSM.16.MT88.4 R48, [R139+0x9800] ;  /* 0x009800008b30783b */ /* 0x000eea0000004200 */
[----:B----4-:R-:W-:Y:S01]  /*45a0*/  HMMA.16816.F32 R104, R4, R44, R96 ;  /* 0x0000002c0468723c */ /* 0x010fe20000001860 */
[----:B------:R-:W-:-:S05]  /*45b0*/  F2FP.F16.F32.PACK_AB R8, R133, R199 ;  /* 0x000000c78508723e */ /* 0x000fca00000000ff */
[----:B------:R-:W-:Y:S01]  /*45c0*/  HMMA.16816.F32 R96, R4, R26, R84 ;  /* 0x0000001a0460723c */ /* 0x000fe20000001854 */
[----:B-1----:R-:W-:Y:S01]  /*45d0*/  FFMA.FTZ R2, R152, UR5, -R0 ;  /* 0x0000000598027c23 */ /* 0x002fe20008010800 */
[----:B--2---:R-:W-:-:S04]  /*45e0*/  F2FP.F16.F32.PACK_AB R9, R226, R225 ;  /* 0x000000e1e209723e */ /* 0x004fc800000000ff */
[C---:B------:R-:W-:Y:S01]  /*45f0*/  HMMA.16816.F32 R92, R4.reuse, R22, R92 ;  /* 0x00000016045c723c */ /* 0x040fe2000000185c */
[----:B------:R1:W-:Y:S05]  /*4600*/  MUFU.EX2 R224, R2 ;  /* 0x0000000200e07308 */ /* 0x0003ea0000000800 */
[----:B------:R-:W-:Y:S01]  /*4610*/  HMMA.16816.F32 R84, R4, R34, R76 ;  /* 0x000000220454723c */ /* 0x000fe2000000184c */
[----:B-1----:R-:W-:Y:S01]  /*4620*/  FFMA.FTZ R2, R138, UR5, -R0 ;  /* 0x000000058a027c23 */ /* 0x002fe20008010800 */
[----:B------:R-:W-:-:S04]  /*4630*/  MOV R138, R153 ;  /* 0x00000099008a7202 */ /* 0x000fc80000000f00 */
[----:B------:R-:W-:Y:S01]  /*4640*/  HMMA.16816.F32 R152, R4, R24, R108 ;  /* 0x000000180498723c */ /* 0x000fe2000000186c */
[----:B------:R1:W2:Y:S01]  /*4650*/  MUFU.EX2 R223, R2 ;  /* 0x0000000200df7308 */ /* 0x0002a20000000800 */
[----:B------:R-:W-:-:S04]  /*4660*/  F2FP.F16.F32.PACK_AB R10, R138, R137 ;  /* 0x000000898a0a723e */ /* 0x000fc800000000ff */
[C---:B------:R-:W-:Y:S06]  /*4670*/  HMMA.16816.F32 R108, R4.reuse, R32, R100 ;  /* 0x00000020046c723c */ /* 0x040fec0000001864 */
[----:B------:R-:W-:Y:S01]  /*4680*/  HMMA.16816.F32 R100, R4, R18, R88 ;  /* 0x000000120464723c */ /* 0x000fe20000001858 */
[----:B-1----:R-:W-:Y:S01]  /*4690*/  FFMA.FTZ R2, R161, UR5, -R3 ;  /* 0x00000005a1027c23 */ /* 0x002fe20008010803 */
[----:B--2---:R-:W-:-:S04]  /*46a0*/  F2FP.F16.F32.PACK_AB R11, R223, R224 ;  /* 0x000000e0df0b723e */ /* 0x004fc800000000ff */
[C---:B------:R-:W-:Y:S01]  /*46b0*/  HMMA.16816.F32 R88, R4.reuse, R30, R80 ;  /* 0x0000001e0458723c */ /* 0x040fe20000001850 */
[----:B------:R1:W-:Y:S05]  /*46c0*/  MUFU.EX2 R215, R2 ;  /* 0x0000000200d77308 */ /* 0x0003ea0000000800 */
[----:B------:R-:W-:Y:S06]  /*46d0*/  HMMA.16816.F32 R80, R4, R46, R72 ;  /* 0x0000002e0450723c */ /* 0x000fec0000001848 */
[C---:B------:R-:W-:Y:S06]  /*46e0*/  HMMA.16816.F32 R72, R8.reuse, R20, R68 ;  /* 0x000000140848723c */ /* 0x040fec0000001844 */
[----:B------:R-:W-:Y:S01]  /*46f0*/  HMMA.16816.F32 R68, R8, R16, R64 ;  /* 0x000000100844723c */ /* 0x000fe20000001840 */
[----:B-1----:R-:W-:-:S04]  /*4700*/  FFMA.FTZ R2, R163, UR5, -R13 ;  /* 0x00000005a3027c23 */ /* 0x002fc8000801080d */
[----:B------:R1:W-:Y:S01]  /*4710*/  MUFU.EX2 R214, R2 ;  /* 0x0000000200d67308 */ /* 0x0003e20000000800 */
[C---:B------:R-:W-:Y:S06]  /*4720*/  HMMA.16816.F32 R64, R8.reuse, R24, R60 ;  /* 0x000000180840723c */ /* 0x040fec000000183c */
[C---:B------:R-:W-:Y:S01]  /*4730*/  HMMA.16816.F32 R60, R8.reuse, R22, R120 ;  /* 0x00000016083c723c */ /* 0x040fe20000001878 */
[----:B------:R-:W-:Y:S05]  /*4740*/  LDSM.16.MT88.4 R20, [R217+0xa800] ;  /* 0x00a80000d914783b */ /* 0x000fea0000004200 */
[----:B------:R-:W-:Y:S01]  /*4750*/  HMMA.16816.F32 R180, R8, R32, R52 ;  /* 0x0000002008b4723c */ /* 0x000fe20000001834 */
[----:B------:R-:W-:-:S02]  /*4760*/  MOV R123, R201 ;  /* 0x000000c9007b7202 */ /* 0x000fc40000000f00 */
[----:B------:R-:W-:Y:S01]  /*4770*/  MOV R122, R200 ;  /* 0x000000c8007a7202 */ /* 0x000fe20000000f00 */
[--C-:B-1----:R-:W-:Y:S01]  /*4780*/  FFMA.FTZ R2, R162, UR5, -R13.reuse ;  /* 0x00000005a2027c23 */ /* 0x102fe2000801080d */
[----:B------:R-:W-:Y:S01]  /*4790*/  MOV R121, R199 ;  /* 0x000000c700797202 */ /* 0x000fe20000000f00 */
[C---:B------:R-:W-:Y:S01]  /*47a0*/  HMMA.16816.F32 R52, R8.reuse, R26, R128 ;  /* 0x0000001a0834723c */ /* 0x040fe20000001880 */
[----:B------:R-:W-:Y:S01]  /*47b0*/  LDSM.16.MT88.4 R24, [R217+0xb800] ;  /* 0x00b80000d918783b */ /* 0x000fe20000004200 */
[----:B------:R1:W2:Y:S04]  /*47c0*/  MUFU.EX2 R213, R2 ;  /* 0x0000000200d57308 */ /* 0x0002a80000000800 */
[----:B------:R-:W-:Y:S01]  /*47d0*/  HMMA.16816.F32 R32, R8, R34, R144 ;  /* 0x000000220820723c */ /* 0x000fe20000001890 */
[----:B-1----:R-:W-:Y:S01]  /*47e0*/  FFMA.FTZ R2, R160, UR5, -R13 ;  /* 0x00000005a0027c23 */ /* 0x002fe2000801080d */
[----:B--2---:R-:W-:-:S04]  /*47f0*/  F2FP.F16.F32.PACK_AB R4, R213, R214 ;  /* 0x000000d6d504723e */ /* 0x004fc800000000ff */
[C---:B------:R-:W-:Y:S01]  /*4800*/  HMMA.16816.F32 R160, R8.reuse, R28, R56 ;  /* 0x0000001c08a0723c */ /* 0x040fe20000001838 */
[----:B------:R1:W-:Y:S05]  /*4810*/  MUFU.EX2 R212, R2 ;  /* 0x0000000200d47308 */ /* 0x0003ea0000000800 */
[C---:B------:R-:W-:Y:S01]  /*4820*/  HMMA.16816.F32 R56, R8.reuse, R18, R124 ;  /* 0x000000120838723c */ /* 0x040fe2000000187c */
[----:B------:R-:W-:Y:S05]  /*4830*/  LDSM.16.MT88.4 R16, [R139+0xb800] ;  /* 0x00b800008b10783b */ /* 0x000fea0000004200 */
[----:B------:R-:W-:Y:S01]  /*4840*/  HMMA.16816.F32 R28, R8, R30, R140 ;  /* 0x0000001e081c723c */ /* 0x000fe2000000188c */
[----:B-1----:R-:W-:Y:S01]  /*4850*/  FFMA.FTZ R2, R164, UR5, -R13 ;  /* 0x00000005a4027c23 */ /* 0x002fe2000801080d */
[----:B------:R-:W-:-:S03]  /*4860*/  MOV R164, R169 ;  /* 0x000000a900a47202 */ /* 0x000fc60000000f00 */
[----:B------:R1:W2:Y:S02]  /*4870*/  MUFU.EX2 R211, R2 ;  /* 0x0000000200d37308 */ /* 0x0002a40000000800 */
[--C-:B-1----:R-:W-:Y:S01]  /*4880*/  FFMA.FTZ R2, R168, UR5, -R12.reuse ;  /* 0x00000005a8027c23 */ /* 0x102fe2000801080c */
[----:B--2---:R-:W-:Y:S01]  /*4890*/  F2FP.F16.F32.PACK_AB R6, R211, R212 ;  /* 0x000000d4d306723e */ /* 0x004fe200000000ff */
[C---:B------:R-:W-:Y:S01]  /*48a0*/  HMMA.16816.F32 R168, R8.reuse, R44, R36 ;  /* 0x0000002c08a8723c */ /* 0x040fe20000001824 */
[----:B------:R-:W1:Y:S03]  /*48b0*/  LDSM.16.MT88.4 R36, [R139+0xa800] ;  /* 0x00a800008b24783b */ /* 0x000e660000004200 */
[----:B------:R2:W-:Y:S02]  /*48c0*/  MUFU.EX2 R210, R2 ;  /* 0x0000000200d27308 */ /* 0x0005e40000000800 */
[----:B------:R-:W-:Y:S01]  /*48d0*/  HMMA.16816.F32 R44, R8, R46, R148 ;  /* 0x0000002e082c723c */ /* 0x000fe20000001894 */
[----:B--2---:R-:W-:Y:S01]  /*48e0*/  FFMA.FTZ R2, R166, UR5, -R12 ;  /* 0x00000005a6027c23 */ /* 0x004fe2000801080c */
[----:B------:R-:W-:-:S04]  /*48f0*/  MOV R166, R202 ;  /* 0x000000ca00a67202 */ /* 0x000fc80000000f00 */
[----:B------:R2:W4:Y:S02]  /*4900*/  MUFU.EX2 R209, R2 ;  /* 0x0000000200d17308 */ /* 0x0005240000000800 */
[----:B--2---:R-:W-:Y:S01]  /*4910*/  FFMA.FTZ R2, R165, UR5, -R12 ;  /* 0x00000005a5027c23 */ /* 0x004fe2000801080c */
[----:B----4-:R-:W-:-:S05]  /*4920*/  F2FP.F16.F32.PACK_AB R5, R209, R210 ;  /* 0x000000d2d105723e */ /* 0x010fca00000000ff */
[----:B------:R2:W-:Y:S02]  /*4930*/  MUFU.EX2 R208, R2 ;  /* 0x0000000200d07308 */ /* 0x0005e40000000800 */
[----:B--2---:R-:W-:-:S06]  /*4940*/  FFMA.FTZ R2, R167, UR5, -R12 ;  /* 0x00000005a7027c23 */ /* 0x004fcc000801080c */
[----:B------:R2:W4:Y:S02]  /*4950*/  MUFU.EX2 R207, R2 ;  /* 0x0000000200cf7308 */ /* 0x0005240000000800 */
[----:B--2---:R-:W-:Y:S01]  /*4960*/  FFMA.FTZ R2, R173, UR5, -R3 ;  /* 0x00000005ad027c23 */ /* 0x004fe20008010803 */
[----:B----4-:R-:W-:-:S05]  /*4970*/  F2FP.F16.F32.PACK_AB R7, R207, R208 ;  /* 0x000000d0cf07723e */ /* 0x010fca00000000ff */
[----:B------:R2:W4:Y:S02]  /*4980*/  MUFU.EX2 R206, R2 ;  /* 0x0000000200ce7308 */ /* 0x0005240000000800 */
[C---:B---3--:R-:W-:Y:S06]  /*4990*/  HMMA.16816.F32 R140, R4.reuse, R48, R116 ;  /* 0x00000030048c723c */ /* 0x048fec0000001874 */
[C---:B------:R-:W-:Y:S06]  /*49a0*/  HMMA.16816.F32 R112, R4.reuse, R40, R112 ;  /* 0x000000280470723c */ /* 0x040fec0000001870 */
[----:B------:R-:W-:Y:S01]  /*49b0*/  HMMA.16816.F32 R148, R4, R50, R92 ;  /* 0x000000320494723c */ /* 0x000fe2000000185c */
[----:B--2---:R-:W-:Y:S01]  /*49c0*/  FFMA.FTZ R2, R172, UR5, -R3 ;  /* 0x00000005ac027c23 */ /* 0x004fe20008010803 */
[----:B----4-:R-:W-:-:S03]  /*49d0*/  F2FP.F16.F32.PACK_AB R8, R206, R215 ;  /* 0x000000d7ce08723e */ /* 0x010fc600000000ff */
[----:B------:R2:W-:Y:S01]  /*49e0*/  MUFU.EX2 R205, R2 ;  /* 0x0000000200cd7308 */ /* 0x0005e20000000800 */
[C---:B-1----:R-:W-:Y:S01]  /*49f0*/  HMMA.16816.F32 R92, R4.reuse, R38, R96 ;  /* 0x00000026045c723c */ /* 0x042fe20000001860 */
[----:B------:R-:W-:Y:S05]  /*4a00*/  LDSM.16.MT88.4 R96, [R139+0xac00] ;  /* 0x00ac00008b60783b */ /* 0x000fea0000004200 */
[C---:B------:R-:W-:Y:S06]  /*4a10*/  HMMA.16816.F32 R116, R4.reuse, R18, R84 ;  /* 0x000000120474723c */ /* 0x040fec0000001854 */
[----:B------:R-:W-:Y:S01]  /*4a20*/  HMMA.16816.F32 R124, R4, R36, R152 ;  /* 0x00000024047c723c */ /* 0x000fe20000001898 */
[----:B------:R-:W-:Y:S01]  /*4a30*/  LDSM.16.MT88.4 R152, [R139+0x9c00] ;  /* 0x009c00008b98783b */ /* 0x000fe20000004200 */
[----:B--2---:R-:W-:-:S04]  /*4a40*/  FFMA.FTZ R2, R174, UR5, -R3 ;  /* 0x00000005ae027c23 */ /* 0x004fc80008010803 */
[C---:B------:R-:W-:Y:S01]  /*4a50*/  HMMA.16816.F32 R128, R4.reuse, R20, R156 ;  /* 0x000000140480723c */ /* 0x040fe2000000189c */
[----:B------:R1:W2:Y:S05]  /*4a60*/  MUFU.EX2 R204, R2 ;  /* 0x0000000200cc7308 */ /* 0x0002aa0000000800 */
[C---:B------:R-:W-:Y:S06]  /*4a70*/  HMMA.16816.F32 R76, R4.reuse, R42, R100 ;  /* 0x0000002a044c723c */ /* 0x040fec0000001864 */
[----:B------:R-:W-:Y:S01]  /*4a80*/  HMMA.16816.F32 R84, R4, R26, R80 ;  /* 0x0000001a0454723c */ /* 0x000fe20000001850 */
[----:B------:R-:W-:Y:S01]  /*4a90*/  LDSM.16.MT88.4 R80, [R217+0x9c00] ;  /* 0x009c0000d950783b */ /* 0x000fe20000004200 */
[----:B-1----:R-:W-:Y:S01]  /*4aa0*/  FFMA.FTZ R2, R176, UR5, -R3 ;  /* 0x00000005b0027c23 */ /* 0x002fe20008010803 */
[----:B--2---:R-:W-:-:S03]  /*4ab0*/  F2FP.F16.F32.PACK_AB R10, R204, R205 ;  /* 0x000000cdcc0a723e */ /* 0x004fc600000000ff */
[----:B------:R1:W-:Y:S02]  /*4ac0*/  MUFU.EX2 R203, R2 ;  /* 0x0000000200cb7308 */ /* 0x0003e40000000800 */
[----:B-1----:R-:W-:-:S06]  /*4ad0*/  FFMA.FTZ R2, R177, UR5, -R3 ;  /* 0x00000005b1027c23 */ /* 0x002fcc0008010803 */
[----:B------:R1:W-:Y:S02]  /*4ae0*/  MUFU.EX2 R202, R2 ;  /* 0x0000000200ca7308 */ /* 0x0003e40000000800 */
[--C-:B-1----:R-:W-:Y:S01]  /*4af0*/  FFMA.FTZ R2, R175, UR5, -R3.reuse ;  /* 0x00000005af027c23 */ /* 0x102fe20008010803 */
[----:B------:R-:W-:Y:S01]  /*4b00*/  FFMA.FTZ R3, R184, UR5, -R3 ;  /* 0x00000005b8037c23 */ /* 0x000fe20008010803 */
[----:B------:R-:W-:Y:S01]  /*4b10*/  HMMA.16816.F32 R172, R4, R16, R108 ;  /* 0x0000001004ac723c */ /* 0x000fe2000000186c */
[----:B------:R-:W1:Y:S03]  /*4b20*/  LDSM.16.MT88.4 R108, [R217+0xac00] ;  /* 0x00ac0000d96c783b */ /* 0x000e660000004200 */
[----:B------:R2:W-:Y:S08]  /*4b30*/  MUFU.EX2 R201, R2 ;  /* 0x0000000200c97308 */ /* 0x0005f00000000800 */
[----:B------:R3:W-:Y:S01]  /*4b40*/  MUFU.EX2 R184, R3 ;  /* 0x0000000300b87308 */ /* 0x0007e20000000800 */
[----:B--2---:R-:W-:-:S07]  /*4b50*/  FFMA.FTZ R2, R178, UR5, -R0 ;  /* 0x00000005b2027c23 */ /* 0x004fce0008010800 */
[----:B------:R2:W-:Y:S01]  /*4b60*/  MUFU.EX2 R200, R2 ;  /* 0x0000000200c87308 */ /* 0x0005e20000000800 */
[----:B---3--:R-:W-:-:S05]  /*4b70*/  MOV R3, R14 ;  /* 0x0000000e00037202 */ /* 0x008fca0000000f00 */
[----:B------:R-:W-:-:S04]  /*4b80*/  FADD.FTZ R3, R3, R236 ;  /* 0x000000ec03037221 */ /* 0x000fc80000010000 */
[----:B------:R-:W-:Y:S01]  /*4b90*/  FADD.FTZ R3, R246, R3 ;  /* 0x00000003f6037221 */ /* 0x000fe20000010000 */
[----:B--2---:R-:W-:-:S03]  /*4ba0*/  FFMA.FTZ R2, R179, UR5, -R0 ;  /* 0x00000005b3027c23 */ /* 0x004fc60008010800 */
[----:B------:R-:W-:Y:S01]  /*4bb0*/  FADD.FTZ R3, R247, R3 ;  /* 0x00000003f7037221 */ /* 0x000fe20000010000 */
[C---:B------:R-:W-:Y:S01]  /*4bc0*/  HMMA.16816.F32 R176, R4.reuse, R24, R104 ;  /* 0x0000001804b0723c */ /* 0x040fe20000001868 */
[----:B------:R2:W3:Y:S05]  /*4bd0*/  MUFU.EX2 R199, R2 ;  /* 0x0000000200c77308 */ /* 0x0004ea0000000800 */
[----:B------:R-:W-:Y:S01]  /*4be0*/  HMMA.16816.F32 R104, R4, R22, R88 ;  /* 0x000000160468723c */ /* 0x000fe20000001858 */
[----:B------:R-:W4:Y:S01]  /*4bf0*/  LDSM.16.MT88.4 R4, [R217+0xbc00] ;  /* 0x00bc0000d904783b */ /* 0x000f220000004200 */
[----:B--2---:R-:W-:Y:S01]  /*4c00*/  FFMA.FTZ R2, R185, UR5, -R0 ;  /* 0x00000005b9027c23 */ /* 0x004fe20008010800 */
[----:B---3--:R-:W-:-:S03]  /*4c10*/  F2FP.F16.F32.PACK_AB R9, R199, R200 ;  /* 0x000000c8c709723e */ /* 0x008fc600000000ff */
[----:B------:R2:W-:Y:S02]  /*4c20*/  MUFU.EX2 R185, R2 ;  /* 0x0000000200b97308 */ /* 0x0005e40000000800 */
[----:B--2---:R-:W-:Y:S01]  /*4c30*/  FFMA.FTZ R2, R186, UR5, -R0 ;  /* 0x00000005ba027c23 */ /* 0x004fe20008010800 */
[----:B------:R-:W-:-:S05]  /*4c40*/  MOV R186, R138 ;  /* 0x0000008a00ba7202 */ /* 0x000fca0000000f00 */
[----:B------:R2:W3:Y:S02]  /*4c50*/  MUFU.EX2 R138, R2 ;  /* 0x00000002008a7308 */ /* 0x0004e40000000800 */
[----:B--2---:R-:W-:Y:S01]  /*4c60*/  FFMA.FTZ R2, R187, UR5, -R0 ;  /* 0x00000005bb027c23 */ /* 0x004fe20008010800 */
[----:B------:R-:W-:Y:S02]  /*4c70*/  MOV R187, R137 ;  /* 0x0000008900bb7202 */ /* 0x000fe40000000f00 */
[----:B---3--:R-:W-:-:S03]  /*4c80*/  F2FP.F16.F32.PACK_AB R11, R138, R185 ;  /* 0x000000b98a0b723e */ /* 0x008fc600000000ff */
[----:B------:R2:W-:Y:S04]  /*4c90*/  MUFU.EX2 R137, R2 ;  /* 0x0000000200897308 */ /* 0x0005e80000000800 */
[C---:B------:R-:W-:Y:S06]  /*4ca0*/  HMMA.16816.F32 R144, R8.reuse, R48, R72 ;  /* 0x000000300890723c */ /* 0x040fec0000001848 */
[----:B------:R-:W-:Y:S01]  /*4cb0*/  HMMA.16816.F32 R68, R8, R40, R68 ;  /* 0x000000280844723c */ /* 0x000fe20000001844 */
[----:B--2---:R-:W-:Y:S01]  /*4cc0*/  FFMA.FTZ R2, R188, UR5, -R13 ;  /* 0x00000005bc027c23 */ /* 0x004fe2000801080d */
[----:B------:R-:W-:-:S04]  /*4cd0*/  MOV R188, R133 ;  /* 0x0000008500bc7202 */ /* 0x000fc80000000f00 */
[C---:B------:R-:W-:Y:S01]  /*4ce0*/  HMMA.16816.F32 R56, R8.reuse, R42, R56 ;  /* 0x0000002a0838723c */ /* 0x040fe20000001838 */
[----:B------:R-:W-:Y:S01]  /*4cf0*/  MOV R41, R164 ;  /* 0x000000a400297202 */ /* 0x000fe20000000f00 */
[----:B------:R2:W-:Y:S04]  /*4d00*/  MUFU.EX2 R133, R2 ;  /* 0x0000000200857308 */ /* 0x0005e80000000800 */
[----:B------:R-:W-:Y:S01]  /*4d10*/  HMMA.16816.F32 R156, R8, R20, R160 ;  /* 0x00000014089c723c */ /* 0x000fe200000018a0 */
[----:B------:R-:W-:Y:S02]  /*4d20*/  MOV R43, R240 ;  /* 0x000000f0002b7202 */ /* 0x000fe40000000f00 */
[----:B------:R-:W-:-:S03]  /*4d30*/  MOV R42, R238 ;  /* 0x000000ee002a7202 */ /* 0x000fc60000000f00 */
[C---:B------:R-:W-:Y:S06]  /*4d40*/  HMMA.16816.F32 R60, R8.reuse, R50, R60 ;  /* 0x00000032083c723c */ /* 0x040fec000000183c */
[C---:B------:R-:W-:Y:S01]  /*4d50*/  HMMA.16816.F32 R64, R8.reuse, R36, R64 ;  /* 0x000000240840723c */ /* 0x040fe20000001840 */
[----:B--2---:R-:W-:Y:S01]  /*4d60*/  FFMA.FTZ R2, R189, UR5, -R13 ;  /* 0x00000005bd027c23 */ /* 0x004fe2000801080d */
[----:B------:R-:W-:Y:S02]  /*4d70*/  MOV R50, R123 ;  /* 0x0000007b00327202 */ /* 0x000fe40000000f00 */
[----:B------:R-:W-:Y:S01]  /*4d80*/  MOV R51, R122 ;  /* 0x0000007a00337202 */ /* 0x000fe20000000f00 */
[----:B------:R2:W3:Y:S01]  /*4d90*/  MUFU.EX2 R49, R2 ;  /* 0x0000000200317308 */ /* 0x0004e20000000800 */
[----:B------:R-:W-:Y:S01]  /*4da0*/  HMMA.16816.F32 R52, R8, R38, R52 ;  /* 0x000000260834723c */ /* 0x000fe20000001834 */
[----:B------:R-:W-:-:S02]  /*4db0*/  MOV R189, R121 ;  /* 0x0000007900bd7202 */ /* 0x000fc40000000f00 */
[----:B------:R-:W5:Y:S03]  /*4dc0*/  LDSM.16.MT88.4 R120, [R139+0xbc00] ;  /* 0x00bc00008b78783b */ /* 0x000f660000004200 */
[----:B------:R-:W-:Y:S01]  /*4dd0*/  HMMA.16816.F32 R28, R8, R22, R28 ;  /* 0x00000016081c723c */ /* 0x000fe2000000181c */
[----:B------:R-:W-:-:S04]  /*4de0*/  FADD.FTZ R3, R189, R3 ;  /* 0x00000003bd037221 */ /* 0x000fc80000010000 */
[----:B------:R-:W-:Y:S01]  /*4df0*/  FADD.FTZ R3, R188, R3 ;  /* 0x00000003bc037221 */ /* 0x000fe20000010000 */
[----:B------:R-:W-:Y:S01]  /*4e00*/  HMMA.16816.F32 R160, R8, R16, R180 ;  /* 0x0000001008a0723c */ /* 0x000fe200000018b4 */
[----:B--2---:R-:W-:Y:S01]  /*4e10*/  FFMA.FTZ R2, R190, UR5, -R13 ;  /* 0x00000005be027c23 */ /* 0x004fe2000801080d */
[----:B------:R-:W-:-:S04]  /*4e20*/  MOV R190, R166 ;  /* 0x000000a600be7202 */ /* 0x000fc80000000f00 */
[C---:B------:R-:W-:Y:S01]  /*4e30*/  HMMA.16816.F32 R32, R8.reuse, R18, R32 ;  /* 0x000000120820723c */ /* 0x040fe20000001820 */
[----:B------:R2:W-:Y:S05]  /*4e40*/  MUFU.EX2 R48, R2 ;  /* 0x0000000200307308 */ /* 0x0005ea0000000800 */
[C---:B------:R-:W-:Y:S06]  /*4e50*/  HMMA.16816.F32 R164, R8.reuse, R24, R168 ;  /* 0x0000001808a4723c */ /* 0x040fec00000018a8 */
[----:B------:R-:W-:Y:S01]  /*4e60*/  HMMA.16816.F32 R24, R8, R26, R44 ;  /* 0x0000001a0818723c */ /* 0x000fe2000000182c */
[----:B---3--:R-:W-:Y:S01]  /*4e70*/  F2FP.F16.F32.PACK_AB R168, R49, R133 ;  /* 0x0000008531a8723e */ /* 0x008fe200000000ff */
[----:B--2---:R-:W-:Y:S01]  /*4e80*/  FFMA.FTZ R2, R191, UR5, -R13 ;  /* 0x00000005bf027c23 */ /* 0x004fe2000801080d */
[----:B------:R-:W-:-:S03]  /*4e90*/  MOV R191, R239 ;  /* 0x000000ef00bf7202 */ /* 0x000fc60000000f00 */
[----:B------:R2:W3:Y:S02]  /*4ea0*/  MUFU.EX2 R239, R2 ;  /* 0x0000000200ef7308 */ /* 0x0004e40000000800 */
[----:B------:R-:W-:-:S04]  /*4eb0*/  FADD.FTZ R8, R191, R43 ;  /* 0x0000002bbf087221 */ /* 0x000fc80000010000 */
[----:B------:R-:W-:Y:S01]  /*4ec0*/  FADD.FTZ R8, R190, R8 ;  /* 0x00000008be087221 */ /* 0x000fe20000010000 */
[--C-:B--2---:R-:W-:Y:S01]  /*4ed0*/  FFMA.FTZ R2, R192, UR5, -R12.reuse ;  /* 0x00000005c0027c23 */ /* 0x104fe2000801080c */
[----:B------:R-:W-:Y:S02]  /*4ee0*/  MOV R192, R15 ;  /* 0x0000000f00c07202 */ /* 0x000fe40000000f00 */
[----:B---3--:R-:W-:Y:S01]  /*4ef0*/  F2FP.F16.F32.PACK_AB R170, R239, R48 ;  /* 0x00000030efaa723e */ /* 0x008fe200000000ff */
[----:B------:R2:W-:Y:S02]  /*4f00*/  MUFU.EX2 R40, R2 ;  /* 0x0000000200287308 */ /* 0x0005e40000000800 */
[----:B--2---:R-:W-:-:S06]  /*4f10*/  FFMA.FTZ R2, R193, UR5, -R12 ;  /* 0x00000005c1027c23 */ /* 0x004fcc000801080c */
[----:B------:R2:W3:Y:S02]  /*4f20*/  MUFU.EX2 R15, R2 ;  /* 0x00000002000f7308 */ /* 0x0004e40000000800 */
[----:B--2---:R-:W-:Y:S01]  /*4f30*/  FFMA.FTZ R2, R194, UR5, -R12 ;  /* 0x00000005c2027c23 */ /* 0x004fe2000801080c */
[----:B---3--:R-:W-:-:S05]  /*4f40*/  F2FP.F16.F32.PACK_AB R169, R15, R40 ;  /* 0x000000280fa9723e */ /* 0x008fca00000000ff */
[----:B------:R2:W-:Y:S02]  /*4f50*/  MUFU.EX2 R14, R2 ;  /* 0x00000002000e7308 */ /* 0x0005e40000000800 */
[----:B--2---:R-:W-:-:S06]  /*4f60*/  FFMA.FTZ R2, R195, UR5, -R12 ;  /* 0x00000005c3027c23 */ /* 0x004fcc000801080c */
[----:B------:R2:W3:Y:S02]  /*4f70*/  MUFU.EX2 R240, R2 ;  /* 0x0000000200f07308 */ /* 0x0004e40000000800 */
[----:B--2---:R-:W-:Y:S01]  /*4f80*/  FFMA.FTZ R2, R197, UR5, -R0 ;  /* 0x00000005c5027c23 */ /* 0x004fe20008010800 */
[----:B---3--:R-:W-:-:S05]  /*4f90*/  F2FP.F16.F32.PACK_AB R171, R240, R14 ;  /* 0x0000000ef0ab723e */ /* 0x008fca00000000ff */
[----:B------:R2:W3:Y:S02]  /*4fa0*/  MUFU.EX2 R13, R2 ;  /* 0x00000002000d7308 */ /* 0x0004e40000000800 */
[C---:B-1----:R-:W-:Y:S06]  /*4fb0*/  HMMA.16816.F32 R100, R168.reuse, R108, R128 ;  /* 0x0000006ca864723c */ /* 0x042fec0000001880 */
[----:B------:R-:W-:Y:S01]  /*4fc0*/  HMMA.16816.F32 R88, R168, R96, R124 ;  /* 0x00000060a858723c */ /* 0x000fe2000000187c */
[----:B------:R-:W-:Y:S02]  /*4fd0*/  F2FP.F16.F32.PACK_AB R128, R202, R203 ;  /* 0x000000cbca80723e */ /* 0x000fe400000000ff */
[----:B------:R-:W-:-:S03]  /*4fe0*/  F2FP.F16.F32.PACK_AB R130, R184, R201 ;  /* 0x000000c9b882723e */ /* 0x000fc600000000ff */
[C---:B----4-:R-:W-:Y:S01]  /*4ff0*/  HMMA.16816.F32 R124, R168.reuse, R4, R176 ;  /* 0x00000004a87c723c */ /* 0x050fe200000018b0 */
[--C-:B--2---:R-:W-:Y:S01]  /*5000*/  FFMA.FTZ R2, R196, UR5, -R0.reuse ;  /* 0x00000005c4027c23 */ /* 0x104fe20008010800 */
[----:B------:R-:W-:Y:S01]  /*5010*/  FFMA.FTZ R0, R198, UR5, -R0 ;  /* 0x00000005c6007c23 */ /* 0x000fe20008010800 */
[----:B---3--:R-:W-:Y:S02]  /*5020*/  F2FP.F16.F32.PACK_AB R129, R13, R137 ;  /* 0x000000890d81723e */ /* 0x008fe400000000ff */
[----:B------:R1:W-:Y:S01]  /*5030*/  MUFU.EX2 R12, R2 ;  /* 0x00000002000c7308 */ /* 0x0003e20000000800 */
[C---:B------:R-:W-:Y:S06]  /*5040*/  HMMA.16816.F32 R72, R168.reuse, R80, R112 ;  /* 0x00000050a848723c */ /* 0x040fec0000001870 */
[C---:B------:R-:W-:Y:S01]  /*5050*/  HMMA.16816.F32 R140, R168.reuse, R152, R140 ;  /* 0x00000098a88c723c */ /* 0x040fe2000000188c */
[----:B------:R2:W3:Y:S05]  /*5060*/  MUFU.EX2 R238, R0 ;  /* 0x0000000000ee7308 */ /* 0x0004ea0000000800 */
[----:B------:R-:W-:Y:S01]  /*5070*/  HMMA.16816.F32 R148, R168, R154, R148 ;  /* 0x0000009aa894723c */ /* 0x000fe20000001894 */
[----:B-1----:R-:W-:-:S05]  /*5080*/  FADD.FTZ R2, R233, R231 ;  /* 0x000000e7e9027221 */ /* 0x002fca0000010000 */
[C---:B------:R-:W-:Y:S01]  /*5090*/  HMMA.16816.F32 R76, R168.reuse, R82, R76 ;  /* 0x00000052a84c723c */ /* 0x040fe2000000184c */
[----:B------:R-:W-:Y:S01]  /*50a0*/  FADD.FTZ R2, R232, R2 ;  /* 0x00000002e8027221 */ /* 0x000fe20000010000 */
[----:B--2---:R-:W-:Y:S01]  /*50b0*/  FADD.FTZ R0, R42, R192 ;  /* 0x000000c02a007221 */ /* 0x004fe20000010000 */
[----:B---3--:R-:W-:Y:S02]  /*50c0*/  F2FP.F16.F32.PACK_AB R131, R238, R12 ;  /* 0x0000000cee83723e */ /* 0x008fe400000000ff */
[----:B------:R-:W-:Y:S01]  /*50d0*/  FADD.FTZ R2, R235, R2 ;  /* 0x00000002eb027221 */ /* 0x000fe20000010000 */
[----:B------:R-:W-:Y:S01]  /*50e0*/  HMMA.16816.F32 R92, R168, R98, R92 ;  /* 0x00000062a85c723c */ /* 0x000fe2000000185c */
[----:B------:R-:W-:Y:S02]  /*50f0*/  FADD.FTZ R0, R41, R0 ;  /* 0x0000000029007221 */ /* 0x000fe40000010000 */
[----:B------:R-:W-:Y:S02]  /*5100*/  FADD.FTZ R2, R225, R2 ;  /* 0x00000002e1027221 */ /* 0x000fe40000010000 */
[----:B------:R-:W-:Y:S01]  /*5110*/  FADD.FTZ R0, R50, R0 ;  /* 0x0000000032007221 */ /* 0x000fe20000010000 */
[----:B------:R-:W-:Y:S01]  /*5120*/  HMMA.16816.F32 R164, R128, R4, R164 ;  /* 0x0000000480a4723c */ /* 0x000fe200000018a4 */
[----:B------:R-:W-:-:S02]  /*5130*/  FADD.FTZ R2, R226, R2 ;  /* 0x00000002e2027221 */ /* 0x000fc40000010000 */
[----:B------:R-:W-:-:S03]  /*5140*/  FADD.FTZ R0, R234, R0 ;  /* 0x00000000ea007221 */ /* 0x000fc60000010000 */
[C---:B------:R-:W-:Y:S01]  /*5150*/  HMMA.16816.F32 R104, R168.reuse, R110, R104 ;  /* 0x0000006ea868723c */ /* 0x040fe20000001868 */
        /* <DEDUP_REMOVED lines=34> */
[C---:B-----5:R-:W-:Y:S01]  /*5380*/  HMMA.16816.F32 R112, R168.reuse, R120, R172 ;  /* 0x00000078a870723c */ /* 0x060fe200000018ac */
        /* <DEDUP_REMOVED lines=9> */
[----:B------:R-:W-:-:S03]  /*5420*/  FADD.FTZ R0, R14, R0 ;  /* 0x000000000e007221 */ /* 0x000fc60000010000 */
        /* <DEDUP_REMOVED lines=15> */
[----:B------:R-:W-:Y:S01]  /*5520*/  ULDC UR4, c[0x0][0x2d0] ;  /* 0x0000b40000047ab9 */ /* 0x000fe20000000800 */
[----:B------:R-:W1:Y:S01]  /*5530*/  LDC.64 R224, c[0x0][0x250] ;  /* 0x00009400ffe07b82 */ /* 0x000e620000000a00 */
[----:B------:R-:W-:Y:S01]  /*5540*/  ISETP.GE.AND P4, PT, R248, UR4, PT ;  /* 0x00000004f8007c0c */ /* 0x000fe2000bf86270 */
[----:B------:R-:W-:Y:S01]  /*5550*/  IMAD.MOV.U32 R133, RZ, RZ, R135 ;  /* 0x000000ffff857224 */ /* 0x000fe200078e0087 */
[----:B------:R-:W-:Y:S01]  /*5560*/  LEA.HI.SX32 R222, R222, 0xfffffffe, 0x1a ;  /* 0xfffffffedede7811 */ /* 0x000fe200078fd2ff */
[----:B------:R-:W-:Y:S01]  /*5570*/  IMAD.MOV.U32 R3, RZ, RZ, R136 ;  /* 0x000000ffff037224 */ /* 0x000fe200078e0088 */
[----:B------:R-:W-:Y:S01]  /*5580*/  MOV R138, R132 ;  /* 0x00000084008a7202 */ /* 0x000fe20000000f00 */
[----:B------:R-:W-:Y:S01]  /*5590*/  IMAD.MOV.U32 R137, RZ, RZ, R134 ;  /* 0x000000ffff897224 */ /* 0x000fe200078e0086 */
[----:B------:R-:W-:Y:S01]  /*55a0*/  ULDC UR5, c[0x0][0x2d0] ;  /* 0x0000b40000057ab9 */ /* 0x000fe20000000800 */
[----:B------:R-:W-:Y:S01]  /*55b0*/  ULDC UR4, c[0x0][0x2ec] ;  /* 0x0000bb0000047ab9 */ /* 0x000fe20000000800 */
[----:B------:R-:W-:-:S05]  /*55c0*/  ULDC.64 UR6, c[0x0][0x248] ;  /* 0x0000920000067ab9 */ /* 0x000fca0000000a00 */
[----:B------:R-:W2:Y:S08]  /*55d0*/  @!P4 LDC.64 R246, c[0x0][0x220] ;  /* 0x00008800fff6cb82 */ /* 0x000eb00000000a00 */
[----:B------:R-:W3:Y:S01]  /*55e0*/  @!P4 LDC.64 R244, c[0x0][0x220] ;  /* 0x00008800fff4cb82 */ /* 0x000ee20000000a00 */
[----:B------:R-:W-:Y:S05]  /*55f0*/  BRA `(.L_x_68) ;  /* 0x0000000000fc7947 */ /* 0x000fea0003800000 */
.L_x_70:
[----:B------:R-:W2:Y:S01]  /*5600*/  LDL.64 R226, [R1+0x8] ;  /* 0x0000080001e27983 */ /* 0x000ea20000100a00 */
[----:B------:R-:W1:Y:S01]  /*5610*/  @!P4 LDC.64 R172, c[0x0][0x218] ;  /* 0x00008600ffaccb82 */ /* 0x000e620000000a00 */
[----:B------:R-:W-:Y:S02]  /*5620*/  VIADD R0, R222, 0xffffffff ;  /* 0xffffffffde007836 */ /* 0x000fe40000000000 */
[----:B------:R3:W-:Y:S02]  /*5630*/  @P4 STS [R221+0x6000], RZ ;  /* 0x006000ffdd004388 */ /* 0x0007e40000000800 */
[----:B------:R-:W-:Y:S01]  /*5640*/  IMAD.WIDE.U32 R134, R0, UR6, RZ ;  /* 0x0000000600867c25 */ /* 0x000fe2000f8e00ff */
[----:B------:R-:W-:Y:S01]  /*5650*/  SHF.R.S32.HI R2, RZ, 0x1f, R0 ;  /* 0x0000001fff027819 */ /* 0x000fe20000011400 */
[----:B------:R3:W-:Y:S01]  /*5660*/  @P4 STS [R221+0x6004], RZ ;  /* 0x006004ffdd004388 */ /* 0x0007e20000000800 */
[----:B------:R-:W4:Y:S03]  /*5670*/  @!P3 LDC.64 R178, c[0x0][0x218] ;  /* 0x00008600ffb2bb82 */ /* 0x000f260000000a00 */
[----:B------:R3:W-:Y:S01]  /*5680*/  @P4 STS.64 [R221+0x6008], RZ ;  /* 0x006008ffdd004388 */ /* 0x0007e20000000a00 */
[----:B------:R-:W-:Y:S04]  /*5690*/  IMAD R2, R2, UR6, RZ ;  /* 0x0000000602027c24 */ /* 0x000fe8000f8e02ff */
[----:B------:R-:W-:Y:S01]  /*56a0*/  IMAD R2, R0, UR7, R2 ;  /* 0x0000000700027c24 */ /* 0x000fe2000f8e0202 */
[----:B------:R-:W5:Y:S03]  /*56b0*/  @!P2 LDC.64 R176, c[0x0][0x218] ;  /* 0x00008600ffb0ab82 */ /* 0x000f660000000a00 */
[----:B------:R-:W-:Y:S05]  /*56c0*/  IMAD.IADD R2, R135, 0x1, R2 ;  /* 0x0000000187027824 */ /* 0x000fea00078e0202 */
[----:B------:R-:W3:Y:S08]  /*56d0*/  @!P4 LDC.64 R174, c[0x0][0x218] ;  /* 0x00008600ffaecb82 */ /* 0x000ef00000000a00 */
[----:B------:R-:W3:Y:S08]  /*56e0*/  @!P3 LDC.64 R180, c[0x0][0x218] ;  /* 0x00008600ffb4bb82 */ /* 0x000ef00000000a00 */
[----:B------:R-:W3:Y:S01]  /*56f0*/  @!P2 LDC.64 R182, c[0x0][0x218] ;  /* 0x00008600ffb6ab82 */ /* 0x000ee20000000a00 */
[C---:B--2---:R-:W-:Y:S04]  /*5700*/  LEA R0, P0, R134.reuse, R226, 0x6 ;  /* 0x000000e286007211 */ /* 0x044fe800078030ff */
[----:B------:R-:W-:Y:S02]  /*5710*/  LEA.HI.X R132, R134, R251, R2, 0x6, P0 ;  /* 0x000000fb86847211 */ /* 0x000fe400000f3402 */
[C---:B-1----:R-:W-:Y:S02]  /*5720*/  @!P4 LEA R134, P0, R0.reuse, R172, 0x1 ;  /* 0x000000ac0086c211 */ /* 0x042fe400078008ff */
[C---:B----4-:R-:W-:Y:S02]  /*5730*/  @!P3 LEA R178, P6, R0.reuse, R178, 0x1 ;  /* 0x000000b200b2b211 */ /* 0x050fe400078c08ff */
[C-C-:B------:R-:W-:Y:S02]  /*5740*/  @!P4 LEA.HI.X R135, R0.reuse, R173, R132.reuse, 0x1, P0 ;  /* 0x000000ad0087c211 */ /* 0x140fe400000f0c84 */
[C-C-:B------:R-:W-:Y:S02]  /*5750*/  @!P3 LEA.HI.X R179, R0.reuse, R179, R132.reuse, 0x1, P6 ;  /* 0x000000b300b3b211 */ /* 0x140fe400030f0c84 */
[C---:B-----5:R-:W-:Y:S01]  /*5760*/  @!P2 LEA R176, P1, R0.reuse, R176, 0x1 ;  /* 0x000000b000b0a211 */ /* 0x060fe200078208ff */
[----:B------:R-:W-:Y:S01]  /*5770*/  @!PT LDS RZ, [RZ] ;  /* 0x00000000fffff984 */ /* 0x000fe20000000800 */
[----:B------:R-:W-:Y:S01]  /*5780*/  @!PT LDS RZ, [RZ] ;  /* 0x00000000fffff984 */ /* 0x000fe20000000800 */
[----:B------:R-:W-:Y:S01]  /*5790*/  @!PT LDS RZ, [RZ] ;  /* 0x00000000fffff984 */ /* 0x000fe20000000800 */
[----:B------:R1:W-:Y:S01]  /*57a0*/  @!P4 LDGSTS.E.BYPASS.LTC128B.128 [R221+0x6000], desc[UR8][R134.64] ;  /* 0x0600000086ddcfae */ /* 0x0003e2000b901d48 */
[----:B------:R-:W-:Y:S02]  /*57b0*/  IADD3 R2, P0, R243, R0, RZ ;  /* 0x00000000f3027210 */ /* 0x000fe40007f1e0ff */
[--C-:B------:R-:W-:Y:S01]  /*57c0*/  @!P2 LEA.HI.X R177, R0, R177, R132.reuse, 0x1, P1 ;  /* 0x000000b100b1a211 */ /* 0x100fe200008f0c84 */
[----:B------:R2:W-:Y:S01]  /*57d0*/  @P3 STS.128 [R221+0x7000], RZ ;  /* 0x007000ffdd003388 */ /* 0x0005e20000000c00 */
[----:B---3--:R-:W-:Y:S01]  /*57e0*/  @!P4 LEA R174, P6, R2, R174, 0x1 ;  /* 0x000000ae02aec211 */ /* 0x008fe200078c08ff */
[----:B------:R-:W-:Y:S01]  /*57f0*/  IMAD.X R132, R252, 0x1, R132, P0 ;  /* 0x00000001fc847824 */ /* 0x000fe200000e0684 */
[C---:B------:R-:W-:Y:S01]  /*5800*/  @!P3 LEA R172, P1, R2.reuse, R180, 0x1 ;  /* 0x000000b402acb211 */ /* 0x040fe200078208ff */
[----:B------:R-:W-:Y:S01]  /*5810*/  @!PT LDS RZ, [RZ] ;  /* 0x00000000fffff984 */ /* 0x000fe20000000800 */
[----:B------:R-:W-:Y:S01]  /*5820*/  @!PT LDS RZ, [RZ] ;  /* 0x00000000fffff984 */ /* 0x000fe20000000800 */
[----:B------:R-:W-:Y:S01]  /*5830*/  @!PT LDS RZ, [RZ] ;  /* 0x00000000fffff984 */ /* 0x000fe20000000800 */
[----:B------:R2:W-:Y:S03]  /*5840*/  @!P3 LDGSTS.E.BYPASS.LTC128B.128 [R221+0x7000], desc[UR8][R178.64+0x40] ;  /* 0x07000040b2ddbfae */ /* 0x0005e6000b901d48 */
[C-C-:B------:R-:W-:Y:S01]  /*5850*/  @!P4 LEA.HI.X R175, R2.reuse, R175, R132.reuse, 0x1, P6 ;  /* 0x000000af02afc211 */ /* 0x140fe200030f0c84 */
[----:B------:R2:W-:Y:S01]  /*5860*/  @P2 STS.128 [R221+0x8000], RZ ;  /* 0x008000ffdd002388 */ /* 0x0005e20000000c00 */
[C-C-:B------:R-:W-:Y:S03]  /*5870*/  @!P3 LEA.HI.X R173, R2.reuse, R181, R132.reuse, 0x1, P1 ;  /* 0x000000b502adb211 */ /* 0x140fe600008f0c84 */
        /* <DEDUP_REMOVED lines=8> */
[----:B------:R2:W-:Y:S01]  /*5900*/  @!P4 LDGSTS.E.BYPASS.LTC128B.128 [R221+0x6800], desc[UR8][R174.64] ;  /* 0x06800000aeddcfae */ /* 0x0005e2000b901d48 */
[C---:B-1----:R-:W-:Y:S03]  /*5910*/  @!P2 LEA R134, P0, R2.reuse, R182, 0x1 ;  /* 0x000000b60286a211 */ /* 0x042fe600078008ff */
[----:B------:R2:W-:Y:S01]  /*5920*/  @P3 STS.128 [R221+0x7800], RZ ;  /* 0x007800ffdd003388 */ /* 0x0005e20000000c00 */
[----:B------:R-:W-:Y:S03]  /*5930*/  @!P2 LEA.HI.X R135, R2, R183, R132, 0x1, P0 ;  /* 0x000000b70287a211 */ /* 0x000fe600000f0c84 */
        /* <DEDUP_REMOVED lines=9> */
[----:B------:R-:W0:Y:S01]  /*59d0*/  LDGDEPBAR ;  /* 0x00000000000079af */ /* 0x000e220000000000 */
[----:B------:R-:W-:Y:S05]  /*59e0*/  BRA `(.L_x_69) ;  /* 0x0000001000007947 */ /* 0x000fea0003800000 */
.L_x_68:
[----:B------:R-:W4:Y:S01]  /*59f0*/  LDL.64 R8, [R1] ;  /* 0x0000000001087983 */ /* 0x000f220000100a00 */
[----:B------:R-:W-:Y:S01]  /*5a00*/  ISETP.GE.AND P3, PT, R241, UR5, PT ;  /* 0x00000005f1007c0c */ /* 0x000fe2000bf66270 */
[----:B------:R-:W-:Y:S04]  /*5a10*/  DEPBAR.LE SB0, 0x0 ;  /* 0x000080000000791a */ /* 0x000fe80000000000 */
[----:B------:R-:W5:Y:S01]  /*5a20*/  LDL R6, [R1+0x10] ;  /* 0x0000100001067983 */ /* 0x000f620000100800 */
[----:B------:R-:W-:Y:S01]  /*5a30*/  BAR.SYNC.DEFER_BLOCKING 0x0 ;  /* 0x0000000000007b1d */ /* 0x000fe20000010000 */
[----:B------:R-:W-:Y:S01]  /*5a40*/  ISETP.GE.AND P2, PT, R242, UR5, PT ;  /* 0x00000005f2007c0c */ /* 0x000fe2000bf46270 */
[-C--:B-1----:R-:W-:Y:S01]  /*5a50*/  IMAD.WIDE.U32 R4, R222, R224.reuse, RZ ;  /* 0x000000e0de047225 */ /* 0x082fe200078e00ff */
[----:B------:R-:W-:Y:S05]  /*5a60*/  SHF.R.S32.HI R0, RZ, 0x1f, R222 ;  /* 0x0000001fff007819 */ /* 0x000fea00000114de */
[----:B------:R-:W-:Y:S04]  /*5a70*/  IMAD R0, R0, R224, RZ ;  /* 0x000000e000007224 */ /* 0x000fe800078e02ff */
[----:B------:R-:W-:Y:S04]  /*5a80*/  IMAD R2, R222, R225, R0 ;  /* 0x000000e1de027224 */ /* 0x000fe800078e0200 */
[----:B------:R-:W-:Y:S01]  /*5a90*/  IMAD.IADD R2, R5, 0x1, R2 ;  /* 0x0000000105027824 */ /* 0x000fe200078e0202 */
[----:B------:R-:W-:Y:S01]  /*5aa0*/  @P4 STS [R221+0x9000], RZ ;  /* 0x009000ffdd004388 */ /* 0x000fe20000000800 */
[----:B------:R-:W1:Y:S04]  /*5ab0*/  @!P3 LDC.64 R14, c[0x0][0x220] ;  /* 0x00008800ff0ebb82 */ /* 0x000e680000000a00 */
[----:B------:R-:W-:Y:S05]  /*5ac0*/  @P4 STS [R221+0x9004], RZ ;  /* 0x009004ffdd004388 */ /* 0x000fea0000000800 */
[----:B------:R-:W-:Y:S01]  /*5ad0*/  @P4 STS.64 [R221+0x9008], RZ ;  /* 0x009008ffdd004388 */ /* 0x000fe20000000a00 */
[----:B------:R-:W3:Y:S08]  /*5ae0*/  @!P2 LDC.64 R12, c[0x0][0x220] ;  /* 0x00008800ff0cab82 */ /* 0x000ef00000000a00 */
[----:B------:R-:W3:Y:S01]  /*5af0*/  @!P2 LDC.64 R16, c[0x0][0x220] ;  /* 0x00008800ff10ab82 */ /* 0x000ee20000000a00 */
[----:B----4-:R-:W-:Y:S07]  /*5b00*/  LEA R0, P0, R4, R8, 0x6 ;  /* 0x0000000804007211 */ /* 0x010fee00078030ff */
[----:B------:R-:W4:Y:S01]  /*5b10*/  @!P3 LDC.64 R8, c[0x0][0x220] ;  /* 0x00008800ff08bb82 */ /* 0x000f220000000a00 */
[----:B-1----:R-:W-:Y:S02]  /*5b20*/  @!P3 LEA R14, P1, R0, R14, 0x1 ;  /* 0x0000000e000eb211 */ /* 0x002fe400078208ff */
[----:B-----5:R-:W-:Y:S02]  /*5b30*/  LEA.HI.X R4, R4, R6, R2, 0x6, P0 ;  /* 0x0000000604047211 */ /* 0x020fe400000f3402 */
[C---:B--2---:R-:W-:Y:S02]  /*5b40*/  @!P4 LEA R6, P0, R0.reuse, R246, 0x1 ;  /* 0x000000f60006c211 */ /* 0x044fe400078008ff */
[C-C-:B------:R-:W-:Y:S02]  /*5b50*/  @!P3 LEA.HI.X R15, R0.reuse, R15, R4.reuse, 0x1, P1 ;  /* 0x0000000f000fb211 */ /* 0x140fe400008f0c04 */
[C-C-:B------:R-:W-:Y:S02]  /*5b60*/  @!P4 LEA.HI.X R7, R0.reuse, R247, R4.reuse, 0x1, P0 ;  /* 0x000000f70007c211 */ /* 0x140fe400000f0c04 */
[----:B---3--:R-:W-:Y:S02]  /*5b70*/  @!P2 LEA R12, P0, R0, R12, 0x1 ;  /* 0x0000000c000ca211 */ /* 0x008fe400078008ff */
[----:B------:R-:W-:Y:S01]  /*5b80*/  LEA R2, P6, R224, R0, 0x5 ;  /* 0x00000000e0027211 */ /* 0x000fe200078c28ff */
[----:B------:R-:W-:Y:S01]  /*5b90*/  @!PT LDS RZ, [RZ] ;  /* 0x00000000fffff984 */ /* 0x000fe20000000800 */
[----:B------:R-:W-:Y:S01]  /*5ba0*/  @!PT LDS RZ, [RZ] ;  /* 0x00000000fffff984 */ /* 0x000fe20000000800 */
[----:B------:R-:W-:Y:S01]  /*5bb0*/  @!PT LDS RZ, [RZ] ;  /* 0x00000000fffff984 */ /* 0x000fe20000000800 */
[----:B------:R1:W-:Y:S01]  /*5bc0*/  @!P4 LDGSTS.E.BYPASS.LTC128B.128 [R221+0x9000], desc[UR8][R6.64] ;  /* 0x0900000006ddcfae */ /* 0x0003e2000b901d48 */
[----:B------:R-:W-:Y:S02]  /*5bd0*/  @!P2 LEA.HI.X R13, R0, R13, R4, 0x1, P0 ;  /* 0x0000000d000da211 */ /* 0x000fe400000f0c04 */
[----:B------:R-:W-:Y:S02]  /*5be0*/  @!P4 LEA R10, P5, R2, R244, 0x1 ;  /* 0x000000f4020ac211 */ /* 0x000fe400078a08ff */
[----:B------:R-:W-:Y:S01]  /*5bf0*/  @P3 STS.128 [R221+0xa000], RZ ;  /* 0x00a000ffdd003388 */ /* 0x000fe20000000c00 */
[----:B------:R-:W-:Y:S04]  /*5c00*/  LEA.HI.X R4, R224, R4, R225, 0x5, P6 ;  /* 0x00000004e0047211 */ /* 0x000fe800030f2ce1 */
[----:B------:R-:W-:Y:S01]  /*5c10*/  @!PT LDS RZ, [RZ] ;  /* 0x00000000fffff984 */ /* 0x000fe20000000800 */
[----:B------:R-:W-:Y:S01]  /*5c20*/  @!PT LDS RZ, [RZ] ;  /* 0x00000000fffff984 */ /* 0x000fe20000000800 */
[----:B------:R-:W-:Y:S01]  /*5c30*/  @!PT LDS RZ, [RZ] ;  /* 0x00000000fffff984 */ /* 0x000fe20000000800 */
[----:B------:R-:W-:Y:S01]  /*5c40*/  @!P3 LDGSTS.E.BYPASS.LTC128B.128 [R221+0xa000], desc[UR8][R14.64+0x40] ;  /* 0x0a0000400eddbfae */ /* 0x000fe2000b901d48 */
[C-C-:B------:R-:W-:Y:S02]  /*5c50*/  @!P4 LEA.HI.X R11, R2.reuse, R245, R4.reuse, 0x1, P5 ;  /* 0x000000f5020bc211 */ /* 0x140fe400028f0c04 */
[----:B----4-:R-:W-:Y:S02]  /*5c60*/  @!P3 LEA R8, P1, R2, R8, 0x1 ;  /* 0x000000080208b211 */ /* 0x010fe400078208ff */
[----:B------:R-:W-:Y:S01]  /*5c70*/  @P2 STS.128 [R221+0xb000], RZ ;  /* 0x00b000ffdd002388 */ /* 0x000fe20000000c00 */
[----:B------:R-:W-:Y:S02]  /*5c80*/  ISETP.GT.AND P5, PT, R222, RZ, PT ;  /* 0x000000ffde00720c */ /* 0x000fe40003fa4270 */
[C-C-:B------:R-:W-:Y:S02]  /*5c90*/  @!P3 LEA.HI.X R9, R2.reuse, R9, R4.reuse, 0x1, P1 ;  /* 0x000000090209b211 */ /* 0x140fe400008f0c04 */
[----:B------:R-:W-:Y:S01]  /*5ca0*/  @!PT LDS RZ, [RZ] ;  /* 0x00000000fffff984 */ /* 0x000fe20000000800 */
[----:B------:R-:W-:Y:S01]  /*5cb0*/  @!PT LDS RZ, [RZ] ;  /* 0x00000000fffff984 */ /* 0x000fe20000000800 */
[----:B------:R-:W-:Y:S01]  /*5cc0*/  @!PT LDS RZ, [RZ] ;  /* 0x00000000fffff984 */ /* 0x000fe20000000800 */
[----:B------:R-:W-:Y:S05]  /*5cd0*/  @!P2 LDGSTS.E.BYPASS.LTC128B.128 [R221+0xb000], desc[UR8][R12.64+0x80] ;  /* 0x0b0000800cddafae */ /* 0x000fea000b901d48 */
[----:B------:R-:W-:Y:S05]  /*5ce0*/  @P4 STS.128 [R221+0x9800], RZ ;  /* 0x009800ffdd004388 */ /* 0x000fea0000000c00 */
[----:B------:R-:W-:Y:S01]  /*5cf0*/  @!PT LDS RZ, [RZ] ;  /* 0x00000000fffff984 */ /* 0x000fe20000000800 */
[----:B------:R-:W-:Y:S01]  /*5d00*/  @!PT LDS RZ, [RZ] ;  /* 0x00000000fffff984 */ /* 0x000fe20000000800 */
[----:B------:R-:W-:Y:S01]  /*5d10*/  @!PT LDS RZ, [RZ] ;  /* 0x00000000fffff984 */ /* 0x000fe20000000800 */
[----:B------:R-:W-:Y:S01]  /*5d20*/  @!P4 LDGSTS.E.BYPASS.LTC128B.128 [R221+0x9800], desc[UR8][R10.64] ;  /* 0x098000000addcfae */ /* 0x000fe2000b901d48 */
[C---:B-1----:R-:W-:Y:S04]  /*5d30*/  @!P2 LEA R6, P0, R2.reuse, R16, 0x1 ;  /* 0x000000100206a211 */ /* 0x042fe800078008ff */
[----:B------:R-:W-:Y:S01]  /*5d40*/  @P3 STS.128 [R221+0xa800], RZ ;  /* 0x00a800ffdd003388 */ /* 0x000fe20000000c00 */
[----:B------:R-:W-:Y:S04]  /*5d50*/  @!P2 LEA.HI.X R7, R2, R17, R4, 0x1, P0 ;  /* 0x000000110207a211 */ /* 0x000fe800000f0c04 */
        /* <DEDUP_REMOVED lines=8> */
[----:B------:R1:W-:Y:S05]  /*5de0*/  @!P2 LDGSTS.E.BYPASS.LTC128B.128 [R221+0xb800], desc[UR8][R6.64+0x80] ;  /* 0x0b80008006ddafae */ /* 0x0003ea000b901d48 */
[----:B------:R-:W-:Y:S05]  /*5df0*/  LDSM.16.M88.4 R64, [R219] ;  /* 0x00000000db40783b */ /* 0x000fea0000000200 */
[----:B------:R-:W1:Y:S05]  /*5e00*/  LDSM.16.M88.4 R16, [R216+0x6000] ;  /* 0x00600000d810783b */ /* 0x000e6a0000000200 */
[----:B------:R-:W2:Y:S05]  /*5e10*/  LDSM.16.M88.4 R60, [R219+0x1000] ;  /* 0x00100000db3c783b */ /* 0x000eaa0000000200 */
[----:B------:R-:W3:Y:S05]  /*5e20*/  LDSM.16.M88.4 R32, [R216+0x6400] ;  /* 0x00640000d820783b */ /* 0x000eea0000000200 */
[----:B------:R-:W0:Y:S05]  /*5e30*/  LDGDEPBAR ;  /* 0x00000000000079af */ /* 0x000e2a0000000000 */
[----:B------:R-:W4:Y:S05]  /*5e40*/  LDSM.16.M88.4 R48, [R216+0x6800] ;  /* 0x00680000d830783b */ /* 0x000f2a0000000200 */
[----:B------:R-:W5:Y:S05]  /*5e50*/  LDSM.16.M88.4 R172, [R216+0x6c00] ;  /* 0x006c0000d8ac783b */ /* 0x000f6a0000000200 */
[----:B------:R-:W-:Y:S05]  /*5e60*/  LDSM.16.M88.4 R176, [R220] ;  /* 0x00000000dcb0783b */ /* 0x000fea0000000200 */
[----:B------:R-:W5:Y:S05]  /*5e70*/  LDSM.16.M88.4 R180, [R218+0x6000] ;  /* 0x00600000dab4783b */ /* 0x000f6a0000000200 */
[----:B------:R-:W5:Y:S01]  /*5e80*/  LDSM.16.M88.4 R184, [R220+0x1000] ;  /* 0x00100000dcb8783b */ /* 0x000f620000000200 */
[-C--:B-1----:R-:W-:Y:S04]  /*5e90*/  HMMA.16816.F32 R4, R64, R16.reuse, RZ ;  /* 0x000000104004723c */ /* 0x082fe800000018ff */
[----:B------:R-:W1:Y:S02]  /*5ea0*/  LDSM.16.M88.4 R188, [R218+0x6400] ;  /* 0x00640000dabc783b */ /* 0x000e640000000200 */
[C---:B--2---:R-:W-:Y:S03]  /*5eb0*/  HMMA.16816.F32 R8, R60.reuse, R16, RZ ;  /* 0x000000103c08723c */ /* 0x044fe600000018ff */
[----:B------:R-:W2:Y:S03]  /*5ec0*/  LDSM.16.M88.4 R192, [R218+0x6800] ;  /* 0x00680000dac0783b */ /* 0x000ea60000000200 */
[-C--:B------:R-:W-:Y:S02]  /*5ed0*/  HMMA.16816.F32 R12, R60, R18.reuse, RZ ;  /* 0x000000123c0c723c */ /* 0x080fe400000018ff */
[----:B------:R-:W2:Y:S04]  /*5ee0*/  LDSM.16.M88.4 R196, [R218+0x6c00] ;  /* 0x006c0000dac4783b */ /* 0x000ea80000000200 */
[C---:B------:R-:W-:Y:S01]  /*5ef0*/  HMMA.16816.F32 R16, R64.reuse, R18, RZ ;  /* 0x000000124010723c */ /* 0x040fe200000018ff */
[----:B------:R-:W-:Y:S05]  /*5f00*/  LDSM.16.M88.4 R200, [R219+0x2000] ;  /* 0x00200000dbc8783b */ /* 0x000fea0000000200 */
[-C--:B---3--:R-:W-:Y:S01]  /*5f10*/  HMMA.16816.F32 R20, R64, R32.reuse, RZ ;  /* 0x000000204014723c */ /* 0x088fe200000018ff */
[----:B------:R-:W3:Y:S05]  /*5f20*/  LDSM.16.M88.4 R204, [R216+0x7000] ;  /* 0x00700000d8cc783b */ /* 0x000eea0000000200 */
[C---:B------:R-:W-:Y:S01]  /*5f30*/  HMMA.16816.F32 R24, R60.reuse, R32, RZ ;  /* 0x000000203c18723c */ /* 0x040fe200000018ff */
[----:B------:R-:W3:Y:S05]  /*5f40*/  LDSM.16.M88.4 R208, [R219+0x3000] ;  /* 0x00300000dbd0783b */ /* 0x000eea0000000200 */
[-C--:B------:R-:W-:Y:S01]  /*5f50*/  HMMA.16816.F32 R28, R60, R34.reuse, RZ ;  /* 0x000000223c1c723c */ /* 0x080fe200000018ff */
[----:B------:R-:W-:Y:S05]  /*5f60*/  LDSM.16.M88.4 R212, [R218+0x7c00] ;  /* 0x007c0000dad4783b */ /* 0x000fea0000000200 */
[C---:B------:R-:W-:Y:S06]  /*5f70*/  HMMA.16816.F32 R32, R64.reuse, R34, RZ ;  /* 0x000000224020723c */ /* 0x040fec00000018ff */
[-C--:B----4-:R-:W-:Y:S06]  /*5f80*/  HMMA.16816.F32 R36, R64, R48.reuse, RZ ;  /* 0x000000304024723c */ /* 0x090fec00000018ff */
        /* <DEDUP_REMOVED lines=8> */
[-C--:B------:R-:W-:Y:S06]  /*6010*/  HMMA.16816.F32 R4, R176, R180.reuse, R4 ;  /* 0x000000b4b004723c */ /* 0x080fec0000001804 */
[C---:B------:R-:W-:Y:S06]  /*6020*/  HMMA.16816.F32 R8, R184.reuse, R180, R8 ;  /* 0x000000b4b808723c */ /* 0x040fec0000001808 */
[-C--:B------:R-:W-:Y:S06]  /*6030*/  HMMA.16816.F32 R12, R184, R182.reuse, R12 ;  /* 0x000000b6b80c723c */ /* 0x080fec000000180c */
[C---:B------:R-:W-:Y:S01]  /*6040*/  HMMA.16816.F32 R16, R176.reuse, R182, R16 ;  /* 0x000000b6b010723c */ /* 0x040fe20000001810 */
[----:B------:R-:W5:Y:S05]  /*6050*/  LDSM.16.M88.4 R180, [R216+0x7800] ;  /* 0x00780000d8b4783b */ /* 0x000f6a0000000200 */
[-C--:B-1----:R-:W-:Y:S06]  /*6060*/  HMMA.16816.F32 R20, R176, R188.reuse, R20 ;  /* 0x000000bcb014723c */ /* 0x082fec0000001814 */
[C---:B------:R-:W-:Y:S06]  /*6070*/  HMMA.16816.F32 R24, R184.reuse, R188, R24 ;  /* 0x000000bcb818723c */ /* 0x040fec0000001818 */
[-C--:B------:R-:W-:Y:S06]  /*6080*/  HMMA.16816.F32 R28, R184, R190.reuse, R28 ;  /* 0x000000beb81c723c */ /* 0x080fec000000181c */
[C---:B------:R-:W-:Y:S01]  /*6090*/  HMMA.16816.F32 R32, R176.reuse, R190, R32 ;  /* 0x000000beb020723c */ /* 0x040fe20000001820 */
[----:B------:R-:W1:Y:S05]  /*60a0*/  LDSM.16.M88.4 R188, [R216+0x7c00] ;  /* 0x007c0000d8bc783b */ /* 0x000e6a0000000200 */
[-C--:B--2---:R-:W-:Y:S06]  /*60b0*/  HMMA.16816.F32 R36, R176, R192.reuse, R36 ;  /* 0x000000c0b024723c */ /* 0x084fec0000001824 */
[C---:B------:R-:W-:Y:S06]  /*60c0*/  HMMA.16816.F32 R40, R184.reuse, R192, R40 ;  /* 0x000000c0b828723c */ /* 0x040fec0000001828 */
[-C--:B------:R-:W-:Y:S06]  /*60d0*/  HMMA.16816.F32 R44, R184, R194.reuse, R44 ;  /* 0x000000c2b82c723c */ /* 0x080fec000000182c */
[C---:B------:R-:W-:Y:S01]  /*60e0*/  HMMA.16816.F32 R48, R176.reuse, R194, R48 ;  /* 0x000000c2b030723c */ /* 0x040fe20000001830 */
[----:B------:R-:W-:Y:S05]  /*60f0*/  LDSM.16.M88.4 R192, [R220+0x3000] ;  /* 0x00300000dcc0783b */ /* 0x000fea0000000200 */
[-C--:B------:R-:W-:Y:S06]  /*6100*/  HMMA.16816.F32 R52, R176, R196.reuse, R52 ;  /* 0x000000c4b034723c */ /* 0x080fec0000001834 */
[C---:B------:R-:W-:Y:S06]  /*6110*/  HMMA.16816.F32 R56, R184.reuse, R196, R56 ;  /* 0x000000c4b838723c */ /* 0x040fec0000001838 */
[-C--:B------:R-:W-:Y:S01]  /*6120*/  HMMA.16816.F32 R60, R184, R198.reuse, R60 ;  /* 0x000000c6b83c723c */ /* 0x080fe2000000183c */
[----:B------:R-:W-:Y:S05]  /*6130*/  LDSM.16.M88.4 R184, [R218+0x7000] ;  /* 0x00700000dab8783b */ /* 0x000fea0000000200 */
[----:B------:R-:W-:Y:S01]  /*6140*/  HMMA.16816.F32 R64, R176, R198, R64 ;  /* 0x000000c6b040723c */ /* 0x000fe20000001840 */
[----:B------:R-:W2:Y:S05]  /*6150*/  LDSM.16.M88.4 R176, [R220+0x2000] ;  /* 0x00200000dcb0783b */ /* 0x000eaa0000000200 */
[-C--:B---3--:R-:W-:Y:S01]  /*6160*/  HMMA.16816.F32 R4, R200, R204.reuse, R4 ;  /* 0x000000ccc804723c */ /* 0x088fe20000001804 */
[----:B------:R-:W3:Y:S05]  /*6170*/  LDSM.16.M88.4 R196, [R218+0x7400] ;  /* 0x00740000dac4783b */ /* 0x000eea0000000200 */
[C---:B------:R-:W-:Y:S06]  /*6180*/  HMMA.16816.F32 R8, R208.reuse, R204, R8 ;  /* 0x000000ccd008723c */ /* 0x040fec0000001808 */
[-C--:B------:R-:W-:Y:S06]  /*6190*/  HMMA.16816.F32 R12, R208, R206.reuse, R12 ;  /* 0x000000ced00c723c */ /* 0x080fec000000180c */
[C---:B------:R-:W-:Y:S01]  /*61a0*/  HMMA.16816.F32 R16, R200.reuse, R206, R16 ;  /* 0x000000cec810723c */ /* 0x040fe20000001810 */
[----:B------:R-:W3:Y:S05]  /*61b0*/  LDSM.16.M88.4 R204, [R218+0x7800] ;  /* 0x00780000dacc783b */ /* 0x000eea0000000200 */
[-C--:B----4-:R-:W-:Y:S06]  /*61c0*/  HMMA.16816.F32 R20, R200, R172.reuse, R20 ;  /* 0x000000acc814723c */ /* 0x090fec0000001814 */
[C---:B------:R-:W-:Y:S06]  /*61d0*/  HMMA.16816.F32 R24, R208.reuse, R172, R24 ;  /* 0x000000acd018723c */ /* 0x040fec0000001818 */
[-C--:B------:R-:W-:Y:S06]  /*61e0*/  HMMA.16816.F32 R28, R208, R174.reuse, R28 ;  /* 0x000000aed01c723c */ /* 0x080fec000000181c */
[C---:B------:R-:W-:Y:S01]  /*61f0*/  HMMA.16816.F32 R32, R200.reuse, R174, R32 ;  /* 0x000000aec820723c */ /* 0x040fe20000001820 */
[----:B------:R-:W-:Y:S05]  /*6200*/  LDSM.16.M88.4 R172, [R219+0x4000] ;  /* 0x00400000dbac783b */ /* 0x000fea0000000200 */
[-C--:B-----5:R-:W-:Y:S06]  /*6210*/  HMMA.16816.F32 R36, R200, R180.reuse, R36 ;  /* 0x000000b4c824723c */ /* 0x0a0fec0000001824 */
[C---:B------:R-:W-:Y:S06]  /*6220*/  HMMA.16816.F32 R40, R208.reuse, R180, R40 ;  /* 0x000000b4d028723c */ /* 0x040fec0000001828 */
[-C--:B------:R-:W-:Y:S06]  /*6230*/  HMMA.16816.F32 R44, R208, R182.reuse, R44 ;  /* 0x000000b6d02c723c */ /* 0x080fec000000182c */
[C---:B------:R-:W-:Y:S01]  /*6240*/  HMMA.16816.F32 R48, R200.reuse, R182, R48 ;  /* 0x000000b6c830723c */ /* 0x040fe20000001830 */
[----:B------:R-:W4:Y:S05]  /*6250*/  LDSM.16.M88.4 R180, [R216+0x8000] ;  /* 0x00800000d8b4783b */ /* 0x000f2a0000000200 */
[-C--:B-1----:R-:W-:Y:S06]  /*6260*/  HMMA.16816.F32 R52, R200, R188.reuse, R52 ;  /* 0x000000bcc834723c */ /* 0x082fec0000001834 */
[C---:B------:R-:W-:Y:S06]  /*6270*/  HMMA.16816.F32 R56, R208.reuse, R188, R56 ;  /* 0x000000bcd038723c */ /* 0x040fec0000001838 */
[-C--:B------:R-:W-:Y:S01]  /*6280*/  HMMA.16816.F32 R60, R208, R190.reuse, R60 ;  /* 0x000000bed03c723c */ /* 0x080fe2000000183c */
[----:B------:R-:W-:Y:S05]  /*6290*/  LDSM.16.M88.4 R208, [R218+0x8400] ;  /* 0x00840000dad0783b */ /* 0x000fea0000000200 */
[----:B------:R-:W-:Y:S01]  /*62a0*/  HMMA.16816.F32 R64, R200, R190, R64 ;  /* 0x000000bec840723c */ /* 0x000fe20000001840 */
[----:B------:R-:W1:Y:S05]  /*62b0*/  LDSM.16.M88.4 R188, [R219+0x5000] ;  /* 0x00500000dbbc783b */ /* 0x000e6a0000000200 */
[-C--:B--2---:R-:W-:Y:S01]  /*62c0*/  HMMA.16816.F32 R4, R176, R184.reuse, R4 ;  /* 0x000000b8b004723c */ /* 0x084fe20000001804 */
[----:B------:R-:W-:Y:S05]  /*62d0*/  LDSM.16.M88.4 R200, [R218+0x8000] ;  /* 0x00800000dac8783b */ /* 0x000fea0000000200 */
[C---:B------:R-:W-:Y:S06]  /*62e0*/  HMMA.16816.F32 R8, R192.reuse, R184, R8 ;  /* 0x000000b8c008723c */ /* 0x040fec0000001808 */
[-C--:B------:R-:W-:Y:S06]  /*62f0*/  HMMA.16816.F32 R12, R192, R186.reuse, R12 ;  /* 0x000000bac00c723c */ /* 0x080fec000000180c */
[C---:B------:R-:W-:Y:S01]  /*6300*/  HMMA.16816.F32 R16, R176.reuse, R186, R16 ;  /* 0x000000bab010723c */ /* 0x040fe20000001810 */
[----:B------:R-:W2:Y:S05]  /*6310*/  LDSM.16.M88.4 R184, [R216+0x8400] ;  /* 0x00840000d8b8783b */ /* 0x000eaa0000000200 */
[-C--:B---3--:R-:W-:Y:S06]  /*6320*/  HMMA.16816.F32 R20, R176, R196.reuse, R20 ;  /* 0x000000c4b014723c */ /* 0x088fec0000001814 */
        /* <DEDUP_REMOVED lines=12> */
[----:B------:R-:W3:Y:S05]  /*63f0*/  LDSM.16.M88.4 R192, [R216+0x8800] ;  /* 0x00880000d8c0783b */ /* 0x000eea0000000200 */
[----:B------:R-:W-:Y:S01]  /*6400*/  HMMA.16816.F32 R64, R176, R214, R64 ;  /* 0x000000d6b040723c */ /* 0x000fe20000001840 */
[----:B------:R-:W5:Y:S05]  /*6410*/  LDSM.16.M88.4 R176, [R220+0x4000] ;  /* 0x00400000dcb0783b */ /* 0x000f6a0000000200 */
[-C--:B----4-:R-:W-:Y:S01]  /*6420*/  HMMA.16816.F32 R4, R172, R180.reuse, R4 ;  /* 0x000000b4ac04723c */ /* 0x090fe20000001804 */
[----:B------:R-:W-:Y:S05]  /*6430*/  LDSM.16.M88.4 R212, [R218+0x8c00] ;  /* 0x008c0000dad4783b */ /* 0x000fea0000000200 */
[C---:B-1----:R-:W-:Y:S06]  /*6440*/  HMMA.16816.F32 R8, R188.reuse, R180, R8 ;  /* 0x000000b4bc08723c */ /* 0x042fec0000001808 */
[-C--:B------:R-:W-:Y:S06]  /*6450*/  HMMA.16816.F32 R12, R188, R182.reuse, R12 ;  /* 0x000000b6bc0c723c */ /* 0x080fec000000180c */
[C---:B------:R-:W-:Y:S01]  /*6460*/  HMMA.16816.F32 R16, R172.reuse, R182, R16 ;  /* 0x000000b6ac10723c */ /* 0x040fe20000001810 */
[----:B------:R-:W1:Y:S01]  /*6470*/  LDSM.16.M88.4 R180, [R218+0x8800] ;  /* 0x00880000dab4783b */ /* 0x000e620000000200 */
        /* <DEDUP_REMOVED lines=87> */
.L_x_69:
[----:B--2---:R-:W-:Y:S01]  /*69f0*/  SHFL.BFLY PT, R135, R136, 0x2, 0x1f ;  /* 0x0c401f0088877f89 */ /* 0x004fe200000e0000 */
        /* <DEDUP_REMOVED lines=493> */
.L_x_67:
[----:B------:R-:W2:Y:S01]  /*88d0*/  LDL R13, [R1+0x14] ;  /* 0x00001400010d7983 */ /* 0x000ea20000100800 */
[----:B------:R-:W1:Y:S01]  /*88e0*/  S2UR UR4, SR_CgaCtaId ;  /* 0x00000000000479c3 */ /* 0x000e620000008800 */
[----:B------:R-:W-:Y:S01]  /*88f0*/  UMOV UR5, 0x400 ;  /* 0x0000040000057882 */ /* 0x000fe20000000000 */
[----:B------:R-:W3:Y:S01]  /*8900*/  S2R R12, SR_TID.X ;  /* 0x00000000000c7919 */ /* 0x000ee20000002100 */
[----:B------:R-:W4:Y:S04]  /*8910*/  SHFL.BFLY PT, R2, R237, 0x2, 0x1f ;  /* 0x0c401f00ed027f89 */ /* 0x000f2800000e0000 */
[----:B------:R-:W5:Y:S04]  /*8920*/  SHFL.BFLY PT, R0, R238, 0x2, 0x1f ;  /* 0x0c401f00ee007f89 */ /* 0x000f6800000e0000 */
[----:B------:R-:W3:Y:S04]  /*8930*/  SHFL.BFLY PT, R7, R239, 0x2, 0x1f ;  /* 0x0c401f00ef077f89 */ /* 0x000ee800000e0000 */
[----:B------:R-:W3:Y:S01]  /*8940*/  SHFL.BFLY PT, R6, R240, 0x2, 0x1f ;  /* 0x0c401f00f0067f89 */ /* 0x000ee200000e0000 */
[----:B-1----:R-:W-:Y:S01]  /*8950*/  ULEA UR4, UR4, UR5, 0x18 ;  /* 0x0000000504047291 */ /* 0x002fe2000f8ec03f */
[----:B----4-:R-:W-:Y:S01]  /*8960*/  FADD.FTZ R2, R2, R237 ;  /* 0x000000ed02027221 */ /* 0x010fe20000010000 */
[----:B-----5:R-:W-:Y:S01]  /*8970*/  FADD.FTZ R0, R0, R238 ;  /* 0x000000ee00007221 */ /* 0x020fe20000010000 */
[----:B---3--:R-:W-:-:S03]  /*8980*/  SHF.R.S32.HI R51, RZ, 0x1f, R12 ;  /* 0x0000001fff337819 */ /* 0x008fc6000001140c */
[----:B------:R-:W1:Y:S01]  /*8990*/  SHFL.BFLY PT, R5, R2, 0x1, 0x1f ;  /* 0x0c201f0002057f89 */ /* 0x000e6200000e0000 */
[----:B------:R-:W-:Y:S01]  /*89a0*/  FADD.FTZ R7, R7, R239 ;  /* 0x000000ef07077221 */ /* 0x000fe20000010000 */
[CC--:B------:R-:W-:Y:S02]  /*89b0*/  LEA.HI R10, R51.reuse, R12.reuse, RZ, 0x2 ;  /* 0x0000000c330a7211 */ /* 0x0c0fe400078f10ff */
[----:B------:R-:W3:Y:S01]  /*89c0*/  SHFL.BFLY PT, R4, R0, 0x1, 0x1f ;  /* 0x0c201f0000047f89 */ /* 0x000ee200000e0000 */
[----:B------:R-:W-:Y:S01]  /*89d0*/  LEA.HI R51, R51, R12, RZ, 0x5 ;  /* 0x0000000c33337211 */ /* 0x000fe200078f28ff */
[----:B------:R-:W-:Y:S01]  /*89e0*/  FADD.FTZ R6, R6, R240 ;  /* 0x000000f006067221 */ /* 0x000fe20000010000 */
[----:B------:R-:W-:Y:S01]  /*89f0*/  SHF.R.S32.HI R11, RZ, 0x2, R10 ;  /* 0x00000002ff0b7819 */ /* 0x000fe2000001140a */
[----:B------:R-:W4:Y:S01]  /*8a00*/  SHFL.BFLY PT, R55, R7, 0x1, 0x1f ;  /* 0x0c201f0007377f89 */ /* 0x000f2200000e0000 */
[----:B------:R-:W-:Y:S02]  /*8a10*/  SHF.R.S32.HI R51, RZ, 0x5, R51 ;  /* 0x00000005ff337819 */ /* 0x000fe40000011433 */
[----:B------:R-:W-:Y:S01]  /*8a20*/  SHF.R.S32.HI R3, RZ, 0x1f, R11 ;  /* 0x0000001fff037819 */ /* 0x000fe2000001140b */
[----:B------:R-:W5:Y:S03]  /*8a30*/  SHFL.BFLY PT, R56, R6, 0x1, 0x1f ;  /* 0x0c201f0006387f89 */ /* 0x000f6600000e0000 */
[----:B------:R-:W-:-:S04]  /*8a40*/  LEA.HI R3, R3, R11, RZ, 0x3 ;  /* 0x0000000b03037211 */ /* 0x000fc800078f18ff */
[----:B------:R-:W-:-:S04]  /*8a50*/  LOP3.LUT R3, R3, 0xfffffff8, RZ, 0xc0, !PT ;  /* 0xfffffff803037812 */ /* 0x000fc800078ec0ff */
[----:B------:R-:W-:Y:S01]  /*8a60*/  IADD3 R3, R11, -R3, RZ ;  /* 0x800000030b037210 */ /* 0x000fe20007ffe0ff */
[----:B-1----:R-:W-:Y:S01]  /*8a70*/  FADD.FTZ R58, R2, R5 ;  /* 0x00000005023a7221 */ /* 0x002fe20000010000 */
[----:B------:R-:W-:Y:S01]  /*8a80*/  LOP3.LUT R2, R10, 0xfffffffc, RZ, 0xc0, !PT ;  /* 0xfffffffc0a027812 */ /* 0x000fe200078ec0ff */
[----:B---3--:R-:W-:Y:S01]  /*8a90*/  FADD.FTZ R57, R0, R4 ;  /* 0x0000000400397221 */ /* 0x008fe20000010000 */
[----:B------:R-:W-:Y:S02]  /*8aa0*/  LEA.HI R0, R3, R3, RZ, 0x1 ;  /* 0x0000000303007211 */ /* 0x000fe400078f08ff */
[----:B------:R-:W-:Y:S01]  /*8ab0*/  IADD3 R5, -R2, R12, RZ ;  /* 0x0000000c02057210 */ /* 0x000fe20007ffe1ff */
[----:B----4-:R-:W-:Y:S01]  /*8ac0*/  FADD.FTZ R55, R7, R55 ;  /* 0x0000003707377221 */ /* 0x010fe20000010000 */
[----:B------:R-:W-:Y:S02]  /*8ad0*/  SHF.R.S32.HI R2, RZ, 0x1, R0 ;  /* 0x00000001ff027819 */ /* 0x000fe40000011400 */
[----:B------:R-:W-:Y:S01]  /*8ae0*/  LOP3.LUT R4, R0, 0x3fffffe, RZ, 0xc0, !PT ;  /* 0x03fffffe00047812 */ /* 0x000fe200078ec0ff */
[----:B-----5:R-:W-:Y:S01]  /*8af0*/  FADD.FTZ R56, R6, R56 ;  /* 0x0000003806387221 */ /* 0x020fe20000010000 */
[----:B------:R-:W-:-:S02]  /*8b00*/  SHF.L.U32 R11, R2, 0x6, RZ ;  /* 0x00000006020b7819 */ /* 0x000fc400000006ff */
[----:B------:R-:W-:Y:S02]  /*8b10*/  FSETP.NE.FTZ.AND P5, PT, R58, RZ, PT ;  /* 0x000000ff3a00720b */ /* 0x000fe40003fb5000 */
[----:B------:R-:W-:Y:S02]  /*8b20*/  IADD3 R4, R3, -R4, RZ ;  /* 0x8000000403047210 */ /* 0x000fe40007ffe0ff */
[----:B------:R-:W-:Y:S02]  /*8b30*/  LEA R3, R51, R5, 0x8 ;  /* 0x0000000533037211 */ /* 0x000fe400078e40ff */
[----:B------:R-:W-:Y:S02]  /*8b40*/  LOP3.LUT R11, R11, 0xc0, RZ, 0xc0, !PT ;  /* 0x000000c00b0b7812 */ /* 0x000fe400078ec0ff */
[----:B------:R-:W-:Y:S02]  /*8b50*/  FSETP.NE.FTZ.AND P4, PT, R57, RZ, PT ;  /* 0x000000ff3900720b */ /* 0x000fe40003f95000 */
[----:B------:R-:W-:-:S02]  /*8b60*/  MOV R0, 0x3f800000 ;  /* 0x3f80000000007802 */ /* 0x000fc40000000f00 */
[----:B------:R-:W-:Y:S02]  /*8b70*/  LEA R3, R4, R3, 0x4 ;  /* 0x0000000304037211 */ /* 0x000fe400078e20ff */
[----:B------:R-:W-:Y:S02]  /*8b80*/  LEA.HI R11, R11, R11, RZ, 0x1d ;  /* 0x0000000b0b0b7211 */ /* 0x000fe400078fe8ff */
[----:B------:R-:W1:Y:S02]  /*8b90*/  @P5 MUFU.RCP R0, R58 ;  /* 0x0000003a00005308 */ /* 0x000e640000001000 */
[----:B------:R-:W-:Y:S02]  /*8ba0*/  LEA R11, R3, R11, 0x1 ;  /* 0x0000000b030b7211 */ /* 0x000fe400078e08ff */
[----:B------:R-:W-:Y:S02]  /*8bb0*/  MOV R3, 0x3f800000 ;  /* 0x3f80000000037802 */ /* 0x000fe40000000f00 */
[----:B------:R-:W-:-:S04]  /*8bc0*/  LEA R11, R11, UR4, 0x1 ;  /* 0x000000040b0b7c11 */ /* 0x000fc8000f8e08ff */
[----:B------:R3:W4:Y:S01]  /*8bd0*/  @P4 MUFU.RCP R3, R57 ;  /* 0x0000003900034308 */ /* 0x0007220000001000 */
        /* <DEDUP_REMOVED lines=23> */
[----:B--2---:R-:W-:-:S13]  /*8d50*/  ISETP.NE.AND P1, PT, R13, -0x1, PT ;  /* 0xffffffff0d00780c */ /* 0x004fda0003f25270 */
[----:B------:R-:W1:Y:S02]  /*8d60*/  @P1 LDC.64 R8, c[0x0][0x298] ;  /* 0x0000a600ff081b82 */ /* 0x000e640000000a00 */
[----:B-1----:R-:W-:-:S04]  /*8d70*/  @P1 IMAD.WIDE.U32 R4, R13, R8, RZ ;  /* 0x000000080d041225 */ /* 0x002fc800078e00ff */
[----:B------:R-:W-:Y:S01]  /*8d80*/  @P1 IMAD R60, R13, R9, R5 ;  /* 0x000000090d3c1224 */ /* 0x000fe200078e0205 */
[----:B------:R-:W-:Y:S01]  /*8d90*/  @P1 MOV R59, R4 ;  /* 0x00000004003b1202 */ /* 0x000fe20000000f00 */
[----:B---34-:R-:W-:Y:S06]  /*8da0*/  @P1 BRA `(.L_x_71) ;  /* 0x0000000000201947 */ /* 0x018fec0003800000 */
        /* <DEDUP_REMOVED lines=8> */
.L_x_71:
        /* <DEDUP_REMOVED lines=23> */
.L_x_72:
[----:B------:R-:W2:Y:S04]  /*8fa0*/  LDL R62, [R1+0x2c] ;  /* 0x00002c00013e7983 */ /* 0x000ea80000100800 */
[----:B------:R1:W5:Y:S01]  /*8fb0*/  LDL R61, [R1+0x28] ;  /* 0x00002800013d7983 */ /* 0x0003620000100800 */
[----:B------:R-:W-:Y:S01]  /*8fc0*/  ISETP.NE.AND P1, PT, RZ, UR4, PT ;  /* 0x00000004ff007c0c */ /* 0x000fe2000bf25270 */
[----:B------:R-:W-:Y:S01]  /*8fd0*/  FMUL.FTZ R82, R3, R82 ;  /* 0x0000005203527220 */ /* 0x000fe20000410000 */
[----:B------:R-:W-:Y:S01]  /*8fe0*/  IADD3 R10, R11, -0x10, RZ ;  /* 0xfffffff00b0a7810 */ /* 0x000fe20007ffe0ff */
[----:B------:R-:W-:Y:S01]  /*8ff0*/  FMUL.FTZ R7, R3, R83 ;  /* 0x0000005303077220 */ /* 0x000fe20000410000 */
        /* <DEDUP_REMOVED lines=22> */
[----:B------:R-:W3:Y:S01]  /*9160*/  @P3 MUFU.RCP R2, R55 ;  /* 0x0000003700023308 */ /* 0x000ee20000001000 */
[C---:B------:R-:W-:Y:S01]  /*9170*/  FMUL.FTZ R166, R3.reuse, R166 ;  /* 0x000000a603a67220 */ /* 0x040fe20000410000 */
[C---:B------:R-:W-:Y:S01]  /*9180*/  FMUL.FTZ R42, R3.reuse, R167 ;  /* 0x000000a7032a7220 */ /* 0x040fe20000410000 */
[C---:B------:R-:W-:Y:S01]  /*9190*/  FMUL.FTZ R130, R3.reuse, R130 ;  /* 0x0000008203827220 */ /* 0x040fe20000410000 */
[----:B------:R-:W-:Y:S01]  /*91a0*/  FMUL.FTZ R39, R3, R131 ;  /* 0x0000008303277220 */ /* 0x000fe20000410000 */
[----:B------:R-:W-:Y:S01]  /*91b0*/  F2FP.F16.F32.PACK_AB R5, R145, R144 ;  /* 0x000000909105723e */ /* 0x000fe200000000ff */
[----:B------:R-:W4:Y:S01]  /*91c0*/  S2UR UR4, SR_CTAID.X ;  /* 0x00000000000479c3 */ /* 0x000f220000002500 */
[----:B------:R-:W-:Y:S01]  /*91d0*/  F2FP.F16.F32.PACK_AB R4, R4, R146 ;  /* 0x000000920404723e */ /* 0x000fe200000000ff */
[----:B------:R-:W1:Y:S01]  /*91e0*/  @P2 MUFU.RCP R0, R56 ;  /* 0x0000003800002308 */ /* 0x000e620000001000 */
[----:B------:R-:W-:Y:S01]  /*91f0*/  F2FP.F16.F32.PACK_AB R12, R12, R68 ;  /* 0x000000440c0c723e */ /* 0x000fe200000000ff */
[----:B------:R-:W-:Y:S01]  /*9200*/  STS [R11], R5 ;  /* 0x000000050b007388 */ /* 0x000fe20000000800 */
[----:B------:R-:W-:Y:S01]  /*9210*/  F2FP.F16.F32.PACK_AB R9, R9, R70 ;  /* 0x000000460909723e */ /* 0x000fe200000000ff */
[----:B------:R-:W-:Y:S01]  /*9220*/  BSSY B0, `(.L_x_73) ;  /* 0x00000e7000007945 */ /* 0x000fe20003800000 */
[----:B------:R-:W-:Y:S01]  /*9230*/  F2FP.F16.F32.PACK_AB R8, R81, R80 ;  /* 0x000000505108723e */ /* 0x000fe200000000ff */
[----:B------:R4:W-:Y:S01]  /*9240*/  STS [R11+0x200], R4 ;  /* 0x000200040b007388 */ /* 0x0009e20000000800 */
[----:B------:R-:W-:Y:S01]  /*9250*/  F2FP.F16.F32.PACK_AB R7, R7, R82 ;  /* 0x000000520707723e */ /* 0x000fe200000000ff */
[C---:B---3--:R-:W-:Y:S01]  /*9260*/  FMUL.FTZ R140, R2.reuse, R140 ;  /* 0x0000008c028c7220 */ /* 0x048fe20000410000 */
        /* <DEDUP_REMOVED lines=48> */
[----:B----4-:R-:W1:Y:S01]  /*9570*/  @P1 LDC.64 R4, c[0x0][0x2c0] ;  /* 0x0000b000ff041b82 */ /* 0x010e620000000a00 */
[----:B------:R-:W-:-:S02]  /*9580*/  F2FP.F16.F32.PACK_AB R0, R155, R154 ;  /* 0x0000009a9b00723e */ /* 0x000fc400000000ff */
[----:B------:R-:W-:Y:S01]  /*9590*/  F2FP.F16.F32.PACK_AB R3, R3, R140 ;  /* 0x0000008c0303723e */ /* 0x000fe200000000ff */
[----:B------:R3:W-:Y:S01]  /*95a0*/  STS [R10], R2 ;  /* 0x000000020a007388 */ /* 0x0007e20000000800 */
        /* <DEDUP_REMOVED lines=8> */
[----:B------:R1:W-:Y:S01]  /*9630*/  STS [R11+0x1200], R6 ;  /* 0x001200060b007388 */ /* 0x0003e20000000800 */
[----:B------:R-:W-:Y:S02]  /*9640*/  F2FP.F16.F32.PACK_AB R35, R79, R35 ;  /* 0x000000234f23723e */ /* 0x000fe400000000ff */
[----:B------:R-:W-:Y:S01]  /*9650*/  F2FP.F16.F32.PACK_AB R34, R34, R84 ;  /* 0x000000542222723e */ /* 0x000fe200000000ff */
[----:B------:R-:W-:Y:S01]  /*9660*/  STS [R10+0x1000], R14 ;  /* 0x0010000e0a007388 */ /* 0x000fe20000000800 */
[----:B------:R-:W-:Y:S02]  /*9670*/  F2FP.F16.F32.PACK_AB R33, R33, R86 ;  /* 0x000000562121723e */ /* 0x000fe400000000ff */
[----:B------:R-:W-:Y:S01]  /*9680*/  F2FP.F16.F32.PACK_AB R30, R30, R96 ;  /* 0x000000601e1e723e */ /* 0x000fe200000000ff */
[----:B------:R-:W-:Y:S01]  /*9690*/  STS [R10+0x1200], R13 ;  /* 0x0012000d0a007388 */ /* 0x000fe20000000800 */
[----:B------:R-:W-:-:S02]  /*96a0*/  F2FP.F16.F32.PACK_AB R29, R29, R98 ;  /* 0x000000621d1d723e */ /* 0x000fc400000000ff */
[----:B------:R-:W-:Y:S02]  /*96b0*/  F2FP.F16.F32.PACK_AB R32, R32, R88 ;  /* 0x000000582020723e */ /* 0x000fe400000000ff */
[----:B---3--:R-:W-:Y:S02]  /*96c0*/  IADD3 R2, R11, R54, RZ ;  /* 0x000000360b027210 */ /* 0x008fe40007ffe0ff */
[----:B------:R-:W-:Y:S02]  /*96d0*/  F2FP.F16.F32.PACK_AB R31, R91, R31 ;  /* 0x0000001f5b1f723e */ /* 0x000fe400000000ff */
[----:B----4-:R-:W-:Y:S01]  /*96e0*/  IADD3 R0, R54, R10, RZ ;  /* 0x0000000a36007210 */ /* 0x010fe20007ffe0ff */
[----:B------:R3:W-:Y:S01]  /*96f0*/  STS [R2], R12 ;  /* 0x0000000c02007388 */ /* 0x0007e20000000800 */
[----:B------:R-:W-:Y:S02]  /*9700*/  F2FP.F16.F32.PACK_AB R28, R28, R92 ;  /* 0x0000005c1c1c723e */ /* 0x000fe400000000ff */
[----:B------:R-:W-:Y:S01]  /*9710*/  F2FP.F16.F32.PACK_AB R27, R95, R27 ;  /* 0x0000001b5f1b723e */ /* 0x000fe200000000ff */
[----:B------:R4:W-:Y:S01]  /*9720*/  STS [R2+0x200], R9 ;  /* 0x0002000902007388 */ /* 0x0009e20000000800 */
[----:B------:R-:W-:Y:S01]  /*9730*/  F2FP.F16.F32.PACK_AB R26, R26, R156 ;  /* 0x0000009c1a1a723e */ /* 0x000fe200000000ff */
[----:B------:R-:W4:Y:S01]  /*9740*/  @!P1 LDC R3, c[0x0][0x2c4] ;  /* 0x0000b100ff039b82 */ /* 0x000f220000000800 */
[----:B------:R-:W-:Y:S01]  /*9750*/  F2FP.F16.F32.PACK_AB R25, R25, R158 ;  /* 0x0000009e1919723e */ /* 0x000fe200000000ff */
[----:B------:R-:W-:Y:S01]  /*9760*/  STS [R0], R8 ;  /* 0x0000000800007388 */ /* 0x000fe20000000800 */
[----:B------:R-:W-:-:S02]  /*9770*/  F2FP.F16.F32.PACK_AB R22, R22, R108 ;  /* 0x0000006c1616723e */ /* 0x000fc400000000ff */
[----:B------:R-:W-:Y:S01]  /*9780*/  F2FP.F16.F32.PACK_AB R21, R21, R110 ;  /* 0x0000006e1515723e */ /* 0x000fe200000000ff */
[----:B------:R4:W-:Y:S01]  /*9790*/  STS [R0+0x200], R7 ;  /* 0x0002000700007388 */ /* 0x0009e20000000800 */
[----:B------:R-:W-:Y:S01]  /*97a0*/  F2FP.F16.F32.PACK_AB R24, R24, R100 ;  /* 0x000000641818723e */ /* 0x000fe200000000ff */
[----:B-1----:R-:W1:Y:S01]  /*97b0*/  @P1 LDC R6, c[0x0][0x2c0] ;  /* 0x0000b000ff061b82 */ /* 0x002e620000000800 */
[----:B------:R-:W-:Y:S01]  /*97c0*/  F2FP.F16.F32.PACK_AB R23, R103, R23 ;  /* 0x000000176717723e */ /* 0x000fe200000000ff */
[----:B------:R-:W-:Y:S01]  /*97d0*/  STS [R2+0x1000], R38 ;  /* 0x0010002602007388 */ /* 0x000fe20000000800 */
[----:B------:R-:W-:Y:S02]  /*97e0*/  F2FP.F16.F32.PACK_AB R20, R20, R104 ;  /* 0x000000681414723e */ /* 0x000fe400000000ff */
[----:B------:R-:W-:Y:S01]  /*97f0*/  F2FP.F16.F32.PACK_AB R19, R107, R19 ;  /* 0x000000136b13723e */ /* 0x000fe200000000ff */
[----:B------:R-:W-:Y:S01]  /*9800*/  STS [R2+0x1200], R37 ;  /* 0x0012002502007388 */ /* 0x000fe20000000800 */
[----:B------:R-:W-:-:S02]  /*9810*/  F2FP.F16.F32.PACK_AB R18, R18, R160 ;  /* 0x000000a01212723e */ /* 0x000fc400000000ff */
[----:B------:R-:W-:Y:S01]  /*9820*/  F2FP.F16.F32.PACK_AB R17, R17, R162 ;  /* 0x000000a21111723e */ /* 0x000fe200000000ff */
[----:B------:R-:W-:Y:S01]  /*9830*/  STS [R0+0x1000], R36 ;  /* 0x0010002400007388 */ /* 0x000fe20000000800 */
[----:B------:R-:W-:Y:S01]  /*9840*/  F2FP.F16.F32.PACK_AB R16, R16, R120 ;  /* 0x000000781010723e */ /* 0x000fe200000000ff */
[----:B---3--:R-:W3:Y:S01]  /*9850*/  @!P1 LDC R12, c[0x0][0x270] ;  /* 0x00009c00ff0c9b82 */ /* 0x008ee20000000800 */
[----:B------:R-:W-:Y:S01]  /*9860*/  F2FP.F16.F32.PACK_AB R15, R15, R122 ;  /* 0x0000007a0f0f723e */ /* 0x000fe200000000ff */
[----:B------:R-:W-:Y:S01]  /*9870*/  STS [R0+0x1200], R35 ;  /* 0x0012002300007388 */ /* 0x000fe20000000800 */
[----:B------:R-:W-:Y:S01]  /*9880*/  F2FP.F16.F32.PACK_AB R47, R47, R112 ;  /* 0x000000702f2f723e */ /* 0x000fe200000000ff */
[----:B----4-:R-:W-:Y:S01]  /*9890*/  @P4 MUFU.LG2 R9, R57 ;  /* 0x0000003900094308 */ /* 0x010fe20000000c00 */
[----:B------:R-:W-:Y:S01]  /*98a0*/  F2FP.F16.F32.PACK_AB R46, R115, R46 ;  /* 0x0000002e732e723e */ /* 0x000fe200000000ff */
[----:B------:R-:W-:Y:S01]  /*98b0*/  STS [R11+0x2000], R34 ;  /* 0x002000220b007388 */ /* 0x000fe20000000800 */
[----:B------:R-:W-:Y:S01]  /*98c0*/  F2FP.F16.F32.PACK_AB R45, R45, R116 ;  /* 0x000000742d2d723e */ /* 0x000fe200000000ff */
[----:B------:R-:W3:Y:S01]  /*98d0*/  @P0 LDC R3, c[0x0][0x2e4] ;  /* 0x0000b900ff030b82 */ /* 0x000ee20000000800 */
[----:B------:R-:W-:Y:S01]  /*98e0*/  F2FP.F16.F32.PACK_AB R44, R119, R44 ;  /* 0x0000002c772c723e */ /* 0x000fe200000000ff */
[----:B------:R-:W-:Y:S01]  /*98f0*/  STS [R11+0x2200], R33 ;  /* 0x002200210b007388 */ /* 0x000fe20000000800 */
[----:B------:R-:W-:Y:S01]  /*9900*/  F2FP.F16.F32.PACK_AB R43, R43, R164 ;  /* 0x000000a42b2b723e */ /* 0x000fe200000000ff */
[----:B------:R-:W4:Y:S01]  /*9910*/  @P5 MUFU.LG2 R7, R58 ;  /* 0x0000003a00075308 */ /* 0x000f220000000c00 */
[----:B------:R-:W-:Y:S01]  /*9920*/  F2FP.F16.F32.PACK_AB R42, R42, R166 ;  /* 0x000000a62a2a723e */ /* 0x000fe200000000ff */
[----:B------:R-:W-:Y:S01]  /*9930*/  STS [R10+0x2000], R30 ;  /* 0x0020001e0a007388 */ /* 0x000fe20000000800 */
[----:B------:R-:W-:Y:S01]  /*9940*/  F2FP.F16.F32.PACK_AB R40, R40, R128 ;  /* 0x000000802828723e */ /* 0x000fe200000000ff */
[----:B------:R-:W1:Y:S01]  /*9950*/  @P5 LDC R8, c[0x0][0x2e8] ;  /* 0x0000ba00ff085b82 */ /* 0x000e620000000800 */
        /* <DEDUP_REMOVED lines=8> */
[----:B------:R-:W-:-:S03]  /*99e0*/  @!P1 MOV R6, 0x1 ;  /* 0x0000000100069802 */ /* 0x000fc60000000f00 */
[----:B------:R-:W-:Y:S04]  /*99f0*/  STS [R10+0x3000], R28 ;  /* 0x0030001c0a007388 */ /* 0x000fe80000000800 */
[----:B------:R-:W-:Y:S04]  /*9a00*/  STS [R10+0x3200], R27 ;  /* 0x0032001b0a007388 */ /* 0x000fe80000000800 */
[----:B------:R-:W-:Y:S04]  /*9a10*/  STS [R2+0x2000], R26 ;  /* 0x0020001a02007388 */ /* 0x000fe80000000800 */
[----:B------:R4:W-:Y:S04]  /*9a20*/  STS [R2+0x2200], R25 ;  /* 0x0022001902007388 */ /* 0x0009e80000000800 */
[----:B------:R3:W-:Y:S04]  /*9a30*/  STS [R0+0x2000], R22 ;  /* 0x0020001600007388 */ /* 0x0007e80000000800 */
[----:B------:R-:W-:Y:S04]  /*9a40*/  STS [R0+0x2200], R21 ;  /* 0x0022001500007388 */ /* 0x000fe80000000800 */
[----:B------:R1:W-:Y:S04]  /*9a50*/  STS [R2+0x3000], R24 ;  /* 0x0030001802007388 */ /* 0x0003e80000000800 */
[----:B------:R1:W-:Y:S04]  /*9a60*/  STS [R2+0x3200], R23 ;  /* 0x0032001702007388 */ /* 0x0003e80000000800 */
[----:B------:R-:W-:Y:S04]  /*9a70*/  STS [R0+0x3000], R20 ;  /* 0x0030001400007388 */ /* 0x000fe80000000800 */
[----:B------:R-:W-:Y:S01]  /*9a80*/  STS [R0+0x3200], R19 ;  /* 0x0032001300007388 */ /* 0x000fe20000000800 */
[----:B----4-:R-:W-:-:S03]  /*9a90*/  MOV R25, 0x7f800000 ;  /* 0x7f80000000197802 */ /* 0x010fc60000000f00 */
[----:B------:R-:W-:Y:S01]  /*9aa0*/  STS [R11+0x4000], R18 ;  /* 0x004000120b007388 */ /* 0x000fe20000000800 */
[----:B---3--:R-:W-:-:S03]  /*9ab0*/  MOV R22, 0x7f800000 ;  /* 0x7f80000000167802 */ /* 0x008fc60000000f00 */
[----:B------:R-:W-:Y:S04]  /*9ac0*/  STS [R11+0x4200], R17 ;  /* 0x004200110b007388 */ /* 0x000fe80000000800 */
[----:B------:R-:W-:Y:S01]  /*9ad0*/  STS [R10+0x4000], R16 ;  /* 0x004000100a007388 */ /* 0x000fe20000000800 */
[----:B-1----:R-:W-:-:S03]  /*9ae0*/  MOV R24, 0x7f800000 ;  /* 0x7f80000000187802 */ /* 0x002fc60000000f00 */
[----:B------:R-:W-:Y:S01]  /*9af0*/  STS [R10+0x4200], R15 ;  /* 0x0042000f0a007388 */ /* 0x000fe20000000800 */
[----:B------:R-:W-:-:S03]  /*9b00*/  MOV R23, 0x7f800000 ;  /* 0x7f80000000177802 */ /* 0x000fc60000000f00 */
[----:B------:R-:W-:Y:S04]  /*9b10*/  STS [R11+0x5000], R47 ;  /* 0x0050002f0b007388 */ /* 0x000fe80000000800 */
[----:B------:R1:W-:Y:S04]  /*9b20*/  STS [R11+0x5200], R46 ;  /* 0x0052002e0b007388 */ /* 0x0003e80000000800 */
[----:B------:R-:W-:Y:S04]  /*9b30*/  STS [R10+0x5000], R45 ;  /* 0x0050002d0a007388 */ /* 0x000fe80000000800 */
[----:B------:R-:W-:Y:S04]  /*9b40*/  STS [R10+0x5200], R44 ;  /* 0x0052002c0a007388 */ /* 0x000fe80000000800 */
[----:B------:R-:W-:Y:S04]  /*9b50*/  STS [R2+0x4000], R43 ;  /* 0x0040002b02007388 */ /* 0x000fe80000000800 */
[----:B------:R-:W-:Y:S04]  /*9b60*/  STS [R2+0x4200], R42 ;  /* 0x0042002a02007388 */ /* 0x000fe80000000800 */
[----:B------:R-:W-:Y:S04]  /*9b70*/  STS [R0+0x4000], R40 ;  /* 0x0040002800007388 */ /* 0x000fe80000000800 */
[----:B------:R-:W-:Y:S01]  /*9b80*/  STS [R0+0x4200], R39 ;  /* 0x0042002700007388 */ /* 0x000fe20000000800 */
[----:B-1----:R-:W1:Y:S03]  /*9b90*/  @P4 LDC R11, c[0x0][0x2e8] ;  /* 0x0000ba00ff0b4b82 */ /* 0x002e660000000800 */
[----:B------:R-:W-:Y:S04]  /*9ba0*/  STS [R2+0x5000], R41 ;  /* 0x0050002902007388 */ /* 0x000fe80000000800 */
[----:B------:R3:W-:Y:S04]  /*9bb0*/  STS [R2+0x5200], R48 ;  /* 0x0052003002007388 */ /* 0x0007e80000000800 */
[----:B------:R-:W-:Y:S04]  /*9bc0*/  STS [R0+0x5000], R49 ;  /* 0x0050003100007388 */ /* 0x000fe80000000800 */
[----:B------:R4:W-:Y:S01]  /*9bd0*/  STS [R0+0x5200], R50 ;  /* 0x0052003200007388 */ /* 0x0009e20000000800 */
[----:B------:R-:W-:Y:S06]  /*9be0*/  BAR.SYNC.DEFER_BLOCKING 0x0 ;  /* 0x0000000000007b1d */ /* 0x000fec0000010000 */
[----:B------:R-:W1:Y:S01]  /*9bf0*/  S2R R13, SR_CTAID.Y ;  /* 0x00000000000d7919 */ /* 0x000e620000002600 */
[----:B------:R-:W1:Y:S01]  /*9c00*/  S2R R26, SR_CTAID.Z ;  /* 0x00000000001a7919 */ /* 0x000e620000002700 */
[----:B---3--:R-:W-:Y:S01]  /*9c10*/  @P1 MOV R2, 0x1 ;  /* 0x0000000100021802 */ /* 0x008fe20000000f00 */
[----:B------:R-:W-:-:S02]  /*9c20*/  @!P1 IMAD R2, R3, R12, RZ ;  /* 0x0000000c03029224 */ /* 0x000fc400078e02ff */
[----:B------:R-:W3:Y:S01]  /*9c30*/  @P2 LDC R12, c[0x0][0x2e8] ;  /* 0x0000ba00ff0c2b82 */ /* 0x000ee20000000800 */
[----:B----4-:R-:W-:Y:S01]  /*9c40*/  @P1 IMAD R0, R5, R4, RZ ;  /* 0x0000000405001224 */ /* 0x010fe200078e02ff */
[----:B------:R-:W-:Y:S01]  /*9c50*/  @!P1 MOV R0, R3 ;  /* 0x0000000300009202 */ /* 0x000fe20000000f00 */
[----:B------:R-:W4:Y:S01]  /*9c60*/  @P3 MUFU.LG2 R5, R55 ;  /* 0x0000003700053308 */ /* 0x000f220000000c00 */
[----:B------:R3:W3:Y:S01]  /*9c70*/  LDS.128 R32, [R221+0x1800] ;  /* 0x00180000dd207984 */ /* 0x0006e20000000c00 */
[----:B------:R-:W-:-:S03]  /*9c80*/  @P5 FMUL.FTZ R3, R7, 0.69314718246459960938 ;  /* 0x3f31721807035820 */ /* 0x000fc60000410000 */
[----:B------:R3:W3:Y:S01]  /*9c90*/  LDS.128 R28, [R221+0x3800] ;  /* 0x00380000dd1c7984 */ /* 0x0006e20000000c00 */
[----:B------:R-:W-:Y:S01]  /*9ca0*/  @P5 FFMA.FTZ R25, R136, R8, R3 ;  /* 0x0000000888195223 */ /* 0x000fe20000010003 */
[----:B--2---:R-:W-:Y:S01]  /*9cb0*/  LOP3.LUT P5, RZ, R62, 0x3, RZ, 0xc0, !PT ;  /* 0x000000033eff7812 */ /* 0x004fe200078ac0ff */
[----:B------:R-:W2:Y:S01]  /*9cc0*/  @P2 MUFU.LG2 R4, R56 ;  /* 0x0000003800042308 */ /* 0x000ea20000000c00 */
[----:B-1----:R-:W-:Y:S02]  /*9cd0*/  IMAD R2, R13, R2, RZ ;  /* 0x000000020d027224 */ /* 0x002fe400078e02ff */
[----:B----4-:R-:W-:Y:S01]  /*9ce0*/  @P3 FMUL.FTZ R5, R5, 0.69314718246459960938 ;  /* 0x3f31721805053820 */ /* 0x010fe20000410000 */
[----:B------:R-:W1:Y:S02]  /*9cf0*/  @P3 LDC R13, c[0x0][0x2e8] ;  /* 0x0000ba00ff0d3b82 */ /* 0x000e640000000800 */
[----:B------:R-:W-:Y:S01]  /*9d00*/  SEL R2, R2, RZ, !P6 ;  /* 0x000000ff02027207 */ /* 0x000fe20007000000 */
[----:B--2---:R-:W-:-:S04]  /*9d10*/  @P2 FMUL.FTZ R4, R4, 0.69314718246459960938 ;  /* 0x3f31721804042820 */ /* 0x004fc80000410000 */
[----:B------:R-:W-:Y:S02]  /*9d20*/  IMAD R0, R26, R0, R2 ;  /* 0x000000001a007224 */ /* 0x000fe400078e0202 */
[----:B------:R-:W-:Y:S02]  /*9d30*/  IMAD R2, R6, UR4, RZ ;  /* 0x0000000406027c24 */ /* 0x000fe4000f8e02ff */
[----:B---3--:R-:W-:-:S03]  /*9d40*/  @P2 FFMA.FTZ R23, R132, R12, R4 ;  /* 0x0000000c84172223 */ /* 0x008fc60000010004 */
[----:B------:R-:W-:Y:S01]  /*9d50*/  SHF.L.U32 R3, R2, 0x7, RZ ;  /* 0x0000000702037819 */ /* 0x000fe200000006ff */
[----:B------:R-:W-:-:S03]  /*9d60*/  @P4 FMUL.FTZ R2, R9, 0.69314718246459960938 ;  /* 0x3f31721809024820 */ /* 0x000fc60000410000 */
[----:B------:R-:W-:Y:S01]  /*9d70*/  IADD3 R7, P1, P0, R3, R52, R0 ;  /* 0x0000003403077210 */ /* 0x000fe2000783e000 */
[----:B------:R-:W-:Y:S01]  /*9d80*/  @P4 FFMA.FTZ R24, R135, R11, R2 ;  /* 0x0000000b87184223 */ /* 0x000fe20000010002 */
[----:B------:R-:W-:Y:S02]  /*9d90*/  SHF.R.S32.HI R10, RZ, 0x1f, R3 ;  /* 0x0000001fff0a7819 */ /* 0x000fe40000011403 */
[----:B------:R-:W-:Y:S01]  /*9da0*/  SHF.R.S32.HI R0, RZ, 0x1f, R0 ;  /* 0x0000001fff007819 */ /* 0x000fe20000011400 */
[----:B-1----:R-:W-:-:S03]  /*9db0*/  @P3 FFMA.FTZ R22, R134, R13, R5 ;  /* 0x0000000d86163223 */ /* 0x002fc60000010005 */
        /* <DEDUP_REMOVED lines=23> */
[-C--:B------:R-:W-:Y:S01]  /*9f30*/  @!P5 IADD3 R3, P2, R2, R7.reuse, RZ ;  /* 0x000000070203d210 */ /* 0x080fe20007f5e0ff */
[----:B------:R-:W-:Y:S01]  /*9f40*/  @!P3 IMAD R5, R5, R6, RZ ;  /* 0x000000060505b224 */ /* 0x000fe200078e02ff */
[----:B------:R-:W-:Y:S02]  /*9f50*/  @!P4 IADD3 R12, P1, R0, R7, RZ ;  /* 0x00000007000cc210 */ /* 0x000fe40007f3e0ff */
[-C--:B------:R-:W-:Y:S02]  /*9f60*/  @!P5 LEA.HI.X.SX32 R2, R2, R10.reuse, 0x1, P2 ;  /* 0x0000000a0202d211 */ /* 0x080fe400010f0eff */
[-C--:B------:R-:W-:Y:S01]  /*9f70*/  @!P4 LEA.HI.X.SX32 R13, R0, R10.reuse, 0x1, P1 ;  /* 0x0000000a000dc211 */ /* 0x080fe200008f0eff */
[----:B------:R-:W3:Y:S01]  /*9f80*/  @!P4 LDC.64 R18, c[0x0][0x2b0] ;  /* 0x0000ac00ff12cb82 */ /* 0x000ee20000000a00 */
[----:B------:R-:W-:-:S02]  /*9f90*/  @!P6 LEA.HI.X.SX32 R4, R4, R10, 0x1, P0 ;  /* 0x0000000a0404e211 */ /* 0x000fc400000f0eff */
[----:B------:R-:W-:-:S04]  /*9fa0*/  @!P3 IADD3 R11, P0, R5, R7, RZ ;  /* 0x00000007050bb210 */ /* 0x000fc80007f1e0ff */
[----:B------:R-:W-:Y:S01]  /*9fb0*/  @!P3 LEA.HI.X.SX32 R0, R5, R10, 0x1, P0 ;  /* 0x0000000a0500b211 */ /* 0x000fe200000f0eff */
[----:B------:R-:W4:Y:S01]  /*9fc0*/  @!P3 LDC.64 R20, c[0x0][0x2b0] ;  /* 0x0000ac00ff14bb82 */ /* 0x000f220000000a00 */
[----:B-1----:R-:W-:-:S04]  /*9fd0*/  @!P6 LEA R8, P2, R9, R14, 0x2 ;  /* 0x0000000e0908e211 */ /* 0x002fc800078410ff */
        /* <DEDUP_REMOVED lines=11> */
.L_x_74:
[----:B------:R-:W-:Y:S05]  /*a090*/  BSYNC B0 ;  /* 0x0000000000007941 */ /* 0x000fea0003800000 */
.L_x_73:
[----:B-1----:R-:W2:Y:S01]  /*a0a0*/  LDL.LU.64 R8, [R1+0x18] ;  /* 0x0000180001087983 */ /* 0x002ea20000300a00 */
[----:B------:R-:W-:Y:S01]  /*a0b0*/  IADD3 R2, P0, R248, R59, RZ ;  /* 0x0000003bf8027210 */ /* 0x000fe20007f1e0ff */
[----:B------:R-:W-:Y:S02]  /*a0c0*/  ULDC.64 UR4, c[0x0][0x2a0] ;  /* 0x0000a80000047ab9 */ /* 0x000fe40000000a00 */
[----:B------:R-:W3:Y:S04]  /*a0d0*/  LDL.LU R7, [R1+0x30] ;  /* 0x0000300001077983 */ /* 0x000ee80000300800 */
[----:B------:R-:W4:Y:S04]  /*a0e0*/  LDL.LU R5, [R1+0x38] ;  /* 0x0000380001057983 */ /* 0x000f280000300800 */
[----:B------:R-:W4:Y:S04]  /*a0f0*/  LDL.LU R4, [R1+0x34] ;  /* 0x0000340001047983 */ /* 0x000f280000300800 */
[----:B------:R1:W5:Y:S01]  /*a100*/  LDL.64 R24, [R1+0x20] ;  /* 0x0000200001187983 */ /* 0x0003620000100a00 */
[----:B------:R-:W-:Y:S01]  /*a110*/  SHF.R.S32.HI R0, RZ, 0x1f, R26 ;  /* 0x0000001fff007819 */ /* 0x000fe2000001141a */
[----:B------:R-:W-:Y:S01]  /*a120*/  IMAD.X R3, R249, 0x1, R60, P0 ;  /* 0x00000001f9037824 */ /* 0x000fe200000e063c */
[----:B------:R-:W-:Y:S01]  /*a130*/  BSSY B0, `(.L_x_75) ;  /* 0x000001d000007945 */ /* 0x000fe20003800000 */
[----:B------:R1:W1:Y:S02]  /*a140*/  LDS.128 R20, [R221] ;  /* 0x00000000dd147984 */ /* 0x0002640000000c00 */
[----:B------:R-:W-:-:S02]  /*a150*/  IMAD R0, R0, UR4, RZ ;  /* 0x0000000400007c24 */ /* 0x000fc4000f8e02ff */
[----:B------:R1:W1:Y:S02]  /*a160*/  LDS.128 R16, [R221+0x2000] ;  /* 0x00200000dd107984 */ /* 0x0002640000000c00 */
[----:B------:R-:W-:Y:S02]  /*a170*/  IMAD R0, R26, UR5, R0 ;  /* 0x000000051a007c24 */ /* 0x000fe4000f8e0200 */
[----:B------:R1:W1:Y:S01]  /*a180*/  LDS.128 R12, [R221+0x4000] ;  /* 0x00400000dd0c7984 */ /* 0x0002620000000c00 */
[-C--:B--2--5:R-:W-:Y:S01]  /*a190*/  ISETP.GE.AND P3, PT, R8, R61.reuse, PT ;  /* 0x0000003d0800720c */ /* 0x0a4fe20003f66270 */
[----:B------:R-:W-:Y:S01]  /*a1a0*/  IMAD.WIDE.U32 R8, R26, UR4, R2 ;  /* 0x000000041a087c25 */ /* 0x000fe2000f8e0002 */
[----:B---3--:R-:W-:-:S03]  /*a1b0*/  ISETP.GE.AND P2, PT, R7, R61, PT ;  /* 0x0000003d0700720c */ /* 0x008fc60003f46270 */
[----:B------:R-:W-:Y:S01]  /*a1c0*/  IMAD.IADD R7, R9, 0x1, R0 ;  /* 0x0000000109077824 */ /* 0x000fe200078e0200 */
[-C--:B----4-:R-:W-:Y:S02]  /*a1d0*/  ISETP.GE.AND P1, PT, R5, R61.reuse, PT ;  /* 0x0000003d0500720c */ /* 0x090fe40003f26270 */
[----:B------:R-:W-:-:S05]  /*a1e0*/  ISETP.GE.AND P0, PT, R4, R61, PT ;  /* 0x0000003d0400720c */ /* 0x000fca0003f06270 */
[----:B-1----:R-:W-:Y:S08]  /*a1f0*/  @P3 BRA `(.L_x_76) ;  /* 0x0000000000403947 */ /* 0x002ff00003800000 */
[----:B------:R-:W-:Y:S01]  /*a200*/  ULDC.64 UR4, c[0x0][0x298] ;  /* 0x0000a60000047ab9 */ /* 0x000fe20000000a00 */
[----:B------:R-:W-:Y:S01]  /*a210*/  IMAD.MOV.U32 R6, RZ, RZ, R8 ;  /* 0x000000ffff067224 */ /* 0x000fe200078e0008 */
[----:B------:R-:W-:Y:S01]  /*a220*/  ULDC UR6, c[0x0][0x2d0] ;  /* 0x0000b40000067ab9 */ /* 0x000fe20000000800 */
[----:B------:R-:W-:Y:S01]  /*a230*/  IMAD R0, R25, UR4, RZ ;  /* 0x0000000419007c24 */ /* 0x000fe2000f8e02ff */
[----:B------:R-:W-:Y:S01]  /*a240*/  ISETP.GE.AND P6, PT, R248, UR6, PT ;  /* 0x00000006f8007c0c */ /* 0x000fe2000bfc6270 */
[----:B------:R-:W-:Y:S01]  /*a250*/  IMAD.WIDE.U32 R4, R24, UR4, R6 ;  /* 0x0000000418047c25 */ /* 0x000fe2000f8e0006 */
[----:B------:R-:W-:Y:S02]  /*a260*/  ISETP.GE.AND P5, PT, R241, UR6, PT ;  /* 0x00000006f1007c0c */ /* 0x000fe4000bfa6270 */
[----:B------:R-:W-:Y:S01]  /*a270*/  ISETP.GE.AND P4, PT, R242, UR6, PT ;  /* 0x00000006f2007c0c */ /* 0x000fe2000bf86270 */
[----:B------:R-:W-:Y:S01]  /*a280*/  IMAD R0, R24, UR5, R0 ;  /* 0x0000000518007c24 */ /* 0x000fe2000f8e0200 */
[----:B------:R-:W-:-:S02]  /*a290*/  ULDC.64 UR4, c[0x0][0x280] ;  /* 0x0000a00000047ab9 */ /* 0x000fc40000000a00 */
[----:B------:R-:W-:Y:S01]  /*a2a0*/  LEA R2, P3, R4, UR4, 0x1 ;  /* 0x0000000404027c11 */ /* 0x000fe2000f8608ff */
[----:B------:R-:W-:-:S05]  /*a2b0*/  IMAD.IADD R0, R5, 0x1, R0 ;  /* 0x0000000105007824 */ /* 0x000fca00078e0200 */
[----:B------:R-:W-:-:S05]  /*a2c0*/  LEA.HI.X R3, R4, UR5, R0, 0x1, P3 ;  /* 0x0000000504037c11 */ /* 0x000fca00098f0c00 */
[----:B------:R1:W-:Y:S04]  /*a2d0*/  @!P6 STG.E.128 desc[UR8][R2.64], R20 ;  /* 0x000000140200e986 */ /* 0x0003e8000c101d08 */
[----:B------:R1:W-:Y:S04]  /*a2e0*/  @!P5 STG.E.128 desc[UR8][R2.64+0x40], R16 ;  /* 0x000040100200d986 */ /* 0x0003e8000c101d08 */
[----:B------:R1:W-:Y:S02]  /*a2f0*/  @!P4 STG.E.128 desc[UR8][R2.64+0x80], R12 ;  /* 0x0000800c0200c986 */ /* 0x0003e4000c101d08 */
.L_x_76:
[----:B------:R-:W-:Y:S05]  /*a300*/  BSYNC B0 ;  /* 0x0000000000007941 */ /* 0x000fea0003800000 */
.L_x_75:
[----:B-1----:R1:W2:Y:S01]  /*a310*/  LDS.128 R20, [R221+0x800] ;  /* 0x00080000dd147984 */ /* 0x0022a20000000c00 */
[----:B------:R-:W-:Y:S03]  /*a320*/  BSSY B0, `(.L_x_77) ;  /* 0x0000017000007945 */ /* 0x000fe60003800000 */
[----:B------:R1:W3:Y:S04]  /*a330*/  LDS.128 R16, [R221+0x2800] ;  /* 0x00280000dd107984 */ /* 0x0002e80000000c00 */
[----:B------:R1:W4:Y:S01]  /*a340*/  LDS.128 R12, [R221+0x4800] ;  /* 0x00480000dd0c7984 */ /* 0x0003220000000c00 */
[----:B------:R-:W-:Y:S05]  /*a350*/  @P2 BRA `(.L_x_78) ;  /* 0x00000000004c2947 */ /* 0x000fea0003800000 */
[----:B------:R-:W-:Y:S01]  /*a360*/  IADD3 R0, P2, R24, 0x20, RZ ;  /* 0x0000002018007810 */ /* 0x000fe20007f5e0ff */
[----:B------:R-:W-:Y:S01]  /*a370*/  ULDC.64 UR4, c[0x0][0x298] ;  /* 0x0000a60000047ab9 */ /* 0x000fe20000000a00 */
[----:B------:R-:W-:Y:S01]  /*a380*/  MOV R3, R7 ;  /* 0x0000000700037202 */ /* 0x000fe20000000f00 */
[----:B------:R-:W-:Y:S02]  /*a390*/  ULDC UR6, c[0x0][0x2d0] ;  /* 0x0000b40000067ab9 */ /* 0x000fe40000000800 */
[----:B------:R-:W-:Y:S01]  /*a3a0*/  IMAD.X R2, RZ, RZ, R25, P2 ;  /* 0x000000ffff027224 */ /* 0x000fe200010e0619 */
[----:B------:R-:W-:Y:S02]  /*a3b0*/  ISETP.GE.AND P4, PT, R248, UR6, PT ;  /* 0x00000006f8007c0c */ /* 0x000fe4000bf86270 */
[----:B------:R-:W-:Y:S01]  /*a3c0*/  ISETP.GE.AND P3, PT, R241, UR6, PT ;  /* 0x00000006f1007c0c */ /* 0x000fe2000bf66270 */
[----:B------:R-:W-:Y:S01]  /*a3d0*/  IMAD R10, R2, UR4, RZ ;  /* 0x00000004020a7c24 */ /* 0x000fe2000f8e02ff */
[----:B------:R-:W-:Y:S01]  /*a3e0*/  ISETP.GE.AND P2, PT, R242, UR6, PT ;  /* 0x00000006f2007c0c */ /* 0x000fe2000bf46270 */
[----:B------:R-:W-:-:S04]  /*a3f0*/  IMAD.MOV.U32 R2, RZ, RZ, R8 ;  /* 0x000000ffff027224 */ /* 0x000fc800078e0008 */
[----:B------:R-:W-:-:S04]  /*a400*/  IMAD.WIDE.U32 R4, R0, UR4, R2 ;  /* 0x0000000400047c25 */ /* 0x000fc8000f8e0002 */
[----:B------:R-:W-:Y:S01]  /*a410*/  IMAD R0, R0, UR5, R10 ;  /* 0x0000000500007c24 */ /* 0x000fe2000f8e020a */
[----:B------:R-:W-:Y:S02]  /*a420*/  ULDC.64 UR4, c[0x0][0x280] ;  /* 0x0000a00000047ab9 */ /* 0x000fe40000000a00 */
[----:B------:R-:W-:Y:S01]  /*a430*/  LEA R2, P5, R4, UR4, 0x1 ;  /* 0x0000000404027c11 */ /* 0x000fe2000f8a08ff */
[----:B------:R-:W-:-:S05]  /*a440*/  IMAD.IADD R0, R5, 0x1, R0 ;  /* 0x0000000105007824 */ /* 0x000fca00078e0200 */
[----:B------:R-:W-:-:S05]  /*a450*/  LEA.HI.X R3, R4, UR5, R0, 0x1, P5 ;  /* 0x0000000504037c11 */ /* 0x000fca000a8f0c00 */
[----:B--2---:R2:W-:Y:S04]  /*a460*/  @!P4 STG.E.128 desc[UR8][R2.64], R20 ;  /* 0x000000140200c986 */ /* 0x0045e8000c101d08 */
[----:B---3--:R2:W-:Y:S04]  /*a470*/  @!P3 STG.E.128 desc[UR8][R2.64+0x40], R16 ;  /* 0x000040100200b986 */ /* 0x0085e8000c101d08 */
[----:B----4-:R2:W-:Y:S02]  /*a480*/  @!P2 STG.E.128 desc[UR8][R2.64+0x80], R12 ;  /* 0x0000800c0200a986 */ /* 0x0105e4000c101d08 */
.L_x_78:
[----:B------:R-:W-:Y:S05]  /*a490*/  BSYNC B0 ;  /* 0x0000000000007941 */ /* 0x000fea0003800000 */
.L_x_77:
[----:B--2---:R2:W1:Y:S01]  /*a4a0*/  LDS.128 R20, [R221+0x1000] ;  /* 0x00100000dd147984 */ /* 0x0044620000000c00 */
[----:B------:R-:W-:Y:S03]  /*a4b0*/  BSSY B0, `(.L_x_79) ;  /* 0x0000017000007945 */ /* 0x000fe60003800000 */
[----:B---3--:R2:W3:Y:S04]  /*a4c0*/  LDS.128 R16, [R221+0x3000] ;  /* 0x00300000dd107984 */ /* 0x0084e80000000c00 */
[----:B----4-:R2:W4:Y:S01]  /*a4d0*/  LDS.128 R12, [R221+0x5000] ;  /* 0x00500000dd0c7984 */ /* 0x0105220000000c00 */
        /* <DEDUP_REMOVED lines=17> */
[----:B-1----:R1:W-:Y:S04]  /*a5f0*/  @!P3 STG.E.128 desc[UR8][R2.64], R20 ;  /* 0x000000140200b986 */ /* 0x0023e8000c101d08 */
[----:B---3--:R1:W-:Y:S04]  /*a600*/  @!P2 STG.E.128 desc[UR8][R2.64+0x40], R16 ;  /* 0x000040100200a986 */ /* 0x0083e8000c101d08 */
[----:B----4-:R1:W-:Y:S02]  /*a610*/  @!P1 STG.E.128 desc[UR8][R2.64+0x80], R12 ;  /* 0x0000800c02009986 */ /* 0x0103e4000c101d08 */
.L_x_80:
[----:B------:R-:W-:Y:S05]  /*a620*/  BSYNC B0 ;  /* 0x0000000000007941 */ /* 0x000fea0003800000 */
.L_x_79:
[----:B-1--4-:R1:W4:Y:S01]  /*a630*/  LDS.128 R12, [R221+0x5800] ;  /* 0x00580000dd0c7984 */ /* 0x0123220000000c00 */
[----:B------:R-:W-:Y:S05]  /*a640*/  @P0 EXIT ;  /* 0x000000000000094d */ /* 0x000fea0003800000 */
        /* <DEDUP_REMOVED lines=16> */
[----:B------:R1:W-:Y:S04]  /*a750*/  @!P2 STG.E.128 desc[UR8][R2.64], R32 ;  /* 0x000000200200a986 */ /* 0x0003e8000c101d08 */
[----:B------:R1:W-:Y:S01]  /*a760*/  @!P1 STG.E.128 desc[UR8][R2.64+0x40], R28 ;  /* 0x0000401c02009986 */ /* 0x0003e2000c101d08 */
[----:B------:R-:W-:Y:S05]  /*a770*/  @P0 EXIT ;  /* 0x000000000000094d */ /* 0x000fea0003800000 */
[----:B----4-:R-:W-:Y:S01]  /*a780*/  STG.E.128 desc[UR8][R2.64+0x80], R12 ;  /* 0x0000800c02007986 */ /* 0x010fe2000c101d08 */
[----:B------:R-:W-:Y:S05]  /*a790*/  EXIT ;  /* 0x000000000000794d */ /* 0x000fea0003800000 */
.L_x_45:
[----:B------:R-:W2:Y:S01]  /*a7a0*/  LDL R30, [R1+0x14] ;  /* 0x00001400011e7983 */ /* 0x000ea20000100800 */
[----:B------:R-:W1:Y:S01]  /*a7b0*/  LDC.U8 R2, c[0x0][0x3d9] ;  /* 0x0000f640ff027b82 */ /* 0x000e620000000000 */
[----:B------:R-:W-:Y:S01]  /*a7c0*/  SHF.R.S32.HI R10, RZ, 0x1f, R46 ;  /* 0x0000001fff0a7819 */ /* 0x000fe2000001142e */
[----:B------:R-:W-:Y:S01]  /*a7d0*/  ULDC.64 UR4, c[0x0][0x2a0] ;  /* 0x0000a80000047ab9 */ /* 0x000fe20000000a00 */
[----:B------:R-:W-:Y:S02]  /*a7e0*/  BSSY B0, `(.L_x_81) ;  /* 0x000003c000007945 */ /* 0x000fe40003800000 */
[----:B------:R-:W-:-:S03]  /*a7f0*/  LEA.HI R10, R10, R46, RZ, 0x2 ;  /* 0x0000002e0a0a7211 */ /* 0x000fc600078f10ff */
[----:B------:R-:W3:Y:S01]  /*a800*/  LDC.U8 R8, c[0x0][0x3d8] ;  /* 0x0000f600ff087b82 */ /* 0x000ee20000000000 */
[----:B-1----:R-:W-:Y:S02]  /*a810*/  ISETP.NE.AND P0, PT, R2, RZ, PT ;  /* 0x000000ff0200720c */ /* 0x002fe40003f05270 */
[C---:B---3--:R-:W-:Y:S02]  /*a820*/  ISETP.NE.AND P2, PT, R8.reuse, RZ, PT ;  /* 0x000000ff0800720c */ /* 0x048fe40003f45270 */
[----:B------:R-:W-:Y:S02]  /*a830*/  ISETP.NE.AND P1, PT, R8, RZ, !P0 ;  /* 0x000000ff0800720c */ /* 0x000fe40004725270 */
[----:B------:R-:W-:-:S07]  /*a840*/  ISETP.NE.OR P2, PT, R2, RZ, !P2 ;  /* 0x000000ff0200720c */ /* 0x000fce0005745670 */
[----:B------:R-:W1:Y:S01]  /*a850*/  @!P0 LDC R18, c[0x0][0x2c4] ;  /* 0x0000b100ff128b82 */ /* 0x000e620000000800 */
[----:B------:R-:W-:-:S05]  /*a860*/  SHF.R.S32.HI R8, RZ, 0x1f, R29 ;  /* 0x0000001fff087819 */ /* 0x000fca000001141d */
[----:B------:R-:W-:Y:S02]  /*a870*/  IMAD R8, R8, UR4, RZ ;  /* 0x0000000408087c24 */ /* 0x000fe4000f8e02ff */
[----:B------:R-:W3:Y:S02]  /*a880*/  @!P0 LDC R19, c[0x0][0x270] ;  /* 0x00009c00ff138b82 */ /* 0x000ee40000000800 */
[----:B------:R-:W-:-:S06]  /*a890*/  IMAD R8, R29, UR5, R8 ;  /* 0x000000051d087c24 */ /* 0x000fcc000f8e0208 */
[----:B------:R-:W4:Y:S08]  /*a8a0*/  @P0 LDC R17, c[0x0][0x2c0] ;  /* 0x0000b000ff110b82 */ /* 0x000f300000000800 */
[----:B-1----:R-:W1:Y:S08]  /*a8b0*/  @P1 LDC R18, c[0x0][0x2e4] ;  /* 0x0000b900ff121b82 */ /* 0x002e700000000800 */
[----:B------:R-:W1:Y:S08]  /*a8c0*/  @P0 LDC.64 R22, c[0x0][0x2c0] ;  /* 0x0000b000ff160b82 */ /* 0x000e700000000a00 */
[----:B------:R-:W1:Y:S01]  /*a8d0*/  @!P2 LDC R26, c[0x0][0x2c4] ;  /* 0x0000b100ff1aab82 */ /* 0x000e620000000800 */
[----:B--2---:R-:W-:-:S13]  /*a8e0*/  ISETP.NE.AND P3, PT, R30, -0x1, PT ;  /* 0xffffffff1e00780c */ /* 0x004fda0003f65270 */
[----:B------:R-:W2:Y:S01]  /*a8f0*/  @P3 LDC.64 R6, c[0x0][0x298] ;  /* 0x0000a600ff063b82 */ /* 0x000ea20000000a00 */
[----:B------:R-:W-:-:S07]  /*a900*/  @!P3 SHF.R.S32.HI R0, RZ, 0x1f, R27 ;  /* 0x0000001fff00b819 */ /* 0x000fce000001141b */
[----:B------:R-:W5:Y:S01]  /*a910*/  @!P3 LDC.64 R4, c[0x0][0x290] ;  /* 0x0000a400ff04bb82 */ /* 0x000f620000000a00 */
[----:B--2---:R-:W-:-:S04]  /*a920*/  @P3 IMAD.WIDE.U32 R2, R30, R6, RZ ;  /* 0x000000061e023225 */ /* 0x004fc800078e00ff */
[----:B------:R-:W-:Y:S01]  /*a930*/  @P3 IMAD R7, R30, R7, R3 ;  /* 0x000000071e073224 */ /* 0x000fe200078e0203 */
[----:B------:R-:W-:Y:S02]  /*a940*/  LOP3.LUT R3, R10, 0xfffffffc, RZ, 0xc0, !PT ;  /* 0xfffffffc0a037812 */ /* 0x000fe400078ec0ff */
[----:B------:R-:W-:Y:S01]  /*a950*/  SHF.R.S32.HI R10, RZ, 0x2, R10 ;  /* 0x00000002ff0a7819 */ /* 0x000fe2000001140a */
[-C--:B-----5:R-:W-:Y:S02]  /*a960*/  @!P3 IMAD R0, R0, R4.reuse, RZ ;  /* 0x000000040000b224 */ /* 0x0a0fe400078e02ff */
[----:B------:R-:W-:Y:S02]  /*a970*/  IMAD.IADD R16, R46, 0x1, -R3 ;  /* 0x000000012e107824 */ /* 0x000fe400078e0a03 */
[C---:B------:R-:W-:Y:S02]  /*a980*/  @!P3 IMAD R0, R27.reuse, R5, R0 ;  /* 0x000000051b00b224 */ /* 0x040fe400078e0200 */
[----:B------:R-:W-:-:S04]  /*a990*/  @!P3 IMAD.WIDE.U32 R4, R27, R4, RZ ;  /* 0x000000041b04b225 */ /* 0x000fc800078e00ff */
[----:B------:R-:W-:Y:S02]  /*a9a0*/  @!P3 IMAD.MOV.U32 R2, RZ, RZ, R4 ;  /* 0x000000ffff02b224 */ /* 0x000fe400078e0004 */
[----:B------:R-:W-:Y:S02]  /*a9b0*/  IMAD.SHL.U32 R14, R16, 0x8, RZ ;  /* 0x00000008100e7824 */ /* 0x000fe400078e00ff */
[----:B------:R-:W-:Y:S01]  /*a9c0*/  @!P3 IMAD.IADD R7, R5, 0x1, R0 ;  /* 0x000000010507b824 */ /* 0x000fe200078e0200 */
[----:B------:R-:W-:Y:S01]  /*a9d0*/  IADD3 R0, -R28, R11, RZ ;  /* 0x0000000b1c007210 */ /* 0x000fe20007ffe1ff */
[----:B------:R-:W-:Y:S01]  /*a9e0*/  VIADD R21, R10, 0x20 ;  /* 0x000000200a157836 */ /* 0x000fe20000000000 */
[C---:B------:R-:W-:Y:S01]  /*a9f0*/  IADD3 R2, P1, R14.reuse, R2, RZ ;  /* 0x000000020e027210 */ /* 0x040fe20007f3e0ff */
[C---:B------:R-:W-:Y:S01]  /*aa00*/  VIADD R25, R14.reuse, 0x20 ;  /* 0x000000200e197836 */ /* 0x040fe20000000000 */
[----:B------:R-:W-:Y:S02]  /*aa10*/  SHF.R.S32.HI R11, RZ, 0x1f, R10 ;  /* 0x0000001fff0b7819 */ /* 0x000fe4000001140a */
[----:B------:R-:W-:-:S02]  /*aa20*/  LEA.HI.X.SX32 R3, R14, R7, 0x1, P1 ;  /* 0x000000070e037211 */ /* 0x000fc400008f0eff */
[-C--:B------:R-:W-:Y:S01]  /*aa30*/  ISETP.GE.AND P1, PT, R10, R0.reuse, PT ;  /* 0x000000000a00720c */ /* 0x080fe20003f26270 */
[----:B------:R-:W-:Y:S01]  /*aa40*/  IMAD.WIDE R4, R31, 0x80, R10 ;  /* 0x000000801f047825 */ /* 0x000fe200078e020a */
[----:B------:R-:W-:Y:S02]  /*aa50*/  ISETP.GE.AND P3, PT, R21, R0, PT ;  /* 0x000000001500720c */ /* 0x000fe40003f66270 */
[----:B------:R-:W-:Y:S01]  /*aa60*/  IADD3 R24, R14, 0x40, RZ ;  /* 0x000000400e187810 */ /* 0x000fe20007ffe0ff */
[----:B------:R-:W-:-:S04]  /*aa70*/  IMAD.WIDE.U32 R12, R29, UR4, R2 ;  /* 0x000000041d0c7c25 */ /* 0x000fc8000f8e0002 */
[----:B------:R-:W-:-:S04]  /*aa80*/  IMAD.IADD R9, R8, 0x1, R13 ;  /* 0x0000000108097824 */ /* 0x000fc800078e020d */
[----:B-1-34-:R-:W-:Y:S05]  /*aa90*/  @P1 BRA `(.L_x_82) ;  /* 0x0000000000401947 */ /* 0x01afea0003800000 */
        /* <DEDUP_REMOVED lines=13> */
[----:B------:R1:W-:Y:S04]  /*ab70*/  @!P5 STG.E.128 desc[UR8][R2.64], RZ ;  /* 0x000000ff0200d986 */ /* 0x0003e8000c101d08 */
[----:B------:R1:W-:Y:S04]  /*ab80*/  @!P4 STG.E.128 desc[UR8][R2.64+0x40], RZ ;  /* 0x000040ff0200c986 */ /* 0x0003e8000c101d08 */
[----:B------:R1:W-:Y:S02]  /*ab90*/  @!P1 STG.E.128 desc[UR8][R2.64+0x80], RZ ;  /* 0x000080ff02009986 */ /* 0x0003e4000c101d08 */
.L_x_82:
[----:B------:R-:W-:Y:S05]  /*aba0*/  BSYNC B0 ;  /* 0x0000000000007941 */ /* 0x000fea0003800000 */
.L_x_81:
[----:B------:R-:W-:Y:S01]  /*abb0*/  BSSY B0, `(.L_x_83) ;  /* 0x0000018000007945 */ /* 0x000fe20003800000 */
[----:B------:R-:W-:Y:S01]  /*abc0*/  ISETP.NE.OR P1, PT, R30, -0x1, P2 ;  /* 0xffffffff1e00780c */ /* 0x000fe20001725670 */
[----:B------:R-:W-:Y:S01]  /*abd0*/  @P0 IMAD.MOV.U32 R15, RZ, RZ, 0x1 ;  /* 0x00000001ff0f0424 */ /* 0x000fe200078e00ff */
[----:B------:R-:W-:Y:S01]  /*abe0*/  IADD3 R20, R10, 0x40, RZ ;  /* 0x000000400a147810 */ /* 0x000fe20007ffe0ff */
[----:B------:R-:W-:Y:S05]  /*abf0*/  @P3 BRA `(.L_x_84) ;  /* 0x00000000004c3947 */ /* 0x000fea0003800000 */
[----:B-1----:R-:W-:Y:S01]  /*ac00*/  IADD3 R2, P3, R4, 0x20, RZ ;  /* 0x0000002004027810 */ /* 0x002fe20007f7e0ff */
[----:B------:R-:W-:Y:S01]  /*ac10*/  ULDC.64 UR4, c[0x0][0x298] ;  /* 0x0000a60000047ab9 */ /* 0x000fe20000000a00 */
[----:B------:R-:W-:Y:S01]  /*ac20*/  MOV R7, R9 ;  /* 0x0000000900077202 */ /* 0x000fe20000000f00 */
[----:B------:R-:W-:Y:S01]  /*ac30*/  IMAD.MOV.U32 R6, RZ, RZ, R12 ;  /* 0x000000ffff067224 */ /* 0x000fe200078e000c */
[----:B------:R-:W-:Y:S01]  /*ac40*/  ULDC UR6, c[0x0][0x2d0] ;  /* 0x0000b40000067ab9 */ /* 0x000fe20000000800 */
[----:B------:R-:W-:Y:S01]  /*ac50*/  IMAD.X R3, RZ, RZ, R5, P3 ;  /* 0x000000ffff037224 */ /* 0x000fe200018e0605 */
[----:B------:R-:W-:Y:S01]  /*ac60*/  ISETP.GE.AND P5, PT, R14, UR6, PT ;  /* 0x000000060e007c0c */ /* 0x000fe2000bfa6270 */
[----:B------:R-:W-:Y:S01]  /*ac70*/  IMAD.WIDE.U32 R6, R2, UR4, R6 ;  /* 0x0000000402067c25 */ /* 0x000fe2000f8e0006 */
[----:B------:R-:W-:Y:S02]  /*ac80*/  ISETP.GE.AND P4, PT, R25, UR6, PT ;  /* 0x0000000619007c0c */ /* 0x000fe4000bf86270 */
[----:B------:R-:W-:Y:S01]  /*ac90*/  ISETP.GE.AND P3, PT, R24, UR6, PT ;  /* 0x0000000618007c0c */ /* 0x000fe2000bf66270 */
[----:B------:R-:W-:-:S04]  /*aca0*/  IMAD R3, R3, UR4, RZ ;  /* 0x0000000403037c24 */ /* 0x000fc8000f8e02ff */
[----:B------:R-:W-:Y:S01]  /*acb0*/  IMAD R3, R2, UR5, R3 ;  /* 0x0000000502037c24 */ /* 0x000fe2000f8e0203 */
[----:B------:R-:W-:Y:S02]  /*acc0*/  ULDC.64 UR4, c[0x0][0x280] ;  /* 0x0000a00000047ab9 */ /* 0x000fe40000000a00 */
[----:B------:R-:W-:Y:S01]  /*acd0*/  LEA R2, P6, R6, UR4, 0x1 ;  /* 0x0000000406027c11 */ /* 0x000fe2000f8c08ff */
[----:B------:R-:W-:-:S05]  /*ace0*/  IMAD.IADD R3, R7, 0x1, R3 ;  /* 0x0000000107037824 */ /* 0x000fca00078e0203 */
[----:B------:R-:W-:-:S05]  /*acf0*/  LEA.HI.X R3, R6, UR5, R3, 0x1, P6 ;  /* 0x0000000506037c11 */ /* 0x000fca000b0f0c03 */
[----:B------:R2:W-:Y:S04]  /*ad00*/  @!P5 STG.E.128 desc[UR8][R2.64], RZ ;  /* 0x000000ff0200d986 */ /* 0x0005e8000c101d08 */
[----:B------:R2:W-:Y:S04]  /*ad10*/  @!P4 STG.E.128 desc[UR8][R2.64+0x40], RZ ;  /* 0x000040ff0200c986 */ /* 0x0005e8000c101d08 */
[----:B------:R2:W-:Y:S02]  /*ad20*/  @!P3 STG.E.128 desc[UR8][R2.64+0x80], RZ ;  /* 0x000080ff0200b986 */ /* 0x0005e4000c101d08 */
.L_x_84:
[----:B------:R-:W-:Y:S05]  /*ad30*/  BSYNC B0 ;  /* 0x0000000000007941 */ /* 0x000fea0003800000 */
.L_x_83:
[----:B------:R-:W-:Y:S01]  /*ad40*/  @!P1 IMAD R30, R27, R26, RZ ;  /* 0x0000001a1b1e9224 */ /* 0x000fe200078e02ff */
[----:B------:R-:W-:Y:S01]  /*ad50*/  ISETP.GE.AND P4, PT, R20, R0, PT ;  /* 0x000000001400720c */ /* 0x000fe20003f86270 */
[----:B------:R-:W-:Y:S01]  /*ad60*/  @!P0 IMAD R15, R18, R19, RZ ;  /* 0x00000013120f8224 */ /* 0x000fe200078e02ff */
[----:B------:R-:W-:Y:S01]  /*ad70*/  BSSY B0, `(.L_x_85) ;  /* 0x000001b000007945 */ /* 0x000fe20003800000 */
[----:B------:R-:W-:Y:S01]  /*ad80*/  ISETP.NE.AND P3, PT, R16, RZ, PT ;  /* 0x000000ff1000720c */ /* 0x000fe20003f65270 */
[----:B------:R3:W-:Y:S01]  /*ad90*/  @!P1 STL [R1+0x14], R30 ;  /* 0x0000141e01009387 */ /* 0x0007e20000100800 */
[----:B------:R-:W-:Y:S01]  /*ada0*/  @P0 IMAD R16, R23, R22, RZ ;  /* 0x0000001617100224 */ /* 0x000fe200078e02ff */
[----:B------:R-:W-:Y:S01]  /*adb0*/  @!P0 MOV R16, R18 ;  /* 0x0000001200108202 */ /* 0x000fe20000000f00 */
[----:B------:R-:W-:Y:S01]  /*adc0*/  IMAD R15, R27, R15, RZ ;  /* 0x0000000f1b0f7224 */ /* 0x000fe200078e02ff */
[----:B------:R-:W-:-:S05]  /*add0*/  IADD3 R19, R10, 0x60, RZ ;  /* 0x000000600a137810 */ /* 0x000fca0007ffe0ff */
[----:B------:R-:W-:Y:S05]  /*ade0*/  @P4 BRA `(.L_x_86) ;  /* 0x00000000004c4947 */ /* 0x000fea0003800000 */
[----:B-12---:R-:W-:Y:S01]  /*adf0*/  IADD3 R2, P1, R4, 0x40, RZ ;  /* 0x0000004004027810 */ /* 0x006fe20007f3e0ff */
        /* <DEDUP_REMOVED lines=18> */
.L_x_86:
[----:B------:R-:W-:Y:S05]  /*af20*/  BSYNC B0 ;  /* 0x0000000000007941 */ /* 0x000fea0003800000 */
.L_x_85:
[-C--:B------:R-:W-:Y:S01]  /*af30*/  ISETP.GE.AND P1, PT, R19, R0.reuse, PT ;  /* 0x000000001300720c */ /* 0x080fe20003f26270 */
[----:B------:R-:W-:Y:S01]  /*af40*/  @!P0 IMAD.MOV.U32 R17, RZ, RZ, 0x1 ;  /* 0x00000001ff118424 */ /* 0x000fe200078e00ff */
[----:B-12-4-:R-:W-:Y:S01]  /*af50*/  SEL R2, R15, RZ, P2 ;  /* 0x000000ff0f027207 */ /* 0x016fe20001000000 */
[----:B------:R-:W-:Y:S01]  /*af60*/  BSSY B0, `(.L_x_87) ;  /* 0x000001d000007945 */ /* 0x000fe20003800000 */
[-C--:B------:R-:W-:Y:S02]  /*af70*/  ISETP.GE.OR P6, PT, R10, R0.reuse, P3 ;  /* 0x000000000a00720c */ /* 0x080fe40001fc6670 */
[----:B------:R-:W-:Y:S02]  /*af80*/  CS2R R6, SRZ ;  /* 0x0000000000067805 */ /* 0x000fe4000001ff00 */
[----:B------:R-:W-:Y:S01]  /*af90*/  ISETP.GE.OR P5, PT, R21, R0, P3 ;  /* 0x000000001500720c */ /* 0x000fe20001fa6670 */
[----:B------:R-:W-:Y:S01]  /*afa0*/  IMAD R16, R29, R16, R2 ;  /* 0x000000101d107224 */ /* 0x000fe200078e0202 */
[-C--:B------:R-:W-:Y:S01]  /*afb0*/  ISETP.GE.OR P4, PT, R20, R0.reuse, P3 ;  /* 0x000000001400720c */ /* 0x080fe20001f86670 */
[----:B------:R-:W-:Y:S01]  /*afc0*/  IMAD R15, R28, R17, RZ ;  /* 0x000000111c0f7224 */ /* 0x000fe200078e02ff */
[----:B------:R-:W-:-:S02]  /*afd0*/  ISETP.GE.OR P3, PT, R19, R0, P3 ;  /* 0x000000001300720c */ /* 0x000fc40001f66670 */
[----:B------:R-:W-:Y:S01]  /*afe0*/  @!P2 SHF.R.S32.HI R18, RZ, 0x1f, R30 ;  /* 0x0000001fff12a819 */ /* 0x000fe2000001141e */
[----:B------:R-:W-:Y:S10]  /*aff0*/  @P1 BRA `(.L_x_88) ;  /* 0x00000000004c1947 */ /* 0x000ff40003800000 */
[----:B------:R-:W-:Y:S01]  /*b000*/  IADD3 R0, P0, R4, 0x60, RZ ;  /* 0x0000006004007810 */ /* 0x000fe20007f1e0ff */
[----:B------:R-:W-:Y:S01]  /*b010*/  ULDC.64 UR4, c[0x0][0x298] ;  /* 0x0000a60000047ab9 */ /* 0x000fe20000000a00 */
[----:B------:R-:W-:Y:S01]  /*b020*/  MOV R3, R9 ;  /* 0x0000000900037202 */ /* 0x000fe20000000f00 */
[----:B------:R-:W-:Y:S01]  /*b030*/  IMAD.MOV.U32 R2, RZ, RZ, R12 ;  /* 0x000000ffff027224 */ /* 0x000fe200078e000c */
[----:B------:R-:W-:Y:S01]  /*b040*/  ULDC UR6, c[0x0][0x2d0] ;  /* 0x0000b40000067ab9 */ /* 0x000fe20000000800 */
[----:B------:R-:W-:Y:S01]  /*b050*/  IMAD.X R4, RZ, RZ, R5, P0 ;  /* 0x000000ffff047224 */ /* 0x000fe200000e0605 */
[----:B------:R-:W-:-:S03]  /*b060*/  ISETP.GE.AND P0, PT, R14, UR6, PT ;  /* 0x000000060e007c0c */ /* 0x000fc6000bf06270 */
[----:B------:R-:W-:Y:S02]  /*b070*/  IMAD R8, R4, UR4, RZ ;  /* 0x0000000404087c24 */ /* 0x000fe4000f8e02ff */
[----:B------:R-:W-:-:S04]  /*b080*/  IMAD.WIDE.U32 R4, R0, UR4, R2 ;  /* 0x0000000400047c25 */ /* 0x000fc8000f8e0002 */
[----:B------:R-:W-:Y:S01]  /*b090*/  IMAD R0, R0, UR5, R8 ;  /* 0x0000000500007c24 */ /* 0x000fe2000f8e0208 */
[----:B------:R-:W-:Y:S02]  /*b0a0*/  ULDC.64 UR4, c[0x0][0x280] ;  /* 0x0000a00000047ab9 */ /* 0x000fe40000000a00 */
[----:B------:R-:W-:Y:S01]  /*b0b0*/  LEA R2, P1, R4, UR4, 0x1 ;  /* 0x0000000404027c11 */ /* 0x000fe2000f8208ff */
[----:B------:R-:W-:-:S05]  /*b0c0*/  IMAD.IADD R0, R5, 0x1, R0 ;  /* 0x0000000105007824 */ /* 0x000fca00078e0200 */
[----:B------:R-:W-:Y:S02]  /*b0d0*/  LEA.HI.X R3, R4, UR5, R0, 0x1, P1 ;  /* 0x0000000504037c11 */ /* 0x000fe400088f0c00 */
[----:B------:R-:W-:-:S03]  /*b0e0*/  ISETP.GE.AND P1, PT, R25, UR6, PT ;  /* 0x0000000619007c0c */ /* 0x000fc6000bf26270 */
[----:B------:R1:W-:Y:S01]  /*b0f0*/  @!P0 STG.E.128 desc[UR8][R2.64], RZ ;  /* 0x000000ff02008986 */ /* 0x0003e2000c101d08 */
[----:B------:R-:W-:-:S09]  /*b100*/  ISETP.GE.AND P0, PT, R24, UR6, PT ;  /* 0x0000000618007c0c */ /* 0x000fd2000bf06270 */
[----:B------:R1:W-:Y:S04]  /*b110*/  @!P1 STG.E.128 desc[UR8][R2.64+0x40], RZ ;  /* 0x000040ff02009986 */ /* 0x0003e8000c101d08 */
[----:B------:R1:W-:Y:S02]  /*b120*/  @!P0 STG.E.128 desc[UR8][R2.64+0x80], RZ ;  /* 0x000080ff02008986 */ /* 0x0003e4000c101d08 */
.L_x_88:
[----:B------:R-:W-:Y:S05]  /*b130*/  BSYNC B0 ;  /* 0x0000000000007941 */ /* 0x000fea0003800000 */
.L_x_87:
[----:B------:R-:W-:Y:S01]  /*b140*/  @!P2 IMAD.MOV.U32 R6, RZ, RZ, R30 ;  /* 0x000000ffff06a224 */ /* 0x000fe200078e001e */
[----:B------:R-:W-:Y:S01]  /*b150*/  SHF.R.S32.HI R0, RZ, 0x1f, R15 ;  /* 0x0000001fff007819 */ /* 0x000fe2000001140f */
[----:B------:R-:W-:Y:S01]  /*b160*/  @!P2 IMAD.MOV.U32 R7, RZ, RZ, R18 ;  /* 0x000000ffff07a224 */ /* 0x000fe200078e0012 */
[--C-:B-1----:R-:W-:Y:S01]  /*b170*/  SHF.R.S32.HI R2, RZ, 0x1f, R16.reuse ;  /* 0x0000001fff027819 */ /* 0x102fe20000011410 */
[----:B------:R-:W-:Y:S01]  /*b180*/  BSSY B0, `(.L_x_89) ;  /* 0x000000c000007945 */ /* 0x000fe20003800000 */
[----:B------:R-:W-:-:S04]  /*b190*/  IADD3 R4, P1, P0, R15, R6, R16 ;  /* 0x000000060f047210 */ /* 0x000fc8000783e010 */
[----:B------:R-:W-:Y:S01]  /*b1a0*/  IADD3.X R6, R0, R7, R2, P1, P0 ;  /* 0x0000000700067210 */ /* 0x000fe20000fe0402 */
[----:B------:R-:W-:Y:S08]  /*b1b0*/  @P6 BRA `(.L_x_90) ;  /* 0x0000000000206947 */ /* 0x000ff00003800000 */
[----:B------:R-:W-:Y:S01]  /*b1c0*/  IMAD R0, R10, R17, RZ ;  /* 0x000000110a007224 */ /* 0x000fe200078e02ff */
[----:B------:R-:W-:-:S04]  /*b1d0*/  ULDC.64 UR4, c[0x0][0x2b0] ;  /* 0x0000ac0000047ab9 */ /* 0x000fc80000000a00 */
[----:B------:R-:W-:-:S04]  /*b1e0*/  IADD3 R3, P0, R0, R4, RZ ;  /* 0x0000000400037210 */ /* 0x000fc80007f1e0ff */
[----:B------:R-:W-:Y:S02]  /*b1f0*/  LEA.HI.X.SX32 R0, R0, R6, 0x1, P0 ;  /* 0x0000000600007211 */ /* 0x000fe400000f0eff */
[----:B------:R-:W-:-:S04]  /*b200*/  LEA R2, P0, R3, UR4, 0x2 ;  /* 0x0000000403027c11 */ /* 0x000fc8000f8010ff */
[----:B------:R-:W-:Y:S01]  /*b210*/  LEA.HI.X R3, R3, UR5, R0, 0x2, P0 ;  /* 0x0000000503037c11 */ /* 0x000fe200080f1400 */
[----:B------:R-:W-:-:S05]  /*b220*/  IMAD.MOV.U32 R0, RZ, RZ, 0x7f800000 ;  /* 0x7f800000ff007424 */ /* 0x000fca00078e00ff */
[----:B------:R1:W-:Y:S03]  /*b230*/  STG.E desc[UR8][R2.64], R0 ;  /* 0x0000000002007986 */ /* 0x0003e6000c101908 */
.L_x_90:
[----:B------:R-:W-:Y:S05]  /*b240*/  BSYNC B0 ;  /* 0x0000000000007941 */ /* 0x000fea0003800000 */
.L_x_89:
[----:B------:R-:W-:Y:S04]  /*b250*/  BSSY B0, `(.L_x_91) ;  /* 0x000000a000007945 */ /* 0x000fe80003800000 */
[----:B------:R-:W-:Y:S05]  /*b260*/  @P5 BRA `(.L_x_92) ;  /* 0x0000000000205947 */ /* 0x000fea0003800000 */
[----:B-1----:R-:W-:Y:S01]  /*b270*/  IMAD R0, R21, R17, RZ ;  /* 0x0000001115007224 */ /* 0x002fe200078e02ff */
[----:B------:R-:W-:-:S04]  /*b280*/  ULDC.64 UR4, c[0x0][0x2b0] ;  /* 0x0000ac0000047ab9 */ /* 0x000fc80000000a00 */
[----:B------:R-:W-:-:S04]  /*b290*/  IADD3 R3, P0, R0, R4, RZ ;  /* 0x0000000400037210 */ /* 0x000fc80007f1e0ff */
[----:B------:R-:W-:Y:S02]  /*b2a0*/  LEA.HI.X.SX32 R0, R0, R6, 0x1, P0 ;  /* 0x0000000600007211 */ /* 0x000fe400000f0eff */
[----:B------:R-:W-:-:S04]  /*b2b0*/  LEA R2, P0, R3, UR4, 0x2 ;  /* 0x0000000403027c11 */ /* 0x000fc8000f8010ff */
[----:B------:R-:W-:Y:S01]  /*b2c0*/  LEA.HI.X R3, R3, UR5, R0, 0x2, P0 ;  /* 0x0000000503037c11 */ /* 0x000fe200080f1400 */
[----:B------:R-:W-:-:S05]  /*b2d0*/  IMAD.MOV.U32 R0, RZ, RZ, 0x7f800000 ;  /* 0x7f800000ff007424 */ /* 0x000fca00078e00ff */
[----:B------:R2:W-:Y:S03]  /*b2e0*/  STG.E desc[UR8][R2.64], R0 ;  /* 0x0000000002007986 */ /* 0x0005e6000c101908 */
.L_x_92:
[----:B------:R-:W-:Y:S05]  /*b2f0*/  BSYNC B0 ;  /* 0x0000000000007941 */ /* 0x000fea0003800000 */
.L_x_91:
[----:B------:R-:W-:Y:S04]  /*b300*/  BSSY B0, `(.L_x_93) ;  /* 0x000000a000007945 */ /* 0x000fe80003800000 */
[----:B------:R-:W-:Y:S05]  /*b310*/  @P4 BRA `(.L_x_94) ;  /* 0x0000000000204947 */ /* 0x000fea0003800000 */
[----:B-12---:R-:W-:Y:S01]  /*b320*/  IMAD R0, R20, R17, RZ ;  /* 0x0000001114007224 */ /* 0x006fe200078e02ff */
[----:B------:R-:W-:-:S04]  /*b330*/  ULDC.64 UR4, c[0x0][0x2b0] ;  /* 0x0000ac0000047ab9 */ /* 0x000fc80000000a00 */
[----:B------:R-:W-:-:S04]  /*b340*/  IADD3 R3, P0, R0, R4, RZ ;  /* 0x0000000400037210 */ /* 0x000fc80007f1e0ff */
[----:B------:R-:W-:Y:S02]  /*b350*/  LEA.HI.X.SX32 R0, R0, R6, 0x1, P0 ;  /* 0x0000000600007211 */ /* 0x000fe400000f0eff */
[----:B------:R-:W-:-:S04]  /*b360*/  LEA R2, P0, R3, UR4, 0x2 ;  /* 0x0000000403027c11 */ /* 0x000fc8000f8010ff */
[----:B------:R-:W-:Y:S01]  /*b370*/  LEA.HI.X R3, R3, UR5, R0, 0x2, P0 ;  /* 0x0000000503037c11 */ /* 0x000fe200080f1400 */
[----:B------:R-:W-:-:S05]  /*b380*/  IMAD.MOV.U32 R0, RZ, RZ, 0x7f800000 ;  /* 0x7f800000ff007424 */ /* 0x000fca00078e00ff */
[----:B------:R4:W-:Y:S03]  /*b390*/  STG.E desc[UR8][R2.64], R0 ;  /* 0x0000000002007986 */ /* 0x0009e6000c101908 */
.L_x_94:
[----:B------:R-:W-:Y:S05]  /*b3a0*/  BSYNC B0 ;  /* 0x0000000000007941 */ /* 0x000fea0003800000 */
.L_x_93:
[----:B------:R-:W-:Y:S05]  /*b3b0*/  @P3 EXIT ;  /* 0x000000000000394d */ /* 0x000fea0003800000 */
[----:B-12-4-:R-:W-:Y:S01]  /*b3c0*/  IMAD R0, R19, R17, RZ ;  /* 0x0000001113007224 */ /* 0x016fe200078e02ff */
        /* <DEDUP_REMOVED lines=8> */
.L_x_95:
        /* <DEDUP_REMOVED lines=11> */
.L_x_1207:


//--------------------- .text._ZN5flash16flash_fwd_kernelI23Flash_fwd_kernel_traitsILi96ELi128ELi64ELi4ELb0ELb0EN7cutlass6half_tE19Flash_kernel_traitsILi96ELi128ELi64ELi4ES3_EELb0ELb0ELb0ELb1ELb0ELb0ELb0ELb0EEEvNS_16Flash_fwd_paramsE --------------------------
	.section	.text._ZN5flash16flash_fwd_kernelI23Flash_fwd_kernel_traitsILi96ELi128ELi64ELi4ELb0ELb0EN7cutlass6half_tE19Flash_kernel_traitsILi96ELi128ELi64ELi4ES3_EELb0ELb0ELb0ELb1ELb0ELb0ELb0ELb0EEEvNS_16Flash_fwd_paramsE,"ax",@progbits
	.align	128
        .global         _ZN5flash16flash_fwd_kernelI23Flash_fwd_kernel_traitsILi96ELi128ELi64ELi4ELb0ELb0EN7cutlass6half_tE19Flash_kernel_traitsILi96ELi128ELi64ELi4ES3_EELb0ELb0ELb0ELb1ELb0ELb0ELb0ELb0EEEvNS_16Flash_fwd_paramsE
        .type           _ZN5flash16flash_fwd_kernelI23Flash_fwd_kernel_traitsILi96ELi128ELi64ELi4ELb0ELb0EN7cutlass6half_tE19Flash_kernel_traitsILi96ELi128ELi64ELi4ES3_EELb0ELb0ELb0ELb1ELb0ELb0ELb0ELb0EEEvNS_16Flash_fwd_paramsE,@function
        .size           _ZN5flash16flash_fwd_kernelI23Flash_fwd_kernel_traitsILi96ELi128ELi64ELi4ELb0ELb0EN7cutlass6half_tE19Flash_kernel_traitsILi96ELi128ELi64ELi4ES3_EELb0ELb0ELb0ELb1ELb0ELb0ELb0ELb0EEEvNS_16Flash_fwd_paramsE,(.L_x_1208 - _ZN5flash16flash_fwd_kernelI23Flash_fwd_kernel_traitsILi96ELi128ELi64ELi4ELb0ELb0EN7cutlass6half_tE19Flash_kernel_traitsILi96ELi128ELi64ELi4ES3_EELb0ELb0ELb0ELb1ELb0ELb0ELb0ELb0EEEvNS_16Flash_fwd_paramsE)
        .other          _ZN5flash16flash_fwd_kernelI23Flash_fwd_kernel_traitsILi96ELi128ELi64ELi4ELb0ELb0EN7cutlass6half_tE19Flash_kernel_traitsILi96ELi128ELi64ELi4ES3_EELb0ELb0ELb0ELb1ELb0ELb0ELb0ELb0EEEvNS_16Flash_fwd_paramsE,@"STO_CUDA_ENTRY STV_DEFAULT"
_ZN5flash16flash_fwd_kernelI23Flash_fwd_kernel_traitsILi96ELi128ELi64ELi4ELb0ELb0EN7cutlass6half_tE19Flash_kernel_traitsILi96ELi128ELi64ELi4ES3_EELb0ELb0ELb0ELb1ELb0ELb0ELb0ELb0EEEvNS_16Flash_fwd_paramsE:
.text._ZN5flash16flash_fwd_kernelI23Flash_fwd_kernel_traitsILi96ELi128ELi64ELi4ELb0ELb0EN7cutlass6half_tE19Flash_kernel_traitsILi96ELi128ELi64ELi4ES3_EELb0ELb0ELb0ELb1ELb0ELb0ELb0ELb0EEEvNS_16Flash_fwd_paramsE:
        /* <DEDUP_REMOVED lines=41> */
.L_x_96:
[----:B-1----:R-:W1:Y:S02]  /*0290*/  LDC R4, c[0x0][0x2c8] ;  /* 0x0000b200ff047b82 */ /* 0x002e640000000800 */
.L_x_97:
        /* <DEDUP_REMOVED lines=16> */
[----:B------:R-:W-:-:S13]  /*03a0*/  ISETP.GE.AND P0, PT, R134, 0x1, PT ;  /* 0x000000018600780c */ /* 0x000fda0003f06270 */
[----:B------:R-:W-:Y:S05]  /*03b0*/  @!P0 BRA `(.L_x_98) ;  /* 0x000000c800208947 */ /* 0x000fea0003800000 */
[----:B------:R-:W1:Y:S01]  /*03c0*/  LDC R22, c[0x0][0x278] ;  /* 0x00009e00ff167b82 */ /* 0x000e620000000800 */
[----:B------:R-:W-:Y:S02]  /*03d0*/  IABS R4, R20 ;  /* 0x0000001400047213 */ /* 0x000fe40000000000 */
[----:B------:R-:W-:Y:S02]  /*03e0*/  ISETP.NE.AND P3, PT, R23, -0x1, PT ;  /* 0xffffffff1700780c */ /* 0x000fe40003f65270 */
[----:B------:R-:W-:Y:S02]  /*03f0*/  SHF.R.S32.HI R6, RZ, 0x1f, R158 ;  /* 0x0000001fff067819 */ /* 0x000fe4000001149e */
[----:B------:R-:W-:Y:S01]  /*0400*/  ISETP.NE.AND P0, PT, R9, -0x1, PT ;  /* 0xffffffff0900780c */ /* 0x000fe20003f05270 */
[----:B------:R-:W2:Y:S01]  /*0410*/  LDC.64 R34, c[0x0][0x3c8] ;  /* 0x0000f200ff227b82 */ /* 0x000ea20000000a00 */
[CC--:B------:R-:W-:Y:S02]  /*0420*/  LEA.HI R18, R6.reuse, R158.reuse, RZ, 0x3 ;  /* 0x0000009e06127211 */ /* 0x0c0fe400078f18ff */
[----:B------:R-:W-:-:S02]  /*0430*/  LEA.HI R19, R6, R158, RZ, 0x4 ;  /* 0x0000009e06137211 */ /* 0x000fc400078f20ff */
[----:B------:R-:W-:Y:S02]  /*0440*/  SHF.R.S32.HI R26, RZ, 0x3, R18 ;  /* 0x00000003ff1a7819 */ /* 0x000fe40000011412 */
[----:B------:R-:W-:Y:S01]  /*0450*/  LEA.HI R133, R6, R158, RZ, 0x5 ;  /* 0x0000009e06857211 */ /* 0x000fe200078f28ff */
[----:B------:R-:W3:Y:S01]  /*0460*/  @P3 LDC.64 R14, c[0x0][0x240] ;  /* 0x00009000ff0e3b82 */ /* 0x000ee20000000a00 */
[----:B------:R-:W-:Y:S02]  /*0470*/  @!P3 SHF.R.S32.HI R12, RZ, 0x1f, R40 ;  /* 0x0000001fff0cb819 */ /* 0x000fe40000011428 */
[----:B------:R-:W-:Y:S02]  /*0480*/  SHF.R.S32.HI R157, RZ, 0x5, R133 ;  /* 0x00000005ff9d7819 */ /* 0x000fe40000011485 */
[----:B-1----:R-:W-:-:S03]  /*0490*/  IABS R13, R22 ;  /* 0x00000016000d7213 */ /* 0x002fc60000000000 */
[----:B------:R-:W1:Y:S01]  /*04a0*/  @!P3 LDC.64 R10, c[0x0][0x228] ;  /* 0x00008a00ff0abb82 */ /* 0x000e620000000a00 */
[----:B------:R-:W4:Y:S07]  /*04b0*/  I2F.RP R2, R13 ;  /* 0x0000000d00027306 */ /* 0x000f2e0000209400 */
[----:B------:R-:W5:Y:S08]  /*04c0*/  @P0 LDC.64 R24, c[0x0][0x248] ;  /* 0x00009200ff180b82 */ /* 0x000f700000000a00 */
[----:B------:R-:W2:Y:S01]  /*04d0*/  @P0 LDC.64 R28, c[0x0][0x250] ;  /* 0x00009400ff1c0b82 */ /* 0x000ea20000000a00 */
[----:B----4-:R-:W4:Y:S01]  /*04e0*/  MUFU.RCP R2, R2 ;  /* 0x0000000200027308 */ /* 0x010f220000001000 */
[----:B-1----:R-:W-:-:S04]  /*04f0*/  @!P3 IMAD.WIDE.U32 R16, R40, R10, RZ ;  /* 0x0000000a2810b225 */ /* 0x002fc800078e00ff */
[----:B----4-:R-:W-:-:S04]  /*0500*/  VIADD R2, R2, 0xffffffe ;  /* 0x0ffffffe02027836 */ /* 0x010fc80000000000 */
[----:B------:R-:W1:Y:S02]  /*0510*/  F2I.FTZ.U32.TRUNC.NTZ R3, R2 ;  /* 0x0000000200037305 */ /* 0x000e64000021f000 */
[----:B-1----:R-:W-:Y:S02]  /*0520*/  IMAD.MOV R0, RZ, RZ, -R3 ;  /* 0x000000ffff007224 */ /* 0x002fe400078e0a03 */
[----:B------:R-:W-:Y:S02]  /*0530*/  IMAD.MOV.U32 R2, RZ, RZ, RZ ;  /* 0x000000ffff027224 */ /* 0x000fe400078e00ff */
[----:B------:R-:W-:-:S04]  /*0540*/  IMAD R0, R0, R13, RZ ;  /* 0x0000000d00007224 */ /* 0x000fc800078e02ff */
[----:B------:R-:W-:-:S04]  /*0550*/  IMAD.HI.U32 R3, R3, R0, R2 ;  /* 0x0000000003037227 */ /* 0x000fc800078e0002 */
[----:B------:R-:W-:Y:S02]  /*0560*/  IMAD.MOV.U32 R0, RZ, RZ, R4 ;  /* 0x000000ffff007224 */ /* 0x000fe400078e0004 */
[----:B------:R-:W-:Y:S02]  /*0570*/  VIADD R2, R134, 0x3f ;  /* 0x0000003f86027836 */ /* 0x000fe40000000000 */
[----:B------:R-:W-:-:S03]  /*0580*/  IMAD.HI.U32 R7, R3, R0, RZ ;  /* 0x0000000003077227 */ /* 0x000fc600078e00ff */
[----:B------:R-:W-:Y:S02]  /*0590*/  SHF.R.S32.HI R4, RZ, 0x1f, R2 ;  /* 0x0000001fff047819 */ /* 0x000fe40000011402 */
[----:B------:R-:W-:Y:S02]  /*05a0*/  IADD3 R3, -R7, RZ, RZ ;  /* 0x000000ff07037210 */ /* 0x000fe40007ffe1ff */
[----:B------:R-:W-:-:S03]  /*05b0*/  LEA.HI R159, R4, R2, RZ, 0x6 ;  /* 0x00000002049f7211 */ /* 0x000fc600078f30ff */
[----:B------:R-:W-:Y:S01]  /*05c0*/  IMAD R5, R13, R3, R0 ;  /* 0x000000030d057224 */ /* 0x000fe200078e0200 */
[----:B------:R-:W-:Y:S01]  /*05d0*/  LEA.HI R3, R6, R158, RZ, 0x2 ;  /* 0x0000009e06037211 */ /* 0x000fe200078f10ff */
[----:B------:R1:W-:Y:S01]  /*05e0*/  STL [R1+0x20], R159 ;  /* 0x0000209f01007387 */ /* 0x0003e20000100800 */
[----:B------:R-:W-:Y:S02]  /*05f0*/  SHF.R.S32.HI R6, RZ, 0x4, R19 ;  /* 0x00000004ff067819 */ /* 0x000fe40000011413 */
[----:B------:R-:W-:Y:S02]  /*0600*/  LOP3.LUT R0, R3, 0xfffffffc, RZ, 0xc0, !PT ;  /* 0xfffffffc03007812 */ /* 0x000fe400078ec0ff */
[----:B------:R-:W-:Y:S02]  /*0610*/  SHF.R.S32.HI R42, RZ, 0x2, R3 ;  /* 0x00000002ff2a7819 */ /* 0x000fe40000011403 */
[----:B------:R-:W-:Y:S01]  /*0620*/  ISETP.GT.U32.AND P2, PT, R13, R5, PT ;  /* 0x000000050d00720c */ /* 0x000fe20003f44070 */
[----:B------:R-:W-:Y:S01]  /*0630*/  IMAD.IADD R2, R158, 0x1, -R0 ;  /* 0x000000019e027824 */ /* 0x000fe200078e0a00 */
[----:B------:R-:W-:Y:S01]  /*0640*/  LEA.HI R3, R3, R42, RZ, 0x1 ;  /* 0x0000002a03037211 */ /* 0x000fe200078f08ff */
[----:B------:R-:W-:Y:S01]  /*0650*/  IMAD.SHL.U32 R0, R26, 0x40, RZ ;  /* 0x000000401a007824 */ /* 0x000fe200078e00ff */
[----:B------:R-:W-:Y:S01]  /*0660*/  SHF.R.S32.HI R43, RZ, 0x1f, R42 ;  /* 0x0000001fff2b7819 */ /* 0x000fe2000001142a */
[----:B------:R-:W-:Y:S01]  /*0670*/  IMAD.SHL.U32 R244, R2, 0x8, RZ ;  /* 0x0000000802f47824 */ /* 0x000fe200078e00ff */
[----:B------:R-:W-:-:S02]  /*0680*/  LOP3.LUT R2, R3, 0x7fffffe, RZ, 0xc0, !PT ;  /* 0x07fffffe03027812 */ /* 0x000fc400078ec0ff */
[----:B------:R-:W-:Y:S01]  /*0690*/  LOP3.LUT R0, R0, 0xc0, RZ, 0xc0, !PT ;  /* 0x000000c000007812 */ /* 0x000fe200078ec0ff */
[----:B------:R-:W-:Y:S01]  /*06a0*/  IMAD.WIDE R44, R21, 0x80, R42 ;  /* 0x00000080152c7825 */ /* 0x000fe200078e022a */
[----:B------:R-:W-:Y:S01]  /*06b0*/  LEA.HI R4, R19, R6, RZ, 0x1 ;  /* 0x0000000613047211 */ /* 0x000fe200078f08ff */
[----:B------:R1:W-:Y:S01]  /*06c0*/  STL.64 [R1+0x8], R42 ;  /* 0x0000082a01007387 */ /* 0x0003e20000100a00 */
[----:B------:R-:W-:Y:S01]  /*06d0*/  LOP3.LUT R3, R0, 0x18, R244, 0xf8, !PT ;  /* 0x0000001800037812 */ /* 0x000fe200078ef8f4 */
[----:B------:R-:W-:Y:S01]  /*06e0*/  IMAD.IADD R2, R42, 0x1, -R2 ;  /* 0x000000012a027824 */ /* 0x000fe200078e0a02 */
[----:B------:R-:W-:Y:S01]  /*06f0*/  SHF.R.U32.HI R0, RZ, 0x3, R0 ;  /* 0x00000003ff007819 */ /* 0x000fe20000011600 */
[----:B------:R-:W-:Y:S01]  /*0700*/  @!P2 IMAD.IADD R5, R5, 0x1, -R13 ;  /* 0x000000010505a824 */ /* 0x000fe200078e0a0d */
[----:B------:R-:W-:Y:S01]  /*0710*/  LOP3.LUT R4, R4, 0xfffffffe, RZ, 0xc0, !PT ;  /* 0xfffffffe04047812 */ /* 0x000fe200078ec0ff */
[----:B------:R1:W-:Y:S01]  /*0720*/  STL.64 [R1+0x10], R44 ;  /* 0x0000102c01007387 */ /* 0x0003e20000100a00 */
[----:B------:R-:W-:-:S02]  /*0730*/  LOP3.LUT R0, R3, R0, RZ, 0x3c, !PT ;  /* 0x0000000003007212 */ /* 0x000fc400078e3cff */
[----:B------:R-:W-:Y:S01]  /*0740*/  LEA R2, R157, R2, 0x3 ;  /* 0x000000029d027211 */ /* 0x000fe200078e18ff */
[----:B------:R-:W-:Y:S01]  /*0750*/  IMAD.IADD R38, R6, 0x1, -R4 ;  /* 0x0000000106267824 */ /* 0x000fe200078e0a04 */
[----:B------:R-:W-:Y:S01]  /*0760*/  ISETP.GE.U32.AND P4, PT, R5, R13, PT ;  /* 0x0000000d0500720c */ /* 0x000fe20003f86070 */
[----:B------:R-:W-:Y:S01]  /*0770*/  @!P3 IMAD R4, R12, R10, RZ ;  /* 0x0000000a0c04b224 */ /* 0x000fe200078e02ff */
[----:B------:R-:W-:Y:S01]  /*0780*/  LOP3.LUT R5, R20, R22, RZ, 0x3c, !PT ;  /* 0x0000001614057212 */ /* 0x000fe200078e3cff */
[----:B------:R-:W-:Y:S01]  /*0790*/  IMAD.U32 R222, R2, 0x20, R0 ;  /* 0x0000002002de7824 */ /* 0x000fe200078e0000 */
[----:B------:R-:W-:Y:S01]  /*07a0*/  @!P2 IADD3 R7, R7, 0x1, RZ ;  /* 0x000000010707a810 */ /* 0x000fe20007ffe0ff */
[----:B---3--:R-:W-:Y:S01]  /*07b0*/  @P3 IMAD.WIDE.U32 R2, R23, R14, RZ ;  /* 0x0000000e17023225 */ /* 0x008fe200078e00ff */
[----:B------:R-:W-:Y:S02]  /*07c0*/  ISETP.GE.AND P1, PT, R5, RZ, PT ;  /* 0x000000ff0500720c */ /* 0x000fe40003f26270 */
[----:B------:R-:W-:Y:S01]  /*07d0*/  ISETP.NE.AND P2, PT, R22, RZ, PT ;  /* 0x000000ff1600720c */ /* 0x000fe20003f45270 */
[----:B------:R-:W-:Y:S01]  /*07e0*/  @P3 IMAD R15, R23, R15, R3 ;  /* 0x0000000f170f3224 */ /* 0x000fe200078e0203 */
[----:B------:R-:W-:Y:S01]  /*07f0*/  @P0 IADD3 R3, R8, R9, RZ ;  /* 0x0000000908030210 */ /* 0x000fe20007ffe0ff */
[----:B------:R-:W-:Y:S01]  /*0800*/  @!P3 IMAD R0, R40, R11, R4 ;  /* 0x0000000b2800b224 */ /* 0x000fe200078e0204 */
[----:B------:R-:W-:Y:S01]  /*0810*/  SHF.R.S32.HI R245, RZ, 0x1f, R244 ;  /* 0x0000001ffff57819 */ /* 0x000fe200000114f4 */
[----:B------:R-:W-:-:S02]  /*0820*/  @P0 IMAD.IADD R4, R8, 0x1, R9 ;  /* 0x0000000108040824 */ /* 0x000fc400078e0209 */
[----:B------:R-:W-:Y:S02]  /*0830*/  @!P3 IMAD.IADD R15, R17, 0x1, R0 ;  /* 0x00000001110fb824 */ /* 0x000fe400078e0200 */
[----:B------:R-:W-:Y:S02]  /*0840*/  @P3 IMAD.MOV.U32 R14, RZ, RZ, R2 ;  /* 0x000000ffff0e3224 */ /* 0x000fe400078e0002 */
[C---:B--2---:R-:W-:Y:S02]  /*0850*/  @P0 IMAD R6, R3.reuse, R29, RZ ;  /* 0x0000001d03060224 */ /* 0x044fe400078e02ff */
[----:B-----5:R-:W-:Y:S02]  /*0860*/  @P0 IMAD R0, R4, R25, RZ ;  /* 0x0000001904000224 */ /* 0x020fe400078e02ff */
[----:B------:R-:W-:-:S04]  /*0870*/  @P0 IMAD.WIDE.U32 R2, R3, R28, RZ ;  /* 0x0000001c03020225 */ /* 0x000fc800078e00ff */
[----:B------:R-:W-:-:S04]  /*0880*/  @P0 IMAD.WIDE.U32 R4, R4, R24, RZ ;  /* 0x0000001804040225 */ /* 0x000fc800078e00ff */
[----:B------:R-:W-:Y:S01]  /*0890*/  @P4 VIADD R7, R7, 0x1 ;  /* 0x0000000107074836 */ /* 0x000fe20000000000 */
[----:B------:R-:W-:Y:S01]  /*08a0*/  @P0 IADD3 R12, R5, R0, RZ ;  /* 0x00000000050c0210 */ /* 0x000fe20007ffe0ff */
[----:B------:R-:W-:Y:S02]  /*08b0*/  @P0 IMAD.IADD R13, R3, 0x1, R6 ;  /* 0x00000001030d0824 */ /* 0x000fe400078e0206 */
[----:B------:R-:W-:Y:S02]  /*08c0*/  @P0 IMAD.MOV.U32 R11, RZ, RZ, R2 ;  /* 0x000000ffff0b0224 */ /* 0x000fe400078e0002 */
[----:B------:R-:W-:Y:S02]  /*08d0*/  IMAD.MOV.U32 R9, RZ, RZ, R7 ;  /* 0x000000ffff097224 */ /* 0x000fe400078e0007 */
        /* <DEDUP_REMOVED lines=15> */
.L_x_99:
        /* <DEDUP_REMOVED lines=14> */
.L_x_100:
[-C--:B------:R-:W-:Y:S01]  /*0ab0*/  IMAD R0, R43, R24.reuse, RZ ;  /* 0x000000182b007224 */ /* 0x080fe200078e02ff */
[----:B------:R-:W-:Y:S01]  /*0ac0*/  ISETP.NE.U32.AND P4, PT, R34, RZ, PT ;  /* 0x000000ff2200720c */ /* 0x000fe20003f85070 */
[----:B------:R-:W-:Y:S01]  /*0ad0*/  IMAD.WIDE.U32 R4, R42, R24, R244 ;  /* 0x000000182a047225 */ /* 0x000fe200078e00f4 */
[----:B------:R-:W-:Y:S01]  /*0ae0*/  ULDC.64 UR4, c[0x0][0x260] ;  /* 0x0000980000047ab9 */ /* 0x000fe20000000a00 */
[----:B------:R-:W1:Y:S01]  /*0af0*/  S2UR UR10, SR_CgaCtaId ;  /* 0x00000000000a79c3 */ /* 0x000e620000008800 */
[----:B------:R-:W-:Y:S01]  /*0b00*/  ISETP.NE.AND.EX P4, PT, R35, RZ, PT, P4 ;  /* 0x000000ff2300720c */ /* 0x000fe20003f85340 */
[----:B------:R-:W-:Y:S01]  /*0b10*/  @!P1 IMAD.MOV R9, RZ, RZ, -R9 ;  /* 0x000000ffff099224 */ /* 0x000fe200078e0a09 */
[----:B------:R-:W-:Y:S01]  /*0b20*/  IADD3 R6, P1, R6, R4, RZ ;  /* 0x0000000406067210 */ /* 0x000fe20007f3e0ff */
[----:B------:R-:W-:Y:S01]  /*0b30*/  IMAD R7, R43, R28, RZ ;  /* 0x0000001c2b077224 */ /* 0x000fe200078e02ff */
[----:B------:R-:W-:Y:S01]  /*0b40*/  @!P2 LOP3.LUT R9, RZ, R22, RZ, 0x33, !PT ;  /* 0x00000016ff09a212 */ /* 0x000fe200078e33ff */
[C---:B------:R-:W-:Y:S01]  /*0b50*/  IMAD R10, R42.reuse, R25, R0 ;  /* 0x000000192a0a7224 */ /* 0x040fe200078e0200 */
[----:B------:R-:W-:Y:S01]  /*0b60*/  ULDC.64 UR6, c[0x0][0x268] ;  /* 0x00009a0000067ab9 */ /* 0x000fe20000000a00 */
[C---:B------:R-:W-:Y:S01]  /*0b70*/  IMAD.WIDE.U32 R2, R42.reuse, R28, R244 ;  /* 0x0000001c2a027225 */ /* 0x040fe200078e00f4 */
[----:B------:R-:W-:Y:S01]  /*0b80*/  SHF.R.S32.HI R8, RZ, 0x1f, R9 ;  /* 0x0000001fff087819 */ /* 0x000fe20000011409 */
[----:B------:R-:W-:Y:S01]  /*0b90*/  BSSY B0, `(.L_x_101) ;  /* 0x0000053000007945 */ /* 0x000fe20003800000 */
[----:B------:R-:W-:Y:S01]  /*0ba0*/  SHF.R.S32.HI R21, RZ, 0x1f, R20 ;  /* 0x0000001fff157819 */ /* 0x000fe20000011414 */
[----:B------:R-:W-:Y:S01]  /*0bb0*/  IMAD R0, R42, R29, R7 ;  /* 0x0000001d2a007224 */ /* 0x000fe200078e0207 */
[----:B------:R-:W-:Y:S01]  /*0bc0*/  IADD3.X R7, R12, R5, R10, P1, !PT ;  /* 0x000000050c077210 */ /* 0x000fe20000ffe40a */
[----:B------:R-:W-:Y:S01]  /*0bd0*/  IMAD.IADD R23, R207, 0x1, -R228 ;  /* 0x00000001cf177824 */ /* 0x000fe200078e0ae4 */
[----:B------:R-:W-:Y:S01]  /*0be0*/  IADD3 R4, P0, R11, R2, RZ ;  /* 0x000000020b047210 */ /* 0x000fe20007f1e0ff */
[----:B------:R-:W-:Y:S01]  /*0bf0*/  VIADD R41, R42, 0x20 ;  /* 0x000000202a297836 */ /* 0x000fe20000000000 */
[----:B------:R-:W2:Y:S01]  /*0c00*/  @P4 LDC.64 R30, c[0x0][0x3d0] ;  /* 0x0000f400ff1e4b82 */ /* 0x000ea20000000a00 */
[----:B------:R-:W-:Y:S01]  /*0c10*/  IMAD.WIDE.U32 R46, R9, UR4, R6 ;  /* 0x00000004092e7c25 */ /* 0x000fe2000f8e0006 */
[----:B------:R-:W-:-:S02]  /*0c20*/  IADD3.X R5, R13, R3, R0, P0, !PT ;  /* 0x000000030d057210 */ /* 0x000fc400007fe400 */
[----:B------:R-:W-:Y:S01]  /*0c30*/  SHF.L.U32 R26, R26, 0x3, RZ ;  /* 0x000000031a1a7819 */ /* 0x000fe200000006ff */
[C---:B------:R-:W-:Y:S01]  /*0c40*/  IMAD R0, R8.reuse, UR4, RZ ;  /* 0x0000000408007c24 */ /* 0x040fe2000f8e02ff */
[----:B------:R3:W-:Y:S01]  /*0c50*/  STL.64 [R1], R46 ;  /* 0x0000002e01007387 */ /* 0x0007e20000100a00 */
[----:B------:R-:W-:Y:S01]  /*0c60*/  IMAD R6, R8, UR6, RZ ;  /* 0x0000000608067c24 */ /* 0x000fe2000f8e02ff */
[----:B------:R-:W-:Y:S01]  /*0c70*/  ISETP.GE.AND P2, PT, R41, R23, PT ;  /* 0x000000172900720c */ /* 0x000fe20003f46270 */
[C---:B------:R-:W-:Y:S01]  /*0c80*/  VIADD R27, R42.reuse, 0x40 ;  /* 0x000000402a1b7836 */ /* 0x040fe20000000000 */
[----:B------:R3:W-:Y:S01]  /*0c90*/  STL [R1+0x1c], R23 ;  /* 0x00001c1701007387 */ /* 0x0007e20000100800 */
[----:B------:R-:W-:Y:S01]  /*0ca0*/  @!P3 IMAD.MOV.U32 R14, RZ, RZ, R16 ;  /* 0x000000ffff0eb224 */ /* 0x000fe200078e0010 */
[----:B------:R-:W-:Y:S01]  /*0cb0*/  LEA.HI.SX32 R108, R159, 0xffffffff, 0x1a ;  /* 0xffffffff9f6c7811 */ /* 0x000fe200078fd2ff */
[----:B------:R-:W-:Y:S01]  /*0cc0*/  VIADD R8, R42, 0x60 ;  /* 0x000000602a087836 */ /* 0x000fe20000000000 */
[----:B------:R3:W-:Y:S01]  /*0cd0*/  STL [R1+0x24], R41 ;  /* 0x0000242901007387 */ /* 0x0007e20000100800 */
[----:B------:R-:W-:Y:S01]  /*0ce0*/  IMAD R32, R9, UR5, R0 ;  /* 0x0000000509207c24 */ /* 0x000fe2000f8e0200 */
[----:B------:R-:W-:Y:S01]  /*0cf0*/  IADD3 R2, P0, R244, R14, RZ ;  /* 0x0000000ef4027210 */ /* 0x000fe20007f1e0ff */
[----:B------:R-:W-:Y:S01]  /*0d00*/  ULDC.64 UR4, c[0x0][0x258] ;  /* 0x0000960000047ab9 */ /* 0x000fe20000000a00 */
[----:B------:R3:W-:Y:S01]  /*0d10*/  STL [R1+0x30], R27 ;  /* 0x0000301b01007387 */ /* 0x0007e20000100800 */
[----:B------:R-:W-:Y:S01]  /*0d20*/  IMAD R0, R21, UR4, RZ ;  /* 0x0000000415007c24 */ /* 0x000fe2000f8e02ff */
[----:B------:R-:W-:Y:S01]  /*0d30*/  IADD3.X R3, R245, R15, RZ, P0, !PT ;  /* 0x0000000ff5037210 */ /* 0x000fe200007fe4ff */
[----:B------:R-:W-:Y:S01]  /*0d40*/  IMAD.WIDE.U32 R250, R9, UR6, R4 ;  /* 0x0000000609fa7c25 */ /* 0x000fe2000f8e0004 */
[----:B------:R3:W-:Y:S01]  /*0d50*/  STL [R1+0x2c], R8 ;  /* 0x00002c0801007387 */ /* 0x0007e20000100800 */
[----:B------:R-:W-:-:S02]  /*0d60*/  ISETP.GE.AND P0, PT, R42, R23, PT ;  /* 0x000000172a00720c */ /* 0x000fc40003f06270 */
[----:B------:R-:W-:Y:S01]  /*0d70*/  IMAD.WIDE.U32 R12, R20, UR4, R2 ;  /* 0x00000004140c7c25 */ /* 0x000fe2000f8e0002 */
[----:B------:R-:W-:Y:S01]  /*0d80*/  LOP3.LUT R2, R18, 0xfffffff8, RZ, 0xc0, !PT ;  /* 0xfffffff812027812 */ /* 0x000fe200078ec0ff */
[----:B------:R-:W-:Y:S01]  /*0d90*/  UMOV UR4, 0x400 ;  /* 0x0000040000047882 */ /* 0x000fe20000000000 */
[----:B------:R-:W-:Y:S01]  /*0da0*/  LOP3.LUT R3, R19, 0xfffffff0, RZ, 0xc0, !PT ;  /* 0xfffffff013037812 */ /* 0x000fe200078ec0ff */
[----:B-1----:R-:W-:Y:S01]  /*0db0*/  ULEA UR4, UR10, UR4, 0x18 ;  /* 0x000000040a047291 */ /* 0x002fe2000f8ec03f */
[----:B------:R-:W-:Y:S01]  /*0dc0*/  IMAD R0, R20, UR5, R0 ;  /* 0x0000000514007c24 */ /* 0x000fe2000f8e0200 */
[-C--:B------:R-:W-:Y:S01]  /*0dd0*/  IADD3 R22, -R2, R158.reuse, RZ ;  /* 0x0000009e02167210 */ /* 0x080fe20007ffe1ff */
[----:B------:R-:W-:Y:S01]  /*0de0*/  IMAD R39, R9, UR7, R6 ;  /* 0x0000000709277c24 */ /* 0x000fe2000f8e0206 */
[----:B------:R-:W-:Y:S01]  /*0df0*/  IADD3 R9, -R3, R158, RZ ;  /* 0x0000009e03097210 */ /* 0x000fe20007ffe1ff */
[----:B------:R-:W-:Y:S01]  /*0e00*/  VIADD R239, R244, 0x40 ;  /* 0x00000040f4ef7836 */ /* 0x000fe20000000000 */
[----:B------:R-:W-:-:S02]  /*0e10*/  ISETP.GE.AND P1, PT, R27, R23, PT ;  /* 0x000000171b00720c */ /* 0x000fc40003f26270 */
        /* <DEDUP_REMOVED lines=18> */
[----:B------:R-:W5:Y:S01]  /*0f40*/  @!P5 LDC.64 R2, c[0x0][0x210] ;  /* 0x00008400ff02db82 */ /* 0x000f620000000a00 */
[----:B------:R4:W-:Y:S01]  /*0f50*/  @P6 STS.64 [R222+0x8], RZ ;  /* 0x000008ffde006388 */ /* 0x0009e20000000a00 */
[----:B-1----:R-:W-:-:S04]  /*0f60*/  @!P6 LEA R4, P0, R6, R4, 0x1 ;  /* 0x000000040604e211 */ /* 0x002fc800078008ff */
[C---:B------:R-:W-:Y:S02]  /*0f70*/  @!P6 LEA.HI.X R5, R6.reuse, R5, R0, 0x1, P0 ;  /* 0x000000050605e211 */ /* 0x040fe400000f0c00 */
[----:B-----5:R-:W-:-:S03]  /*0f80*/  @!P5 LEA R2, P0, R6, R2, 0x1 ;  /* 0x000000020602d211 */ /* 0x020fc600078008ff */
        /* <DEDUP_REMOVED lines=13> */
[----:B----4-:R-:W-:-:S04]  /*1060*/  LEA R2, P0, R6, UR6, 0x1 ;  /* 0x0000000606027c11 */ /* 0x010fc8000f8008ff */
[----:B------:R-:W-:-:S05]  /*1070*/  LEA.HI.X R3, R6, UR7, R0, 0x1, P0 ;  /* 0x0000000706037c11 */ /* 0x000fca00080f0c00 */
[----:B------:R-:W-:Y:S01]  /*1080*/  @!PT LDS RZ, [RZ] ;  /* 0x00000000fffff984 */ /* 0x000fe20000000800 */
[----:B------:R-:W-:Y:S01]  /*1090*/  @!PT LDS RZ, [RZ] ;  /* 0x00000000fffff984 */ /* 0x000fe20000000800 */
[----:B------:R-:W-:Y:S01]  /*10a0*/  @!PT LDS RZ, [RZ] ;  /* 0x00000000fffff984 */ /* 0x000fe20000000800 */
[----:B------:R1:W-:Y:S04]  /*10b0*/  LDGSTS.E.BYPASS.LTC128B.128 [R222+0x4000], desc[UR8][R2.64+0x80] ;  /* 0x0400008002de7fae */ /* 0x0003e8000b901d48 */
.L_x_102:
[----:B------:R-:W-:Y:S05]  /*10c0*/  BSYNC B0 ;  /* 0x0000000000007941 */ /* 0x000fea0003800000 */
.L_x_101:
[----:B------:R-:W-:Y:S01]  /*10d0*/  ISETP.GE.AND P0, PT, R8, R23, PT ;  /* 0x000000170800720c */ /* 0x000fe20003f06270 */
[----:B------:R-:W-:Y:S01]  /*10e0*/  BSSY B0, `(.L_x_103) ;  /* 0x000002f000007945 */ /* 0x000fe20003800000 */
[----:B------:R-:W-:Y:S01]  /*10f0*/  SHF.R.S32.HI R37, RZ, 0x1, R19 ;  /* 0x00000001ff257819 */ /* 0x000fe20000011413 */
[----:B---3--:R-:W-:Y:S01]  /*1100*/  IMAD R23, R108, -0x40, R134 ;  /* 0xffffffc06c177824 */ /* 0x008fe200078e0286 */
[----:B------:R-:W-:Y:S02]  /*1110*/  LEA.HI R8, R9, R9, RZ, 0x1 ;  /* 0x0000000909087211 */ /* 0x000fe400078f08ff */
[----:B------:R-:W-:Y:S01]  /*1120*/  SHF.R.S32.HI R27, RZ, 0x1f, R9 ;  /* 0x0000001fff1b7819 */ /* 0x000fe20000011409 */
[----:B------:R-:W-:Y:S01]  /*1130*/  IMAD.SHL.U32 R18, R37, 0x40, RZ ;  /* 0x0000004025127824 */ /* 0x000fe200078e00ff */
[--C-:B------:R-:W-:Y:S02]  /*1140*/  SHF.R.S32.HI R14, RZ, 0x1, R8.reuse ;  /* 0x00000001ff0e7819 */ /* 0x100fe40000011408 */
[----:B------:R-:W-:Y:S01]  /*1150*/  SHF.R.S32.HI R15, RZ, 0x1f, R8 ;  /* 0x0000001fff0f7819 */ /* 0x000fe20000011408 */
[----:B------:R-:W-:Y:S05]  /*1160*/  @P2 BRA `(.L_x_104) ;  /* 0x0000000000982947 */ /* 0x000fea0003800000 */
[----:B------:R-:W-:Y:S01]  /*1170*/  ULDC UR5, c[0x0][0x2d0] ;  /* 0x0000b40000057ab9 */ /* 0x000fe20000000800 */
[----:B----4-:R-:W-:Y:S01]  /*1180*/  IADD3 R4, P2, R44, 0x20, RZ ;  /* 0x000000202c047810 */ /* 0x010fe20007f5e0ff */
[----:B------:R-:W-:Y:S01]  /*1190*/  ULDC.64 UR6, c[0x0][0x240] ;  /* 0x0000900000067ab9 */ /* 0x000fe20000000a00 */
[----:B------:R-:W-:Y:S01]  /*11a0*/  ISETP.GE.AND P6, PT, R244, UR5, PT ;  /* 0x00000005f4007c0c */ /* 0x000fe2000bfc6270 */
[----:B-1----:R-:W-:Y:S01]  /*11b0*/  IMAD.MOV.U32 R2, RZ, RZ, R12 ;  /* 0x000000ffff027224 */ /* 0x002fe200078e000c */
        /* <DEDUP_REMOVED lines=10> */
[----:B------:R-:W4:Y:S01]  /*1260*/  @!P5 LDC.64 R16, c[0x0][0x210] ;  /* 0x00008400ff10db82 */ /* 0x000f220000000a00 */
[----:B-1----:R-:W-:-:S04]  /*1270*/  @!P6 LEA R6, P3, R2, R6, 0x1 ;  /* 0x000000060206e211 */ /* 0x002fc800078608ff */
        /* <DEDUP_REMOVED lines=21> */
.L_x_104:
[----:B------:R-:W-:Y:S05]  /*13d0*/  BSYNC B0 ;  /* 0x0000000000007941 */ /* 0x000fea0003800000 */
.L_x_103:
[----:B-1--4-:R-:W-:Y:S01]  /*13e0*/  LEA.HI R2, R15, R14, RZ, 0x2 ;  /* 0x0000000e0f027211 */ /* 0x012fe200078f10ff */
[----:B------:R-:W-:Y:S01]  /*13f0*/  BSSY B0, `(.L_x_105) ;  /* 0x0000035000007945 */ /* 0x000fe20003800000 */
[----:B------:R-:W-:Y:S02]  /*1400*/  LOP3.LUT R0, R18, 0xc0, RZ, 0xc0, !PT ;  /* 0x000000c012007812 */ /* 0x000fe400078ec0ff */
[----:B------:R-:W-:Y:S02]  /*1410*/  LOP3.LUT R3, R2, 0xfffffffc, RZ, 0xc0, !PT ;  /* 0xfffffffc02037812 */ /* 0x000fe400078ec0ff */
[----:B------:R-:W-:Y:S02]  /*1420*/  LOP3.LUT R8, R8, 0x7fffffe, RZ, 0xc0, !PT ;  /* 0x07fffffe08087812 */ /* 0x000fe400078ec0ff */
[----:B---3--:R-:W-:Y:S01]  /*1430*/  LOP3.LUT R4, R19, 0x3fffffe, RZ, 0xc0, !PT ;  /* 0x03fffffe13047812 */ /* 0x008fe200078ec0ff */
[----:B------:R-:W-:Y:S01]  /*1440*/  IMAD.IADD R36, R14, 0x1, -R3 ;  /* 0x000000010e247824 */ /* 0x000fe200078e0a03 */
[----:B------:R-:W-:Y:S01]  /*1450*/  LOP3.LUT R2, R0, 0x8, R26, 0xf8, !PT ;  /* 0x0000000800027812 */ /* 0x000fe200078ef81a */
[----:B------:R-:W-:Y:S01]  /*1460*/  IMAD.IADD R111, R9, 0x1, -R8 ;  /* 0x00000001096f7824 */ /* 0x000fe200078e0a08 */
[----:B------:R-:W-:Y:S01]  /*1470*/  SHF.R.U32.HI R0, RZ, 0x3, R0 ;  /* 0x00000003ff007819 */ /* 0x000fe20000011600 */
[----:B------:R-:W-:Y:S01]  /*1480*/  IMAD.IADD R26, R22, 0x1, -R4 ;  /* 0x00000001161a7824 */ /* 0x000fe200078e0a04 */
[----:B------:R-:W-:-:S02]  /*1490*/  ISETP.GE.AND P6, PT, R42, R23, PT ;  /* 0x000000172a00720c */ /* 0x000fc40003fc6270 */
[----:B------:R-:W-:Y:S02]  /*14a0*/  LEA.HI R27, R27, R9, RZ, 0x3 ;  /* 0x000000091b1b7211 */ /* 0x000fe400078f18ff */
[----:B------:R-:W-:Y:S02]  /*14b0*/  LOP3.LUT R33, R2, R0, RZ, 0x3c, !PT ;  /* 0x0000000002217212 */ /* 0x000fe400078e3cff */
[----:B------:R-:W-:Y:S01]  /*14c0*/  @P4 SHF.R.S32.HI R19, RZ, 0x1f, R40 ;  /* 0x0000001fff134819 */ /* 0x000fe20000011428 */
        /* <DEDUP_REMOVED lines=39> */
.L_x_106:
[----:B------:R-:W-:Y:S05]  /*1740*/  BSYNC B0 ;  /* 0x0000000000007941 */ /* 0x000fea0003800000 */
.L_x_105:
[C---:B------:R-:W-:Y:S01]  /*1750*/  SHF.L.U64.HI R156, R24.reuse, 0x6, R25 ;  /* 0x00000006189c7819 */ /* 0x040fe20000010219 */
[----:B------:R-:W-:Y:S01]  /*1760*/  BSSY B0, `(.L_x_107) ;  /* 0x0000031000007945 */ /* 0x000fe20003800000 */
[----:B------:R-:W-:Y:S01]  /*1770*/  IADD3 R247, R47, R32, RZ ;  /* 0x000000202ff77210 */ /* 0x000fe20007ffe0ff */
[----:B--2---:R-:W-:Y:S01]  /*1780*/  @P4 IMAD R19, R19, R30, RZ ;  /* 0x0000001e13134224 */ /* 0x004fe200078e02ff */
[----:B------:R-:W-:Y:S01]  /*1790*/  SHF.L.U32 R110, R24, 0x6, RZ ;  /* 0x00000006186e7819 */ /* 0x000fe200000006ff */
[----:B------:R-:W-:Y:S01]  /*17a0*/  IMAD R0, R156, R108, RZ ;  /* 0x0000006c9c007224 */ /* 0x000fe200078e02ff */
[----:B------:R-:W-:Y:S02]  /*17b0*/  SHF.R.S32.HI R22, RZ, 0x1f, R108 ;  /* 0x0000001fff167819 */ /* 0x000fe4000001146c */
[----:B------:R-:W-:Y:S02]  /*17c0*/  MOV R246, R46 ;  /* 0x0000002e00f67202 */ /* 0x000fe40000000f00 */
[----:B------:R-:W-:Y:S01]  /*17d0*/  ISETP.GE.AND P5, PT, R41, R23, PT ;  /* 0x000000172900720c */ /* 0x000fe20003fa6270 */
[----:B------:R-:W-:-:S02]  /*17e0*/  IMAD R18, R22, R110, R0 ;  /* 0x0000006e16127224 */ /* 0x000fc400078e0200 */
[----:B------:R-:W-:Y:S01]  /*17f0*/  IMAD.WIDE.U32 R2, R108, R110, R246 ;  /* 0x0000006e6c027225 */ /* 0x000fe200078e00f6 */
[----:B------:R-:W-:Y:S09]  /*1800*/  @P0 BRA `(.L_x_108) ;  /* 0x0000000000980947 */ /* 0x000ff20003800000 */
[----:B------:R-:W-:Y:S01]  /*1810*/  ULDC UR5, c[0x0][0x2d0] ;  /* 0x0000b40000057ab9 */ /* 0x000fe20000000800 */
[----:B---3--:R-:W-:Y:S01]  /*1820*/  IADD3 R6, P0, R44, 0x60, RZ ;  /* 0x000000602c067810 */ /* 0x008fe20007f1e0ff */
        /* <DEDUP_REMOVED lines=36> */
.L_x_108:
[----:B------:R-:W-:Y:S05]  /*1a70*/  BSYNC B0 ;  /* 0x0000000000007941 */ /* 0x000fea0003800000 */
.L_x_107:
[----:B------:R-:W-:Y:S01]  /*1a80*/  BSSY B0, `(.L_x_109) ;  /* 0x0000024000007945 */ /* 0x000fe20003800000 */
[----:B------:R-:W-:Y:S01]  /*1a90*/  @P4 IMAD.WIDE.U32 R10, R40, R30, R20 ;  /* 0x0000001e280a4225 */ /* 0x000fe200078e0014 */
[----:B------:R-:W-:-:S03]  /*1aa0*/  IADD3 R8, R3, R18, RZ ;  /* 0x0000001203087210 */ /* 0x000fc60007ffe0ff */
[----:B------:R-:W-:Y:S01]  /*1ab0*/  @P4 IMAD R19, R40, R31, R19 ;  /* 0x0000001f28134224 */ /* 0x000fe200078e0213 */
[----:B------:R-:W-:Y:S06]  /*1ac0*/  @P6 BRA `(.L_x_110) ;  /* 0x00000000007c6947 */ /* 0x000fec0003800000 */
[----:B------:R-:W-:Y:S02]  /*1ad0*/  ULDC UR5, c[0x0][0x2d0] ;  /* 0x0000b40000057ab9 */ /* 0x000fe40000000800 */
[----:B------:R-:W-:Y:S02]  /*1ae0*/  ISETP.GE.AND P3, PT, R244, UR5, PT ;  /* 0x00000005f4007c0c */ /* 0x000fe4000bf66270 */
[----:B------:R-:W-:Y:S02]  /*1af0*/  ISETP.GE.AND P2, PT, R238, UR5, PT ;  /* 0x00000005ee007c0c */ /* 0x000fe4000bf46270 */
[----:B------:R-:W-:-:S09]  /*1b00*/  ISETP.GE.AND P0, PT, R239, UR5, PT ;  /* 0x00000005ef007c0c */ /* 0x000fd2000bf06270 */
[----:B--23--:R-:W2:Y:S01]  /*1b10*/  @!P3 LDC.64 R6, c[0x0][0x218] ;  /* 0x00008600ff06bb82 */ /* 0x00cea20000000a00 */
[----:B------:R3:W-:Y:S04]  /*1b20*/  @P3 STS [R222+0x6000], RZ ;  /* 0x006000ffde003388 */ /* 0x0007e80000000800 */
[----:B------:R3:W-:Y:S03]  /*1b30*/  @P3 STS [R222+0x6004], RZ ;  /* 0x006004ffde003388 */ /* 0x0007e60000000800 */
[----:B-1--4-:R-:W1:Y:S01]  /*1b40*/  @!P2 LDC.64 R4, c[0x0][0x218] ;  /* 0x00008600ff04ab82 */ /* 0x012e620000000a00 */
        /* <DEDUP_REMOVED lines=23> */
.L_x_110:
[----:B------:R-:W-:Y:S05]  /*1cc0*/  BSYNC B0 ;  /* 0x0000000000007941 */ /* 0x000fea0003800000 */
.L_x_109:
        /* <DEDUP_REMOVED lines=35> */
.L_x_112:
[----:B------:R-:W-:Y:S05]  /*1f00*/  BSYNC B0 ;  /* 0x0000000000007941 */ /* 0x000fea0003800000 */
.L_x_111:
[----:B------:R-:W0:Y:S01]  /*1f10*/  LDGDEPBAR ;  /* 0x00000000000079af */ /* 0x000e220000000000 */
[----:B-12---:R-:W-:Y:S01]  /*1f20*/  @P4 IMAD.IADD R3, R11, 0x1, R19 ;  /* 0x000000010b034824 */ /* 0x006fe200078e0213 */
[----:B------:R-:W-:Y:S01]  /*1f30*/  @P4 LEA R2, P0, R10, R34, 0x2 ;  /* 0x000000220a024211 */ /* 0x000fe200078010ff */
[----:B---34-:R-:W-:Y:S02]  /*1f40*/  IMAD.SHL.U32 R4, R27, 0x20, RZ ;  /* 0x000000201b047824 */ /* 0x018fe400078e00ff */
[----:B------:R-:W-:Y:S01]  /*1f50*/  IMAD.SHL.U32 R0, R36, 0x40, RZ ;  /* 0x0000004024007824 */ /* 0x000fe200078e00ff */
[----:B------:R-:W-:Y:S01]  /*1f60*/  @P4 LEA.HI.X R3, R10, R35, R3, 0x2, P0 ;  /* 0x000000230a034211 */ /* 0x000fe200000f1403 */
[----:B------:R-:W-:Y:S01]  /*1f70*/  IMAD.SHL.U32 R5, R38, 0x8, RZ ;  /* 0x0000000826057824 */ /* 0x000fe200078e00ff */
[----:B------:R-:W-:Y:S01]  /*1f80*/  ISETP.GE.AND P1, PT, R42, R23, PT ;  /* 0x000000172a00720c */ /* 0x000fe20003f26270 */
[----:B------:R-:W-:Y:S01]  /*1f90*/  IMAD R8, R38, 0x8, R26 ;  /* 0x0000000826087824 */ /* 0x000fe200078e021a */
[----:B------:R-:W-:Y:S01]  /*1fa0*/  LOP3.LUT R0, R0, 0xc0, RZ, 0xc0, !PT ;  /* 0x000000c000007812 */ /* 0x000fe200078ec0ff */
[----:B------:R1:W5:Y:S01]  /*1fb0*/  @P4 LDG.E R135, desc[UR8][R2.64] ;  /* 0x0000000802874981 */ /* 0x000362000c1e1900 */
[----:B------:R-:W-:-:S02]  /*1fc0*/  LOP3.LUT R109, R4, 0xffffff00, RZ, 0xc0, !PT ;  /* 0xffffff00046d7812 */ /* 0x000fc400078ec0ff */
[----:B------:R-:W-:Y:S02]  /*1fd0*/  LOP3.LUT R5, R0, 0x8, R5, 0xf8, !PT ;  /* 0x0000000800057812 */ /* 0x000fe400078ef805 */
[----:B------:R-:W-:Y:S01]  /*1fe0*/  SHF.R.U32.HI R4, RZ, 0x3, R0 ;  /* 0x00000003ff047819 */ /* 0x000fe20000011600 */
[----:B------:R-:W-:-:S04]  /*1ff0*/  DEPBAR.LE SB0, 0x0 ;  /* 0x000080000000791a */ /* 0x000fc80000000000 */
[----:B------:R-:W-:Y:S01]  /*2000*/  BAR.SYNC.DEFER_BLOCKING 0x0 ;  /* 0x0000000000007b1d */ /* 0x000fe20000010000 */
[----:B------:R-:W-:Y:S01]  /*2010*/  IMAD R0, R22, R28, RZ ;  /* 0x0000001c16007224 */ /* 0x000fe200078e02ff */
[----:B------:R-:W-:Y:S01]  /*2020*/  LOP3.LUT R132, R5, R4, RZ, 0x3c, !PT ;  /* 0x0000000405847212 */ /* 0x000fe200078e3cff */
[----:B------:R-:W-:Y:S01]  /*2030*/  IMAD.WIDE.U32 R4, R108, R28, RZ ;  /* 0x0000001c6c047225 */ /* 0x000fe200078e00ff */
[----:B-1----:R-:W-:-:S03]  /*2040*/  LEA R2, R157, R109, 0x9 ;  /* 0x0000006d9d027211 */ /* 0x002fc600078e48ff */
[----:B------:R-:W-:Y:S02]  /*2050*/  IMAD R0, R108, R29, R0 ;  /* 0x0000001d6c007224 */ /* 0x000fe400078e0200 */
[----:B------:R-:W-:Y:S01]  /*2060*/  IMAD R2, R111, 0x20, R2 ;  /* 0x000000206f027824 */ /* 0x000fe200078e0202 */
[----:B------:R1:W-:Y:S04]  /*2070*/  @P1 STS [R222+0x9000], RZ ;  /* 0x009000ffde001388 */ /* 0x0003e80000000800 */
[----:B------:R1:W-:Y:S04]  /*2080*/  @P1 STS [R222+0x9004], RZ ;  /* 0x009004ffde001388 */ /* 0x0003e80000000800 */
[----:B------:R1:W-:Y:S04]  /*2090*/  @P1 STS.64 [R222+0x9008], RZ ;  /* 0x009008ffde001388 */ /* 0x0003e80000000a00 */
[----:B------:R1:W-:Y:S04]  /*20a0*/  @P1 STS.128 [R222+0xa000], RZ ;  /* 0x00a000ffde001388 */ /* 0x0003e80000000c00 */
[----:B------:R1:W-:Y:S01]  /*20b0*/  @P1 STS.128 [R222+0xb000], RZ ;  /* 0x00b000ffde001388 */ /* 0x0003e20000000c00 */
[----:B------:R-:W-:Y:S01]  /*20c0*/  IMAD.IADD R252, R251, 0x1, R39 ;  /* 0x00000001fbfc7824 */ /* 0x000fe200078e0227 */
[----:B------:R-:W-:Y:S01]  /*20d0*/  LEA R6, P0, R4, R250, 0x6 ;  /* 0x000000fa04067211 */ /* 0x000fe200078030ff */
[----:B------:R-:W-:Y:S01]  /*20e0*/  IMAD.IADD R7, R5, 0x1, R0 ;  /* 0x0000000105077824 */ /* 0x000fe200078e0200 */
[----:B------:R-:W-:Y:S01]  /*20f0*/  LEA R0, R8, R33, 0x5 ;  /* 0x0000002108007211 */ /* 0x000fe200078e28ff */
[----:B------:R-:W-:Y:S01]  /*2100*/  IMAD.IADD R2, R132, 0x1, R2 ;  /* 0x0000000184027824 */ /* 0x000fe200078e0202 */
[----:B------:R-:W-:Y:S01]  /*2110*/  BSSY B0, `(.L_x_113) ;  /* 0x0000025000007945 */ /* 0x000fe20003800000 */
[----:B------:R-:W-:-:S02]  /*2120*/  ISETP.GE.AND P6, PT, R41, R23, PT ;  /* 0x000000172900720c */ /* 0x000fc40003fc6270 */
[----:B------:R-:W-:Y:S02]  /*2130*/  LEA.HI.X R7, R4, R252, R7, 0x6, P0 ;  /* 0x000000fc04077211 */ /* 0x000fe400000f3407 */
[----:B------:R-:W-:Y:S02]  /*2140*/  LEA R217, R0, UR4, 0x1 ;  /* 0x0000000400d97c11 */ /* 0x000fe4000f8e08ff */
[----:B------:R-:W-:Y:S01]  /*2150*/  LEA R220, R2, UR4, 0x1 ;  /* 0x0000000402dc7c11 */ /* 0x000fe2000f8e08ff */
[----:B------:R-:W-:Y:S06]  /*2160*/  @P1 BRA `(.L_x_114) ;  /* 0x00000000007c1947 */ /* 0x000fec0003800000 */
        /* <DEDUP_REMOVED lines=31> */
.L_x_114:
[----:B------:R-:W-:Y:S05]  /*2360*/  BSYNC B0 ;  /* 0x0000000000007941 */ /* 0x000fea0003800000 */
.L_x_113:
        /* <DEDUP_REMOVED lines=15> */
[----:B------:R-:W1:Y:S01]  /*2460*/  @!P2 LDC.64 R10, c[0x0][0x220] ;  /* 0x00008800ff0aab82 */ /* 0x000e620000000a00 */
        /* <DEDUP_REMOVED lines=22> */
.L_x_116:
[----:B------:R-:W-:Y:S05]  /*25d0*/  BSYNC B0 ;  /* 0x0000000000007941 */ /* 0x000fea0003800000 */
.L_x_115:
[----:B------:R-:W-:Y:S01]  /*25e0*/  LDSM.16.M88.4 R32, [R217+0x6000] ;  /* 0x00600000d920783b */ /* 0x000fe20000000200 */
[----:B------:R-:W-:Y:S01]  /*25f0*/  IMAD.MOV.U32 R0, RZ, RZ, 0x20 ;  /* 0x00000020ff007424 */ /* 0x000fe200078e00ff */
[----:B------:R-:W-:Y:S01]  /*2600*/  LOP3.LUT P0, RZ, R37, 0x2, RZ, 0xc0, !PT ;  /* 0x0000000225ff7812 */ /* 0x000fe2000780c0ff */
[----:B-123--:R-:W-:Y:S01]  /*2610*/  IMAD.MOV.U32 R2, RZ, RZ, 0x10 ;  /* 0x00000010ff027424 */ /* 0x00efe200078e00ff */
[----:B------:R-:W1:Y:S01]  /*2620*/  LDSM.16.M88.4 R4, [R220+0x1000] ;  /* 0x00100000dc04783b */ /* 0x000e620000000200 */
[----:B------:R-:W-:Y:S02]  /*2630*/  LOP3.LUT P1, RZ, R36, 0x2, RZ, 0xc0, !PT ;  /* 0x0000000224ff7812 */ /* 0x000fe4000782c0ff */
[----:B------:R-:W-:Y:S01]  /*2640*/  SEL R0, R0, 0xffffffe0, !P0 ;  /* 0xffffffe000007807 */ /* 0x000fe20004000000 */
[----:B------:R-:W2:Y:S01]  /*2650*/  LDSM.16.M88.4 R28, [R217+0x6400] ;  /* 0x00640000d91c783b */ /* 0x000ea20000000200 */
[----:B------:R-:W-:-:S03]  /*2660*/  SEL R2, R2, 0xfffffff0, !P1 ;  /* 0xfffffff002027807 */ /* 0x000fc60004800000 */
[----:B------:R-:W3:Y:S01]  /*2670*/  LDSM.16.M88.4 R24, [R217+0x6800] ;  /* 0x00680000d918783b */ /* 0x000ee20000000200 */
[----:B------:R-:W-:Y:S01]  /*2680*/  IMAD.IADD R219, R217, 0x1, R0 ;  /* 0x00000001d9db7824 */ /* 0x000fe200078e0200 */
[----:B------:R-:W-:Y:S01]  /*2690*/  LOP3.LUT R0, R133, 0xffffffe0, RZ, 0xc0, !PT ;  /* 0xffffffe085007812 */ /* 0x000fe200078ec0ff */
[----:B------:R-:W-:Y:S01]  /*26a0*/  IMAD R221, R2, 0x2, R220 ;  /* 0x0000000202dd7824 */ /* 0x000fe200078e02dc */
[----:B------:R-:W4:Y:S01]  /*26b0*/  LDSM.16.M88.4 R20, [R217+0x6c00] ;  /* 0x006c0000d914783b */ /* 0x000f220000000200 */
[----:B------:R-:W-:Y:S02]  /*26c0*/  IMAD.MOV.U32 R133, RZ, RZ, RZ ;  /* 0x000000ffff857224 */ /* 0x000fe400078e00ff */
[----:B------:R-:W-:Y:S01]  /*26d0*/  IMAD.IADD R0, R158, 0x1, -R0 ;  /* 0x000000019e007824 */ /* 0x000fe200078e0a00 */
[----:B------:R-:W4:Y:S04]  /*26e0*/  LDSM.16.M88.4 R8, [R220] ;  /* 0x00000000dc08783b */ /* 0x000f280000000200 */
[----:B------:R-:W-:Y:S01]  /*26f0*/  LDSM.16.M88.4 R36, [R219+0x6000] ;  /* 0x00600000db24783b */ /* 0x000fe20000000200 */
[----:B------:R-:W-:-:S03]  /*2700*/  SHF.R.S32.HI R3, RZ, 0x1f, R0 ;  /* 0x0000001fff037819 */ /* 0x000fc60000011400 */
[----:B------:R-:W4:Y:S01]  /*2710*/  LDSM.16.M88.4 R12, [R221+0x1000] ;  /* 0x00100000dd0c783b */ /* 0x000f220000000200 */
[----:B------:R-:W-:-:S03]  /*2720*/  LEA.HI R0, R3, R0, RZ, 0x2 ;  /* 0x0000000003007211 */ /* 0x000fc600078f10ff */
[----:B------:R-:W4:Y:S01]  /*2730*/  LDSM.16.M88.4 R44, [R219+0x6400] ;  /* 0x00640000db2c783b */ /* 0x000f220000000200 */
[----:B------:R-:W-:-:S03]  /*2740*/  SHF.R.S32.HI R160, RZ, 0x2, R0 ;  /* 0x00000002ffa07819 */ /* 0x000fc60000011400 */
[----:B------:R-:W4:Y:S02]  /*2750*/  LDSM.16.M88.4 R40, [R219+0x6800] ;  /* 0x00680000db28783b */ /* 0x000f240000000200 */
[----:B------:R-:W-:Y:S02]  /*2760*/  IMAD R0, R157, 0x10, R160 ;  /* 0x000000109d007824 */ /* 0x000fe400078e02a0 */
[----:B------:R-:W4:Y:S02]  /*2770*/  LDSM.16.M88.4 R48, [R219+0x6c00] ;  /* 0x006c0000db30783b */ /* 0x000f240000000200 */
[----:B------:R-:W-:Y:S01]  /*2780*/  IMAD.IADD R228, R228, 0x1, R0 ;  /* 0x00000001e4e47824 */ /* 0x000fe200078e0200 */
[C---:B-1----:R-:W-:Y:S01]  /*2790*/  HMMA.16816.F32 R88, R4.reuse, R34, RZ ;  /* 0x000000220458723c */ /* 0x042fe200000018ff */
[----:B------:R-:W1:Y:S03]  /*27a0*/  LDSM.16.M88.4 R16, [R221] ;  /* 0x00000000dd10783b */ /* 0x000e660000000200 */
[----:B------:R-:W-:Y:S01]  /*27b0*/  IADD3 R0, R134, R228, -R207 ;  /* 0x000000e486007210 */ /* 0x000fe20007ffe8cf */
[----:B------:R-:W-:Y:S01]  /*27c0*/  LDSM.16.M88.4 R84, [R217+0x7000] ;  /* 0x00700000d954783b */ /* 0x000fe20000000200 */
[C---:B------:R-:W-:Y:S03]  /*27d0*/  HMMA.16816.F32 R92, R4.reuse, R32, RZ ;  /* 0x00000020045c723c */ /* 0x040fe600000018ff */
[----:B------:R-:W-:Y:S03]  /*27e0*/  LDSM.16.M88.4 R96, [R217+0x7400] ;  /* 0x00740000d960783b */ /* 0x000fe60000000200 */
[C---:B--2---:R-:W-:Y:S01]  /*27f0*/  HMMA.16816.F32 R76, R4.reuse, R28, RZ ;  /* 0x0000001c044c723c */ /* 0x044fe200000018ff */
[----:B------:R-:W-:Y:S04]  /*2800*/  LDSM.16.M88.4 R104, [R217+0x7800] ;  /* 0x00780000d968783b */ /* 0x000fe80000000200 */
[----:B------:R-:W-:Y:S01]  /*2810*/  LDSM.16.M88.4 R112, [R217+0x7c00] ;  /* 0x007c0000d970783b */ /* 0x000fe20000000200 */
[C---:B---3--:R-:W-:Y:S03]  /*2820*/  HMMA.16816.F32 R68, R4.reuse, R24, RZ ;  /* 0x000000180444723c */ /* 0x048fe600000018ff */
[----:B------:R-:W-:Y:S03]  /*2830*/  STL [R1+0x28], R160 ;  /* 0x000028a001007387 */ /* 0x000fe60000100800 */
[C---:B----4-:R-:W-:Y:S01]  /*2840*/  HMMA.16816.F32 R60, R4.reuse, R20, RZ ;  /* 0x00000014043c723c */ /* 0x050fe200000018ff */
[----:B------:R-:W0:Y:S05]  /*2850*/  LDGDEPBAR ;  /* 0x00000000000079af */ /* 0x000e2a0000000000 */
        /* <DEDUP_REMOVED lines=11> */
[----:B------:R-:W2:Y:S04]  /*2910*/  LDSM.16.M88.4 R8, [R220+0x3000] ;  /* 0x00300000dc08783b */ /* 0x000ea80000000200 */
[----:B------:R-:W-:Y:S01]  /*2920*/  LDSM.16.M88.4 R20, [R219+0x7400] ;  /* 0x00740000db14783b */ /* 0x000fe20000000200 */
[C---:B------:R-:W-:Y:S06]  /*2930*/  HMMA.16816.F32 R136, R12.reuse, R38, R88 ;  /* 0x000000260c88723c */ /* 0x040fec0000001858 */
[C---:B------:R-:W-:Y:S06]  /*2940*/  HMMA.16816.F32 R140, R12.reuse, R36, R92 ;  /* 0x000000240c8c723c */ /* 0x040fec000000185c */
[C---:B------:R-:W-:Y:S06]  /*2950*/  HMMA.16816.F32 R128, R12.reuse, R44, R76 ;  /* 0x0000002c0c80723c */ /* 0x040fec000000184c */
[C---:B------:R-:W-:Y:S01]  /*2960*/  HMMA.16816.F32 R124, R12.reuse, R40, R68 ;  /* 0x000000280c7c723c */ /* 0x040fe20000001844 */
[----:B------:R-:W-:Y:S05]  /*2970*/  LDSM.16.M88.4 R68, [R219+0x7c00] ;  /* 0x007c0000db44783b */ /* 0x000fea0000000200 */
[C---:B------:R-:W-:Y:S06]  /*2980*/  HMMA.16816.F32 R120, R12.reuse, R48, R60 ;  /* 0x000000300c78723c */ /* 0x040fec000000183c */
[C---:B------:R-:W-:Y:S06]  /*2990*/  HMMA.16816.F32 R148, R12.reuse, R46, R72 ;  /* 0x0000002e0c94723c */ /* 0x040fec0000001848 */
[C---:B------:R-:W-:Y:S06]  /*29a0*/  HMMA.16816.F32 R144, R12.reuse, R42, R64 ;  /* 0x0000002a0c90723c */ /* 0x040fec0000001840 */
[----:B------:R-:W-:Y:S01]  /*29b0*/  HMMA.16816.F32 R88, R12, R50, R52 ;  /* 0x000000320c58723c */ /* 0x000fe20000001834 */
[----:B------:R-:W3:Y:S05]  /*29c0*/  LDSM.16.M88.4 R12, [R220+0x2000] ;  /* 0x00200000dc0c783b */ /* 0x000eea0000000200 */
[C---:B-1----:R-:W-:Y:S06]  /*29d0*/  HMMA.16816.F32 R64, R16.reuse, R36, R100 ;  /* 0x000000241040723c */ /* 0x042fec0000001864 */
[C---:B------:R-:W-:Y:S06]  /*29e0*/  HMMA.16816.F32 R76, R16.reuse, R38, R80 ;  /* 0x00000026104c723c */ /* 0x040fec0000001850 */
[C---:B------:R-:W-:Y:S06]  /*29f0*/  HMMA.16816.F32 R100, R16.reuse, R44, R32 ;  /* 0x0000002c1064723c */ /* 0x040fec0000001820 */
[C---:B------:R-:W-:Y:S06]  /*2a00*/  HMMA.16816.F32 R80, R16.reuse, R46, R56 ;  /* 0x0000002e1050723c */ /* 0x040fec0000001838 */
[C---:B------:R-:W-:Y:S01]  /*2a10*/  HMMA.16816.F32 R152, R16.reuse, R40, R28 ;  /* 0x000000281098723c */ /* 0x040fe2000000181c */
[----:B------:R-:W-:Y:S05]  /*2a20*/  LDSM.16.M88.4 R28, [R219+0x7000] ;  /* 0x00700000db1c783b */ /* 0x000fea0000000200 */
[C---:B------:R-:W-:Y:S01]  /*2a30*/  HMMA.16816.F32 R92, R16.reuse, R48, R4 ;  /* 0x00000030105c723c */ /* 0x040fe20000001804 */
[----:B------:R-:W-:Y:S05]  /*2a40*/  LDSM.16.M88.4 R4, [R221+0x3000] ;  /* 0x00300000dd04783b */ /* 0x000fea0000000200 */
[C---:B------:R-:W-:Y:S01]  /*2a50*/  HMMA.16816.F32 R72, R16.reuse, R42, R24 ;  /* 0x0000002a1048723c */ /* 0x040fe20000001818 */
[----:B------:R-:W1:Y:S05]  /*2a60*/  LDSM.16.M88.4 R24, [R219+0x7800] ;  /* 0x00780000db18783b */ /* 0x000e6a0000000200 */
[----:B------:R-:W-:Y:S01]  /*2a70*/  HMMA.16816.F32 R60, R16, R50, R116 ;  /* 0x00000032103c723c */ /* 0x000fe20000001874 */
[----:B------:R-:W4:Y:S05]  /*2a80*/  LDSM.16.M88.4 R16, [R221+0x2000] ;  /* 0x00200000dd10783b */ /* 0x000f2a0000000200 */
[C---:B--2---:R-:W-:Y:S06]  /*2a90*/  HMMA.16816.F32 R56, R8.reuse, R84, R140 ;  /* 0x000000540838723c */ /* 0x044fec000000188c */
[C---:B------:R-:W-:Y:S06]  /*2aa0*/  HMMA.16816.F32 R48, R8.reuse, R96, R128 ;  /* 0x000000600830723c */ /* 0x040fec0000001880 */
[C---:B------:R-:W-:Y:S06]  /*2ab0*/  HMMA.16816.F32 R40, R8.reuse, R104, R124 ;  /* 0x000000680828723c */ /* 0x040fec000000187c */
[C---:B------:R-:W-:Y:S06]  /*2ac0*/  HMMA.16816.F32 R32, R8.reuse, R112, R120 ;  /* 0x000000700820723c */ /* 0x040fec0000001878 */
[C---:B------:R-:W-:Y:S06]  /*2ad0*/  HMMA.16816.F32 R52, R8.reuse, R86, R136 ;  /* 0x000000560834723c */ /* 0x040fec0000001888 */
[C---:B------:R-:W-:Y:S06]  /*2ae0*/  HMMA.16816.F32 R44, R8.reuse, R98, R148 ;  /* 0x00000062082c723c */ /* 0x040fec0000001894 */
[C---:B------:R-:W-:Y:S06]  /*2af0*/  HMMA.16816.F32 R36, R8.reuse, R106, R144 ;  /* 0x0000006a0824723c */ /* 0x040fec0000001890 */
[----:B------:R-:W-:Y:S06]  /*2b00*/  HMMA.16816.F32 R8, R8, R114, R88 ;  /* 0x000000720808723c */ /* 0x000fec0000001858 */
[C---:B---3--:R-:W-:Y:S06]  /*2b10*/  HMMA.16816.F32 R64, R12.reuse, R84, R64 ;  /* 0x000000540c40723c */ /* 0x048fec0000001840 */
[C---:B------:R-:W-:Y:S06]  /*2b20*/  HMMA.16816.F32 R76, R12.reuse, R86, R76 ;  /* 0x000000560c4c723c */ /* 0x040fec000000184c */
[C---:B------:R-:W-:Y:S06]  /*2b30*/  HMMA.16816.F32 R88, R12.reuse, R96, R100 ;  /* 0x000000600c58723c */ /* 0x040fec0000001864 */
[C---:B------:R-:W-:Y:S06]  /*2b40*/  HMMA.16816.F32 R84, R12.reuse, R98, R80 ;  /* 0x000000620c54723c */ /* 0x040fec0000001850 */
[C---:B------:R-:W-:Y:S06]  /*2b50*/  HMMA.16816.F32 R96, R12.reuse, R112, R92 ;  /* 0x000000700c60723c */ /* 0x040fec000000185c */
[C---:B------:R-:W-:Y:S06]  /*2b60*/  HMMA.16816.F32 R92, R12.reuse, R104, R152 ;  /* 0x000000680c5c723c */ /* 0x040fec0000001898 */
[C---:B------:R-:W-:Y:S06]  /*2b70*/  HMMA.16816.F32 R104, R12.reuse, R106, R72 ;  /* 0x0000006a0c68723c */ /* 0x040fec0000001848 */
[----:B------:R-:W-:Y:S01]  /*2b80*/  HMMA.16816.F32 R112, R12, R114, R60 ;  /* 0x000000720c70723c */ /* 0x000fe2000000183c */
[----:B------:R-:W-:Y:S05]  /*2b90*/  LDSM.16.M88.4 R12, [R220+0x4000] ;  /* 0x00400000dc0c783b */ /* 0x000fea0000000200 */
[C---:B-1----:R-:W-:Y:S01]  /*2ba0*/  HMMA.16816.F32 R120, R4.reuse, R24, R40 ;  /* 0x000000180478723c */ /* 0x042fe20000001828 */
[----:B------:R-:W1:Y:S05]  /*2bb0*/  LDSM.16.M88.4 R40, [R217+0x8000] ;  /* 0x00800000d928783b */ /* 0x000e6a0000000200 */
[----:B------:R-:W-:Y:S01]  /*2bc0*/  HMMA.16816.F32 R116, R4, R26, R36 ;  /* 0x0000001a0474723c */ /* 0x000fe20000001824 */
[----:B------:R-:W2:Y:S05]  /*2bd0*/  LDSM.16.M88.4 R36, [R217+0x8400] ;  /* 0x00840000d924783b */ /* 0x000eaa0000000200 */
[----:B----4-:R-:W-:Y:S06]  /*2be0*/  HMMA.16816.F32 R80, R16, R28, R64 ;  /* 0x0000001c1050723c */ /* 0x010fec0000001840 */
[C---:B------:R-:W-:Y:S06]  /*2bf0*/  HMMA.16816.F32 R128, R4.reuse, R20, R48 ;  /* 0x000000140480723c */ /* 0x040fec0000001830 */
[C---:B------:R-:W-:Y:S06]  /*2c00*/  HMMA.16816.F32 R124, R4.reuse, R22, R44 ;  /* 0x00000016047c723c */ /* 0x040fec000000182c */
[----:B------:R-:W-:Y:S01]  /*2c10*/  HMMA.16816.F32 R144, R4, R68, R32 ;  /* 0x000000440490723c */ /* 0x000fe20000001820 */
[----:B------:R-:W3:Y:S05]  /*2c20*/  LDSM.16.M88.4 R32, [R217+0x8800] ;  /* 0x00880000d920783b */ /* 0x000eea0000000200 */
[C---:B------:R-:W-:Y:S06]  /*2c30*/  HMMA.16816.F32 R64, R16.reuse, R20, R88 ;  /* 0x000000141040723c */ /* 0x040fec0000001858 */
[----:B------:R-:W-:Y:S01]  /*2c40*/  HMMA.16816.F32 R60, R16, R22, R84 ;  /* 0x00000016103c723c */ /* 0x000fe20000001854 */
[----:B------:R-:W4:Y:S05]  /*2c50*/  LDSM.16.M88.4 R20, [R217+0x8c00] ;  /* 0x008c0000d914783b */ /* 0x000f2a0000000200 */
[C---:B------:R-:W-:Y:S01]  /*2c60*/  HMMA.16816.F32 R100, R4.reuse, R70, R8 ;  /* 0x000000460464723c */ /* 0x040fe20000001808 */
[----:B------:R-:W4:Y:S05]  /*2c70*/  LDSM.16.M88.4 R8, [R220+0x5000] ;  /* 0x00500000dc08783b */ /* 0x000f2a0000000200 */
[C---:B------:R-:W-:Y:S06]  /*2c80*/  HMMA.16816.F32 R140, R4.reuse, R28, R56 ;  /* 0x0000001c048c723c */ /* 0x040fec0000001838 */
[-C--:B------:R-:W-:Y:S01]  /*2c90*/  HMMA.16816.F32 R136, R4, R30.reuse, R52 ;  /* 0x0000001e0488723c */ /* 0x080fe20000001834 */
[----:B------:R-:W-:Y:S05]  /*2ca0*/  LDSM.16.M88.4 R4, [R221+0x4000] ;  /* 0x00400000dd04783b */ /* 0x000fea0000000200 */
[C---:B------:R-:W-:Y:S01]  /*2cb0*/  HMMA.16816.F32 R72, R16.reuse, R30, R76 ;  /* 0x0000001e1048723c */ /* 0x040fe2000000184c */
[----:B------:R-:W-:Y:S05]  /*2cc0*/  LDSM.16.M88.4 R28, [R219+0x8400] ;  /* 0x00840000db1c783b */ /* 0x000fea0000000200 */
[C---:B------:R-:W-:Y:S06]  /*2cd0*/  HMMA.16816.F32 R56, R16.reuse, R26, R104 ;  /* 0x0000001a1038723c */ /* 0x040fec0000001868 */
[C---:B------:R-:W-:Y:S06]  /*2ce0*/  HMMA.16816.F32 R44, R16.reuse, R70, R112 ;  /* 0x00000046102c723c */ /* 0x040fec0000001870 */
[C---:B------:R-:W-:Y:S01]  /*2cf0*/  HMMA.16816.F32 R48, R16.reuse, R24, R92 ;  /* 0x000000181030723c */ /* 0x040fe2000000185c */
[----:B------:R-:W4:Y:S04]  /*2d00*/  LDSM.16.M88.4 R24, [R219+0x8000] ;  /* 0x00800000db18783b */ /* 0x000f280000000200 */
[----:B------:R-:W-:Y:S01]  /*2d10*/  LDSM.16.M88.4 R92, [R219+0x8c00] ;  /* 0x008c0000db5c783b */ /* 0x000fe20000000200 */
[----:B------:R-:W-:Y:S03]  /*2d20*/  HMMA.16816.F32 R52, R16, R68, R96 ;  /* 0x000000441034723c */ /* 0x000fe60000001860 */
[----:B------:R-:W4:Y:S03]  /*2d30*/  LDSM.16.M88.4 R16, [R219+0x8800] ;  /* 0x00880000db10783b */ /* 0x000f260000000200 */
[C---:B-1----:R-:W-:Y:S06]  /*2d40*/  HMMA.16816.F32 R88, R12.reuse, R40, R80 ;  /* 0x000000280c58723c */ /* 0x042fec0000001850 */
[C---:B--2---:R-:W-:Y:S06]  /*2d50*/  HMMA.16816.F32 R76, R12.reuse, R38, R60 ;  /* 0x000000260c4c723c */ /* 0x044fec000000183c */
[C---:B------:R-:W-:Y:S06]  /*2d60*/  HMMA.16816.F32 R84, R12.reuse, R42, R72 ;  /* 0x0000002a0c54723c */ /* 0x040fec0000001848 */
[C---:B------:R-:W-:Y:S06]  /*2d70*/  HMMA.16816.F32 R80, R12.reuse, R36, R64 ;  /* 0x000000240c50723c */ /* 0x040fec0000001840 */
[C---:B---3--:R-:W-:Y:S06]  /*2d80*/  HMMA.16816.F32 R68, R12.reuse, R34, R56 ;  /* 0x000000220c44723c */ /* 0x048fec0000001838 */
[C---:B----4-:R-:W-:Y:S06]  /*2d90*/  HMMA.16816.F32 R60, R12.reuse, R22, R44 ;  /* 0x000000160c3c723c */ /* 0x050fec000000182c */
[----:B------:R-:W-:Y:S01]  /*2da0*/  HMMA.16816.F32 R72, R12, R32, R48 ;  /* 0x000000200c48723c */ /* 0x000fe20000001830 */
[----:B------:R-:W1:Y:S01]  /*2db0*/  LDSM.16.M88.4 R48, [R221+0x5000] ;  /* 0x00500000dd30783b */ /* 0x000e620000000200 */
[----:B------:R-:W-:-:S04]  /*2dc0*/  DEPBAR.LE SB0, 0x0 ;  /* 0x000080000000791a */ /* 0x000fc80000000000 */
        /* <DEDUP_REMOVED lines=9> */
[----:B------:R-:W2:Y:S01]  /*2e60*/  @P4 LDC R8, c[0x0][0x2e8] ;  /* 0x0000ba00ff084b82 */ /* 0x000ea20000000800 */
[----:B------:R-:W-:-:S04]  /*2e70*/  IMAD.SHL.U32 R20, R158, 0x2, RZ ;  /* 0x000000029e147824 */ /* 0x000fc800078e00ff */
[----:B------:R-:W-:Y:S01]  /*2e80*/  HMMA.16816.F32 R88, R4, R24, R88 ;  /* 0x000000180458723c */ /* 0x000fe20000001858 */
[----:B------:R-:W-:-:S05]  /*2e90*/  LOP3.LUT R20, R20, 0x6, RZ, 0xc0, !PT ;  /* 0x0000000614147812 */ /* 0x000fca00078ec0ff */
[----:B------:R-:W-:Y:S01]  /*2ea0*/  HMMA.16816.F32 R84, R4, R26, R84 ;  /* 0x0000001a0454723c */ /* 0x000fe20000001854 */
[----:B------:R-:W-:-:S04]  /*2eb0*/  IMAD R20, R108, 0x40, R20 ;  /* 0x000000406c147824 */ /* 0x000fc800078e0214 */
[----:B------:R-:W-:Y:S01]  /*2ec0*/  IMAD.IADD R3, R0, 0x1, -R20 ;  /* 0x0000000100037824 */ /* 0x000fe200078e0a14 */
[----:B------:R-:W-:Y:S01]  /*2ed0*/  HMMA.16816.F32 R80, R4, R28, R80 ;  /* 0x0000001c0450723c */ /* 0x000fe20000001850 */
[----:B------:R-:W-:-:S03]  /*2ee0*/  ISETP.GE.AND P1, PT, R20, R134, PT ;  /* 0x000000861400720c */ /* 0x000fc60003f26270 */
[----:B------:R-:W-:Y:S02]  /*2ef0*/  IABS R3, R3 ;  /* 0x0000000300037213 */ /* 0x000fe40000000000 */
[----:B------:R-:W-:Y:S02]  /*2f00*/  HMMA.16816.F32 R76, R4, R30, R76 ;  /* 0x0000001e044c723c */ /* 0x000fe4000000184c */
[----:B------:R-:W-:-:S04]  /*2f10*/  I2FP.F32.S32 R3, R3 ;  /* 0x0000000300037245 */ /* 0x000fc80000201400 */
[C---:B------:R-:W-:Y:S06]  /*2f20*/  HMMA.16816.F32 R100, R4.reuse, R16, R72 ;  /* 0x000000100464723c */ /* 0x040fec0000001848 */
[----:B------:R-:W-:Y:S01]  /*2f30*/  HMMA.16816.F32 R140, R4, R18, R68 ;  /* 0x00000012048c723c */ /* 0x000fe20000001844 */
[----:B------:R-:W-:-:S05]  /*2f40*/  IMAD R72, R111, 0x20, R109 ;  /* 0x000000206f487824 */ /* 0x000fca00078e026d */
[C---:B------:R-:W-:Y:S06]  /*2f50*/  HMMA.16816.F32 R148, R4.reuse, R92, R64 ;  /* 0x0000005c0494723c */ /* 0x040fec0000001840 */
[----:B------:R-:W-:Y:S01]  /*2f60*/  HMMA.16816.F32 R144, R4, R94, R60 ;  /* 0x0000005e0490723c */ /* 0x000fe2000000183c */
[----:B--2---:R-:W2:Y:S05]  /*2f70*/  @P4 MUFU.RCP R5, R8 ;  /* 0x0000000800054308 */ /* 0x004eaa0000001000 */
[----:B-1----:R-:W-:Y:S01]  /*2f80*/  HMMA.16816.F32 R60, R48, R28, R12 ;  /* 0x0000001c303c723c */ /* 0x002fe2000000180c */
[----:B------:R-:W-:-:S04]  /*2f90*/  SHF.R.S32.HI R4, RZ, 0x1f, R157 ;  /* 0x0000001fff047819 */ /* 0x000fc8000001149d */
[----:B------:R-:W-:Y:S01]  /*2fa0*/  LEA.HI R4, R4, R157, RZ, 0x2 ;  /* 0x0000009d04047211 */ /* 0x000fe200078f10ff */
[C---:B------:R-:W-:Y:S01]  /*2fb0*/  HMMA.16816.F32 R120, R48.reuse, R18, R52 ;  /* 0x000000123078723c */ /* 0x040fe20000001834 */
[----:B------:R-:W-:Y:S02]  /*2fc0*/  VIADD R12, R20, 0x1 ;  /* 0x00000001140c7836 */ /* 0x000fe40000000000 */
[----:B------:R-:W-:Y:S01]  /*2fd0*/  LOP3.LUT R4, R4, 0xfffffffc, RZ, 0xc0, !PT ;  /* 0xfffffffc04047812 */ /* 0x000fe200078ec0ff */
[C---:B------:R-:W-:Y:S02]  /*2fe0*/  VIADD R13, R20.reuse, 0x8 ;  /* 0x00000008140d7836 */ /* 0x040fe40000000000 */
[----:B--2--5:R-:W-:Y:S01]  /*2ff0*/  @P4 FMUL.FTZ R133, R135, R5 ;  /* 0x0000000587854220 */ /* 0x024fe20000410000 */
[----:B------:R-:W-:Y:S01]  /*3000*/  VIADD R14, R20, 0x9 ;  /* 0x00000009140e7836 */ /* 0x000fe20000000000 */
[----:B------:R-:W-:Y:S01]  /*3010*/  HMMA.16816.F32 R96, R48, R16, R36 ;  /* 0x000000103060723c */ /* 0x000fe20000001824 */
[----:B------:R-:W-:-:S02]  /*3020*/  IMAD.IADD R4, R157, 0x1, -R4 ;  /* 0x000000019d047824 */ /* 0x000fc400078e0a04 */
[----:B------:R-:W-:Y:S01]  /*3030*/  FFMA.FTZ R55, R3, -R133, R88 ;  /* 0x8000008503377223 */ /* 0x000fe20000010058 */
[----:B------:R-:W-:Y:S01]  /*3040*/  VIADD R15, R20, 0x10 ;  /* 0x00000010140f7836 */ /* 0x000fe20000000000 */
[-C--:B------:R-:W-:Y:S01]  /*3050*/  ISETP.GE.AND P0, PT, R12, R134.reuse, PT ;  /* 0x000000860c00720c */ /* 0x080fe20003f06270 */
[----:B------:R-:W-:Y:S01]  /*3060*/  IMAD.IADD R3, R0, 0x1, -R13 ;  /* 0x0000000100037824 */ /* 0x000fe200078e0a0d */
[----:B------:R1:W-:Y:S01]  /*3070*/  STL [R1+0x34], R4 ;  /* 0x0000340401007387 */ /* 0x0003e20000100800 */
[----:B------:R-:W-:Y:S01]  /*3080*/  VIADD R17, R20, 0x11 ;  /* 0x0000001114117836 */ /* 0x000fe20000000000 */
[C---:B------:R-:W-:Y:S01]  /*3090*/  HMMA.16816.F32 R68, R48.reuse, R30, R40 ;  /* 0x0000001e3044723c */ /* 0x040fe20000001828 */
[C---:B------:R-:W-:Y:S01]  /*30a0*/  IMAD.IADD R5, R0.reuse, 0x1, -R14 ;  /* 0x0000000100057824 */ /* 0x040fe200078e0a0e */
[-C--:B------:R-:W-:Y:S01]  /*30b0*/  ISETP.GE.AND P5, PT, R13, R134.reuse, PT ;  /* 0x000000860d00720c */ /* 0x080fe20003fa6270 */
[----:B------:R-:W-:Y:S01]  /*30c0*/  IMAD.IADD R7, R0, 0x1, -R15 ;  /* 0x0000000100077824 */ /* 0x000fe200078e0a0f */
[-C--:B------:R-:W-:Y:S01]  /*30d0*/  ISETP.GE.AND P6, PT, R14, R134.reuse, PT ;  /* 0x000000860e00720c */ /* 0x080fe20003fc6270 */
[----:B------:R-:W-:Y:S01]  /*30e0*/  IMAD.IADD R8, R0, 0x1, -R17 ;  /* 0x0000000100087824 */ /* 0x000fe200078e0a11 */
[C---:B------:R-:W-:Y:S01]  /*30f0*/  HMMA.16816.F32 R56, R48.reuse, R24, R56 ;  /* 0x000000183038723c */ /* 0x040fe20000001838 */
[C---:B------:R-:W-:Y:S01]  /*3100*/  VIADD R16, R20.reuse, 0x18 ;  /* 0x0000001814107836 */ /* 0x040fe20000000000 */
[----:B------:R-:W-:Y:S01]  /*3110*/  ISETP.GE.AND P3, PT, R17, R134, PT ;  /* 0x000000861100720c */ /* 0x000fe20003f66270 */
[C---:B------:R-:W-:Y:S01]  /*3120*/  VIADD R29, R20.reuse, 0x19 ;  /* 0x00000019141d7836 */ /* 0x040fe20000000000 */
[----:B------:R-:W-:Y:S01]  /*3130*/  IABS R8, R8 ;  /* 0x0000000800087213 */ /* 0x000fe20000000000 */
[----:B------:R-:W-:Y:S01]  /*3140*/  VIADD R30, R20, 0x20 ;  /* 0x00000020141e7836 */ /* 0x000fe20000000000 */
[----:B------:R-:W-:Y:S01]  /*3150*/  HMMA.16816.F32 R44, R48, R26, R44 ;  /* 0x0000001a302c723c */ /* 0x000fe2000000182c */
[----:B------:R-:W-:Y:S01]  /*3160*/  BAR.SYNC.DEFER_BLOCKING 0x0 ;  /* 0x0000000000007b1d */ /* 0x000fe20000010000 */
[----:B------:R-:W-:-:S02]  /*3170*/  ISETP.GE.AND P2, PT, R16, R134, PT ;  /* 0x000000861000720c */ /* 0x000fc40003f46270 */
[----:B------:R-:W-:Y:S02]  /*3180*/  ISETP.GE.AND P4, PT, R15, R134, PT ;  /* 0x000000860f00720c */ /* 0x000fe40003f86270 */
[----:B------:R-:W-:Y:S01]  /*3190*/  HMMA.16816.F32 R128, R48, R92, R32 ;  /* 0x0000005c3080723c */ /* 0x000fe20000001820 */
[----:B-1----:R-:W-:-:S05]  /*31a0*/  IMAD.IADD R4, R0, 0x1, -R12 ;  /* 0x0000000100047824 */ /* 0x002fca00078e0a0c */
[----:B------:R-:W-:Y:S01]  /*31b0*/  HMMA.16816.F32 R48, R48, R94, R136 ;  /* 0x0000005e3030723c */ /* 0x000fe20000001888 */
[----:B------:R-:W-:Y:S02]  /*31c0*/  IABS R6, R4 ;  /* 0x0000000400067213 */ /* 0x000fe40000000000 */
[----:B------:R-:W-:Y:S02]  /*31d0*/  IABS R4, R3 ;  /* 0x0000000300047213 */ /* 0x000fe40000000000 */
[----:B------:R-:W-:Y:S02]  /*31e0*/  IABS R3, R5 ;  /* 0x0000000500037213 */ /* 0x000fe40000000000 */
[----:B------:R-:W-:Y:S01]  /*31f0*/  IABS R5, R7 ;  /* 0x0000000700057213 */ /* 0x000fe20000000000 */
[----:B------:R-:W-:Y:S02]  /*3200*/  IMAD.MOV.U32 R7, RZ, RZ, R6 ;  /* 0x000000ffff077224 */ /* 0x000fe400078e0006 */
[----:B------:R-:W-:-:S02]  /*3210*/  IMAD.MOV.U32 R6, RZ, RZ, R4 ;  /* 0x000000ffff067224 */ /* 0x000fc400078e0004 */
[----:B------:R-:W-:Y:S01]  /*3220*/  IMAD.MOV.U32 R4, RZ, RZ, R5 ;  /* 0x000000ffff047224 */ /* 0x000fe200078e0005 */
[----:B------:R-:W-:Y:S01]  /*3230*/  I2FP.F32.S32 R5, R3 ;  /* 0x0000000300057245 */ /* 0x000fe20000201400 */
[----:B------:R-:W-:Y:S01]  /*3240*/  IMAD.MOV.U32 R3, RZ, RZ, R8 ;  /* 0x000000ffff037224 */ /* 0x000fe200078e0008 */
[----:B------:R-:W-:Y:S02]  /*3250*/  I2FP.F32.S32 R6, R6 ;  /* 0x0000000600067245 */ /* 0x000fe40000201400 */
[----:B------:R-:W-:Y:S01]  /*3260*/  I2FP.F32.S32 R7, R7 ;  /* 0x0000000700077245 */ /* 0x000fe20000201400 */
[----:B------:R-:W-:Y:S01]  /*3270*/  FFMA.FTZ R65, R5, -R133, R85 ;  /* 0x8000008505417223 */ /* 0x000fe20000010055 */
[----:B------:R-:W-:Y:S01]  /*3280*/  I2FP.F32.S32 R3, R3 ;  /* 0x0000000300037245 */ /* 0x000fe20000201400 */
[-C--:B------:R-:W-:Y:S01]  /*3290*/  FFMA.FTZ R67, R6, -R133.reuse, R84 ;  /* 0x8000008506437223 */ /* 0x080fe20000010054 */
[C---:B------:R-:W-:Y:S02]  /*32a0*/  IMAD.IADD R6, R0.reuse, 0x1, -R16 ;  /* 0x0000000100067824 */ /* 0x040fe400078e0a10 */
[-C--:B------:R-:W-:Y:S01]  /*32b0*/  FFMA.FTZ R43, R7, -R133.reuse, R89 ;  /* 0x80000085072b7223 */ /* 0x080fe20000010059 */
[----:B------:R-:W-:Y:S01]  /*32c0*/  I2FP.F32.S32 R4, R4 ;  /* 0x0000000400047245 */ /* 0x000fe20000201400 */
[----:B------:R-:W-:Y:S01]  /*32d0*/  FFMA.FTZ R64, R3, -R133, R81 ;  /* 0x8000008503407223 */ /* 0x000fe20000010051 */
[C---:B------:R-:W-:Y:S01]  /*32e0*/  IMAD.IADD R3, R0.reuse, 0x1, -R29 ;  /* 0x0000000100037824 */ /* 0x040fe200078e0a1d */
[----:B------:R-:W-:Y:S01]  /*32f0*/  IABS R8, R6 ;  /* 0x0000000600087213 */ /* 0x000fe20000000000 */
[----:B------:R-:W-:-:S02]  /*3300*/  IMAD.IADD R7, R0, 0x1, -R30 ;  /* 0x0000000100077824 */ /* 0x000fc400078e0a1e */
[----:B------:R-:W-:Y:S01]  /*3310*/  FFMA.FTZ R66, R4, -R133, R80 ;  /* 0x8000008504427223 */ /* 0x000fe20000010050 */
[C---:B------:R-:W-:Y:S01]  /*3320*/  VIADD R5, R0.reuse, 0x8 ;  /* 0x0000000800057836 */ /* 0x040fe20000000000 */
[----:B------:R-:W-:Y:S01]  /*3330*/  IABS R6, R3 ;  /* 0x0000000300067213 */ /* 0x000fe20000000000 */
[----:B------:R-:W-:Y:S01]  /*3340*/  VIADD R4, R0, 0x40 ;  /* 0x0000004000047836 */ /* 0x000fe20000000000 */
[----:B------:R-:W-:Y:S01]  /*3350*/  IABS R3, R7 ;  /* 0x0000000700037213 */ /* 0x000fe20000000000 */
[----:B------:R-:W-:Y:S01]  /*3360*/  IMAD.IADD R7, R5, 0x1, -R20 ;  /* 0x0000000105077824 */ /* 0x000fe200078e0a14 */
[----:B------:R-:W-:Y:S01]  /*3370*/  FSEL R114, R66, -INF , !P4 ;  /* 0xff80000042727808 */ /* 0x000fe20006000000 */
[----:B------:R-:W-:Y:S01]  /*3380*/  IMAD.MOV.U32 R9, RZ, RZ, R8 ;  /* 0x000000ffff097224 */ /* 0x000fe200078e0008 */
[----:B------:R-:W-:Y:S01]  /*3390*/  FSEL R108, R65, -INF , !P6 ;  /* 0xff800000416c7808 */ /* 0x000fe20007000000 */
[----:B------:R-:W-:Y:S01]  /*33a0*/  IMAD.IADD R10, R4, 0x1, -R20 ;  /* 0x00000001040a7824 */ /* 0x000fe200078e0a14 */
[----:B------:R-:W-:Y:S01]  /*33b0*/  FSEL R104, R67, -INF , !P5 ;  /* 0xff80000043687808 */ /* 0x000fe20006800000 */
[----:B------:R-:W-:Y:S01]  /*33c0*/  IMAD.MOV.U32 R8, RZ, RZ, R6 ;  /* 0x000000ffff087224 */ /* 0x000fe200078e0006 */
[----:B------:R-:W-:Y:S01]  /*33d0*/  IABS R6, R7 ;  /* 0x0000000700067213 */ /* 0x000fe20000000000 */
[----:B------:R-:W-:Y:S01]  /*33e0*/  IMAD.MOV.U32 R11, RZ, RZ, R3 ;  /* 0x000000ffff0b7224 */ /* 0x000fe200078e0003 */
[----:B------:R-:W-:-:S02]  /*33f0*/  I2FP.F32.S32 R7, R9 ;  /* 0x0000000900077245 */ /* 0x000fc40000201400 */
[----:B------:R-:W-:Y:S02]  /*3400*/  IABS R3, R10 ;  /* 0x0000000a00037213 */ /* 0x000fe40000000000 */
[----:B------:R-:W-:Y:S01]  /*3410*/  I2FP.F32.S32 R9, R8 ;  /* 0x0000000800097245 */ /* 0x000fe20000201400 */
[----:B------:R-:W-:Y:S01]  /*3420*/  FFMA.FTZ R54, R7, -R133, R76 ;  /* 0x8000008507367223 */ /* 0x000fe2000001004c */
[----:B------:R-:W-:Y:S02]  /*3430*/  I2FP.F32.S32 R7, R6 ;  /* 0x0000000600077245 */ /* 0x000fe40000201400 */
[----:B------:R-:W-:Y:S01]  /*3440*/  I2FP.F32.S32 R6, R3 ;  /* 0x0000000300067245 */ /* 0x000fe20000201400 */
[----:B------:R-:W-:Y:S01]  /*3450*/  VIADD R3, R0, 0x48 ;  /* 0x0000004800037836 */ /* 0x000fe20000000000 */
[----:B------:R-:W-:Y:S01]  /*3460*/  I2FP.F32.S32 R8, R11 ;  /* 0x0000000b00087245 */ /* 0x000fe20000201400 */
[----:B------:R-:W-:Y:S01]  /*3470*/  FFMA.FTZ R41, R7, -R133, R90 ;  /* 0x8000008507297223 */ /* 0x000fe2000001005a */
[----:B------:R-:W-:-:S02]  /*3480*/  IMAD.IADD R7, R5, 0x1, -R12 ;  /* 0x0000000105077824 */ /* 0x000fc400078e0a0c */
[-C--:B------:R-:W-:Y:S01]  /*3490*/  FFMA.FTZ R40, R6, -R133.reuse, R56 ;  /* 0x8000008506287223 */ /* 0x080fe20000010038 */
[----:B------:R-:W-:Y:S02]  /*34a0*/  IMAD.IADD R6, R3, 0x1, -R20 ;  /* 0x0000000103067824 */ /* 0x000fe400078e0a14 */
[-C--:B------:R-:W-:Y:S01]  /*34b0*/  FFMA.FTZ R52, R8, -R133.reuse, R100 ;  /* 0x8000008508347223 */ /* 0x080fe20000010064 */
[--C-:B------:R-:W-:Y:S02]  /*34c0*/  IMAD.IADD R8, R4, 0x1, -R12.reuse ;  /* 0x0000000104087824 */ /* 0x100fe400078e0a0c */
[----:B------:R-:W-:Y:S01]  /*34d0*/  FFMA.FTZ R53, R9, -R133, R77 ;  /* 0x8000008509357223 */ /* 0x000fe2000001004d */
[----:B------:R-:W-:Y:S01]  /*34e0*/  IMAD.IADD R10, R3, 0x1, -R12 ;  /* 0x00000001030a7824 */ /* 0x000fe200078e0a0c */
[----:B------:R-:W-:Y:S01]  /*34f0*/  IABS R9, R6 ;  /* 0x0000000600097213 */ /* 0x000fe20000000000 */
[----:B------:R-:W-:Y:S01]  /*3500*/  IMAD.IADD R11, R5, 0x1, -R13 ;  /* 0x00000001050b7824 */ /* 0x000fe200078e0a0d */
[----:B------:R-:W-:-:S02]  /*3510*/  IABS R7, R7 ;  /* 0x0000000700077213 */ /* 0x000fc40000000000 */
[----:B------:R-:W-:Y:S02]  /*3520*/  IABS R6, R8 ;  /* 0x0000000800067213 */ /* 0x000fe40000000000 */
[----:B------:R-:W-:Y:S02]  /*3530*/  IABS R8, R10 ;  /* 0x0000000a00087213 */ /* 0x000fe40000000000 */
[----:B------:R-:W-:Y:S01]  /*3540*/  IABS R10, R11 ;  /* 0x0000000b000a7213 */ /* 0x000fe20000000000 */
[----:B------:R-:W-:Y:S01]  /*3550*/  IMAD.MOV.U32 R11, RZ, RZ, R9 ;  /* 0x000000ffff0b7224 */ /* 0x000fe200078e0009 */
[----:B------:R-:W-:Y:S01]  /*3560*/  FSEL R119, R41, -INF , !P1 ;  /* 0xff80000029777808 */ /* 0x000fe20004800000 */
[----:B------:R-:W-:Y:S01]  /*3570*/  IMAD.MOV.U32 R9, RZ, RZ, R7 ;  /* 0x000000ffff097224 */ /* 0x000fe200078e0007 */
[----:B------:R-:W-:Y:S01]  /*3580*/  FSEL R112, R54, -INF , !P2 ;  /* 0xff80000036707808 */ /* 0x000fe20005000000 */
[----:B------:R-:W-:Y:S01]  /*3590*/  IMAD.MOV.U32 R7, RZ, RZ, R6 ;  /* 0x000000ffff077224 */ /* 0x000fe200078e0006 */
[----:B------:R-:W-:Y:S01]  /*35a0*/  I2FP.F32.S32 R11, R11 ;  /* 0x0000000b000b7245 */ /* 0x000fe20000201400 */
[----:B------:R-:W-:Y:S01]  /*35b0*/  IMAD.MOV.U32 R6, RZ, RZ, R8 ;  /* 0x000000ffff067224 */ /* 0x000fe200078e0008 */
[----:B------:R-:W-:Y:S01]  /*35c0*/  FSEL R113, R64, -INF , !P3 ;  /* 0xff80000040717808 */ /* 0x000fe20005800000 */
[----:B------:R-:W-:Y:S01]  /*35d0*/  IMAD.MOV.U32 R8, RZ, RZ, R10 ;  /* 0x000000ffff087224 */ /* 0x000fe200078e000a */
[----:B------:R-:W-:Y:S01]  /*35e0*/  I2FP.F32.S32 R10, R9 ;  /* 0x00000009000a7245 */ /* 0x000fe20000201400 */
[----:B------:R-:W-:Y:S01]  /*35f0*/  FFMA.FTZ R34, R11, -R133, R58 ;  /* 0x800000850b227223 */ /* 0x000fe2000001003a */
[----:B------:R-:W-:Y:S01]  /*3600*/  I2FP.F32.S32 R9, R7 ;  /* 0x0000000700097245 */ /* 0x000fe20000201400 */
[--C-:B------:R-:W-:Y:S01]  /*3610*/  IMAD.IADD R11, R3, 0x1, -R14.reuse ;  /* 0x00000001030b7824 */ /* 0x100fe200078e0a0e */
[----:B------:R-:W-:Y:S01]  /*3620*/  I2FP.F32.S32 R7, R8 ;  /* 0x0000000800077245 */ /* 0x000fe20000201400 */
[-C--:B------:R-:W-:Y:S01]  /*3630*/  FFMA.FTZ R33, R10, -R133.reuse, R91 ;  /* 0x800000850a217223 */ /* 0x080fe2000001005b */
[----:B------:R-:W-:Y:S01]  /*3640*/  I2FP.F32.S32 R6, R6 ;  /* 0x0000000600067245 */ /* 0x000fe20000201400 */
[----:B------:R-:W-:Y:S01]  /*3650*/  FFMA.FTZ R32, R9, -R133, R57 ;  /* 0x8000008509207223 */ /* 0x000fe20000010039 */
[----:B------:R-:W-:-:S02]  /*3660*/  IMAD.IADD R9, R4, 0x1, -R14 ;  /* 0x0000000104097824 */ /* 0x000fc400078e0a0e */
[-C--:B------:R-:W-:Y:S01]  /*3670*/  FFMA.FTZ R42, R7, -R133.reuse, R86 ;  /* 0x80000085072a7223 */ /* 0x080fe20000010056 */
[----:B------:R-:W-:Y:S02]  /*3680*/  IMAD.IADD R7, R4, 0x1, -R13 ;  /* 0x0000000104077824 */ /* 0x000fe400078e0a0d */
[----:B------:R-:W-:Y:S01]  /*3690*/  FFMA.FTZ R31, R6, -R133, R59 ;  /* 0x80000085061f7223 */ /* 0x000fe2000001003b */
[----:B------:R-:W-:Y:S01]  /*36a0*/  IMAD.IADD R6, R3, 0x1, -R13 ;  /* 0x0000000103067824 */ /* 0x000fe200078e0a0d */
[----:B------:R-:W-:Y:S01]  /*36b0*/  FSEL R59, R43, -INF , !P0 ;  /* 0xff8000002b3b7808 */ /* 0x000fe20004000000 */
[----:B------:R-:W-:Y:S01]  /*36c0*/  IMAD.IADD R8, R5, 0x1, -R14 ;  /* 0x0000000105087824 */ /* 0x000fe200078e0a0e */
[----:B------:R-:W-:Y:S02]  /*36d0*/  IABS R10, R7 ;  /* 0x00000007000a7213 */ /* 0x000fe40000000000 */
[----:B------:R-:W-:Y:S02]  /*36e0*/  IABS R6, R6 ;  /* 0x0000000600067213 */ /* 0x000fe40000000000 */
[----:B------:R-:W-:-:S02]  /*36f0*/  IABS R7, R9 ;  /* 0x0000000900077213 */ /* 0x000fc40000000000 */
[----:B------:R-:W-:Y:S01]  /*3700*/  IABS R9, R11 ;  /* 0x0000000b00097213 */ /* 0x000fe20000000000 */
[----:B------:R-:W-:Y:S01]  /*3710*/  IMAD.MOV.U32 R11, RZ, RZ, R10 ;  /* 0x000000ffff0b7224 */ /* 0x000fe200078e000a */
[----:B------:R-:W-:Y:S01]  /*3720*/  IABS R8, R8 ;  /* 0x0000000800087213 */ /* 0x000fe20000000000 */
[----:B------:R-:W-:Y:S01]  /*3730*/  IMAD.MOV.U32 R10, RZ, RZ, R6 ;  /* 0x000000ffff0a7224 */ /* 0x000fe200078e0006 */
[----:B------:R-:W-:Y:S01]  /*3740*/  I2FP.F32.S32 R7, R7 ;  /* 0x0000000700077245 */ /* 0x000fe20000201400 */
[----:B------:R-:W-:Y:S01]  /*3750*/  IMAD.MOV.U32 R6, RZ, RZ, R9 ;  /* 0x000000ffff067224 */ /* 0x000fe200078e0009 */
[----:B------:R-:W-:Y:S01]  /*3760*/  I2FP.F32.S32 R8, R8 ;  /* 0x0000000800087245 */ /* 0x000fe20000201400 */
[----:B------:R-:W-:Y:S01]  /*3770*/  IMAD.IADD R9, R5, 0x1, -R17 ;  /* 0x0000000105097824 */ /* 0x000fe200078e0a11 */
[----:B------:R-:W-:Y:S01]  /*3780*/  I2FP.F32.S32 R11, R11 ;  /* 0x0000000b000b7245 */ /* 0x000fe20000201400 */
[-C--:B------:R-:W-:Y:S01]  /*3790*/  FFMA.FTZ R36, R7, -R133.reuse, R45 ;  /* 0x8000008507247223 */ /* 0x080fe2000001002d */
[----:B------:R-:W-:Y:S01]  /*37a0*/  I2FP.F32.S32 R6, R6 ;  /* 0x0000000600067245 */ /* 0x000fe20000201400 */
[----:B------:R-:W-:Y:S01]  /*37b0*/  IMAD.IADD R7, R5, 0x1, -R15 ;  /* 0x0000000105077824 */ /* 0x000fe200078e0a0f */
[----:B------:R-:W-:Y:S01]  /*37c0*/  I2FP.F32.S32 R10, R10 ;  /* 0x0000000a000a7245 */ /* 0x000fe20000201400 */
[----:B------:R-:W-:Y:S01]  /*37d0*/  FFMA.FTZ R37, R8, -R133, R87 ;  /* 0x8000008508257223 */ /* 0x000fe20000010057 */
[----:B------:R-:W-:-:S02]  /*37e0*/  IMAD.IADD R8, R3, 0x1, -R15 ;  /* 0x0000000103087824 */ /* 0x000fc400078e0a0f */
[-C--:B------:R-:W-:Y:S01]  /*37f0*/  FFMA.FTZ R35, R6, -R133.reuse, R47 ;  /* 0x8000008506237223 */ /* 0x080fe2000001002f */
[----:B------:R-:W-:Y:S02]  /*3800*/  IMAD.IADD R6, R4, 0x1, -R15 ;  /* 0x0000000104067824 */ /* 0x000fe400078e0a0f */
[-C--:B------:R-:W-:Y:S01]  /*3810*/  FFMA.FTZ R39, R11, -R133.reuse, R44 ;  /* 0x800000850b277223 */ /* 0x080fe2000001002c */
[----:B------:R-:W-:Y:S01]  /*3820*/  FFMA.FTZ R38, R10, -R133, R46 ;  /* 0x800000850a267223 */ /* 0x000fe2000001002e */
[----:B------:R-:W-:Y:S01]  /*3830*/  IMAD.IADD R11, R4, 0x1, -R17 ;  /* 0x00000001040b7824 */ /* 0x000fe200078e0a11 */
[----:B------:R-:W-:Y:S02]  /*3840*/  IABS R10, R7 ;  /* 0x00000007000a7213 */ /* 0x000fe40000000000 */
[----:B------:R-:W-:Y:S02]  /*3850*/  IABS R7, R6 ;  /* 0x0000000600077213 */ /* 0x000fe40000000000 */
[----:B------:R-:W-:-:S02]  /*3860*/  IABS R6, R8 ;  /* 0x0000000800067213 */ /* 0x000fc40000000000 */
        /* <DEDUP_REMOVED lines=9> */
[----:B------:R-:W-:-:S02]  /*3900*/  I2FP.F32.S32 R9, R6 ;  /* 0x0000000600097245 */ /* 0x000fc40000201400 */
[----:B------:R-:W-:Y:S01]  /*3910*/  I2FP.F32.S32 R7, R7 ;  /* 0x0000000700077245 */ /* 0x000fe20000201400 */
[-C--:B------:R-:W-:Y:S01]  /*3920*/  FFMA.FTZ R28, R11, -R133.reuse, R82 ;  /* 0x800000850b1c7223 */ /* 0x080fe20000010052 */
[----:B------:R-:W-:Y:S01]  /*3930*/  I2FP.F32.S32 R6, R8 ;  /* 0x0000000800067245 */ /* 0x000fe20000201400 */
[-C--:B------:R-:W-:Y:S01]  /*3940*/  FFMA.FTZ R26, R9, -R133.reuse, R62 ;  /* 0x80000085091a7223 */ /* 0x080fe2000001003e */
[----:B------:R-:W-:Y:S01]  /*3950*/  I2FP.F32.S32 R10, R10 ;  /* 0x0000000a000a7245 */ /* 0x000fe20000201400 */
[-C--:B------:R-:W-:Y:S01]  /*3960*/  FFMA.FTZ R25, R7, -R133.reuse, R83 ;  /* 0x8000008507197223 */ /* 0x080fe20000010053 */
[----:B------:R-:W-:Y:S02]  /*3970*/  IMAD.IADD R7, R5, 0x1, -R16 ;  /* 0x0000000105077824 */ /* 0x000fe400078e0a10 */
[-C--:B------:R-:W-:Y:S01]  /*3980*/  FFMA.FTZ R24, R6, -R133.reuse, R61 ;  /* 0x8000008506187223 */ /* 0x080fe2000001003d */
[C---:B------:R-:W-:Y:S02]  /*3990*/  IMAD.IADD R6, R3.reuse, 0x1, -R17 ;  /* 0x0000000103067824 */ /* 0x040fe400078e0a11 */
[----:B------:R-:W-:Y:S01]  /*39a0*/  FFMA.FTZ R27, R10, -R133, R60 ;  /* 0x800000850a1b7223 */ /* 0x000fe2000001003c */
[--C-:B------:R-:W-:Y:S01]  /*39b0*/  IMAD.IADD R8, R4, 0x1, -R16.reuse ;  /* 0x0000000104087824 */ /* 0x100fe200078e0a10 */
[----:B------:R-:W-:Y:S01]  /*39c0*/  IABS R7, R7 ;  /* 0x0000000700077213 */ /* 0x000fe20000000000 */
[----:B------:R-:W-:Y:S01]  /*39d0*/  IMAD.IADD R9, R3, 0x1, -R16 ;  /* 0x0000000103097824 */ /* 0x000fe200078e0a10 */
[----:B------:R-:W-:Y:S01]  /*39e0*/  IABS R6, R6 ;  /* 0x0000000600067213 */ /* 0x000fe20000000000 */
[----:B------:R-:W-:Y:S01]  /*39f0*/  IMAD.IADD R10, R5, 0x1, -R29 ;  /* 0x00000001050a7824 */ /* 0x000fe200078e0a1d */
[----:B------:R-:W-:Y:S01]  /*3a00*/  IABS R12, R8 ;  /* 0x00000008000c7213 */ /* 0x000fe20000000000 */
[----:B------:R-:W-:Y:S01]  /*3a10*/  IMAD.MOV.U32 R11, RZ, RZ, R7 ;  /* 0x000000ffff0b7224 */ /* 0x000fe200078e0007 */
[----:B------:R-:W-:-:S02]  /*3a20*/  IABS R9, R9 ;  /* 0x0000000900097213 */ /* 0x000fc40000000000 */
[----:B------:R-:W-:Y:S01]  /*3a30*/  IABS R10, R10 ;  /* 0x0000000a000a7213 */ /* 0x000fe20000000000 */
[----:B------:R-:W-:Y:S01]  /*3a40*/  IMAD.MOV.U32 R7, RZ, RZ, R12 ;  /* 0x000000ffff077224 */ /* 0x000fe200078e000c */
[----:B------:R-:W-:Y:S01]  /*3a50*/  I2FP.F32.S32 R8, R6 ;  /* 0x0000000600087245 */ /* 0x000fe20000201400 */
[----:B------:R-:W-:Y:S01]  /*3a60*/  IMAD.MOV.U32 R6, RZ, RZ, R9 ;  /* 0x000000ffff067224 */ /* 0x000fe200078e0009 */
[----:B------:R-:W-:Y:S01]  /*3a70*/  I2FP.F32.S32 R11, R11 ;  /* 0x0000000b000b7245 */ /* 0x000fe20000201400 */
[----:B------:R-:W-:Y:S01]  /*3a80*/  IMAD.MOV.U32 R9, RZ, RZ, R10 ;  /* 0x000000ffff097224 */ /* 0x000fe200078e000a */
[----:B------:R-:W-:Y:S01]  /*3a90*/  FSEL R62, R31, -INF , !P0 ;  /* 0xff8000001f3e7808 */ /* 0x000fe20004000000 */
[----:B------:R-:W-:Y:S01]  /*3aa0*/  FFMA.FTZ R23, R8, -R133, R63 ;  /* 0x8000008508177223 */ /* 0x000fe2000001003f */
[----:B------:R-:W-:Y:S01]  /*3ab0*/  I2FP.F32.S32 R8, R7 ;  /* 0x0000000700087245 */ /* 0x000fe20000201400 */
[----:B------:R-:W-:Y:S01]  /*3ac0*/  FFMA.FTZ R22, R11, -R133, R78 ;  /* 0x800000850b167223 */ /* 0x000fe2000001004e */
[----:B------:R-:W-:Y:S01]  /*3ad0*/  I2FP.F32.S32 R7, R9 ;  /* 0x0000000900077245 */ /* 0x000fe20000201400 */
[--C-:B------:R-:W-:Y:S01]  /*3ae0*/  IMAD.IADD R9, R4, 0x1, -R30.reuse ;  /* 0x0000000104097824 */ /* 0x100fe200078e0a1e */
[----:B------:R-:W-:Y:S01]  /*3af0*/  I2FP.F32.S32 R6, R6 ;  /* 0x0000000600067245 */ /* 0x000fe20000201400 */
[----:B------:R-:W-:-:S02]  /*3b00*/  IMAD.IADD R11, R3, 0x1, -R30 ;  /* 0x00000001030b7824 */ /* 0x000fc400078e0a1e */
[-C--:B------:R-:W-:Y:S01]  /*3b10*/  FFMA.FTZ R21, R8, -R133.reuse, R68 ;  /* 0x8000008508157223 */ /* 0x080fe20000010044 */
[-C--:B------:R-:W-:Y:S01]  /*3b20*/  FFMA.FTZ R18, R7, -R133.reuse, R79 ;  /* 0x8000008507127223 */ /* 0x080fe2000001004f */
[--C-:B------:R-:W-:Y:S02]  /*3b30*/  IMAD.IADD R7, R4, 0x1, -R29.reuse ;  /* 0x0000000104077824 */ /* 0x100fe400078e0a1d */
[----:B------:R-:W-:Y:S01]  /*3b40*/  FFMA.FTZ R19, R6, -R133, R70 ;  /* 0x8000008506137223 */ /* 0x000fe20000010046 */
[----:B------:R-:W-:Y:S01]  /*3b50*/  IMAD.IADD R6, R3, 0x1, -R29 ;  /* 0x0000000103067824 */ /* 0x000fe200078e0a1d */
[----:B------:R-:W-:Y:S01]  /*3b60*/  ISETP.GE.AND P0, PT, R30, R134, PT ;  /* 0x000000861e00720c */ /* 0x000fe20003f06270 */
[----:B------:R-:W-:Y:S01]  /*3b70*/  IMAD.IADD R8, R5, 0x1, -R30 ;  /* 0x0000000105087824 */ /* 0x000fe200078e0a1e */
[----:B------:R-:W-:Y:S01]  /*3b80*/  IABS R10, R7 ;  /* 0x00000007000a7213 */ /* 0x000fe20000000000 */
[----:B------:R-:W-:Y:S01]  /*3b90*/  VIADD R12, R20, 0x39 ;  /* 0x00000039140c7836 */ /* 0x000fe20000000000 */
[----:B------:R-:W-:-:S02]  /*3ba0*/  IABS R6, R6 ;  /* 0x0000000600067213 */ /* 0x000fc40000000000 */
[----:B------:R-:W-:Y:S01]  /*3bb0*/  IABS R7, R9 ;  /* 0x0000000900077213 */ /* 0x000fe20000000000 */
[----:B------:R-:W-:Y:S01]  /*3bc0*/  IMAD.IADD R43, R4, 0x1, -R12 ;  /* 0x00000001042b7824 */ /* 0x000fe200078e0a0c */
[----:B------:R-:W-:Y:S01]  /*3bd0*/  IABS R9, R11 ;  /* 0x0000000b00097213 */ /* 0x000fe20000000000 */
[----:B------:R-:W-:Y:S01]  /*3be0*/  IMAD.MOV.U32 R11, RZ, RZ, R10 ;  /* 0x000000ffff0b7224 */ /* 0x000fe200078e000a */
[----:B------:R-:W-:Y:S01]  /*3bf0*/  IABS R8, R8 ;  /* 0x0000000800087213 */ /* 0x000fe20000000000 */
[----:B------:R-:W-:Y:S01]  /*3c00*/  IMAD.MOV.U32 R10, RZ, RZ, R6 ;  /* 0x000000ffff0a7224 */ /* 0x000fe200078e0006 */
[----:B------:R-:W-:Y:S01]  /*3c10*/  I2FP.F32.S32 R7, R7 ;  /* 0x0000000700077245 */ /* 0x000fe20000201400 */
[----:B------:R-:W-:Y:S01]  /*3c20*/  IMAD.MOV.U32 R6, RZ, RZ, R9 ;  /* 0x000000ffff067224 */ /* 0x000fe200078e0009 */
[----:B------:R-:W-:Y:S01]  /*3c30*/  I2FP.F32.S32 R11, R11 ;  /* 0x0000000b000b7245 */ /* 0x000fe20000201400 */
[----:B------:R-:W-:Y:S01]  /*3c40*/  VIADD R9, R20, 0x29 ;  /* 0x0000002914097836 */ /* 0x000fe20000000000 */
[----:B------:R-:W-:Y:S01]  /*3c50*/  I2FP.F32.S32 R10, R10 ;  /* 0x0000000a000a7245 */ /* 0x000fe20000201400 */
[-C--:B------:R-:W-:Y:S01]  /*3c60*/  FFMA.FTZ R14, R7, -R133.reuse, R96 ;  /* 0x80000085070e7223 */ /* 0x080fe20000010060 */
[----:B------:R-:W-:Y:S01]  /*3c70*/  I2FP.F32.S32 R6, R6 ;  /* 0x0000000600067245 */ /* 0x000fe20000201400 */
[-C--:B------:R-:W-:Y:S01]  /*3c80*/  FFMA.FTZ R17, R11, -R133.reuse, R69 ;  /* 0x800000850b117223 */ /* 0x080fe20000010045 */
[----:B------:R-:W-:Y:S01]  /*3c90*/  I2FP.F32.S32 R8, R8 ;  /* 0x0000000800087245 */ /* 0x000fe20000201400 */
[----:B------:R-:W-:Y:S01]  /*3ca0*/  FFMA.FTZ R16, R10, -R133, R71 ;  /* 0x800000850a107223 */ /* 0x000fe20000010047 */
[----:B------:R-:W-:-:S02]  /*3cb0*/  VIADD R11, R20, 0x21 ;  /* 0x00000021140b7836 */ /* 0x000fc40000000000 */
[-C--:B------:R-:W-:Y:S01]  /*3cc0*/  FFMA.FTZ R13, R6, -R133.reuse, R98 ;  /* 0x80000085060d7223 */ /* 0x080fe20000010062 */
[----:B------:R-:W-:Y:S01]  /*3cd0*/  FSEL R60, R55, -INF , !P1 ;  /* 0xff800000373c7808 */ /* 0x000fe20004800000 */
[----:B------:R-:W-:Y:S01]  /*3ce0*/  FFMA.FTZ R15, R8, -R133, R102 ;  /* 0x80000085080f7223 */ /* 0x000fe20000010066 */
[----:B------:R-:W-:Y:S01]  /*3cf0*/  FSEL R61, R40, -INF , !P1 ;  /* 0xff800000283d7808 */ /* 0x000fe20004800000 */
[----:B------:R-:W-:Y:S01]  /*3d00*/  VIADD R10, R20, 0x28 ;  /* 0x00000028140a7836 */ /* 0x000fe20000000000 */
[----:B------:R-:W-:Y:S01]  /*3d10*/  FSEL R63, R34, -INF , !P1 ;  /* 0xff800000223f7808 */ /* 0x000fe20004800000 */
[C---:B------:R-:W-:Y:S01]  /*3d20*/  VIADD R8, R20.reuse, 0x30 ;  /* 0x0000003014087836 */ /* 0x040fe20000000000 */
[----:B------:R-:W-:Y:S01]  /*3d30*/  ISETP.GE.AND P1, PT, R29, R134, PT ;  /* 0x000000861d00720c */ /* 0x000fe20003f26270 */
[C---:B------:R-:W-:Y:S01]  /*3d40*/  VIADD R7, R20.reuse, 0x31 ;  /* 0x0000003114077836 */ /* 0x040fe20000000000 */
[----:B------:R-:W-:Y:S01]  /*3d50*/  FSEL R201, R13, -INF , !P0 ;  /* 0xff8000000dc97808 */ /* 0x000fe20004000000 */
[----:B------:R-:W-:Y:S01]  /*3d60*/  VIADD R6, R20, 0x38 ;  /* 0x0000003814067836 */ /* 0x000fe20000000000 */
[----:B------:R-:W-:Y:S01]  /*3d70*/  FSEL R163, R14, -INF , !P0 ;  /* 0xff8000000ea37808 */ /* 0x000fe20004000000 */
[C---:B------:R-:W-:Y:S01]  /*3d80*/  IMAD.IADD R13, R0.reuse, 0x1, -R11 ;  /* 0x00000001000d7824 */ /* 0x040fe200078e0a0b */
[----:B------:R-:W-:Y:S01]  /*3d90*/  FSEL R115, R53, -INF , !P1 ;  /* 0xff80000035737808 */ /* 0x000fe20004800000 */
[C---:B------:R-:W-:Y:S01]  /*3da0*/  IMAD.IADD R14, R0.reuse, 0x1, -R10 ;  /* 0x00000001000e7824 */ /* 0x040fe200078e0a0a */
[----:B------:R-:W-:Y:S01]  /*3db0*/  FSEL R206, R15, -INF , !P0 ;  /* 0xff8000000fce7808 */ /* 0x000fe20004000000 */
[C---:B------:R-:W-:Y:S01]  /*3dc0*/  IMAD.IADD R15, R0.reuse, 0x1, -R9 ;  /* 0x00000001000f7824 */ /* 0x040fe200078e0a09 */
[----:B------:R-:W-:Y:S01]  /*3dd0*/  FSEL R76, R19, -INF , !P2 ;  /* 0xff800000134c7808 */ /* 0x000fe20005000000 */
[----:B------:R-:W-:Y:S01]  /*3de0*/  IMAD.IADD R19, R0, 0x1, -R6 ;  /* 0x0000000100137824 */ /* 0x000fe200078e0a06 */
[----:B------:R-:W-:Y:S01]  /*3df0*/  FSEL R162, R18, -INF , !P1 ;  /* 0xff80000012a27808 */ /* 0x000fe20004800000 */
[C---:B------:R-:W-:Y:S01]  /*3e00*/  IMAD.IADD R18, R0.reuse, 0x1, -R12 ;  /* 0x0000000100127824 */ /* 0x040fe200078e0a0c */
[----:B------:R-:W-:Y:S01]  /*3e10*/  FSEL R53, R17, -INF , !P1 ;  /* 0xff80000011357808 */ /* 0x000fe20004800000 */
[----:B------:R-:W-:Y:S01]  /*3e20*/  IMAD.IADD R17, R0, 0x1, -R7 ;  /* 0x0000000100117824 */ /* 0x000fe200078e0a07 */
[----:B------:R-:W-:Y:S01]  /*3e30*/  FSEL R96, R16, -INF , !P1 ;  /* 0xff80000010607808 */ /* 0x000fe20004800000 */
[----:B------:R-:W-:Y:S01]  /*3e40*/  IMAD.IADD R16, R0, 0x1, -R8 ;  /* 0x0000000100107824 */ /* 0x000fe200078e0a08 */
[----:B------:R-:W-:Y:S01]  /*3e50*/  IABS R0, R13 ;  /* 0x0000000d00007213 */ /* 0x000fe20000000000 */
[C---:B------:R-:W-:Y:S01]  /*3e60*/  IMAD.IADD R20, R4.reuse, 0x1, -R11 ;  /* 0x0000000104147824 */ /* 0x040fe200078e0a0b */
[----:B------:R-:W-:Y:S01]  /*3e70*/  IABS R13, R14 ;  /* 0x0000000e000d7213 */ /* 0x000fe20000000000 */
[----:B------:R-:W-:Y:S01]  /*3e80*/  IMAD.IADD R44, R4, 0x1, -R6 ;  /* 0x00000001042c7824 */ /* 0x000fe200078e0a06 */
        /* <DEDUP_REMOVED lines=9> */
[----:B------:R-:W-:Y:S01]  /*3f20*/  IMAD.MOV.U32 R4, RZ, RZ, R0 ;  /* 0x000000ffff047224 */ /* 0x000fe200078e0000 */
[----:B------:R-:W-:Y:S01]  /*3f30*/  FSEL R66, R27, -INF , !P4 ;  /* 0xff8000001b427808 */ /* 0x000fe20006000000 */
[----:B------:R-:W-:Y:S01]  /*3f40*/  IMAD.MOV.U32 R0, RZ, RZ, R13 ;  /* 0x000000ffff007224 */ /* 0x000fe200078e000d */
[----:B------:R-:W-:Y:S01]  /*3f50*/  FSEL R68, R23, -INF , !P3 ;  /* 0xff80000017447808 */ /* 0x000fe20005800000 */
[----:B------:R-:W-:Y:S01]  /*3f60*/  IMAD.IADD R15, R5, 0x1, -R11 ;  /* 0x00000001050f7824 */ /* 0x000fe200078e0a0b */
[----:B------:R-:W-:Y:S01]  /*3f70*/  FSEL R54, R21, -INF , !P2 ;  /* 0xff80000015367808 */ /* 0x000fe20005000000 */
[C---:B------:R-:W-:Y:S01]  /*3f80*/  IMAD.IADD R21, R5.reuse, 0x1, -R10 ;  /* 0x0000000105157824 */ /* 0x040fe200078e0a0a */
[-C--:B------:R-:W-:Y:S01]  /*3f90*/  ISETP.GE.AND P1, PT, R6, R134.reuse, PT ;  /* 0x000000860600720c */ /* 0x080fe20003f26270 */
        /* <DEDUP_REMOVED lines=9> */
[----:B------:R-:W-:Y:S01]  /*4030*/  FSEL R65, R35, -INF , !P6 ;  /* 0xff80000023417808 */ /* 0x000fe20007000000 */
[----:B------:R-:W-:Y:S01]  /*4040*/  IMAD.MOV.U32 R5, RZ, RZ, R14 ;  /* 0x000000ffff057224 */ /* 0x000fe200078e000e */
[----:B------:R-:W-:Y:S01]  /*4050*/  ISETP.GE.AND P5, PT, R11, R134, PT ;  /* 0x000000860b00720c */ /* 0x000fe20003fa6270 */
[C---:B------:R-:W-:Y:S01]  /*4060*/  IMAD.IADD R41, R3.reuse, 0x1, -R6 ;  /* 0x0000000103297824 */ /* 0x040fe200078e0a06 */
[----:B------:R-:W-:Y:S01]  /*4070*/  I2FP.F32.S32 R6, R4 ;  /* 0x0000000400067245 */ /* 0x000fe20000201400 */
[C---:B------:R-:W-:Y:S01]  /*4080*/  IMAD.IADD R11, R3.reuse, 0x1, -R11 ;  /* 0x00000001030b7824 */ /* 0x040fe200078e0a0b */
[----:B------:R-:W-:Y:S01]  /*4090*/  ISETP.GE.AND P6, PT, R10, R134, PT ;  /* 0x000000860a00720c */ /* 0x000fe20003fc6270 */
[C---:B------:R-:W-:Y:S01]  /*40a0*/  IMAD.IADD R10, R3.reuse, 0x1, -R10 ;  /* 0x00000001030a7824 */ /* 0x040fe200078e0a0a */
[----:B------:R-:W-:Y:S01]  /*40b0*/  FSEL R64, R24, -INF , !P3 ;  /* 0xff80000018407808 */ /* 0x000fe20005800000 */
[C---:B------:R-:W-:Y:S01]  /*40c0*/  IMAD.IADD R24, R3.reuse, 0x1, -R9 ;  /* 0x0000000103187824 */ /* 0x040fe200078e0a09 */
[----:B------:R-:W-:Y:S01]  /*40d0*/  I2FP.F32.S32 R4, R0 ;  /* 0x0000000000047245 */ /* 0x000fe20000201400 */
[----:B------:R-:W-:-:S02]  /*40e0*/  IMAD.IADD R30, R3, 0x1, -R8 ;  /* 0x00000001031e7824 */ /* 0x000fc400078e0a08 */
[----:B------:R-:W-:Y:S01]  /*40f0*/  FFMA.FTZ R47, R6, -R133, R101 ;  /* 0x80000085062f7223 */ /* 0x000fe20000010065 */
[C---:B------:R-:W-:Y:S01]  /*4100*/  IMAD.IADD R42, R3.reuse, 0x1, -R7 ;  /* 0x00000001032a7824 */ /* 0x040fe200078e0a07 */
[----:B------:R-:W-:Y:S01]  /*4110*/  IABS R6, R18 ;  /* 0x0000001200067213 */ /* 0x000fe20000000000 */
[----:B------:R-:W-:Y:S01]  /*4120*/  IMAD.IADD R40, R3, 0x1, -R12 ;  /* 0x0000000103287824 */ /* 0x000fe200078e0a0c */
[----:B------:R-:W-:Y:S01]  /*4130*/  I2FP.F32.S32 R3, R5 ;  /* 0x0000000500037245 */ /* 0x000fe20000201400 */
[-C--:B------:R-:W-:Y:S01]  /*4140*/  FFMA.FTZ R46, R4, -R133.reuse, R140 ;  /* 0x80000085042e7223 */ /* 0x080fe2000001008c */
[----:B------:R-:W-:Y:S01]  /*4150*/  IABS R4, R16 ;  /* 0x0000001000047213 */ /* 0x000fe20000000000 */
[----:B------:R-:W-:Y:S01]  /*4160*/  IMAD.IADD R0, R132, 0x1, R72 ;  /* 0x0000000184007824 */ /* 0x000fe200078e0248 */
[-C--:B------:R-:W-:Y:S01]  /*4170*/  ISETP.GE.AND P3, PT, R8, R134.reuse, PT ;  /* 0x000000860800720c */ /* 0x080fe20003f66270 */
[----:B------:R-:W-:Y:S01]  /*4180*/  FFMA.FTZ R45, R3, -R133, R141 ;  /* 0x80000085032d7223 */ /* 0x000fe2000001008d */
[----:B------:R-:W-:Y:S01]  /*4190*/  IABS R3, R17 ;  /* 0x0000001100037213 */ /* 0x000fe20000000000 */
[----:B------:R-:W-:Y:S01]  /*41a0*/  IMAD.MOV.U32 R8, RZ, RZ, R4 ;  /* 0x000000ffff087224 */ /* 0x000fe200078e0004 */
[----:B------:R-:W-:Y:S01]  /*41b0*/  ISETP.GE.AND P2, PT, R7, R134, PT ;  /* 0x000000860700720c */ /* 0x000fe20003f46270 */
[----:B------:R-:W-:Y:S01]  /*41c0*/  IMAD.MOV.U32 R4, RZ, RZ, R6 ;  /* 0x000000ffff047224 */ /* 0x000fe200078e0006 */
[----:B------:R-:W-:Y:S01]  /*41d0*/  IABS R5, R19 ;  /* 0x0000001300057213 */ /* 0x000fe20000000000 */
[----:B------:R-:W-:Y:S01]  /*41e0*/  IMAD.MOV.U32 R7, RZ, RZ, R3 ;  /* 0x000000ffff077224 */ /* 0x000fe200078e0003 */
[----:B------:R-:W-:-:S02]  /*41f0*/  IABS R3, R15 ;  /* 0x0000000f00037213 */ /* 0x000fc40000000000 */
[----:B------:R-:W-:Y:S02]  /*4200*/  I2FP.F32.S32 R4, R4 ;  /* 0x0000000400047245 */ /* 0x000fe40000201400 */
[----:B------:R-:W-:Y:S02]  /*4210*/  I2FP.F32.S32 R5, R5 ;  /* 0x0000000500057245 */ /* 0x000fe40000201400 */
[----:B------:R-:W-:Y:S01]  /*4220*/  I2FP.F32.S32 R3, R3 ;  /* 0x0000000300037245 */ /* 0x000fe20000201400 */
[-C--:B------:R-:W-:Y:S01]  /*4230*/  FFMA.FTZ R35, R4, -R133.reuse, R145 ;  /* 0x8000008504237223 */ /* 0x080fe20000010091 */
[----:B------:R-:W-:Y:S01]  /*4240*/  I2FP.F32.S32 R6, R8 ;  /* 0x0000000800067245 */ /* 0x000fe20000201400 */
[----:B------:R-:W-:Y:S01]  /*4250*/  FFMA.FTZ R37, R5, -R133, R144 ;  /* 0x8000008505257223 */ /* 0x000fe20000010090 */
[----:B------:R-:W-:Y:S01]  /*4260*/  I2FP.F32.S32 R7, R7 ;  /* 0x0000000700077245 */ /* 0x000fe20000201400 */
[-C--:B------:R-:W-:Y:S01]  /*4270*/  FFMA.FTZ R32, R3, -R133.reuse, R103 ;  /* 0x8000008503207223 */ /* 0x080fe20000010067 */
[----:B------:R-:W-:Y:S01]  /*4280*/  IABS R4, R20 ;  /* 0x0000001400047213 */ /* 0x000fe20000000000 */
[----:B------:R-:W-:Y:S01]  /*4290*/  FFMA.FTZ R39, R6, -R133, R148 ;  /* 0x8000008506277223 */ /* 0x000fe20000010094 */
[----:B------:R-:W-:Y:S01]  /*42a0*/  IABS R3, R11 ;  /* 0x0000000b00037213 */ /* 0x000fe20000000000 */
[----:B------:R-:W-:Y:S01]  /*42b0*/  FFMA.FTZ R38, R7, -R133, R149 ;  /* 0x8000008507267223 */ /* 0x000fe20000010095 */
[----:B------:R-:W-:-:S02]  /*42c0*/  IABS R5, R21 ;  /* 0x0000001500057213 */ /* 0x000fc40000000000 */
[----:B------:R-:W-:Y:S01]  /*42d0*/  IABS R6, R22 ;  /* 0x0000001600067213 */ /* 0x000fe20000000000 */
[----:B------:R-:W-:Y:S01]  /*42e0*/  IMAD.MOV.U32 R7, RZ, RZ, R3 ;  /* 0x000000ffff077224 */ /* 0x000fe200078e0003 */
[----:B------:R-:W-:Y:S02]  /*42f0*/  FSEL R67, R26, -INF , !P4 ;  /* 0xff8000001a437808 */ /* 0x000fe40006000000 */
[----:B------:R-:W-:Y:S01]  /*4300*/  ISETP.GE.AND P4, PT, R9, R134, PT ;  /* 0x000000860900720c */ /* 0x000fe20003f86270 */
[----:B------:R-:W-:Y:S01]  /*4310*/  IMAD.MOV.U32 R9, RZ, RZ, R4 ;  /* 0x000000ffff097224 */ /* 0x000fe200078e0004 */
[----:B------:R-:W-:Y:S01]  /*4320*/  IABS R8, R10 ;  /* 0x0000000a00087213 */ /* 0x000fe20000000000 */
[----:B------:R-:W-:Y:S01]  /*4330*/  IMAD.MOV.U32 R4, RZ, RZ, R5 ;  /* 0x000000ffff047224 */ /* 0x000fe200078e0005 */
[----:B------:R-:W-:Y:S01]  /*4340*/  I2FP.F32.S32 R7, R7 ;  /* 0x0000000700077245 */ /* 0x000fe20000201400 */
[----:B------:R-:W-:Y:S01]  /*4350*/  IMAD.MOV.U32 R3, RZ, RZ, R6 ;  /* 0x000000ffff037224 */ /* 0x000fe200078e0006 */
[----:B------:R-:W-:Y:S01]  /*4360*/  I2FP.F32.S32 R9, R9 ;  /* 0x0000000900097245 */ /* 0x000fe20000201400 */
[----:B------:R-:W-:Y:S01]  /*4370*/  IMAD.MOV.U32 R5, RZ, RZ, R8 ;  /* 0x000000ffff057224 */ /* 0x000fe200078e0008 */
[----:B------:R-:W-:Y:S01]  /*4380*/  I2FP.F32.S32 R6, R4 ;  /* 0x0000000400067245 */ /* 0x000fe20000201400 */
[----:B------:R-:W-:Y:S01]  /*4390*/  FFMA.FTZ R26, R7, -R133, R99 ;  /* 0x80000085071a7223 */ /* 0x000fe20000010063 */
[----:B------:R-:W-:Y:S01]  /*43a0*/  I2FP.F32.S32 R4, R3 ;  /* 0x0000000300047245 */ /* 0x000fe20000201400 */
[----:B------:R-:W-:Y:S01]  /*43b0*/  FFMA.FTZ R29, R9, -R133, R97 ;  /* 0x80000085091d7223 */ /* 0x000fe20000010061 */
[----:B------:R-:W-:Y:S01]  /*43c0*/  I2FP.F32.S32 R3, R5 ;  /* 0x0000000500037245 */ /* 0x000fe20000201400 */
[----:B------:R-:W-:Y:S01]  /*43d0*/  FFMA.FTZ R22, R6, -R133, R142 ;  /* 0x8000008506167223 */ /* 0x000fe2000001008e */
[----:B------:R-:W-:Y:S01]  /*43e0*/  IABS R5, R23 ;  /* 0x0000001700057213 */ /* 0x000fe20000000000 */
[-C--:B------:R-:W-:Y:S01]  /*43f0*/  FFMA.FTZ R21, R4, -R133.reuse, R120 ;  /* 0x8000008504157223 */ /* 0x080fe20000010078 */
[----:B------:R-:W-:Y:S01]  /*4400*/  IABS R8, R28 ;  /* 0x0000001c00087213 */ /* 0x000fe20000000000 */
[----:B------:R-:W-:Y:S01]  /*4410*/  FFMA.FTZ R20, R3, -R133, R122 ;  /* 0x8000008503147223 */ /* 0x000fe2000001007a */
[----:B------:R-:W-:Y:S01]  /*4420*/  IABS R4, R25 ;  /* 0x0000001900047213 */ /* 0x000fe20000000000 */
[----:B------:R-:W-:Y:S01]  /*4430*/  IMAD.MOV.U32 R9, RZ, RZ, R5 ;  /* 0x000000ffff097224 */ /* 0x000fe200078e0005 */
[----:B------:R-:W-:Y:S01]  /*4440*/  IABS R6, R27 ;  /* 0x0000001b00067213 */ /* 0x000fe20000000000 */
[----:B------:R-:W-:Y:S01]  /*4450*/  IMAD.MOV.U32 R5, RZ, RZ, R8 ;  /* 0x000000ffff057224 */ /* 0x000fe200078e0008 */
[----:B------:R-:W-:Y:S01]  /*4460*/  IABS R3, R24 ;  /* 0x0000001800037213 */ /* 0x000fe20000000000 */
[----:B------:R-:W-:Y:S01]  /*4470*/  IMAD.MOV.U32 R7, RZ, RZ, R4 ;  /* 0x000000ffff077224 */ /* 0x000fe200078e0004 */
[----:B------:R-:W-:Y:S01]  /*4480*/  I2FP.F32.S32 R9, R9 ;  /* 0x0000000900097245 */ /* 0x000fe20000201400 */
[----:B------:R-:W-:Y:S01]  /*4490*/  IMAD.MOV.U32 R4, RZ, RZ, R6 ;  /* 0x000000ffff047224 */ /* 0x000fe200078e0006 */
[----:B------:R-:W-:-:S02]  /*44a0*/  I2FP.F32.S32 R6, R3 ;  /* 0x0000000300067245 */ /* 0x000fc40000201400 */
[----:B------:R-:W-:Y:S01]  /*44b0*/  I2FP.F32.S32 R3, R5 ;  /* 0x0000000500037245 */ /* 0x000fe20000201400 */
[----:B------:R-:W-:Y:S01]  /*44c0*/  FFMA.FTZ R19, R9, -R133, R143 ;  /* 0x8000008509137223 */ /* 0x000fe2000001008f */
[----:B------:R-:W-:Y:S01]  /*44d0*/  I2FP.F32.S32 R7, R7 ;  /* 0x0000000700077245 */ /* 0x000fe20000201400 */
[-C--:B------:R-:W-:Y:S01]  /*44e0*/  FFMA.FTZ R17, R6, -R133.reuse, R123 ;  /* 0x8000008506117223 */ /* 0x080fe2000001007b */
[----:B------:R-:W-:Y:S01]  /*44f0*/  I2FP.F32.S32 R4, R4 ;  /* 0x0000000400047245 */ /* 0x000fe20000201400 */
[-C--:B------:R-:W-:Y:S01]  /*4500*/  FFMA.FTZ R15, R3, -R133.reuse, R128 ;  /* 0x80000085030f7223 */ /* 0x080fe20000010080 */
[----:B------:R-:W-:Y:S01]  /*4510*/  IABS R3, R30 ;  /* 0x0000001e00037213 */ /* 0x000fe20000000000 */
[----:B------:R-:W-:Y:S01]  /*4520*/  FFMA.FTZ R18, R7, -R133, R121 ;  /* 0x8000008507127223 */ /* 0x000fe20000010079 */
        /* <DEDUP_REMOVED lines=8> */
[----:B------:R-:W-:Y:S01]  /*45b0*/  FSEL R205, R52, -INF , !P0 ;  /* 0xff80000034cd7808 */ /* 0x000fe20004000000 */
[----:B------:R-:W-:Y:S01]  /*45c0*/  IMAD.MOV.U32 R5, RZ, RZ, R8 ;  /* 0x000000ffff057224 */ /* 0x000fe200078e0008 */
[----:B------:R-:W-:-:S02]  /*45d0*/  I2FP.F32.S32 R6, R4 ;  /* 0x0000000400067245 */ /* 0x000fc40000201400 */
[----:B------:R-:W-:Y:S02]  /*45e0*/  I2FP.F32.S32 R4, R3 ;  /* 0x0000000300047245 */ /* 0x000fe40000201400 */
[----:B------:R-:W-:Y:S02]  /*45f0*/  I2FP.F32.S32 R3, R5 ;  /* 0x0000000500037245 */ /* 0x000fe40000201400 */
[----:B------:R-:W-:Y:S01]  /*4600*/  I2FP.F32.S32 R7, R7 ;  /* 0x0000000700077245 */ /* 0x000fe20000201400 */
[-C--:B------:R-:W-:Y:S01]  /*4610*/  FFMA.FTZ R11, R4, -R133.reuse, R147 ;  /* 0x80000085040b7223 */ /* 0x080fe20000010093 */
[----:B------:R-:W-:Y:S01]  /*4620*/  ISETP.GE.AND P0, PT, R12, R134, PT ;  /* 0x000000860c00720c */ /* 0x000fe20003f06270 */
[----:B------:R-:W-:Y:S01]  /*4630*/  FFMA.FTZ R10, R3, -R133, R129 ;  /* 0x80000085030a7223 */ /* 0x000fe20000010081 */
[----:B------:R-:W-:Y:S01]  /*4640*/  IABS R4, R43 ;  /* 0x0000002b00047213 */ /* 0x000fe20000000000 */
[----:B------:R-:W-:Y:S01]  /*4650*/  FFMA.FTZ R12, R6, -R133, R146 ;  /* 0x80000085060c7223 */ /* 0x000fe20000010092 */
[----:B------:R-:W-:Y:S01]  /*4660*/  I2FP.F32.S32 R9, R9 ;  /* 0x0000000900097245 */ /* 0x000fe20000201400 */
[-C--:B------:R-:W-:Y:S01]  /*4670*/  FFMA.FTZ R13, R7, -R133.reuse, R151 ;  /* 0x80000085070d7223 */ /* 0x080fe20000010097 */
[----:B------:R-:W-:Y:S01]  /*4680*/  IABS R3, R42 ;  /* 0x0000002a00037213 */ /* 0x000fe20000000000 */
[----:B------:R-:W-:Y:S01]  /*4690*/  IMAD.MOV.U32 R7, RZ, RZ, R4 ;  /* 0x000000ffff077224 */ /* 0x000fe200078e0004 */
[----:B------:R-:W-:Y:S01]  /*46a0*/  IABS R5, R44 ;  /* 0x0000002c00057213 */ /* 0x000fe20000000000 */
[----:B------:R-:W-:Y:S01]  /*46b0*/  FFMA.FTZ R14, R9, -R133, R130 ;  /* 0x80000085090e7223 */ /* 0x000fe20000010082 */
[----:B------:R-:W-:Y:S01]  /*46c0*/  IABS R6, R41 ;  /* 0x0000002900067213 */ /* 0x000fe20000000000 */
[----:B------:R-:W-:Y:S01]  /*46d0*/  IMAD.MOV.U32 R4, RZ, RZ, R3 ;  /* 0x000000ffff047224 */ /* 0x000fe200078e0003 */
[----:B------:R-:W-:Y:S01]  /*46e0*/  IABS R8, R40 ;  /* 0x0000002800087213 */ /* 0x000fe20000000000 */
[----:B------:R-:W-:Y:S01]  /*46f0*/  IMAD.MOV.U32 R9, RZ, RZ, R5 ;  /* 0x000000ffff097224 */ /* 0x000fe200078e0005 */
[----:B------:R-:W-:Y:S01]  /*4700*/  FSEL R138, R47, -INF , !P5 ;  /* 0xff8000002f8a7808 */ /* 0x000fe20006800000 */
[----:B------:R-:W-:Y:S01]  /*4710*/  IMAD.MOV.U32 R3, RZ, RZ, R6 ;  /* 0x000000ffff037224 */ /* 0x000fe200078e0006 */
[----:B------:R-:W-:Y:S01]  /*4720*/  FSEL R187, R32, -INF , !P5 ;  /* 0xff80000020bb7808 */ /* 0x000fe20006800000 */
[----:B------:R-:W-:Y:S01]  /*4730*/  IMAD.MOV.U32 R5, RZ, RZ, R8 ;  /* 0x000000ffff057224 */ /* 0x000fe200078e0008 */
[----:B------:R-:W-:-:S02]  /*4740*/  FSEL R120, R29, -INF , !P5 ;  /* 0xff8000001d787808 */ /* 0x000fc40006800000 */
[----:B------:R-:W-:Y:S02]  /*4750*/  FSEL R122, R26, -INF , !P5 ;  /* 0xff8000001a7a7808 */ /* 0x000fe40006800000 */
[----:B------:R-:W-:Y:S02]  /*4760*/  ISETP.GE.AND P5, PT, R134, 0x41, PT ;  /* 0x000000418600780c */ /* 0x000fe40003fa6270 */
[----:B------:R-:W-:Y:S02]  /*4770*/  I2FP.F32.S32 R6, R4 ;  /* 0x0000000400067245 */ /* 0x000fe40000201400 */
[----:B------:R-:W-:Y:S02]  /*4780*/  I2FP.F32.S32 R4, R3 ;  /* 0x0000000300047245 */ /* 0x000fe40000201400 */
[----:B------:R-:W-:Y:S02]  /*4790*/  I2FP.F32.S32 R8, R9 ;  /* 0x0000000900087245 */ /* 0x000fe40000201400 */
[----:B------:R-:W-:Y:S01]  /*47a0*/  I2FP.F32.S32 R7, R7 ;  /* 0x0000000700077245 */ /* 0x000fe20000201400 */
[----:B------:R-:W-:Y:S01]  /*47b0*/  FFMA.FTZ R4, R4, -R133, R50 ;  /* 0x8000008504047223 */ /* 0x000fe20000010032 */
[----:B------:R-:W-:Y:S01]  /*47c0*/  I2FP.F32.S32 R3, R5 ;  /* 0x0000000500037245 */ /* 0x000fe20000201400 */
[-C--:B------:R-:W-:Y:S01]  /*47d0*/  FFMA.FTZ R8, R8, -R133.reuse, R48 ;  /* 0x8000008508087223 */ /* 0x080fe20000010030 */
[-C--:B------:R-:W-:Y:S01]  /*47e0*/  FFMA.FTZ R5, R6, -R133.reuse, R131 ;  /* 0x8000008506057223 */ /* 0x080fe20000010083 */
[-C--:B------:R-:W-:Y:S01]  /*47f0*/  FFMA.FTZ R7, R7, -R133.reuse, R49 ;  /* 0x8000008507077223 */ /* 0x080fe20000010031 */
[----:B------:R-:W-:Y:S01]  /*4800*/  FSEL R191, R19, -INF , !P4 ;  /* 0xff80000013bf7808 */ /* 0x000fe20006000000 */
[----:B------:R-:W-:Y:S01]  /*4810*/  FFMA.FTZ R3, R3, -R133, R51 ;  /* 0x8000008503037223 */ /* 0x000fe20000010033 */
        /* <DEDUP_REMOVED lines=23> */
[----:B------:R-:W-:Y:S06]  /*4990*/  @!P5 BRA `(.L_x_117) ;  /* 0x000000040008d947 */ /* 0x000fec0003800000 */
        /* <DEDUP_REMOVED lines=19> */
[----:B------:R-:W-:Y:S02]  /*4ad0*/  @!P3 LEA.HI.X R13, R4, R13, R5, 0x1, P2 ;  /* 0x0000000d040db211 */ /* 0x000fe400010f0c05 */
        /* <DEDUP_REMOVED lines=38> */
[----:B------:R-:W-:-:S04]  /*4d40*/  LEA R4, P0, R3, UR6, 0x1 ;  /* 0x0000000603047c11 */ /* 0x000fc8000f8008ff */
[----:B------:R-:W-:-:S05]  /*4d50*/  LEA.HI.X R5, R3, UR7, R5, 0x1, P0 ;  /* 0x0000000703057c11 */ /* 0x000fca00080f0c05 */
[----:B------:R-:W-:Y:S01]  /*4d60*/  @!PT LDS RZ, [RZ] ;  /* 0x00000000fffff984 */ /* 0x000fe20000000800 */
[----:B------:R-:W-:Y:S01]  /*4d70*/  @!PT LDS RZ, [RZ] ;  /* 0x00000000fffff984 */ /* 0x000fe20000000800 */
[----:B------:R-:W-:Y:S01]  /*4d80*/  @!PT LDS RZ, [RZ] ;  /* 0x00000000fffff984 */ /* 0x000fe20000000800 */
[----:B------:R1:W-:Y:S04]  /*4d90*/  LDGSTS.E.BYPASS.LTC128B.128 [R222+0x8800], desc[UR8][R4.64+0x80] ;  /* 0x0880008004de7fae */ /* 0x0003e8000b901d48 */
.L_x_119:
[----:B------:R-:W-:Y:S05]  /*4da0*/  BSYNC B0 ;  /* 0x0000000000007941 */ /* 0x000fea0003800000 */
.L_x_118:
[----:B------:R-:W0:Y:S02]  /*4db0*/  LDGDEPBAR ;  /* 0x00000000000079af */ /* 0x000e240000000000 */
.L_x_117:
[----:B------:R-:W-:Y:S01]  /*4dc0*/  FMNMX.FTZ R3, R60, R59, !PT ;  /* 0x0000003b3c037209 */ /* 0x000fe20007810000 */
[----:B------:R-:W-:Y:S01]  /*4dd0*/  ULDC UR5, c[0x0][0x2ec] ;  /* 0x0000bb0000057ab9 */ /* 0x000fe20000000800 */
[----:B------:R-:W-:Y:S02]  /*4de0*/  LEA R216, R0, UR4, 0x1 ;  /* 0x0000000400d87c11 */ /* 0x000fe4000f8e08ff */
[----:B-1----:R-:W-:Y:S02]  /*4df0*/  FMNMX.FTZ R4, R104, R3, !PT ;  /* 0x0000000368047209 */ /* 0x002fe40007810000 */
        /* <DEDUP_REMOVED lines=34> */
[----:B------:R-:W-:Y:S01]  /*5020*/  FMNMX.FTZ R4, R194, R4, !PT ;  /* 0x00000004c2047209 */ /* 0x000fe20007810000 */
[----:B------:R-:W1:Y:S01]  /*5030*/  SHFL.BFLY PT, R137, R5, 0x2, 0x1f ;  /* 0x0c401f0005897f89 */ /* 0x000e6200000e0000 */
[----:B------:R-:W-:Y:S02]  /*5040*/  FMNMX.FTZ R3, R96, R3, !PT ;  /* 0x0000000360037209 */ /* 0x000fe40007810000 */
[----:B------:R-:W-:-:S02]  /*5050*/  FMNMX.FTZ R4, R195, R4, !PT ;  /* 0x00000004c3047209 */ /* 0x000fc40007810000 */
[----:B------:R-:W-:Y:S02]  /*5060*/  FMNMX.FTZ R3, R201, R3, !PT ;  /* 0x00000003c9037209 */ /* 0x000fe40007810000 */
[----:B------:R-:W-:Y:S02]  /*5070*/  FMNMX.FTZ R4, R196, R4, !PT ;  /* 0x00000004c4047209 */ /* 0x000fe40007810000 */
[----:B------:R-:W-:Y:S02]  /*5080*/  FMNMX.FTZ R3, R122, R3, !PT ;  /* 0x000000037a037209 */ /* 0x000fe40007810000 */
[----:B------:R-:W-:Y:S01]  /*5090*/  LEA R218, R2, R216, 0x1 ;  /* 0x000000d802da7211 */ /* 0x000fe200078e08ff */
[----:B------:R-:W3:Y:S01]  /*50a0*/  SHFL.BFLY PT, R135, R4, 0x2, 0x1f ;  /* 0x0c401f0004877f89 */ /* 0x000ee200000e0000 */
[----:B------:R-:W-:-:S03]  /*50b0*/  FMNMX.FTZ R3, R123, R3, !PT ;  /* 0x000000037b037209 */ /* 0x000fc60007810000 */
[----:B------:R-:W-:Y:S01]  /*50c0*/  LDSM.16.MT88.4 R72, [R218+0xa000] ;  /* 0x00a00000da48783b */ /* 0x000fe20000004200 */
[----:B------:R-:W-:-:S03]  /*50d0*/  FMNMX.FTZ R3, R19, R3, !PT ;  /* 0x0000000313037209 */ /* 0x000fc60007810000 */
[----:B------:R-:W-:Y:S01]  /*50e0*/  LDSM.16.MT88.4 R48, [R218+0x9000] ;  /* 0x00900000da30783b */ /* 0x000fe20000004200 */
[----:B------:R-:W-:Y:S02]  /*50f0*/  FMNMX.FTZ R3, R197, R3, !PT ;  /* 0x00000003c5037209 */ /* 0x000fe40007810000 */
[----:B-1----:R-:W-:Y:S01]  /*5100*/  FMNMX.FTZ R137, R5, R137, !PT ;  /* 0x0000008905897209 */ /* 0x002fe20007810000 */
[----:B------:R-:W-:Y:S01]  /*5110*/  LDSM.16.MT88.4 R88, [R218+0xb000] ;  /* 0x00b00000da58783b */ /* 0x000fe20000004200 */
[----:B------:R-:W-:-:S03]  /*5120*/  FMNMX.FTZ R3, R198, R3, !PT ;  /* 0x00000003c6037209 */ /* 0x000fc60007810000 */
[----:B------:R-:W1:Y:S01]  /*5130*/  SHFL.BFLY PT, R5, R137, 0x1, 0x1f ;  /* 0x0c201f0089057f89 */ /* 0x000e6200000e0000 */
[----:B------:R-:W-:-:S03]  /*5140*/  FMNMX.FTZ R3, R199, R3, !PT ;  /* 0x00000003c7037209 */ /* 0x000fc60007810000 */
[----:B------:R-:W-:Y:S01]  /*5150*/  LDSM.16.MT88.4 R100, [R218+0xa400] ;  /* 0x00a40000da64783b */ /* 0x000fe20000004200 */
[----:B------:R-:W-:Y:S02]  /*5160*/  FMNMX.FTZ R3, R200, R3, !PT ;  /* 0x00000003c8037209 */ /* 0x000fe40007810000 */
[----:B---3--:R-:W-:Y:S01]  /*5170*/  FMNMX.FTZ R135, R4, R135, !PT ;  /* 0x0000008704877209 */ /* 0x008fe20007810000 */
[----:B------:R-:W-:Y:S04]  /*5180*/  LDSM.16.MT88.4 R92, [R218+0x9400] ;  /* 0x00940000da5c783b */ /* 0x000fe80000004200 */
[----:B------:R-:W3:Y:S04]  /*5190*/  SHFL.BFLY PT, R132, R3, 0x2, 0x1f ;  /* 0x0c401f0003847f89 */ /* 0x000ee800000e0000 */
[----:B--2---:R-:W2:Y:S01]  /*51a0*/  SHFL.BFLY PT, R6, R135, 0x1, 0x1f ;  /* 0x0c201f0087067f89 */ /* 0x004ea200000e0000 */
[----:B-1----:R-:W-:-:S04]  /*51b0*/  FMNMX.FTZ R137, R137, R5, !PT ;  /* 0x0000000589897209 */ /* 0x002fc80007810000 */
[C---:B------:R-:W-:Y:S01]  /*51c0*/  FSETP.NEU.FTZ.AND P0, PT, R137.reuse, -INF , PT ;  /* 0xff8000008900780b */ /* 0x040fe20003f1d000 */
[----:B------:R-:W-:Y:S01]  /*51d0*/  FMUL.FTZ R4, R137, UR5 ;  /* 0x0000000589047c20 */ /* 0x000fe20008410000 */
[----:B---3--:R-:W-:-:S04]  /*51e0*/  FMNMX.FTZ R132, R3, R132, !PT ;  /* 0x0000008403847209 */ /* 0x008fc80007810000 */
[----:B------:R-:W-:Y:S02]  /*51f0*/  FSEL R3, R4, RZ, P0 ;  /* 0x000000ff04037208 */ /* 0x000fe40000000000 */
[----:B--2---:R-:W-:Y:S01]  /*5200*/  FMNMX.FTZ R135, R135, R6, !PT ;  /* 0x0000000687877209 */ /* 0x004fe20007810000 */
[----:B------:R-:W1:Y:S02]  /*5210*/  SHFL.BFLY PT, R5, R132, 0x1, 0x1f ;  /* 0x0c201f0084057f89 */ /* 0x000e6400000e0000 */
[--C-:B------:R-:W-:Y:S01]  /*5220*/  FFMA.FTZ R4, R60, UR5, -R3.reuse ;  /* 0x000000053c047c23 */ /* 0x100fe20008010803 */
[C---:B------:R-:W-:Y:S01]  /*5230*/  FSETP.NEU.FTZ.AND P0, PT, R135.reuse, -INF , PT ;  /* 0xff8000008700780b */ /* 0x040fe20003f1d000 */
[----:B------:R-:W-:Y:S02]  /*5240*/  FMUL.FTZ R17, R135, UR5 ;  /* 0x0000000587117c20 */ /* 0x000fe40008410000 */
[----:B------:R2:W-:Y:S03]  /*5250*/  MUFU.EX2 R237, R4 ;  /* 0x0000000400ed7308 */ /* 0x0005e60000000800 */
[----:B------:R-:W-:Y:S01]  /*5260*/  FSEL R17, R17, RZ, P0 ;  /* 0x000000ff11117208 */ /* 0x000fe20000000000 */
[----:B--2---:R-:W-:Y:S01]  /*5270*/  FFMA.FTZ R4, R59, UR5, -R3 ;  /* 0x000000053b047c23 */ /* 0x004fe20008010803 */
[----:B-1----:R-:W-:-:S02]  /*5280*/  FMNMX.FTZ R132, R132, R5, !PT ;  /* 0x0000000584847209 */ /* 0x002fc40007810000 */
[----:B------:R-:W-:Y:S01]  /*5290*/  FMNMX.FTZ R5, R119, R124, !PT ;  /* 0x0000007c77057209 */ /* 0x000fe20007810000 */
[----:B------:R1:W-:Y:S01]  /*52a0*/  MUFU.EX2 R235, R4 ;  /* 0x0000000400eb7308 */ /* 0x0003e20000000800 */
[C---:B------:R-:W-:Y:S01]  /*52b0*/  FSETP.NEU.FTZ.AND P0, PT, R132.reuse, -INF , PT ;  /* 0xff8000008400780b */ /* 0x040fe20003f1d000 */
[----:B------:R-:W-:-:S05]  /*52c0*/  FMUL.FTZ R16, R132, UR5 ;  /* 0x0000000584107c20 */ /* 0x000fca0008410000 */
[----:B------:R-:W-:-:S05]  /*52d0*/  FSEL R16, R16, RZ, P0 ;  /* 0x000000ff10107208 */ /* 0x000fca0000000000 */
[----:B------:R-:W-:-:S04]  /*52e0*/  FFMA.FTZ R2, R57, UR5, -R16 ;  /* 0x0000000539027c23 */ /* 0x000fc80008010810 */
[----:B------:R2:W-:Y:S01]  /*52f0*/  MUFU.EX2 R209, R2 ;  /* 0x0000000200d17308 */ /* 0x0005e20000000800 */
[----:B-1----:R-:W-:-:S07]  /*5300*/  FFMA.FTZ R4, R61, UR5, -R17 ;  /* 0x000000053d047c23 */ /* 0x002fce0008010811 */
[----:B------:R1:W-:Y:S01]  /*5310*/  MUFU.EX2 R223, R4 ;  /* 0x0000000400df7308 */ /* 0x0003e20000000800 */
[----:B--2---:R-:W-:-:S07]  /*5320*/  FFMA.FTZ R2, R65, UR5, -R16 ;  /* 0x0000000541027c23 */ /* 0x004fce0008010810 */
[----:B------:R2:W3:Y:S01]  /*5330*/  MUFU.EX2 R212, R2 ;  /* 0x0000000200d47308 */ /* 0x0004e20000000800 */
[----:B-1----:R-:W-:-:S07]  /*5340*/  FFMA.FTZ R4, R58, UR5, -R17 ;  /* 0x000000053a047c23 */ /* 0x002fce0008010811 */
[----:B------:R1:W-:Y:S01]  /*5350*/  MUFU.EX2 R166, R4 ;  /* 0x0000000400a67308 */ /* 0x0003e20000000800 */
[----:B--2---:R-:W-:Y:S01]  /*5360*/  FFMA.FTZ R2, R66, UR5, -R17 ;  /* 0x0000000542027c23 */ /* 0x004fe20008010811 */
[----:B---3--:R-:W-:-:S06]  /*5370*/  F2FP.F16.F32.PACK_AB R7, R212, R209 ;  /* 0x000000d1d407723e */ /* 0x008fcc00000000ff */
[----:B------:R-:W-:Y:S01]  /*5380*/  MUFU.EX2 R14, R2 ;  /* 0x00000002000e7308 */ /* 0x000fe20000000800 */
[----:B-1----:R-:W-:-:S07]  /*5390*/  FFMA.FTZ R4, R56, UR5, -R17 ;  /* 0x0000000538047c23 */ /* 0x002fce0008010811 */
[----:B------:R1:W-:Y:S02]  /*53a0*/  MUFU.EX2 R214, R4 ;  /* 0x0000000400d67308 */ /* 0x0003e40000000800 */
[----:B-1----:R-:W-:-:S06]  /*53b0*/  FFMA.FTZ R4, R55, UR5, -R17 ;  /* 0x0000000537047c23 */ /* 0x002fcc0008010811 */
[----:B------:R1:W2:Y:S02]  /*53c0*/  MUFU.EX2 R213, R4 ;  /* 0x0000000400d57308 */ /* 0x0002a40000000800 */
[----:B-1----:R-:W-:Y:S01]  /*53d0*/  FMNMX.FTZ R4, R116, R5, !PT ;  /* 0x0000000574047209 */ /* 0x002fe20007810000 */
[----:B------:R-:W-:Y:S01]  /*53e0*/  FFMA.FTZ R5, R63, UR5, -R16 ;  /* 0x000000053f057c23 */ /* 0x000fe20008010810 */
[----:B--2---:R-:W-:Y:S02]  /*53f0*/  F2FP.F16.F32.PACK_AB R6, R213, R214 ;  /* 0x000000d6d506723e */ /* 0x004fe400000000ff */
[----:B------:R-:W-:Y:S02]  /*5400*/  FMNMX.FTZ R4, R117, R4, !PT ;  /* 0x0000000475047209 */ /* 0x000fe40007810000 */
[----:B------:R1:W-:Y:S02]  /*5410*/  MUFU.EX2 R164, R5 ;  /* 0x0000000500a47308 */ /* 0x0003e40000000800 */
[----:B------:R-:W-:-:S04]  /*5420*/  FMNMX.FTZ R4, R118, R4, !PT ;  /* 0x0000000476047209 */ /* 0x000fc80007810000 */
[----:B------:R-:W-:Y:S02]  /*5430*/  FMNMX.FTZ R0, R160, R4, !PT ;  /* 0x00000004a0007209 */ /* 0x000fe40007810000 */
[----:B------:R-:W-:Y:S02]  /*5440*/  F2FP.F16.F32.PACK_AB R4, R166, R223 ;  /* 0x000000dfa604723e */ /* 0x000fe400000000ff */
[----:B------:R-:W-:-:S04]  /*5450*/  FMNMX.FTZ R0, R161, R0, !PT ;  /* 0x00000000a1007209 */ /* 0x000fc80007810000 */
[----:B------:R-:W-:Y:S01]  /*5460*/  FMNMX.FTZ R0, R162, R0, !PT ;  /* 0x00000000a2007209 */ /* 0x000fe20007810000 */
[----:B-1----:R-:W-:-:S03]  /*5470*/  FFMA.FTZ R5, R62, UR5, -R16 ;  /* 0x000000053e057c23 */ /* 0x002fc60008010810 */
[----:B------:R-:W-:Y:S01]  /*5480*/  FMNMX.FTZ R0, R206, R0, !PT ;  /* 0x00000000ce007209 */ /* 0x000fe20007810000 */
[----:B------:R-:W1:Y:S01]  /*5490*/  LDSM.16.MT88.4 R60, [R216+0xa000] ;  /* 0x00a00000d83c783b */ /* 0x000e620000004200 */
[----:B------:R-:W2:Y:S02]  /*54a0*/  MUFU.EX2 R225, R5 ;  /* 0x0000000500e17308 */ /* 0x000ea40000000800 */
[----:B------:R-:W-:-:S04]  /*54b0*/  FMNMX.FTZ R0, R187, R0, !PT ;  /* 0x00000000bb007209 */ /* 0x000fc80007810000 */
[----:B------:R-:W-:-:S04]  /*54c0*/  FMNMX.FTZ R0, R189, R0, !PT ;  /* 0x00000000bd007209 */ /* 0x000fc80007810000 */
[----:B------:R-:W-:-:S04]  /*54d0*/  FMNMX.FTZ R0, R191, R0, !PT ;  /* 0x00000000bf007209 */ /* 0x000fc80007810000 */
[----:B------:R-:W-:Y:S01]  /*54e0*/  FMNMX.FTZ R2, R192, R0, !PT ;  /* 0x00000000c0027209 */ /* 0x000fe20007810000 */
[--C-:B------:R-:W-:Y:S01]  /*54f0*/  FFMA.FTZ R0, R64, UR5, -R17.reuse ;  /* 0x0000000540007c23 */ /* 0x100fe20008010811 */
[----:B--2---:R-:W-:Y:S02]  /*5500*/  F2FP.F16.F32.PACK_AB R5, R225, R164 ;  /* 0x000000a4e105723e */ /* 0x004fe400000000ff */
[----:B------:R-:W-:Y:S01]  /*5510*/  FMNMX.FTZ R2, R202, R2, !PT ;  /* 0x00000002ca027209 */ /* 0x000fe20007810000 */
[----:B------:R2:W-:Y:S03]  /*5520*/  MUFU.EX2 R227, R0 ;  /* 0x0000000000e37308 */ /* 0x0005e60000000800 */
[----:B------:R-:W-:Y:S01]  /*5530*/  FMNMX.FTZ R2, R203, R2, !PT ;  /* 0x00000002cb027209 */ /* 0x000fe20007810000 */
[C---:B------:R-:W-:Y:S06]  /*5540*/  HMMA.16816.F32 R24, R4.reuse, R74, RZ ;  /* 0x0000004a0418723c */ /* 0x040fec00000018ff */
[C---:B------:R-:W-:Y:S06]  /*5550*/  HMMA.16816.F32 R20, R4.reuse, R40, RZ ;  /* 0x000000280414723c */ /* 0x040fec00000018ff */
[----:B------:R-:W-:Y:S01]  /*5560*/  HMMA.16816.F32 R44, R4, R48, RZ ;  /* 0x00000030042c723c */ /* 0x000fe200000018ff */
[----:B--2---:R-:W-:-:S04]  /*5570*/  FFMA.FTZ R0, R54, UR5, -R17 ;  /* 0x0000000536007c23 */ /* 0x004fc80008010811 */
[----:B------:R2:W-:Y:S01]  /*5580*/  MUFU.EX2 R229, R0 ;  /* 0x0000000000e57308 */ /* 0x0005e20000000800 */
[C---:B-1----:R-:W-:Y:S06]  /*5590*/  HMMA.16816.F32 R28, R4.reuse, R62, RZ ;  /* 0x0000003e041c723c */ /* 0x042fec00000018ff */
[C---:B------:R-:W-:Y:S06]  /*55a0*/  HMMA.16816.F32 R32, R4.reuse, R60, RZ ;  /* 0x0000003c0420723c */ /* 0x040fec00000018ff */
[----:B------:R-:W-:Y:S01]  /*55b0*/  HMMA.16816.F32 R56, R4, R72, RZ ;  /* 0x000000480438723c */ /* 0x000fe200000018ff */
[----:B--2---:R-:W-:Y:S01]  /*55c0*/  FMNMX.FTZ R0, R204, R2, !PT ;  /* 0x00000002cc007209 */ /* 0x004fe20007810000 */
[----:B------:R-:W-:-:S04]  /*55d0*/  FFMA.FTZ R2, R53, UR5, -R17 ;  /* 0x0000000535027c23 */ /* 0x000fc80008010811 */
[C---:B------:R-:W-:Y:S01]  /*55e0*/  HMMA.16816.F32 R36, R4.reuse, R50, RZ ;  /* 0x000000320424723c */ /* 0x040fe200000018ff */
[----:B------:R-:W1:Y:S01]  /*55f0*/  SHFL.BFLY PT, R8, R0, 0x2, 0x1f ;  /* 0x0c401f0000087f89 */ /* 0x000e6200000e0000 */
[----:B------:R2:W3:Y:S04]  /*5600*/  MUFU.EX2 R167, R2 ;  /* 0x0000000200a77308 */ /* 0x0004e80000000800 */
[----:B------:R-:W-:Y:S01]  /*5610*/  HMMA.16816.F32 R52, R4, R82, RZ ;  /* 0x000000520434723c */ /* 0x000fe200000018ff */
[----:B--2---:R-:W-:Y:S01]  /*5620*/  FFMA.FTZ R2, R67, UR5, -R16 ;  /* 0x0000000543027c23 */ /* 0x004fe20008010810 */
[----:B---3--:R-:W-:-:S04]  /*5630*/  F2FP.F16.F32.PACK_AB R10, R167, R229 ;  /* 0x000000e5a70a723e */ /* 0x008fc800000000ff */
[----:B------:R-:W-:Y:S01]  /*5640*/  HMMA.16816.F32 R64, R4, R88, RZ ;  /* 0x000000580440723c */ /* 0x000fe200000018ff */
[----:B------:R2:W-:Y:S01]  /*5650*/  MUFU.EX2 R13, R2 ;  /* 0x00000002000d7308 */ /* 0x0005e20000000800 */
[----:B-1----:R-:W-:Y:S02]  /*5660*/  FMNMX.FTZ R0, R0, R8, !PT ;  /* 0x0000000800007209 */ /* 0x002fe40007810000 */
[----:B------:R-:W-:-:S03]  /*5670*/  F2FP.F16.F32.PACK_AB R8, R227, R14 ;  /* 0x0000000ee308723e */ /* 0x000fc600000000ff */
[----:B------:R-:W1:Y:S01]  /*5680*/  SHFL.BFLY PT, R12, R0, 0x1, 0x1f ;  /* 0x0c201f00000c7f89 */ /* 0x000e6200000e0000 */
[--C-:B--2---:R-:W-:Y:S02]  /*5690*/  FFMA.FTZ R2, R68, UR5, -R16.reuse ;  /* 0x0000000544027c23 */ /* 0x104fe40008010810 */
[C---:B------:R-:W-:Y:S02]  /*56a0*/  HMMA.16816.F32 R68, R4.reuse, R80, RZ ;  /* 0x000000500444723c */ /* 0x040fe400000018ff */
[----:B------:R2:W3:Y:S01]  /*56b0*/  MUFU.EX2 R211, R2 ;  /* 0x0000000200d37308 */ /* 0x0004e20000000800 */
[----:B-1----:R-:W-:Y:S02]  /*56c0*/  FMNMX.FTZ R136, R0, R12, !PT ;  /* 0x0000000c00887209 */ /* 0x002fe40007810000 */
[----:B------:R-:W-:Y:S02]  /*56d0*/  F2FP.F16.F32.PACK_AB R12, R235, R237 ;  /* 0x000000edeb0c723e */ /* 0x000fe400000000ff */
[C---:B------:R-:W-:Y:S01]  /*56e0*/  FSETP.NEU.FTZ.AND P0, PT, R136.reuse, -INF , PT ;  /* 0xff8000008800780b */ /* 0x040fe20003f1d000 */
[----:B------:R-:W-:Y:S01]  /*56f0*/  FMUL.FTZ R0, R136, UR5 ;  /* 0x0000000588007c20 */ /* 0x000fe20008410000 */
[--C-:B--2---:R-:W-:Y:S01]  /*5700*/  FFMA.FTZ R2, R76, UR5, -R16.reuse ;  /* 0x000000054c027c23 */ /* 0x104fe20008010810 */
[----:B---3--:R-:W-:Y:S01]  /*5710*/  F2FP.F16.F32.PACK_AB R9, R211, R13 ;  /* 0x0000000dd309723e */ /* 0x008fe200000000ff */
[C---:B------:R-:W-:Y:S02]  /*5720*/  HMMA.16816.F32 R76, R4.reuse, R42, RZ ;  /* 0x0000002a044c723c */ /* 0x040fe400000018ff */
[----:B------:R-:W-:Y:S01]  /*5730*/  FSEL R0, R0, RZ, P0 ;  /* 0x000000ff00007208 */ /* 0x000fe20000000000 */
[----:B------:R1:W-:Y:S03]  /*5740*/  MUFU.EX2 R208, R2 ;  /* 0x0000000200d07308 */ /* 0x0003e60000000800 */
[----:B------:R-:W-:Y:S01]  /*5750*/  HMMA.16816.F32 R4, R4, R90, RZ ;  /* 0x0000005a0404723c */ /* 0x000fe200000018ff */
[----:B-1----:R-:W-:-:S02]  /*5760*/  FFMA.FTZ R2, R96, UR5, -R16 ;  /* 0x0000000560027c23 */ /* 0x002fc40008010810 */
[----:B------:R-:W1:Y:S02]  /*5770*/  LDSM.16.MT88.4 R96, [R216+0xa400] ;  /* 0x00a40000d860783b */ /* 0x000e640000004200 */
[----:B------:R2:W3:Y:S02]  /*5780*/  MUFU.EX2 R165, R2 ;  /* 0x0000000200a57308 */ /* 0x0004e40000000800 */
[--C-:B--2---:R-:W-:Y:S01]  /*5790*/  FFMA.FTZ R2, R104, UR5, -R3.reuse ;  /* 0x0000000568027c23 */ /* 0x104fe20008010803 */
[----:B---3--:R-:W-:Y:S01]  /*57a0*/  F2FP.F16.F32.PACK_AB R11, R165, R208 ;  /* 0x000000d0a50b723e */ /* 0x008fe200000000ff */
[----:B------:R-:W2:Y:S04]  /*57b0*/  LDSM.16.MT88.4 R104, [R216+0xb400] ;  /* 0x00b40000d868783b */ /* 0x000ea80000004200 */
[----:B------:R3:W-:Y:S02]  /*57c0*/  MUFU.EX2 R226, R2 ;  /* 0x0000000200e27308 */ /* 0x0007e40000000800 */
[C---:B------:R-:W-:Y:S06]  /*57d0*/  HMMA.16816.F32 R156, R8.reuse, R102, R24 ;  /* 0x00000066089c723c */ /* 0x040fec0000001818 */
[C---:B------:R-:W-:Y:S06]  /*57e0*/  HMMA.16816.F32 R140, R8.reuse, R84, R20 ;  /* 0x00000054088c723c */ /* 0x040fec0000001814 */
[----:B------:R-:W-:Y:S01]  /*57f0*/  HMMA.16816.F32 R180, R8, R92, R44 ;  /* 0x0000005c08b4723c */ /* 0x000fe2000000182c */
[----:B---3--:R-:W-:-:S02]  /*5800*/  FFMA.FTZ R2, R108, UR5, -R3 ;  /* 0x000000056c027c23 */ /* 0x008fc40008010803 */
[----:B------:R-:W3:Y:S02]  /*5810*/  LDSM.16.MT88.4 R108, [R218+0xb400] ;  /* 0x00b40000da6c783b */ /* 0x000ee40000004200 */
[----:B------:R4:W5:Y:S01]  /*5820*/  MUFU.EX2 R210, R2 ;  /* 0x0000000200d27308 */ /* 0x0009620000000800 */
[C---:B-1----:R-:W-:Y:S06]  /*5830*/  HMMA.16816.F32 R152, R8.reuse, R98, R28 ;  /* 0x000000620898723c */ /* 0x042fec000000181c */
[C---:B------:R-:W-:Y:S06]  /*5840*/  HMMA.16816.F32 R172, R8.reuse, R96, R32 ;  /* 0x0000006008ac723c */ /* 0x040fec0000001820 */
[----:B------:R-:W-:Y:S01]  /*5850*/  HMMA.16816.F32 R148, R8, R100, R56 ;  /* 0x000000640894723c */ /* 0x000fe20000001838 */
[----:B----4-:R-:W-:Y:S01]  /*5860*/  FFMA.FTZ R2, R114, UR5, -R3 ;  /* 0x0000000572027c23 */ /* 0x010fe20008010803 */
[----:B------:R-:W-:Y:S01]  /*5870*/  IMAD.MOV.U32 R114, RZ, RZ, R14 ;  /* 0x000000ffff727224 */ /* 0x000fe200078e000e */
[----:B-----5:R-:W-:-:S03]  /*5880*/  F2FP.F16.F32.PACK_AB R14, R210, R226 ;  /* 0x000000e2d20e723e */ /* 0x020fc600000000ff */
[C---:B--2---:R-:W-:Y:S01]  /*5890*/  HMMA.16816.F32 R176, R8.reuse, R106, R52 ;  /* 0x0000006a08b0723c */ /* 0x044fe20000001834 */
[----:B------:R1:W-:Y:S05]  /*58a0*/  MUFU.EX2 R236, R2 ;  /* 0x0000000200ec7308 */ /* 0x0003ea0000000800 */
[C---:B------:R-:W-:Y:S06]  /*58b0*/  HMMA.16816.F32 R144, R8.reuse, R104, R68 ;  /* 0x000000680890723c */ /* 0x040fec0000001844 */
[----:B------:R-:W-:Y:S01]  /*58c0*/  HMMA.16816.F32 R76, R8, R86, R76 ;  /* 0x00000056084c723c */ /* 0x000fe2000000184c */
[----:B-1----:R-:W-:Y:S01]  /*58d0*/  FFMA.FTZ R2, R113, UR5, -R3 ;  /* 0x0000000571027c23 */ /* 0x002fe20008010803 */
[----:B------:R-:W-:-:S04]  /*58e0*/  MOV R113, R13 ;  /* 0x0000000d00717202 */ /* 0x000fc80000000f00 */
[C---:B---3--:R-:W-:Y:S01]  /*58f0*/  HMMA.16816.F32 R128, R8.reuse, R108, R64 ;  /* 0x0000006c0880723c */ /* 0x048fe20000001840 */
[----:B------:R1:W2:Y:S05]  /*5900*/  MUFU.EX2 R215, R2 ;  /* 0x0000000200d77308 */ /* 0x0002aa0000000800 */
[----:B------:R-:W-:Y:S01]  /*5910*/  HMMA.16816.F32 R168, R8, R94, R36 ;  /* 0x0000005e08a8723c */ /* 0x000fe20000001824 */
[----:B-1----:R-:W-:-:S04]  /*5920*/  FFMA.FTZ R2, R112, UR5, -R3 ;  /* 0x0000000570027c23 */ /* 0x002fc80008010803 */
[----:B------:R1:W-:Y:S02]  /*5930*/  MUFU.EX2 R224, R2 ;  /* 0x0000000200e07308 */ /* 0x0003e40000000800 */
[----:B-1----:R-:W-:-:S06]  /*5940*/  FFMA.FTZ R2, R119, UR5, -R0 ;  /* 0x0000000577027c23 */ /* 0x002fcc0008010800 */
[----:B------:R1:W-:Y:S02]  /*5950*/  MUFU.EX2 R242, R2 ;  /* 0x0000000200f27308 */ /* 0x0003e40000000800 */
[--C-:B-1----:R-:W-:Y:S02]  /*5960*/  FFMA.FTZ R2, R124, UR5, -R0.reuse ;  /* 0x000000057c027c23 */ /* 0x102fe40008010800 */
[----:B------:R-:W-:Y:S04]  /*5970*/  HMMA.16816.F32 R124, R8, R110, R4 ;  /* 0x0000006e087c723c */ /* 0x000fe80000001804 */
[----:B------:R1:W3:Y:S03]  /*5980*/  MUFU.EX2 R241, R2 ;  /* 0x0000000200f17308 */ /* 0x0002e60000000800 */
[----:B--2---:R-:W-:Y:S01]  /*5990*/  F2FP.F16.F32.PACK_AB R4, R215, R236 ;  /* 0x000000ecd704723e */ /* 0x004fe200000000ff */
[----:B-1----:R-:W-:Y:S01]  /*59a0*/  FFMA.FTZ R2, R116, UR5, -R0 ;  /* 0x0000000574027c23 */ /* 0x002fe20008010800 */
[----:B---3--:R-:W-:-:S03]  /*59b0*/  F2FP.F16.F32.PACK_AB R13, R241, R242 ;  /* 0x000000f2f10d723e */ /* 0x008fc600000000ff */
[----:B------:R1:W-:Y:S02]  /*59c0*/  MUFU.EX2 R240, R2 ;  /* 0x0000000200f07308 */ /* 0x0003e40000000800 */
[----:B-1----:R-:W-:-:S06]  /*59d0*/  FFMA.FTZ R2, R117, UR5, -R0 ;  /* 0x0000000575027c23 */ /* 0x002fcc0008010800 */
[----:B------:R1:W2:Y:S02]  /*59e0*/  MUFU.EX2 R234, R2 ;  /* 0x0000000200ea7308 */ /* 0x0002a40000000800 */
[----:B-1----:R-:W-:Y:S01]  /*59f0*/  FFMA.FTZ R2, R115, UR5, -R3 ;  /* 0x0000000573027c23 */ /* 0x002fe20008010803 */
[----:B--2---:R-:W-:-:S05]  /*5a00*/  F2FP.F16.F32.PACK_AB R15, R234, R240 ;  /* 0x000000f0ea0f723e */ /* 0x004fca00000000ff */
[----:B------:R1:W2:Y:S02]  /*5a10*/  MUFU.EX2 R243, R2 ;  /* 0x0000000200f37308 */ /* 0x0002a40000000800 */
[C---:B------:R-:W-:Y:S06]  /*5a20*/  HMMA.16816.F32 R28, R12.reuse, R40, RZ ;  /* 0x000000280c1c723c */ /* 0x040fec00000018ff */
[C---:B------:R-:W-:Y:S06]  /*5a30*/  HMMA.16816.F32 R24, R12.reuse, R72, RZ ;  /* 0x000000480c18723c */ /* 0x040fec00000018ff */
[----:B------:R-:W-:Y:S01]  /*5a40*/  HMMA.16816.F32 R52, R12, R74, RZ ;  /* 0x0000004a0c34723c */ /* 0x000fe200000018ff */
[----:B-1----:R-:W-:Y:S01]  /*5a50*/  FFMA.FTZ R2, R118, UR5, -R0 ;  /* 0x0000000576027c23 */ /* 0x002fe20008010800 */
[----:B------:R-:W-:Y:S01]  /*5a60*/  IMAD.MOV.U32 R73, RZ, RZ, R229 ;  /* 0x000000ffff497224 */ /* 0x000fe200078e00e5 */
[----:B------:R-:W-:-:S02]  /*5a70*/  MOV R72, R227 ;  /* 0x000000e300487202 */ /* 0x000fc40000000f00 */
[----:B------:R1:W-:Y:S01]  /*5a80*/  MUFU.EX2 R233, R2 ;  /* 0x0000000200e97308 */ /* 0x0003e20000000800 */
[C---:B------:R-:W-:Y:S01]  /*5a90*/  HMMA.16816.F32 R8, R12.reuse, R48, RZ ;  /* 0x000000300c08723c */ /* 0x040fe200000018ff */
[----:B------:R-:W-:Y:S01]  /*5aa0*/  IMAD.MOV.U32 R75, RZ, RZ, R226 ;  /* 0x000000ffff4b7224 */ /* 0x000fe200078e00e2 */
[----:B--2---:R-:W-:Y:S02]  /*5ab0*/  F2FP.F16.F32.PACK_AB R6, R243, R224 ;  /* 0x000000e0f306723e */ /* 0x004fe400000000ff */
[----:B------:R-:W-:Y:S02]  /*5ac0*/  MOV R74, R225 ;  /* 0x000000e1004a7202 */ /* 0x000fe40000000f00 */
[C---:B------:R-:W-:Y:S06]  /*5ad0*/  HMMA.16816.F32 R44, R12.reuse, R50, RZ ;  /* 0x000000320c2c723c */ /* 0x040fec00000018ff */
[----:B------:R-:W-:Y:S01]  /*5ae0*/  HMMA.16816.F32 R40, R12, R42, RZ ;  /* 0x0000002a0c28723c */ /* 0x000fe200000018ff */
[----:B-1----:R-:W-:-:S05]  /*5af0*/  FFMA.FTZ R2, R160, UR5, -R0 ;  /* 0x00000005a0027c23 */ /* 0x002fca0008010800 */
[C---:B------:R-:W-:Y:S01]  /*5b00*/  HMMA.16816.F32 R36, R12.reuse, R88, RZ ;  /* 0x000000580c24723c */ /* 0x040fe200000018ff */
[----:B------:R1:W2:Y:S05]  /*5b10*/  MUFU.EX2 R232, R2 ;  /* 0x0000000200e87308 */ /* 0x0002aa0000000800 */
[----:B------:R-:W-:Y:S01]  /*5b20*/  HMMA.16816.F32 R48, R12, R62, RZ ;  /* 0x0000003e0c30723c */ /* 0x000fe200000018ff */
[----:B------:R-:W-:Y:S01]  /*5b30*/  IMAD.MOV.U32 R88, RZ, RZ, R165 ;  /* 0x000000ffff587224 */ /* 0x000fe200078e00a5 */
[----:B------:R-:W-:-:S04]  /*5b40*/  MOV R89, R164 ;  /* 0x000000a400597202 */ /* 0x000fc80000000f00 */
[C---:B------:R-:W-:Y:S06]  /*5b50*/  HMMA.16816.F32 R20, R12.reuse, R60, RZ ;  /* 0x0000003c0c14723c */ /* 0x040fec00000018ff */
[----:B------:R-:W-:Y:S01]  /*5b60*/  HMMA.16816.F32 R32, R12, R80, RZ ;  /* 0x000000500c20723c */ /* 0x000fe200000018ff */
[----:B-1----:R-:W-:Y:S01]  /*5b70*/  FFMA.FTZ R2, R161, UR5, -R0 ;  /* 0x00000005a1027c23 */ /* 0x002fe20008010800 */
[----:B--2---:R-:W-:-:S03]  /*5b80*/  F2FP.F16.F32.PACK_AB R5, R232, R233 ;  /* 0x000000e9e805723e */ /* 0x004fc600000000ff */
[----:B------:R1:W-:Y:S01]  /*5b90*/  MUFU.EX2 R231, R2 ;  /* 0x0000000200e77308 */ /* 0x0003e20000000800 */
[C---:B------:R-:W-:Y:S06]  /*5ba0*/  HMMA.16816.F32 R64, R12.reuse, R90, RZ ;  /* 0x0000005a0c40723c */ /* 0x040fec00000018ff */
[----:B------:R-:W-:Y:S01]  /*5bb0*/  HMMA.16816.F32 R60, R12, R82, RZ ;  /* 0x000000520c3c723c */ /* 0x000fe200000018ff */
[----:B------:R-:W-:Y:S01]  /*5bc0*/  MOV R90, R167 ;  /* 0x000000a7005a7202 */ /* 0x000fe20000000f00 */
[----:B------:R-:W-:Y:S01]  /*5bd0*/  LDSM.16.MT88.4 R12, [R218+0x9800] ;  /* 0x00980000da0c783b */ /* 0x000fe20000004200 */
[----:B------:R-:W-:Y:S01]  /*5be0*/  MOV R91, R166 ;  /* 0x000000a6005b7202 */ /* 0x000fe20000000f00 */
[----:B-1----:R-:W-:-:S04]  /*5bf0*/  FFMA.FTZ R2, R162, UR5, -R0 ;  /* 0x00000005a2027c23 */ /* 0x002fc80008010800 */
[----:B------:R1:W2:Y:S02]  /*5c00*/  MUFU.EX2 R230, R2 ;  /* 0x0000000200e67308 */ /* 0x0002a40000000800 */
[----:B-1----:R-:W-:Y:S01]  /*5c10*/  FFMA.FTZ R2, R163, UR5, -R17 ;  /* 0x00000005a3027c23 */ /* 0x002fe20008010811 */
[----:B--2---:R-:W-:-:S05]  /*5c20*/  F2FP.F16.F32.PACK_AB R7, R230, R231 ;  /* 0x000000e7e607723e */ /* 0x004fca00000000ff */
[----:B------:R1:W-:Y:S02]  /*5c30*/  MUFU.EX2 R229, R2 ;  /* 0x0000000200e57308 */ /* 0x0003e40000000800 */
[C---:B------:R-:W-:Y:S06]  /*5c40*/  HMMA.16816.F32 R116, R4.reuse, R84, R28 ;  /* 0x000000540474723c */ /* 0x040fec000000181c */
[C---:B------:R-:W-:Y:S01]  /*5c50*/  HMMA.16816.F32 R68, R4.reuse, R100, R24 ;  /* 0x000000640444723c */ /* 0x040fe20000001818 */
[----:B------:R-:W-:Y:S01]  /*5c60*/  IMAD.MOV.U32 R29, RZ, RZ, R224 ;  /* 0x000000ffff1d7224 */ /* 0x000fe200078e00e0 */
[----:B------:R-:W-:Y:S01]  /*5c70*/  MOV R30, R223 ;  /* 0x000000df001e7202 */ /* 0x000fe20000000f00 */
[----:B------:R-:W-:Y:S01]  /*5c80*/  IMAD.MOV.U32 R31, RZ, RZ, R215 ;  /* 0x000000ffff1f7224 */ /* 0x000fe200078e00d7 */
[----:B------:R-:W-:Y:S01]  /*5c90*/  MOV R85, R114 ;  /* 0x0000007200557202 */ /* 0x000fe20000000f00 */
[----:B------:R-:W-:Y:S01]  /*5ca0*/  IMAD.MOV.U32 R84, RZ, RZ, R113 ;  /* 0x000000ffff547224 */ /* 0x000fe200078e0071 */
[C---:B------:R-:W-:Y:S01]  /*5cb0*/  HMMA.16816.F32 R44, R4.reuse, R94, R44 ;  /* 0x0000005e042c723c */ /* 0x040fe2000000182c */
[----:B-1----:R-:W-:Y:S01]  /*5cc0*/  FFMA.FTZ R2, R120, UR5, -R17 ;  /* 0x0000000578027c23 */ /* 0x002fe20008010811 */
[----:B------:R-:W-:Y:S01]  /*5cd0*/  IMAD.MOV.U32 R100, RZ, RZ, R212 ;  /* 0x000000ffff647224 */ /* 0x000fe200078e00d4 */
[----:B------:R-:W-:Y:S01]  /*5ce0*/  LDSM.16.MT88.4 R24, [R216+0xa800] ;  /* 0x00a80000d818783b */ /* 0x000fe20000004200 */
[----:B------:R-:W-:Y:S01]  /*5cf0*/  IMAD.MOV.U32 R120, RZ, RZ, R91 ;  /* 0x000000ffff787224 */ /* 0x000fe200078e005b */
[----:B------:R1:W2:Y:S01]  /*5d00*/  MUFU.EX2 R227, R2 ;  /* 0x0000000200e37308 */ /* 0x0002a20000000800 */
[----:B------:R-:W-:Y:S01]  /*5d10*/  HMMA.16816.F32 R112, R4, R92, R8 ;  /* 0x0000005c0470723c */ /* 0x000fe20000001808 */
[----:B------:R-:W-:Y:S01]  /*5d20*/  MOV R95, R211 ;  /* 0x000000d3005f7202 */ /* 0x000fe20000000f00 */
[----:B------:R-:W-:Y:S01]  /*5d30*/  LDSM.16.MT88.4 R8, [R216+0x9800] ;  /* 0x00980000d808783b */ /* 0x000fe20000004200 */
[----:B------:R-:W-:-:S02]  /*5d40*/  MOV R94, R208 ;  /* 0x000000d0005e7202 */ /* 0x000fc40000000f00 */
[----:B------:R-:W-:Y:S01]  /*5d50*/  MOV R101, R75 ;  /* 0x0000004b00657202 */ /* 0x000fe20000000f00 */
[----:B------:R-:W-:Y:S01]  /*5d60*/  HMMA.16816.F32 R56, R4, R86, R40 ;  /* 0x000000560438723c */ /* 0x000fe20000001828 */
[----:B------:R-:W-:Y:S02]  /*5d70*/  MOV R93, R214 ;  /* 0x000000d6005d7202 */ /* 0x000fe40000000f00 */
[----:B------:R-:W-:-:S03]  /*5d80*/  MOV R92, R213 ;  /* 0x000000d5005c7202 */ /* 0x000fc60000000f00 */
[C---:B------:R-:W-:Y:S01]  /*5d90*/  HMMA.16816.F32 R164, R4.reuse, R108, R36 ;  /* 0x0000006c04a4723c */ /* 0x040fe20000001824 */
[----:B------:R-:W-:Y:S01]  /*5da0*/  IMAD.MOV.U32 R86, RZ, RZ, R209 ;  /* 0x000000ffff567224 */ /* 0x000fe200078e00d1 */
[----:B------:R-:W-:Y:S01]  /*5db0*/  MOV R87, R72 ;  /* 0x0000004800577202 */ /* 0x000fe20000000f00 */
[----:B-1----:R-:W-:Y:S01]  /*5dc0*/  FFMA.FTZ R2, R121, UR5, -R17 ;  /* 0x0000000579027c23 */ /* 0x002fe20008010811 */
[----:B------:R-:W-:Y:S02]  /*5dd0*/  IMAD.MOV.U32 R121, RZ, RZ, R30 ;  /* 0x000000ffff797224 */ /* 0x000fe400078e001e */
[----:B------:R-:W-:Y:S01]  /*5de0*/  HMMA.16816.F32 R36, R4, R98, R48 ;  /* 0x000000620424723c */ /* 0x000fe20000001830 */
[----:B------:R-:W-:Y:S01]  /*5df0*/  MOV R108, R89 ;  /* 0x00000059006c7202 */ /* 0x000fe20000000f00 */
[----:B------:R1:W-:Y:S01]  /*5e00*/  MUFU.EX2 R226, R2 ;  /* 0x0000000200e27308 */ /* 0x0003e20000000800 */
[----:B------:R-:W-:-:S03]  /*5e10*/  IMAD.MOV.U32 R109, RZ, RZ, R74 ;  /* 0x000000ffff6d7224 */ /* 0x000fc600078e004a */
[C---:B------:R-:W-:Y:S01]  /*5e20*/  HMMA.16816.F32 R80, R4.reuse, R96, R20 ;  /* 0x000000600450723c */ /* 0x040fe20000001814 */
[----:B------:R-:W-:Y:S01]  /*5e30*/  MOV R49, R29 ;  /* 0x0000001d00317202 */ /* 0x000fe20000000f00 */
[----:B------:R-:W-:Y:S01]  /*5e40*/  LDSM.16.MT88.4 R20, [R218+0xb800] ;  /* 0x00b80000da14783b */ /* 0x000fe20000004200 */
[----:B------:R-:W-:Y:S01]  /*5e50*/  IMAD.MOV.U32 R48, RZ, RZ, R73 ;  /* 0x000000ffff307224 */ /* 0x000fe200078e0049 */
[----:B------:R-:W-:Y:S01]  /*5e60*/  MOV R51, R100 ;  /* 0x0000006400337202 */ /* 0x000fe20000000f00 */
[----:B------:R-:W-:Y:S01]  /*5e70*/  IMAD.MOV.U32 R50, RZ, RZ, R95 ;  /* 0x000000ffff327224 */ /* 0x000fe200078e005f */
[----:B------:R-:W-:Y:S01]  /*5e80*/  HMMA.16816.F32 R160, R4, R104, R32 ;  /* 0x0000006804a0723c */ /* 0x000fe20000001820 */
[----:B------:R-:W-:Y:S01]  /*5e90*/  LDSM.16.MT88.4 R32, [R216+0xb800] ;  /* 0x00b80000d820783b */ /* 0x000fe20000004200 */
[----:B------:R-:W-:Y:S01]  /*5ea0*/  MOV R97, R90 ;  /* 0x0000005a00617202 */ /* 0x000fe20000000f00 */
[----:B------:R-:W-:Y:S01]  /*5eb0*/  IMAD.MOV.U32 R100, RZ, RZ, R93 ;  /* 0x000000ffff647224 */ /* 0x000fe200078e005d */
[----:B------:R-:W-:-:S02]  /*5ec0*/  MOV R96, R88 ;  /* 0x0000005800607202 */ /* 0x000fc40000000f00 */
[C---:B------:R-:W-:Y:S01]  /*5ed0*/  HMMA.16816.F32 R40, R4.reuse, R102, R52 ;  /* 0x000000660428723c */ /* 0x040fe20000001834 */
[----:B-1----:R-:W-:Y:S01]  /*5ee0*/  FFMA.FTZ R2, R18, UR5, -R17 ;  /* 0x0000000512027c23 */ /* 0x002fe20008010811 */
[----:B------:R-:W-:Y:S02]  /*5ef0*/  MOV R18, R31 ;  /* 0x0000001f00127202 */ /* 0x000fe40000000f00 */
[----:B------:R-:W1:Y:S01]  /*5f00*/  LDSM.16.MT88.4 R28, [R218+0xa800] ;  /* 0x00a80000da1c783b */ /* 0x000e620000004200 */
[----:B------:R3:W4:Y:S01]  /*5f10*/  MUFU.EX2 R225, R2 ;  /* 0x0000000200e17308 */ /* 0x0007220000000800 */
[----:B------:R-:W-:Y:S01]  /*5f20*/  HMMA.16816.F32 R60, R4, R106, R60 ;  /* 0x0000006a043c723c */ /* 0x000fe2000000183c */
[----:B------:R-:W-:-:S05]  /*5f30*/  MOV R98, R51 ;  /* 0x0000003300627202 */ /* 0x000fca0000000f00 */
[----:B------:R-:W-:Y:S07]  /*5f40*/  HMMA.16816.F32 R64, R4, R110, R64 ;  /* 0x0000006e0440723c */ /* 0x000fee0000001840 */
[----:B--2---:R-:W-:Y:S01]  /*5f50*/  F2FP.F16.F32.PACK_AB R4, R227, R229 ;  /* 0x000000e5e304723e */ /* 0x004fe200000000ff */
[----:B---3--:R-:W-:Y:S01]  /*5f60*/  FFMA.FTZ R2, R201, UR5, -R16 ;  /* 0x00000005c9027c23 */ /* 0x008fe20008010810 */
[----:B----4-:R-:W-:-:S03]  /*5f70*/  F2FP.F16.F32.PACK_AB R6, R225, R226 ;  /* 0x000000e2e106723e */ /* 0x010fc600000000ff */
[----:B------:R2:W-:Y:S02]  /*5f80*/  MUFU.EX2 R224, R2 ;  /* 0x0000000200e07308 */ /* 0x0005e40000000800 */
[----:B--2---:R-:W-:Y:S01]  /*5f90*/  FFMA.FTZ R2, R122, UR5, -R16 ;  /* 0x000000057a027c23 */ /* 0x004fe20008010810 */
[----:B------:R-:W-:-:S05]  /*5fa0*/  MOV R122, R210 ;  /* 0x000000d2007a7202 */ /* 0x000fca0000000f00 */
[----:B------:R2:W3:Y:S02]  /*5fb0*/  MUFU.EX2 R223, R2 ;  /* 0x0000000200df7308 */ /* 0x0004e40000000800 */
[----:B--2---:R-:W-:Y:S01]  /*5fc0*/  FFMA.FTZ R2, R123, UR5, -R16 ;  /* 0x000000057b027c23 */ /* 0x004fe20008010810 */
[----:B---3--:R-:W-:Y:S02]  /*5fd0*/  F2FP.F16.F32.PACK_AB R5, R223, R224 ;  /* 0x000000e0df05723e */ /* 0x008fe400000000ff */
[----:B------:R-:W-:-:S03]  /*5fe0*/  MOV R123, R92 ;  /* 0x0000005c007b7202 */ /* 0x000fc60000000f00 */
[----:B------:R2:W-:Y:S01]  /*5ff0*/  MUFU.EX2 R215, R2 ;  /* 0x0000000200d77308 */ /* 0x0005e20000000800 */
[----:B------:R-:W-:Y:S01]  /*6000*/  MOV R99, R123 ;  /* 0x0000007b00637202 */ /* 0x000fe20000000f00 */
[----:B------:R-:W-:Y:S01]  /*6010*/  IMAD.MOV.U32 R123, RZ, RZ, R122 ;  /* 0x000000ffff7b7224 */ /* 0x000fe200078e007a */
[----:B------:R-:W-:Y:S01]  /*6020*/  MOV R122, R86 ;  /* 0x00000056007a7202 */ /* 0x000fe20000000f00 */
[----:B--2---:R-:W-:-:S04]  /*6030*/  FFMA.FTZ R2, R19, UR5, -R16 ;  /* 0x0000000513027c23 */ /* 0x004fc80008010810 */
[----:B------:R2:W3:Y:S02]  /*6040*/  MUFU.EX2 R214, R2 ;  /* 0x0000000200d67308 */ /* 0x0004e40000000800 */
[----:B--2---:R-:W-:Y:S01]  /*6050*/  FFMA.FTZ R2, R205, UR5, -R3 ;  /* 0x00000005cd027c23 */ /* 0x004fe20008010803 */
[----:B---3--:R-:W-:-:S05]  /*6060*/  F2FP.F16.F32.PACK_AB R7, R214, R215 ;  /* 0x000000d7d607723e */ /* 0x008fca00000000ff */
[----:B------:R2:W-:Y:S02]  /*6070*/  MUFU.EX2 R212, R2 ;  /* 0x0000000200d47308 */ /* 0x0005e40000000800 */
[C---:B-1----:R-:W-:Y:S06]  /*6080*/  HMMA.16816.F32 R104, R4.reuse, R28, R148 ;  /* 0x0000001c0468723c */ /* 0x042fec0000001894 */
[C---:B------:R-:W-:Y:S06]  /*6090*/  HMMA.16816.F32 R72, R4.reuse, R12, R180 ;  /* 0x0000000c0448723c */ /* 0x040fec00000018b4 */
[----:B------:R-:W-:Y:S01]  /*60a0*/  HMMA.16816.F32 R88, R4, R24, R172 ;  /* 0x000000180458723c */ /* 0x000fe200000018ac */
[----:B--2---:R-:W-:-:S04]  /*60b0*/  FFMA.FTZ R2, R138, UR5, -R3 ;  /* 0x000000058a027c23 */ /* 0x004fc80008010803 */
[----:B------:R1:W-:Y:S01]  /*60c0*/  MUFU.EX2 R213, R2 ;  /* 0x0000000200d57308 */ /* 0x0003e20000000800 */
[C---:B------:R-:W-:Y:S06]  /*60d0*/  HMMA.16816.F32 R148, R4.reuse, R10, R76 ;  /* 0x0000000a0494723c */ /* 0x040fec000000184c */
[C---:B------:R-:W-:Y:S06]  /*60e0*/  HMMA.16816.F32 R140, R4.reuse, R8, R140 ;  /* 0x00000008048c723c */ /* 0x040fec000000188c */
[----:B------:R-:W-:Y:S01]  /*60f0*/  HMMA.16816.F32 R52, R4, R32, R144 ;  /* 0x000000200434723c */ /* 0x000fe20000001890 */
[----:B-1----:R-:W-:-:S05]  /*6100*/  FFMA.FTZ R2, R139, UR5, -R3 ;  /* 0x000000058b027c23 */ /* 0x002fca0008010803 */
[C---:B------:R-:W-:Y:S01]  /*6110*/  HMMA.16816.F32 R180, R4.reuse, R20, R128 ;  /* 0x0000001404b4723c */ /* 0x040fe20000001880 */
[----:B------:R1:W-:Y:S05]  /*6120*/  MUFU.EX2 R211, R2 ;  /* 0x0000000200d37308 */ /* 0x0003ea0000000800 */
[C---:B------:R-:W-:Y:S06]  /*6130*/  HMMA.16816.F32 R76, R4.reuse, R14, R168 ;  /* 0x0000000e044c723c */ /* 0x040fec00000018a8 */
[C---:B------:R-:W-:Y:S06]  /*6140*/  HMMA.16816.F32 R156, R4.reuse, R30, R156 ;  /* 0x0000001e049c723c */ /* 0x040fec000000189c */
[----:B------:R-:W-:Y:S01]  /*6150*/  HMMA.16816.F32 R176, R4, R34, R176 ;  /* 0x0000002204b0723c */ /* 0x000fe200000018b0 */
[----:B-1----:R-:W-:-:S04]  /*6160*/  FFMA.FTZ R2, R184, UR5, -R3 ;  /* 0x00000005b8027c23 */ /* 0x002fc80008010803 */
[----:B------:R1:W-:Y:S01]  /*6170*/  MUFU.EX2 R210, R2 ;  /* 0x0000000200d27308 */ /* 0x0003e20000000800 */
[----:B------:R-:W-:Y:S01]  /*6180*/  HMMA.16816.F32 R172, R4, R22, R124 ;  /* 0x0000001604ac723c */ /* 0x000fe2000000187c */
[----:B-1----:R-:W-:-:S06]  /*6190*/  FFMA.FTZ R2, R185, UR5, -R3 ;  /* 0x00000005b9027c23 */ /* 0x002fcc0008010803 */
[----:B------:R1:W-:Y:S02]  /*61a0*/  MUFU.EX2 R209, R2 ;  /* 0x0000000200d17308 */ /* 0x0003e40000000800 */
[----:B-1----:R-:W-:-:S06]  /*61b0*/  FFMA.FTZ R2, R186, UR5, -R3 ;  /* 0x00000005ba027c23 */ /* 0x002fcc0008010803 */
[----:B------:R1:W2:Y:S02]  /*61c0*/  MUFU.EX2 R208, R2 ;  /* 0x0000000200d07308 */ /* 0x0002a40000000800 */
[----:B-1----:R-:W-:Y:S01]  /*61d0*/  FFMA.FTZ R2, R206, UR5, -R0 ;  /* 0x00000005ce027c23 */ /* 0x002fe20008010800 */
[----:B------:R-:W-:Y:S02]  /*61e0*/  MOV R206, R96 ;  /* 0x0000006000ce7202 */ /* 0x000fe40000000f00 */
[----:B--2---:R-:W-:-:S03]  /*61f0*/  F2FP.F16.F32.PACK_AB R128, R208, R209 ;  /* 0x000000d1d080723e */ /* 0x004fc600000000ff */
[----:B------:R1:W-:Y:S02]  /*6200*/  MUFU.EX2 R205, R2 ;  /* 0x0000000200cd7308 */ /* 0x0003e40000000800 */
[----:B-1----:R-:W-:-:S06]  /*6210*/  FFMA.FTZ R2, R187, UR5, -R0 ;  /* 0x00000005bb027c23 */ /* 0x002fcc0008010800 */
[----:B------:R1:W2:Y:S02]  /*6220*/  MUFU.EX2 R201, R2 ;  /* 0x0000000200c97308 */ /* 0x0002a40000000800 */
[----:B-1----:R-:W-:Y:S01]  /*6230*/  FFMA.FTZ R2, R189, UR5, -R0 ;  /* 0x00000005bd027c23 */ /* 0x002fe20008010800 */
[----:B------:R-:W-:-:S05]  /*6240*/  IMAD.MOV.U32 R189, RZ, RZ, R97 ;  /* 0x000000ffffbd7224 */ /* 0x000fca00078e0061 */
[----:B------:R1:W-:Y:S02]  /*6250*/  MUFU.EX2 R187, R2 ;  /* 0x0000000200bb7308 */ /* 0x0003e40000000800 */
[----:B-1----:R-:W-:Y:S01]  /*6260*/  FFMA.FTZ R2, R191, UR5, -R0 ;  /* 0x00000005bf027c23 */ /* 0x002fe20008010800 */
[----:B------:R-:W-:Y:S02]  /*6270*/  MOV R191, R94 ;  /* 0x0000005e00bf7202 */ /* 0x000fe40000000f00 */
[----:B------:R-:W-:Y:S03]  /*6280*/  HMMA.16816.F32 R92, R4, R26, R152 ;  /* 0x0000001a045c723c */ /* 0x000fe60000001898 */
[----:B------:R1:W3:Y:S01]  /*6290*/  MUFU.EX2 R185, R2 ;  /* 0x0000000200b97308 */ /* 0x0002e20000000800 */
[----:B------:R-:W4:Y:S03]  /*62a0*/  LDSM.16.MT88.4 R152, [R216+0x9c00] ;  /* 0x009c0000d898783b */ /* 0x000f260000004200 */
[----:B------:R-:W-:-:S02]  /*62b0*/  F2FP.F16.F32.PACK_AB R4, R213, R212 ;  /* 0x000000d4d504723e */ /* 0x000fc400000000ff */
[----:B--2---:R-:W-:Y:S02]  /*62c0*/  F2FP.F16.F32.PACK_AB R5, R201, R205 ;  /* 0x000000cdc905723e */ /* 0x004fe400000000ff */
[----:B------:R-:W-:Y:S01]  /*62d0*/  F2FP.F16.F32.PACK_AB R6, R210, R211 ;  /* 0x000000d3d206723e */ /* 0x000fe200000000ff */
[--C-:B-1----:R-:W-:Y:S01]  /*62e0*/  FFMA.FTZ R2, R188, UR5, -R3.reuse ;  /* 0x00000005bc027c23 */ /* 0x102fe20008010803 */
[----:B---3--:R-:W-:Y:S01]  /*62f0*/  F2FP.F16.F32.PACK_AB R7, R185, R187 ;  /* 0x000000bbb907723e */ /* 0x008fe200000000ff */
[----:B------:R-:W-:Y:S01]  /*6300*/  FFMA.FTZ R3, R190, UR5, -R3 ;  /* 0x00000005be037c23 */ /* 0x000fe20008010803 */
[----:B------:R-:W-:Y:S01]  /*6310*/  MOV R188, R48 ;  /* 0x0000003000bc7202 */ /* 0x000fe20000000f00 */
[----:B------:R1:W-:Y:S01]  /*6320*/  MUFU.EX2 R186, R2 ;  /* 0x0000000200ba7308 */ /* 0x0003e20000000800 */
[----:B------:R-:W-:-:S03]  /*6330*/  MOV R190, R49 ;  /* 0x0000003100be7202 */ /* 0x000fc60000000f00 */
[C---:B------:R-:W-:Y:S04]  /*6340*/  HMMA.16816.F32 R44, R4.reuse, R14, R44 ;  /* 0x0000000e042c723c */ /* 0x040fe8000000182c */
[----:B------:R2:W3:Y:S02]  /*6350*/  MUFU.EX2 R184, R3 ;  /* 0x0000000300b87308 */ /* 0x0004e40000000800 */
[C---:B------:R-:W-:Y:S06]  /*6360*/  HMMA.16816.F32 R40, R4.reuse, R30, R40 ;  /* 0x0000001e0428723c */ /* 0x040fec0000001828 */
[----:B------:R-:W-:Y:S01]  /*6370*/  HMMA.16816.F32 R36, R4, R26, R36 ;  /* 0x0000001a0424723c */ /* 0x000fe20000001824 */
[----:B-1----:R-:W-:Y:S01]  /*6380*/  FFMA.FTZ R2, R192, UR5, -R0 ;  /* 0x00000005c0027c23 */ /* 0x002fe20008010800 */
[----:B------:R-:W-:Y:S01]  /*6390*/  IMAD.MOV.U32 R192, RZ, RZ, R50 ;  /* 0x000000ffffc07224 */ /* 0x000fe200078e0032 */
[----:B------:R-:W-:-:S02]  /*63a0*/  MOV R30, R235 ;  /* 0x000000eb001e7202 */ /* 0x000fc40000000f00 */
[----:B------:R1:W-:Y:S01]  /*63b0*/  MUFU.EX2 R139, R2 ;  /* 0x00000002008b7308 */ /* 0x0003e20000000800 */
[C---:B------:R-:W-:Y:S01]  /*63c0*/  HMMA.16816.F32 R48, R4.reuse, R12, R112 ;  /* 0x0000000c0430723c */ /* 0x040fe20000001870 */
[----:B------:R-:W-:Y:S02]  /*63d0*/  MOV R26, R100 ;  /* 0x00000064001a7202 */ /* 0x000fe40000000f00 */
[----:B--2---:R-:W-:Y:S02]  /*63e0*/  MOV R3, R237 ;  /* 0x000000ed00037202 */ /* 0x004fe40000000f00 */
[----:B------:R-:W-:Y:S01]  /*63f0*/  MOV R31, R120 ;  /* 0x00000078001f7202 */ /* 0x000fe20000000f00 */
[----:B------:R-:W-:Y:S01]  /*6400*/  HMMA.16816.F32 R144, R4, R8, R116 ;  /* 0x000000080490723c */ /* 0x000fe20000001874 */
[----:B------:R-:W-:Y:S01]  /*6410*/  MOV R27, R122 ;  /* 0x0000007a001b7202 */ /* 0x000fe20000000f00 */
[----:B------:R-:W-:Y:S01]  /*6420*/  FADD.FTZ R3, R3, R30 ;  /* 0x0000001e03037221 */ /* 0x000fe20000010000 */
[----:B---3--:R-:W-:-:S03]  /*6430*/  F2FP.F16.F32.PACK_AB R130, R184, R186 ;  /* 0x000000bab882723e */ /* 0x008fc600000000ff */
[----:B------:R-:W-:Y:S01]  /*6440*/  HMMA.16816.F32 R56, R4, R10, R56 ;  /* 0x0000000a0438723c */ /* 0x000fe20000001838 */
[----:B------:R-:W-:Y:S01]  /*6450*/  LDSM.16.MT88.4 R8, [R218+0xbc00] ;  /* 0x00bc0000da08783b */ /* 0x000fe20000004200 */
[----:B-1----:R-:W-:Y:S01]  /*6460*/  FFMA.FTZ R2, R193, UR5, -R17 ;  /* 0x00000005c1027c23 */ /* 0x002fe20008010811 */
[----:B------:R-:W-:-:S03]  /*6470*/  MOV R193, R87 ;  /* 0x0000005700c17202 */ /* 0x000fc60000000f00 */
[C---:B------:R-:W-:Y:S01]  /*6480*/  HMMA.16816.F32 R160, R4.reuse, R32, R160 ;  /* 0x0000002004a0723c */ /* 0x040fe200000018a0 */
[----:B------:R1:W-:Y:S05]  /*6490*/  MUFU.EX2 R138, R2 ;  /* 0x00000002008a7308 */ /* 0x0003ea0000000800 */
[C---:B------:R-:W-:Y:S06]  /*64a0*/  HMMA.16816.F32 R60, R4.reuse, R34, R60 ;  /* 0x00000022043c723c */ /* 0x040fec000000183c */
[C---:B------:R-:W-:Y:S06]  /*64b0*/  HMMA.16816.F32 R164, R4.reuse, R20, R164 ;  /* 0x0000001404a4723c */ /* 0x040fec00000018a4 */
[----:B------:R-:W-:Y:S01]  /*64c0*/  HMMA.16816.F32 R64, R4, R22, R64 ;  /* 0x000000160440723c */ /* 0x000fe20000001840 */
[----:B-1----:R-:W-:Y:S01]  /*64d0*/  FFMA.FTZ R2, R194, UR5, -R17 ;  /* 0x00000005c2027c23 */ /* 0x002fe20008010811 */
[----:B------:R-:W-:-:S03]  /*64e0*/  IMAD.MOV.U32 R194, RZ, RZ, R18 ;  /* 0x000000ffffc27224 */ /* 0x000fc600078e0012 */
[----:B------:R1:W2:Y:S02]  /*64f0*/  MUFU.EX2 R19, R2 ;  /* 0x0000000200137308 */ /* 0x0002a40000000800 */
[----:B-1----:R-:W-:Y:S01]  /*6500*/  FFMA.FTZ R2, R195, UR5, -R17 ;  /* 0x00000005c3027c23 */ /* 0x002fe20008010811 */
[----:B------:R-:W-:Y:S02]  /*6510*/  MOV R195, R84 ;  /* 0x0000005400c37202 */ /* 0x000fe40000000f00 */
[----:B--2---:R-:W-:-:S03]  /*6520*/  F2FP.F16.F32.PACK_AB R168, R19, R138 ;  /* 0x0000008a13a8723e */ /* 0x004fc600000000ff */
[----:B------:R1:W-:Y:S02]  /*6530*/  MUFU.EX2 R18, R2 ;  /* 0x0000000200127308 */ /* 0x0003e40000000800 */
[----:B-1----:R-:W-:Y:S01]  /*6540*/  FFMA.FTZ R2, R196, UR5, -R17 ;  /* 0x00000005c4027c23 */ /* 0x002fe20008010811 */
[----:B------:R-:W-:Y:S01]  /*6550*/  IMAD.MOV.U32 R196, RZ, RZ, R236 ;  /* 0x000000ffffc47224 */ /* 0x000fe200078e00ec */
[----:B------:R-:W-:-:S04]  /*6560*/  MOV R17, R85 ;  /* 0x0000005500117202 */ /* 0x000fc80000000f00 */
[----:B------:R1:W2:Y:S01]  /*6570*/  MUFU.EX2 R236, R2 ;  /* 0x0000000200ec7308 */ /* 0x0002a20000000800 */
[----:B------:R-:W-:Y:S01]  /*6580*/  HMMA.16816.F32 R84, R4, R24, R80 ;  /* 0x000000180454723c */ /* 0x000fe20000001850 */
[----:B------:R-:W3:Y:S06]  /*6590*/  LDSM.16.MT88.4 R80, [R218+0x9c00] ;  /* 0x009c0000da50783b */ /* 0x000eec0000004200 */
[----:B------:R-:W-:Y:S02]  /*65a0*/  MOV R24, R99 ;  /* 0x0000006300187202 */ /* 0x000fe40000000f00 */
[----:B------:R-:W-:-:S02]  /*65b0*/  MOV R25, R98 ;  /* 0x0000006200197202 */ /* 0x000fc40000000f00 */
[----:B------:R-:W5:Y:S01]  /*65c0*/  LDSM.16.MT88.4 R96, [R216+0xac00] ;  /* 0x00ac0000d860783b */ /* 0x000f620000004200 */
[--C-:B-1----:R-:W-:Y:S01]  /*65d0*/  FFMA.FTZ R2, R197, UR5, -R16.reuse ;  /* 0x00000005c5027c23 */ /* 0x102fe20008010810 */
[----:B------:R-:W-:Y:S01]  /*65e0*/  IMAD.MOV.U32 R197, RZ, RZ, R123 ;  /* 0x000000ffffc57224 */ /* 0x000fe200078e007b */
[----:B--2---:R-:W-:Y:S02]  /*65f0*/  F2FP.F16.F32.PACK_AB R170, R236, R18 ;  /* 0x00000012ecaa723e */ /* 0x004fe400000000ff */
[----:B------:R1:W-:Y:S02]  /*6600*/  MUFU.EX2 R15, R2 ;  /* 0x00000002000f7308 */ /* 0x0003e40000000800 */
[----:B-1----:R-:W-:Y:S01]  /*6610*/  FFMA.FTZ R2, R198, UR5, -R16 ;  /* 0x00000005c6027c23 */ /* 0x002fe20008010810 */
[----:B------:R-:W-:Y:S02]  /*6620*/  IMAD.MOV.U32 R198, RZ, RZ, R101 ;  /* 0x000000ffffc67224 */ /* 0x000fe400078e0065 */
[----:B------:R-:W-:Y:S03]  /*6630*/  HMMA.16816.F32 R100, R4, R28, R68 ;  /* 0x0000001c0464723c */ /* 0x000fe60000001844 */
[----:B------:R1:W2:Y:S01]  /*6640*/  MUFU.EX2 R14, R2 ;  /* 0x00000002000e7308 */ /* 0x0002a20000000800 */
[----:B------:R-:W-:-:S04]  /*6650*/  FADD.FTZ R3, R198, R3 ;  /* 0x00000003c6037221 */ /* 0x000fc80000010000 */
[----:B------:R-:W-:Y:S01]  /*6660*/  FADD.FTZ R3, R197, R3 ;  /* 0x00000003c5037221 */ /* 0x000fe20000010000 */
[----:B------:R-:W-:Y:S02]  /*6670*/  MOV R29, R108 ;  /* 0x0000006c001d7202 */ /* 0x000fe40000000f00 */
[----:B------:R-:W-:Y:S01]  /*6680*/  MOV R28, R109 ;  /* 0x0000006d001c7202 */ /* 0x000fe20000000f00 */
[----:B------:R-:W-:Y:S01]  /*6690*/  FADD.FTZ R3, R196, R3 ;  /* 0x00000003c4037221 */ /* 0x000fe20000010000 */
[----:B------:R-:W5:Y:S03]  /*66a0*/  LDSM.16.MT88.4 R108, [R218+0xac00] ;  /* 0x00ac0000da6c783b */ /* 0x000f660000004200 */
[----:B------:R-:W-:Y:S01]  /*66b0*/  FADD.FTZ R4, R29, R28 ;  /* 0x0000001c1d047221 */ /* 0x000fe20000010000 */
[----:B------:R-:W-:Y:S01]  /*66c0*/  FADD.FTZ R3, R194, R3 ;  /* 0x00000003c2037221 */ /* 0x000fe20000010000 */
[----:B-1----:R-:W-:Y:S01]  /*66d0*/  FFMA.FTZ R2, R199, UR5, -R16 ;  /* 0x00000005c7027c23 */ /* 0x002fe20008010810 */
[----:B------:R-:W-:-:S02]  /*66e0*/  IMAD.MOV.U32 R199, RZ, RZ, R121 ;  /* 0x000000ffffc77224 */ /* 0x000fc400078e0079 */
[----:B------:R-:W-:Y:S01]  /*66f0*/  FADD.FTZ R4, R27, R4 ;  /* 0x000000041b047221 */ /* 0x000fe20000010000 */
[----:B------:R-:W1:Y:S01]  /*6700*/  LDSM.16.MT88.4 R120, [R216+0xbc00] ;  /* 0x00bc0000d878783b */ /* 0x000e620000004200 */
[----:B------:R4:W-:Y:S01]  /*6710*/  MUFU.EX2 R13, R2 ;  /* 0x00000002000d7308 */ /* 0x0009e20000000800 */
[----:B--2---:R-:W-:Y:S01]  /*6720*/  F2FP.F16.F32.PACK_AB R169, R14, R15 ;  /* 0x0000000f0ea9723e */ /* 0x004fe200000000ff */
[----:B------:R-:W-:-:S04]  /*6730*/  FADD.FTZ R4, R25, R4 ;  /* 0x0000000419047221 */ /* 0x000fc80000010000 */
[----:B------:R-:W-:-:S04]  /*6740*/  FADD.FTZ R4, R195, R4 ;  /* 0x00000004c3047221 */ /* 0x000fc80000010000 */
[----:B------:R-:W-:Y:S01]  /*6750*/  FADD.FTZ R4, R192, R4 ;  /* 0x00000004c0047221 */ /* 0x000fe20000010000 */
[----:B----4-:R-:W-:-:S04]  /*6760*/  FFMA.FTZ R2, R200, UR5, -R16 ;  /* 0x00000005c8027c23 */ /* 0x010fc80008010810 */
[----:B------:R2:W4:Y:S02]  /*6770*/  MUFU.EX2 R237, R2 ;  /* 0x0000000200ed7308 */ /* 0x0005240000000800 */
[----:B--2---:R-:W-:Y:S01]  /*6780*/  FFMA.FTZ R2, R202, UR5, -R0 ;  /* 0x00000005ca027c23 */ /* 0x004fe20008010800 */
[----:B----4-:R-:W-:-:S05]  /*6790*/  F2FP.F16.F32.PACK_AB R171, R237, R13 ;  /* 0x0000000dedab723e */ /* 0x010fca00000000ff */
[----:B------:R2:W4:Y:S02]  /*67a0*/  MUFU.EX2 R12, R2 ;  /* 0x00000002000c7308 */ /* 0x0005240000000800 */
[C---:B------:R-:W-:Y:S06]  /*67b0*/  HMMA.16816.F32 R140, R168.reuse, R152, R140 ;  /* 0x00000098a88c723c */ /* 0x040fec000000188c */
[C---:B------:R-:W-:Y:S06]  /*67c0*/  HMMA.16816.F32 R148, R168.reuse, R154, R148 ;  /* 0x0000009aa894723c */ /* 0x040fec0000001894 */
[----:B---3--:R-:W-:Y:S01]  /*67d0*/  HMMA.16816.F32 R72, R168, R80, R72 ;  /* 0x00000050a848723c */ /* 0x008fe20000001848 */
[--C-:B--2---:R-:W-:Y:S01]  /*67e0*/  FFMA.FTZ R2, R203, UR5, -R0.reuse ;  /* 0x00000005cb027c23 */ /* 0x104fe20008010800 */
[----:B------:R-:W-:Y:S01]  /*67f0*/  FFMA.FTZ R0, R204, UR5, -R0 ;  /* 0x00000005cc007c23 */ /* 0x000fe20008010800 */
[----:B----4-:R-:W-:-:S02]  /*6800*/  F2FP.F16.F32.PACK_AB R129, R12, R139 ;  /* 0x0000008b0c81723e */ /* 0x010fc400000000ff */
[----:B------:R2:W-:Y:S01]  /*6810*/  MUFU.EX2 R5, R2 ;  /* 0x0000000200057308 */ /* 0x0005e20000000800 */
[C---:B------:R-:W-:Y:S06]  /*6820*/  HMMA.16816.F32 R76, R168.reuse, R82, R76 ;  /* 0x00000052a84c723c */ /* 0x040fec000000184c */
[C---:B-----5:R-:W-:Y:S01]  /*6830*/  HMMA.16816.F32 R88, R168.reuse, R96, R88 ;  /* 0x00000060a858723c */ /* 0x060fe20000001858 */
[----:B------:R3:W4:Y:S05]  /*6840*/  MUFU.EX2 R235, R0 ;  /* 0x0000000000eb7308 */ /* 0x00072a0000000800 */
[----:B------:R-:W-:Y:S01]  /*6850*/  HMMA.16816.F32 R92, R168, R98, R92 ;  /* 0x00000062a85c723c */ /* 0x000fe2000000185c */
[----:B--2---:R-:W-:-:S05]  /*6860*/  FADD.FTZ R2, R242, R241 ;  /* 0x000000f1f2027221 */ /* 0x004fca0000010000 */
[----:B------:R-:W-:Y:S01]  /*6870*/  HMMA.16816.F32 R104, R168, R108, R104 ;  /* 0x0000006ca868723c */ /* 0x000fe20000001868 */
[----:B------:R-:W-:Y:S01]  /*6880*/  FADD.FTZ R2, R240, R2 ;  /* 0x00000002f0027221 */ /* 0x000fe20000010000 */
[----:B---3--:R-:W-:-:S03]  /*6890*/  FADD.FTZ R0, R199, R31 ;  /* 0x0000001fc7007221 */ /* 0x008fc60000010000 */
[----:B------:R-:W-:Y:S01]  /*68a0*/  FADD.FTZ R2, R234, R2 ;  /* 0x00000002ea027221 */ /* 0x000fe20000010000 */
[----:B------:R-:W-:Y:S01]  /*68b0*/  FADD.FTZ R234, R190, R3 ;  /* 0x00000003beea7221 */ /* 0x000fe20000010000 */
[----:B----4-:R-:W-:Y:S01]  /*68c0*/  F2FP.F16.F32.PACK_AB R131, R235, R5 ;  /* 0x00000005eb83723e */ /* 0x010fe200000000ff */
[----:B------:R-:W-:Y:S01]  /*68d0*/  FADD.FTZ R0, R26, R0 ;  /* 0x000000001a007221 */ /* 0x000fe20000010000 */
[----:B------:R-:W-:Y:S01]  /*68e0*/  FADD.FTZ R2, R233, R2 ;  /* 0x00000002e9027221 */ /* 0x000fe20000010000 */
[----:B------:R-:W-:Y:S01]  /*68f0*/  FADD.FTZ R234, R243, R234 ;  /* 0x000000eaf3ea7221 */ /* 0x000fe20000010000 */
[C---:B------:R-:W-:Y:S01]  /*6900*/  HMMA.16816.F32 R156, R168.reuse, R110, R156 ;  /* 0x0000006ea89c723c */ /* 0x040fe2000000189c */
[----:B------:R-:W-:Y:S01]  /*6910*/  FADD.FTZ R0, R24, R0 ;  /* 0x0000000018007221 */ /* 0x000fe20000010000 */
[----:B------:R-:W-:Y:S01]  /*6920*/  FADD.FTZ R2, R232, R2 ;  /* 0x00000002e8027221 */ /* 0x000fe20000010000 */
[----:B------:R-:W-:Y:S02]  /*6930*/  FADD.FTZ R234, R212, R234 ;  /* 0x000000ead4ea7221 */ /* 0x000fe40000010000 */
[----:B------:R-:W-:Y:S01]  /*6940*/  FADD.FTZ R0, R17, R0 ;  /* 0x0000000011007221 */ /* 0x000fe20000010000 */
[----:B------:R-:W-:Y:S01]  /*6950*/  FADD.FTZ R3, R231, R2 ;  /* 0x00000002e7037221 */ /* 0x000fe20000010000 */
[----:B------:R-:W-:Y:S01]  /*6960*/  FADD.FTZ R234, R213, R234 ;  /* 0x000000ead5ea7221 */ /* 0x000fe20000010000 */
[----:B-1----:R-:W-:Y:S01]  /*6970*/  HMMA.16816.F32 R112, R168, R120, R52 ;  /* 0x00000078a870723c */ /* 0x002fe20000001834 */
[----:B------:R-:W-:Y:S01]  /*6980*/  FADD.FTZ R0, R193, R0 ;  /* 0x00000000c1007221 */ /* 0x000fe20000010000 */
[----:B------:R-:W-:Y:S01]  /*6990*/  FADD.FTZ R3, R230, R3 ;  /* 0x00000003e6037221 */ /* 0x000fe20000010000 */
[----:B------:R-:W-:-:S02]  /*69a0*/  FADD.FTZ R234, R211, R234 ;  /* 0x000000ead3ea7221 */ /* 0x000fc40000010000 */
        /* <DEDUP_REMOVED lines=19> */
[----:B------:R-:W-:Y:S01]  /*6ae0*/  FADD.FTZ R234, R186, R234 ;  /* 0x000000eabaea7221 */ /* 0x000fe20000010000 */
        /* <DEDUP_REMOVED lines=15> */
[----:B------:R-:W-:Y:S01]  /*6be0*/  FADD.FTZ R236, R236, R2 ;  /* 0x00000002ecec7221 */ /* 0x000fe20000010000 */
[----:B------:R-:W-:-:S04]  /*6bf0*/  FADD.FTZ R237, R237, R0 ;  /* 0x00000000eded7221 */ /* 0x000fc80000010000 */
[C---:B------:R-:W-:Y:S06]  /*6c00*/  HMMA.16816.F32 R100, R128.reuse, R108, R100 ;  /* 0x0000006c8064723c */ /* 0x040fec0000001864 */
[----:B------:R-:W-:Y:S06]  /*6c10*/  HMMA.16816.F32 R160, R128, R120, R160 ;  /* 0x0000007880a0723c */ /* 0x000fec00000018a0 */
[----:B------:R-:W-:Y:S06]  /*6c20*/  HMMA.16816.F32 R124, R168, R8, R180 ;  /* 0x00000008a87c723c */ /* 0x000fec00000018b4 */
[C---:B------:R-:W-:Y:S06]  /*6c30*/  HMMA.16816.F32 R152, R128.reuse, R154, R56 ;  /* 0x0000009a8098723c */ /* 0x040fec0000001838 */
[C---:B------:R-:W-:Y:S06]  /*6c40*/  HMMA.16816.F32 R80, R128.reuse, R82, R44 ;  /* 0x000000528050723c */ /* 0x040fec000000182c */
[C---:B------:R-:W-:Y:S06]  /*6c50*/  HMMA.16816.F32 R96, R128.reuse, R98, R36 ;  /* 0x000000628060723c */ /* 0x040fec0000001824 */
[C---:B------:R-:W-:Y:S06]  /*6c60*/  HMMA.16816.F32 R108, R128.reuse, R110, R40 ;  /* 0x0000006e806c723c */ /* 0x040fec0000001828 */
[C---:B------:R-:W-:Y:S06]  /*6c70*/  HMMA.16816.F32 R120, R128.reuse, R122, R60 ;  /* 0x0000007a8078723c */ /* 0x040fec000000183c */
[----:B------:R-:W-:Y:S06]  /*6c80*/  HMMA.16816.F32 R164, R128, R8, R164 ;  /* 0x0000000880a4723c */ /* 0x000fec00000018a4 */
[-C--:B------:R-:W-:Y:S06]  /*6c90*/  HMMA.16816.F32 R168, R168, R10.reuse, R172 ;  /* 0x0000000aa8a8723c */ /* 0x080fec00000018ac */
[----:B------:R-:W-:Y:S01]  /*6ca0*/  HMMA.16816.F32 R128, R128, R10, R64 ;  /* 0x0000000a8080723c */ /* 0x000fe20000001840 */
[----:B------:R-:W-:-:S08]  /*6cb0*/  NOP ;  /* 0x0000000000007918 */ /* 0x000fd00000000000 */
[----:B------:R-:W-:-:S15]  /*6cc0*/  @!P5 BRA `(.L_x_120) ;  /* 0x000000400038d947 */ /* 0x000fde0003800000 */
[----:B------:R-:W2:Y:S01]  /*6cd0*/  LDL.LU R206, [R1+0x20] ;  /* 0x0000200001ce7983 */ /* 0x000ea20000300800 */
[----:B------:R-:W-:Y:S01]  /*6ce0*/  ULDC UR4, c[0x0][0x2d0] ;  /* 0x0000b40000047ab9 */ /* 0x000fe20000000800 */
[----:B------:R-:W1:Y:S01]  /*6cf0*/  LDC.64 R226, c[0x0][0x250] ;  /* 0x00009400ffe27b82 */ /* 0x000e620000000a00 */
[----:B------:R-:W-:Y:S01]  /*6d00*/  ISETP.GE.AND P4, PT, R244, UR4, PT ;  /* 0x00000004f4007c0c */ /* 0x000fe2000bf86270 */
[----:B------:R-:W3:Y:S01]  /*6d10*/  S2R R189, SR_TID.X ;  /* 0x0000000000bd7919 */ /* 0x000ee20000002100 */
[----:B------:R-:W-:Y:S01]  /*6d20*/  IMAD.MOV.U32 R3, RZ, RZ, R137 ;  /* 0x000000ffff037224 */ /* 0x000fe200078e0089 */
[----:B------:R-:W-:Y:S01]  /*6d30*/  MOV R139, R132 ;  /* 0x00000084008b7202 */ /* 0x000fe20000000f00 */
[----:B------:R-:W-:Y:S01]  /*6d40*/  IMAD.MOV.U32 R138, RZ, RZ, R135 ;  /* 0x000000ffff8a7224 */ /* 0x000fe200078e0087 */
[----:B------:R-:W-:Y:S01]  /*6d50*/  ULDC UR5, c[0x0][0x2d0] ;  /* 0x0000b40000057ab9 */ /* 0x000fe20000000800 */
[----:B------:R-:W-:Y:S01]  /*6d60*/  ULDC UR4, c[0x0][0x2ec] ;  /* 0x0000bb0000047ab9 */ /* 0x000fe20000000800 */
[----:B------:R-:W-:-:S06]  /*6d70*/  ULDC.64 UR6, c[0x0][0x248] ;  /* 0x0000920000067ab9 */ /* 0x000fcc0000000a00 */
[----:B------:R-:W4:Y:S08]  /*6d80*/  @!P4 LDC.64 R242, c[0x0][0x220] ;  /* 0x00008800fff2cb82 */ /* 0x000f300000000a00 */
[----:B------:R-:W1:Y:S01]  /*6d90*/  @!P4 LDC.64 R240, c[0x0][0x220] ;  /* 0x00008800fff0cb82 */ /* 0x000e620000000a00 */
[----:B---3--:R-:W-:-:S05]  /*6da0*/  LOP3.LUT R189, R189, 0x3, RZ, 0xc0, !PT ;  /* 0x00000003bdbd7812 */ /* 0x008fca00078ec0ff */
[----:B------:R-:W-:-:S05]  /*6db0*/  IMAD R224, R189, -0x2, R228 ;  /* 0xfffffffebde07824 */ /* 0x000fca00078e02e4 */
[----:B------:R-:W-:Y:S01]  /*6dc0*/  IADD3 R224, R134, R224, -R207 ;  /* 0x000000e086e07210 */ /* 0x000fe20007ffe8cf */
[----:B------:R-:W-:Y:S01]  /*6dd0*/  IMAD.MOV.U32 R134, RZ, RZ, R136 ;  /* 0x000000ffff867224 */ /* 0x000fe200078e0088 */
[----:B--2---:R-:W-:Y:S01]  /*6de0*/  LEA.HI.SX32 R223, R206, 0xfffffffe, 0x1a ;  /* 0xfffffffecedf7811 */ /* 0x004fe200078fd2ff */
[----:B-1--4-:R-:W-:Y:S06]  /*6df0*/  BRA `(.L_x_121) ;  /* 0x0000000000fc7947 */ /* 0x012fec0003800000 */
.L_x_123:
[----:B------:R-:W2:Y:S01]  /*6e00*/  LDL.64 R214, [R1] ;  /* 0x0000000001d67983 */ /* 0x000ea20000100a00 */
        /* <DEDUP_REMOVED lines=21> */
[----:B-----5:R-:W-:Y:S01]  /*6f60*/  @!P2 LEA R176, P1, R2, R176, 0x1 ;  /* 0x000000b002b0a211 */ /* 0x020fe200078208ff */
[----:B------:R-:W-:Y:S01]  /*6f70*/  @!PT LDS RZ, [RZ] ;  /* 0x00000000fffff984 */ /* 0x000fe20000000800 */
[----:B------:R-:W-:Y:S01]  /*6f80*/  @!PT LDS RZ, [RZ] ;  /* 0x00000000fffff984 */ /* 0x000fe20000000800 */
[----:B------:R-:W-:Y:S01]  /*6f90*/  @!PT LDS RZ, [RZ] ;  /* 0x00000000fffff984 */ /* 0x000fe20000000800 */
[----:B------:R1:W-:Y:S01]  /*6fa0*/  @!P4 LDGSTS.E.BYPASS.LTC128B.128 [R222+0x6000], desc[UR8][R136.64] ;  /* 0x0600000088decfae */ /* 0x0003e2000b901d48 */
[----:B------:R-:W-:Y:S02]  /*6fb0*/  IADD3 R132, P0, R248, R2, RZ ;  /* 0x00000002f8847210 */ /* 0x000fe40007f1e0ff */
[--C-:B------:R-:W-:Y:S01]  /*6fc0*/  @!P2 LEA.HI.X R177, R2, R177, R135.reuse, 0x1, P1 ;  /* 0x000000b102b1a211 */ /* 0x100fe200008f0c87 */
[----:B------:R2:W-:Y:S01]  /*6fd0*/  @P3 STS.128 [R222+0x7000], RZ ;  /* 0x007000ffde003388 */ /* 0x0005e20000000c00 */
[C---:B---3--:R-:W-:Y:S01]  /*6fe0*/  @!P4 LEA R174, P6, R132.reuse, R174, 0x1 ;  /* 0x000000ae84aec211 */ /* 0x048fe200078c08ff */
        /* <DEDUP_REMOVED lines=32> */
.L_x_121:
[----:B------:R-:W-:Y:S04]  /*71f0*/  DEPBAR.LE SB0, 0x0 ;  /* 0x000080000000791a */ /* 0x000fe80000000000 */
[----:B------:R-:W-:Y:S01]  /*7200*/  BAR.SYNC.DEFER_BLOCKING 0x0 ;  /* 0x0000000000007b1d */ /* 0x000fe20000010000 */
[----:B------:R-:W-:Y:S01]  /*7210*/  ISETP.GE.AND P3, PT, R238, UR5, PT ;  /* 0x00000005ee007c0c */ /* 0x000fe2000bf66270 */
[-C--:B------:R-:W-:Y:S01]  /*7220*/  IMAD.WIDE.U32 R4, R223, R226.reuse, RZ ;  /* 0x000000e2df047225 */ /* 0x080fe200078e00ff */
[----:B------:R-:W-:Y:S02]  /*7230*/  SHF.R.S32.HI R0, RZ, 0x1f, R223 ;  /* 0x0000001fff007819 */ /* 0x000fe400000114df */
[----:B------:R-:W-:Y:S01]  /*7240*/  ISETP.GE.AND P2, PT, R239, UR5, PT ;  /* 0x00000005ef007c0c */ /* 0x000fe2000bf46270 */
[----:B------:R-:W-:Y:S02]  /*7250*/  IMAD.MOV.U32 R136, RZ, RZ, -0x40 ;  /* 0xffffffc0ff887424 */ /* 0x000fe400078e00ff */
[----:B------:R-:W-:Y:S04]  /*7260*/  IMAD R0, R0, R226, RZ ;  /* 0x000000e200007224 */ /* 0x000fe800078e02ff */
[----:B------:R-:W-:Y:S01]  /*7270*/  IMAD R2, R223, R227, R0 ;  /* 0x000000e3df027224 */ /* 0x000fe200078e0200 */
[C---:B------:R-:W-:Y:S03]  /*7280*/  LEA R0, P0, R4.reuse, R250, 0x6 ;  /* 0x000000fa04007211 */ /* 0x040fe600078030ff */
[----:B------:R-:W-:Y:S05]  /*7290*/  IMAD.IADD R2, R5, 0x1, R2 ;  /* 0x0000000105027824 */ /* 0x000fea00078e0202 */
[----:B------:R-:W-:Y:S02]  /*72a0*/  LEA.HI.X R4, R4, R252, R2, 0x6, P0 ;  /* 0x000000fc04047211 */ /* 0x000fe400000f3402 */
[----:B------:R-:W-:Y:S01]  /*72b0*/  @!P4 LEA R6, P0, R0, R242, 0x1 ;  /* 0x000000f20006c211 */ /* 0x000fe200078008ff */
[----:B------:R-:W1:Y:S01]  /*72c0*/  @!P3 LDC.64 R14, c[0x0][0x220] ;  /* 0x00008800ff0ebb82 */ /* 0x000e620000000a00 */
[----:B------:R-:W-:Y:S01]  /*72d0*/  @P4 STS.64 [R222+0x9008], RZ ;  /* 0x009008ffde004388 */ /* 0x000fe20000000a00 */
[----:B------:R-:W-:Y:S02]  /*72e0*/  LEA R2, P6, R226, R0, 0x5 ;  /* 0x00000000e2027211 */ /* 0x000fe400078c28ff */
[--C-:B------:R-:W-:Y:S04]  /*72f0*/  @!P4 LEA.HI.X R7, R0, R243, R4.reuse, 0x1, P0 ;  /* 0x000000f30007c211 */ /* 0x100fe800000f0c04 */
[----:B------:R-:W2:Y:S01]  /*7300*/  @!P2 LDC.64 R12, c[0x0][0x220] ;  /* 0x00008800ff0cab82 */ /* 0x000ea20000000a00 */
[----:B------:R-:W-:Y:S01]  /*7310*/  @P4 STS [R222+0x9000], RZ ;  /* 0x009000ffde004388 */ /* 0x000fe20000000800 */
[----:B------:R-:W-:Y:S03]  /*7320*/  @!P4 LEA R10, P5, R2, R240, 0x1 ;  /* 0x000000f0020ac211 */ /* 0x000fe600078a08ff */
[----:B------:R-:W-:Y:S03]  /*7330*/  @P4 STS [R222+0x9004], RZ ;  /* 0x009004ffde004388 */ /* 0x000fe60000000800 */
[----:B------:R-:W3:Y:S01]  /*7340*/  @!P3 LDC.64 R8, c[0x0][0x220] ;  /* 0x00008800ff08bb82 */ /* 0x000ee20000000a00 */
[----:B------:R-:W-:Y:S01]  /*7350*/  @!PT LDS RZ, [RZ] ;  /* 0x00000000fffff984 */ /* 0x000fe20000000800 */
[----:B------:R-:W-:Y:S01]  /*7360*/  @!PT LDS RZ, [RZ] ;  /* 0x00000000fffff984 */ /* 0x000fe20000000800 */
[----:B------:R-:W-:Y:S01]  /*7370*/  @!PT LDS RZ, [RZ] ;  /* 0x00000000fffff984 */ /* 0x000fe20000000800 */
[----:B------:R4:W-:Y:S07]  /*7380*/  @!P4 LDGSTS.E.BYPASS.LTC128B.128 [R222+0x9000], desc[UR8][R6.64] ;  /* 0x0900000006decfae */ /* 0x0009ee000b901d48 */
[----:B------:R-:W4:Y:S01]  /*7390*/  @!P2 LDC.64 R16, c[0x0][0x220] ;  /* 0x00008800ff10ab82 */ /* 0x000f220000000a00 */
[----:B------:R-:W-:Y:S01]  /*73a0*/  @P3 STS.128 [R222+0xa000], RZ ;  /* 0x00a000ffde003388 */ /* 0x000fe20000000c00 */
[C---:B-1----:R-:W-:Y:S04]  /*73b0*/  @!P3 LEA R14, P1, R0.reuse, R14, 0x1 ;  /* 0x0000000e000eb211 */ /* 0x042fe800078208ff */
[C-C-:B------:R-:W-:Y:S02]  /*73c0*/  @!P3 LEA.HI.X R15, R0.reuse, R15, R4.reuse, 0x1, P1 ;  /* 0x0000000f000fb211 */ /* 0x140fe400008f0c04 */
[C---:B--2---:R-:W-:Y:S03]  /*73d0*/  @!P2 LEA R12, P0, R0.reuse, R12, 0x1 ;  /* 0x0000000c000ca211 */ /* 0x044fe600078008ff */
[----:B------:R-:W-:Y:S01]  /*73e0*/  @!PT LDS RZ, [RZ] ;  /* 0x00000000fffff984 */ /* 0x000fe20000000800 */
[----:B------:R-:W-:Y:S01]  /*73f0*/  @!PT LDS RZ, [RZ] ;  /* 0x00000000fffff984 */ /* 0x000fe20000000800 */
[----:B------:R-:W-:Y:S01]  /*7400*/  @!PT LDS RZ, [RZ] ;  /* 0x00000000fffff984 */ /* 0x000fe20000000800 */
[----:B------:R-:W-:Y:S01]  /*7410*/  @!P3 LDGSTS.E.BYPASS.LTC128B.128 [R222+0xa000], desc[UR8][R14.64+0x40] ;  /* 0x0a0000400edebfae */ /* 0x000fe2000b901d48 */
[----:B------:R-:W-:Y:S01]  /*7420*/  @!P2 LEA.HI.X R13, R0, R13, R4, 0x1, P0 ;  /* 0x0000000d000da211 */ /* 0x000fe200000f0c04 */
[C---:B------:R-:W-:Y:S01]  /*7430*/  IMAD R0, R223.reuse, R136, 0x40 ;  /* 0x00000040df007424 */ /* 0x040fe200078e0288 */
[----:B------:R-:W-:Y:S02]  /*7440*/  LEA.HI.X R4, R226, R4, R227, 0x5, P6 ;  /* 0x00000004e2047211 */ /* 0x000fe400030f2ce3 */
[----:B---3--:R-:W-:Y:S01]  /*7450*/  @!P3 LEA R8, P1, R2, R8, 0x1 ;  /* 0x000000080208b211 */ /* 0x008fe200078208ff */
[----:B------:R-:W-:Y:S01]  /*7460*/  IMAD.IADD R0, R224, 0x1, R0 ;  /* 0x00000001e0007824 */ /* 0x000fe200078e0200 */
[C-C-:B------:R-:W-:Y:S01]  /*7470*/  @!P4 LEA.HI.X R11, R2.reuse, R241, R4.reuse, 0x1, P5 ;  /* 0x000000f1020bc211 */ /* 0x140fe200028f0c04 */
[----:B------:R-:W-:Y:S01]  /*7480*/  @P2 STS.128 [R222+0xb000], RZ ;  /* 0x00b000ffde002388 */ /* 0x000fe20000000c00 */
[C-C-:B------:R-:W-:Y:S02]  /*7490*/  @!P3 LEA.HI.X R9, R2.reuse, R9, R4.reuse, 0x1, P1 ;  /* 0x000000090209b211 */ /* 0x140fe400008f0c04 */
[C---:B----4-:R-:W-:Y:S04]  /*74a0*/  @!P2 LEA R6, P0, R2.reuse, R16, 0x1 ;  /* 0x000000100206a211 */ /* 0x050fe800078008ff */
[----:B------:R-:W-:Y:S01]  /*74b0*/  @!P2 LEA.HI.X R7, R2, R17, R4, 0x1, P0 ;  /* 0x000000110207a211 */ /* 0x000fe200000f0c04 */
[----:B------:R-:W-:Y:S01]  /*74c0*/  @!PT LDS RZ, [RZ] ;  /* 0x00000000fffff984 */ /* 0x000fe20000000800 */
[----:B------:R-:W-:Y:S01]  /*74d0*/  @!PT LDS RZ, [RZ] ;  /* 0x00000000fffff984 */ /* 0x000fe20000000800 */
[----:B------:R-:W-:Y:S01]  /*74e0*/  @!PT LDS RZ, [RZ] ;  /* 0x00000000fffff984 */ /* 0x000fe20000000800 */
[----:B------:R-:W-:Y:S01]  /*74f0*/  @!P2 LDGSTS.E.BYPASS.LTC128B.128 [R222+0xb000], desc[UR8][R12.64+0x80] ;  /* 0x0b0000800cdeafae */ /* 0x000fe2000b901d48 */
[----:B------:R-:W-:Y:S04]  /*7500*/  IMAD R2, R223, -0x40, R224 ;  /* 0xffffffc0df027824 */ /* 0x000fe800078e02e0 */
[C---:B------:R-:W-:Y:S02]  /*7510*/  VIADD R137, R2.reuse, 0x8 ;  /* 0x0000000802897836 */ /* 0x040fe40000000000 */
[C---:B------:R-:W-:Y:S01]  /*7520*/  VIADD R132, R2.reuse, 0x48 ;  /* 0x0000004802847836 */ /* 0x040fe20000000000 */
[----:B------:R-:W-:Y:S01]  /*7530*/  @P4 STS.128 [R222+0x9800], RZ ;  /* 0x009800ffde004388 */ /* 0x000fe20000000c00 */
[C---:B------:R-:W-:Y:S02]  /*7540*/  VIADD R136, R2.reuse, 0x7 ;  /* 0x0000000702887836 */ /* 0x040fe40000000000 */
[----:B------:R-:W-:Y:S01]  /*7550*/  VIADD R135, R2, 0x3f ;  /* 0x0000003f02877836 */ /* 0x000fe20000000000 */
[----:B------:R-:W-:Y:S04]  /*7560*/  ISETP.GE.AND P0, PT, R132, RZ, PT ;  /* 0x000000ff8400720c */ /* 0x000fe80003f06270 */
[----:B------:R-:W-:Y:S01]  /*7570*/  @!PT LDS RZ, [RZ] ;  /* 0x00000000fffff984 */ /* 0x000fe20000000800 */
[----:B------:R-:W-:Y:S01]  /*7580*/  @!PT LDS RZ, [RZ] ;  /* 0x00000000fffff984 */ /* 0x000fe20000000800 */
[----:B------:R-:W-:Y:S01]  /*7590*/  @!PT LDS RZ, [RZ] ;  /* 0x00000000fffff984 */ /* 0x000fe20000000800 */
[----:B------:R-:W-:Y:S01]  /*75a0*/  @!P4 LDGSTS.E.BYPASS.LTC128B.128 [R222+0x9800], desc[UR8][R10.64] ;  /* 0x098000000adecfae */ /* 0x000fe2000b901d48 */
[----:B------:R-:W-:Y:S07]  /*75b0*/  ISETP.GE.AND P1, PT, R135, RZ, PT ;  /* 0x000000ff8700720c */ /* 0x000fee0003f26270 */
[----:B------:R-:W-:Y:S01]  /*75c0*/  @P3 STS.128 [R222+0xa800], RZ ;  /* 0x00a800ffde003388 */ /* 0x000fe20000000c00 */
[C---:B------:R-:W-:Y:S04]  /*75d0*/  @!P0 IADD3 R132, -R0.reuse, -0x8, RZ ;  /* 0xfffffff800848810 */ /* 0x040fe80007ffe1ff */
[----:B------:R-:W-:Y:S02]  /*75e0*/  I2FP.F32.S32 R132, R132 ;  /* 0x0000008400847245 */ /* 0x000fe40000201400 */
[----:B------:R-:W-:Y:S01]  /*75f0*/  @!P1 IADD3 R135, -R0, 0x1, RZ ;  /* 0x0000000100879810 */ /* 0x000fe20007ffe1ff */
[----:B------:R-:W-:Y:S01]  /*7600*/  @!PT LDS RZ, [RZ] ;  /* 0x00000000fffff984 */ /* 0x000fe20000000800 */
[----:B------:R-:W-:Y:S01]  /*7610*/  @!PT LDS RZ, [RZ] ;  /* 0x00000000fffff984 */ /* 0x000fe20000000800 */
[----:B------:R-:W-:Y:S01]  /*7620*/  @!PT LDS RZ, [RZ] ;  /* 0x00000000fffff984 */ /* 0x000fe20000000800 */
[----:B------:R-:W-:Y:S03]  /*7630*/  @!P3 LDGSTS.E.BYPASS.LTC128B.128 [R222+0xa800], desc[UR8][R8.64+0x40] ;  /* 0x0a80004008debfae */ /* 0x000fe6000b901d48 */
[----:B------:R-:W-:Y:S05]  /*7640*/  I2FP.F32.S32 R135, R135 ;  /* 0x0000008700877245 */ /* 0x000fea0000201400 */
[----:B------:R-:W-:Y:S08]  /*7650*/  @P2 STS.128 [R222+0xb800], RZ ;  /* 0x00b800ffde002388 */ /* 0x000ff00000000c00 */
[----:B------:R-:W-:Y:S01]  /*7660*/  @!PT LDS RZ, [RZ] ;  /* 0x00000000fffff984 */ /* 0x000fe20000000800 */
[----:B------:R-:W-:Y:S01]  /*7670*/  @!PT LDS RZ, [RZ] ;  /* 0x00000000fffff984 */ /* 0x000fe20000000800 */
[----:B------:R-:W-:Y:S01]  /*7680*/  @!PT LDS RZ, [RZ] ;  /* 0x00000000fffff984 */ /* 0x000fe20000000800 */
[----:B------:R1:W-:Y:S08]  /*7690*/  @!P2 LDGSTS.E.BYPASS.LTC128B.128 [R222+0xb800], desc[UR8][R6.64+0x80] ;  /* 0x0b80008006deafae */ /* 0x0003f0000b901d48 */
[----:B------:R-:W-:Y:S08]  /*76a0*/  LDSM.16.M88.4 R64, [R220] ;  /* 0x00000000dc40783b */ /* 0x000ff00000000200 */
[----:B------:R-:W1:Y:S08]  /*76b0*/  LDSM.16.M88.4 R16, [R217+0x6000] ;  /* 0x00600000d910783b */ /* 0x000e700000000200 */
[----:B------:R-:W2:Y:S08]  /*76c0*/  LDSM.16.M88.4 R60, [R220+0x1000] ;  /* 0x00100000dc3c783b */ /* 0x000eb00000000200 */
[----:B------:R-:W3:Y:S08]  /*76d0*/  LDSM.16.M88.4 R32, [R217+0x6400] ;  /* 0x00640000d920783b */ /* 0x000ef00000000200 */
[----:B------:R-:W0:Y:S08]  /*76e0*/  LDGDEPBAR ;  /* 0x00000000000079af */ /* 0x000e300000000000 */
[----:B------:R-:W4:Y:S08]  /*76f0*/  LDSM.16.M88.4 R48, [R217+0x6800] ;  /* 0x00680000d930783b */ /* 0x000f300000000200 */
[----:B------:R-:W5:Y:S01]  /*7700*/  LDSM.16.M88.4 R172, [R217+0x6c00] ;  /* 0x006c0000d9ac783b */ /* 0x000f620000000200 */
[-C--:B-1----:R-:W-:Y:S07]  /*7710*/  HMMA.16816.F32 R4, R64, R16.reuse, RZ ;  /* 0x000000104004723c */ /* 0x082fee00000018ff */
[----:B------:R-:W-:Y:S01]  /*7720*/  LDSM.16.M88.4 R176, [R221] ;  /* 0x00000000ddb0783b */ /* 0x000fe20000000200 */
[C---:B--2---:R-:W-:Y:S07]  /*7730*/  HMMA.16816.F32 R8, R60.reuse, R16, RZ ;  /* 0x000000103c08723c */ /* 0x044fee00000018ff */
[----:B------:R-:W1:Y:S01]  /*7740*/  LDSM.16.M88.4 R180, [R219+0x6000] ;  /* 0x00600000dbb4783b */ /* 0x000e620000000200 */
[-C--:B------:R-:W-:Y:S06]  /*7750*/  HMMA.16816.F32 R12, R60, R18.reuse, RZ ;  /* 0x000000123c0c723c */ /* 0x080fec00000018ff */
[C---:B------:R-:W-:Y:S01]  /*7760*/  HMMA.16816.F32 R16, R64.reuse, R18, RZ ;  /* 0x000000124010723c */ /* 0x040fe200000018ff */
[----:B------:R-:W2:Y:S05]  /*7770*/  LDSM.16.M88.4 R184, [R221+0x1000] ;  /* 0x00100000ddb8783b */ /* 0x000eaa0000000200 */
[-C--:B---3--:R-:W-:Y:S03]  /*7780*/  HMMA.16816.F32 R20, R64, R32.reuse, RZ ;  /* 0x000000204014723c */ /* 0x088fe600000018ff */
[----:B------:R-:W3:Y:S03]  /*7790*/  LDSM.16.M88.4 R188, [R219+0x6400] ;  /* 0x00640000dbbc783b */ /* 0x000ee60000000200 */
[C---:B------:R-:W-:Y:S05]  /*77a0*/  HMMA.16816.F32 R24, R60.reuse, R32, RZ ;  /* 0x000000203c18723c */ /* 0x040fea00000018ff */
[----:B------:R-:W3:Y:S01]  /*77b0*/  LDSM.16.M88.4 R192, [R219+0x6800] ;  /* 0x00680000dbc0783b */ /* 0x000ee20000000200 */
[-C--:B------:R-:W-:Y:S06]  /*77c0*/  HMMA.16816.F32 R28, R60, R34.reuse, RZ ;  /* 0x000000223c1c723c */ /* 0x080fec00000018ff */
[C---:B------:R-:W-:Y:S01]  /*77d0*/  HMMA.16816.F32 R32, R64.reuse, R34, RZ ;  /* 0x000000224020723c */ /* 0x040fe200000018ff */
[----:B------:R-:W3:Y:S05]  /*77e0*/  LDSM.16.M88.4 R196, [R219+0x6c00] ;  /* 0x006c0000dbc4783b */ /* 0x000eea0000000200 */
[-C--:B----4-:R-:W-:Y:S03]  /*77f0*/  HMMA.16816.F32 R36, R64, R48.reuse, RZ ;  /* 0x000000304024723c */ /* 0x090fe600000018ff */
[----:B------:R-:W-:Y:S03]  /*7800*/  LDSM.16.M88.4 R200, [R220+0x3000] ;  /* 0x00300000dcc8783b */ /* 0x000fe60000000200 */
[C---:B------:R-:W-:Y:S05]  /*7810*/  HMMA.16816.F32 R40, R60.reuse, R48, RZ ;  /* 0x000000303c28723c */ /* 0x040fea00000018ff */
[----:B------:R-:W-:Y:S01]  /*7820*/  LDSM.16.M88.4 R204, [R217+0x7400] ;  /* 0x00740000d9cc783b */ /* 0x000fe20000000200 */
[-C--:B------:R-:W-:Y:S06]  /*7830*/  HMMA.16816.F32 R44, R60, R50.reuse, RZ ;  /* 0x000000323c2c723c */ /* 0x080fec00000018ff */
[C---:B------:R-:W-:Y:S01]  /*7840*/  HMMA.16816.F32 R48, R64.reuse, R50, RZ ;  /* 0x000000324030723c */ /* 0x040fe200000018ff */
[----:B------:R-:W-:Y:S05]  /*7850*/  LDSM.16.M88.4 R208, [R221+0x2000] ;  /* 0x00200000ddd0783b */ /* 0x000fea0000000200 */
[-C--:B-----5:R-:W-:Y:S03]  /*7860*/  HMMA.16816.F32 R52, R64, R172.reuse, RZ ;  /* 0x000000ac4034723c */ /* 0x0a0fe600000018ff */
[----:B------:R-:W-:Y:S03]  /*7870*/  LDSM.16.M88.4 R212, [R219+0x7000] ;  /* 0x00700000dbd4783b */ /* 0x000fe60000000200 */
[C---:B------:R-:W-:Y:S06]  /*7880*/  HMMA.16816.F32 R56, R60.reuse, R172, RZ ;  /* 0x000000ac3c38723c */ /* 0x040fec00000018ff */
[-C--:B------:R-:W-:Y:S06]  /*7890*/  HMMA.16816.F32 R60, R60, R174.reuse, RZ ;  /* 0x000000ae3c3c723c */ /* 0x080fec00000018ff */
[----:B------:R-:W-:Y:S01]  /*78a0*/  HMMA.16816.F32 R64, R64, R174, RZ ;  /* 0x000000ae4040723c */ /* 0x000fe200000018ff */
[----:B------:R-:W-:Y:S05]  /*78b0*/  LDSM.16.M88.4 R172, [R220+0x2000] ;  /* 0x00200000dcac783b */ /* 0x000fea0000000200 */
[-C--:B-1----:R-:W-:Y:S06]  /*78c0*/  HMMA.16816.F32 R4, R176, R180.reuse, R4 ;  /* 0x000000b4b004723c */ /* 0x082fec0000001804 */
[C---:B--2---:R-:W-:Y:S06]  /*78d0*/  HMMA.16816.F32 R8, R184.reuse, R180, R8 ;  /* 0x000000b4b808723c */ /* 0x044fec0000001808 */
[-C--:B------:R-:W-:Y:S06]  /*78e0*/  HMMA.16816.F32 R12, R184, R182.reuse, R12 ;  /* 0x000000b6b80c723c */ /* 0x080fec000000180c */
[C---:B------:R-:W-:Y:S01]  /*78f0*/  HMMA.16816.F32 R16, R176.reuse, R182, R16 ;  /* 0x000000b6b010723c */ /* 0x040fe20000001810 */
[----:B------:R-:W1:Y:S05]  /*7900*/  LDSM.16.M88.4 R180, [R217+0x7000] ;  /* 0x00700000d9b4783b */ /* 0x000e6a0000000200 */
[-C--:B---3--:R-:W-:Y:S06]  /*7910*/  HMMA.16816.F32 R20, R176, R188.reuse, R20 ;  /* 0x000000bcb014723c */ /* 0x088fec0000001814 */
        /* <DEDUP_REMOVED lines=8> */
[----:B------:R-:W3:Y:S05]  /*79a0*/  LDSM.16.M88.4 R192, [R217+0x7c00] ;  /* 0x007c0000d9c0783b */ /* 0x000eea0000000200 */
[-C--:B------:R-:W-:Y:S06]  /*79b0*/  HMMA.16816.F32 R52, R176, R196.reuse, R52 ;  /* 0x000000c4b034723c */ /* 0x080fec0000001834 */
[C---:B------:R-:W-:Y:S06]  /*79c0*/  HMMA.16816.F32 R56, R184.reuse, R196, R56 ;  /* 0x000000c4b838723c */ /* 0x040fec0000001838 */
[-C--:B------:R-:W-:Y:S01]  /*79d0*/  HMMA.16816.F32 R60, R184, R198.reuse, R60 ;  /* 0x000000c6b83c723c */ /* 0x080fe2000000183c */
[----:B------:R-:W4:Y:S05]  /*79e0*/  LDSM.16.M88.4 R184, [R221+0x3000] ;  /* 0x00300000ddb8783b */ /* 0x000f2a0000000200 */
[----:B------:R-:W-:Y:S03]  /*79f0*/  HMMA.16816.F32 R64, R176, R198, R64 ;  /* 0x000000c6b040723c */ /* 0x000fe60000001840 */
[----:B------:R-:W5:Y:S03]  /*7a00*/  LDSM.16.M88.4 R176, [R219+0x7400] ;  /* 0x00740000dbb0783b */ /* 0x000f660000000200 */
[-C--:B-1----:R-:W-:Y:S05]  /*7a10*/  HMMA.16816.F32 R4, R172, R180.reuse, R4 ;  /* 0x000000b4ac04723c */ /* 0x082fea0000001804 */
[----:B------:R-:W-:Y:S01]  /*7a20*/  LDSM.16.M88.4 R196, [R220+0x5000] ;  /* 0x00500000dcc4783b */ /* 0x000fe20000000200 */
[C---:B------:R-:W-:Y:S06]  /*7a30*/  HMMA.16816.F32 R8, R200.reuse, R180, R8 ;  /* 0x000000b4c808723c */ /* 0x040fec0000001808 */
[-C--:B------:R-:W-:Y:S06]  /*7a40*/  HMMA.16816.F32 R12, R200, R182.reuse, R12 ;  /* 0x000000b6c80c723c */ /* 0x080fec000000180c */
[C---:B------:R-:W-:Y:S01]  /*7a50*/  HMMA.16816.F32 R16, R172.reuse, R182, R16 ;  /* 0x000000b6ac10723c */ /* 0x040fe20000001810 */
[----:B------:R-:W1:Y:S05]  /*7a60*/  LDSM.16.M88.4 R180, [R219+0x7800] ;  /* 0x00780000dbb4783b */ /* 0x000e6a0000000200 */
[-C--:B------:R-:W-:Y:S06]  /*7a70*/  HMMA.16816.F32 R20, R172, R204.reuse, R20 ;  /* 0x000000ccac14723c */ /* 0x080fec0000001814 */
[C---:B------:R-:W-:Y:S06]  /*7a80*/  HMMA.16816.F32 R24, R200.reuse, R204, R24 ;  /* 0x000000ccc818723c */ /* 0x040fec0000001818 */
[-C--:B------:R-:W-:Y:S06]  /*7a90*/  HMMA.16816.F32 R28, R200, R206.reuse, R28 ;  /* 0x000000cec81c723c */ /* 0x080fec000000181c */
[C---:B------:R-:W-:Y:S01]  /*7aa0*/  HMMA.16816.F32 R32, R172.reuse, R206, R32 ;  /* 0x000000ceac20723c */ /* 0x040fe20000001820 */
[----:B------:R-:W-:Y:S05]  /*7ab0*/  LDSM.16.M88.4 R204, [R217+0x8800] ;  /* 0x00880000d9cc783b */ /* 0x000fea0000000200 */
[-C--:B--2---:R-:W-:Y:S06]  /*7ac0*/  HMMA.16816.F32 R36, R172, R188.reuse, R36 ;  /* 0x000000bcac24723c */ /* 0x084fec0000001824 */
        /* <DEDUP_REMOVED lines=8> */
[----:B------:R-:W-:Y:S03]  /*7b50*/  HMMA.16816.F32 R64, R172, R194, R64 ;  /* 0x000000c2ac40723c */ /* 0x000fe60000001840 */
[----:B------:R-:W2:Y:S03]  /*7b60*/  LDSM.16.M88.4 R172, [R219+0x7c00] ;  /* 0x007c0000dbac783b */ /* 0x000ea60000000200 */
[-C--:B------:R-:W-:Y:S05]  /*7b70*/  HMMA.16816.F32 R4, R208, R212.reuse, R4 ;  /* 0x000000d4d004723c */ /* 0x080fea0000001804 */
[----:B------:R-:W3:Y:S01]  /*7b80*/  LDSM.16.M88.4 R192, [R217+0x8000] ;  /* 0x00800000d9c0783b */ /* 0x000ee20000000200 */
[C---:B----4-:R-:W-:Y:S06]  /*7b90*/  HMMA.16816.F32 R8, R184.reuse, R212, R8 ;  /* 0x000000d4b808723c */ /* 0x050fec0000001808 */
[-C--:B------:R-:W-:Y:S05]  /*7ba0*/  HMMA.16816.F32 R12, R184, R214.reuse, R12 ;  /* 0x000000d6b80c723c */ /* 0x080fea000000180c */
[C---:B------:R-:W-:Y:S01]  /*7bb0*/  VIADD R212, R2.reuse, 0xffffffd0 ;  /* 0xffffffd002d47836 */ /* 0x040fe20000000000 */
[C---:B------:R-:W-:Y:S05]  /*7bc0*/  HMMA.16816.F32 R16, R208.reuse, R214, R16 ;  /* 0x000000d6d010723c */ /* 0x040fea0000001810 */
[C---:B------:R-:W-:Y:S01]  /*7bd0*/  VIADD R213, R2.reuse, 0xffffffcf ;  /* 0xffffffcf02d57836 */ /* 0x040fe20000000000 */
[-C--:B-----5:R-:W-:Y:S06]  /*7be0*/  HMMA.16816.F32 R20, R208, R176.reuse, R20 ;  /* 0x000000b0d014723c */ /* 0x0a0fec0000001814 */
[C---:B------:R-:W-:Y:S06]  /*7bf0*/  HMMA.16816.F32 R24, R184.reuse, R176, R24 ;  /* 0x000000b0b818723c */ /* 0x040fec0000001818 */
[-C--:B------:R-:W-:Y:S06]  /*7c00*/  HMMA.16816.F32 R28, R184, R178.reuse, R28 ;  /* 0x000000b2b81c723c */ /* 0x080fec000000181c */
[C---:B------:R-:W-:Y:S01]  /*7c10*/  HMMA.16816.F32 R32, R208.reuse, R178, R32 ;  /* 0x000000b2d020723c */ /* 0x040fe20000001820 */
[----:B------:R-:W4:Y:S05]  /*7c20*/  LDSM.16.M88.4 R176, [R217+0x8c00] ;  /* 0x008c0000d9b0783b */ /* 0x000f2a0000000200 */
[-C--:B-1----:R-:W-:Y:S06]  /*7c30*/  HMMA.16816.F32 R36, R208, R180.reuse, R36 ;  /* 0x000000b4d024723c */ /* 0x082fec0000001824 */
[C---:B------:R-:W-:Y:S06]  /*7c40*/  HMMA.16816.F32 R40, R184.reuse, R180, R40 ;  /* 0x000000b4b828723c */ /* 0x040fec0000001828 */
[-C--:B------:R-:W-:Y:S06]  /*7c50*/  HMMA.16816.F32 R44, R184, R182.reuse, R44 ;  /* 0x000000b6b82c723c */ /* 0x080fec000000182c */
[C---:B------:R-:W-:Y:S01]  /*7c60*/  HMMA.16816.F32 R48, R208.reuse, R182, R48 ;  /* 0x000000b6d030723c */ /* 0x040fe20000001830 */
[----:B------:R-:W-:Y:S05]  /*7c70*/  LDSM.16.M88.4 R180, [R219+0x8000] ;  /* 0x00800000dbb4783b */ /* 0x000fea0000000200 */
[-C--:B--2---:R-:W-:Y:S06]  /*7c80*/  HMMA.16816.F32 R52, R208, R172.reuse, R52 ;  /* 0x000000acd034723c */ /* 0x084fec0000001834 */
[C---:B------:R-:W-:Y:S06]  /*7c90*/  HMMA.16816.F32 R56, R184.reuse, R172, R56 ;  /* 0x000000acb838723c */ /* 0x040fec0000001838 */
[-C--:B------:R-:W-:Y:S01]  /*7ca0*/  HMMA.16816.F32 R60, R184, R174.reuse, R60 ;  /* 0x000000aeb83c723c */ /* 0x080fe2000000183c */
[----:B------:R-:W-:Y:S05]  /*7cb0*/  LDSM.16.M88.4 R184, [R221+0x5000] ;  /* 0x00500000ddb8783b */ /* 0x000fea0000000200 */
[----:B------:R-:W-:Y:S03]  /*7cc0*/  HMMA.16816.F32 R64, R208, R174, R64 ;  /* 0x000000aed040723c */ /* 0x000fe60000001840 */
[----:B------:R-:W1:Y:S03]  /*7cd0*/  LDSM.16.M88.4 R172, [R221+0x4000] ;  /* 0x00400000ddac783b */ /* 0x000e660000000200 */
[-C--:B---3--:R-:W-:Y:S05]  /*7ce0*/  HMMA.16816.F32 R4, R188, R192.reuse, R4 ;  /* 0x000000c0bc04723c */ /* 0x088fea0000001804 */
[C---:B------:R-:W-:Y:S01]  /*7cf0*/  VIADD R210, R2.reuse, 0xffffffd8 ;  /* 0xffffffd802d27836 */ /* 0x040fe20000000000 */
[C---:B------:R-:W-:Y:S05]  /*7d00*/  HMMA.16816.F32 R8, R196.reuse, R192, R8 ;  /* 0x000000c0c408723c */ /* 0x040fea0000001808 */
[C---:B------:R-:W-:Y:S01]  /*7d10*/  VIADD R211, R2.reuse, 0xffffffd7 ;  /* 0xffffffd702d37836 */ /* 0x040fe20000000000 */
[-C--:B------:R-:W-:Y:S05]  /*7d20*/  HMMA.16816.F32 R12, R196, R194.reuse, R12 ;  /* 0x000000c2c40c723c */ /* 0x080fea000000180c */
[----:B------:R-:W-:Y:S01]  /*7d30*/  VIADD R192, R2, 0xffffffff ;  /* 0xffffffff02c07836 */ /* 0x000fe20000000000 */
[C---:B------:R-:W-:Y:S04]  /*7d40*/  HMMA.16816.F32 R16, R188.reuse, R194, R16 ;  /* 0x000000c2bc10723c */ /* 0x040fe80000001810 */
[----:B------:R-:W-:Y:S01]  /*7d50*/  ISETP.GE.AND P6, PT, R192, RZ, PT ;  /* 0x000000ffc000720c */ /* 0x000fe20003fc6270 */
[C---:B------:R-:W-:Y:S01]  /*7d60*/  VIADD R193, R2.reuse, 0xffffffdf ;  /* 0xffffffdf02c17836 */ /* 0x040fe20000000000 */
[-C--:B------:R-:W-:Y:S05]  /*7d70*/  HMMA.16816.F32 R20, R188, R200.reuse, R20 ;  /* 0x000000c8bc14723c */ /* 0x080fea0000001814 */
[C---:B------:R-:W-:Y:S01]  /*7d80*/  VIADD R194, R2.reuse, 0x30 ;  /* 0x0000003002c27836 */ /* 0x040fe20000000000 */
[C---:B------:R-:W-:Y:S05]  /*7d90*/  HMMA.16816.F32 R24, R196.reuse, R200, R24 ;  /* 0x000000c8c418723c */ /* 0x040fea0000001818 */
[C---:B------:R-:W-:Y:S01]  /*7da0*/  @!P6 IADD3 R192, -R2.reuse, 0x1, RZ ;  /* 0x0000000102c0e810 */ /* 0x040fe20007ffe1ff */
[-C--:B------:R-:W-:Y:S05]  /*7db0*/  HMMA.16816.F32 R28, R196, R202.reuse, R28 ;  /* 0x000000cac41c723c */ /* 0x080fea000000181c */
[C---:B------:R-:W-:Y:S01]  /*7dc0*/  VIADD R201, R2.reuse, 0x20 ;  /* 0x0000002002c97836 */ /* 0x040fe20000000000 */
[C---:B------:R-:W-:Y:S05]  /*7dd0*/  HMMA.16816.F32 R32, R188.reuse, R202, R32 ;  /* 0x000000cabc20723c */ /* 0x040fea0000001820 */
[----:B------:R-:W-:Y:S01]  /*7de0*/  VIADD R200, R2, 0xfffffff8 ;  /* 0xfffffff802c87836 */ /* 0x000fe20000000000 */
[-C--:B------:R-:W-:Y:S04]  /*7df0*/  HMMA.16816.F32 R36, R188, R204.reuse, R36 ;  /* 0x000000ccbc24723c */ /* 0x080fe80000001824 */
[----:B------:R-:W-:Y:S01]  /*7e00*/  ISETP.GE.AND P5, PT, R200, RZ, PT ;  /* 0x000000ffc800720c */ /* 0x000fe20003fa6270 */
[C---:B------:R-:W-:Y:S01]  /*7e10*/  VIADD R203, R2.reuse, 0x47 ;  /* 0x0000004702cb7836 */ /* 0x040fe20000000000 */
[C---:B------:R-:W-:Y:S04]  /*7e20*/  HMMA.16816.F32 R40, R196.reuse, R204, R40 ;  /* 0x000000ccc428723c */ /* 0x040fe80000001828 */
[----:B------:R-:W-:Y:S01]  /*7e30*/  ISETP.GE.AND P0, PT, R203, RZ, PT ;  /* 0x000000ffcb00720c */ /* 0x000fe20003f06270 */
[C---:B------:R-:W-:Y:S01]  /*7e40*/  VIADD R195, R2.reuse, 0xffffffef ;  /* 0xffffffef02c37836 */ /* 0x040fe20000000000 */
[-C--:B------:R-:W-:Y:S05]  /*7e50*/  HMMA.16816.F32 R44, R196, R206.reuse, R44 ;  /* 0x000000cec42c723c */ /* 0x080fea000000182c */
[----:B------:R-:W-:Y:S01]  /*7e60*/  @!P5 IADD3 R200, -R2, 0x8, RZ ;  /* 0x0000000802c8d810 */ /* 0x000fe20007ffe1ff */
[C---:B------:R-:W-:Y:S05]  /*7e70*/  HMMA.16816.F32 R48, R188.reuse, R206, R48 ;  /* 0x000000cebc30723c */ /* 0x040fea0000001830 */
[----:B------:R-:W-:Y:S01]  /*7e80*/  @!P0 IADD3 R203, -R0, -0x7, RZ ;  /* 0xfffffff900cb8810 */ /* 0x000fe20007ffe1ff */
[-C--:B----4-:R-:W-:Y:S05]  /*7e90*/  HMMA.16816.F32 R52, R188, R176.reuse, R52 ;  /* 0x000000b0bc34723c */ /* 0x090fea0000001834 */
[----:B------:R-:W-:Y:S01]  /*7ea0*/  I2FP.F32.S32 R203, R203 ;  /* 0x000000cb00cb7245 */ /* 0x000fe20000201400 */
[C---:B------:R-:W-:Y:S05]  /*7eb0*/  HMMA.16816.F32 R56, R196.reuse, R176, R56 ;  /* 0x000000b0c438723c */ /* 0x040fea0000001838 */
[C---:B------:R-:W-:Y:S01]  /*7ec0*/  VIADD R204, R2.reuse, 0x1f ;  /* 0x0000001f02cc7836 */ /* 0x040fe20000000000 */
[-C--:B------:R-:W-:Y:S05]  /*7ed0*/  HMMA.16816.F32 R60, R196, R178.reuse, R60 ;  /* 0x000000b2c43c723c */ /* 0x080fea000000183c */
[----:B------:R-:W-:Y:S01]  /*7ee0*/  VIADD R206, R2, 0x37 ;  /* 0x0000003702ce7836 */ /* 0x000fe20000000000 */
[----:B------:R-:W-:Y:S01]  /*7ef0*/  HMMA.16816.F32 R64, R188, R178, R64 ;  /* 0x000000b2bc40723c */ /* 0x000fe20000001840 */
[----:B------:R-:W2:Y:S03]  /*7f00*/  LDSM.16.M88.4 R176, [R219+0x8400] ;  /* 0x00840000dbb0783b */ /* 0x000ea60000000200 */
[----:B------:R-:W-:Y:S01]  /*7f10*/  ISETP.GE.AND P6, PT, R206, RZ, PT ;  /* 0x000000ffce00720c */ /* 0x000fe20003fc6270 */
[C---:B------:R-:W-:Y:S01]  /*7f20*/  VIADD R198, R2.reuse, 0xffffffe8 ;  /* 0xffffffe802c67836 */ /* 0x040fe20000000000 */
[-C--:B-1----:R-:W-:Y:S05]  /*7f30*/  HMMA.16816.F32 R4, R172, R180.reuse, R4 ;  /* 0x000000b4ac04723c */ /* 0x082fea0000001804 */
[----:B------:R-:W-:Y:S01]  /*7f40*/  VIADD R199, R2, 0xffffffe7 ;  /* 0xffffffe702c77836 */ /* 0x000fe20000000000 */
[C---:B------:R-:W-:Y:S05]  /*7f50*/  HMMA.16816.F32 R8, R184.reuse, R180, R8 ;  /* 0x000000b4b808723c */ /* 0x040fea0000001808 */
[----:B------:R-:W-:Y:S01]  /*7f60*/  @!P6 IADD3 R206, -R0, 0x9, RZ ;  /* 0x0000000900cee810 */ /* 0x000fe20007ffe1ff */
[-C--:B------:R-:W-:Y:S03]  /*7f70*/  HMMA.16816.F32 R12, R184, R182.reuse, R12 ;  /* 0x000000b6b80c723c */ /* 0x080fe6000000180c */
[----:B------:R-:W-:Y:S02]  /*7f80*/  ISETP.GE.AND P6, PT, R194, RZ, PT ;  /* 0x000000ffc200720c */ /* 0x000fe40003fc6270 */
[C---:B------:R-:W-:Y:S01]  /*7f90*/  IADD3 R180, -R2.reuse, -0x7, RZ ;  /* 0xfffffff902b47810 */ /* 0x040fe20007ffe1ff */
[C---:B------:R-:W-:Y:S05]  /*7fa0*/  HMMA.16816.F32 R16, R172.reuse, R182, R16 ;  /* 0x000000b6ac10723c */ /* 0x040fea0000001810 */
[C---:B------:R-:W-:Y:S01]  /*7fb0*/  IADD3 R181, -R2.reuse, -0x8, RZ ;  /* 0xfffffff802b57810 */ /* 0x040fe20007ffe1ff */
[C---:B------:R-:W-:Y:S02]  /*7fc0*/  VIADD R197, R2.reuse, 0x2f ;  /* 0x0000002f02c57836 */ /* 0x040fe40000000000 */
[----:B------:R-:W-:Y:S03]  /*7fd0*/  VIADD R207, R2, 0xfffffff7 ;  /* 0xfffffff702cf7836 */ /* 0x000fe60000000000 */
[----:B------:R-:W-:Y:S01]  /*7fe0*/  @!P6 IADD3 R194, -R0, 0x10, RZ ;  /* 0x0000001000c2e810 */ /* 0x000fe20007ffe1ff */
[-C--:B------:R-:W-:Y:S01]  /*7ff0*/  FFMA.FTZ R10, R132, -R133.reuse, R10 ;  /* 0x80000085840a7223 */ /* 0x080fe2000001000a */
[----:B------:R-:W-:Y:S01]  /*8000*/  ISETP.GE.AND P5, PT, R207, RZ, PT ;  /* 0x000000ffcf00720c */ /* 0x000fe20003fa6270 */
[----:B------:R-:W-:Y:S01]  /*8010*/  VIADD R205, R2, 0x38 ;  /* 0x0000003802cd7836 */ /* 0x000fe20000000000 */
[----:B------:R-:W-:Y:S01]  /*8020*/  ISETP.GE.AND P6, PT, R198, RZ, PT ;  /* 0x000000ffc600720c */ /* 0x000fe20003fc6270 */
[-C--:B------:R-:W-:Y:S01]  /*8030*/  FFMA.FTZ R9, R135, -R133.reuse, R9 ;  /* 0x8000008587097223 */ /* 0x080fe20000010009 */
[-C--:B--2---:R-:W-:Y:S03]  /*8040*/  HMMA.16816.F32 R20, R172, R176.reuse, R20 ;  /* 0x000000b0ac14723c */ /* 0x084fe60000001814 */
[----:B------:R-:W-:Y:S01]  /*8050*/  ISETP.GE.AND P1, PT, R205, RZ, PT ;  /* 0x000000ffcd00720c */ /* 0x000fe20003f26270 */
[----:B------:R-:W-:Y:S02]  /*8060*/  VIADD R196, R2, 0xfffffff0 ;  /* 0xfffffff002c47836 */ /* 0x000fe40000000000 */
[-C--:B------:R-:W-:Y:S01]  /*8070*/  FFMA.FTZ R15, R135, -R133.reuse, R15 ;  /* 0x80000085870f7223 */ /* 0x080fe2000001000f */
[C---:B------:R-:W-:Y:S04]  /*8080*/  HMMA.16816.F32 R24, R184.reuse, R176, R24 ;  /* 0x000000b0b818723c */ /* 0x040fe80000001818 */
[----:B------:R-:W-:Y:S01]  /*8090*/  ISETP.GE.AND P0, PT, R196, RZ, PT ;  /* 0x000000ffc400720c */ /* 0x000fe20003f06270 */
[C---:B------:R-:W-:Y:S01]  /*80a0*/  VIADD R191, R2.reuse, 0x28 ;  /* 0x0000002802bf7836 */ /* 0x040fe20000000000 */
[C---:B------:R-:W-:Y:S01]  /*80b0*/  @!P5 IADD3 R207, -R2.reuse, 0x9, RZ ;  /* 0x0000000902cfd810 */ /* 0x040fe20007ffe1ff */
[-C--:B------:R-:W-:Y:S03]  /*80c0*/  HMMA.16816.F32 R28, R184, R178.reuse, R28 ;  /* 0x000000b2b81c723c */ /* 0x080fe6000000181c */
[----:B------:R-:W-:Y:S01]  /*80d0*/  ISETP.GE.AND P5, PT, R197, RZ, PT ;  /* 0x000000ffc500720c */ /* 0x000fe20003fa6270 */
[C---:B------:R-:W-:Y:S01]  /*80e0*/  VIADD R190, R2.reuse, 0x27 ;  /* 0x0000002702be7836 */ /* 0x040fe20000000000 */
[----:B------:R-:W-:Y:S01]  /*80f0*/  IABS R176, R2 ;  /* 0x0000000200b07213 */ /* 0x000fe20000000000 */
[C---:B------:R-:W-:Y:S05]  /*8100*/  HMMA.16816.F32 R32, R172.reuse, R178, R32 ;  /* 0x000000b2ac20723c */ /* 0x040fea0000001820 */
[----:B------:R-:W-:Y:S01]  /*8110*/  @!P6 IADD3 R198, -R2, 0x18, RZ ;  /* 0x0000001802c6e810 */ /* 0x000fe20007ffe1ff */
[----:B------:R-:W-:Y:S01]  /*8120*/  IMAD.MOV.U32 R132, RZ, RZ, R176 ;  /* 0x000000ffff847224 */ /* 0x000fe200078e00b0 */
[----:B------:R-:W-:Y:S01]  /*8130*/  ISETP.GE.AND P6, PT, R201, RZ, PT ;  /* 0x000000ffc900720c */ /* 0x000fe20003fc6270 */
[----:B------:R-:W1:Y:S03]  /*8140*/  LDSM.16.M88.4 R176, [R219+0x8800] ;  /* 0x00880000dbb0783b */ /* 0x000e660000000200 */
[----:B------:R-:W-:Y:S01]  /*8150*/  @!P5 IADD3 R197, -R0, 0x11, RZ ;  /* 0x0000001100c5d810 */ /* 0x000fe20007ffe1ff */
[C---:B------:R-:W-:Y:S01]  /*8160*/  VIADD R202, R2.reuse, 0xffffffe0 ;  /* 0xffffffe002ca7836 */ /* 0x040fe20000000000 */
[----:B------:R-:W-:Y:S01]  /*8170*/  ISETP.GE.AND P5, PT, R199, RZ, PT ;  /* 0x000000ffc700720c */ /* 0x000fe20003fa6270 */
[----:B------:R-:W-:Y:S01]  /*8180*/  VIADD R208, R2, 0xffffffc8 ;  /* 0xffffffc802d07836 */ /* 0x000fe20000000000 */
[----:B------:R-:W-:Y:S01]  /*8190*/  @!P1 IADD3 R205, -R0, 0x8, RZ ;  /* 0x0000000800cd9810 */ /* 0x000fe20007ffe1ff */
[C---:B------:R-:W-:Y:S01]  /*81a0*/  VIADD R209, R2.reuse, 0xffffffc7 ;  /* 0xffffffc702d17836 */ /* 0x040fe20000000000 */
[----:B------:R-:W-:Y:S01]  /*81b0*/  ISETP.GE.AND P1, PT, R195, RZ, PT ;  /* 0x000000ffc300720c */ /* 0x000fe20003f26270 */
[C---:B------:R-:W-:Y:S01]  /*81c0*/  VIADD R135, R2.reuse, 0x18 ;  /* 0x0000001802877836 */ /* 0x040fe20000000000 */
[C---:B------:R-:W-:Y:S01]  /*81d0*/  @!P0 IADD3 R196, -R2.reuse, 0x10, RZ ;  /* 0x0000001002c48810 */ /* 0x040fe20007ffe1ff */
[----:B------:R-:W-:Y:S01]  /*81e0*/  VIADD R189, R2, 0x10 ;  /* 0x0000001002bd7836 */ /* 0x000fe20000000000 */
[----:B------:R-:W-:Y:S01]  /*81f0*/  @!P6 IADD3 R201, -R0, 0x20, RZ ;  /* 0x0000002000c9e810 */ /* 0x000fe20007ffe1ff */
[C---:B------:R-:W-:Y:S01]  /*8200*/  VIADD R188, R2.reuse, 0xf ;  /* 0x0000000f02bc7836 */ /* 0x040fe20000000000 */
[----:B------:R-:W-:Y:S01]  /*8210*/  ISETP.GE.AND P6, PT, R137, RZ, PT ;  /* 0x000000ff8900720c */ /* 0x000fe20003fc6270 */
[----:B------:R-:W-:Y:S01]  /*8220*/  FFMA.FTZ R11, R203, -R133, R11 ;  /* 0x80000085cb0b7223 */ /* 0x000fe2000001000b */
[----:B------:R-:W-:Y:S02]  /*8230*/  ISETP.GE.AND P0, PT, R191, RZ, PT ;  /* 0x000000ffbf00720c */ /* 0x000fe40003f06270 */
[----:B------:R-:W-:Y:S02]  /*8240*/  @!P5 IADD3 R199, -R2, 0x19, RZ ;  /* 0x0000001902c7d810 */ /* 0x000fe40007ffe1ff */
[----:B------:R-:W-:Y:S02]  /*8250*/  ISETP.GE.AND P5, PT, R204, RZ, PT ;  /* 0x000000ffcc00720c */ /* 0x000fe40003fa6270 */
[----:B------:R-:W-:Y:S02]  /*8260*/  SEL R181, R181, R137, !P6 ;  /* 0x00000089b5b57207 */ /* 0x000fe40007000000 */
[----:B------:R-:W-:Y:S02]  /*8270*/  @!P1 IADD3 R195, -R2, 0x11, RZ ;  /* 0x0000001102c39810 */ /* 0x000fe40007ffe1ff */
[----:B------:R-:W-:Y:S02]  /*8280*/  I2FP.F32.S32 R181, R181 ;  /* 0x000000b500b57245 */ /* 0x000fe40000201400 */
[----:B------:R-:W-:Y:S02]  /*8290*/  ISETP.GE.AND P1, PT, R190, RZ, PT ;  /* 0x000000ffbe00720c */ /* 0x000fe40003f26270 */
[----:B------:R-:W-:Y:S01]  /*82a0*/  @!P0 IADD3 R191, -R0, 0x18, RZ ;  /* 0x0000001800bf8810 */ /* 0x000fe20007ffe1ff */
[-C--:B------:R-:W-:Y:S01]  /*82b0*/  FFMA.FTZ R6, R181, -R133.reuse, R6 ;  /* 0x80000085b5067223 */ /* 0x080fe20000010006 */
[----:B------:R-:W-:Y:S02]  /*82c0*/  ISETP.GE.AND P0, PT, R202, RZ, PT ;  /* 0x000000ffca00720c */ /* 0x000fe40003f06270 */
[----:B------:R-:W-:Y:S02]  /*82d0*/  @!P5 IADD3 R204, -R0, 0x21, RZ ;  /* 0x0000002100ccd810 */ /* 0x000fe40007ffe1ff */
[----:B------:R-:W-:Y:S02]  /*82e0*/  ISETP.GE.AND P5, PT, R136, RZ, PT ;  /* 0x000000ff8800720c */ /* 0x000fe40003fa6270 */
[----:B------:R-:W-:Y:S01]  /*82f0*/  I2FP.F32.S32 R132, R132 ;  /* 0x0000008400847245 */ /* 0x000fe20000201400 */
[-C--:B-1----:R-:W-:Y:S03]  /*8300*/  HMMA.16816.F32 R36, R172, R176.reuse, R36 ;  /* 0x000000b0ac24723c */ /* 0x082fe60000001824 */
[----:B------:R-:W-:Y:S01]  /*8310*/  SEL R180, R180, R136, !P5 ;  /* 0x00000088b4b47207 */ /* 0x000fe20006800000 */
[-C--:B------:R-:W-:Y:S01]  /*8320*/  FFMA.FTZ R4, R132, -R133.reuse, R4 ;  /* 0x8000008584047223 */ /* 0x080fe20000010004 */
[----:B------:R-:W-:Y:S01]  /*8330*/  @!P1 IADD3 R190, -R0, 0x19, RZ ;  /* 0x0000001900be9810 */ /* 0x000fe20007ffe1ff */
[-C--:B------:R-:W-:Y:S01]  /*8340*/  FFMA.FTZ R18, R132, -R133.reuse, R18 ;  /* 0x8000008584127223 */ /* 0x080fe20000010012 */
[----:B------:R-:W-:Y:S01]  /*8350*/  I2FP.F32.S32 R180, R180 ;  /* 0x000000b400b47245 */ /* 0x000fe20000201400 */
[C---:B------:R-:W-:Y:S01]  /*8360*/  VIADD R132, R2.reuse, 0x17 ;  /* 0x0000001702847836 */ /* 0x040fe20000000000 */
[----:B------:R-:W-:Y:S01]  /*8370*/  ISETP.GE.AND P1, PT, R193, RZ, PT ;  /* 0x000000ffc100720c */ /* 0x000fe20003f26270 */
[C---:B------:R-:W-:Y:S04]  /*8380*/  HMMA.16816.F32 R40, R184.reuse, R176, R40 ;  /* 0x000000b0b828723c */ /* 0x040fe80000001828 */
[----:B------:R-:W-:Y:S01]  /*8390*/  @!P0 IADD3 R202, -R2, 0x20, RZ ;  /* 0x0000002002ca8810 */ /* 0x000fe20007ffe1ff */
[-C--:B------:R-:W-:Y:S01]  /*83a0*/  FFMA.FTZ R7, R180, -R133.reuse, R7 ;  /* 0x80000085b4077223 */ /* 0x080fe20000010007 */
[----:B------:R-:W-:Y:S01]  /*83b0*/  I2FP.F32.S32 R180, R192 ;  /* 0x000000c000b47245 */ /* 0x000fe20000201400 */
[-C--:B------:R-:W-:Y:S03]  /*83c0*/  HMMA.16816.F32 R44, R184, R178.reuse, R44 ;  /* 0x000000b2b82c723c */ /* 0x080fe6000000182c */
[----:B------:R-:W-:Y:S01]  /*83d0*/  ISETP.GE.AND P0, PT, R210, RZ, PT ;  /* 0x000000ffd200720c */ /* 0x000fe20003f06270 */
[-C--:B------:R-:W-:Y:S01]  /*83e0*/  FFMA.FTZ R5, R180, -R133.reuse, R5 ;  /* 0x80000085b4057223 */ /* 0x080fe20000010005 */
[----:B------:R-:W-:Y:S01]  /*83f0*/  @!P1 IADD3 R193, -R2, 0x21, RZ ;  /* 0x0000002102c19810 */ /* 0x000fe20007ffe1ff */
[----:B------:R-:W-:Y:S01]  /*8400*/  FFMA.FTZ R19, R180, -R133, R19 ;  /* 0x80000085b4137223 */ /* 0x000fe20000010013 */
[----:B------:R-:W-:Y:S01]  /*8410*/  ISETP.GE.AND P1, PT, R211, RZ, PT ;  /* 0x000000ffd300720c */ /* 0x000fe20003f26270 */
[----:B------:R-:W1:Y:S01]  /*8420*/  LDSM.16.M88.4 R180, [R219+0x8c00] ;  /* 0x008c0000dbb4783b */ /* 0x000e620000000200 */
[----:B------:R-:W-:Y:S04]  /*8430*/  DEPBAR.LE SB0, 0x0 ;  /* 0x000080000000791a */ /* 0x000fe80000000000 */
[----:B------:R-:W-:Y:S01]  /*8440*/  @!P6 IADD3 R137, -R0, 0x38, RZ ;  /* 0x000000380089e810 */ /* 0x000fe20007ffe1ff */
[C---:B------:R-:W-:Y:S01]  /*8450*/  HMMA.16816.F32 R48, R172.reuse, R178, R48 ;  /* 0x000000b2ac30723c */ /* 0x040fe20000001830 */
[----:B------:R-:W-:Y:S04]  /*8460*/  BAR.SYNC.DEFER_BLOCKING 0x0 ;  /* 0x0000000000007b1d */ /* 0x000fe80000010000 */
[C---:B------:R-:W-:Y:S02]  /*8470*/  @!P0 IADD3 R210, -R2.reuse, 0x28, RZ ;  /* 0x0000002802d28810 */ /* 0x040fe40007ffe1ff */
[----:B------:R-:W-:Y:S02]  /*8480*/  @!P1 IADD3 R211, -R2, 0x29, RZ ;  /* 0x0000002902d39810 */ /* 0x000fe40007ffe1ff */
[----:B------:R-:W-:Y:S02]  /*8490*/  ISETP.GE.AND P0, PT, R212, RZ, PT ;  /* 0x000000ffd400720c */ /* 0x000fe40003f06270 */
[----:B------:R-:W-:Y:S02]  /*84a0*/  ISETP.GE.AND P1, PT, R213, RZ, PT ;  /* 0x000000ffd500720c */ /* 0x000fe40003f26270 */
[----:B------:R-:W-:Y:S02]  /*84b0*/  @!P5 IADD3 R136, -R0, 0x39, RZ ;  /* 0x000000390088d810 */ /* 0x000fe40007ffe1ff */
[----:B------:R-:W-:Y:S02]  /*84c0*/  I2FP.F32.S32 R177, R205 ;  /* 0x000000cd00b17245 */ /* 0x000fe40000201400 */
[----:B------:R-:W-:Y:S02]  /*84d0*/  I2FP.F32.S32 R176, R206 ;  /* 0x000000ce00b07245 */ /* 0x000fe40000201400 */
[----:B------:R-:W-:Y:S01]  /*84e0*/  I2FP.F32.S32 R196, R196 ;  /* 0x000000c400c47245 */ /* 0x000fe20000201400 */
[C---:B------:R-:W-:Y:S01]  /*84f0*/  FFMA.FTZ R12, R177.reuse, -R133, R12 ;  /* 0x80000085b10c7223 */ /* 0x040fe2000001000c */
[----:B------:R-:W-:Y:S01]  /*8500*/  I2FP.F32.S32 R137, R137 ;  /* 0x0000008900897245 */ /* 0x000fe20000201400 */
[-C--:B------:R-:W-:Y:S01]  /*8510*/  FFMA.FTZ R26, R177, -R133.reuse, R26 ;  /* 0x80000085b11a7223 */ /* 0x080fe2000001001a */
[----:B------:R-:W-:Y:S01]  /*8520*/  @!P0 IADD3 R212, -R2, 0x30, RZ ;  /* 0x0000003002d48810 */ /* 0x000fe20007ffe1ff */
[-C--:B------:R-:W-:Y:S01]  /*8530*/  FFMA.FTZ R13, R176, -R133.reuse, R13 ;  /* 0x80000085b00d7223 */ /* 0x080fe2000001000d */
[----:B------:R-:W-:Y:S01]  /*8540*/  @!P1 IADD3 R213, -R2, 0x31, RZ ;  /* 0x0000003102d59810 */ /* 0x000fe20007ffe1ff */
[-C--:B------:R-:W-:Y:S01]  /*8550*/  FFMA.FTZ R27, R176, -R133.reuse, R27 ;  /* 0x80000085b01b7223 */ /* 0x080fe2000001001b */
[----:B------:R-:W-:Y:S01]  /*8560*/  ISETP.GE.AND P0, PT, R208, RZ, PT ;  /* 0x000000ffd000720c */ /* 0x000fe20003f06270 */
[CC--:B------:R-:W-:Y:S01]  /*8570*/  FFMA.FTZ R20, R196.reuse, -R133.reuse, R20 ;  /* 0x80000085c4147223 */ /* 0x0c0fe20000010014 */
[----:B------:R-:W-:Y:S01]  /*8580*/  ISETP.GE.AND P1, PT, R209, RZ, PT ;  /* 0x000000ffd100720c */ /* 0x000fe20003f26270 */
[----:B------:R-:W-:Y:S01]  /*8590*/  FFMA.FTZ R34, R196, -R133, R34 ;  /* 0x80000085c4227223 */ /* 0x000fe20000010022 */
[----:B------:R-:W-:Y:S02]  /*85a0*/  I2FP.F32.S32 R195, R195 ;  /* 0x000000c300c37245 */ /* 0x000fe40000201400 */
[----:B------:R-:W-:Y:S01]  /*85b0*/  I2FP.F32.S32 R178, R202 ;  /* 0x000000ca00b27245 */ /* 0x000fe20000201400 */
[-C--:B-1----:R-:W-:Y:S03]  /*85c0*/  HMMA.16816.F32 R52, R172, R180.reuse, R52 ;  /* 0x000000b4ac34723c */ /* 0x082fe60000001834 */
[----:B------:R-:W-:Y:S01]  /*85d0*/  I2FP.F32.S32 R191, R191 ;  /* 0x000000bf00bf7245 */ /* 0x000fe20000201400 */
[----:B------:R-:W-:Y:S01]  /*85e0*/  FFMA.FTZ R21, R195, -R133, R21 ;  /* 0x80000085c3157223 */ /* 0x000fe20000010015 */
[----:B------:R-:W-:Y:S01]  /*85f0*/  I2FP.F32.S32 R179, R193 ;  /* 0x000000c100b37245 */ /* 0x000fe20000201400 */
[C---:B------:R-:W-:Y:S04]  /*8600*/  HMMA.16816.F32 R56, R184.reuse, R180, R56 ;  /* 0x000000b4b838723c */ /* 0x040fe80000001838 */
[----:B------:R-:W-:Y:S01]  /*8610*/  ISETP.GT.AND P5, PT, R223, RZ, PT ;  /* 0x000000ffdf00720c */ /* 0x000fe20003fa4270 */
[-C--:B------:R-:W-:Y:S01]  /*8620*/  FFMA.FTZ R35, R195, -R133.reuse, R35 ;  /* 0x80000085c3237223 */ /* 0x080fe20000010023 */
[----:B------:R-:W-:Y:S01]  /*8630*/  @!P0 IADD3 R208, -R2, 0x38, RZ ;  /* 0x0000003802d08810 */ /* 0x000fe20007ffe1ff */
[-C--:B------:R-:W-:Y:S03]  /*8640*/  HMMA.16816.F32 R60, R184, R182.reuse, R60 ;  /* 0x000000b6b83c723c */ /* 0x080fe6000000183c */
[----:B------:R-:W-:Y:S01]  /*8650*/  ISETP.GE.AND P0, PT, R135, RZ, PT ;  /* 0x000000ff8700720c */ /* 0x000fe20003f06270 */
[-C--:B------:R-:W-:Y:S01]  /*8660*/  FFMA.FTZ R36, R178, -R133.reuse, R36 ;  /* 0x80000085b2247223 */ /* 0x080fe20000010024 */
[----:B------:R-:W-:Y:S01]  /*8670*/  @!P1 IADD3 R209, -R2, 0x39, RZ ;  /* 0x0000003902d19810 */ /* 0x000fe20007ffe1ff */
[----:B------:R-:W-:Y:S04]  /*8680*/  HMMA.16816.F32 R64, R172, R182, R64 ;  /* 0x000000b6ac40723c */ /* 0x000fe80000001840 */
[----:B------:R-:W-:Y:S01]  /*8690*/  ISETP.GE.AND P1, PT, R132, RZ, PT ;  /* 0x000000ff8400720c */ /* 0x000fe20003f26270 */
[-C--:B------:R-:W-:Y:S01]  /*86a0*/  FFMA.FTZ R28, R191, -R133.reuse, R28 ;  /* 0x80000085bf1c7223 */ /* 0x080fe2000001001c */
[----:B------:R-:W-:Y:S01]  /*86b0*/  I2FP.F32.S32 R2, R200 ;  /* 0x000000c800027245 */ /* 0x000fe20000201400 */
[-C--:B------:R-:W-:Y:S01]  /*86c0*/  FFMA.FTZ R37, R179, -R133.reuse, R37 ;  /* 0x80000085b3257223 */ /* 0x080fe20000010025 */
[----:B------:R-:W-:Y:S03]  /*86d0*/  I2FP.F32.S32 R190, R190 ;  /* 0x000000be00be7245 */ /* 0x000fe60000201400 */
[----:B------:R-:W-:Y:S01]  /*86e0*/  @!P0 IADD3 R135, -R0, 0x28, RZ ;  /* 0x0000002800878810 */ /* 0x000fe20007ffe1ff */
[CC--:B------:R-:W-:Y:S01]  /*86f0*/  FFMA.FTZ R16, R2.reuse, -R133.reuse, R16 ;  /* 0x8000008502107223 */ /* 0x0c0fe20000010010 */
[----:B------:R-:W-:Y:S01]  /*8700*/  ISETP.GE.AND P0, PT, R189, RZ, PT ;  /* 0x000000ffbd00720c */ /* 0x000fe20003f06270 */
[-C--:B------:R-:W-:Y:S01]  /*8710*/  FFMA.FTZ R22, R2, -R133.reuse, R22 ;  /* 0x8000008502167223 */ /* 0x080fe20000010016 */
[----:B------:R-:W-:Y:S01]  /*8720*/  I2FP.F32.S32 R2, R194 ;  /* 0x000000c200027245 */ /* 0x000fe20000201400 */
[-C--:B------:R-:W-:Y:S01]  /*8730*/  FFMA.FTZ R29, R190, -R133.reuse, R29 ;  /* 0x80000085be1d7223 */ /* 0x080fe2000001001d */
[----:B------:R-:W-:Y:S01]  /*8740*/  @!P1 IADD3 R132, -R0, 0x29, RZ ;  /* 0x0000002900849810 */ /* 0x000fe20007ffe1ff */
[-C--:B------:R-:W-:Y:S01]  /*8750*/  FFMA.FTZ R60, R137, -R133.reuse, R60 ;  /* 0x80000085893c7223 */ /* 0x080fe2000001003c */
[----:B------:R-:W-:Y:S01]  /*8760*/  ISETP.GE.AND P1, PT, R188, RZ, PT ;  /* 0x000000ffbc00720c */ /* 0x000fe20003f26270 */
[CC--:B------:R-:W-:Y:S01]  /*8770*/  FFMA.FTZ R24, R2.reuse, -R133.reuse, R24 ;  /* 0x8000008502187223 */ /* 0x0c0fe20000010018 */
[----:B------:R-:W-:Y:S01]  /*8780*/  I2FP.F32.S32 R177, R132 ;  /* 0x0000008400b17245 */ /* 0x000fe20000201400 */
[-C--:B------:R-:W-:Y:S01]  /*8790*/  FFMA.FTZ R30, R2, -R133.reuse, R30 ;  /* 0x80000085021e7223 */ /* 0x080fe2000001001e */
[----:B------:R-:W-:Y:S01]  /*87a0*/  I2FP.F32.S32 R2, R198 ;  /* 0x000000c600027245 */ /* 0x000fe20000201400 */
[-C--:B------:R-:W-:Y:S01]  /*87b0*/  FFMA.FTZ R50, R178, -R133.reuse, R50 ;  /* 0x80000085b2327223 */ /* 0x080fe20000010032 */
[----:B------:R-:W-:Y:S01]  /*87c0*/  I2FP.F32.S32 R132, R212 ;  /* 0x000000d400847245 */ /* 0x000fe20000201400 */
[-C--:B------:R-:W-:Y:S01]  /*87d0*/  FFMA.FTZ R42, R191, -R133.reuse, R42 ;  /* 0x80000085bf2a7223 */ /* 0x080fe2000001002a */
[----:B------:R-:W-:Y:S01]  /*87e0*/  @!P0 IADD3 R189, -R0, 0x30, RZ ;  /* 0x0000003000bd8810 */ /* 0x000fe20007ffe1ff */
[C---:B------:R-:W-:Y:S01]  /*87f0*/  FFMA.FTZ R32, R2.reuse, -R133, R32 ;  /* 0x8000008502207223 */ /* 0x040fe20000010020 */
[----:B------:R-:W-:Y:S01]  /*8800*/  I2FP.F32.S32 R176, R135 ;  /* 0x0000008700b07245 */ /* 0x000fe20000201400 */
[----:B------:R-:W-:Y:S01]  /*8810*/  FFMA.FTZ R38, R2, -R133, R38 ;  /* 0x8000008502267223 */ /* 0x000fe20000010026 */
[----:B------:R-:W-:Y:S01]  /*8820*/  I2FP.F32.S32 R2, R201 ;  /* 0x000000c900027245 */ /* 0x000fe20000201400 */
[-C--:B------:R-:W-:Y:S01]  /*8830*/  FFMA.FTZ R52, R132, -R133.reuse, R52 ;  /* 0x8000008584347223 */ /* 0x080fe20000010034 */
[----:B------:R-:W-:Y:S01]  /*8840*/  @!P1 IADD3 R188, -R0, 0x31, RZ ;  /* 0x0000003100bc9810 */ /* 0x000fe20007ffe1ff */
[-C--:B------:R-:W-:Y:S01]  /*8850*/  FFMA.FTZ R66, R132, -R133.reuse, R66 ;  /* 0x8000008584427223 */ /* 0x080fe20000010042 */
[----:B------:R-:W-:Y:S01]  /*8860*/  IABS R0, R0 ;  /* 0x0000000000007213 */ /* 0x000fe20000000000 */
[CC--:B------:R-:W-:Y:S01]  /*8870*/  FFMA.FTZ R40, R2.reuse, -R133.reuse, R40 ;  /* 0x8000008502287223 */ /* 0x0c0fe20000010028 */
[----:B------:R-:W-:Y:S01]  /*8880*/  I2FP.F32.S32 R135, R210 ;  /* 0x000000d200877245 */ /* 0x000fe20000201400 */
[-C--:B------:R-:W-:Y:S01]  /*8890*/  FFMA.FTZ R46, R2, -R133.reuse, R46 ;  /* 0x80000085022e7223 */ /* 0x080fe2000001002e */
[----:B------:R-:W-:Y:S01]  /*88a0*/  I2FP.F32.S32 R0, R0 ;  /* 0x0000000000007245 */ /* 0x000fe20000201400 */
[----:B------:R-:W-:Y:S01]  /*88b0*/  FFMA.FTZ R51, R179, -R133, R51 ;  /* 0x80000085b3337223 */ /* 0x000fe20000010033 */
[----:B------:R-:W-:Y:S01]  /*88c0*/  I2FP.F32.S32 R2, R213 ;  /* 0x000000d500027245 */ /* 0x000fe20000201400 */
[----:B------:R-:W-:Y:S01]  /*88d0*/  FFMA.FTZ R48, R135, -R133, R48 ;  /* 0x8000008587307223 */ /* 0x000fe20000010030 */
[----:B------:R-:W-:Y:S01]  /*88e0*/  FMNMX.FTZ R132, R4, R3, !PT ;  /* 0x0000000304847209 */ /* 0x000fe20007810000 */
[CC--:B------:R-:W-:Y:S01]  /*88f0*/  FFMA.FTZ R8, R0.reuse, -R133.reuse, R8 ;  /* 0x8000008500087223 */ /* 0x0c0fe20000010008 */
[----:B------:R-:W-:Y:S01]  /*8900*/  I2FP.F32.S32 R172, R208 ;  /* 0x000000d000ac7245 */ /* 0x000fe20000201400 */
[----:B------:R-:W-:Y:S01]  /*8910*/  FFMA.FTZ R14, R0, -R133, R14 ;  /* 0x80000085000e7223 */ /* 0x000fe2000001000e */
[----:B------:R-:W-:Y:S01]  /*8920*/  I2FP.F32.S32 R0, R207 ;  /* 0x000000cf00007245 */ /* 0x000fe20000201400 */
[CC--:B------:R-:W-:Y:S01]  /*8930*/  FFMA.FTZ R53, R2.reuse, -R133.reuse, R53 ;  /* 0x8000008502357223 */ /* 0x0c0fe20000010035 */
[----:B------:R-:W-:Y:S01]  /*8940*/  FMNMX.FTZ R132, R5, R132, !PT ;  /* 0x0000008405847209 */ /* 0x000fe20007810000 */
[-C--:B------:R-:W-:Y:S01]  /*8950*/  FFMA.FTZ R67, R2, -R133.reuse, R67 ;  /* 0x8000008502437223 */ /* 0x080fe20000010043 */
[----:B------:R-:W-:Y:S01]  /*8960*/  FMNMX.FTZ R2, R6, R134, !PT ;  /* 0x0000008606027209 */ /* 0x000fe20007810000 */
[-C--:B------:R-:W-:Y:S01]  /*8970*/  FFMA.FTZ R17, R0, -R133.reuse, R17 ;  /* 0x8000008500117223 */ /* 0x080fe20000010011 */
[----:B------:R-:W-:Y:S01]  /*8980*/  FMNMX.FTZ R132, R16, R132, !PT ;  /* 0x0000008410847209 */ /* 0x000fe20007810000 */
[----:B------:R-:W-:Y:S01]  /*8990*/  FFMA.FTZ R23, R0, -R133, R23 ;  /* 0x8000008500177223 */ /* 0x000fe20000010017 */
[----:B------:R-:W-:Y:S01]  /*89a0*/  I2FP.F32.S32 R0, R197 ;  /* 0x000000c500007245 */ /* 0x000fe20000201400 */
[----:B------:R-:W-:Y:S01]  /*89b0*/  FFMA.FTZ R54, R135, -R133, R54 ;  /* 0x8000008587367223 */ /* 0x000fe20000010036 */
[----:B------:R-:W-:Y:S01]  /*89c0*/  I2FP.F32.S32 R135, R209 ;  /* 0x000000d100877245 */ /* 0x000fe20000201400 */
[-C--:B------:R-:W-:Y:S01]  /*89d0*/  FFMA.FTZ R43, R190, -R133.reuse, R43 ;  /* 0x80000085be2b7223 */ /* 0x080fe2000001002b */
[----:B------:R-:W-:Y:S01]  /*89e0*/  FMNMX.FTZ R2, R7, R2, !PT ;  /* 0x0000000207027209 */ /* 0x000fe20007810000 */
[CC--:B------:R-:W-:Y:S01]  /*89f0*/  FFMA.FTZ R25, R0.reuse, -R133.reuse, R25 ;  /* 0x8000008500197223 */ /* 0x0c0fe20000010019 */
[----:B------:R-:W-:Y:S01]  /*8a00*/  FMNMX.FTZ R137, R17, R132, !PT ;  /* 0x0000008411897209 */ /* 0x000fe20007810000 */
[----:B------:R-:W-:Y:S01]  /*8a10*/  FFMA.FTZ R31, R0, -R133, R31 ;  /* 0x80000085001f7223 */ /* 0x000fe2000001001f */
[----:B------:R-:W-:Y:S01]  /*8a20*/  I2FP.F32.S32 R0, R199 ;  /* 0x000000c700007245 */ /* 0x000fe20000201400 */
[-C--:B------:R-:W-:Y:S01]  /*8a30*/  FFMA.FTZ R65, R135, -R133.reuse, R65 ;  /* 0x8000008587417223 */ /* 0x080fe20000010041 */
[----:B------:R-:W-:Y:S01]  /*8a40*/  FMNMX.FTZ R135, R8, R138, !PT ;  /* 0x0000008a08877209 */ /* 0x000fe20007810000 */
[----:B------:R-:W-:Y:S01]  /*8a50*/  FFMA.FTZ R44, R176, -R133, R44 ;  /* 0x80000085b02c7223 */ /* 0x000fe2000001002c */
[----:B------:R-:W-:Y:S01]  /*8a60*/  FMNMX.FTZ R137, R20, R137, !PT ;  /* 0x0000008914897209 */ /* 0x000fe20007810000 */
[C---:B------:R-:W-:Y:S01]  /*8a70*/  FFMA.FTZ R33, R0.reuse, -R133, R33 ;  /* 0x8000008500217223 */ /* 0x040fe20000010021 */
[----:B------:R-:W-:Y:S01]  /*8a80*/  FMNMX.FTZ R132, R9, R135, !PT ;  /* 0x0000008709847209 */ /* 0x000fe20007810000 */
[-C--:B------:R-:W-:Y:S01]  /*8a90*/  FFMA.FTZ R39, R0, -R133.reuse, R39 ;  /* 0x8000008500277223 */ /* 0x080fe20000010027 */
[----:B------:R-:W-:Y:S01]  /*8aa0*/  I2FP.F32.S32 R0, R204 ;  /* 0x000000cc00007245 */ /* 0x000fe20000201400 */
[-C--:B------:R-:W-:Y:S01]  /*8ab0*/  FFMA.FTZ R45, R177, -R133.reuse, R45 ;  /* 0x80000085b12d7223 */ /* 0x080fe2000001002d */
[----:B------:R-:W-:Y:S01]  /*8ac0*/  FMNMX.FTZ R132, R12, R132, !PT ;  /* 0x000000840c847209 */ /* 0x000fe20007810000 */
[----:B------:R-:W-:Y:S01]  /*8ad0*/  FFMA.FTZ R64, R172, -R133, R64 ;  /* 0x80000085ac407223 */ /* 0x000fe20000010040 */
[----:B------:R-:W-:Y:S01]  /*8ae0*/  FMNMX.FTZ R180, R21, R137, !PT ;  /* 0x0000008915b47209 */ /* 0x000fe20007810000 */
[CC--:B------:R-:W-:Y:S01]  /*8af0*/  FFMA.FTZ R41, R0.reuse, -R133.reuse, R41 ;  /* 0x8000008500297223 */ /* 0x0c0fe20000010029 */
[----:B------:R-:W-:Y:S01]  /*8b00*/  FMNMX.FTZ R132, R13, R132, !PT ;  /* 0x000000840d847209 */ /* 0x000fe20007810000 */
[----:B------:R-:W-:Y:S01]  /*8b10*/  FFMA.FTZ R47, R0, -R133, R47 ;  /* 0x80000085002f7223 */ /* 0x000fe2000001002f */
[----:B------:R-:W-:Y:S01]  /*8b20*/  I2FP.F32.S32 R0, R211 ;  /* 0x000000d300007245 */ /* 0x000fe20000201400 */
[-C--:B------:R-:W-:Y:S01]  /*8b30*/  FFMA.FTZ R58, R176, -R133.reuse, R58 ;  /* 0x80000085b03a7223 */ /* 0x080fe2000001003a */
[----:B------:R-:W-:Y:S01]  /*8b40*/  FMNMX.FTZ R180, R32, R180, !PT ;  /* 0x000000b420b47209 */ /* 0x000fe20007810000 */
[-C--:B------:R-:W-:Y:S01]  /*8b50*/  FFMA.FTZ R59, R177, -R133.reuse, R59 ;  /* 0x80000085b13b7223 */ /* 0x080fe2000001003b */
[----:B------:R-:W-:Y:S01]  /*8b60*/  FMNMX.FTZ R132, R24, R132, !PT ;  /* 0x0000008418847209 */ /* 0x000fe20007810000 */
[CC--:B------:R-:W-:Y:S01]  /*8b70*/  FFMA.FTZ R49, R0.reuse, -R133.reuse, R49 ;  /* 0x8000008500317223 */ /* 0x0c0fe20000010031 */
[----:B------:R-:W-:Y:S01]  /*8b80*/  FMNMX.FTZ R180, R33, R180, !PT ;  /* 0x000000b421b47209 */ /* 0x000fe20007810000 */
[-C--:B------:R-:W-:Y:S01]  /*8b90*/  FFMA.FTZ R55, R0, -R133.reuse, R55 ;  /* 0x8000008500377223 */ /* 0x080fe20000010037 */
[----:B------:R-:W-:Y:S02]  /*8ba0*/  I2FP.F32.S32 R0, R188 ;  /* 0x000000bc00007245 */ /* 0x000fe40000201400 */
[----:B------:R-:W-:Y:S02]  /*8bb0*/  I2FP.F32.S32 R188, R136 ;  /* 0x0000008800bc7245 */ /* 0x000fe40000201400 */
[----:B------:R-:W-:Y:S01]  /*8bc0*/  FMNMX.FTZ R136, R18, R2, !PT ;  /* 0x0000000212887209 */ /* 0x000fe20007810000 */
[----:B------:R-:W-:Y:S01]  /*8bd0*/  FFMA.FTZ R57, R0, -R133, R57 ;  /* 0x8000008500397223 */ /* 0x000fe20000010039 */
        /* <DEDUP_REMOVED lines=28> */
[----:B------:R-:W-:Y:S02]  /*8da0*/  I2FP.F32.S32 R189, R189 ;  /* 0x000000bd00bd7245 */ /* 0x000fe40000201400 */
[----:B------:R-:W-:Y:S02]  /*8db0*/  FMNMX.FTZ R2, R43, R2, !PT ;  /* 0x000000022b027209 */ /* 0x000fe40007810000 */
        /* <DEDUP_REMOVED lines=13> */
.L_x_122:
[----:B--2---:R-:W1:Y:S01]  /*8e90*/  SHFL.BFLY PT, R137, R180, 0x2, 0x1f ;  /* 0x0c401f00b4897f89 */ /* 0x004e6200000e0000 */
[----:B------:R-:W-:Y:S01]  /*8ea0*/  FMNMX.FTZ R136, R67, R186, !PT ;  /* 0x000000ba43887209 */ /* 0x000fe20007810000 */
[----:B------:R-:W-:Y:S01]  /*8eb0*/  FFMA.FTZ R61, R188, -R133, R61 ;  /* 0x80000085bc3d7223 */ /* 0x000fe2000001003d */
[----:B------:R-:W-:Y:S01]  /*8ec0*/  FMNMX.FTZ R132, R57, R181, !PT ;  /* 0x000000b539847209 */ /* 0x000fe20007810000 */
[----:B------:R-:W-:Y:S01]  /*8ed0*/  FFMA.FTZ R62, R189, -R133, R62 ;  /* 0x80000085bd3e7223 */ /* 0x000fe2000001003e */
[----:B------:R-:W-:Y:S03]  /*8ee0*/  FMNMX.FTZ R2, R58, R187, !PT ;  /* 0x000000bb3a027209 */ /* 0x000fe60007810000 */
[----:B------:R-:W2:Y:S01]  /*8ef0*/  SHFL.BFLY PT, R172, R136, 0x2, 0x1f ;  /* 0x0c401f0088ac7f89 */ /* 0x000ea200000e0000 */
[----:B------:R-:W-:Y:S01]  /*8f00*/  FMNMX.FTZ R132, R60, R132, !PT ;  /* 0x000000843c847209 */ /* 0x000fe20007810000 */
[----:B------:R-:W-:Y:S01]  /*8f10*/  FFMA.FTZ R63, R0, -R133, R63 ;  /* 0x80000085003f7223 */ /* 0x000fe2000001003f */
[----:B------:R-:W-:Y:S05]  /*8f20*/  FMNMX.FTZ R2, R59, R2, !PT ;  /* 0x000000023b027209 */ /* 0x000fea0007810000 */
[----:B------:R-:W-:Y:S01]  /*8f30*/  LDSM.16.MT88.4 R176, [R218+0x9000] ;  /* 0x00900000dab0783b */ /* 0x000fe20000004200 */
[----:B------:R-:W-:Y:S02]  /*8f40*/  FMNMX.FTZ R174, R61, R132, !PT ;  /* 0x000000843dae7209 */ /* 0x000fe40007810000 */
[----:B------:R-:W-:Y:S04]  /*8f50*/  FMNMX.FTZ R0, R62, R2, !PT ;  /* 0x000000023e007209 */ /* 0x000fe80007810000 */
[----:B------:R-:W-:Y:S01]  /*8f60*/  FMNMX.FTZ R0, R63, R0, !PT ;  /* 0x000000003f007209 */ /* 0x000fe20007810000 */
[----:B------:R-:W3:Y:S08]  /*8f70*/  SHFL.BFLY PT, R132, R174, 0x2, 0x1f ;  /* 0x0c401f00ae847f89 */ /* 0x000ef000000e0000 */
[----:B------:R-:W4:Y:S01]  /*8f80*/  SHFL.BFLY PT, R2, R0, 0x2, 0x1f ;  /* 0x0c401f0000027f89 */ /* 0x000f2200000e0000 */
[----:B-1----:R-:W-:Y:S07]  /*8f90*/  FMNMX.FTZ R137, R180, R137, !PT ;  /* 0x00000089b4897209 */ /* 0x002fee0007810000 */
[----:B------:R-:W1:Y:S01]  /*8fa0*/  SHFL.BFLY PT, R135, R137, 0x1, 0x1f ;  /* 0x0c201f0089877f89 */ /* 0x000e6200000e0000 */
[----:B--2---:R-:W-:Y:S07]  /*8fb0*/  FMNMX.FTZ R136, R136, R172, !PT ;  /* 0x000000ac88887209 */ /* 0x004fee0007810000 */
[----:B------:R-:W2:Y:S01]  /*8fc0*/  SHFL.BFLY PT, R172, R136, 0x1, 0x1f ;  /* 0x0c201f0088ac7f89 */ /* 0x000ea200000e0000 */
[----:B---3--:R-:W-:Y:S02]  /*8fd0*/  FMNMX.FTZ R174, R174, R132, !PT ;  /* 0x00000084aeae7209 */ /* 0x008fe40007810000 */
[----:B----4-:R-:W-:Y:S05]  /*8fe0*/  FMNMX.FTZ R2, R0, R2, !PT ;  /* 0x0000000200027209 */ /* 0x010fea0007810000 */
[----:B------:R-:W3:Y:S08]  /*8ff0*/  SHFL.BFLY PT, R173, R174, 0x1, 0x1f ;  /* 0x0c201f00aead7f89 */ /* 0x000ef000000e0000 */
[----:B------:R-:W4:Y:S01]  /*9000*/  SHFL.BFLY PT, R132, R2, 0x1, 0x1f ;  /* 0x0c201f0002847f89 */ /* 0x000f2200000e0000 */
[----:B-1----:R-:W-:Y:S04]  /*9010*/  FMNMX.FTZ R137, R137, R135, !PT ;  /* 0x0000008789897209 */ /* 0x002fe80007810000 */
[C---:B------:R-:W-:Y:S01]  /*9020*/  FSETP.NEU.FTZ.AND P0, PT, R137.reuse, -INF , PT ;  /* 0xff8000008900780b */ /* 0x040fe20003f1d000 */
[----:B------:R-:W-:Y:S01]  /*9030*/  FADD.FTZ R0, -R137, R3 ;  /* 0x0000000389007221 */ /* 0x000fe20000010100 */
[----:B--2---:R-:W-:Y:S03]  /*9040*/  FMNMX.FTZ R136, R136, R172, !PT ;  /* 0x000000ac88887209 */ /* 0x004fe60007810000 */
[----:B------:R-:W-:Y:S02]  /*9050*/  FMUL.FTZ R3, R0, UR4 ;  /* 0x0000000400037c20 */ /* 0x000fe40008410000 */
[----:B------:R-:W-:Y:S02]  /*9060*/  FADD.FTZ R0, -R136, R134 ;  /* 0x0000008688007221 */ /* 0x000fe40000010100 */
[----:B------:R1:W2:Y:S01]  /*9070*/  MUFU.EX2 R134, R3 ;  /* 0x0000000300867308 */ /* 0x0002a20000000800 */
[----:B---3--:R-:W-:Y:S02]  /*9080*/  FMNMX.FTZ R135, R174, R173, !PT ;  /* 0x000000adae877209 */ /* 0x008fe40007810000 */
[----:B------:R-:W3:Y:S01]  /*9090*/  LDSM.16.MT88.4 R172, [R216+0x9000] ;  /* 0x00900000d8ac783b */ /* 0x000ee20000004200 */
[----:B----4-:R-:W-:Y:S02]  /*90a0*/  FMNMX.FTZ R132, R2, R132, !PT ;  /* 0x0000008402847209 */ /* 0x010fe40007810000 */
[C---:B------:R-:W-:Y:S03]  /*90b0*/  FMUL.FTZ R180, R135.reuse, UR4 ;  /* 0x0000000487b47c20 */ /* 0x040fe60008410000 */
[----:B------:R-:W-:Y:S01]  /*90c0*/  FMUL.FTZ R181, R132, UR4 ;  /* 0x0000000484b57c20 */ /* 0x000fe20008410000 */
[----:B-1----:R-:W-:Y:S01]  /*90d0*/  FMUL.FTZ R3, R0, UR4 ;  /* 0x0000000400037c20 */ /* 0x002fe20008410000 */
[----:B------:R-:W-:Y:S01]  /*90e0*/  FADD.FTZ R0, -R135, R138 ;  /* 0x0000008a87007221 */ /* 0x000fe20000010100 */
[----:B------:R-:W-:Y:S01]  /*90f0*/  FMUL.FTZ R138, R137, UR4 ;  /* 0x00000004898a7c20 */ /* 0x000fe20008410000 */
[C---:B--2---:R-:W-:Y:S01]  /*9100*/  FMUL.FTZ R68, R134.reuse, R68 ;  /* 0x0000004486447220 */ /* 0x044fe20000410000 */
[----:B------:R-:W-:Y:S01]  /*9110*/  FMUL.FTZ R69, R134, R69 ;  /* 0x0000004586457220 */ /* 0x000fe20000410000 */
[----:B------:R-:W-:Y:S01]  /*9120*/  FMUL.FTZ R2, R0, UR4 ;  /* 0x0000000400027c20 */ /* 0x000fe20008410000 */
[----:B------:R-:W-:Y:S01]  /*9130*/  FADD.FTZ R0, -R132, R139 ;  /* 0x0000008b84007221 */ /* 0x000fe20000010100 */
[----:B------:R-:W-:Y:S01]  /*9140*/  FSEL R138, R138, RZ, P0 ;  /* 0x000000ff8a8a7208 */ /* 0x000fe20000000000 */
[C---:B------:R-:W-:Y:S01]  /*9150*/  FMUL.FTZ R139, R136.reuse, UR4 ;  /* 0x00000004888b7c20 */ /* 0x040fe20008410000 */
[----:B------:R-:W-:Y:S01]  /*9160*/  FSETP.NEU.FTZ.AND P0, PT, R136, -INF , PT ;  /* 0xff8000008800780b */ /* 0x000fe20003f1d000 */
[----:B------:R-:W-:Y:S01]  /*9170*/  FMUL.FTZ R0, R0, UR4 ;  /* 0x0000000400007c20 */ /* 0x000fe20008410000 */
[----:B------:R-:W1:Y:S01]  /*9180*/  MUFU.EX2 R2, R2 ;  /* 0x0000000200027308 */ /* 0x000e620000000800 */
        /* <DEDUP_REMOVED lines=15> */
[----:B------:R-:W2:Y:S01]  /*9280*/  MUFU.EX2 R0, R0 ;  /* 0x0000000000007308 */ /* 0x000ea20000000800 */
[--C-:B------:R-:W-:Y:S01]  /*9290*/  FFMA.FTZ R12, R12, UR4, -R180.reuse ;  /* 0x000000040c0c7c23 */ /* 0x100fe200080108b4 */
[----:B------:R-:W-:Y:S01]  /*92a0*/  FFMA.FTZ R13, R13, UR4, -R180 ;  /* 0x000000040d0d7c23 */ /* 0x000fe200080108b4 */
[--C-:B------:R-:W-:Y:S01]  /*92b0*/  FFMA.FTZ R10, R10, UR4, -R181.reuse ;  /* 0x000000040a0a7c23 */ /* 0x100fe200080108b5 */
[--C-:B------:R-:W-:Y:S01]  /*92c0*/  FFMA.FTZ R11, R11, UR4, -R181.reuse ;  /* 0x000000040b0b7c23 */ /* 0x100fe200080108b5 */
[--C-:B------:R-:W-:Y:S01]  /*92d0*/  FFMA.FTZ R14, R14, UR4, -R181.reuse ;  /* 0x000000040e0e7c23 */ /* 0x100fe200080108b5 */
[----:B------:R-:W-:Y:S01]  /*92e0*/  FFMA.FTZ R15, R15, UR4, -R181 ;  /* 0x000000040f0f7c23 */ /* 0x000fe200080108b5 */
[C---:B-1----:R-:W-:Y:S03]  /*92f0*/  FMUL.FTZ R72, R2.reuse, R72 ;  /* 0x0000004802487220 */ /* 0x042fe60000410000 */
        /* <DEDUP_REMOVED lines=9> */
[C---:B--2---:R-:W-:Y:S01]  /*9390*/  FMUL.FTZ R74, R0.reuse, R74 ;  /* 0x0000004a004a7220 */ /* 0x044fe20000410000 */
[C---:B------:R-:W-:Y:S01]  /*93a0*/  FMUL.FTZ R75, R0.reuse, R75 ;  /* 0x0000004b004b7220 */ /* 0x040fe20000410000 */
[C---:B------:R-:W-:Y:S01]  /*93b0*/  FMUL.FTZ R78, R0.reuse, R78 ;  /* 0x0000004e004e7220 */ /* 0x040fe20000410000 */
[----:B------:R-:W-:Y:S01]  /*93c0*/  FMUL.FTZ R79, R0, R79 ;  /* 0x0000004f004f7220 */ /* 0x000fe20000410000 */
[C---:B------:R-:W-:Y:S01]  /*93d0*/  FMUL.FTZ R88, R2.reuse, R88 ;  /* 0x0000005802587220 */ /* 0x040fe20000410000 */
[----:B------:R-:W-:Y:S01]  /*93e0*/  FMUL.FTZ R89, R2, R89 ;  /* 0x0000005902597220 */ /* 0x000fe20000410000 */
[----:B------:R-:W-:Y:S03]  /*93f0*/  FMUL.FTZ R90, R0, R90 ;  /* 0x0000005a005a7220 */ /* 0x000fe60000410000 */
[----:B------:R2:W-:Y:S01]  /*9400*/  MUFU.EX2 R207, R10 ;  /* 0x0000000a00cf7308 */ /* 0x0005e20000000800 */
[----:B-1----:R-:W-:Y:S01]  /*9410*/  FMUL.FTZ R8, R2, R140 ;  /* 0x0000008c02087220 */ /* 0x002fe20000410000 */
[----:B------:R-:W-:Y:S01]  /*9420*/  FMUL.FTZ R91, R0, R91 ;  /* 0x0000005b005b7220 */ /* 0x000fe20000410000 */
[C---:B------:R-:W-:Y:S01]  /*9430*/  FMUL.FTZ R92, R2.reuse, R92 ;  /* 0x0000005c025c7220 */ /* 0x040fe20000410000 */
[----:B------:R-:W-:Y:S01]  /*9440*/  FMUL.FTZ R93, R2, R93 ;  /* 0x0000005d025d7220 */ /* 0x000fe20000410000 */
[C---:B------:R-:W-:Y:S01]  /*9450*/  FMUL.FTZ R94, R0.reuse, R94 ;  /* 0x0000005e005e7220 */ /* 0x040fe20000410000 */
[----:B------:R-:W-:Y:S01]  /*9460*/  FMUL.FTZ R95, R0, R95 ;  /* 0x0000005f005f7220 */ /* 0x000fe20000410000 */
[--C-:B------:R-:W-:Y:S03]  /*9470*/  FFMA.FTZ R36, R36, UR4, -R138.reuse ;  /* 0x0000000424247c23 */ /* 0x100fe6000801088a */
[----:B------:R1:W-:Y:S01]  /*9480*/  MUFU.EX2 R211, R11 ;  /* 0x0000000b00d37308 */ /* 0x0003e20000000800 */
[----:B----4-:R-:W-:Y:S01]  /*9490*/  FMUL.FTZ R9, R2, R141 ;  /* 0x0000008d02097220 */ /* 0x010fe20000410000 */
[--C-:B------:R-:W-:Y:S01]  /*94a0*/  FFMA.FTZ R37, R37, UR4, -R138.reuse ;  /* 0x0000000425257c23 */ /* 0x100fe2000801088a */
[--C-:B------:R-:W-:Y:S01]  /*94b0*/  FFMA.FTZ R38, R38, UR4, -R139.reuse ;  /* 0x0000000426267c23 */ /* 0x100fe2000801088b */
[--C-:B------:R-:W-:Y:S01]  /*94c0*/  FFMA.FTZ R39, R39, UR4, -R139.reuse ;  /* 0x0000000427277c23 */ /* 0x100fe2000801088b */
[--C-:B------:R-:W-:Y:S01]  /*94d0*/  FFMA.FTZ R48, R48, UR4, -R138.reuse ;  /* 0x0000000430307c23 */ /* 0x100fe2000801088a */
[----:B------:R-:W-:Y:S01]  /*94e0*/  FFMA.FTZ R49, R49, UR4, -R138 ;  /* 0x0000000431317c23 */ /* 0x000fe2000801088a */
[--C-:B------:R-:W-:Y:S03]  /*94f0*/  FFMA.FTZ R50, R50, UR4, -R139.reuse ;  /* 0x0000000432327c23 */ /* 0x100fe6000801088b */
[----:B------:R-:W4:Y:S01]  /*9500*/  MUFU.EX2 R3, R3 ;  /* 0x0000000300037308 */ /* 0x000f220000000800 */
[----:B--2---:R-:W-:Y:S01]  /*9510*/  FMUL.FTZ R10, R0, R142 ;  /* 0x0000008e000a7220 */ /* 0x004fe20000410000 */
[----:B------:R-:W-:Y:S01]  /*9520*/  FFMA.FTZ R51, R51, UR4, -R139 ;  /* 0x0000000433337c23 */ /* 0x000fe2000801088b */
[--C-:B------:R-:W-:Y:S01]  /*9530*/  FFMA.FTZ R40, R40, UR4, -R180.reuse ;  /* 0x0000000428287c23 */ /* 0x100fe200080108b4 */
[----:B------:R-:W-:Y:S01]  /*9540*/  FFMA.FTZ R41, R41, UR4, -R180 ;  /* 0x0000000429297c23 */ /* 0x000fe200080108b4 */
[--C-:B------:R-:W-:Y:S01]  /*9550*/  FFMA.FTZ R42, R42, UR4, -R181.reuse ;  /* 0x000000042a2a7c23 */ /* 0x100fe200080108b5 */
[----:B------:R-:W-:Y:S01]  /*9560*/  FFMA.FTZ R43, R43, UR4, -R181 ;  /* 0x000000042b2b7c23 */ /* 0x000fe200080108b5 */
[--C-:B------:R-:W-:Y:S03]  /*9570*/  FFMA.FTZ R52, R52, UR4, -R138.reuse ;  /* 0x0000000434347c23 */ /* 0x100fe6000801088a */
[----:B------:R2:W-:Y:S01]  /*9580*/  MUFU.EX2 R232, R16 ;  /* 0x0000001000e87308 */ /* 0x0005e20000000800 */
[----:B-1----:R-:W-:Y:S01]  /*9590*/  FMUL.FTZ R11, R0, R143 ;  /* 0x0000008f000b7220 */ /* 0x002fe20000410000 */
[----:B------:R-:W-:Y:S01]  /*95a0*/  FFMA.FTZ R53, R53, UR4, -R138 ;  /* 0x0000000435357c23 */ /* 0x000fe2000801088a */
[--C-:B------:R-:W-:Y:S01]  /*95b0*/  FFMA.FTZ R54, R54, UR4, -R139.reuse ;  /* 0x0000000436367c23 */ /* 0x100fe2000801088b */
[----:B------:R-:W-:Y:S01]  /*95c0*/  FFMA.FTZ R55, R55, UR4, -R139 ;  /* 0x0000000437377c23 */ /* 0x000fe2000801088b */
[--C-:B------:R-:W-:Y:S01]  /*95d0*/  FFMA.FTZ R56, R56, UR4, -R180.reuse ;  /* 0x0000000438387c23 */ /* 0x100fe200080108b4 */
[----:B------:R-:W-:Y:S01]  /*95e0*/  FFMA.FTZ R57, R57, UR4, -R180 ;  /* 0x0000000439397c23 */ /* 0x000fe200080108b4 */
[--C-:B------:R-:W-:Y:S03]  /*95f0*/  FFMA.FTZ R58, R58, UR4, -R181.reuse ;  /* 0x000000043a3a7c23 */ /* 0x100fe600080108b5 */
[----:B------:R-:W1:Y:S01]  /*9600*/  MUFU.EX2 R233, R17 ;  /* 0x0000001100e97308 */ /* 0x000e620000000800 */
[C---:B----4-:R-:W-:Y:S01]  /*9610*/  FMUL.FTZ R70, R3.reuse, R70 ;  /* 0x0000004603467220 */ /* 0x050fe20000410000 */
[C---:B------:R-:W-:Y:S01]  /*9620*/  FMUL.FTZ R71, R3.reuse, R71 ;  /* 0x0000004703477220 */ /* 0x040fe20000410000 */
[C---:B------:R-:W-:Y:S01]  /*9630*/  FMUL.FTZ R82, R3.reuse, R82 ;  /* 0x0000005203527220 */ /* 0x040fe20000410000 */
[C---:B------:R-:W-:Y:S01]  /*9640*/  FMUL.FTZ R83, R3.reuse, R83 ;  /* 0x0000005303537220 */ /* 0x040fe20000410000 */
[C---:B------:R-:W-:Y:S01]  /*9650*/  FMUL.FTZ R86, R3.reuse, R86 ;  /* 0x0000005603567220 */ /* 0x040fe20000410000 */
[----:B------:R-:W-:Y:S01]  /*9660*/  FMUL.FTZ R87, R3, R87 ;  /* 0x0000005703577220 */ /* 0x000fe20000410000 */
[----:B------:R-:W-:Y:S03]  /*9670*/  FFMA.FTZ R59, R59, UR4, -R181 ;  /* 0x000000043b3b7c23 */ /* 0x000fe600080108b5 */
[----:B------:R4:W-:Y:S01]  /*9680*/  MUFU.EX2 R228, R18 ;  /* 0x0000001200e47308 */ /* 0x0009e20000000800 */
[----:B--2---:R-:W-:Y:S01]  /*9690*/  FMUL.FTZ R16, R134, R152 ;  /* 0x0000009886107220 */ /* 0x004fe20000410000 */
[--C-:B------:R-:W-:Y:S01]  /*96a0*/  FFMA.FTZ R21, R21, UR4, -R138.reuse ;  /* 0x0000000415157c23 */ /* 0x100fe2000801088a */
[--C-:B------:R-:W-:Y:S01]  /*96b0*/  FFMA.FTZ R22, R22, UR4, -R139.reuse ;  /* 0x0000000416167c23 */ /* 0x100fe2000801088b */
[--C-:B------:R-:W-:Y:S01]  /*96c0*/  FFMA.FTZ R23, R23, UR4, -R139.reuse ;  /* 0x0000000417177c23 */ /* 0x100fe2000801088b */
[C---:B------:R-:W-:Y:S01]  /*96d0*/  FMUL.FTZ R96, R134.reuse, R96 ;  /* 0x0000006086607220 */ /* 0x040fe20000410000 */
[C---:B------:R-:W-:Y:S01]  /*96e0*/  FMUL.FTZ R97, R134.reuse, R97 ;  /* 0x0000006186617220 */ /* 0x040fe20000410000 */
[----:B------:R-:W-:Y:S03]  /*96f0*/  FMUL.FTZ R98, R3, R98 ;  /* 0x0000006203627220 */ /* 0x000fe60000410000 */
[----:B------:R-:W2:Y:S01]  /*9700*/  MUFU.EX2 R230, R19 ;  /* 0x0000001300e67308 */ /* 0x000ea20000000800 */
[----:B-1----:R-:W-:Y:S01]  /*9710*/  F2FP.F16.F32.PACK_AB R142, R233, R232 ;  /* 0x000000e8e98e723e */ /* 0x002fe200000000ff */
[C---:B------:R-:W-:Y:S01]  /*9720*/  FMUL.FTZ R17, R134.reuse, R153 ;  /* 0x0000009986117220 */ /* 0x040fe20000410000 */
[C---:B------:R-:W-:Y:S01]  /*9730*/  FMUL.FTZ R99, R3.reuse, R99 ;  /* 0x0000006303637220 */ /* 0x040fe20000410000 */
[C---:B------:R-:W-:Y:S01]  /*9740*/  FMUL.FTZ R100, R134.reuse, R100 ;  /* 0x0000006486647220 */ /* 0x040fe20000410000 */
[----:B------:R-:W-:Y:S01]  /*9750*/  FMUL.FTZ R101, R134, R101 ;  /* 0x0000006586657220 */ /* 0x000fe20000410000 */
[C---:B------:R-:W-:Y:S01]  /*9760*/  FMUL.FTZ R102, R3.reuse, R102 ;  /* 0x0000006603667220 */ /* 0x040fe20000410000 */
[C---:B------:R-:W-:Y:S03]  /*9770*/  FMUL.FTZ R103, R3.reuse, R103 ;  /* 0x0000006703677220 */ /* 0x040fe60000410000 */
[----:B------:R1:W-:Y:S01]  /*9780*/  MUFU.EX2 R229, R4 ;  /* 0x0000000400e57308 */ /* 0x0003e20000000800 */
[C---:B----4-:R-:W-:Y:S01]  /*9790*/  FMUL.FTZ R18, R3.reuse, R154 ;  /* 0x0000009a03127220 */ /* 0x050fe20000410000 */
[C---:B------:R-:W-:Y:S01]  /*97a0*/  FMUL.FTZ R104, R2.reuse, R104 ;  /* 0x0000006802687220 */ /* 0x040fe20000410000 */
[----:B------:R-:W-:Y:S01]  /*97b0*/  FMUL.FTZ R105, R2, R105 ;  /* 0x0000006902697220 */ /* 0x000fe20000410000 */
[C---:B------:R-:W-:Y:S01]  /*97c0*/  FMUL.FTZ R106, R0.reuse, R106 ;  /* 0x0000006a006a7220 */ /* 0x040fe20000410000 */
[----:B------:R-:W-:Y:S01]  /*97d0*/  FMUL.FTZ R107, R0, R107 ;  /* 0x0000006b006b7220 */ /* 0x000fe20000410000 */
[C---:B------:R-:W-:Y:S01]  /*97e0*/  FMUL.FTZ R108, R134.reuse, R108 ;  /* 0x0000006c866c7220 */ /* 0x040fe20000410000 */
[----:B------:R-:W-:Y:S03]  /*97f0*/  FMUL.FTZ R109, R134, R109 ;  /* 0x0000006d866d7220 */ /* 0x000fe60000410000 */
[----:B------:R-:W4:Y:S01]  /*9800*/  MUFU.EX2 R231, R5 ;  /* 0x0000000500e77308 */ /* 0x000f220000000800 */
[----:B--2---:R-:W-:Y:S01]  /*9810*/  F2FP.F16.F32.PACK_AB R143, R230, R228 ;  /* 0x000000e4e68f723e */ /* 0x004fe200000000ff */
[C---:B------:R-:W-:Y:S01]  /*9820*/  FMUL.FTZ R19, R3.reuse, R155 ;  /* 0x0000009b03137220 */ /* 0x040fe20000410000 */
[C---:B------:R-:W-:Y:S01]  /*9830*/  FMUL.FTZ R110, R3.reuse, R110 ;  /* 0x0000006e036e7220 */ /* 0x040fe20000410000 */
[----:B------:R-:W-:Y:S01]  /*9840*/  LDSM.16.MT88.4 R152, [R218+0xa000] ;  /* 0x00a00000da98783b */ /* 0x000fe20000004200 */
[----:B------:R-:W-:Y:S01]  /*9850*/  FMUL.FTZ R111, R3, R111 ;  /* 0x0000006f036f7220 */ /* 0x000fe20000410000 */
[C---:B------:R-:W-:Y:S01]  /*9860*/  FMUL.FTZ R112, R2.reuse, R112 ;  /* 0x0000007002707220 */ /* 0x040fe20000410000 */
[----:B------:R-:W-:Y:S03]  /*9870*/  FMUL.FTZ R113, R2, R113 ;  /* 0x0000007102717220 */ /* 0x000fe60000410000 */
[----:B------:R2:W-:Y:S01]  /*9880*/  MUFU.EX2 R215, R6 ;  /* 0x0000000600d77308 */ /* 0x0005e20000000800 */
[----:B-1----:R-:W-:Y:S01]  /*9890*/  FMUL.FTZ R4, R134, R144 ;  /* 0x0000009086047220 */ /* 0x002fe20000410000 */
[----:B------:R-:W-:Y:S01]  /*98a0*/  F2FP.F16.F32.PACK_AB R144, R214, R209 ;  /* 0x000000d1d690723e */ /* 0x000fe200000000ff */
[C---:B------:R-:W-:Y:S01]  /*98b0*/  FMUL.FTZ R114, R0.reuse, R114 ;  /* 0x0000007200727220 */ /* 0x040fe20000410000 */
[----:B------:R-:W-:Y:S01]  /*98c0*/  FMUL.FTZ R115, R0, R115 ;  /* 0x0000007300737220 */ /* 0x000fe20000410000 */
[C---:B------:R-:W-:Y:S01]  /*98d0*/  FMUL.FTZ R116, R2.reuse, R116 ;  /* 0x0000007402747220 */ /* 0x040fe20000410000 */
[----:B------:R-:W-:Y:S01]  /*98e0*/  FMUL.FTZ R117, R2, R117 ;  /* 0x0000007502757220 */ /* 0x000fe20000410000 */
[----:B------:R-:W-:Y:S03]  /*98f0*/  FMUL.FTZ R118, R0, R118 ;  /* 0x0000007600767220 */ /* 0x000fe60000410000 */
[----:B------:R-:W1:Y:S01]  /*9900*/  MUFU.EX2 R225, R7 ;  /* 0x0000000700e17308 */ /* 0x000e620000000800 */
[----:B----4-:R-:W-:Y:S01]  /*9910*/  F2FP.F16.F32.PACK_AB R140, R231, R229 ;  /* 0x000000e5e78c723e */ /* 0x010fe200000000ff */
[----:B------:R-:W-:Y:S01]  /*9920*/  FMUL.FTZ R5, R134, R145 ;  /* 0x0000009186057220 */ /* 0x000fe20000410000 */
[----:B------:R-:W-:Y:S01]  /*9930*/  F2FP.F16.F32.PACK_AB R145, R211, R207 ;  /* 0x000000cfd391723e */ /* 0x000fe200000000ff */
[----:B------:R-:W-:Y:S01]  /*9940*/  FMUL.FTZ R119, R0, R119 ;  /* 0x0000007700777220 */ /* 0x000fe20000410000 */
[C---:B------:R-:W-:Y:S01]  /*9950*/  FMUL.FTZ R120, R134.reuse, R120 ;  /* 0x0000007886787220 */ /* 0x040fe20000410000 */
[----:B------:R-:W-:Y:S01]  /*9960*/  FMUL.FTZ R121, R134, R121 ;  /* 0x0000007986797220 */ /* 0x000fe20000410000 */
[C---:B------:R-:W-:Y:S03]  /*9970*/  FMUL.FTZ R122, R3.reuse, R122 ;  /* 0x0000007a037a7220 */ /* 0x040fe60000410000 */
[----:B------:R4:W-:Y:S01]  /*9980*/  MUFU.EX2 R212, R12 ;  /* 0x0000000c00d47308 */ /* 0x0009e20000000800 */
[C---:B--2---:R-:W-:Y:S01]  /*9990*/  FMUL.FTZ R6, R3.reuse, R146 ;  /* 0x0000009203067220 */ /* 0x044fe20000410000 */
[----:B------:R-:W-:Y:S01]  /*99a0*/  FMUL.FTZ R123, R3, R123 ;  /* 0x0000007b037b7220 */ /* 0x000fe20000410000 */
[C---:B------:R-:W-:Y:S01]  /*99b0*/  FMUL.FTZ R124, R2.reuse, R124 ;  /* 0x0000007c027c7220 */ /* 0x040fe20000410000 */
[----:B------:R-:W-:Y:S01]  /*99c0*/  FMUL.FTZ R125, R2, R125 ;  /* 0x0000007d027d7220 */ /* 0x000fe20000410000 */
[C---:B------:R-:W-:Y:S01]  /*99d0*/  FMUL.FTZ R126, R0.reuse, R126 ;  /* 0x0000007e007e7220 */ /* 0x040fe20000410000 */
[----:B------:R-:W-:Y:S01]  /*99e0*/  FMUL.FTZ R127, R0, R127 ;  /* 0x0000007f007f7220 */ /* 0x000fe20000410000 */
[C---:B------:R-:W-:Y:S03]  /*99f0*/  FMUL.FTZ R128, R134.reuse, R128 ;  /* 0x0000008086807220 */ /* 0x040fe60000410000 */
[----:B------:R-:W2:Y:S01]  /*9a00*/  MUFU.EX2 R213, R13 ;  /* 0x0000000d00d57308 */ /* 0x000ea20000000800 */
[----:B-1----:R-:W-:Y:S01]  /*9a10*/  F2FP.F16.F32.PACK_AB R141, R225, R215 ;  /* 0x000000d7e18d723e */ /* 0x002fe200000000ff */
[C---:B------:R-:W-:Y:S01]  /*9a20*/  FMUL.FTZ R7, R3.reuse, R147 ;  /* 0x0000009303077220 */ /* 0x040fe20000410000 */
[----:B------:R-:W-:Y:S01]  /*9a30*/  FMUL.FTZ R129, R134, R129 ;  /* 0x0000008186817220 */ /* 0x000fe20000410000 */
[C---:B------:R-:W-:Y:S01]  /*9a40*/  FMUL.FTZ R130, R3.reuse, R130 ;  /* 0x0000008203827220 */ /* 0x040fe20000410000 */
[----:B------:R-:W-:Y:S01]  /*9a50*/  FMUL.FTZ R131, R3, R131 ;  /* 0x0000008303837220 */ /* 0x000fe20000410000 */
[--C-:B------:R-:W-:Y:S01]  /*9a60*/  FFMA.FTZ R64, R64, UR4, -R138.reuse ;  /* 0x0000000440407c23 */ /* 0x100fe2000801088a */
[--C-:B------:R-:W-:Y:S03]  /*9a70*/  FFMA.FTZ R66, R66, UR4, -R139.reuse ;  /* 0x0000000442427c23 */ /* 0x100fe6000801088b */
[----:B------:R1:W-:Y:S01]  /*9a80*/  MUFU.EX2 R208, R14 ;  /* 0x0000000e00d07308 */ /* 0x0003e20000000800 */
[-C--:B---3--:R-:W-:Y:S05]  /*9a90*/  HMMA.16816.F32 R4, R140, R172.reuse, R4 ;  /* 0x000000ac8c04723c */ /* 0x088fea0000001804 */
[----:B----4-:R-:W-:Y:S01]  /*9aa0*/  FMUL.FTZ R12, R2, R148 ;  /* 0x00000094020c7220 */ /* 0x010fe20000410000 */
[--C-:B------:R-:W-:Y:S03]  /*9ab0*/  FFMA.FTZ R20, R20, UR4, -R138.reuse ;  /* 0x0000000414147c23 */ /* 0x100fe6000801088a */
[----:B------:R-:W3:Y:S02]  /*9ac0*/  MUFU.EX2 R210, R15 ;  /* 0x0000000f00d27308 */ /* 0x000ee40000000800 */
[----:B--2---:R-:W-:Y:S01]  /*9ad0*/  F2FP.F16.F32.PACK_AB R146, R213, R212 ;  /* 0x000000d4d592723e */ /* 0x004fe200000000ff */
[----:B------:R-:W-:Y:S01]  /*9ae0*/  FMUL.FTZ R13, R2, R149 ;  /* 0x00000095020d7220 */ /* 0x000fe20000410000 */
[--C-:B------:R-:W-:Y:S01]  /*9af0*/  FFMA.FTZ R32, R32, UR4, -R138.reuse ;  /* 0x0000000420207c23 */ /* 0x100fe2000801088a */
[--C-:B------:R-:W-:Y:S01]  /*9b00*/  FFMA.FTZ R33, R33, UR4, -R138.reuse ;  /* 0x0000000421217c23 */ /* 0x100fe2000801088a */
[----:B------:R-:W-:Y:S04]  /*9b10*/  FFMA.FTZ R138, R65, UR4, -R138 ;  /* 0x00000004418a7c23 */ /* 0x000fe8000801088a */
[----:B------:R2:W-:Y:S01]  /*9b20*/  MUFU.EX2 R205, R21 ;  /* 0x0000001500cd7308 */ /* 0x0005e20000000800 */
[----:B-1----:R-:W-:Y:S01]  /*9b30*/  FMUL.FTZ R14, R0, R150 ;  /* 0x00000096000e7220 */ /* 0x002fe20000410000 */
[----:B------:R-:W-:Y:S01]  /*9b40*/  FFMA.FTZ R34, R34, UR4, -R139 ;  /* 0x0000000422227c23 */ /* 0x000fe2000801088b */
[--C-:B------:R-:W-:Y:S01]  /*9b50*/  FFMA.FTZ R24, R24, UR4, -R180.reuse ;  /* 0x0000000418187c23 */ /* 0x100fe200080108b4 */
[--C-:B------:R-:W-:Y:S01]  /*9b60*/  FFMA.FTZ R25, R25, UR4, -R180.reuse ;  /* 0x0000000419197c23 */ /* 0x100fe200080108b4 */
[--C-:B------:R-:W-:Y:S01]  /*9b70*/  FFMA.FTZ R26, R26, UR4, -R181.reuse ;  /* 0x000000041a1a7c23 */ /* 0x100fe200080108b5 */
[--C-:B------:R-:W-:Y:S01]  /*9b80*/  FFMA.FTZ R27, R27, UR4, -R181.reuse ;  /* 0x000000041b1b7c23 */ /* 0x100fe200080108b5 */
[--C-:B------:R-:W-:Y:S03]  /*9b90*/  FFMA.FTZ R28, R28, UR4, -R180.reuse ;  /* 0x000000041c1c7c23 */ /* 0x100fe600080108b4 */
[----:B------:R1:W4:Y:S01]  /*9ba0*/  MUFU.EX2 R204, R22 ;  /* 0x0000001600cc7308 */ /* 0x0003220000000800 */
[----:B---3--:R-:W-:Y:S01]  /*9bb0*/  F2FP.F16.F32.PACK_AB R147, R210, R208 ;  /* 0x000000d0d293723e */ /* 0x008fe200000000ff */
[----:B------:R-:W-:Y:S01]  /*9bc0*/  FMUL.FTZ R15, R0, R151 ;  /* 0x00000097000f7220 */ /* 0x000fe20000410000 */
[--C-:B------:R-:W-:Y:S01]  /*9bd0*/  FFMA.FTZ R29, R29, UR4, -R180.reuse ;  /* 0x000000041d1d7c23 */ /* 0x100fe200080108b4 */
[----:B------:R-:W3:Y:S01]  /*9be0*/  LDSM.16.MT88.4 R148, [R216+0xa000] ;  /* 0x00a00000d894783b */ /* 0x000ee20000004200 */
[--C-:B------:R-:W-:Y:S01]  /*9bf0*/  FFMA.FTZ R30, R30, UR4, -R181.reuse ;  /* 0x000000041e1e7c23 */ /* 0x100fe200080108b5 */
[--C-:B------:R-:W-:Y:S01]  /*9c00*/  FFMA.FTZ R44, R44, UR4, -R180.reuse ;  /* 0x000000042c2c7c23 */ /* 0x100fe200080108b4 */
[--C-:B------:R-:W-:Y:S01]  /*9c10*/  FFMA.FTZ R45, R45, UR4, -R180.reuse ;  /* 0x000000042d2d7c23 */ /* 0x100fe200080108b4 */
[C---:B------:R-:W-:Y:S02]  /*9c20*/  HMMA.16816.F32 R8, R144.reuse, R172, R8 ;  /* 0x000000ac9008723c */ /* 0x040fe40000001808 */
[----:B------:R-:W-:Y:S02]  /*9c30*/  MUFU.EX2 R190, R36 ;  /* 0x0000002400be7308 */ /* 0x000fe40000000800 */
[----:B--2---:R-:W-:Y:S01]  /*9c40*/  FMUL.FTZ R21, R2, R157 ;  /* 0x0000009d02157220 */ /* 0x004fe20000410000 */
[--C-:B------:R-:W-:Y:S01]  /*9c50*/  FFMA.FTZ R46, R46, UR4, -R181.reuse ;  /* 0x000000042e2e7c23 */ /* 0x100fe200080108b5 */
[-C--:B------:R-:W-:Y:S06]  /*9c60*/  HMMA.16816.F32 R12, R144, R174.reuse, R12 ;  /* 0x000000ae900c723c */ /* 0x080fec000000180c */
[----:B------:R-:W-:Y:S01]  /*9c70*/  MUFU.EX2 R191, R37 ;  /* 0x0000002500bf7308 */ /* 0x000fe20000000800 */
[----:B-1----:R-:W-:Y:S01]  /*9c80*/  FMUL.FTZ R22, R0, R158 ;  /* 0x0000009e00167220 */ /* 0x002fe20000410000 */
        /* <DEDUP_REMOVED lines=9> */
[----:B------:R-:W-:Y:S01]  /*9d20*/  FFMA.FTZ R62, R62, UR4, -R181 ;  /* 0x000000043e3e7c23 */ /* 0x000fe200080108b5 */
[C---:B------:R-:W-:Y:S08]  /*9d30*/  HMMA.16816.F32 R80, R140.reuse, R178, R80 ;  /* 0x000000b28c50723c */ /* 0x040ff00000001850 */
[----:B------:R-:W-:Y:S01]  /*9d40*/  MUFU.EX2 R185, R50 ;  /* 0x0000003200b97308 */ /* 0x000fe20000000800 */
[-C--:B---3--:R-:W-:Y:S03]  /*9d50*/  HMMA.16816.F32 R84, R140, R148.reuse, R84 ;  /* 0x000000948c54723c */ /* 0x088fe60000001854 */
[----:B------:R-:W-:Y:S03]  /*9d60*/  FFMA.FTZ R180, R61, UR4, -R180 ;  /* 0x000000043db47c23 */ /* 0x000fe600080108b4 */
[C---:B------:R-:W-:Y:S03]  /*9d70*/  HMMA.16816.F32 R88, R144.reuse, R148, R88 ;  /* 0x000000949058723c */ /* 0x040fe60000001858 */
[----:B------:R1:W-:Y:S03]  /*9d80*/  MUFU.EX2 R186, R51 ;  /* 0x0000003300ba7308 */ /* 0x0003e60000000800 */
[-C--:B------:R-:W-:Y:S07]  /*9d90*/  HMMA.16816.F32 R92, R144, R150.reuse, R92 ;  /* 0x00000096905c723c */ /* 0x080fee000000185c */
[----:B------:R2:W-:Y:S01]  /*9da0*/  MUFU.EX2 R203, R23 ;  /* 0x0000001700cb7308 */ /* 0x0005e20000000800 */
[C---:B------:R-:W-:Y:S01]  /*9db0*/  HMMA.16816.F32 R96, R140.reuse, R150, R96 ;  /* 0x000000968c60723c */ /* 0x040fe20000001860 */
[----:B------:R-:W3:Y:S08]  /*9dc0*/  LDSM.16.MT88.4 R148, [R216+0xb000] ;  /* 0x00b00000d894783b */ /* 0x000ef00000004200 */
[----:B------:R5:W-:Y:S01]  /*9dd0*/  MUFU.EX2 R206, R20 ;  /* 0x0000001400ce7308 */ /* 0x000be20000000800 */
[-C--:B------:R-:W-:Y:S01]  /*9de0*/  HMMA.16816.F32 R100, R140, R152.reuse, R100 ;  /* 0x000000988c64723c */ /* 0x080fe20000001864 */
[----:B-1----:R-:W-:Y:S05]  /*9df0*/  LDSM.16.MT88.4 R48, [R218+0xb400] ;  /* 0x00b40000da30783b */ /* 0x002fea0000004200 */
[C---:B------:R-:W-:Y:S03]  /*9e00*/  HMMA.16816.F32 R104, R144.reuse, R152, R104 ;  /* 0x000000989068723c */ /* 0x040fe60000001868 */
[----:B------:R1:W-:Y:S02]  /*9e10*/  MUFU.EX2 R201, R32 ;  /* 0x0000002000c97308 */ /* 0x0003e40000000800 */
[----:B--2---:R-:W-:Y:S08]  /*9e20*/  FMUL.FTZ R23, R0, R159 ;  /* 0x0000009f00177220 */ /* 0x004ff00000410000 */
[----:B------:R2:W-:Y:S01]  /*9e30*/  MUFU.EX2 R202, R33 ;  /* 0x0000002100ca7308 */ /* 0x0005e20000000800 */
[----:B-----5:R-:W-:Y:S01]  /*9e40*/  FMUL.FTZ R20, R2, R156 ;  /* 0x0000009c02147220 */ /* 0x020fe20000410000 */
[--C-:B------:R-:W-:Y:S01]  /*9e50*/  FFMA.FTZ R156, R35, UR4, -R139.reuse ;  /* 0x00000004239c7c23 */ /* 0x100fe2000801088b */
[----:B------:R-:W-:Y:S01]  /*9e60*/  FMUL.FTZ R35, R3, R163 ;  /* 0x000000a303237220 */ /* 0x000fe20000410000 */
[----:B------:R-:W-:Y:S06]  /*9e70*/  FFMA.FTZ R139, R67, UR4, -R139 ;  /* 0x00000004438b7c23 */ /* 0x000fec000801088b */
[----:B------:R5:W-:Y:S01]  /*9e80*/  MUFU.EX2 R199, R34 ;  /* 0x0000002200c77308 */ /* 0x000be20000000800 */
[-C--:B------:R-:W-:Y:S03]  /*9e90*/  HMMA.16816.F32 R20, R144, R154.reuse, R20 ;  /* 0x0000009a9014723c */ /* 0x080fe60000001814 */
[C---:B-1----:R-:W-:Y:S03]  /*9ea0*/  FMUL.FTZ R32, R134.reuse, R160 ;  /* 0x000000a086207220 */ /* 0x042fe60000410000 */
[C---:B------:R-:W-:Y:S01]  /*9eb0*/  HMMA.16816.F32 R108, R140.reuse, R154, R108 ;  /* 0x0000009a8c6c723c */ /* 0x040fe2000000186c */
[----:B------:R-:W1:Y:S02]  /*9ec0*/  LDSM.16.MT88.4 R152, [R218+0xb000] ;  /* 0x00b00000da98783b */ /* 0x000e640000004200 */
[----:B------:R4:W1:Y:S02]  /*9ed0*/  MUFU.EX2 R160, R24 ;  /* 0x0000001800a07308 */ /* 0x0008640000000800 */
[C---:B--2---:R-:W-:Y:S08]  /*9ee0*/  FMUL.FTZ R33, R134.reuse, R161 ;  /* 0x000000a186217220 */ /* 0x044ff00000410000 */
[----:B------:R2:W1:Y:S01]  /*9ef0*/  MUFU.EX2 R198, R25 ;  /* 0x0000001900c67308 */ /* 0x0004620000000800 */
[C---:B-----5:R-:W-:Y:S07]  /*9f00*/  FMUL.FTZ R34, R3.reuse, R162 ;  /* 0x000000a203227220 */ /* 0x060fee0000410000 */
[-C--:B---3--:R-:W-:Y:S02]  /*9f10*/  HMMA.16816.F32 R32, R140, R148.reuse, R32 ;  /* 0x000000948c20723c */ /* 0x088fe40000001820 */
[----:B------:R3:W5:Y:S01]  /*9f20*/  MUFU.EX2 R197, R26 ;  /* 0x0000001a00c57308 */ /* 0x0007620000000800 */
[C---:B----4-:R-:W-:Y:S03]  /*9f30*/  FMUL.FTZ R24, R134.reuse, R164 ;  /* 0x000000a486187220 */ /* 0x050fe60000410000 */
[C---:B------:R-:W-:Y:S06]  /*9f40*/  HMMA.16816.F32 R112, R144.reuse, R148, R112 ;  /* 0x000000949070723c */ /* 0x040fec0000001870 */
[----:B------:R4:W-:Y:S01]  /*9f50*/  MUFU.EX2 R195, R27 ;  /* 0x0000001b00c37308 */ /* 0x0009e20000000800 */
[C---:B--2---:R-:W-:Y:S01]  /*9f60*/  FMUL.FTZ R25, R134.reuse, R165 ;  /* 0x000000a586197220 */ /* 0x044fe20000410000 */
[-C--:B------:R-:W-:Y:S08]  /*9f70*/  HMMA.16816.F32 R116, R144, R150.reuse, R116 ;  /* 0x000000969074723c */ /* 0x080ff00000001874 */
[----:B------:R2:W5:Y:S01]  /*9f80*/  MUFU.EX2 R200, R156 ;  /* 0x0000009c00c87308 */ /* 0x0005620000000800 */
[C---:B------:R-:W-:Y:S01]  /*9f90*/  HMMA.16816.F32 R120, R140.reuse, R150, R120 ;  /* 0x000000968c78723c */ /* 0x040fe20000001878 */
[----:B------:R-:W5:Y:S03]  /*9fa0*/  LDSM.16.MT88.4 R148, [R216+0x9400] ;  /* 0x00940000d894783b */ /* 0x000f660000004200 */
[C---:B---3--:R-:W-:Y:S01]  /*9fb0*/  FMUL.FTZ R26, R3.reuse, R166 ;  /* 0x000000a6031a7220 */ /* 0x048fe20000410000 */
[----:B------:R-:W-:Y:S04]  /*9fc0*/  FFMA.FTZ R134, R134, R234, R229 ;  /* 0x000000ea86867223 */ /* 0x000fe800000100e5 */
[----:B------:R3:W-:Y:S02]  /*9fd0*/  MUFU.EX2 R196, R28 ;  /* 0x0000001c00c47308 */ /* 0x0007e40000000800 */
[C---:B----4-:R-:W-:Y:S01]  /*9fe0*/  FMUL.FTZ R27, R3.reuse, R167 ;  /* 0x000000a7031b7220 */ /* 0x050fe20000410000 */
[----:B------:R-:W-:Y:S06]  /*9ff0*/  FFMA.FTZ R3, R3, R235, R215 ;  /* 0x000000eb03037223 */ /* 0x000fec00000100d7 */
[-C--:B-1----:R-:W-:Y:S01]  /*a000*/  HMMA.16816.F32 R24, R140, R152.reuse, R24 ;  /* 0x000000988c18723c */ /* 0x082fe20000001818 */
[----:B------:R1:W4:Y:S01]  /*a010*/  MUFU.EX2 R194, R29 ;  /* 0x0000001d00c27308 */ /* 0x0003220000000800 */
[----:B--2---:R-:W2:Y:S01]  /*a020*/  LDSM.16.MT88.4 R156, [R218+0x9400] ;  /* 0x00940000da9c783b */ /* 0x004ea20000004200 */
[----:B------:R-:W-:Y:S03]  /*a030*/  FADD.FTZ R3, R225, R3 ;  /* 0x00000003e1037221 */ /* 0x000fe60000010000 */
[C---:B------:R-:W-:Y:S05]  /*a040*/  HMMA.16816.F32 R124, R144.reuse, R152, R124 ;  /* 0x00000098907c723c */ /* 0x040fea000000187c */
[----:B------:R4:W-:Y:S01]  /*a050*/  MUFU.EX2 R193, R30 ;  /* 0x0000001e00c17308 */ /* 0x0009e20000000800 */
[----:B---3--:R-:W-:Y:S01]  /*a060*/  FMUL.FTZ R28, R2, R168 ;  /* 0x000000a8021c7220 */ /* 0x008fe20000410000 */
[----:B------:R-:W-:Y:S01]  /*a070*/  FADD.FTZ R3, R228, R3 ;  /* 0x00000003e4037221 */ /* 0x000fe20000010000 */
[--C-:B------:R-:W-:Y:S03]  /*a080*/  FFMA.FTZ R152, R31, UR4, -R181.reuse ;  /* 0x000000041f987c23 */ /* 0x100fe600080108b5 */
[----:B------:R-:W-:Y:S04]  /*a090*/  FMUL.FTZ R31, R0, R171 ;  /* 0x000000ab001f7220 */ /* 0x000fe80000410000 */
[----:B------:R3:W2:Y:S01]  /*a0a0*/  MUFU.EX2 R192, R152 ;  /* 0x0000009800c07308 */ /* 0x0006a20000000800 */
[C---:B-1----:R-:W-:Y:S01]  /*a0b0*/  FMUL.FTZ R29, R2.reuse, R169 ;  /* 0x000000a9021d7220 */ /* 0x042fe20000410000 */
[----:B------:R-:W-:Y:S01]  /*a0c0*/  FFMA.FTZ R181, R63, UR4, -R181 ;  /* 0x000000043fb57c23 */ /* 0x000fe200080108b5 */
[----:B------:R-:W-:Y:S01]  /*a0d0*/  FFMA.FTZ R2, R2, R236, R209 ;  /* 0x000000ec02027223 */ /* 0x000fe200000100d1 */
[----:B------:R-:W-:Y:S03]  /*a0e0*/  FADD.FTZ R3, R230, R3 ;  /* 0x00000003e6037221 */ /* 0x000fe60000010000 */
[----:B------:R-:W-:Y:S03]  /*a0f0*/  FADD.FTZ R2, R214, R2 ;  /* 0x00000002d6027221 */ /* 0x000fe60000010000 */
[----:B------:R1:W-:Y:S01]  /*a100*/  MUFU.EX2 R167, R38 ;  /* 0x0000002600a77308 */ /* 0x0003e20000000800 */
[C---:B----4-:R-:W-:Y:S01]  /*a110*/  FMUL.FTZ R30, R0.reuse, R170 ;  /* 0x000000aa001e7220 */ /* 0x050fe20000410000 */
[----:B------:R-:W-:Y:S01]  /*a120*/  FFMA.FTZ R0, R0, R237, R207 ;  /* 0x000000ed00007223 */ /* 0x000fe200000100cf */
[----:B------:R-:W-:Y:S01]  /*a130*/  FADD.FTZ R2, R212, R2 ;  /* 0x00000002d4027221 */ /* 0x000fe20000010000 */
[----:B------:R-:W-:Y:S02]  /*a140*/  FADD.FTZ R3, R204, R3 ;  /* 0x00000003cc037221 */ /* 0x000fe40000010000 */
[----:B------:R-:W-:Y:S01]  /*a150*/  FADD.FTZ R0, R211, R0 ;  /* 0x00000000d3007221 */ /* 0x000fe20000010000 */
[----:B------:R-:W-:Y:S01]  /*a160*/  FADD.FTZ R2, R213, R2 ;  /* 0x00000002d5027221 */ /* 0x000fe20000010000 */
[-C--:B------:R-:W-:Y:S02]  /*a170*/  HMMA.16816.F32 R28, R144, R154.reuse, R28 ;  /* 0x0000009a901c723c */ /* 0x080fe4000000181c */
[----:B------:R-:W-:Y:S01]  /*a180*/  MUFU.EX2 R166, R40 ;  /* 0x0000002800a67308 */ /* 0x000fe20000000800 */
[----:B------:R-:W-:Y:S01]  /*a190*/  FADD.FTZ R0, R208, R0 ;  /* 0x00000000d0007221 */ /* 0x000fe20000010000 */
[----:B------:R-:W-:Y:S02]  /*a1a0*/  FADD.FTZ R2, R160, R2 ;  /* 0x00000002a0027221 */ /* 0x000fe40000010000 */
[----:B------:R-:W-:Y:S01]  /*a1b0*/  HMMA.16816.F32 R128, R140, R154, R128 ;  /* 0x0000009a8c80723c */ /* 0x000fe20000001880 */
[----:B---3--:R-:W3:Y:S05]  /*a1c0*/  LDSM.16.MT88.4 R152, [R216+0xa400] ;  /* 0x00a40000d898783b */ /* 0x008eea0000004200 */
[----:B------:R-:W-:Y:S01]  /*a1d0*/  MUFU.EX2 R165, R41 ;  /* 0x0000002900a57308 */ /* 0x000fe20000000800 */
[----:B------:R-:W-:Y:S01]  /*a1e0*/  F2FP.F16.F32.PACK_AB R144, R198, R160 ;  /* 0x000000a0c690723e */ /* 0x000fe200000000ff */
[----:B------:R-:W-:Y:S03]  /*a1f0*/  FADD.FTZ R0, R210, R0 ;  /* 0x00000000d2007221 */ /* 0x000fe60000010000 */
[----:B------:R-:W-:Y:S01]  /*a200*/  F2FP.F16.F32.PACK_AB R140, R205, R206 ;  /* 0x000000cecd8c723e */ /* 0x000fe200000000ff */
[----:B-1----:R-:W-:Y:S01]  /*a210*/  LDSM.16.MT88.4 R36, [R216+0xb400] ;  /* 0x00b40000d824783b */ /* 0x002fe20000004200 */
[----:B------:R-:W-:Y:S03]  /*a220*/  F2FP.F16.F32.PACK_AB R141, R203, R204 ;  /* 0x000000cccb8d723e */ /* 0x000fe600000000ff */
[----:B------:R-:W-:Y:S01]  /*a230*/  MUFU.EX2 R164, R42 ;  /* 0x0000002a00a47308 */ /* 0x000fe20000000800 */
[----:B------:R-:W-:Y:S01]  /*a240*/  F2FP.F16.F32.PACK_AB R142, R202, R201 ;  /* 0x000000c9ca8e723e */ /* 0x000fe200000000ff */
[----:B-----5:R-:W-:Y:S01]  /*a250*/  FADD.FTZ R0, R197, R0 ;  /* 0x00000000c5007221 */ /* 0x020fe20000010000 */
[----:B------:R-:W-:Y:S02]  /*a260*/  F2FP.F16.F32.PACK_AB R143, R200, R199 ;  /* 0x000000c7c88f723e */ /* 0x000fe400000000ff */
[----:B------:R-:W-:Y:S02]  /*a270*/  F2FP.F16.F32.PACK_AB R145, R195, R197 ;  /* 0x000000c5c391723e */ /* 0x000fe400000000ff */
[----:B------:R-:W-:Y:S03]  /*a280*/  F2FP.F16.F32.PACK_AB R146, R194, R196 ;  /* 0x000000c4c292723e */ /* 0x000fe600000000ff */
[----:B------:R1:W-:Y:S01]  /*a290*/  MUFU.EX2 R184, R43 ;  /* 0x0000002b00b87308 */ /* 0x0003e20000000800 */
[----:B--2---:R-:W-:Y:S01]  /*a2a0*/  F2FP.F16.F32.PACK_AB R147, R192, R193 ;  /* 0x000000c1c093723e */ /* 0x004fe200000000ff */
[-C--:B------:R-:W-:Y:S06]  /*a2b0*/  HMMA.16816.F32 R4, R140, R148.reuse, R4 ;  /* 0x000000948c04723c */ /* 0x080fec0000001804 */
[C---:B------:R-:W-:Y:S02]  /*a2c0*/  HMMA.16816.F32 R8, R144.reuse, R148, R8 ;  /* 0x000000949008723c */ /* 0x040fe40000001808 */
[----:B------:R-:W-:Y:S04]  /*a2d0*/  MUFU.EX2 R177, R52 ;  /* 0x0000003400b17308 */ /* 0x000fe80000000800 */
[-C--:B------:R-:W-:Y:S01]  /*a2e0*/  HMMA.16816.F32 R12, R144, R150.reuse, R12 ;  /* 0x00000096900c723c */ /* 0x080fe2000000180c */
[----:B-1----:R-:W-:Y:S05]  /*a2f0*/  LDSM.16.MT88.4 R40, [R216+0x9800] ;  /* 0x00980000d828783b */ /* 0x002fea0000004200 */
[----:B------:R-:W-:Y:S01]  /*a300*/  MUFU.EX2 R176, R53 ;  /* 0x0000003500b07308 */ /* 0x000fe20000000800 */
[C---:B------:R-:W-:Y:S02]  /*a310*/  HMMA.16816.F32 R16, R140.reuse, R150, R16 ;  /* 0x000000968c10723c */ /* 0x040fe40000001810 */
[----:B------:R-:W1:Y:S04]  /*a320*/  LDSM.16.MT88.4 R148, [R218+0xa400] ;  /* 0x00a40000da94783b */ /* 0x000e680000004200 */
[-C--:B------:R-:W-:Y:S03]  /*a330*/  HMMA.16816.F32 R68, R140, R156.reuse, R68 ;  /* 0x0000009c8c44723c */ /* 0x080fe60000001844 */
[----:B------:R-:W-:Y:S03]  /*a340*/  MUFU.EX2 R175, R54 ;  /* 0x0000003600af7308 */ /* 0x000fe60000000800 */
[C---:B------:R-:W-:Y:S07]  /*a350*/  HMMA.16816.F32 R72, R144.reuse, R156, R72 ;  /* 0x0000009c9048723c */ /* 0x040fee0000001848 */
[----:B------:R2:W-:Y:S01]  /*a360*/  MUFU.EX2 R173, R55 ;  /* 0x0000003700ad7308 */ /* 0x0005e20000000800 */
[-C--:B------:R-:W-:Y:S09]  /*a370*/  HMMA.16816.F32 R76, R144, R158.reuse, R76 ;  /* 0x0000009e904c723c */ /* 0x080ff2000000184c */
[----:B------:R-:W-:Y:S01]  /*a380*/  MUFU.EX2 R67, R56 ;  /* 0x0000003800437308 */ /* 0x000fe20000000800 */
[C---:B------:R-:W-:Y:S06]  /*a390*/  HMMA.16816.F32 R80, R140.reuse, R158, R80 ;  /* 0x0000009e8c50723c */ /* 0x040fec0000001850 */
[-C--:B---3--:R-:W-:Y:S03]  /*a3a0*/  HMMA.16816.F32 R84, R140, R152.reuse, R84 ;  /* 0x000000988c54723c */ /* 0x088fe60000001854 */
[----:B------:R-:W-:Y:S01]  /*a3b0*/  MUFU.EX2 R65, R58 ;  /* 0x0000003a00417308 */ /* 0x000fe20000000800 */
[----:B--2---:R-:W-:Y:S02]  /*a3c0*/  LDSM.16.MT88.4 R52, [R216+0xb800] ;  /* 0x00b80000d834783b */ /* 0x004fe40000004200 */
[C---:B------:R-:W-:Y:S07]  /*a3d0*/  HMMA.16816.F32 R88, R144.reuse, R152, R88 ;  /* 0x000000989058723c */ /* 0x040fee0000001858 */
[----:B------:R-:W-:Y:S01]  /*a3e0*/  MUFU.EX2 R174, R64 ;  /* 0x0000004000ae7308 */ /* 0x000fe20000000800 */
[-C--:B------:R-:W-:Y:S09]  /*a3f0*/  HMMA.16816.F32 R92, R144, R154.reuse, R92 ;  /* 0x0000009a905c723c */ /* 0x080ff2000000185c */
[----:B------:R-:W2:Y:S01]  /*a400*/  MUFU.EX2 R64, R59 ;  /* 0x0000003b00407308 */ /* 0x000ea20000000800 */
[C---:B------:R-:W-:Y:S01]  /*a410*/  HMMA.16816.F32 R96, R140.reuse, R154, R96 ;  /* 0x0000009a8c60723c */ /* 0x040fe20000001860 */
[----:B------:R-:W-:Y:S05]  /*a420*/  LDSM.16.MT88.4 R152, [R216+0x9c00] ;  /* 0x009c0000d898783b */ /* 0x000fea0000004200 */
[-C--:B-1----:R-:W-:Y:S03]  /*a430*/  HMMA.16816.F32 R100, R140, R148.reuse, R100 ;  /* 0x000000948c64723c */ /* 0x082fe60000001864 */
[----:B------:R1:W-:Y:S03]  /*a440*/  MUFU.EX2 R182, R44 ;  /* 0x0000002c00b67308 */ /* 0x0003e60000000800 */
[C---:B------:R-:W-:Y:S07]  /*a450*/  HMMA.16816.F32 R104, R144.reuse, R148, R104 ;  /* 0x000000949068723c */ /* 0x040fee0000001868 */
[----:B------:R3:W4:Y:S01]  /*a460*/  MUFU.EX2 R183, R45 ;  /* 0x0000002d00b77308 */ /* 0x0007220000000800 */
[----:B--2---:R-:W-:Y:S01]  /*a470*/  F2FP.F16.F32.PACK_AB R169, R64, R65 ;  /* 0x0000004140a9723e */ /* 0x004fe200000000ff */
[-C--:B------:R-:W-:Y:S08]  /*a480*/  HMMA.16816.F32 R20, R144, R150.reuse, R20 ;  /* 0x000000969014723c */ /* 0x080ff00000001814 */
[----:B------:R4:W-:Y:S01]  /*a490*/  MUFU.EX2 R179, R46 ;  /* 0x0000002e00b37308 */ /* 0x0009e20000000800 */
[C---:B------:R-:W-:Y:S01]  /*a4a0*/  HMMA.16816.F32 R108, R140.reuse, R150, R108 ;  /* 0x000000968c6c723c */ /* 0x040fe2000000186c */
[----:B------:R-:W2:Y:S03]  /*a4b0*/  LDSM.16.MT88.4 R148, [R218+0x9800] ;  /* 0x00980000da94783b */ /* 0x000ea60000004200 */
[----:B-1----:R-:W-:Y:S02]  /*a4c0*/  F2FP.F16.F32.PACK_AB R44, R165, R166 ;  /* 0x000000a6a52c723e */ /* 0x002fe400000000ff */
[-C--:B------:R-:W-:Y:S03]  /*a4d0*/  HMMA.16816.F32 R32, R140, R36.reuse, R32 ;  /* 0x000000248c20723c */ /* 0x080fe60000001820 */
[----:B------:R-:W1:Y:S02]  /*a4e0*/  MUFU.EX2 R178, R47 ;  /* 0x0000002f00b27308 */ /* 0x000e640000000800 */
[----:B---3--:R-:W-:Y:S01]  /*a4f0*/  F2FP.F16.F32.PACK_AB R45, R184, R164 ;  /* 0x000000a4b82d723e */ /* 0x008fe200000000ff */
[C---:B------:R-:W-:Y:S07]  /*a500*/  HMMA.16816.F32 R112, R144.reuse, R36, R112 ;  /* 0x000000249070723c */ /* 0x040fee0000001870 */
[----:B------:R-:W-:Y:S01]  /*a510*/  MUFU.EX2 R172, R138 ;  /* 0x0000008a00ac7308 */ /* 0x000fe20000000800 */
[----:B----4-:R-:W-:Y:S01]  /*a520*/  F2FP.F16.F32.PACK_AB R46, R183, R182 ;  /* 0x000000b6b72e723e */ /* 0x010fe200000000ff */
[-C--:B------:R-:W-:Y:S03]  /*a530*/  HMMA.16816.F32 R116, R144, R38.reuse, R116 ;  /* 0x000000269074723c */ /* 0x080fe60000001874 */
[----:B------:R-:W-:Y:S03]  /*a540*/  F2FP.F16.F32.PACK_AB R36, R191, R190 ;  /* 0x000000bebf24723e */ /* 0x000fe600000000ff */
[C---:B------:R-:W-:Y:S02]  /*a550*/  HMMA.16816.F32 R120, R140.reuse, R38, R120 ;  /* 0x000000268c78723c */ /* 0x040fe40000001878 */
[----:B------:R-:W-:Y:S03]  /*a560*/  MUFU.EX2 R138, R66 ;  /* 0x00000042008a7308 */ /* 0x000fe60000000800 */
[----:B------:R-:W-:Y:S01]  /*a570*/  F2FP.F16.F32.PACK_AB R37, R188, R167 ;  /* 0x000000a7bc25723e */ /* 0x000fe200000000ff */
[-C--:B------:R-:W-:Y:S06]  /*a580*/  HMMA.16816.F32 R24, R140, R48.reuse, R24 ;  /* 0x000000308c18723c */ /* 0x080fec0000001818 */
[----:B------:R-:W3:Y:S01]  /*a590*/  MUFU.EX2 R66, R57 ;  /* 0x0000003900427308 */ /* 0x000ee20000000800 */
[----:B------:R-:W-:Y:S01]  /*a5a0*/  F2FP.F16.F32.PACK_AB R38, R189, R187 ;  /* 0x000000bbbd26723e */ /* 0x000fe200000000ff */
[C---:B------:R-:W-:Y:S04]  /*a5b0*/  HMMA.16816.F32 R124, R144.reuse, R48, R124 ;  /* 0x00000030907c723c */ /* 0x040fe8000000187c */
[----:B------:R-:W-:Y:S02]  /*a5c0*/  F2FP.F16.F32.PACK_AB R39, R186, R185 ;  /* 0x000000b9ba27723e */ /* 0x000fe400000000ff */
[-C--:B------:R-:W-:Y:S02]  /*a5d0*/  HMMA.16816.F32 R28, R144, R50.reuse, R28 ;  /* 0x00000032901c723c */ /* 0x080fe4000000181c */
[----:B------:R-:W-:Y:S03]  /*a5e0*/  MUFU.EX2 R139, R139 ;  /* 0x0000008b008b7308 */ /* 0x000fe60000000800 */
[----:B-1----:R-:W-:Y:S01]  /*a5f0*/  F2FP.F16.F32.PACK_AB R47, R178, R179 ;  /* 0x000000b3b22f723e */ /* 0x002fe200000000ff */
[----:B------:R-:W-:Y:S01]  /*a600*/  HMMA.16816.F32 R128, R140, R50, R128 ;  /* 0x000000328c80723c */ /* 0x000fe20000001880 */
[----:B------:R-:W1:Y:S05]  /*a610*/  LDSM.16.MT88.4 R48, [R216+0xa800] ;  /* 0x00a80000d830783b */ /* 0x000e6a0000004200 */
[----:B------:R-:W-:Y:S01]  /*a620*/  MUFU.EX2 R60, R60 ;  /* 0x0000003c003c7308 */ /* 0x000fe20000000800 */
[----:B---3--:R-:W-:Y:S01]  /*a630*/  F2FP.F16.F32.PACK_AB R168, R66, R67 ;  /* 0x0000004342a8723e */ /* 0x008fe200000000ff */
[-C--:B------:R-:W-:Y:S01]  /*a640*/  HMMA.16816.F32 R4, R36, R40.reuse, R4 ;  /* 0x000000282404723c */ /* 0x080fe20000001804 */
[----:B------:R-:W-:Y:S07]  /*a650*/  LDSM.16.MT88.4 R56, [R216+0xac00] ;  /* 0x00ac0000d838783b */ /* 0x000fee0000004200 */
[----:B------:R-:W3:Y:S01]  /*a660*/  MUFU.EX2 R180, R180 ;  /* 0x000000b400b47308 */ /* 0x000ee20000000800 */
[C---:B------:R-:W-:Y:S06]  /*a670*/  HMMA.16816.F32 R8, R44.reuse, R40, R8 ;  /* 0x000000282c08723c */ /* 0x040fec0000001808 */
[-C--:B------:R-:W-:Y:S03]  /*a680*/  HMMA.16816.F32 R12, R44, R42.reuse, R12 ;  /* 0x0000002a2c0c723c */ /* 0x080fe6000000180c */
[----:B------:R-:W-:Y:S03]  /*a690*/  MUFU.EX2 R62, R62 ;  /* 0x0000003e003e7308 */ /* 0x000fe60000000800 */
[C---:B------:R-:W-:Y:S01]  /*a6a0*/  HMMA.16816.F32 R16, R36.reuse, R42, R16 ;  /* 0x0000002a2410723c */ /* 0x040fe20000001810 */
[----:B------:R-:W4:Y:S06]  /*a6b0*/  LDSM.16.MT88.4 R40, [R218+0xa800] ;  /* 0x00a80000da28783b */ /* 0x000f2c0000004200 */
[----:B------:R-:W5:Y:S01]  /*a6c0*/  MUFU.EX2 R181, R181 ;  /* 0x000000b500b57308 */ /* 0x000f620000000800 */
[----:B---3--:R-:W-:Y:S01]  /*a6d0*/  F2FP.F16.F32.PACK_AB R170, R180, R60 ;  /* 0x0000003cb4aa723e */ /* 0x008fe200000000ff */
[-C--:B--2---:R-:W-:Y:S06]  /*a6e0*/  HMMA.16816.F32 R68, R36, R148.reuse, R68 ;  /* 0x000000942444723c */ /* 0x084fec0000001844 */
[C---:B------:R-:W-:Y:S06]  /*a6f0*/  HMMA.16816.F32 R72, R44.reuse, R148, R72 ;  /* 0x000000942c48723c */ /* 0x040fec0000001848 */
[-C--:B------:R-:W-:Y:S05]  /*a700*/  HMMA.16816.F32 R76, R44, R150.reuse, R76 ;  /* 0x000000962c4c723c */ /* 0x080fea000000184c */
[----:B-----5:R-:W-:Y:S01]  /*a710*/  F2FP.F16.F32.PACK_AB R171, R181, R62 ;  /* 0x0000003eb5ab723e */ /* 0x020fe200000000ff */
[C---:B------:R-:W-:Y:S06]  /*a720*/  HMMA.16816.F32 R80, R36.reuse, R150, R80 ;  /* 0x000000962450723c */ /* 0x040fec0000001850 */
[-C--:B-1----:R-:W-:Y:S06]  /*a730*/  HMMA.16816.F32 R84, R36, R48.reuse, R84 ;  /* 0x000000302454723c */ /* 0x082fec0000001854 */
[C---:B------:R-:W-:Y:S06]  /*a740*/  HMMA.16816.F32 R88, R44.reuse, R48, R88 ;  /* 0x000000302c58723c */ /* 0x040fec0000001858 */
[-C--:B------:R-:W-:Y:S06]  /*a750*/  HMMA.16816.F32 R92, R44, R50.reuse, R92 ;  /* 0x000000322c5c723c */ /* 0x080fec000000185c */
[C---:B------:R-:W-:Y:S01]  /*a760*/  HMMA.16816.F32 R96, R36.reuse, R50, R96 ;  /* 0x000000322460723c */ /* 0x040fe20000001860 */
[----:B------:R-:W1:Y:S05]  /*a770*/  LDSM.16.MT88.4 R48, [R218+0xb800] ;  /* 0x00b80000da30783b */ /* 0x000e6a0000004200 */
[-C--:B----4-:R-:W-:Y:S06]  /*a780*/  HMMA.16816.F32 R100, R36, R40.reuse, R100 ;  /* 0x000000282464723c */ /* 0x090fec0000001864 */
[C---:B------:R-:W-:Y:S06]  /*a790*/  HMMA.16816.F32 R104, R44.reuse, R40, R104 ;  /* 0x000000282c68723c */ /* 0x040fec0000001868 */
[-C--:B------:R-:W-:Y:S06]  /*a7a0*/  HMMA.16816.F32 R20, R44, R42.reuse, R20 ;  /* 0x0000002a2c14723c */ /* 0x080fec0000001814 */
[C---:B------:R-:W-:Y:S01]  /*a7b0*/  HMMA.16816.F32 R108, R36.reuse, R42, R108 ;  /* 0x0000002a246c723c */ /* 0x040fe2000000186c */
[----:B------:R-:W2:Y:S05]  /*a7c0*/  LDSM.16.MT88.4 R40, [R218+0x9c00] ;  /* 0x009c0000da28783b */ /* 0x000eaa0000004200 */
[-C--:B------:R-:W-:Y:S06]  /*a7d0*/  HMMA.16816.F32 R32, R36, R52.reuse, R32 ;  /* 0x000000342420723c */ /* 0x080fec0000001820 */
[C---:B------:R-:W-:Y:S06]  /*a7e0*/  HMMA.16816.F32 R112, R44.reuse, R52, R112 ;  /* 0x000000342c70723c */ /* 0x040fec0000001870 */
[-C--:B------:R-:W-:Y:S06]  /*a7f0*/  HMMA.16816.F32 R116, R44, R54.reuse, R116 ;  /* 0x000000362c74723c */ /* 0x080fec0000001874 */
[C---:B------:R-:W-:Y:S01]  /*a800*/  HMMA.16816.F32 R120, R36.reuse, R54, R120 ;  /* 0x000000362478723c */ /* 0x040fe20000001878 */
[----:B------:R-:W3:Y:S05]  /*a810*/  LDSM.16.MT88.4 R52, [R218+0xac00] ;  /* 0x00ac0000da34783b */ /* 0x000eea0000004200 */
[-C--:B-1----:R-:W-:Y:S06]  /*a820*/  HMMA.16816.F32 R24, R36, R48.reuse, R24 ;  /* 0x000000302418723c */ /* 0x082fec0000001818 */
[C---:B------:R-:W-:Y:S06]  /*a830*/  HMMA.16816.F32 R124, R44.reuse, R48, R124 ;  /* 0x000000302c7c723c */ /* 0x040fec000000187c */
[-C--:B------:R-:W-:Y:S06]  /*a840*/  HMMA.16816.F32 R28, R44, R50.reuse, R28 ;  /* 0x000000322c1c723c */ /* 0x080fec000000181c */
[----:B------:R-:W-:Y:S07]  /*a850*/  HMMA.16816.F32 R128, R36, R50, R128 ;  /* 0x000000322480723c */ /* 0x000fee0000001880 */
[----:B------:R-:W-:Y:S04]  /*a860*/  F2FP.F16.F32.PACK_AB R36, R176, R177 ;  /* 0x000000b1b024723e */ /* 0x000fe800000000ff */
[----:B------:R-:W-:Y:S02]  /*a870*/  F2FP.F16.F32.PACK_AB R37, R173, R175 ;  /* 0x000000afad25723e */ /* 0x000fe400000000ff */
[----:B------:R-:W-:Y:S02]  /*a880*/  F2FP.F16.F32.PACK_AB R38, R172, R174 ;  /* 0x000000aeac26723e */ /* 0x000fe400000000ff */
[----:B------:R-:W-:Y:S07]  /*a890*/  F2FP.F16.F32.PACK_AB R39, R139, R138 ;  /* 0x0000008a8b27723e */ /* 0x000fee00000000ff */
[-C--:B------:R-:W-:Y:S01]  /*a8a0*/  HMMA.16816.F32 R144, R36, R152.reuse, R4 ;  /* 0x000000982490723c */ /* 0x080fe20000001804 */
[----:B------:R-:W1:Y:S05]  /*a8b0*/  LDSM.16.MT88.4 R4, [R216+0xbc00] ;  /* 0x00bc0000d804783b */ /* 0x000e6a0000004200 */
[C---:B------:R-:W-:Y:S03]  /*a8c0*/  HMMA.16816.F32 R140, R168.reuse, R152, R8 ;  /* 0x00000098a88c723c */ /* 0x040fe60000001808 */
[----:B------:R-:W4:Y:S03]  /*a8d0*/  LDSM.16.MT88.4 R8, [R218+0xbc00] ;  /* 0x00bc0000da08783b */ /* 0x000f260000004200 */
[-C--:B------:R-:W-:Y:S06]  /*a8e0*/  HMMA.16816.F32 R148, R168, R154.reuse, R12 ;  /* 0x0000009aa894723c */ /* 0x080fec000000180c */
[C---:B------:R-:W-:Y:S05]  /*a8f0*/  HMMA.16816.F32 R152, R36.reuse, R154, R16 ;  /* 0x0000009a2498723c */ /* 0x040fea0000001810 */
[----:B------:R-:W-:Y:S01]  /*a900*/  FADD.FTZ R12, R231, R134 ;  /* 0x00000086e70c7221 */ /* 0x000fe20000010000 */
[-C--:B--2---:R-:W-:Y:S05]  /*a910*/  HMMA.16816.F32 R68, R36, R40.reuse, R68 ;  /* 0x000000282444723c */ /* 0x084fea0000001844 */
[----:B------:R-:W-:Y:S01]  /*a920*/  MOV R134, R136 ;  /* 0x0000008800867202 */ /* 0x000fe20000000f00 */
        /* <DEDUP_REMOVED lines=20> */
[C---:B------:R-:W-:Y:S05]  /*aa70*/  HMMA.16816.F32 R108, R36.reuse, R54, R108 ;  /* 0x00000036246c723c */ /* 0x040fea000000186c */
[----:B------:R-:W-:Y:S01]  /*aa80*/  FADD.FTZ R3, R192, R3 ;  /* 0x00000003c0037221 */ /* 0x000fe20000010000 */
[-C--:B-1----:R-:W-:Y:S06]  /*aa90*/  HMMA.16816.F32 R160, R36, R4.reuse, R32 ;  /* 0x0000000424a0723c */ /* 0x082fec0000001820 */
[C---:B------:R-:W-:Y:S06]  /*aaa0*/  HMMA.16816.F32 R112, R168.reuse, R4, R112 ;  /* 0x00000004a870723c */ /* 0x040fec0000001870 */
[-C--:B------:R-:W-:Y:S05]  /*aab0*/  HMMA.16816.F32 R116, R168, R6.reuse, R116 ;  /* 0x00000006a874723c */ /* 0x080fea0000001874 */
[----:B------:R-:W-:Y:S01]  /*aac0*/  FADD.FTZ R4, R196, R12 ;  /* 0x0000000cc4047221 */ /* 0x000fe20000010000 */
[----:B------:R-:W-:Y:S01]  /*aad0*/  FADD.FTZ R5, R202, R0 ;  /* 0x00000000ca057221 */ /* 0x000fe20000010000 */
[----:B------:R-:W-:Y:S01]  /*aae0*/  FADD.FTZ R0, R200, R2 ;  /* 0x00000002c8007221 */ /* 0x000fe20000010000 */
[C---:B------:R-:W-:Y:S04]  /*aaf0*/  HMMA.16816.F32 R120, R36.reuse, R6, R120 ;  /* 0x000000062478723c */ /* 0x040fe80000001878 */
[----:B------:R-:W-:Y:S01]  /*ab00*/  FADD.FTZ R2, R194, R4 ;  /* 0x00000004c2027221 */ /* 0x000fe20000010000 */
[----:B------:R-:W-:Y:S01]  /*ab10*/  FADD.FTZ R4, R167, R0 ;  /* 0x00000000a7047221 */ /* 0x000fe20000010000 */
[----:B------:R-:W-:Y:S02]  /*ab20*/  FADD.FTZ R5, R190, R5 ;  /* 0x00000005be057221 */ /* 0x000fe40000010000 */
[----:B------:R-:W-:Y:S03]  /*ab30*/  FADD.FTZ R0, R166, R2 ;  /* 0x00000002a6007221 */ /* 0x000fe60000010000 */
[----:B------:R-:W-:Y:S01]  /*ab40*/  FADD.FTZ R2, R164, R3 ;  /* 0x00000003a4027221 */ /* 0x000fe20000010000 */
[----:B------:R-:W-:Y:S01]  /*ab50*/  FADD.FTZ R3, R165, R0 ;  /* 0x00000000a5037221 */ /* 0x000fe20000010000 */
[----:B------:R-:W-:Y:S01]  /*ab60*/  FADD.FTZ R5, R191, R5 ;  /* 0x00000005bf057221 */ /* 0x000fe20000010000 */
[-C--:B----4-:R-:W-:Y:S03]  /*ab70*/  HMMA.16816.F32 R164, R36, R8.reuse, R24 ;  /* 0x0000000824a4723c */ /* 0x090fe60000001818 */
        /* <DEDUP_REMOVED lines=26> */
[----:B------:R-:W-:Y:S01]  /*ad20*/  IADD3 R0, R223, -0x1, RZ ;  /* 0xffffffffdf007810 */ /* 0x000fe20007ffe0ff */
[----:B------:R-:W-:Y:S01]  /*ad30*/  FADD.FTZ R235, R139, R5 ;  /* 0x000000058beb7221 */ /* 0x000fe20000010000 */
[----:B------:R-:W-:Y:S01]  /*ad40*/  MOV R139, R132 ;  /* 0x00000084008b7202 */ /* 0x000fe20000000f00 */
[----:B------:R-:W-:Y:S01]  /*ad50*/  FADD.FTZ R236, R180, R3 ;  /* 0x00000003b4ec7221 */ /* 0x000fe20000010000 */
[----:B------:R-:W-:Y:S01]  /*ad60*/  MOV R223, R0 ;  /* 0x0000000000df7202 */ /* 0x000fe20000000f00 */
[----:B------:R-:W-:Y:S01]  /*ad70*/  FADD.FTZ R234, R172, R4 ;  /* 0x00000004acea7221 */ /* 0x000fe20000010000 */
[----:B------:R-:W-:Y:S01]  /*ad80*/  MOV R3, R137 ;  /* 0x0000008900037202 */ /* 0x000fe20000000f00 */
[----:B------:R-:W-:Y:S01]  /*ad90*/  FADD.FTZ R237, R181, R2 ;  /* 0x00000002b5ed7221 */ /* 0x000fe20000010000 */
[----:B------:R-:W-:Y:S06]  /*ada0*/  @P5 BRA `(.L_x_121) ;  /* 0xffffffc400105947 */ /* 0x000fec000383ffff */
.L_x_120:
[----:B------:R-:W2:Y:S01]  /*adb0*/  LDL R10, [R1+0x18] ;  /* 0x00001800010a7983 */ /* 0x000ea20000100800 */
[----:B------:R-:W1:Y:S01]  /*adc0*/  S2UR UR4, SR_CgaCtaId ;  /* 0x00000000000479c3 */ /* 0x000e620000008800 */
[----:B------:R-:W-:Y:S01]  /*add0*/  UMOV UR5, 0x400 ;  /* 0x0000040000057882 */ /* 0x000fe20000000000 */
[----:B------:R-:W3:Y:S01]  /*ade0*/  S2R R61, SR_TID.X ;  /* 0x00000000003d7919 */ /* 0x000ee20000002100 */
[----:B------:R-:W4:Y:S04]  /*adf0*/  SHFL.BFLY PT, R2, R234, 0x2, 0x1f ;  /* 0x0c401f00ea027f89 */ /* 0x000f2800000e0000 */
[----:B------:R-:W5:Y:S04]  /*ae00*/  SHFL.BFLY PT, R0, R235, 0x2, 0x1f ;  /* 0x0c401f00eb007f89 */ /* 0x000f6800000e0000 */
[----:B------:R-:W5:Y:S04]  /*ae10*/  SHFL.BFLY PT, R7, R236, 0x2, 0x1f ;  /* 0x0c401f00ec077f89 */ /* 0x000f6800000e0000 */
[----:B------:R-:W5:Y:S01]  /*ae20*/  SHFL.BFLY PT, R6, R237, 0x2, 0x1f ;  /* 0x0c401f00ed067f89 */ /* 0x000f6200000e0000 */
[----:B-1----:R-:W-:Y:S01]  /*ae30*/  ULEA UR4, UR4, UR5, 0x18 ;  /* 0x0000000504047291 */ /* 0x002fe2000f8ec03f */
[----:B----4-:R-:W-:Y:S01]  /*ae40*/  FADD.FTZ R2, R2, R234 ;  /* 0x000000ea02027221 */ /* 0x010fe20000010000 */
[----:B---3--:R-:W-:-:S04]  /*ae50*/  SHF.R.S32.HI R60, RZ, 0x1f, R61 ;  /* 0x0000001fff3c7819 */ /* 0x008fc8000001143d */
[----:B------:R-:W1:Y:S01]  /*ae60*/  SHFL.BFLY PT, R3, R2, 0x1, 0x1f ;  /* 0x0c201f0002037f89 */ /* 0x000e6200000e0000 */
[----:B-----5:R-:W-:Y:S01]  /*ae70*/  FADD.FTZ R0, R0, R235 ;  /* 0x000000eb00007221 */ /* 0x020fe20000010000 */
[CC--:B------:R-:W-:Y:S01]  /*ae80*/  LEA.HI R5, R60.reuse, R61.reuse, RZ, 0x2 ;  /* 0x0000003d3c057211 */ /* 0x0c0fe200078f10ff */
[----:B------:R-:W-:Y:S01]  /*ae90*/  FADD.FTZ R7, R7, R236 ;  /* 0x000000ec07077221 */ /* 0x000fe20000010000 */
[----:B------:R-:W-:Y:S02]  /*aea0*/  LEA.HI R60, R60, R61, RZ, 0x5 ;  /* 0x0000003d3c3c7211 */ /* 0x000fe400078f28ff */
[----:B------:R-:W3:Y:S01]  /*aeb0*/  SHFL.BFLY PT, R8, R0, 0x1, 0x1f ;  /* 0x0c201f0000087f89 */ /* 0x000ee200000e0000 */
[----:B------:R-:W-:Y:S01]  /*aec0*/  SHF.R.S32.HI R9, RZ, 0x2, R5 ;  /* 0x00000002ff097819 */ /* 0x000fe20000011405 */
[----:B------:R-:W-:Y:S01]  /*aed0*/  FADD.FTZ R6, R6, R237 ;  /* 0x000000ed06067221 */ /* 0x000fe20000010000 */
[----:B------:R-:W-:Y:S01]  /*aee0*/  LOP3.LUT R5, R5, 0xfffffffc, RZ, 0xc0, !PT ;  /* 0xfffffffc05057812 */ /* 0x000fe200078ec0ff */
[----:B------:R-:W4:Y:S01]  /*aef0*/  SHFL.BFLY PT, R54, R7, 0x1, 0x1f ;  /* 0x0c201f0007367f89 */ /* 0x000f2200000e0000 */
[----:B------:R-:W-:-:S02]  /*af00*/  SHF.R.S32.HI R4, RZ, 0x1f, R9 ;  /* 0x0000001fff047819 */ /* 0x000fc40000011409 */
[----:B------:R-:W-:Y:S01]  /*af10*/  IADD3 R5, -R5, R61, RZ ;  /* 0x0000003d05057210 */ /* 0x000fe20007ffe1ff */
[----:B------:R-:W5:Y:S01]  /*af20*/  SHFL.BFLY PT, R55, R6, 0x1, 0x1f ;  /* 0x0c201f0006377f89 */ /* 0x000f6200000e0000 */
[----:B------:R-:W-:-:S04]  /*af30*/  LEA.HI R4, R4, R9, RZ, 0x3 ;  /* 0x0000000904047211 */ /* 0x000fc800078f18ff */
[----:B------:R-:W-:-:S04]  /*af40*/  LOP3.LUT R4, R4, 0xfffffff8, RZ, 0xc0, !PT ;  /* 0xfffffff804047812 */ /* 0x000fc800078ec0ff */
[----:B------:R-:W-:Y:S01]  /*af50*/  IADD3 R4, R9, -R4, RZ ;  /* 0x8000000409047210 */ /* 0x000fe20007ffe0ff */
[----:B-1----:R-:W-:-:S03]  /*af60*/  FADD.FTZ R57, R2, R3 ;  /* 0x0000000302397221 */ /* 0x002fc60000010000 */
[----:B------:R-:W-:Y:S02]  /*af70*/  LEA.HI R3, R4, R4, RZ, 0x1 ;  /* 0x0000000404037211 */ /* 0x000fe400078f08ff */
[----:B------:R-:W-:Y:S01]  /*af80*/  FSETP.NE.FTZ.AND P5, PT, R57, RZ, PT ;  /* 0x000000ff3900720b */ /* 0x000fe20003fb5000 */
[----:B---3--:R-:W-:Y:S01]  /*af90*/  FADD.FTZ R56, R0, R8 ;  /* 0x0000000800387221 */ /* 0x008fe20000010000 */
[----:B------:R-:W-:Y:S02]  /*afa0*/  SHF.R.S32.HI R2, RZ, 0x1, R3 ;  /* 0x00000001ff027819 */ /* 0x000fe40000011403 */
[----:B------:R-:W-:Y:S01]  /*afb0*/  LOP3.LUT R3, R3, 0x3fffffe, RZ, 0xc0, !PT ;  /* 0x03fffffe03037812 */ /* 0x000fe200078ec0ff */
[----:B----4-:R-:W-:Y:S01]  /*afc0*/  FADD.FTZ R54, R7, R54 ;  /* 0x0000003607367221 */ /* 0x010fe20000010000 */
[----:B------:R-:W-:Y:S02]  /*afd0*/  SHF.L.U32 R9, R2, 0x6, RZ ;  /* 0x0000000602097819 */ /* 0x000fe400000006ff */
[----:B------:R-:W-:Y:S01]  /*afe0*/  FSETP.NE.FTZ.AND P4, PT, R56, RZ, PT ;  /* 0x000000ff3800720b */ /* 0x000fe20003f95000 */
[----:B-----5:R-:W-:Y:S01]  /*aff0*/  FADD.FTZ R55, R6, R55 ;  /* 0x0000003706377221 */ /* 0x020fe20000010000 */
[----:B------:R-:W-:-:S02]  /*b000*/  IADD3 R4, R4, -R3, RZ ;  /* 0x8000000304047210 */ /* 0x000fc40007ffe0ff */
[----:B------:R-:W-:Y:S02]  /*b010*/  MOV R0, 0x3f800000 ;  /* 0x3f80000000007802 */ /* 0x000fe40000000f00 */
[----:B------:R-:W-:Y:S02]  /*b020*/  LOP3.LUT R3, R9, 0xc0, RZ, 0xc0, !PT ;  /* 0x000000c009037812 */ /* 0x000fe400078ec0ff */
[----:B------:R-:W-:Y:S02]  /*b030*/  SHF.R.S32.HI R8, RZ, 0x5, R60 ;  /* 0x00000005ff087819 */ /* 0x000fe4000001143c */
[----:B------:R-:W-:Y:S01]  /*b040*/  LEA.HI R11, R3, R3, RZ, 0x1d ;  /* 0x00000003030b7211 */ /* 0x000fe200078fe8ff */
[----:B------:R-:W1:Y:S01]  /*b050*/  @P5 MUFU.RCP R0, R57 ;  /* 0x0000003900005308 */ /* 0x000e620000001000 */
[----:B------:R-:W-:Y:S02]  /*b060*/  MOV R3, 0x3f800000 ;  /* 0x3f80000000037802 */ /* 0x000fe40000000f00 */
[----:B------:R-:W-:-:S04]  /*b070*/  LEA R5, R8, R5, 0x8 ;  /* 0x0000000508057211 */ /* 0x000fc800078e40ff */
[----:B------:R-:W-:Y:S01]  /*b080*/  LEA R8, R4, R5, 0x4 ;  /* 0x0000000504087211 */ /* 0x000fe200078e20ff */
[----:B------:R3:W4:Y:S03]  /*b090*/  @P4 MUFU.RCP R3, R56 ;  /* 0x0000003800034308 */ /* 0x0007260000001000 */
[----:B------:R-:W-:-:S04]  /*b0a0*/  LEA R11, R8, R11, 0x1 ;  /* 0x0000000b080b7211 */ /* 0x000fc800078e08ff */
[----:B------:R-:W-:Y:S01]  /*b0b0*/  LEA R11, R11, UR4, 0x1 ;  /* 0x000000040b0b7c11 */ /* 0x000fe2000f8e08ff */
        /* <DEDUP_REMOVED lines=25> */
[----:B------:R-:W-:Y:S01]  /*b250*/  FMUL.FTZ R12, R0, R81 ;  /* 0x00000051000c7220 */ /* 0x000fe20000410000 */
        /* <DEDUP_REMOVED lines=11> */
.L_x_124:
        /* <DEDUP_REMOVED lines=23> */
.L_x_125:
        /* <DEDUP_REMOVED lines=10> */
[C---:B------:R-:W-:Y:S01]  /*b520*/  FMUL.FTZ R98, R3.reuse, R98 ;  /* 0x0000006203627220 */ /* 0x040fe20000410000 */
[----:B------:R-:W-:Y:S01]  /*b530*/  FSETP.NE.FTZ.AND P3, PT, R54, RZ, PT ;  /* 0x000000ff3600720b */ /* 0x000fe20003f75000 */
[----:B------:R-:W-:Y:S01]  /*b540*/  FMUL.FTZ R38, R3, R99 ;  /* 0x0000006303267220 */ /* 0x000fe20000410000 */
[----:B------:R-:W-:Y:S01]  /*b550*/  SEL R51, R51, 0xffffffe0, !P0 ;  /* 0xffffffe033337807 */ /* 0x000fe20004000000 */
[C---:B------:R-:W-:Y:S01]  /*b560*/  FMUL.FTZ R102, R3.reuse, R102 ;  /* 0x0000006603667220 */ /* 0x040fe20000410000 */
[----:B------:R-:W-:Y:S01]  /*b570*/  PLOP3.LUT P0, PT, PT, PT, PT, 0x8, 0x0 ;  /* 0x000000000000781c */ /* 0x000fe20003f0e170 */
[C---:B------:R-:W-:Y:S01]  /*b580*/  FMUL.FTZ R34, R3.reuse, R103 ;  /* 0x0000006703227220 */ /* 0x040fe20000410000 */
[----:B------:R-:W-:Y:S01]  /*b590*/  @!P1 PLOP3.LUT P0, PT, P2, PT, PT, 0x80, 0x0 ;  /* 0x000000000000981c */ /* 0x000fe2000170f070 */
[----:B------:R-:W-:Y:S01]  /*b5a0*/  FMUL.FTZ R110, R3, R110 ;  /* 0x0000006e036e7220 */ /* 0x000fe20000410000 */
        /* <DEDUP_REMOVED lines=14> */
[----:B------:R-:W3:Y:S01]  /*b690*/  S2UR UR4, SR_CTAID.X ;  /* 0x00000000000479c3 */ /* 0x000ee20000002500 */
[----:B------:R-:W-:Y:S01]  /*b6a0*/  F2FP.F16.F32.PACK_AB R4, R4, R146 ;  /* 0x000000920404723e */ /* 0x000fe200000000ff */
[----:B------:R-:W4:Y:S01]  /*b6b0*/  @P2 MUFU.RCP R0, R55 ;  /* 0x0000003700002308 */ /* 0x000f220000001000 */
[----:B------:R-:W-:Y:S01]  /*b6c0*/  F2FP.F16.F32.PACK_AB R16, R16, R68 ;  /* 0x000000441010723e */ /* 0x000fe200000000ff */
[----:B------:R-:W-:Y:S01]  /*b6d0*/  STS [R11], R5 ;  /* 0x000000050b007388 */ /* 0x000fe20000000800 */
[----:B------:R-:W-:Y:S01]  /*b6e0*/  F2FP.F16.F32.PACK_AB R15, R15, R70 ;  /* 0x000000460f0f723e */ /* 0x000fe200000000ff */
[----:B------:R-:W-:Y:S01]  /*b6f0*/  BSSY B0, `(.L_x_126) ;  /* 0x00000e4000007945 */ /* 0x000fe20003800000 */
[----:B------:R-:W-:Y:S01]  /*b700*/  F2FP.F16.F32.PACK_AB R12, R12, R80 ;  /* 0x000000500c0c723e */ /* 0x000fe200000000ff */
[----:B------:R1:W-:Y:S01]  /*b710*/  STS [R11+0x200], R4 ;  /* 0x000200040b007388 */ /* 0x0003e20000000800 */
[----:B------:R-:W-:Y:S01]  /*b720*/  F2FP.F16.F32.PACK_AB R9, R9, R82 ;  /* 0x000000520909723e */ /* 0x000fe200000000ff */
        /* <DEDUP_REMOVED lines=49> */
[----:B-1----:R-:W3:Y:S01]  /*ba40*/  @P1 LDC R4, c[0x0][0x2c0] ;  /* 0x0000b000ff041b82 */ /* 0x002ee20000000800 */
[----:B------:R-:W-:Y:S01]  /*ba50*/  F2FP.F16.F32.PACK_AB R0, R155, R154 ;  /* 0x0000009a9b00723e */ /* 0x000fe200000000ff */
[----:B------:R-:W1:Y:S01]  /*ba60*/  @P5 MUFU.LG2 R5, R57 ;  /* 0x0000003900055308 */ /* 0x000e620000000c00 */
        /* <DEDUP_REMOVED lines=10> */
[----:B------:R-:W-:Y:S01]  /*bb10*/  STS [R11+0x1200], R6 ;  /* 0x001200060b007388 */ /* 0x000fe20000000800 */
[----:B------:R-:W-:-:S02]  /*bb20*/  F2FP.F16.F32.PACK_AB R7, R79, R7 ;  /* 0x000000074f07723e */ /* 0x000fc400000000ff */
[----:B------:R-:W-:Y:S01]  /*bb30*/  F2FP.F16.F32.PACK_AB R43, R43, R84 ;  /* 0x000000542b2b723e */ /* 0x000fe200000000ff */
[----:B------:R-:W-:Y:S01]  /*bb40*/  STS [R10+0x1000], R18 ;  /* 0x001000120a007388 */ /* 0x000fe20000000800 */
[----:B------:R-:W-:Y:S01]  /*bb50*/  F2FP.F16.F32.PACK_AB R42, R42, R86 ;  /* 0x000000562a2a723e */ /* 0x000fe200000000ff */
[----:B-1----:R-:W-:Y:S01]  /*bb60*/  @P5 FMUL.FTZ R5, R5, 0.69314718246459960938 ;  /* 0x3f31721805055820 */ /* 0x002fe20000410000 */
[----:B------:R-:W-:Y:S01]  /*bb70*/  F2FP.F16.F32.PACK_AB R39, R39, R96 ;  /* 0x000000602727723e */ /* 0x000fe200000000ff */
[----:B------:R-:W-:Y:S01]  /*bb80*/  STS [R10+0x1200], R17 ;  /* 0x001200110a007388 */ /* 0x000fe20000000800 */
[----:B------:R-:W-:Y:S02]  /*bb90*/  F2FP.F16.F32.PACK_AB R38, R38, R98 ;  /* 0x000000622626723e */ /* 0x000fe400000000ff */
[----:B------:R-:W-:Y:S02]  /*bba0*/  F2FP.F16.F32.PACK_AB R41, R41, R88 ;  /* 0x000000582929723e */ /* 0x000fe400000000ff */
[----:B--2---:R-:W-:-:S02]  /*bbb0*/  IADD3 R2, R11, R51, RZ ;  /* 0x000000330b027210 */ /* 0x004fc40007ffe0ff */
[----:B------:R-:W-:Y:S02]  /*bbc0*/  F2FP.F16.F32.PACK_AB R40, R91, R40 ;  /* 0x000000285b28723e */ /* 0x000fe400000000ff */
[----:B----4-:R-:W-:Y:S01]  /*bbd0*/  IADD3 R0, R51, R10, RZ ;  /* 0x0000000a33007210 */ /* 0x010fe20007ffe0ff */
[----:B------:R-:W-:Y:S01]  /*bbe0*/  STS [R2], R16 ;  /* 0x0000001002007388 */ /* 0x000fe20000000800 */
[----:B------:R-:W-:Y:S02]  /*bbf0*/  F2FP.F16.F32.PACK_AB R37, R37, R92 ;  /* 0x0000005c2525723e */ /* 0x000fe400000000ff */
[----:B------:R-:W-:Y:S01]  /*bc00*/  F2FP.F16.F32.PACK_AB R36, R95, R36 ;  /* 0x000000245f24723e */ /* 0x000fe200000000ff */
[----:B------:R-:W-:Y:S01]  /*bc10*/  STS [R2+0x200], R15 ;  /* 0x0002000f02007388 */ /* 0x000fe20000000800 */
[----:B------:R-:W1:Y:S01]  /*bc20*/  @!P1 LDC R3, c[0x0][0x2c4] ;  /* 0x0000b100ff039b82 */ /* 0x000e620000000800 */
[----:B------:R-:W-:Y:S02]  /*bc30*/  F2FP.F16.F32.PACK_AB R35, R35, R100 ;  /* 0x000000642323723e */ /* 0x000fe400000000ff */
[----:B------:R-:W-:Y:S01]  /*bc40*/  STS [R0], R12 ;  /* 0x0000000c00007388 */ /* 0x000fe20000000800 */
        /* <DEDUP_REMOVED lines=14> */
[----:B------:R3:W-:Y:S01]  /*bd30*/  STS [R0+0x1200], R7 ;  /* 0x0012000700007388 */ /* 0x0007e20000000800 */
[----:B------:R-:W-:Y:S01]  /*bd40*/  F2FP.F16.F32.PACK_AB R22, R22, R122 ;  /* 0x0000007a1616723e */ /* 0x000fe200000000ff */
[----:B-1----:R-:W1:Y:S01]  /*bd50*/  @P0 LDC R3, c[0x0][0x2e4] ;  /* 0x0000b900ff030b82 */ /* 0x002e620000000800 */
[----:B------:R-:W-:Y:S01]  /*bd60*/  F2FP.F16.F32.PACK_AB R25, R25, R112 ;  /* 0x000000701919723e */ /* 0x000fe200000000ff */
[----:B------:R-:W-:Y:S01]  /*bd70*/  STS [R11+0x2000], R43 ;  /* 0x0020002b0b007388 */ /* 0x000fe20000000800 */
[----:B------:R-:W-:-:S02]  /*bd80*/  F2FP.F16.F32.PACK_AB R24, R115, R24 ;  /* 0x000000187318723e */ /* 0x000fc400000000ff */
[----:B------:R-:W-:Y:S01]  /*bd90*/  F2FP.F16.F32.PACK_AB R21, R21, R116 ;  /* 0x000000741515723e */ /* 0x000fe200000000ff */
[----:B------:R-:W-:Y:S01]  /*bda0*/  STS [R11+0x2200], R42 ;  /* 0x0022002a0b007388 */ /* 0x000fe20000000800 */
[----:B------:R-:W-:Y:S01]  /*bdb0*/  F2FP.F16.F32.PACK_AB R20, R119, R20 ;  /* 0x000000147714723e */ /* 0x000fe200000000ff */
[----:B--2---:R-:W2:Y:S01]  /*bdc0*/  @P5 LDC R9, c[0x0][0x2e8] ;  /* 0x0000ba00ff095b82 */ /* 0x004ea20000000800 */
[----:B------:R-:W-:Y:S01]  /*bdd0*/  F2FP.F16.F32.PACK_AB R19, R19, R164 ;  /* 0x000000a41313723e */ /* 0x000fe200000000ff */
[----:B------:R-:W-:Y:S01]  /*bde0*/  STS [R10+0x2000], R39 ;  /* 0x002000270a007388 */ /* 0x000fe20000000800 */
[----:B------:R-:W-:Y:S02]  /*bdf0*/  F2FP.F16.F32.PACK_AB R45, R45, R166 ;  /* 0x000000a62d2d723e */ /* 0x000fe400000000ff */
[----:B------:R-:W-:Y:S01]  /*be00*/  F2FP.F16.F32.PACK_AB R44, R44, R128 ;  /* 0x000000802c2c723e */ /* 0x000fe200000000ff */
[----:B------:R-:W-:Y:S01]  /*be10*/  STS [R10+0x2200], R38 ;  /* 0x002200260a007388 */ /* 0x000fe20000000800 */
[----:B------:R-:W-:Y:S01]  /*be20*/  F2FP.F16.F32.PACK_AB R46, R46, R130 ;  /* 0x000000822e2e723e */ /* 0x000fe200000000ff */
[----:B----4-:R-:W4:Y:S01]  /*be30*/  @P2 LDC R13, c[0x0][0x2e8] ;  /* 0x0000ba00ff0d2b82 */ /* 0x010f220000000800 */
[----:B------:R-:W-:Y:S01]  /*be40*/  F2FP.F16.F32.PACK_AB R48, R48, R124 ;  /* 0x0000007c3030723e */ /* 0x000fe200000000ff */
[----:B------:R-:W-:Y:S01]  /*be50*/  STS [R11+0x3000], R41 ;  /* 0x003000290b007388 */ /* 0x000fe20000000800 */
[----:B------:R-:W-:-:S02]  /*be60*/  F2FP.F16.F32.PACK_AB R47, R127, R47 ;  /* 0x0000002f7f2f723e */ /* 0x000fc400000000ff */
[----:B------:R-:W-:Y:S01]  /*be70*/  F2FP.F16.F32.PACK_AB R50, R50, R168 ;  /* 0x000000a83232723e */ /* 0x000fe200000000ff */
[----:B------:R-:W-:Y:S01]  /*be80*/  STS [R11+0x3200], R40 ;  /* 0x003200280b007388 */ /* 0x000fe20000000800 */
[----:B------:R-:W-:Y:S01]  /*be90*/  F2FP.F16.F32.PACK_AB R49, R171, R49 ;  /* 0x00000031ab31723e */ /* 0x000fe200000000ff */
[----:B---3--:R-:W1:Y:S01]  /*bea0*/  @!P1 LDC R8, c[0x0][0x270] ;  /* 0x00009c00ff089b82 */ /* 0x008e620000000800 */
[----:B------:R-:W-:Y:S01]  /*beb0*/  @!P1 MOV R4, 0x1 ;  /* 0x0000000100049802 */ /* 0x000fe20000000f00 */
[----:B------:R-:W-:Y:S01]  /*bec0*/  STS [R10+0x3000], R37 ;  /* 0x003000250a007388 */ /* 0x000fe20000000800 */
[----:B------:R-:W-:-:S03]  /*bed0*/  MOV R18, 0x7f800000 ;  /* 0x7f80000000127802 */ /* 0x000fc60000000f00 */
[----:B------:R-:W-:Y:S02]  /*bee0*/  STS [R10+0x3200], R36 ;  /* 0x003200240a007388 */ /* 0x000fe40000000800 */
[----:B------:R-:W3:Y:S02]  /*bef0*/  @P1 LDC.64 R6, c[0x0][0x2c0] ;  /* 0x0000b000ff061b82 */ /* 0x000ee40000000a00 */
[----:B------:R-:W-:Y:S04]  /*bf00*/  STS [R2+0x2000], R35 ;  /* 0x0020002302007388 */ /* 0x000fe80000000800 */
[----:B------:R-:W-:Y:S02]  /*bf10*/  STS [R2+0x2200], R34 ;  /* 0x0022002202007388 */ /* 0x000fe40000000800 */
[----:B------:R-:W4:Y:S02]  /*bf20*/  @P3 LDC R14, c[0x0][0x2e8] ;  /* 0x0000ba00ff0e3b82 */ /* 0x000f240000000800 */
        /* <DEDUP_REMOVED lines=18> */
[----:B--2---:R-:W2:Y:S03]  /*c050*/  @P3 MUFU.LG2 R11, R54 ;  /* 0x00000036000b3308 */ /* 0x004ea60000000c00 */
[----:B------:R-:W-:Y:S01]  /*c060*/  STS [R2+0x5000], R48 ;  /* 0x0050003002007388 */ /* 0x000fe20000000800 */
[----:B-1----:R-:W-:Y:S01]  /*c070*/  MOV R21, 0x7f800000 ;  /* 0x7f80000000157802 */ /* 0x002fe20000000f00 */
[----:B------:R-:W-:-:S02]  /*c080*/  @P5 FFMA.FTZ R21, R137, R9, R5 ;  /* 0x0000000989155223 */ /* 0x000fc40000010005 */
[----:B------:R1:W-:Y:S01]  /*c090*/  STS [R2+0x5200], R47 ;  /* 0x0052002f02007388 */ /* 0x0003e20000000800 */
[----:B---3--:R-:W3:Y:S01]  /*c0a0*/  @P4 MUFU.LG2 R10, R56 ;  /* 0x00000038000a4308 */ /* 0x008ee20000000c00 */
[----:B------:R-:W-:Y:S02]  /*c0b0*/  MOV R20, 0x7f800000 ;  /* 0x7f80000000147802 */ /* 0x000fe40000000f00 */
[----:B------:R-:W-:Y:S01]  /*c0c0*/  STS [R0+0x5000], R50 ;  /* 0x0050003200007388 */ /* 0x000fe20000000800 */
[----:B----4-:R-:W-:-:S03]  /*c0d0*/  MOV R19, 0x7f800000 ;  /* 0x7f80000000137802 */ /* 0x010fc60000000f00 */
[----:B------:R4:W-:Y:S01]  /*c0e0*/  STS [R0+0x5200], R49 ;  /* 0x0052003100007388 */ /* 0x0009e20000000800 */
[----:B------:R-:W-:Y:S06]  /*c0f0*/  BAR.SYNC.DEFER_BLOCKING 0x0 ;  /* 0x0000000000007b1d */ /* 0x000fec0000010000 */
[----:B------:R-:W2:Y:S01]  /*c100*/  S2R R12, SR_CTAID.Y ;  /* 0x00000000000c7919 */ /* 0x000ea20000002600 */
[----:B------:R-:W3:Y:S01]  /*c110*/  S2R R26, SR_CTAID.Z ;  /* 0x00000000001a7919 */ /* 0x000ee20000002700 */
[----:B-1----:R-:W-:Y:S02]  /*c120*/  LOP3.LUT R2, R60, 0xffffffe0, RZ, 0xc0, !PT ;  /* 0xffffffe03c027812 */ /* 0x002fe400078ec0ff */
[----:B----4-:R-:W-:Y:S01]  /*c130*/  @P1 MOV R0, 0x1 ;  /* 0x0000000100001802 */ /* 0x010fe20000000f00 */
[----:B------:R-:W-:Y:S01]  /*c140*/  @!P1 IMAD R0, R3, R8, RZ ;  /* 0x0000000803009224 */ /* 0x000fe200078e02ff */
[----:B------:R-:W-:Y:S01]  /*c150*/  IADD3 R8, -R2, R61, RZ ;  /* 0x0000003d02087210 */ /* 0x000fe20007ffe1ff */
[----:B------:R1:W4:Y:S03]  /*c160*/  LDS.128 R32, [R222+0x1800] ;  /* 0x00180000de207984 */ /* 0x0003260000000c00 */
[----:B------:R-:W-:Y:S01]  /*c170*/  LOP3.LUT P0, RZ, R8, 0x3, RZ, 0xc0, !PT ;  /* 0x0000000308ff7812 */ /* 0x000fe2000780c0ff */
[----:B------:R1:W1:Y:S01]  /*c180*/  LDS.128 R28, [R222+0x3800] ;  /* 0x00380000de1c7984 */ /* 0x0002620000000c00 */
[----:B--2---:R-:W-:-:S02]  /*c190*/  IMAD R2, R12, R0, RZ ;  /* 0x000000000c027224 */ /* 0x004fc400078e02ff */
[----:B------:R-:W-:Y:S01]  /*c1a0*/  @P1 IMAD R0, R7, R6, RZ ;  /* 0x0000000607001224 */ /* 0x000fe200078e02ff */
[----:B------:R-:W2:Y:S01]  /*c1b0*/  @P4 LDC R12, c[0x0][0x2e8] ;  /* 0x0000ba00ff0c4b82 */ /* 0x000ea20000000800 */
[----:B------:R-:W3:Y:S01]  /*c1c0*/  @P2 MUFU.LG2 R7, R55 ;  /* 0x0000003700072308 */ /* 0x000ee20000000c00 */
[----:B------:R-:W-:Y:S01]  /*c1d0*/  @!P1 MOV R0, R3 ;  /* 0x0000000300009202 */ /* 0x000fe20000000f00 */
[----:B------:R-:W-:Y:S01]  /*c1e0*/  @P3 FMUL.FTZ R6, R11, 0.69314718246459960938 ;  /* 0x3f3172180b063820 */ /* 0x000fe20000410000 */
[----:B------:R-:W-:Y:S01]  /*c1f0*/  SEL R3, R2, RZ, !P6 ;  /* 0x000000ff02037207 */ /* 0x000fe20007000000 */
[----:B------:R-:W-:Y:S02]  /*c200*/  IMAD R2, R4, UR4, RZ ;  /* 0x0000000404027c24 */ /* 0x000fe4000f8e02ff */
[----:B------:R-:W-:Y:S02]  /*c210*/  @P3 FFMA.FTZ R18, R135, R14, R6 ;  /* 0x0000000e87123223 */ /* 0x000fe40000010006 */
[----:B---3--:R-:W-:Y:S01]  /*c220*/  IMAD R0, R26, R0, R3 ;  /* 0x000000001a007224 */ /* 0x008fe200078e0203 */
[----:B------:R-:W-:Y:S01]  /*c230*/  SHF.L.U32 R3, R2, 0x7, RZ ;  /* 0x0000000702037819 */ /* 0x000fe200000006ff */
[----:B------:R-:W-:Y:S01]  /*c240*/  @P4 FMUL.FTZ R2, R10, 0.69314718246459960938 ;  /* 0x3f3172180a024820 */ /* 0x000fe20000410000 */
[----:B------:R-:W-:-:S02]  /*c250*/  @P2 FMUL.FTZ R5, R7, 0.69314718246459960938 ;  /* 0x3f31721807052820 */ /* 0x000fc40000410000 */
[----:B------:R-:W-:Y:S02]  /*c260*/  SHF.R.S32.HI R7, RZ, 0x1f, R3 ;  /* 0x0000001fff077819 */ /* 0x000fe40000011403 */
[--C-:B------:R-:W-:Y:S01]  /*c270*/  IADD3 R3, P5, P1, R3, R52, R0.reuse ;  /* 0x0000003403037210 */ /* 0x100fe200079be000 */
[----:B------:R-:W-:Y:S01]  /*c280*/  @P2 FFMA.FTZ R19, R132, R13, R5 ;  /* 0x0000000d84132223 */ /* 0x000fe20000010005 */
[----:B------:R-:W-:Y:S01]  /*c290*/  SHF.R.S32.HI R0, RZ, 0x1f, R0 ;  /* 0x0000001fff007819 */ /* 0x000fe20000011400 */
[----:B--2---:R-:W-:-:S03]  /*c2a0*/  @P4 FFMA.FTZ R20, R136, R12, R2 ;  /* 0x0000000c88144223 */ /* 0x004fc60000010002 */
[----:B------:R-:W-:Y:S01]  /*c2b0*/  IADD3.X R5, R7, R53, R0, P5, P1 ;  /* 0x0000003507057210 */ /* 0x000fe20002fe2400 */
[----:B-1--4-:R-:W-:Y:S06]  /*c2c0*/  @P0 BRA `(.L_x_127) ;  /* 0x0000000000980947 */ /* 0x012fec0003800000 */
[----:B------:R-:W2:Y:S04]  /*c2d0*/  LDL.LU R64, [R1+0x28] ;  /* 0x0000280001407983 */ /* 0x000ea80000300800 */
[----:B------:R-:W2:Y:S02]  /*c2e0*/  LDL.LU R63, [R1+0x34] ;  /* 0x00003400013f7983 */ /* 0x000ea40000300800 */
[----:B--2---:R-:W-:-:S04]  /*c2f0*/  IMAD R0, R63, 0x10, R64 ;  /* 0x000000103f007824 */ /* 0x004fc800078e0240 */
        /* <DEDUP_REMOVED lines=18> */
[----:B------:R-:W-:Y:S02]  /*c420*/  @!P4 LEA.HI.X.SX32 R13, R7, R5, 0x1, P1 ;  /* 0x00000005070dc211 */ /* 0x000fe400008f0eff */
[----:B------:R-:W-:Y:S02]  /*c430*/  @!P3 IADD3 R3, P0, R4, R3, RZ ;  /* 0x000000030403b210 */ /* 0x000fe40007f1e0ff */
[-C--:B------:R-:W-:Y:S02]  /*c440*/  @!P5 LEA.HI.X.SX32 R0, R0, R5.reuse, 0x1, P2 ;  /* 0x000000050000d211 */ /* 0x080fe400010f0eff */
        /* <DEDUP_REMOVED lines=14> */
.L_x_127:
[----:B------:R-:W-:Y:S05]  /*c530*/  BSYNC B0 ;  /* 0x0000000000007941 */ /* 0x000fea0003800000 */
.L_x_126:
        /* <DEDUP_REMOVED lines=38> */
.L_x_129:
[----:B------:R-:W-:Y:S05]  /*c7a0*/  BSYNC B0 ;  /* 0x0000000000007941 */ /* 0x000fea0003800000 */
.L_x_128:
        /* <DEDUP_REMOVED lines=24> */
.L_x_131:
[----:B------:R-:W-:Y:S05]  /*c930*/  BSYNC B0 ;  /* 0x0000000000007941 */ /* 0x000fea0003800000 */
.L_x_130:
        /* <DEDUP_REMOVED lines=24> */
.L_x_133:
[----:B------:R-:W-:Y:S05]  /*cac0*/  BSYNC B0 ;  /* 0x0000000000007941 */ /* 0x000fea0003800000 */
.L_x_132:
[----:B-12---:R-:W1:Y:S01]  /*cad0*/  LDS.128 R220, [R222+0x5800] ;  /* 0x00580000dedc7984 */ /* 0x006e620000000c00 */
        /* <DEDUP_REMOVED lines=20> */
[----:B-1----:R-:W-:Y:S01]  /*cc20*/  STG.E.128 desc[UR8][R2.64+0x80], R220 ;  /* 0x000080dc02007986 */ /* 0x002fe2000c101d08 */
[----:B------:R-:W-:Y:S05]  /*cc30*/  EXIT ;  /* 0x000000000000794d */ /* 0x000fea0003800000 */
.L_x_98:
        /* <DEDUP_REMOVED lines=11> */
[----:B------:R-:W1:Y:S08]  /*ccf0*/  @!P0 LDC R18, c[0x0][0x2c4] ;  /* 0x0000b100ff128b82 */ /* 0x000e700000000800 */
[----:B------:R-:W3:Y:S08]  /*cd00*/  @!P0 LDC R19, c[0x0][0x270] ;  /* 0x00009c00ff138b82 */ /* 0x000ef00000000800 */
        /* <DEDUP_REMOVED lines=13> */
[----:B------:R-:W-:Y:S01]  /*cde0*/  IMAD.IADD R16, R158, 0x1, -R3 ;  /* 0x000000019e107824 */ /* 0x000fe200078e0a03 */
[----:B------:R-:W-:Y:S01]  /*cdf0*/  SHF.R.S32.HI R11, RZ, 0x1f, R10 ;  /* 0x0000001fff0b7819 */ /* 0x000fe2000001140a */
[C---:B------:R-:W-:Y:S02]  /*ce00*/  @!P3 IMAD R0, R40.reuse, R5, R0 ;  /* 0x000000052800b224 */ /* 0x040fe400078e0200 */
[----:B------:R-:W-:-:S04]  /*ce10*/  @!P3 IMAD.WIDE.U32 R4, R40, R4, RZ ;  /* 0x000000042804b225 */ /* 0x000fc800078e00ff */
[----:B------:R-:W-:Y:S01]  /*ce20*/  @!P3 IMAD.MOV.U32 R2, RZ, RZ, R4 ;  /* 0x000000ffff02b224 */ /* 0x000fe200078e0004 */
[----:B------:R-:W-:Y:S01]  /*ce30*/  SHF.R.S32.HI R4, RZ, 0x1f, R20 ;  /* 0x0000001fff047819 */ /* 0x000fe20000011414 */
[----:B------:R-:W-:Y:S02]  /*ce40*/  IMAD.SHL.U32 R14, R16, 0x8, RZ ;  /* 0x00000008100e7824 */ /* 0x000fe400078e00ff */
[----:B------:R-:W-:Y:S01]  /*ce50*/  @!P3 IMAD.IADD R7, R5, 0x1, R0 ;  /* 0x000000010507b824 */ /* 0x000fe200078e0200 */
[----:B------:R-:W-:Y:S01]  /*ce60*/  IADD3 R0, -R228, R207, RZ ;  /* 0x000000cfe4007210 */ /* 0x000fe20007ffe1ff */
[----:B------:R-:W-:Y:S01]  /*ce70*/  IMAD R4, R4, UR4, RZ ;  /* 0x0000000404047c24 */ /* 0x000fe2000f8e02ff */
[----:B------:R-:W-:Y:S01]  /*ce80*/  IADD3 R2, P1, R14, R2, RZ ;  /* 0x000000020e027210 */ /* 0x000fe20007f3e0ff */
[----:B------:R-:W-:Y:S01]  /*ce90*/  VIADD R23, R10, 0x20 ;  /* 0x000000200a177836 */ /* 0x000fe20000000000 */
[----:B------:R-:W-:Y:S01]  /*cea0*/  IADD3 R26, R14, 0x40, RZ ;  /* 0x000000400e1a7810 */ /* 0x000fe20007ffe0ff */
[----:B------:R-:W-:Y:S01]  /*ceb0*/  IMAD R8, R20, UR5, R4 ;  /* 0x0000000514087c24 */ /* 0x000fe2000f8e0204 */
[----:B------:R-:W-:Y:S01]  /*cec0*/  LEA.HI.X.SX32 R3, R14, R7, 0x1, P1 ;  /* 0x000000070e037211 */ /* 0x000fe200008f0eff */
[----:B------:R-:W-:Y:S01]  /*ced0*/  IMAD.WIDE R4, R21, 0x80, R10 ;  /* 0x0000008015047825 */ /* 0x000fe200078e020a */
[----:B------:R-:W-:-:S02]  /*cee0*/  ISETP.GE.AND P1, PT, R10, R0, PT ;  /* 0x000000000a00720c */ /* 0x000fc40003f26270 */
[----:B------:R-:W-:Y:S01]  /*cef0*/  ISETP.GE.AND P3, PT, R23, R0, PT ;  /* 0x000000001700720c */ /* 0x000fe20003f66270 */
[----:B------:R-:W-:-:S04]  /*cf00*/  IMAD.WIDE.U32 R12, R20, UR4, R2 ;  /* 0x00000004140c7c25 */ /* 0x000fc8000f8e0002 */
[----:B------:R-:W-:Y:S02]  /*cf10*/  VIADD R27, R14, 0x20 ;  /* 0x000000200e1b7836 */ /* 0x000fe40000000000 */
        /* <DEDUP_REMOVED lines=18> */
.L_x_135:
[----:B------:R-:W-:Y:S05]  /*d040*/  BSYNC B0 ;  /* 0x0000000000007941 */ /* 0x000fea0003800000 */
.L_x_134:
        /* <DEDUP_REMOVED lines=24> */
.L_x_137:
[----:B------:R-:W-:Y:S05]  /*d1d0*/  BSYNC B0 ;  /* 0x0000000000007941 */ /* 0x000fea0003800000 */
.L_x_136:
        /* <DEDUP_REMOVED lines=30> */
.L_x_139:
[----:B------:R-:W-:Y:S05]  /*d3c0*/  BSYNC B0 ;  /* 0x0000000000007941 */ /* 0x000fea0003800000 */
.L_x_138:
        /* <DEDUP_REMOVED lines=32> */
.L_x_141:
[----:B------:R-:W-:Y:S05]  /*d5d0*/  BSYNC B0 ;  /* 0x0000000000007941 */ /* 0x000fea0003800000 */
.L_x_140:
        /* <DEDUP_REMOVED lines=16> */
.L_x_143:
[----:B------:R-:W-:Y:S05]  /*d6e0*/  BSYNC B0 ;  /* 0x0000000000007941 */ /* 0x000fea0003800000 */
.L_x_142:
        /* <DEDUP_REMOVED lines=10> */
.L_x_145:
[----:B------:R-:W-:Y:S05]  /*d790*/  BSYNC B0 ;  /* 0x0000000000007941 */ /* 0x000fea0003800000 */
.L_x_144:
        /* <DEDUP_REMOVED lines=10> */
.L_x_147:
[----:B------:R-:W-:Y:S05]  /*d840*/  BSYNC B0 ;  /* 0x0000000000007941 */ /* 0x000fea0003800000 */
.L_x_146:
        /* <DEDUP_REMOVED lines=10> */
.L_x_148:
        /* <DEDUP_REMOVED lines=9> */
.L_x_1208:


//--------------------- .text._ZN5flash16flash_fwd_kernelI23Flash_fwd_kernel_traitsILi96ELi128ELi64ELi4ELb0ELb0EN7cutlass6half_tE19Flash_kernel_traitsILi96ELi128ELi64ELi4ES3_EELb0ELb0ELb1ELb0ELb0ELb1ELb0ELb0EEEvNS_16Flash_fwd_paramsE --------------------------
	.section	.text._ZN5flash16flash_fwd_kernelI23Flash_fwd_kernel_traitsILi96ELi128ELi64ELi4ELb0ELb0EN7cutlass6half_tE19Flash_kernel_traitsILi96ELi128ELi64ELi4ES3_EELb0ELb0ELb1ELb0ELb0ELb1ELb0ELb0EEEvNS_16Flash_fwd_paramsE,"ax",@progbits
	.align	128
        .global         _ZN5flash16flash_fwd_kernelI23Flash_fwd_kernel_traitsILi96ELi128ELi64ELi4ELb0ELb0EN7cutlass6half_tE19Flash_kernel_traitsILi96ELi128ELi64ELi4ES3_EELb0ELb0ELb1ELb0ELb0ELb1ELb0ELb0EEEvNS_16Flash_fwd_paramsE
        .type           _ZN5flash16flash_fwd_kernelI23Flash_fwd_kernel_traitsILi96ELi128ELi64ELi4ELb0ELb0EN7cutlass6half_tE19Flash_kernel_traitsILi96ELi128ELi64ELi4ES3_EELb0ELb0ELb1ELb0ELb0ELb1ELb0ELb0EEEvNS_16Flash_fwd_paramsE,@function
        .size           _ZN5flash16flash_fwd_kernelI23Flash_fwd_kernel_traitsILi96ELi128ELi64ELi4ELb0ELb0EN7cutlass6half_tE19Flash_kernel_traitsILi96ELi128ELi64ELi4ES3_EELb0ELb0ELb1ELb0ELb0ELb1ELb0ELb0EEEvNS_16Flash_fwd_paramsE,(.L_x_1209 - _ZN5flash16flash_fwd_kernelI23Flash_fwd_kernel_traitsILi96ELi128ELi64ELi4ELb0ELb0EN7cutlass6half_tE19Flash_kernel_traitsILi96ELi128ELi64ELi4ES3_EELb0ELb0ELb1ELb0ELb0ELb1ELb0ELb0EEEvNS_16Flash_fwd_paramsE)
        .other          _ZN5flash16flash_fwd_kernelI23Flash_fwd_kernel_traitsILi96ELi128ELi64ELi4ELb0ELb0EN7cutlass6half_tE19Flash_kernel_traitsILi96ELi128ELi64ELi4ES3_EELb0ELb0ELb1ELb0ELb0ELb1ELb0ELb0EEEvNS_16Flash_fwd_paramsE,@"STO_CUDA_ENTRY STV_DEFAULT"
_ZN5flash16flash_fwd_kernelI23Flash_fwd_kernel_traitsILi96ELi128ELi64ELi4ELb0ELb0EN7cutlass6half_tE19Flash_kernel_traitsILi96ELi128ELi64ELi4ES3_EELb0ELb0ELb1ELb0ELb0ELb1ELb0ELb0EEEvNS_16Flash_fwd_paramsE:
.text._ZN5flash16flash_fwd_kernelI23Flash_fwd_kernel_traitsILi96ELi128ELi64ELi4ELb0ELb0EN7cutlass6half_tE19Flash_kernel_traitsILi96ELi128ELi64ELi4ES3_EELb0ELb0ELb1ELb0ELb0ELb1ELb0ELb0EEEvNS_16Flash_fwd_paramsE:
[----:B------:R-:W1:Y:S08]  /*0000*/  LDC R1, c[0x0][0x28] ;  /* 0x00000a00ff017b82 */ /* 0x000e700000000800 */
[----:B------:R-:W2:Y:S01]  /*0010*/  S2UR UR8, SR_CTAID.Y ;  /* 0x00000000000879c3 */ /* 0x000ea20000002600 */
[----:B------:R-:W-:Y:S01]  /*0020*/  ULDC.64 UR4, c[0x0][0x300] ;  /* 0x0000c00000047ab9 */ /* 0x000fe20000000a00 */
[----:B------:R-:W-:Y:S01]  /*0030*/  ULDC.64 UR6, c[0x0][0x2f0] ;  /* 0x0000bc0000067ab9 */ /* 0x000fe20000000a00 */
[----:B------:R-:W-:Y:S01]  /*0040*/  UISETP.NE.U32.AND UP1, UPT, UR4, URZ, UPT ;  /* 0x0000003f0400728c */ /* 0x000fe2000bf25070 */
[----:B-1----:R-:W-:Y:S01]  /*0050*/  VIADD R1, R1, 0xffffffd0 ;  /* 0xffffffd001017836 */ /* 0x002fe20000000000 */
[----:B------:R-:W-:-:S02]  /*0060*/  UISETP.NE.U32.AND UP2, UPT, UR6, URZ, UPT ;  /* 0x0000003f0600728c */ /* 0x000fc4000bf45070 */
[----:B------:R-:W-:Y:S01]  /*0070*/  UISETP.NE.AND.EX UP1, UPT, UR5, URZ, UPT, UP1 ;  /* 0x0000003f0500728c */ /* 0x000fe2000bf25310 */
[----:B------:R-:W-:Y:S01]  /*0080*/  ULDC.64 UR10, c[0x0][0x2f0] ;  /* 0x0000bc00000a7ab9 */ /* 0x000fe20000000a00 */
[----:B------:R-:W-:Y:S01]  /*0090*/  UISETP.NE.AND.EX UP2, UPT, UR7, URZ, UPT, UP2 ;  /* 0x0000003f0700728c */ /* 0x000fe2000bf45320 */
[----:B------:R-:W-:-:S03]  /*00a0*/  ULDC.U8 UR4, c[0x0][0x3c2] ;  /* 0x0000f08000047ab9 */ /* 0x000fc60000000000 */
[----:B------:R-:W-:Y:S01]  /*00b0*/  PLOP3.LUT P0, PT, PT, PT, UP1, 0x80, 0x0 ;  /* 0x000000000000781c */ /* 0x000fe20003f0f018 */
[----:B------:R-:W-:Y:S01]  /*00c0*/  ULDC.64 UR6, c[0x0][0x2f8] ;  /* 0x0000be0000067ab9 */ /* 0x000fe20000000a00 */
[----:B------:R-:W-:Y:S01]  /*00d0*/  UISETP.NE.AND UP3, UPT, UR4, URZ, UPT ;  /* 0x0000003f0400728c */ /* 0x000fe2000bf65270 */
[----:B------:R-:W-:Y:S01]  /*00e0*/  PLOP3.LUT P2, PT, PT, PT, UP2, 0x80, 0x0 ;  /* 0x000000000000781c */ /* 0x000fe20003f4f028 */
[----:B------:R-:W-:Y:S01]  /*00f0*/  UISETP.EQ.U32.AND UP0, UPT, UR6, URZ, UPT ;  /* 0x0000003f0600728c */ /* 0x000fe2000bf02070 */
[----:B------:R-:W-:Y:S01]  /*0100*/  ULDC.64 UR18, c[0x0][0x208] ;  /* 0x0000820000127ab9 */ /* 0x000fe20000000a00 */
[----:B------:R-:W-:Y:S02]  /*0110*/  ULDC.64 UR4, c[0x0][0x2f8] ;  /* 0x0000be0000047ab9 */ /* 0x000fe40000000a00 */
[----:B------:R-:W-:Y:S02]  /*0120*/  UISETP.EQ.OR.EX UP0, UPT, UR7, URZ, !UP3, UP0 ;  /* 0x0000003f0700728c */ /* 0x000fe4000df02700 */
[----:B--2---:R-:W-:-:S06]  /*0130*/  UIMAD.WIDE UR10, UR8, 0x4, UR10 ;  /* 0x00000004080a78a5 */ /* 0x004fcc000f8e020a */
[----:B------:R-:W-:Y:S02]  /*0140*/  IMAD.U32 R2, RZ, RZ, UR10 ;  /* 0x0000000aff027e24 */ /* 0x000fe4000f8e00ff */
[----:B------:R-:W-:Y:S01]  /*0150*/  IMAD.U32 R3, RZ, RZ, UR11 ;  /* 0x0000000bff037e24 */ /* 0x000fe2000f8e00ff */
[----:B------:R-:W-:Y:S02]  /*0160*/  @UP1 ULDC.64 UR10, c[0x0][0x300] ;  /* 0x0000c000000a1ab9 */ /* 0x000fe40000000a00 */
[----:B------:R-:W-:Y:S02]  /*0170*/  @UP1 UIMAD.WIDE UR10, UR8, 0x4, UR10 ;  /* 0x00000004080a18a5 */ /* 0x000fe4000f8e020a */
[----:B------:R-:W2:Y:S04]  /*0180*/  @P2 LDG.E R7, desc[UR18][R2.64] ;  /* 0x0000001202072981 */ /* 0x000ea8000c1e1900 */
[----:B------:R-:W-:Y:S01]  /*0190*/  IMAD.U32 R4, RZ, RZ, UR10 ;  /* 0x0000000aff047e24 */ /* 0x000fe2000f8e00ff */
[----:B------:R1:W3:Y:S01]  /*01a0*/  @P2 LDG.E R6, desc[UR18][R2.64+0x4] ;  /* 0x0000041202062981 */ /* 0x0002e2000c1e1900 */
[----:B------:R-:W-:Y:S01]  /*01b0*/  IMAD.U32 R5, RZ, RZ, UR11 ;  /* 0x0000000bff057e24 */ /* 0x000fe2000f8e00ff */
[----:B------:R-:W-:Y:S01]  /*01c0*/  PLOP3.LUT P1, PT, PT, PT, UP0, 0x80, 0x0 ;  /* 0x000000000000781c */ /* 0x000fe20003f2f008 */
[----:B------:R-:W-:-:S03]  /*01d0*/  UIMAD.WIDE UR4, UR8, 0x4, UR4 ;  /* 0x00000004080478a5 */ /* 0x000fc6000f8e0204 */
[----:B------:R-:W4:Y:S03]  /*01e0*/  @P0 LDG.E R4, desc[UR18][R4.64] ;  /* 0x0000001204040981 */ /* 0x000f26000c1e1900 */
[----:B-1----:R-:W-:Y:S02]  /*01f0*/  IMAD.U32 R2, RZ, RZ, UR4 ;  /* 0x00000004ff027e24 */ /* 0x002fe4000f8e00ff */
[----:B------:R-:W-:-:S05]  /*0200*/  IMAD.U32 R3, RZ, RZ, UR5 ;  /* 0x00000005ff037e24 */ /* 0x000fca000f8e00ff */
[----:B------:R-:W5:Y:S01]  /*0210*/  @!P1 LDG.E R0, desc[UR18][R2.64] ;  /* 0x0000001202009981 */ /* 0x000f62000c1e1900 */
[----:B------:R-:W-:Y:S01]  /*0220*/  UMOV UR16, 0xffffffff ;  /* 0xffffffff00107882 */ /* 0x000fe20000000000 */
[----:B------:R-:W-:Y:S01]  /*0230*/  UMOV UR9, URZ ;  /* 0x0000003f00097c82 */ /* 0x000fe20008000000 */
[----:B------:R-:W-:Y:S01]  /*0240*/  UMOV UR10, 0xffffffff ;  /* 0xffffffff000a7882 */ /* 0x000fe20000000000 */
[----:B------:R-:W1:Y:S08]  /*0250*/  S2UR UR17, SR_CTAID.X ;  /* 0x00000000001179c3 */ /* 0x000e700000002500 */
[----:B------:R-:W1:Y:S01]  /*0260*/  S2UR UR4, SR_CTAID.Z ;  /* 0x00000000000479c3 */ /* 0x000e620000002700 */
[----:B--2---:R-:W-:-:S02]  /*0270*/  @P2 R2UR UR16, R7 ;  /* 0x00000000071022ca */ /* 0x004fc400000e0000 */
[----:B---3--:R-:W-:Y:S02]  /*0280*/  @P2 R2UR UR29, R6 ;  /* 0x00000000061d22ca */ /* 0x008fe400000e0000 */
[----:B----4-:R-:W-:Y:S02]  /*0290*/  @P0 R2UR UR9, R4 ;  /* 0x00000000040902ca */ /* 0x010fe400000e0000 */
[----:B------:R-:W-:-:S04]  /*02a0*/  ISETP.NE.U32.AND P0, PT, RZ, UR6, PT ;  /* 0x00000006ff007c0c */ /* 0x000fc8000bf05070 */
[----:B------:R-:W-:-:S05]  /*02b0*/  ISETP.NE.AND.EX P0, PT, RZ, UR7, PT, P0 ;  /* 0x00000007ff007c0c */ /* 0x000fca000bf05300 */
[----:B------:R-:W-:-:S07]  /*02c0*/  @UP2 UIADD3 UR29, UR29, -UR16, URZ ;  /* 0x800000101d1d2290 */ /* 0x000fce000fffe03f */
[----:B------:R-:W-:Y:S01]  /*02d0*/  @!UP2 ULDC UR29, c[0x0][0x2c4] ;  /* 0x0000b100001daab9 */ /* 0x000fe20000000800 */
[----:B-----5:R-:W-:Y:S01]  /*02e0*/  @!P1 R2UR UR10, R0 ;  /* 0x00000000000a92ca */ /* 0x020fe200000e0000 */
[----:B-1----:R-:W-:-:S14]  /*02f0*/  @!P0 BRA `(.L_x_149) ;  /* 0x00000000001c8947 */ /* 0x002fdc0003800000 */
[----:B------:R-:W-:-:S13]  /*0300*/  PLOP3.LUT P0, PT, PT, PT, UP3, 0x80, 0x0 ;  /* 0x000000000000781c */ /* 0x000fda0003f0f038 */
[----:B------:R-:W2:Y:S04]  /*0310*/  @P0 LDG.E R0, desc[UR18][R2.64+0x4] ;  /* 0x0000041202000981 */ /* 0x000ea8000c1e1900 */
[----:B------:R-:W3:Y:S01]  /*0320*/  @!P0 LDG.E R2, desc[UR18][R2.64] ;  /* 0x0000001202028981 */ /* 0x000ee2000c1e1900 */
[----:B--2---:R-:W-:-:S13]  /*0330*/  @P0 R2UR UR5, R0 ;  /* 0x00000000000502ca */ /* 0x004fda00000e0000 */
[----:B------:R-:W-:-:S07]  /*0340*/  @UP3 UIADD3 UR5, UR5, -UR10, URZ ;  /* 0x8000000a05053290 */ /* 0x000fce000fffe03f */
[----:B---3--:R-:W-:Y:S01]  /*0350*/  @!P0 R2UR UR5, R2 ;  /* 0x00000000020582ca */ /* 0x008fe200000e0000 */
[----:B------:R-:W-:-:S14]  /*0360*/  BRA `(.L_x_150) ;  /* 0x0000000000047947 */ /* 0x000fdc0003800000 */
.L_x_149:
[----:B------:R-:W-:-:S05]  /*0370*/  ULDC UR5, c[0x0][0x2c8] ;  /* 0x0000b20000057ab9 */ /* 0x000fca0000000800 */
.L_x_150:
[----:B------:R-:W-:Y:S02]  /*0380*/  ULDC.64 UR6, c[0x0][0x308] ;  /* 0x0000c20000067ab9 */ /* 0x000fe40000000a00 */
[----:B------:R-:W-:-:S04]  /*0390*/  UISETP.NE.U32.AND UP2, UPT, UR6, URZ, UPT ;  /* 0x0000003f0600728c */ /* 0x000fc8000bf45070 */
[----:B------:R-:W-:-:S06]  /*03a0*/  UISETP.NE.AND.EX UP2, UPT, UR7, URZ, UPT, UP2 ;  /* 0x0000003f0700728c */ /* 0x000fcc000bf45320 */
[----:B------:R-:W-:-:S05]  /*03b0*/  PLOP3.LUT P0, PT, PT, PT, UP2, 0x80, 0x0 ;  /* 0x000000000000781c */ /* 0x000fca0003f0f028 */
[----:B------:R-:W-:Y:S02]  /*03c0*/  @UP2 ULDC.64 UR6, c[0x0][0x308] ;  /* 0x0000c20000062ab9 */ /* 0x000fe40000000a00 */
[----:B------:R-:W-:-:S06]  /*03d0*/  @UP2 UIMAD.WIDE UR6, UR8, 0x4, UR6 ;  /* 0x00000004080628a5 */ /* 0x000fcc000f8e0206 */
[----:B------:R-:W-:Y:S02]  /*03e0*/  IMAD.U32 R2, RZ, RZ, UR6 ;  /* 0x00000006ff027e24 */ /* 0x000fe4000f8e00ff */
[----:B------:R-:W-:Y:S01]  /*03f0*/  IMAD.U32 R3, RZ, RZ, UR7 ;  /* 0x00000007ff037e24 */ /* 0x000fe2000f8e00ff */
[----:B------:R-:W-:Y:S01]  /*0400*/  USHF.L.U32 UR27, UR17, 0x7, URZ ;  /* 0x00000007111b7899 */ /* 0x000fe2000800063f */
[----:B------:R-:W-:-:S03]  /*0410*/  @!UP2 ULDC.64 UR6, c[0x0][0x318] ;  /* 0x0000c6000006aab9 */ /* 0x000fc60000000a00 */
[----:B------:R-:W2:Y:S01]  /*0420*/  @P0 LDG.E R0, desc[UR18][R2.64] ;  /* 0x0000001202000981 */ /* 0x000ea2000c1e1900 */
[----:B------:R-:W-:Y:S02]  /*0430*/  UISETP.GT.AND UP1, UPT, UR29, UR27, UPT ;  /* 0x0000001b1d00728c */ /* 0x000fe4000bf24270 */
[----:B------:R-:W-:-:S03]  /*0440*/  @!UP2 UISETP.NE.U32.AND UP0, UPT, UR6, URZ, UPT ;  /* 0x0000003f0600a28c */ /* 0x000fc6000bf05070 */
[----:B------:R-:W-:Y:S01]  /*0450*/  @!UP2 ULDC UR6, c[0x0][0x2cc] ;  /* 0x0000b3000006aab9 */ /* 0x000fe20000000800 */
[----:B------:R-:W-:-:S04]  /*0460*/  @!UP2 UISETP.NE.AND.EX UP0, UPT, UR7, URZ, UPT, UP0 ;  /* 0x0000003f0700a28c */ /* 0x000fc8000bf05300 */
[----:B------:R-:W-:Y:S01]  /*0470*/  @!UP2 USEL UR6, UR6, URZ, UP0 ;  /* 0x0000003f0606a287 */ /* 0x000fe20008000000 */
[----:B--2---:R-:W-:Y:S02]  /*0480*/  @P0 R2UR UR28, R0 ;  /* 0x00000000001c02ca */ /* 0x004fe400000e0000 */
[----:B------:R-:W-:-:S11]  /*0490*/  PLOP3.LUT P0, PT, PT, PT, UP1, 0x80, 0x0 ;  /* 0x000000000000781c */ /* 0x000fd60003f0f018 */
[----:B------:R-:W-:Y:S02]  /*04a0*/  @UP2 UIADD3 UR28, UR28, -UR9, URZ ;  /* 0x800000091c1c2290 */ /* 0x000fe4000fffe03f */
[----:B------:R-:W-:Y:S10]  /*04b0*/  @!P0 EXIT ;  /* 0x000000000000894d */ /* 0x000ff40003800000 */
[----:B------:R-:W-:Y:S01]  /*04c0*/  @!UP2 UIADD3 UR28, UR6, UR5, -UR9 ;  /* 0x00000005061ca290 */ /* 0x000fe2000fffe809 */
[----:B------:R-:W1:Y:S01]  /*04d0*/  S2R R152, SR_TID.X ;  /* 0x0000000000987919 */ /* 0x000e620000002100 */
[----:B------:R-:W-:Y:S02]  /*04e0*/  UIADD3 UR7, -UR29, 0xbf, UR27 ;  /* 0x000000bf1d077890 */ /* 0x000fe4000fffe11b */
[----:B------:R-:W-:Y:S01]  /*04f0*/  UIADD3 UR14, UR28, UR27, -UR29 ;  /* 0x0000001b1c0e7290 */ /* 0x000fe2000fffe81d */
[----:B------:R-:W-:Y:S01]  /*0500*/  ULDC UR26, c[0x0][0x394] ;  /* 0x0000e500001a7ab9 */ /* 0x000fe20000000800 */
[----:B------:R-:W-:Y:S01]  /*0510*/  ULDC UR5, c[0x0][0x398] ;  /* 0x0000e60000057ab9 */ /* 0x000fe20000000800 */
[----:B------:R-:W-:Y:S02]  /*0520*/  UIADD3 UR12, UR28, 0x3f, URZ ;  /* 0x0000003f1c0c7890 */ /* 0x000fe4000fffe03f */
[----:B------:R-:W-:Y:S02]  /*0530*/  UIADD3 UR7, UR7, UR5, UR28 ;  /* 0x0000000507077290 */ /* 0x000fe4000fffe01c */
[----:B------:R-:W-:-:S02]  /*0540*/  UIADD3 UR14, UR14, -UR26, URZ ;  /* 0x8000001a0e0e7290 */ /* 0x000fc4000fffe03f */
[----:B------:R-:W-:Y:S02]  /*0550*/  USHF.R.S32.HI UR11, URZ, 0x1f, UR12 ;  /* 0x0000001f3f0b7899 */ /* 0x000fe4000801140c */
[----:B------:R-:W-:Y:S02]  /*0560*/  USHF.R.S32.HI UR6, URZ, 0x1f, UR7 ;  /* 0x0000001f3f067899 */ /* 0x000fe40008011407 */
[----:B------:R-:W-:Y:S02]  /*0570*/  USHF.R.S32.HI UR13, URZ, 0x1f, UR14 ;  /* 0x0000001f3f0d7899 */ /* 0x000fe4000801140e */
[----:B------:R-:W-:Y:S02]  /*0580*/  ULEA.HI UR11, UR11, UR12, URZ, 0x6 ;  /* 0x0000000c0b0b7291 */ /* 0x000fe4000f8f303f */
[----:B------:R-:W-:Y:S02]  /*0590*/  ULEA.HI UR6, UR6, UR7, URZ, 0x6 ;  /* 0x0000000706067291 */ /* 0x000fe4000f8f303f */
[----:B------:R-:W-:-:S02]  /*05a0*/  ULEA.HI UR13, UR13, UR14, URZ, 0x6 ;  /* 0x0000000e0d0d7291 */ /* 0x000fc4000f8f303f */
[----:B------:R-:W-:Y:S02]  /*05b0*/  USHF.R.S32.HI UR11, URZ, 0x6, UR11 ;  /* 0x000000063f0b7899 */ /* 0x000fe4000801140b */
[----:B------:R-:W-:Y:S02]  /*05c0*/  USHF.R.S32.HI UR6, URZ, 0x6, UR6 ;  /* 0x000000063f067899 */ /* 0x000fe40008011406 */
[----:B------:R-:W-:Y:S02]  /*05d0*/  USHF.R.S32.HI UR13, URZ, 0x6, UR13 ;  /* 0x000000063f0d7899 */ /* 0x000fe4000801140d */
[----:B------:R-:W-:Y:S02]  /*05e0*/  UISETP.LT.AND UP0, UPT, UR11, UR6, UPT ;  /* 0x000000060b00728c */ /* 0x000fe4000bf01270 */
[----:B------:R-:W-:Y:S02]  /*05f0*/  UISETP.LT.AND UP1, UPT, URZ, UR13, UPT ;  /* 0x0000000d3f00728c */ /* 0x000fe4000bf21270 */
[----:B------:R-:W-:-:S02]  /*0600*/  USEL UR25, UR11, UR6, UP0 ;  /* 0x000000060b197287 */ /* 0x000fc40008000000 */
[----:B------:R-:W-:-:S04]  /*0610*/  USEL UR15, URZ, UR13, !UP1 ;  /* 0x0000000d3f0f7287 */ /* 0x000fc8000c800000 */
[----:B------:R-:W-:-:S06]  /*0620*/  UISETP.GT.AND UP0, UPT, UR25, UR15, UPT ;  /* 0x0000000f1900728c */ /* 0x000fcc000bf04270 */
[----:B------:R-:W-:-:S13]  /*0630*/  PLOP3.LUT P0, PT, PT, PT, UP0, 0x80, 0x0 ;  /* 0x000000000000781c */ /* 0x000fda0003f0f008 */
[----:B-1----:R-:W-:Y:S05]  /*0640*/  @P0 BRA `(.L_x_151) ;  /* 0x0000000800e40947 */ /* 0x002fea0003800000 */
[----:B------:R-:W-:Y:S01]  /*0650*/  UISETP.NE.AND UP1, UPT, UR16, -0x1, UPT ;  /* 0xffffffff1000788c */ /* 0x000fe2000bf25270 */
[----:B------:R-:W-:Y:S01]  /*0660*/  SHF.R.S32.HI R8, RZ, 0x1f, R152 ;  /* 0x0000001fff087819 */ /* 0x000fe20000011498 */
[----:B------:R-:W-:Y:S01]  /*0670*/  ULDC.U8 UR5, c[0x0][0x3d9] ;  /* 0x0000f64000057ab9 */ /* 0x000fe20000000000 */
[----:B------:R-:W-:Y:S01]  /*0680*/  UIADD3 UR29, -UR27, UR29, URZ ;  /* 0x0000001d1b1d7290 */ /* 0x000fe2000fffe13f */
[----:B------:R-:W-:Y:S01]  /*0690*/  LOP3.LUT P3, RZ, R152, 0x3, RZ, 0xc0, !PT ;  /* 0x0000000398ff7812 */ /* 0x000fe2000786c0ff */
[----:B------:R-:W-:Y:S01]  /*06a0*/  UISETP.NE.AND UP2, UPT, UR5, URZ, UPT ;  /* 0x0000003f0500728c */ /* 0x000fe2000bf45270 */
[----:B------:R-:W-:Y:S01]  /*06b0*/  LEA.HI R8, R8, R152, RZ, 0x2 ;  /* 0x0000009808087211 */ /* 0x000fe200078f10ff */
[----:B------:R-:W-:Y:S01]  /*06c0*/  UMOV UR22, URZ ;  /* 0x0000003f00167c82 */ /* 0x000fe20008000000 */
[----:B------:R-:W-:Y:S01]  /*06d0*/  UMOV UR23, URZ ;  /* 0x0000003f00177c82 */ /* 0x000fe20008000000 */
[----:B------:R-:W-:Y:S01]  /*06e0*/  IMAD.U32 R4, RZ, RZ, UR17 ;  /* 0x00000011ff047e24 */ /* 0x000fe2000f8e00ff */
[----:B------:R-:W-:Y:S01]  /*06f0*/  LOP3.LUT R0, R8, 0x1ffffffc, RZ, 0xc0, !PT ;  /* 0x1ffffffc08007812 */ /* 0x000fe200078ec0ff */
[----:B------:R-:W-:Y:S01]  /*0700*/  @!UP1 USHF.R.S32.HI UR9, URZ, 0x1f, UR8 ;  /* 0x0000001f3f099899 */ /* 0x000fe20008011408 */
[----:B------:R-:W-:Y:S01]  /*0710*/  SHF.R.S32.HI R8, RZ, 0x2, R8 ;  /* 0x00000002ff087819 */ /* 0x000fe20000011408 */
[----:B------:R-:W-:Y:S01]  /*0720*/  @UP1 ULDC.64 UR10, c[0x0][0x298] ;  /* 0x0000a600000a1ab9 */ /* 0x000fe20000000a00 */
[----:B------:R-:W-:Y:S01]  /*0730*/  @!UP1 ULDC.64 UR6, c[0x0][0x290] ;  /* 0x0000a40000069ab9 */ /* 0x000fe20000000a00 */
[----:B------:R-:W-:Y:S01]  /*0740*/  @UP1 UIMAD.WIDE.U32 UR12, UR16, UR10, URZ ;  /* 0x0000000a100c12a5 */ /* 0x000fe2000f8e003f */
[----:B------:R-:W-:Y:S01]  /*0750*/  IMAD.IADD R0, R152, 0x1, -R0 ;  /* 0x0000000198007824 */ /* 0x000fe200078e0a00 */
[----:B------:R-:W-:Y:S01]  /*0760*/  @!UP1 UIMAD UR9, UR9, UR6, URZ ;  /* 0x00000006090992a4 */ /* 0x000fe2000f8e023f */
[----:B------:R-:W-:Y:S01]  /*0770*/  ISETP.GE.AND P4, PT, R8, UR29, PT ;  /* 0x0000001d08007c0c */ /* 0x000fe2000bf86270 */
[----:B------:R-:W-:Y:S01]  /*0780*/  ULDC.U8 UR10, c[0x0][0x3d8] ;  /* 0x0000f600000a7ab9 */ /* 0x000fe20000000000 */
[----:B------:R-:W-:Y:S01]  /*0790*/  @!UP1 UIMAD.WIDE.U32 UR14, UR8, UR6, URZ ;  /* 0x00000006080e92a5 */ /* 0x000fe2000f8e003f */
[----:B------:R-:W-:Y:S01]  /*07a0*/  IMAD.SHL.U32 R0, R0, 0x8, RZ ;  /* 0x0000000800007824 */ /* 0x000fe200078e00ff */
[----:B------:R-:W-:Y:S01]  /*07b0*/  UISETP.NE.AND UP3, UPT, UR10, URZ, UPT ;  /* 0x0000003f0a00728c */ /* 0x000fe2000bf65270 */
[----:B------:R-:W-:Y:S01]  /*07c0*/  SHF.R.S32.HI R9, RZ, 0x1f, R8 ;  /* 0x0000001fff097819 */ /* 0x000fe20000011408 */
[----:B------:R-:W-:Y:S01]  /*07d0*/  UISETP.NE.AND UP0, UPT, UR10, URZ, !UP2 ;  /* 0x0000003f0a00728c */ /* 0x000fe2000d705270 */
[C---:B------:R-:W-:Y:S01]  /*07e0*/  VIADD R14, R8.reuse, 0x20 ;  /* 0x00000020080e7836 */ /* 0x040fe20000000000 */
[----:B------:R-:W-:Y:S01]  /*07f0*/  @!UP1 UIMAD UR9, UR8, UR7, UR9 ;  /* 0x00000007080992a4 */ /* 0x000fe2000f8e0209 */
[C---:B------:R-:W-:Y:S01]  /*0800*/  VIADD R15, R8.reuse, 0x40 ;  /* 0x00000040080f7836 */ /* 0x040fe20000000000 */
[----:B------:R-:W-:Y:S01]  /*0810*/  UISETP.NE.OR UP3, UPT, UR5, URZ, !UP3 ;  /* 0x0000003f0500728c */ /* 0x000fe2000df65670 */
[C---:B------:R-:W-:Y:S01]  /*0820*/  VIADD R16, R8.reuse, 0x60 ;  /* 0x0000006008107836 */ /* 0x040fe20000000000 */
[----:B------:R-:W-:Y:S01]  /*0830*/  @UP1 UIMAD UR11, UR16, UR11, UR13 ;  /* 0x0000000b100b12a4 */ /* 0x000fe2000f8e020d */
[----:B------:R-:W-:Y:S01]  /*0840*/  BSSY B0, `(.L_x_152) ;  /* 0x0000036000007945 */ /* 0x000fe20003800000 */
[----:B------:R-:W-:Y:S01]  /*0850*/  @!UP1 UIADD3 UR11, UR15, UR9, URZ ;  /* 0x000000090f0b9290 */ /* 0x000fe2000fffe03f */
[----:B------:R-:W-:Y:S01]  /*0860*/  ISETP.GE.OR P6, PT, R8, UR29, P3 ;  /* 0x0000001d08007c0c */ /* 0x000fe20009fc6670 */
[----:B------:R-:W-:Y:S01]  /*0870*/  @!UP1 UMOV UR12, UR14 ;  /* 0x0000000e000c9c82 */ /* 0x000fe20008000000 */
[----:B------:R-:W-:Y:S01]  /*0880*/  @UP2 ULDC.64 UR6, c[0x0][0x2c0] ;  /* 0x0000b00000062ab9 */ /* 0x000fe20000000a00 */
[C---:B------:R-:W-:Y:S01]  /*0890*/  IADD3 R2, P0, R0.reuse, UR12, RZ ;  /* 0x0000000c00027c10 */ /* 0x040fe2000ff1e0ff */
[----:B------:R-:W-:Y:S01]  /*08a0*/  USHF.R.S32.HI UR13, URZ, 0x1f, UR4 ;  /* 0x0000001f3f0d7899 */ /* 0x000fe20008011404 */
[----:B------:R-:W-:Y:S01]  /*08b0*/  ISETP.GE.AND P2, PT, R15, UR29, PT ;  /* 0x0000001d0f007c0c */ /* 0x000fe2000bf46270 */
[----:B------:R-:W-:Y:S01]  /*08c0*/  @UP2 UIMAD UR20, UR7, UR6, URZ ;  /* 0x00000006071422a4 */ /* 0x000fe2000f8e023f */
[----:B------:R-:W-:Y:S01]  /*08d0*/  LEA.HI.X.SX32 R3, R0, UR11, 0x1, P0 ;  /* 0x0000000b00037c11 */ /* 0x000fe200080f0eff */
[----:B------:R-:W-:Y:S01]  /*08e0*/  @!UP2 ULDC UR9, c[0x0][0x2c4] ;  /* 0x0000b1000009aab9 */ /* 0x000fe20000000800 */
[----:B------:R-:W-:Y:S01]  /*08f0*/  ULDC.64 UR6, c[0x0][0x2a0] ;  /* 0x0000a80000067ab9 */ /* 0x000fe20000000a00 */
[----:B------:R-:W-:Y:S01]  /*0900*/  @!UP2 ULDC UR5, c[0x0][0x270] ;  /* 0x00009c000005aab9 */ /* 0x000fe20000000800 */
[----:B------:R-:W-:Y:S01]  /*0910*/  @UP0 ULDC UR9, c[0x0][0x2e4] ;  /* 0x0000b90000090ab9 */ /* 0x000fe20000000800 */
[----:B------:R-:W-:Y:S01]  /*0920*/  @UP2 UMOV UR10, 0x1 ;  /* 0x00000001000a2882 */ /* 0x000fe20000000000 */
[----:B------:R-:W-:Y:S01]  /*0930*/  UIMAD UR13, UR13, UR6, URZ ;  /* 0x000000060d0d72a4 */ /* 0x000fe2000f8e023f */
[----:B------:R-:W-:Y:S01]  /*0940*/  IMAD.U32 R0, RZ, RZ, UR6 ;  /* 0x00000006ff007e24 */ /* 0x000fe2000f8e00ff */
[----:B------:R-:W-:Y:S01]  /*0950*/  @!UP2 UIMAD UR10, UR9, UR5, URZ ;  /* 0x00000005090aa2a4 */ /* 0x000fe2000f8e023f */
[----:B------:R-:W-:Y:S01]  /*0960*/  ISETP.GE.AND P0, PT, R14, UR29, PT ;  /* 0x0000001d0e007c0c */ /* 0x000fe2000bf06270 */
[----:B------:R-:W-:Y:S01]  /*0970*/  @!UP3 ULDC UR6, c[0x0][0x2c4] ;  /* 0x0000b1000006bab9 */ /* 0x000fe20000000800 */
[----:B------:R-:W-:Y:S01]  /*0980*/  @UP2 ULDC UR11, c[0x0][0x2c0] ;  /* 0x0000b000000b2ab9 */ /* 0x000fe20000000800 */
[----:B------:R-:W-:Y:S01]  /*0990*/  @!UP3 UIMAD UR6, UR8, UR6, URZ ;  /* 0x000000060806b2a4 */ /* 0x000fe2000f8e023f */
[----:B------:R-:W-:Y:S01]  /*09a0*/  IMAD.WIDE.U32 R12, R0, UR4, R2 ;  /* 0x00000004000c7c25 */ /* 0x000fe2000f8e0002 */
[----:B------:R-:W-:Y:S01]  /*09b0*/  UIMAD UR10, UR8, UR10, URZ ;  /* 0x0000000a080a72a4 */ /* 0x000fe2000f8e023f */
[----:B------:R-:W-:Y:S01]  /*09c0*/  ISETP.GE.AND P1, PT, R16, UR29, PT ;  /* 0x0000001d10007c0c */ /* 0x000fe2000bf26270 */
[----:B------:R-:W-:Y:S01]  /*09d0*/  @!UP3 USEL UR6, UR6, UR16, !UP1 ;  /* 0x000000100606b287 */ /* 0x000fe2000c800000 */
[----:B------:R-:W-:Y:S01]  /*09e0*/  ISETP.GE.OR P5, PT, R14, UR29, P3 ;  /* 0x0000001d0e007c0c */ /* 0x000fe20009fa6670 */
[----:B------:R-:W-:Y:S01]  /*09f0*/  USEL UR10, UR10, URZ, UP3 ;  /* 0x0000003f0a0a7287 */ /* 0x000fe20009800000 */
[----:B------:R-:W-:Y:S01]  /*0a00*/  IMAD.WIDE R4, R4, 0x80, R8 ;  /* 0x0000008004047825 */ /* 0x000fe200078e0208 */
[----:B------:R-:W-:Y:S01]  /*0a10*/  @!UP2 UMOV UR11, 0x1 ;  /* 0x00000001000ba882 */ /* 0x000fe20000000000 */
[----:B------:R-:W-:Y:S01]  /*0a20*/  @!UP2 UMOV UR20, UR9 ;  /* 0x000000090014ac82 */ /* 0x000fe20008000000 */
[----:B------:R-:W-:-:S02]  /*0a30*/  UIMAD UR27, UR27, UR11, URZ ;  /* 0x0000000b1b1b72a4 */ /* 0x000fc4000f8e023f */
[----:B------:R-:W-:Y:S02]  /*0a40*/  UIMAD UR20, UR4, UR20, UR10 ;  /* 0x00000014041472a4 */ /* 0x000fe4000f8e020a */
[----:B------:R-:W-:Y:S01]  /*0a50*/  UIMAD UR7, UR4, UR7, UR13 ;  /* 0x00000007040772a4 */ /* 0x000fe2000f8e020d */
[----:B------:R-:W-:Y:S01]  /*0a60*/  @!UP3 UMOV UR22, UR6 ;  /* 0x000000060016bc82 */ /* 0x000fe20008000000 */
[----:B------:R-:W-:Y:S02]  /*0a70*/  @!UP3 USHF.R.S32.HI UR23, URZ, 0x1f, UR6 ;  /* 0x0000001f3f17b899 */ /* 0x000fe40008011406 */
[----:B------:R-:W-:Y:S02]  /*0a80*/  USHF.R.S32.HI UR4, URZ, 0x1f, UR27 ;  /* 0x0000001f3f047899 */ /* 0x000fe4000801141b */
[----:B------:R-:W-:Y:S01]  /*0a90*/  VIADD R11, R13, UR7 ;  /* 0x000000070d0b7c36 */ /* 0x000fe20008000000 */
[----:B------:R-:W-:Y:S02]  /*0aa0*/  USHF.R.S32.HI UR5, URZ, 0x1f, UR20 ;  /* 0x0000001f3f057899 */ /* 0x000fe40008011414 */
[----:B------:R-:W-:-:S04]  /*0ab0*/  UIADD3 UR6, UP1, UP0, UR27, UR22, UR20 ;  /* 0x000000161b067290 */ /* 0x000fc8000f83e014 */
[----:B------:R-:W-:Y:S01]  /*0ac0*/  UIADD3.X UR22, UR4, UR23, UR5, UP1, UP0 ;  /* 0x0000001704167290 */ /* 0x000fe20008fe0405 */
[----:B------:R-:W-:Y:S11]  /*0ad0*/  @P4 BRA `(.L_x_153) ;  /* 0x0000000000304947 */ /* 0x000ff60003800000 */
        /* <DEDUP_REMOVED lines=12> */
.L_x_153:
[----:B------:R-:W-:Y:S05]  /*0ba0*/  BSYNC B0 ;  /* 0x0000000000007941 */ /* 0x000fea0003800000 */
.L_x_152:
[----:B------:R-:W-:Y:S01]  /*0bb0*/  BSSY B0, `(.L_x_154) ;  /* 0x0000013000007945 */ /* 0x000fe20003800000 */
[----:B------:R-:W-:Y:S02]  /*0bc0*/  ISETP.GE.OR P4, PT, R15, UR29, P3 ;  /* 0x0000001d0f007c0c */ /* 0x000fe40009f86670 */
[----:B------:R-:W-:Y:S01]  /*0bd0*/  ISETP.GE.OR P3, PT, R16, UR29, P3 ;  /* 0x0000001d10007c0c */ /* 0x000fe20009f66670 */
[----:B------:R-:W-:-:S12]  /*0be0*/  @P0 BRA `(.L_x_155) ;  /* 0x00000000003c0947 */ /* 0x000fd80003800000 */
        /* <DEDUP_REMOVED lines=15> */
.L_x_155:
[----:B------:R-:W-:Y:S05]  /*0ce0*/  BSYNC B0 ;  /* 0x0000000000007941 */ /* 0x000fea0003800000 */
.L_x_154:
        /* <DEDUP_REMOVED lines=17> */
.L_x_157:
[----:B------:R-:W-:Y:S05]  /*0e00*/  BSYNC B0 ;  /* 0x0000000000007941 */ /* 0x000fea0003800000 */
.L_x_156:
[----:B------:R-:W-:Y:S04]  /*0e10*/  BSSY B0, `(.L_x_158) ;  /* 0x0000011000007945 */ /* 0x000fe80003800000 */
[----:B------:R-:W-:Y:S05]  /*0e20*/  @P1 BRA `(.L_x_159) ;  /* 0x00000000003c1947 */ /* 0x000fea0003800000 */
[----:B------:R-:W-:Y:S01]  /*0e30*/  IADD3 R0, P0, R4, 0x60, RZ ;  /* 0x0000006004007810 */ /* 0x000fe20007f1e0ff */
[----:B------:R-:W-:Y:S01]  /*0e40*/  ULDC.64 UR4, c[0x0][0x298] ;  /* 0x0000a60000047ab9 */ /* 0x000fe20000000a00 */
[----:B-123--:R-:W-:Y:S01]  /*0e50*/  MOV R3, R11 ;  /* 0x0000000b00037202 */ /* 0x00efe20000000f00 */
[----:B------:R-:W-:Y:S02]  /*0e60*/  IMAD.MOV.U32 R2, RZ, RZ, R12 ;  /* 0x000000ffff027224 */ /* 0x000fe400078e000c */
[----:B------:R-:W-:-:S04]  /*0e70*/  IMAD.X R4, RZ, RZ, R5, P0 ;  /* 0x000000ffff047224 */ /* 0x000fc800000e0605 */
[----:B------:R-:W-:Y:S02]  /*0e80*/  IMAD R6, R4, UR4, RZ ;  /* 0x0000000404067c24 */ /* 0x000fe4000f8e02ff */
        /* <DEDUP_REMOVED lines=9> */
.L_x_159:
[----:B------:R-:W-:Y:S05]  /*0f20*/  BSYNC B0 ;  /* 0x0000000000007941 */ /* 0x000fea0003800000 */
.L_x_158:
[----:B------:R-:W-:Y:S04]  /*0f30*/  BSSY B0, `(.L_x_160) ;  /* 0x000000a000007945 */ /* 0x000fe80003800000 */
[----:B------:R-:W-:Y:S05]  /*0f40*/  @P6 BRA `(.L_x_161) ;  /* 0x0000000000206947 */ /* 0x000fea0003800000 */
[----:B------:R-:W-:Y:S01]  /*0f50*/  IMAD R0, R8, UR11, RZ ;  /* 0x0000000b08007c24 */ /* 0x000fe2000f8e02ff */
[----:B------:R-:W-:-:S04]  /*0f60*/  ULDC.64 UR4, c[0x0][0x2b0] ;  /* 0x0000ac0000047ab9 */ /* 0x000fc80000000a00 */
[----:B-1234-:R-:W-:-:S04]  /*0f70*/  IADD3 R3, P0, R0, UR6, RZ ;  /* 0x0000000600037c10 */ /* 0x01efc8000ff1e0ff */
[----:B------:R-:W-:Y:S02]  /*0f80*/  LEA.HI.X.SX32 R0, R0, UR22, 0x1, P0 ;  /* 0x0000001600007c11 */ /* 0x000fe400080f0eff */
[----:B------:R-:W-:-:S04]  /*0f90*/  LEA R2, P0, R3, UR4, 0x2 ;  /* 0x0000000403027c11 */ /* 0x000fc8000f8010ff */
[----:B------:R-:W-:Y:S01]  /*0fa0*/  LEA.HI.X R3, R3, UR5, R0, 0x2, P0 ;  /* 0x0000000503037c11 */ /* 0x000fe200080f1400 */
[----:B------:R-:W-:-:S05]  /*0fb0*/  IMAD.MOV.U32 R0, RZ, RZ, 0x7f800000 ;  /* 0x7f800000ff007424 */ /* 0x000fca00078e00ff */
[----:B------:R1:W-:Y:S03]  /*0fc0*/  STG.E desc[UR18][R2.64], R0 ;  /* 0x0000000002007986 */ /* 0x0003e6000c101912 */
.L_x_161:
[----:B------:R-:W-:Y:S05]  /*0fd0*/  BSYNC B0 ;  /* 0x0000000000007941 */ /* 0x000fea0003800000 */
.L_x_160:
[----:B------:R-:W-:Y:S04]  /*0fe0*/  BSSY B0, `(.L_x_162) ;  /* 0x000000a000007945 */ /* 0x000fe80003800000 */
[----:B------:R-:W-:Y:S05]  /*0ff0*/  @P5 BRA `(.L_x_163) ;  /* 0x0000000000205947 */ /* 0x000fea0003800000 */
[----:B-1----:R-:W-:Y:S01]  /*1000*/  IMAD R0, R14, UR11, RZ ;  /* 0x0000000b0e007c24 */ /* 0x002fe2000f8e02ff */
[----:B------:R-:W-:-:S04]  /*1010*/  ULDC.64 UR4, c[0x0][0x2b0] ;  /* 0x0000ac0000047ab9 */ /* 0x000fc80000000a00 */
[----:B--234-:R-:W-:-:S04]  /*1020*/  IADD3 R3, P0, R0, UR6, RZ ;  /* 0x0000000600037c10 */ /* 0x01cfc8000ff1e0ff */
[----:B------:R-:W-:Y:S02]  /*1030*/  LEA.HI.X.SX32 R0, R0, UR22, 0x1, P0 ;  /* 0x0000001600007c11 */ /* 0x000fe400080f0eff */
[----:B------:R-:W-:-:S04]  /*1040*/  LEA R2, P0, R3, UR4, 0x2 ;  /* 0x0000000403027c11 */ /* 0x000fc8000f8010ff */
[----:B------:R-:W-:Y:S01]  /*1050*/  LEA.HI.X R3, R3, UR5, R0, 0x2, P0 ;  /* 0x0000000503037c11 */ /* 0x000fe200080f1400 */
[----:B------:R-:W-:-:S05]  /*1060*/  IMAD.MOV.U32 R0, RZ, RZ, 0x7f800000 ;  /* 0x7f800000ff007424 */ /* 0x000fca00078e00ff */
[----:B------:R1:W-:Y:S03]  /*1070*/  STG.E desc[UR18][R2.64], R0 ;  /* 0x0000000002007986 */ /* 0x0003e6000c101912 */
.L_x_163:
[----:B------:R-:W-:Y:S05]  /*1080*/  BSYNC B0 ;  /* 0x0000000000007941 */ /* 0x000fea0003800000 */
.L_x_162:
        /* <DEDUP_REMOVED lines=10> */
.L_x_165:
[----:B------:R-:W-:Y:S05]  /*1130*/  BSYNC B0 ;  /* 0x0000000000007941 */ /* 0x000fea0003800000 */
.L_x_164:
[----:B------:R-:W-:Y:S05]  /*1140*/  @P3 EXIT ;  /* 0x000000000000394d */ /* 0x000fea0003800000 */
[----:B-1----:R-:W-:Y:S01]  /*1150*/  IMAD R0, R16, UR11, RZ ;  /* 0x0000000b10007c24 */ /* 0x002fe2000f8e02ff */
[----:B------:R-:W-:-:S04]  /*1160*/  ULDC.64 UR4, c[0x0][0x2b0] ;  /* 0x0000ac0000047ab9 */ /* 0x000fc80000000a00 */
[----:B--234-:R-:W-:-:S04]  /*1170*/  IADD3 R3, P0, R0, UR6, RZ ;  /* 0x0000000600037c10 */ /* 0x01cfc8000ff1e0ff */
[----:B------:R-:W-:Y:S02]  /*1180*/  LEA.HI.X.SX32 R0, R0, UR22, 0x1, P0 ;  /* 0x0000001600007c11 */ /* 0x000fe400080f0eff */
[----:B------:R-:W-:-:S04]  /*1190*/  LEA R2, P0, R3, UR4, 0x2 ;  /* 0x0000000403027c11 */ /* 0x000fc8000f8010ff */
[----:B------:R-:W-:Y:S01]  /*11a0*/  LEA.HI.X R3, R3, UR5, R0, 0x2, P0 ;  /* 0x0000000503037c11 */ /* 0x000fe200080f1400 */
[----:B------:R-:W-:-:S05]  /*11b0*/  IMAD.MOV.U32 R0, RZ, RZ, 0x7f800000 ;  /* 0x7f800000ff007424 */ /* 0x000fca00078e00ff */
[----:B------:R-:W-:Y:S01]  /*11c0*/  STG.E desc[UR18][R2.64], R0 ;  /* 0x0000000002007986 */ /* 0x000fe2000c101912 */
[----:B------:R-:W-:Y:S05]  /*11d0*/  EXIT ;  /* 0x000000000000794d */ /* 0x000fea0003800000 */
.L_x_151:
[----:B------:R-:W1:Y:S01]  /*11e0*/  LDC R11, c[0x0][0x278] ;  /* 0x00009e00ff0b7b82 */ /* 0x000e620000000800 */
[----:B------:R-:W2:Y:S01]  /*11f0*/  S2R R6, SR_CTAID.Z ;  /* 0x0000000000067919 */ /* 0x000ea20000002700 */
[----:B------:R-:W-:Y:S01]  /*1200*/  SHF.R.S32.HI R33, RZ, 0x1f, R152 ;  /* 0x0000001fff217819 */ /* 0x000fe20000011498 */
[----:B------:R-:W-:Y:S02]  /*1210*/  UIADD3 UR14, -UR27, UR29, URZ ;  /* 0x0000001d1b0e7290 */ /* 0x000fe4000fffe13f */
[----:B------:R-:W-:Y:S01]  /*1220*/  UISETP.NE.AND UP0, UPT, UR16, -0x1, UPT ;  /* 0xffffffff1000788c */ /* 0x000fe2000bf05270 */
[CC--:B------:R-:W-:Y:S01]  /*1230*/  LEA.HI R9, R33.reuse, R152.reuse, RZ, 0x2 ;  /* 0x0000009821097211 */ /* 0x0c0fe200078f10ff */
[----:B------:R-:W-:Y:S01]  /*1240*/  UIADD3 UR24, UR25, -0x1, URZ ;  /* 0xffffffff19187890 */ /* 0x000fe2000fffe03f */
[----:B------:R-:W-:Y:S02]  /*1250*/  LEA.HI R35, R33, R152, RZ, 0x3 ;  /* 0x0000009821237211 */ /* 0x000fe400078f18ff */
[----:B------:R-:W-:Y:S01]  /*1260*/  LOP3.LUT R12, R9, 0xfffffffc, RZ, 0xc0, !PT ;  /* 0xfffffffc090c7812 */ /* 0x000fe200078ec0ff */
[----:B------:R-:W-:Y:S01]  /*1270*/  UIMAD UR20, UR24, -0x40, UR28 ;  /* 0xffffffc0181478a4 */ /* 0x000fe2000f8e021c */
[----:B------:R-:W-:-:S02]  /*1280*/  SHF.R.S32.HI R34, RZ, 0x3, R35 ;  /* 0x00000003ff227819 */ /* 0x000fc40000011423 */
[CC--:B------:R-:W-:Y:S01]  /*1290*/  LEA.HI R153, R33.reuse, R152.reuse, RZ, 0x5 ;  /* 0x0000009821997211 */ /* 0x0c0fe200078f28ff */
[----:B------:R-:W-:Y:S01]  /*12a0*/  IMAD.IADD R12, R152, 0x1, -R12 ;  /* 0x00000001980c7824 */ /* 0x000fe200078e0a0c */
[----:B------:R-:W-:Y:S01]  /*12b0*/  @UP0 ULDC.64 UR6, c[0x0][0x240] ;  /* 0x0000900000060ab9 */ /* 0x000fe20000000a00 */
[----:B------:R-:W-:Y:S01]  /*12c0*/  @!UP0 USHF.R.S32.HI UR21, URZ, 0x1f, UR8 ;  /* 0x0000001f3f158899 */ /* 0x000fe20008011408 */
[----:B------:R-:W-:Y:S01]  /*12d0*/  SHF.R.S32.HI R151, RZ, 0x5, R153 ;  /* 0x00000005ff977819 */ /* 0x000fe20000011499 */
[----:B------:R-:W-:Y:S01]  /*12e0*/  @UP0 UIMAD.WIDE.U32 UR12, UR16, UR6, URZ ;  /* 0x00000006100c02a5 */ /* 0x000fe2000f8e003f */
[----:B------:R-:W-:Y:S01]  /*12f0*/  IMAD.SHL.U32 R12, R12, 0x8, RZ ;  /* 0x000000080c0c7824 */ /* 0x000fe200078e00ff */
[----:B------:R-:W-:Y:S02]  /*1300*/  LEA.HI R33, R33, R152, RZ, 0x4 ;  /* 0x0000009821217211 */ /* 0x000fe400078f20ff */
[----:B------:R-:W-:Y:S01]  /*1310*/  @UP0 UIMAD UR11, UR16, UR7, UR13 ;  /* 0x00000007100b02a4 */ /* 0x000fe2000f8e020d */
[----:B-1----:R-:W-:Y:S01]  /*1320*/  IABS R0, R11 ;  /* 0x0000000b00007213 */ /* 0x002fe20000000000 */
[----:B------:R-:W-:Y:S01]  /*1330*/  USHF.R.S32.HI UR13, URZ, 0x1f, UR4 ;  /* 0x0000001f3f0d7899 */ /* 0x000fe20008011404 */
[----:B------:R-:W-:Y:S01]  /*1340*/  LOP3.LUT R7, R11, UR4, RZ, 0x3c, !PT ;  /* 0x000000040b077c12 */ /* 0x000fe2000f8e3cff */
[----:B------:R-:W-:Y:S01]  /*1350*/  @!UP0 ULDC.64 UR6, c[0x0][0x228] ;  /* 0x00008a0000068ab9 */ /* 0x000fe20000000a00 */
[----:B------:R-:W-:Y:S01]  /*1360*/  SHF.R.S32.HI R13, RZ, 0x1f, R12 ;  /* 0x0000001fff0d7819 */ /* 0x000fe2000001140c */
[----:B------:R-:W-:Y:S01]  /*1370*/  IMAD.MOV.U32 R10, RZ, RZ, R0 ;  /* 0x000000ffff0a7224 */ /* 0x000fe200078e0000 */
[----:B------:R-:W-:Y:S01]  /*1380*/  ISETP.GE.AND P5, PT, R7, RZ, PT ;  /* 0x000000ff0700720c */ /* 0x000fe20003fa6270 */
[----:B------:R-:W-:Y:S01]  /*1390*/  @!UP0 UIMAD UR21, UR21, UR6, URZ ;  /* 0x00000006151582a4 */ /* 0x000fe2000f8e023f */
[----:B------:R-:W-:Y:S01]  /*13a0*/  SHF.R.S32.HI R31, RZ, 0x4, R33 ;  /* 0x00000004ff1f7819 */ /* 0x000fe20000011421 */
[----:B------:R-:W1:Y:S01]  /*13b0*/  I2F.RP R2, R10 ;  /* 0x0000000a00027306 */ /* 0x000e620000209400 */
[----:B--2---:R-:W-:Y:S01]  /*13c0*/  IABS R6, R6 ;  /* 0x0000000600067213 */ /* 0x004fe20000000000 */
[----:B------:R-:W-:-:S02]  /*13d0*/  @!UP0 UIMAD.WIDE.U32 UR22, UR8, UR6, URZ ;  /* 0x00000006081682a5 */ /* 0x000fc4000f8e003f */
[----:B------:R-:W-:-:S03]  /*13e0*/  @!UP0 UIMAD UR21, UR8, UR7, UR21 ;  /* 0x00000007081582a4 */ /* 0x000fc6000f8e0215 */
[----:B------:R-:W-:Y:S01]  /*13f0*/  ULDC.64 UR6, c[0x0][0x258] ;  /* 0x0000960000067ab9 */ /* 0x000fe20000000a00 */
[----:B------:R-:W-:Y:S01]  /*1400*/  @!UP0 UIADD3 UR11, UR23, UR21, URZ ;  /* 0x00000015170b8290 */ /* 0x000fe2000fffe03f */
[----:B------:R-:W-:Y:S01]  /*1410*/  @!UP0 UMOV UR12, UR22 ;  /* 0x00000016000c8c82 */ /* 0x000fe20008000000 */
[----:B------:R-:W-:Y:S02]  /*1420*/  UIMAD UR13, UR13, UR6, URZ ;  /* 0x000000060d0d72a4 */ /* 0x000fe4000f8e023f */
[----:B------:R-:W-:Y:S01]  /*1430*/  UISETP.NE.AND UP0, UPT, UR10, -0x1, UPT ;  /* 0xffffffff0a00788c */ /* 0x000fe2000bf05270 */
[----:B-1----:R-:W1:Y:S01]  /*1440*/  MUFU.RCP R2, R2 ;  /* 0x0000000200027308 */ /* 0x002e620000001000 */
[----:B------:R-:W-:Y:S01]  /*1450*/  UIMAD UR7, UR4, UR7, UR13 ;  /* 0x00000007040772a4 */ /* 0x000fe2000f8e020d */
[----:B-1----:R-:W-:-:S06]  /*1460*/  VIADD R2, R2, 0xffffffe ;  /* 0x0ffffffe02027836 */ /* 0x002fcc0000000000 */
[----:B------:R-:W1:Y:S02]  /*1470*/  F2I.FTZ.U32.TRUNC.NTZ R3, R2 ;  /* 0x0000000200037305 */ /* 0x000e64000021f000 */
[----:B-1----:R-:W-:Y:S02]  /*1480*/  IMAD.MOV R0, RZ, RZ, -R3 ;  /* 0x000000ffff007224 */ /* 0x002fe400078e0a03 */
[----:B------:R-:W-:Y:S02]  /*1490*/  IMAD.MOV.U32 R2, RZ, RZ, RZ ;  /* 0x000000ffff027224 */ /* 0x000fe400078e00ff */
[----:B------:R-:W-:-:S04]  /*14a0*/  IMAD R0, R0, R10, RZ ;  /* 0x0000000a00007224 */ /* 0x000fc800078e02ff */
[----:B------:R-:W-:Y:S01]  /*14b0*/  IMAD.HI.U32 R0, R3, R0, R2 ;  /* 0x0000000003007227 */ /* 0x000fe200078e0002 */
[----:B------:R-:W-:-:S04]  /*14c0*/  SHF.R.S32.HI R2, RZ, 0x2, R9 ;  /* 0x00000002ff027819 */ /* 0x000fc80000011409 */
[----:B------:R-:W-:Y:S01]  /*14d0*/  ISETP.GE.AND P0, PT, R2, UR14, PT ;  /* 0x0000000e02007c0c */ /* 0x000fe2000bf06270 */
[----:B------:R-:W-:-:S04]  /*14e0*/  IMAD.HI.U32 R0, R0, R6, RZ ;  /* 0x0000000600007227 */ /* 0x000fc800078e00ff */
[C---:B------:R-:W-:Y:S02]  /*14f0*/  VIADD R4, R2.reuse, 0x40 ;  /* 0x0000004002047836 */ /* 0x040fe40000000000 */
[----:B------:R-:W-:Y:S02]  /*1500*/  IMAD.MOV R5, RZ, RZ, -R0 ;  /* 0x000000ffff057224 */ /* 0x000fe400078e0a00 */
[----:B------:R-:W-:Y:S01]  /*1510*/  VIADD R28, R2, 0x20 ;  /* 0x00000020021c7836 */ /* 0x000fe20000000000 */
[----:B------:R-:W-:Y:S01]  /*1520*/  ISETP.GE.AND P2, PT, R4, UR14, PT ;  /* 0x0000000e04007c0c */ /* 0x000fe2000bf46270 */
[----:B------:R-:W-:Y:S02]  /*1530*/  IMAD R4, R10, R5, R6 ;  /* 0x000000050a047224 */ /* 0x000fe400078e0206 */
[----:B------:R-:W-:Y:S01]  /*1540*/  VIADD R3, R2, 0x60 ;  /* 0x0000006002037836 */ /* 0x000fe20000000000 */
[----:B------:R-:W-:Y:S01]  /*1550*/  ISETP.GE.AND P3, PT, R28, UR14, PT ;  /* 0x0000000e1c007c0c */ /* 0x000fe2000bf66270 */
[----:B------:R-:W-:Y:S01]  /*1560*/  IMAD.SHL.U32 R5, R34, 0x40, RZ ;  /* 0x0000004022057824 */ /* 0x000fe200078e00ff */
[----:B------:R-:W-:Y:S01]  /*1570*/  ISETP.GT.U32.AND P6, PT, R10, R4, PT ;  /* 0x000000040a00720c */ /* 0x000fe20003fc4070 */
[----:B------:R-:W-:Y:S01]  /*1580*/  IMAD.U32 R6, RZ, RZ, UR17 ;  /* 0x00000011ff067e24 */ /* 0x000fe2000f8e00ff */
[----:B------:R-:W-:Y:S01]  /*1590*/  ISETP.GE.AND P1, PT, R3, UR14, PT ;  /* 0x0000000e03007c0c */ /* 0x000fe2000bf26270 */
[----:B------:R-:W1:Y:S01]  /*15a0*/  @!P0 LDC.64 R20, c[0x0][0x240] ;  /* 0x00009000ff148b82 */ /* 0x000e620000000a00 */
[----:B------:R-:W-:-:S02]  /*15b0*/  SHF.R.S32.HI R3, RZ, 0x1f, R2 ;  /* 0x0000001fff037819 */ /* 0x000fc40000011402 */
[----:B------:R-:W-:Y:S01]  /*15c0*/  LOP3.LUT R5, R5, 0xc0, RZ, 0xc0, !PT ;  /* 0x000000c005057812 */ /* 0x000fe200078ec0ff */
[----:B------:R-:W2:Y:S01]  /*15d0*/  @!P2 S2R R30, SR_CgaCtaId ;  /* 0x00000000001ea919 */ /* 0x000ea20000008800 */
[----:B------:R-:W-:Y:S02]  /*15e0*/  IMAD.WIDE R22, R6, 0x80, R2 ;  /* 0x0000008006167825 */ /* 0x000fe400078e0202 */
[----:B------:R-:W-:Y:S01]  /*15f0*/  LOP3.LUT R6, R5, 0x18, R12, 0xf8, !PT ;  /* 0x0000001805067812 */ /* 0x000fe200078ef80c */
[----:B------:R-:W3:Y:S01]  /*1600*/  @!P3 LDC.64 R14, c[0x0][0x240] ;  /* 0x00009000ff0ebb82 */ /* 0x000ee20000000a00 */
[----:B------:R-:W-:Y:S01]  /*1610*/  SHF.R.U32.HI R5, RZ, 0x3, R5 ;  /* 0x00000003ff057819 */ /* 0x000fe20000011605 */
[----:B------:R-:W-:Y:S01]  /*1620*/  @!P6 IMAD.IADD R4, R4, 0x1, -R10 ;  /* 0x000000010404e824 */ /* 0x000fe200078e0a0a */
[----:B------:R-:W4:Y:S01]  /*1630*/  @!P3 S2R R32, SR_CgaCtaId ;  /* 0x000000000020b919 */ /* 0x000f220000008800 */
[----:B------:R-:W-:Y:S01]  /*1640*/  @!P6 VIADD R0, R0, 0x1 ;  /* 0x000000010000e836 */ /* 0x000fe20000000000 */
[----:B------:R-:W-:Y:S01]  /*1650*/  LOP3.LUT R8, R6, R5, RZ, 0x3c, !PT ;  /* 0x0000000506087212 */ /* 0x000fe200078e3cff */
[----:B------:R-:W-:Y:S01]  /*1660*/  IMAD.U32 R5, RZ, RZ, UR6 ;  /* 0x00000006ff057e24 */ /* 0x000fe2000f8e00ff */
[----:B------:R-:W-:Y:S01]  /*1670*/  ISETP.GE.U32.AND P4, PT, R4, R10, PT ;  /* 0x0000000a0400720c */ /* 0x000fe20003f86070 */
[----:B------:R-:W5:Y:S01]  /*1680*/  @!P3 LDC.64 R26, c[0x0][0x210] ;  /* 0x00008400ff1abb82 */ /* 0x000f620000000a00 */
[----:B------:R-:W-:Y:S01]  /*1690*/  LEA.HI R4, R9, R2, RZ, 0x1 ;  /* 0x0000000209047211 */ /* 0x000fe200078f08ff */
[----:B------:R-:W-:Y:S01]  /*16a0*/  UMOV UR6, 0x400 ;  /* 0x0000040000067882 */ /* 0x000fe20000000000 */
[----:B------:R-:W-:-:S02]  /*16b0*/  ISETP.GE.AND P6, PT, R2, UR20, PT ;  /* 0x0000001402007c0c */ /* 0x000fc4000bfc6270 */
[----:B------:R-:W-:-:S03]  /*16c0*/  LOP3.LUT R4, R4, 0x7fffffe, RZ, 0xc0, !PT ;  /* 0x07fffffe04047812 */ /* 0x000fc600078ec0ff */
[----:B------:R-:W2:Y:S04]  /*16d0*/  @!P0 LDC.64 R24, c[0x0][0x210] ;  /* 0x00008400ff188b82 */ /* 0x000ea80000000a00 */
[----:B------:R-:W-:Y:S01]  /*16e0*/  @P4 VIADD R0, R0, 0x1 ;  /* 0x0000000100004836 */ /* 0x000fe20000000000 */
[----:B------:R-:W-:Y:S01]  /*16f0*/  IADD3 R6, P4, R12, UR12, RZ ;  /* 0x0000000c0c067c10 */ /* 0x000fe2000ff9e0ff */
[----:B------:R-:W-:Y:S02]  /*1700*/  @UP0 ULDC.64 UR12, c[0x0][0x248] ;  /* 0x00009200000c0ab9 */ /* 0x000fe40000000a00 */
[----:B------:R-:W-:Y:S01]  /*1710*/  IMAD.MOV.U32 R18, RZ, RZ, R0 ;  /* 0x000000ffff127224 */ /* 0x000fe200078e0000 */
[----:B------:R-:W-:Y:S01]  /*1720*/  IADD3.X R7, R13, UR11, RZ, P4, !PT ;  /* 0x0000000b0d077c10 */ /* 0x000fe2000a7fe4ff */
[----:B------:R-:W-:Y:S01]  /*1730*/  IMAD.IADD R0, R2, 0x1, -R4 ;  /* 0x0000000102007824 */ /* 0x000fe200078e0a04 */
[----:B------:R-:W-:Y:S01]  /*1740*/  @!P3 IADD3 R10, P4, R22, 0x20, RZ ;  /* 0x00000020160ab810 */ /* 0x000fe20007f9e0ff */
[----:B------:R-:W-:Y:S01]  /*1750*/  @!P5 IMAD.MOV R18, RZ, RZ, -R18 ;  /* 0x000000ffff12d224 */ /* 0x000fe200078e0a12 */
[----:B------:R-:W-:Y:S01]  /*1760*/  ISETP.NE.AND P5, PT, R11, RZ, PT ;  /* 0x000000ff0b00720c */ /* 0x000fe20003fa5270 */
[----:B------:R-:W-:Y:S01]  /*1770*/  IMAD R0, R151, 0x8, R0 ;  /* 0x0000000897007824 */ /* 0x000fe200078e0200 */
[----:B------:R-:W4:Y:S01]  /*1780*/  @!P6 S2R R29, SR_CgaCtaId ;  /* 0x00000000001de919 */ /* 0x000f220000008800 */
[----:B------:R-:W-:Y:S01]  /*1790*/  IMAD.WIDE.U32 R6, R5, UR4, R6 ;  /* 0x0000000405067c25 */ /* 0x000fe2000f8e0006 */
[----:B------:R-:W5:Y:S03]  /*17a0*/  S2UR UR4, SR_CgaCtaId ;  /* 0x00000000000479c3 */ /* 0x000f660000008800 */
[----:B------:R-:W-:-:S02]  /*17b0*/  IMAD.U32 R17, R0, 0x20, R8 ;  /* 0x0000002000117824 */ /* 0x000fc400078e0008 */
[----:B------:R-:W-:Y:S02]  /*17c0*/  @!P3 IMAD.X R0, RZ, RZ, R23, P4 ;  /* 0x000000ffff00b224 */ /* 0x000fe400020e0617 */
[----:B------:R-:W-:Y:S01]  /*17d0*/  VIADD R5, R7, UR7 ;  /* 0x0000000707057c36 */ /* 0x000fe20008000000 */
[----:B------:R-:W-:Y:S01]  /*17e0*/  @UP0 UIADD3 UR7, UR9, UR10, URZ ;  /* 0x0000000a09070290 */ /* 0x000fe2000fffe03f */
[----:B------:R-:W-:Y:S01]  /*17f0*/  @!P5 LOP3.LUT R18, RZ, R11, RZ, 0x33, !PT ;  /* 0x0000000bff12d212 */ /* 0x000fe200078e33ff */
[----:B---3--:R-:W-:Y:S01]  /*1800*/  @!P3 IMAD R0, R0, R14, RZ ;  /* 0x0000000e0000b224 */ /* 0x008fe200078e02ff */
[----:B------:R-:W-:Y:S01]  /*1810*/  ISETP.GE.AND P5, PT, R28, UR20, PT ;  /* 0x000000141c007c0c */ /* 0x000fe2000bfa6270 */
[----:B------:R-:W-:Y:S02]  /*1820*/  @!P3 IMAD.MOV.U32 R4, RZ, RZ, R6 ;  /* 0x000000ffff04b224 */ /* 0x000fe400078e0006 */
[----:B------:R-:W-:Y:S02]  /*1830*/  @!P3 IMAD R8, R10, R15, R0 ;  /* 0x0000000f0a08b224 */ /* 0x000fe400078e0200 */
[----:B-1----:R-:W-:-:S02]  /*1840*/  @!P0 IMAD R0, R23, R20, RZ ;  /* 0x0000001417008224 */ /* 0x002fc400078e02ff */
[----:B------:R-:W-:-:S04]  /*1850*/  @!P3 IMAD.WIDE.U32 R10, R10, R14, R4 ;  /* 0x0000000e0a0ab225 */ /* 0x000fc800078e0004 */
[----:B------:R-:W-:Y:S02]  /*1860*/  @!P0 IMAD R16, R22, R21, R0 ;  /* 0x0000001516108224 */ /* 0x000fe400078e0200 */
[----:B------:R-:W-:Y:S01]  /*1870*/  @!P3 IMAD.IADD R0, R11, 0x1, R8 ;  /* 0x000000010b00b824 */ /* 0x000fe200078e0208 */
[C---:B-----5:R-:W-:Y:S01]  /*1880*/  @!P3 LEA R8, P4, R10.reuse, R26, 0x1 ;  /* 0x0000001a0a08b211 */ /* 0x060fe200078808ff */
[----:B------:R-:W-:Y:S01]  /*1890*/  @!P0 IMAD.MOV.U32 R14, RZ, RZ, R6 ;  /* 0x000000ffff0e8224 */ /* 0x000fe200078e0006 */
[----:B------:R-:W1:Y:S01]  /*18a0*/  @!P1 S2R R26, SR_CgaCtaId ;  /* 0x00000000001a9919 */ /* 0x000e620000008800 */
[----:B------:R-:W-:Y:S01]  /*18b0*/  @!P0 IMAD.MOV.U32 R15, RZ, RZ, R5 ;  /* 0x000000ffff0f8224 */ /* 0x000fe200078e0005 */
[----:B------:R-:W-:Y:S01]  /*18c0*/  @!P3 LEA.HI.X R9, R10, R27, R0, 0x1, P4 ;  /* 0x0000001b0a09b211 */ /* 0x000fe200020f0c00 */
[----:B------:R-:W-:Y:S01]  /*18d0*/  ULEA UR4, UR4, UR6, 0x18 ;  /* 0x0000000604047291 */ /* 0x000fe2000f8ec03f */
[----:B------:R-:W3:Y:S01]  /*18e0*/  @!P5 S2R R19, SR_CgaCtaId ;  /* 0x000000000013d919 */ /* 0x000ee20000008800 */
[----:B------:R-:W-:Y:S01]  /*18f0*/  @!P0 IMAD.WIDE.U32 R14, R22, R20, R14 ;  /* 0x00000014160e8225 */ /* 0x000fe200078e000e */
[----:B------:R-:W-:Y:S01]  /*1900*/  LEA.HI R27, R33, R31, RZ, 0x1 ;  /* 0x0000001f211b7211 */ /* 0x000fe200078f08ff */
[----:B------:R-:W5:Y:S01]  /*1910*/  @!P2 LDC.64 R20, c[0x0][0x240] ;  /* 0x00009000ff14ab82 */ /* 0x000f620000000a00 */
[----:B------:R-:W-:Y:S01]  /*1920*/  @UP0 UIADD3 UR6, UR9, UR10, URZ ;  /* 0x0000000a09060290 */ /* 0x000fe2000fffe03f */
[----:B------:R-:W-:Y:S01]  /*1930*/  @!P0 IMAD.IADD R0, R15, 0x1, R16 ;  /* 0x000000010f008824 */ /* 0x000fe200078e0210 */
[C---:B--2---:R-:W-:Y:S01]  /*1940*/  @!P0 LEA R10, P4, R14.reuse, R24, 0x1 ;  /* 0x000000180e0a8211 */ /* 0x044fe200078808ff */
[----:B------:R-:W-:Y:S01]  /*1950*/  @UP0 ULDC.64 UR10, c[0x0][0x250] ;  /* 0x00009400000a0ab9 */ /* 0x000fe20000000a00 */
[----:B------:R-:W-:Y:S01]  /*1960*/  LEA R234, R17, UR4, 0x1 ;  /* 0x0000000411ea7c11 */ /* 0x000fe2000f8e08ff */
[----:B------:R-:W-:Y:S01]  /*1970*/  @UP0 UIMAD.WIDE.U32 UR32, UR6, UR12, URZ ;  /* 0x0000000c062002a5 */ /* 0x000fe2000f8e003f */
[----:B------:R-:W-:Y:S01]  /*1980*/  @!P0 LEA.HI.X R11, R14, R25, R0, 0x1, P4 ;  /* 0x000000190e0b8211 */ /* 0x000fe200020f0c00 */
[----:B------:R-:W-:Y:S01]  /*1990*/  @UP0 UIMAD.WIDE.U32 UR30, UR7, UR10, URZ ;  /* 0x0000000a071e02a5 */ /* 0x000fe2000f8e003f */
[----:B------:R-:W-:Y:S01]  /*19a0*/  LOP3.LUT R0, R27, 0xfffffffe, RZ, 0xc0, !PT ;  /* 0xfffffffe1b007812 */ /* 0x000fe200078ec0ff */
[----:B------:R-:W2:Y:S01]  /*19b0*/  @!P2 LDC.64 R24, c[0x0][0x210] ;  /* 0x00008400ff18ab82 */ /* 0x000ea20000000a00 */
[----:B------:R-:W-:Y:S01]  /*19c0*/  @!P2 MOV R14, 0x400 ;  /* 0x00000400000ea802 */ /* 0x000fe20000000f00 */
[----:B------:R-:W-:Y:S01]  /*19d0*/  @!PT LDS RZ, [RZ] ;  /* 0x00000000fffff984 */ /* 0x000fe20000000800 */
[----:B------:R-:W-:Y:S01]  /*19e0*/  @!PT LDS RZ, [RZ] ;  /* 0x00000000fffff984 */ /* 0x000fe20000000800 */
[----:B------:R-:W-:Y:S01]  /*19f0*/  @!PT LDS RZ, [RZ] ;  /* 0x00000000fffff984 */ /* 0x000fe20000000800 */
[----:B------:R-:W-:Y:S01]  /*1a00*/  @!P0 LDGSTS.E.BYPASS.LTC128B.128 [R234], desc[UR18][R10.64] ;  /* 0x000000000aea8fae */ /* 0x000fe2000b901d52 */
[----:B------:R-:W-:Y:S01]  /*1a10*/  @!P6 MOV R15, 0x400 ;  /* 0x00000400000fe802 */ /* 0x000fe20000000f00 */
[----:B------:R-:W-:Y:S01]  /*1a20*/  IMAD.IADD R31, R31, 0x1, -R0 ;  /* 0x000000011f1f7824 */ /* 0x000fe200078e0a00 */
[----:B------:R-:W-:Y:S01]  /*1a30*/  @!P2 LEA R30, R30, R14, 0x18 ;  /* 0x0000000e1e1ea211 */ /* 0x000fe200078ec0ff */
[----:B------:R-:W-:Y:S01]  /*1a40*/  @!P0 LDGSTS.E.BYPASS.LTC128B.128 [R234+0x2000], desc[UR18][R10.64+0x40] ;  /* 0x020000400aea8fae */ /* 0x000fe2000b901d52 */
[----:B------:R-:W-:Y:S01]  /*1a50*/  @!P1 MOV R14, 0x400 ;  /* 0x00000400000e9802 */ /* 0x000fe20000000f00 */
[----:B------:R-:W-:Y:S01]  /*1a60*/  @UP0 UIMAD UR6, UR6, UR13, URZ ;  /* 0x0000000d060602a4 */ /* 0x000fe2000f8e023f */
[----:B----4-:R-:W-:Y:S01]  /*1a70*/  @!P6 LEA R29, R29, R15, 0x18 ;  /* 0x0000000f1d1de211 */ /* 0x010fe200078ec0ff */
[----:B------:R4:W-:Y:S01]  /*1a80*/  @!P0 LDGSTS.E.BYPASS.LTC128B.128 [R234+0x4000], desc[UR18][R10.64+0x80] ;  /* 0x040000800aea8fae */ /* 0x0009e2000b901d52 */
[----:B------:R-:W-:Y:S01]  /*1a90*/  @!P2 IADD3 R0, P0, R22, 0x40, RZ ;  /* 0x000000401600a810 */ /* 0x000fe20007f1e0ff */
[----:B------:R-:W-:Y:S01]  /*1aa0*/  @UP0 UIMAD UR7, UR7, UR11, URZ ;  /* 0x0000000b070702a4 */ /* 0x000fe2000f8e023f */
[----:B------:R-:W-:-:S02]  /*1ab0*/  @!P3 MOV R15, 0x400 ;  /* 0x00000400000fb802 */ /* 0x000fc40000000f00 */
[----:B-1----:R-:W-:Y:S01]  /*1ac0*/  @!P1 LEA R26, R26, R14, 0x18 ;  /* 0x0000000e1a1a9211 */ /* 0x002fe200078ec0ff */
[----:B------:R-:W-:Y:S01]  /*1ad0*/  @UP0 UIADD3 UR22, UR31, UR7, URZ ;  /* 0x000000071f160290 */ /* 0x000fe2000fffe03f */
[----:B------:R-:W-:Y:S02]  /*1ae0*/  @!P3 LEA R15, R32, R15, 0x18 ;  /* 0x0000000f200fb211 */ /* 0x000fe400078ec0ff */
[----:B------:R-:W-:Y:S01]  /*1af0*/  ISETP.GE.AND P4, PT, R28, UR20, PT ;  /* 0x000000141c007c0c */ /* 0x000fe2000bf86270 */
[----:B----4-:R-:W-:Y:S01]  /*1b00*/  @!P2 IMAD.X R10, RZ, RZ, R23, P0 ;  /* 0x000000ffff0aa224 */ /* 0x010fe200000e0617 */
[----:B------:R-:W-:Y:S02]  /*1b10*/  @!P5 MOV R11, 0x400 ;  /* 0x00000400000bd802 */ /* 0x000fe40000000f00 */
[----:B------:R-:W-:Y:S01]  /*1b20*/  @!P1 IADD3 R22, P0, R22, 0x60, RZ ;  /* 0x0000006016169810 */ /* 0x000fe20007f1e0ff */
[----:B-----5:R-:W-:Y:S01]  /*1b30*/  @!P2 IMAD R10, R10, R20, RZ ;  /* 0x000000140a0aa224 */ /* 0x020fe200078e02ff */
[----:B---3--:R-:W-:Y:S01]  /*1b40*/  @!P5 LEA R27, R19, R11, 0x18 ;  /* 0x0000000b131bd211 */ /* 0x008fe200078ec0ff */
[----:B------:R-:W-:-:S02]  /*1b50*/  @!P2 IMAD.MOV.U32 R11, RZ, RZ, R5 ;  /* 0x000000ffff0ba224 */ /* 0x000fc400078e0005 */
[C---:B------:R-:W-:Y:S02]  /*1b60*/  @!P2 IMAD R14, R0.reuse, R21, R10 ;  /* 0x00000015000ea224 */ /* 0x040fe400078e020a */
[----:B------:R-:W-:Y:S02]  /*1b70*/  @!P2 IMAD.MOV.U32 R10, RZ, RZ, R6 ;  /* 0x000000ffff0aa224 */ /* 0x000fe400078e0006 */
[----:B------:R-:W-:Y:S02]  /*1b80*/  @!P1 IMAD.X R23, RZ, RZ, R23, P0 ;  /* 0x000000ffff179224 */ /* 0x000fe400000e0617 */
[----:B------:R-:W-:-:S04]  /*1b90*/  @!P2 IMAD.WIDE.U32 R10, R0, R20, R10 ;  /* 0x00000014000aa225 */ /* 0x000fc800078e000a */
[----:B------:R-:W-:-:S05]  /*1ba0*/  @!P3 IMAD R0, R17, 0x2, R15 ;  /* 0x000000021100b824 */ /* 0x000fca00078e020f */
[----:B------:R-:W-:Y:S04]  /*1bb0*/  @!P3 LDGSTS.E.BYPASS.LTC128B.128 [R0+0x800], desc[UR18][R8.64] ;  /* 0x008000000800bfae */ /* 0x000fe8000b901d52 */
[----:B------:R-:W-:Y:S04]  /*1bc0*/  @!P3 LDGSTS.E.BYPASS.LTC128B.128 [R0+0x2800], desc[UR18][R8.64+0x40] ;  /* 0x028000400800bfae */ /* 0x000fe8000b901d52 */
[----:B------:R1:W-:Y:S01]  /*1bd0*/  @!P3 LDGSTS.E.BYPASS.LTC128B.128 [R0+0x4800], desc[UR18][R8.64+0x80] ;  /* 0x048000800800bfae */ /* 0x0003e2000b901d52 */
[----:B------:R-:W-:Y:S01]  /*1be0*/  ISETP.GE.AND P3, PT, R2, UR20, PT ;  /* 0x0000001402007c0c */ /* 0x000fe2000bf66270 */
[----:B------:R-:W-:Y:S01]  /*1bf0*/  @UP0 UIADD3 UR20, UR33, UR6, URZ ;  /* 0x0000000621140290 */ /* 0x000fe2000fffe03f */
[----:B-1----:R-:W-:Y:S01]  /*1c00*/  @!P2 IMAD.IADD R0, R11, 0x1, R14 ;  /* 0x000000010b00a824 */ /* 0x002fe200078e020e */
[----:B--2---:R-:W-:-:S02]  /*1c10*/  @!P2 LEA R8, P0, R10, R24, 0x1 ;  /* 0x000000180a08a211 */ /* 0x004fc400078008ff */
[----:B------:R-:W-:Y:S02]  /*1c20*/  LOP3.LUT R11, R33, 0xfffffff0, RZ, 0xc0, !PT ;  /* 0xfffffff0210b7812 */ /* 0x000fe400078ec0ff */
[----:B------:R-:W-:Y:S02]  /*1c30*/  LOP3.LUT R14, R35, 0xfffffff8, RZ, 0xc0, !PT ;  /* 0xfffffff8230e7812 */ /* 0x000fe400078ec0ff */
[----:B------:R-:W-:Y:S01]  /*1c40*/  @!P2 LEA.HI.X R9, R10, R25, R0, 0x1, P0 ;  /* 0x000000190a09a211 */ /* 0x000fe200000f0c00 */
[C---:B------:R-:W-:Y:S01]  /*1c50*/  IMAD.IADD R0, R152.reuse, 0x1, -R11 ;  /* 0x0000000198007824 */ /* 0x040fe200078e0a0b */
[----:B------:R-:W-:Y:S01]  /*1c60*/  PLOP3.LUT P0, PT, PT, PT, UP0, 0x80, 0x0 ;  /* 0x000000000000781c */ /* 0x000fe20003f0f008 */
[----:B------:R-:W-:-:S03]  /*1c70*/  IMAD.IADD R14, R152, 0x1, -R14 ;  /* 0x00000001980e7824 */ /* 0x000fc600078e0a0e */
[----:B------:R-:W-:Y:S02]  /*1c80*/  LEA.HI R10, R0, R0, RZ, 0x1 ;  /* 0x00000000000a7211 */ /* 0x000fe400078f08ff */
[----:B------:R-:W-:Y:S02]  /*1c90*/  LEA.HI R11, R14, R14, RZ, 0x1 ;  /* 0x0000000e0e0b7211 */ /* 0x000fe400078f08ff */
[----:B------:R-:W-:Y:S02]  /*1ca0*/  LOP3.LUT R16, R10, 0x7fffffe, RZ, 0xc0, !PT ;  /* 0x07fffffe0a107812 */ /* 0x000fe400078ec0ff */
[----:B------:R-:W-:Y:S02]  /*1cb0*/  LOP3.LUT R15, R11, 0x7fffffe, RZ, 0xc0, !PT ;  /* 0x07fffffe0b0f7812 */ /* 0x000fe400078ec0ff */
[----:B------:R-:W-:Y:S01]  /*1cc0*/  SHF.R.S32.HI R19, RZ, 0x1f, R0 ;  /* 0x0000001fff137819 */ /* 0x000fe20000011400 */
[----:B------:R-:W-:Y:S02]  /*1cd0*/  IMAD.IADD R150, R0, 0x1, -R16 ;  /* 0x0000000100967824 */ /* 0x000fe400078e0a10 */
[----:B------:R-:W-:Y:S01]  /*1ce0*/  IMAD.IADD R25, R14, 0x1, -R15 ;  /* 0x000000010e197824 */ /* 0x000fe200078e0a0f */
[----:B------:R-:W-:Y:S01]  /*1cf0*/  LEA.HI R28, R19, R0, RZ, 0x3 ;  /* 0x00000000131c7211 */ /* 0x000fe200078f18ff */
[----:B------:R-:W-:Y:S06]  /*1d00*/  @P0 BRA `(.L_x_166) ;  /* 0x0000000000300947 */ /* 0x000fec0003800000 */
[----:B------:R-:W-:Y:S01]  /*1d10*/  USHF.R.S32.HI UR21, URZ, 0x1f, UR9 ;  /* 0x0000001f3f157899 */ /* 0x000fe20008011409 */
[----:B------:R-:W-:Y:S01]  /*1d20*/  ULDC.64 UR12, c[0x0][0x248] ;  /* 0x00009200000c7ab9 */ /* 0x000fe20000000a00 */
[----:B------:R-:W-:Y:S02]  /*1d30*/  USHF.R.S32.HI UR20, URZ, 0x1f, UR8 ;  /* 0x0000001f3f147899 */ /* 0x000fe40008011408 */
[----:B------:R-:W-:Y:S02]  /*1d40*/  UIMAD UR21, UR21, UR12, URZ ;  /* 0x0000000c151572a4 */ /* 0x000fe4000f8e023f */
[----:B------:R-:W-:Y:S02]  /*1d50*/  UIMAD.WIDE.U32 UR32, UR9, UR12, URZ ;  /* 0x0000000c092072a5 */ /* 0x000fe4000f8e003f */
[----:B------:R-:W-:Y:S01]  /*1d60*/  UIMAD UR21, UR9, UR13, UR21 ;  /* 0x0000000d091572a4 */ /* 0x000fe2000f8e0215 */
[----:B------:R-:W-:-:S03]  /*1d70*/  ULDC.64 UR6, c[0x0][0x230] ;  /* 0x00008c0000067ab9 */ /* 0x000fc60000000a00 */
[----:B------:R-:W-:Y:S02]  /*1d80*/  UIADD3 UR33, UR33, UR21, URZ ;  /* 0x0000001521217290 */ /* 0x000fe4000fffe03f */
[----:B------:R-:W-:Y:S02]  /*1d90*/  UIMAD UR20, UR20, UR6, URZ ;  /* 0x00000006141472a4 */ /* 0x000fe4000f8e023f */
[----:B------:R-:W-:Y:S02]  /*1da0*/  UIMAD.WIDE.U32 UR32, UR8, UR6, UR32 ;  /* 0x00000006082072a5 */ /* 0x000fe4000f8e0020 */
[----:B------:R-:W-:-:S04]  /*1db0*/  UIMAD UR7, UR8, UR7, UR20 ;  /* 0x00000007080772a4 */ /* 0x000fc8000f8e0214 */
[----:B------:R-:W-:Y:S02]  /*1dc0*/  UIADD3 UR20, UR33, UR7, URZ ;  /* 0x0000000721147290 */ /* 0x000fe4000fffe03f */
.L_x_166:
[--C-:B------:R-:W-:Y:S02]  /*1dd0*/  SHF.R.S32.HI R19, RZ, 0x1, R10.reuse ;  /* 0x00000001ff137819 */ /* 0x100fe4000001140a */
[----:B------:R-:W-:Y:S02]  /*1de0*/  SHF.R.S32.HI R14, RZ, 0x1f, R10 ;  /* 0x0000001fff0e7819 */ /* 0x000fe4000001140a */
[----:B------:R-:W-:Y:S01]  /*1df0*/  SHF.R.S32.HI R37, RZ, 0x1, R11 ;  /* 0x00000001ff257819 */ /* 0x000fe2000001140b */
[----:B------:R-:W-:Y:S06]  /*1e00*/  @P0 BRA `(.L_x_167) ;  /* 0x0000000000300947 */ /* 0x000fec0003800000 */
[----:B------:R-:W-:Y:S01]  /*1e10*/  USHF.R.S32.HI UR21, URZ, 0x1f, UR9 ;  /* 0x0000001f3f157899 */ /* 0x000fe20008011409 */
[----:B------:R-:W-:Y:S01]  /*1e20*/  ULDC.64 UR10, c[0x0][0x250] ;  /* 0x00009400000a7ab9 */ /* 0x000fe20000000a00 */
[----:B------:R-:W-:Y:S02]  /*1e30*/  ULDC.64 UR6, c[0x0][0x238] ;  /* 0x00008e0000067ab9 */ /* 0x000fe40000000a00 */
[----:B------:R-:W-:Y:S02]  /*1e40*/  UIMAD UR21, UR21, UR10, URZ ;  /* 0x0000000a151572a4 */ /* 0x000fe4000f8e023f */
[----:B------:R-:W-:Y:S02]  /*1e50*/  UIMAD.WIDE.U32 UR22, UR9, UR10, URZ ;  /* 0x0000000a091672a5 */ /* 0x000fe4000f8e003f */
[----:B------:R-:W-:Y:S02]  /*1e60*/  UIMAD UR21, UR9, UR11, UR21 ;  /* 0x0000000b091572a4 */ /* 0x000fe4000f8e0215 */
[----:B------:R-:W-:-:S02]  /*1e70*/  USHF.R.S32.HI UR9, URZ, 0x1f, UR8 ;  /* 0x0000001f3f097899 */ /* 0x000fc40008011408 */
[----:B------:R-:W-:Y:S02]  /*1e80*/  UIADD3 UR23, UR23, UR21, URZ ;  /* 0x0000001517177290 */ /* 0x000fe4000fffe03f */
[----:B------:R-:W-:Y:S02]  /*1e90*/  UIMAD UR9, UR9, UR6, URZ ;  /* 0x00000006090972a4 */ /* 0x000fe4000f8e023f */
[----:B------:R-:W-:Y:S02]  /*1ea0*/  UIMAD.WIDE.U32 UR30, UR8, UR6, UR22 ;  /* 0x00000006081e72a5 */ /* 0x000fe4000f8e0016 */
[----:B------:R-:W-:-:S04]  /*1eb0*/  UIMAD UR7, UR8, UR7, UR9 ;  /* 0x00000007080772a4 */ /* 0x000fc8000f8e0209 */
[----:B------:R-:W-:-:S12]  /*1ec0*/  UIADD3 UR22, UR31, UR7, URZ ;  /* 0x000000071f167290 */ /* 0x000fd8000fffe03f */
.L_x_167:
[C---:B------:R-:W-:Y:S01]  /*1ed0*/  IMAD R0, R3.reuse, UR12, RZ ;  /* 0x0000000c03007c24 */ /* 0x040fe2000f8e02ff */
[----:B------:R-:W1:Y:S01]  /*1ee0*/  @!P1 LDC.64 R20, c[0x0][0x240] ;  /* 0x00009000ff149b82 */ /* 0x000e620000000a00 */
[----:B------:R-:W-:Y:S01]  /*1ef0*/  IMAD.WIDE.U32 R10, R2, UR12, R12 ;  /* 0x0000000c020a7c25 */ /* 0x000fe2000f8e000c */
[----:B------:R-:W-:Y:S01]  /*1f00*/  ULDC.64 UR8, c[0x0][0x260] ;  /* 0x0000980000087ab9 */ /* 0x000fe20000000a00 */
[----:B------:R-:W-:Y:S02]  /*1f10*/  USHF.L.U32 UR21, UR12, 0x6, URZ ;  /* 0x000000060c157899 */ /* 0x000fe4000800063f */
[----:B------:R-:W-:Y:S01]  /*1f20*/  IMAD R4, R3, UR10, RZ ;  /* 0x0000000a03047c24 */ /* 0x000fe2000f8e02ff */
[----:B------:R-:W-:Y:S01]  /*1f30*/  IADD3 R10, P0, R10, UR32, RZ ;  /* 0x000000200a0a7c10 */ /* 0x000fe2000ff1e0ff */
[----:B------:R-:W-:Y:S01]  /*1f40*/  IMAD R3, R2, UR13, R0 ;  /* 0x0000000d02037c24 */ /* 0x000fe2000f8e0200 */
[----:B------:R-:W-:Y:S01]  /*1f50*/  LEA.HI R0, R14, R19, RZ, 0x2 ;  /* 0x000000130e007211 */ /* 0x000fe200078f10ff */
[C---:B------:R-:W-:Y:S01]  /*1f60*/  IMAD.WIDE.U32 R12, R2.reuse, UR10, R12 ;  /* 0x0000000a020c7c25 */ /* 0x040fe2000f8e000c */
[----:B------:R-:W-:Y:S01]  /*1f70*/  SHF.R.S32.HI R14, RZ, 0x1f, R18 ;  /* 0x0000001fff0e7819 */ /* 0x000fe20000011412 */
[----:B------:R-:W-:Y:S01]  /*1f80*/  USHF.L.U32 UR31, UR12, 0x5, URZ ;  /* 0x000000050c1f7899 */ /* 0x000fe2000800063f */
[----:B------:R-:W-:Y:S01]  /*1f90*/  IADD3.X R11, R11, UR20, R3, P0, !PT ;  /* 0x000000140b0b7c10 */ /* 0x000fe200087fe403 */
[----:B------:R-:W-:Y:S01]  /*1fa0*/  IMAD R7, R2, UR11, R4 ;  /* 0x0000000b02077c24 */ /* 0x000fe2000f8e0204 */
[----:B------:R-:W-:Y:S01]  /*1fb0*/  LOP3.LUT R4, R0, 0xfffffffc, RZ, 0xc0, !PT ;  /* 0xfffffffc00047812 */ /* 0x000fe200078ec0ff */
[----:B------:R-:W-:Y:S01]  /*1fc0*/  @!P2 IMAD R0, R17, 0x2, R30 ;  /* 0x000000021100a824 */ /* 0x000fe200078e021e */
[----:B------:R-:W-:Y:S01]  /*1fd0*/  IADD3 R12, P0, R12, UR30, RZ ;  /* 0x0000001e0c0c7c10 */ /* 0x000fe2000ff1e0ff */
[----:B------:R-:W-:Y:S01]  /*1fe0*/  IMAD.SHL.U32 R2, R37, 0x40, RZ ;  /* 0x0000004025027824 */ /* 0x000fe200078e00ff */
[----:B------:R-:W-:Y:S01]  /*1ff0*/  USHF.L.U64.HI UR20, UR12, 0x6, UR13 ;  /* 0x000000060c147899 */ /* 0x000fe2000801020d */
[----:B------:R-:W-:Y:S01]  /*2000*/  IMAD.IADD R36, R19, 0x1, -R4 ;  /* 0x0000000113247824 */ /* 0x000fe200078e0a04 */
[----:B------:R-:W-:Y:S01]  /*2010*/  IADD3.X R13, R13, UR22, R7, P0, !PT ;  /* 0x000000160d0d7c10 */ /* 0x000fe200087fe407 */
[----:B------:R-:W-:Y:S01]  /*2020*/  @!P1 IMAD.MOV.U32 R4, RZ, RZ, R6 ;  /* 0x000000ffff049224 */ /* 0x000fe200078e0006 */
[----:B------:R-:W-:Y:S01]  /*2030*/  @!PT LDS RZ, [RZ] ;  /* 0x00000000fffff984 */ /* 0x000fe20000000800 */
[----:B------:R-:W-:Y:S01]  /*2040*/  @!PT LDS RZ, [RZ] ;  /* 0x00000000fffff984 */ /* 0x000fe20000000800 */
[----:B------:R-:W-:Y:S01]  /*2050*/  @!PT LDS RZ, [RZ] ;  /* 0x00000000fffff984 */ /* 0x000fe20000000800 */
[----:B------:R-:W-:Y:S01]  /*2060*/  @!P2 LDGSTS.E.BYPASS.LTC128B.128 [R0+0x1000], desc[UR18][R8.64] ;  /* 0x010000000800afae */ /* 0x000fe2000b901d52 */
[----:B------:R-:W2:Y:S01]  /*2070*/  @!P1 LDC.64 R6, c[0x0][0x210] ;  /* 0x00008400ff069b82 */ /* 0x000ea20000000a00 */
[----:B------:R-:W-:Y:S01]  /*2080*/  IMAD.SHL.U32 R3, R34, 0x8, RZ ;  /* 0x0000000822037824 */ /* 0x000fe200078e00ff */
[----:B------:R-:W-:Y:S01]  /*2090*/  LOP3.LUT R2, R2, 0xc0, RZ, 0xc0, !PT ;  /* 0x000000c002027812 */ /* 0x000fe200078ec0ff */
[----:B------:R-:W-:Y:S01]  /*20a0*/  @!P2 LDGSTS.E.BYPASS.LTC128B.128 [R0+0x3000], desc[UR18][R8.64+0x40] ;  /* 0x030000400800afae */ /* 0x000fe2000b901d52 */
[----:B------:R-:W-:Y:S01]  /*20b0*/  IMAD.WIDE.U32 R32, R18, UR8, R10 ;  /* 0x0000000812207c25 */ /* 0x000fe2000f8e000a */
[----:B------:R-:W-:Y:S01]  /*20c0*/  ULDC.64 UR6, c[0x0][0x268] ;  /* 0x00009a0000067ab9 */ /* 0x000fe20000000a00 */
[----:B------:R-:W-:Y:S01]  /*20d0*/  LOP3.LUT R3, R2, 0x8, R3, 0xf8, !PT ;  /* 0x0000000802037812 */ /* 0x000fe200078ef803 */
[----:B------:R3:W-:Y:S01]  /*20e0*/  @!P2 LDGSTS.E.BYPASS.LTC128B.128 [R0+0x5000], desc[UR18][R8.64+0x80] ;  /* 0x050000800800afae */ /* 0x0007e2000b901d52 */
[----:B------:R-:W-:Y:S01]  /*20f0*/  SHF.R.U32.HI R2, RZ, 0x3, R2 ;  /* 0x00000003ff027819 */ /* 0x000fe20000011602 */
[----:B------:R-:W4:Y:S01]  /*2100*/  @!P5 LDC.64 R10, c[0x0][0x218] ;  /* 0x00008600ff0adb82 */ /* 0x000f220000000a00 */
[C---:B-1----:R-:W-:Y:S01]  /*2110*/  @!P1 IMAD.WIDE.U32 R4, R22.reuse, R20, R4 ;  /* 0x0000001416049225 */ /* 0x042fe200078e0004 */
[----:B------:R-:W-:Y:S01]  /*2120*/  USHF.L.U64.HI UR30, UR12, 0x5, UR13 ;  /* 0x000000050c1e7899 */ /* 0x000fe2000801020d */
[----:B------:R-:W-:Y:S01]  /*2130*/  LOP3.LUT R24, R3, R2, RZ, 0x3c, !PT ;  /* 0x0000000203187212 */ /* 0x000fe200078e3cff */
[----:B------:R-:W-:Y:S01]  /*2140*/  USHF.L.U64.HI UR22, UR10, 0x6, UR11 ;  /* 0x000000060a167899 */ /* 0x000fe2000801020b */
[----:B------:R-:W-:Y:S01]  /*2150*/  @!P1 IMAD R2, R23, R20, RZ ;  /* 0x0000001417029224 */ /* 0x000fe200078e02ff */
[----:B------:R-:W-:Y:S01]  /*2160*/  USHF.L.U32 UR23, UR10, 0x6, URZ ;  /* 0x000000060a177899 */ /* 0x000fe2000800063f */
[----:B------:R-:W-:Y:S01]  /*2170*/  IMAD.U32 R19, RZ, RZ, UR24 ;  /* 0x00000018ff137e24 */ /* 0x000fe2000f8e00ff */
[----:B------:R-:W-:Y:S01]  /*2180*/  STL.64 [R1+0x28], R32 ;  /* 0x0000282001007387 */ /* 0x000fe20000100a00 */
[----:B------:R-:W-:Y:S01]  /*2190*/  @!P1 IMAD R2, R22, R21, R2 ;  /* 0x0000001516029224 */ /* 0x000fe200078e0202 */
[----:B------:R-:W-:Y:S01]  /*21a0*/  UIADD3 UR26, UR28, -UR26, -UR29 ;  /* 0x8000001a1c1a7290 */ /* 0x000fe2000fffe81d */
[----:B------:R-:W-:Y:S01]  /*21b0*/  IMAD.MOV.U32 R156, RZ, RZ, R32 ;  /* 0x000000ffff9c7224 */ /* 0x000fe200078e0020 */
[----:B------:R-:W-:Y:S01]  /*21c0*/  UISETP.GT.AND UP0, UPT, UR24, UR15, UPT ;  /* 0x0000000f1800728c */ /* 0x000fe2000bf04270 */
[----:B------:R-:W-:Y:S01]  /*21d0*/  IMAD.WIDE.U32 R22, R18, UR6, R12 ;  /* 0x0000000612167c25 */ /* 0x000fe2000f8e000c */
[----:B--2---:R-:W-:-:S03]  /*21e0*/  @!P1 LEA R6, P0, R4, R6, 0x1 ;  /* 0x0000000604069211 */ /* 0x004fc600078008ff */
[C---:B------:R-:W-:Y:S02]  /*21f0*/  @!P1 IMAD R16, R17.reuse, 0x2, R26 ;  /* 0x0000000211109824 */ /* 0x040fe400078e021a */
[C---:B------:R-:W-:Y:S02]  /*2200*/  @!P6 IMAD R15, R17.reuse, 0x2, R29 ;  /* 0x00000002110fe824 */ /* 0x040fe400078e021d */
[----:B------:R-:W-:Y:S02]  /*2210*/  @!P5 IMAD R17, R17, 0x2, R27 ;  /* 0x000000021111d824 */ /* 0x000fe400078e021b */
[----:B------:R-:W-:Y:S01]  /*2220*/  IMAD.MOV.U32 R20, RZ, RZ, R22 ;  /* 0x000000ffff147224 */ /* 0x000fe200078e0016 */
[----:B---3--:R-:W1:Y:S01]  /*2230*/  @!P6 LDC.64 R8, c[0x0][0x218] ;  /* 0x00008600ff08eb82 */ /* 0x008e620000000a00 */
[----:B------:R-:W-:Y:S01]  /*2240*/  IMAD R0, R14, UR8, RZ ;  /* 0x000000080e007c24 */ /* 0x000fe2000f8e02ff */
[----:B------:R-:W-:-:S03]  /*2250*/  USHF.R.S32.HI UR8, URZ, 0x1f, UR24 ;  /* 0x0000001f3f087899 */ /* 0x000fc60008011418 */
[----:B------:R-:W-:Y:S01]  /*2260*/  IMAD R0, R18, UR9, R0 ;  /* 0x0000000912007c24 */ /* 0x000fe2000f8e0200 */
[----:B------:R-:W-:-:S03]  /*2270*/  UIMAD UR9, UR20, UR24, URZ ;  /* 0x00000018140972a4 */ /* 0x000fc6000f8e023f */
[----:B------:R-:W-:Y:S01]  /*2280*/  IMAD.IADD R157, R33, 0x1, R0 ;  /* 0x00000001219d7824 */ /* 0x000fe200078e0200 */
[----:B------:R-:W-:Y:S01]  /*2290*/  UIMAD UR9, UR8, UR21, UR9 ;  /* 0x00000015080972a4 */ /* 0x000fe2000f8e0209 */
[----:B------:R-:W-:Y:S02]  /*22a0*/  @!P1 IMAD.IADD R0, R5, 0x1, R2 ;  /* 0x0000000105009824 */ /* 0x000fe400078e0202 */
[----:B------:R-:W-:Y:S01]  /*22b0*/  IMAD.WIDE.U32 R2, R19, UR21, R156 ;  /* 0x0000001513027c25 */ /* 0x000fe2000f8e009c */
[----:B------:R-:W-:Y:S02]  /*22c0*/  STL.64 [R1+0x20], R156 ;  /* 0x0000209c01007387 */ /* 0x000fe40000100a00 */
[----:B------:R-:W-:Y:S01]  /*22d0*/  @!P1 LEA.HI.X R7, R4, R7, R0, 0x1, P0 ;  /* 0x0000000704079211 */ /* 0x000fe200000f0c00 */
[----:B------:R-:W-:Y:S01]  /*22e0*/  IMAD R5, R14, UR6, RZ ;  /* 0x000000060e057c24 */ /* 0x000fe2000f8e02ff */
[----:B------:R-:W-:Y:S01]  /*22f0*/  UIMAD UR6, UR22, UR24, URZ ;  /* 0x00000018160672a4 */ /* 0x000fe2000f8e023f */
[----:B------:R-:W-:Y:S01]  /*2300*/  VIADD R0, R3, UR9 ;  /* 0x0000000903007c36 */ /* 0x000fe20008000000 */
[----:B------:R-:W-:Y:S01]  /*2310*/  @!P5 IADD3 R3, P0, R2, UR31, RZ ;  /* 0x0000001f0203dc10 */ /* 0x000fe2000ff1e0ff */
[----:B------:R-:W-:Y:S01]  /*2320*/  IMAD R12, R18, UR7, R5 ;  /* 0x00000007120c7c24 */ /* 0x000fe2000f8e0205 */
[----:B------:R-:W-:Y:S01]  /*2330*/  @!P1 LDGSTS.E.BYPASS.LTC128B.128 [R16+0x1800], desc[UR18][R6.64] ;  /* 0x0180000006109fae */ /* 0x000fe2000b901d52 */
[----:B------:R-:W-:Y:S01]  /*2340*/  UIMAD UR6, UR8, UR23, UR6 ;  /* 0x00000017080672a4 */ /* 0x000fe2000f8e0206 */
[C---:B-1----:R-:W-:Y:S01]  /*2350*/  @!P6 LEA R4, P2, R2.reuse, R8, 0x1 ;  /* 0x000000080204e211 */ /* 0x042fe200078408ff */
[----:B------:R-:W-:Y:S01]  /*2360*/  IMAD.IADD R21, R23, 0x1, R12 ;  /* 0x0000000117157824 */ /* 0x000fe200078e020c */
[----:B------:R-:W-:Y:S01]  /*2370*/  @!P1 LDGSTS.E.BYPASS.LTC128B.128 [R16+0x3800], desc[UR18][R6.64+0x40] ;  /* 0x0380004006109fae */ /* 0x000fe2000b901d52 */
[----:B------:R-:W-:Y:S01]  /*2380*/  USHF.L.U32 UR9, UR10, 0x5, URZ ;  /* 0x000000050a097899 */ /* 0x000fe2000800063f */
[----:B------:R-:W-:Y:S01]  /*2390*/  @!P6 LEA.HI.X R5, R2, R9, R0, 0x1, P2 ;  /* 0x000000090205e211 */ /* 0x000fe200010f0c00 */
[----:B------:R-:W-:Y:S01]  /*23a0*/  USHF.L.U64.HI UR8, UR10, 0x5, UR11 ;  /* 0x000000050a087899 */ /* 0x000fe2000801020b */
[----:B------:R-:W-:Y:S01]  /*23b0*/  @!P5 IADD3.X R0, R0, UR30, RZ, P0, !PT ;  /* 0x0000001e0000dc10 */ /* 0x000fe200087fe4ff */
[----:B------:R1:W-:Y:S01]  /*23c0*/  @!P1 LDGSTS.E.BYPASS.LTC128B.128 [R16+0x5800], desc[UR18][R6.64+0x80] ;  /* 0x0580008006109fae */ /* 0x0003e2000b901d52 */
[C---:B----4-:R-:W-:Y:S01]  /*23d0*/  @!P5 LEA R2, P0, R3.reuse, R10, 0x1 ;  /* 0x0000000a0302d211 */ /* 0x050fe200078008ff */
[----:B------:R-:W2:Y:S02]  /*23e0*/  @!P3 LDC.64 R8, c[0x0][0x220] ;  /* 0x00008800ff08bb82 */ /* 0x000ea40000000a00 */
[----:B------:R-:W-:Y:S01]  /*23f0*/  @!P6 LDGSTS.E.BYPASS.LTC128B.128 [R15+0x6000], desc[UR18][R4.64] ;  /* 0x06000000040fefae */ /* 0x000fe2000b901d52 */
[----:B------:R-:W-:Y:S01]  /*2400*/  @!P5 LEA.HI.X R3, R3, R11, R0, 0x1, P0 ;  /* 0x0000000b0303d211 */ /* 0x000fe200000f0c00 */
[----:B------:R-:W-:-:S02]  /*2410*/  IMAD.SHL.U32 R0, R36, 0x40, RZ ;  /* 0x0000004024007824 */ /* 0x000fc400078e00ff */
[----:B------:R-:W-:Y:S02]  /*2420*/  @!P6 LDGSTS.E.BYPASS.LTC128B.128 [R15+0x7000], desc[UR18][R4.64+0x40] ;  /* 0x07000040040fefae */ /* 0x000fe4000b901d52 */
[----:B------:R-:W3:Y:S01]  /*2430*/  @!P4 LDC.64 R10, c[0x0][0x220] ;  /* 0x00008800ff0acb82 */ /* 0x000ee20000000a00 */
[----:B------:R-:W-:Y:S01]  /*2440*/  LOP3.LUT R0, R0, 0xc0, RZ, 0xc0, !PT ;  /* 0x000000c000007812 */ /* 0x000fe200078ec0ff */
[----:B------:R4:W-:Y:S04]  /*2450*/  @!P6 LDGSTS.E.BYPASS.LTC128B.128 [R15+0x8000], desc[UR18][R4.64+0x80] ;  /* 0x08000080040fefae */ /* 0x0009e8000b901d52 */
[----:B------:R-:W-:Y:S04]  /*2460*/  @!P5 LDGSTS.E.BYPASS.LTC128B.128 [R17+0x6800], desc[UR18][R2.64] ;  /* 0x068000000211dfae */ /* 0x000fe8000b901d52 */
[----:B------:R-:W-:Y:S04]  /*2470*/  @!P5 LDGSTS.E.BYPASS.LTC128B.128 [R17+0x7800], desc[UR18][R2.64+0x40] ;  /* 0x078000400211dfae */ /* 0x000fe8000b901d52 */
[----:B------:R5:W-:Y:S01]  /*2480*/  @!P5 LDGSTS.E.BYPASS.LTC128B.128 [R17+0x8800], desc[UR18][R2.64+0x80] ;  /* 0x088000800211dfae */ /* 0x000be2000b901d52 */
[----:B-1----:R-:W-:-:S03]  /*2490*/  IMAD R7, R31, 0x8, R25 ;  /* 0x000000081f077824 */ /* 0x002fc600078e0219 */
[----:B------:R-:W0:Y:S04]  /*24a0*/  LDGDEPBAR ;  /* 0x00000000000079af */ /* 0x000e280000000000 */
[----:B------:R-:W-:Y:S04]  /*24b0*/  STL.64 [R1+0x18], R22 ;  /* 0x0000181601007387 */ /* 0x000fe80000100a00 */
[----:B------:R-:W-:Y:S01]  /*24c0*/  STL.64 [R1], R20 ;  /* 0x0000001401007387 */ /* 0x000fe20000100a00 */
[----:B----4-:R-:W-:Y:S02]  /*24d0*/  IMAD.SHL.U32 R5, R28, 0x20, RZ ;  /* 0x000000201c057824 */ /* 0x010fe400078e00ff */
[----:B------:R-:W-:-:S03]  /*24e0*/  IMAD.SHL.U32 R4, R31, 0x8, RZ ;  /* 0x000000081f047824 */ /* 0x000fc600078e00ff */
[----:B------:R-:W-:Y:S02]  /*24f0*/  LOP3.LUT R149, R5, 0xffffff00, RZ, 0xc0, !PT ;  /* 0xffffff0005957812 */ /* 0x000fe400078ec0ff */
[----:B------:R-:W-:Y:S02]  /*2500*/  LOP3.LUT R6, R0, 0x8, R4, 0xf8, !PT ;  /* 0x0000000800067812 */ /* 0x000fe400078ef804 */
[----:B------:R-:W-:Y:S01]  /*2510*/  SHF.R.U32.HI R5, RZ, 0x3, R0 ;  /* 0x00000003ff057819 */ /* 0x000fe20000011600 */
[----:B-----5:R-:W-:Y:S01]  /*2520*/  IMAD.WIDE.U32 R2, R19, UR23, R20 ;  /* 0x0000001713027c25 */ /* 0x020fe2000f8e0014 */
[----:B------:R-:W-:-:S04]  /*2530*/  DEPBAR.LE SB0, 0x0 ;  /* 0x000080000000791a */ /* 0x000fc80000000000 */
[----:B------:R-:W-:Y:S01]  /*2540*/  BAR.SYNC.DEFER_BLOCKING 0x0 ;  /* 0x0000000000007b1d */ /* 0x000fe20000010000 */
[----:B------:R-:W-:Y:S01]  /*2550*/  VIADD R0, R3, UR6 ;  /* 0x0000000603007c36 */ /* 0x000fe20008000000 */
[C---:B--2---:R-:W-:Y:S01]  /*2560*/  @!P3 LEA R4, P1, R2.reuse, R8, 0x1 ;  /* 0x000000080204b211 */ /* 0x044fe200078208ff */
[----:B------:R-:W-:Y:S01]  /*2570*/  IMAD R8, R151, 0x200, R149 ;  /* 0x0000020097087824 */ /* 0x000fe200078e0295 */
[----:B------:R-:W-:Y:S01]  /*2580*/  @!P4 IADD3 R3, P0, R2, UR9, RZ ;  /* 0x000000090203cc10 */ /* 0x000fe2000ff1e0ff */
[----:B------:R-:W-:Y:S01]  /*2590*/  UIADD3 UR6, UR28, 0x1, -UR29 ;  /* 0x000000011c067890 */ /* 0x000fe2000fffe81d */
[----:B------:R-:W-:Y:S01]  /*25a0*/  LOP3.LUT R148, R6, R5, RZ, 0x3c, !PT ;  /* 0x0000000506947212 */ /* 0x000fe200078e3cff */
[----:B------:R-:W-:Y:S01]  /*25b0*/  IMAD R8, R150, 0x20, R8 ;  /* 0x0000002096087824 */ /* 0x000fe200078e0208 */
[----:B------:R-:W-:Y:S01]  /*25c0*/  @!P3 LEA.HI.X R5, R2, R9, R0, 0x1, P1 ;  /* 0x000000090205b211 */ /* 0x000fe200008f0c00 */
[----:B------:R-:W-:Y:S01]  /*25d0*/  UIADD3 UR6, UR6, UR5, URZ ;  /* 0x0000000506067290 */ /* 0x000fe2000fffe03f */
[----:B------:R-:W-:Y:S01]  /*25e0*/  @!P4 IADD3.X R2, R0, UR8, RZ, P0, !PT ;  /* 0x000000080002cc10 */ /* 0x000fe200087fe4ff */
[----:B------:R-:W-:Y:S01]  /*25f0*/  IMAD.U32 R0, R7, 0x20, R24 ;  /* 0x0000002007007824 */ /* 0x000fe200078e0018 */
[----:B---3--:R-:W-:-:S02]  /*2600*/  @!P4 LEA R6, P0, R3, R10, 0x1 ;  /* 0x0000000a0306c211 */ /* 0x008fc400078008ff */
[----:B------:R-:W-:Y:S02]  /*2610*/  LOP3.LUT P1, RZ, R36, 0x2, RZ, 0xc0, !PT ;  /* 0x0000000224ff7812 */ /* 0x000fe4000782c0ff */
[----:B------:R-:W-:Y:S01]  /*2620*/  @!P4 LEA.HI.X R7, R3, R11, R2, 0x1, P0 ;  /* 0x0000000b0307c211 */ /* 0x000fe200000f0c02 */
[----:B------:R-:W-:Y:S01]  /*2630*/  IMAD.IADD R2, R148, 0x1, R8 ;  /* 0x0000000194027824 */ /* 0x000fe200078e0208 */
[----:B------:R-:W-:Y:S02]  /*2640*/  LEA R221, R0, UR4, 0x1 ;  /* 0x0000000400dd7c11 */ /* 0x000fe4000f8e08ff */
[----:B------:R-:W-:Y:S02]  /*2650*/  LOP3.LUT P0, RZ, R37, 0x2, RZ, 0xc0, !PT ;  /* 0x0000000225ff7812 */ /* 0x000fe4000780c0ff */
[----:B------:R-:W-:Y:S01]  /*2660*/  LEA R224, R2, UR4, 0x1 ;  /* 0x0000000402e07c11 */ /* 0x000fe2000f8e08ff */
[----:B------:R-:W-:Y:S01]  /*2670*/  IMAD.MOV.U32 R2, RZ, RZ, 0x10 ;  /* 0x00000010ff027424 */ /* 0x000fe200078e00ff */
[----:B------:R-:W-:Y:S04]  /*2680*/  @P3 STS [R234+0x9000], RZ ;  /* 0x009000ffea003388 */ /* 0x000fe80000000800 */
[----:B------:R-:W-:Y:S01]  /*2690*/  @P3 STS [R234+0x9004], RZ ;  /* 0x009004ffea003388 */ /* 0x000fe20000000800 */
[----:B------:R-:W-:-:S02]  /*26a0*/  SEL R0, R2, 0xfffffff0, !P0 ;  /* 0xfffffff002007807 */ /* 0x000fc40004000000 */
[----:B------:R-:W-:Y:S01]  /*26b0*/  SEL R2, R2, 0xfffffff0, !P1 ;  /* 0xfffffff002027807 */ /* 0x000fe20004800000 */
[----:B------:R-:W-:Y:S02]  /*26c0*/  @P3 STS.64 [R234+0x9008], RZ ;  /* 0x009008ffea003388 */ /* 0x000fe40000000a00 */
[----:B------:R-:W-:Y:S01]  /*26d0*/  IMAD R223, R0, 0x2, R221 ;  /* 0x0000000200df7824 */ /* 0x000fe200078e02dd */
[----:B------:R-:W-:Y:S01]  /*26e0*/  LOP3.LUT R0, R153, 0xffffffe0, RZ, 0xc0, !PT ;  /* 0xffffffe099007812 */ /* 0x000fe200078ec0ff */
[----:B------:R-:W-:Y:S01]  /*26f0*/  @P3 STS.128 [R234+0xa000], RZ ;  /* 0x00a000ffea003388 */ /* 0x000fe20000000c00 */
[----:B------:R-:W-:-:S03]  /*2700*/  IMAD R225, R2, 0x2, R224 ;  /* 0x0000000202e17824 */ /* 0x000fc600078e02e0 */
[----:B------:R-:W-:Y:S01]  /*2710*/  @P3 STS.128 [R234+0xb000], RZ ;  /* 0x00b000ffea003388 */ /* 0x000fe20000000c00 */
[C---:B------:R-:W-:Y:S02]  /*2720*/  IMAD.IADD R0, R152.reuse, 0x1, -R0 ;  /* 0x0000000198007824 */ /* 0x040fe400078e0a00 */
[----:B------:R-:W-:Y:S01]  /*2730*/  IMAD.SHL.U32 R152, R152, 0x2, RZ ;  /* 0x0000000298987824 */ /* 0x000fe200078e00ff */
[----:B------:R-:W-:Y:S01]  /*2740*/  @!PT LDS RZ, [RZ] ;  /* 0x00000000fffff984 */ /* 0x000fe20000000800 */
[----:B------:R-:W-:Y:S01]  /*2750*/  @!PT LDS RZ, [RZ] ;  /* 0x00000000fffff984 */ /* 0x000fe20000000800 */
[----:B------:R-:W-:Y:S01]  /*2760*/  @!PT LDS RZ, [RZ] ;  /* 0x00000000fffff984 */ /* 0x000fe20000000800 */
[----:B------:R-:W-:Y:S02]  /*2770*/  @!P3 LDGSTS.E.BYPASS.LTC128B.128 [R234+0x9000], desc[UR18][R4.64] ;  /* 0x0900000004eabfae */ /* 0x000fe4000b901d52 */
[----:B------:R-:W-:Y:S02]  /*2780*/  SHF.R.S32.HI R3, RZ, 0x1f, R0 ;  /* 0x0000001fff037819 */ /* 0x000fe40000011400 */
[----:B------:R-:W-:Y:S01]  /*2790*/  @!P3 LDGSTS.E.BYPASS.LTC128B.128 [R234+0xa000], desc[UR18][R4.64+0x40] ;  /* 0x0a00004004eabfae */ /* 0x000fe2000b901d52 */
[----:B------:R-:W-:Y:S02]  /*27a0*/  LOP3.LUT R154, R152, 0x6, RZ, 0xc0, !PT ;  /* 0x00000006989a7812 */ /* 0x000fe400078ec0ff */
[----:B------:R-:W-:Y:S01]  /*27b0*/  LEA.HI R3, R3, R0, RZ, 0x2 ;  /* 0x0000000003037211 */ /* 0x000fe200078f10ff */
[----:B------:R-:W-:Y:S01]  /*27c0*/  @!P3 LDGSTS.E.BYPASS.LTC128B.128 [R234+0xb000], desc[UR18][R4.64+0x80] ;  /* 0x0b00008004eabfae */ /* 0x000fe2000b901d52 */
[----:B------:R-:W-:-:S02]  /*27d0*/  IMAD.U32 R0, RZ, RZ, UR24 ;  /* 0x00000018ff007e24 */ /* 0x000fc4000f8e00ff */
[----:B------:R-:W-:Y:S01]  /*27e0*/  SHF.R.S32.HI R3, RZ, 0x2, R3 ;  /* 0x00000002ff037819 */ /* 0x000fe20000011403 */
[----:B------:R-:W-:Y:S01]  /*27f0*/  @P4 STS.128 [R234+0x9800], RZ ;  /* 0x009800ffea004388 */ /* 0x000fe20000000c00 */
[----:B------:R-:W-:-:S03]  /*2800*/  IMAD R0, R0, 0x40, R154 ;  /* 0x0000004000007824 */ /* 0x000fc600078e029a */
[----:B------:R-:W-:Y:S04]  /*2810*/  @P4 STS.128 [R234+0xa800], RZ ;  /* 0x00a800ffea004388 */ /* 0x000fe80000000c00 */
[----:B------:R-:W-:Y:S04]  /*2820*/  @P4 STS.128 [R234+0xb800], RZ ;  /* 0x00b800ffea004388 */ /* 0x000fe80000000c00 */
[----:B------:R-:W-:Y:S01]  /*2830*/  @!PT LDS RZ, [RZ] ;  /* 0x00000000fffff984 */ /* 0x000fe20000000800 */
[----:B------:R-:W-:Y:S01]  /*2840*/  @!PT LDS RZ, [RZ] ;  /* 0x00000000fffff984 */ /* 0x000fe20000000800 */
[----:B------:R-:W-:Y:S01]  /*2850*/  @!PT LDS RZ, [RZ] ;  /* 0x00000000fffff984 */ /* 0x000fe20000000800 */
[----:B------:R-:W-:Y:S04]  /*2860*/  @!P4 LDGSTS.E.BYPASS.LTC128B.128 [R234+0x9800], desc[UR18][R6.64] ;  /* 0x0980000006eacfae */ /* 0x000fe8000b901d52 */
[----:B------:R-:W-:Y:S04]  /*2870*/  @!P4 LDGSTS.E.BYPASS.LTC128B.128 [R234+0xa800], desc[UR18][R6.64+0x40] ;  /* 0x0a80004006eacfae */ /* 0x000fe8000b901d52 */
[----:B------:R1:W-:Y:S04]  /*2880*/  @!P4 LDGSTS.E.BYPASS.LTC128B.128 [R234+0xb800], desc[UR18][R6.64+0x80] ;  /* 0x0b80008006eacfae */ /* 0x0003e8000b901d52 */
[----:B------:R-:W-:Y:S04]  /*2890*/  LDSM.16.M88.4 R32, [R221+0x6000] ;  /* 0x00600000dd20783b */ /* 0x000fe80000000200 */
[----:B------:R-:W-:Y:S04]  /*28a0*/  LDSM.16.M88.4 R28, [R221+0x6400] ;  /* 0x00640000dd1c783b */ /* 0x000fe80000000200 */
[----:B------:R-:W-:Y:S04]  /*28b0*/  LDSM.16.M88.4 R24, [R221+0x6800] ;  /* 0x00680000dd18783b */ /* 0x000fe80000000200 */
[----:B------:R-:W2:Y:S04]  /*28c0*/  LDSM.16.M88.4 R8, [R224] ;  /* 0x00000000e008783b */ /* 0x000ea80000000200 */
[----:B------:R-:W-:Y:S04]  /*28d0*/  LDSM.16.M88.4 R20, [R221+0x6c00] ;  /* 0x006c0000dd14783b */ /* 0x000fe80000000200 */
[----:B------:R-:W-:Y:S04]  /*28e0*/  LDSM.16.M88.4 R40, [R223+0x6000] ;  /* 0x00600000df28783b */ /* 0x000fe80000000200 */
[----:B-1----:R-:W1:Y:S04]  /*28f0*/  LDSM.16.M88.4 R4, [R224+0x1000] ;  /* 0x00100000e004783b */ /* 0x002e680000000200 */
[----:B------:R-:W3:Y:S04]  /*2900*/  LDSM.16.M88.4 R12, [R225+0x1000] ;  /* 0x00100000e10c783b */ /* 0x000ee80000000200 */
[----:B------:R-:W4:Y:S04]  /*2910*/  LDSM.16.M88.4 R36, [R223+0x6400] ;  /* 0x00640000df24783b */ /* 0x000f280000000200 */
[----:B------:R-:W5:Y:S04]  /*2920*/  LDSM.16.M88.4 R44, [R223+0x6800] ;  /* 0x00680000df2c783b */ /* 0x000f680000000200 */
[----:B------:R-:W5:Y:S04]  /*2930*/  LDSM.16.M88.4 R16, [R225] ;  /* 0x00000000e110783b */ /* 0x000f680000000200 */
[----:B------:R-:W5:Y:S04]  /*2940*/  LDSM.16.M88.4 R48, [R223+0x6c00] ;  /* 0x006c0000df30783b */ /* 0x000f680000000200 */
[----:B------:R-:W-:Y:S01]  /*2950*/  LDSM.16.M88.4 R84, [R221+0x7000] ;  /* 0x00700000dd54783b */ /* 0x000fe20000000200 */
[C---:B--2---:R-:W-:Y:S03]  /*2960*/  HMMA.16816.F32 R104, R8.reuse, R32, RZ ;  /* 0x000000200868723c */ /* 0x044fe600000018ff */
[----:B------:R-:W-:Y:S04]  /*2970*/  LDSM.16.M88.4 R80, [R221+0x7400] ;  /* 0x00740000dd50783b */ /* 0x000fe80000000200 */
[----:B------:R-:W-:Y:S01]  /*2980*/  LDSM.16.M88.4 R108, [R221+0x7800] ;  /* 0x00780000dd6c783b */ /* 0x000fe20000000200 */
[----:B------:R-:W-:Y:S03]  /*2990*/  HMMA.16816.F32 R92, R8, R34, RZ ;  /* 0x00000022085c723c */ /* 0x000fe600000018ff */
[----:B------:R-:W0:Y:S03]  /*29a0*/  LDGDEPBAR ;  /* 0x00000000000079af */ /* 0x000e260000000000 */
        /* <DEDUP_REMOVED lines=8> */
[----:B------:R-:W1:Y:S05]  /*2a30*/  LDSM.16.M88.4 R4, [R224+0x3000] ;  /* 0x00300000e004783b */ /* 0x000e6a0000000200 */
        /* <DEDUP_REMOVED lines=8> */
[C---:B---3--:R-:W-:Y:S03]  /*2ac0*/  HMMA.16816.F32 R132, R12.reuse, R40, R100 ;  /* 0x000000280c84723c */ /* 0x048fe60000001864 */
[----:B------:R-:W3:Y:S03]  /*2ad0*/  LDSM.16.M88.4 R100, [R221+0x7c00] ;  /* 0x007c0000dd64783b */ /* 0x000ee60000000200 */
[C---:B----4-:R-:W-:Y:S06]  /*2ae0*/  HMMA.16816.F32 R124, R12.reuse, R36, R88 ;  /* 0x000000240c7c723c */ /* 0x050fec0000001858 */
[C---:B------:R-:W-:Y:S06]  /*2af0*/  HMMA.16816.F32 R128, R12.reuse, R42, R96 ;  /* 0x0000002a0c80723c */ /* 0x040fec0000001860 */
[C---:B-----5:R-:W-:Y:S06]  /*2b00*/  HMMA.16816.F32 R120, R12.reuse, R44, R72 ;  /* 0x0000002c0c78723c */ /* 0x060fec0000001848 */
[C---:B------:R-:W-:Y:S06]  /*2b10*/  HMMA.16816.F32 R136, R12.reuse, R46, R68 ;  /* 0x0000002e0c88723c */ /* 0x040fec0000001844 */
[----:B------:R-:W-:Y:S06]  /*2b20*/  HMMA.16816.F32 R140, R12, R38, R76 ;  /* 0x000000260c8c723c */ /* 0x000fec000000184c */
[C---:B------:R-:W-:Y:S06]  /*2b30*/  HMMA.16816.F32 R88, R16.reuse, R40, R104 ;  /* 0x000000281058723c */ /* 0x040fec0000001868 */
[----:B------:R-:W-:Y:S01]  /*2b40*/  HMMA.16816.F32 R92, R16, R42, R92 ;  /* 0x0000002a105c723c */ /* 0x000fe2000000185c */
[----:B------:R-:W-:Y:S05]  /*2b50*/  LDSM.16.M88.4 R40, [R223+0x7800] ;  /* 0x00780000df28783b */ /* 0x000fea0000000200 */
[C---:B------:R-:W-:Y:S06]  /*2b60*/  HMMA.16816.F32 R116, R12.reuse, R48, R64 ;  /* 0x000000300c74723c */ /* 0x040fec0000001840 */
[----:B------:R-:W-:Y:S01]  /*2b70*/  HMMA.16816.F32 R96, R12, R50, R60 ;  /* 0x000000320c60723c */ /* 0x000fe2000000183c */
[----:B------:R-:W4:Y:S05]  /*2b80*/  LDSM.16.M88.4 R12, [R225+0x3000] ;  /* 0x00300000e10c783b */ /* 0x000f2a0000000200 */
[C---:B------:R-:W-:Y:S06]  /*2b90*/  HMMA.16816.F32 R144, R16.reuse, R44, R28 ;  /* 0x0000002c1090723c */ /* 0x040fec000000181c */
[C---:B------:R-:W-:Y:S01]  /*2ba0*/  HMMA.16816.F32 R68, R16.reuse, R46, R32 ;  /* 0x0000002e1044723c */ /* 0x040fe20000001820 */
[----:B------:R-:W5:Y:S05]  /*2bb0*/  LDSM.16.M88.4 R44, [R223+0x7400] ;  /* 0x00740000df2c783b */ /* 0x000f6a0000000200 */
[C---:B------:R-:W-:Y:S06]  /*2bc0*/  HMMA.16816.F32 R104, R16.reuse, R36, R56 ;  /* 0x000000241068723c */ /* 0x040fec0000001838 */
[C---:B------:R-:W-:Y:S06]  /*2bd0*/  HMMA.16816.F32 R76, R16.reuse, R48, R24 ;  /* 0x00000030104c723c */ /* 0x040fec0000001818 */
[C---:B------:R-:W-:Y:S01]  /*2be0*/  HMMA.16816.F32 R72, R16.reuse, R38, R52 ;  /* 0x000000261048723c */ /* 0x040fe20000001834 */
[----:B------:R-:W-:Y:S05]  /*2bf0*/  LDSM.16.M88.4 R52, [R223+0x7c00] ;  /* 0x007c0000df34783b */ /* 0x000fea0000000200 */
[----:B------:R-:W-:Y:S01]  /*2c00*/  HMMA.16816.F32 R64, R16, R50, R112 ;  /* 0x000000321040723c */ /* 0x000fe20000001870 */
[----:B------:R-:W5:Y:S05]  /*2c10*/  LDSM.16.M88.4 R16, [R225+0x2000] ;  /* 0x00200000e110783b */ /* 0x000f6a0000000200 */
[C---:B-1----:R-:W-:Y:S06]  /*2c20*/  HMMA.16816.F32 R60, R4.reuse, R84, R132 ;  /* 0x00000054043c723c */ /* 0x042fec0000001884 */
[C---:B------:R-:W-:Y:S06]  /*2c30*/  HMMA.16816.F32 R48, R4.reuse, R80, R124 ;  /* 0x000000500430723c */ /* 0x040fec000000187c */
[C---:B------:R-:W-:Y:S06]  /*2c40*/  HMMA.16816.F32 R56, R4.reuse, R86, R128 ;  /* 0x000000560438723c */ /* 0x040fec0000001880 */
[C---:B------:R-:W-:Y:S06]  /*2c50*/  HMMA.16816.F32 R32, R4.reuse, R108, R120 ;  /* 0x0000006c0420723c */ /* 0x040fec0000001878 */
[C---:B------:R-:W-:Y:S06]  /*2c60*/  HMMA.16816.F32 R28, R4.reuse, R110, R136 ;  /* 0x0000006e041c723c */ /* 0x040fec0000001888 */
[----:B------:R-:W-:Y:S06]  /*2c70*/  HMMA.16816.F32 R36, R4, R82, R140 ;  /* 0x000000520424723c */ /* 0x000fec000000188c */
[C---:B--2---:R-:W-:Y:S06]  /*2c80*/  HMMA.16816.F32 R88, R8.reuse, R84, R88 ;  /* 0x000000540858723c */ /* 0x044fec0000001858 */
[----:B------:R-:W-:Y:S06]  /*2c90*/  HMMA.16816.F32 R92, R8, R86, R92 ;  /* 0x00000056085c723c */ /* 0x000fec000000185c */
[C---:B---3--:R-:W-:Y:S06]  /*2ca0*/  HMMA.16816.F32 R24, R4.reuse, R100, R116 ;  /* 0x000000640418723c */ /* 0x048fec0000001874 */
[----:B------:R-:W-:Y:S06]  /*2cb0*/  HMMA.16816.F32 R4, R4, R102, R96 ;  /* 0x000000660404723c */ /* 0x000fec0000001860 */
[C---:B------:R-:W-:Y:S06]  /*2cc0*/  HMMA.16816.F32 R84, R8.reuse, R80, R104 ;  /* 0x000000500854723c */ /* 0x040fec0000001868 */
[----:B------:R-:W-:Y:S06]  /*2cd0*/  HMMA.16816.F32 R72, R8, R82, R72 ;  /* 0x000000520848723c */ /* 0x000fec0000001848 */
[----:B----4-:R-:W-:Y:S06]  /*2ce0*/  HMMA.16816.F32 R124, R12, R20, R60 ;  /* 0x000000140c7c723c */ /* 0x010fec000000183c */
[----:B------:R-:W-:Y:S06]  /*2cf0*/  HMMA.16816.F32 R80, R8, R100, R76 ;  /* 0x000000640850723c */ /* 0x000fec000000184c */
[C---:B------:R-:W-:Y:S06]  /*2d00*/  HMMA.16816.F32 R120, R12.reuse, R22, R56 ;  /* 0x000000160c78723c */ /* 0x040fec0000001838 */
[----:B-----5:R-:W-:Y:S06]  /*2d10*/  HMMA.16816.F32 R60, R12, R44, R48 ;  /* 0x0000002c0c3c723c */ /* 0x020fec0000001830 */
[C---:B------:R-:W-:Y:S06]  /*2d20*/  HMMA.16816.F32 R76, R8.reuse, R108, R144 ;  /* 0x0000006c084c723c */ /* 0x040fec0000001890 */
[C---:B------:R-:W-:Y:S06]  /*2d30*/  HMMA.16816.F32 R68, R8.reuse, R110, R68 ;  /* 0x0000006e0844723c */ /* 0x040fec0000001844 */
[----:B------:R-:W-:Y:S01]  /*2d40*/  HMMA.16816.F32 R64, R8, R102, R64 ;  /* 0x000000660840723c */ /* 0x000fe20000001840 */
[----:B------:R-:W-:Y:S05]  /*2d50*/  LDSM.16.M88.4 R8, [R224+0x5000] ;  /* 0x00500000e008783b */ /* 0x000fea0000000200 */
[C---:B------:R-:W-:Y:S01]  /*2d60*/  HMMA.16816.F32 R56, R12.reuse, R40, R32 ;  /* 0x000000280c38723c */ /* 0x040fe20000001820 */
[----:B------:R-:W1:Y:S05]  /*2d70*/  LDSM.16.M88.4 R32, [R221+0x8400] ;  /* 0x00840000dd20783b */ /* 0x000e6a0000000200 */
[C---:B------:R-:W-:Y:S01]  /*2d80*/  HMMA.16816.F32 R48, R12.reuse, R42, R28 ;  /* 0x0000002a0c30723c */ /* 0x040fe2000000181c */
[----:B------:R-:W2:Y:S05]  /*2d90*/  LDSM.16.M88.4 R28, [R221+0x8800] ;  /* 0x00880000dd1c783b */ /* 0x000eaa0000000200 */
[----:B------:R-:W-:Y:S01]  /*2da0*/  HMMA.16816.F32 R128, R12, R46, R36 ;  /* 0x0000002e0c80723c */ /* 0x000fe20000001824 */
[----:B------:R-:W3:Y:S05]  /*2db0*/  LDSM.16.M88.4 R36, [R221+0x8000] ;  /* 0x00800000dd24783b */ /* 0x000eea0000000200 */
[C---:B------:R-:W-:Y:S06]  /*2dc0*/  HMMA.16816.F32 R112, R16.reuse, R20, R88 ;  /* 0x000000141070723c */ /* 0x040fec0000001858 */
[----:B------:R-:W-:Y:S01]  /*2dd0*/  HMMA.16816.F32 R108, R16, R22, R92 ;  /* 0x00000016106c723c */ /* 0x000fe2000000185c */
[----:B------:R-:W4:Y:S04]  /*2de0*/  LDSM.16.M88.4 R20, [R221+0x8c00] ;  /* 0x008c0000dd14783b */ /* 0x000f280000000200 */
[----:B------:R-:W-:Y:S01]  /*2df0*/  LDSM.16.M88.4 R92, [R223+0x8c00] ;  /* 0x008c0000df5c783b */ /* 0x000fe20000000200 */
[C---:B------:R-:W-:Y:S03]  /*2e00*/  HMMA.16816.F32 R132, R12.reuse, R52, R24 ;  /* 0x000000340c84723c */ /* 0x040fe60000001818 */
[----:B------:R-:W-:Y:S03]  /*2e10*/  LDSM.16.M88.4 R24, [R223+0x8000] ;  /* 0x00800000df18783b */ /* 0x000fe60000000200 */
[----:B------:R-:W-:Y:S01]  /*2e20*/  HMMA.16816.F32 R116, R12, R54, R4 ;  /* 0x000000360c74723c */ /* 0x000fe20000001804 */
[----:B------:R-:W5:Y:S04]  /*2e30*/  LDSM.16.M88.4 R12, [R224+0x4000] ;  /* 0x00400000e00c783b */ /* 0x000f680000000200 */
[----:B------:R-:W5:Y:S01]  /*2e40*/  LDSM.16.M88.4 R4, [R225+0x5000] ;  /* 0x00500000e104783b */ /* 0x000f620000000200 */
[C---:B------:R-:W-:Y:S06]  /*2e50*/  HMMA.16816.F32 R104, R16.reuse, R44, R84 ;  /* 0x0000002c1068723c */ /* 0x040fec0000001854 */
[C---:B------:R-:W-:Y:S01]  /*2e60*/  HMMA.16816.F32 R100, R16.reuse, R46, R72 ;  /* 0x0000002e1064723c */ /* 0x040fe20000001848 */
[----:B------:R-:W5:Y:S05]  /*2e70*/  LDSM.16.M88.4 R44, [R223+0x8400] ;  /* 0x00840000df2c783b */ /* 0x000f6a0000000200 */
[C---:B------:R-:W-:Y:S01]  /*2e80*/  HMMA.16816.F32 R96, R16.reuse, R40, R76 ;  /* 0x000000281060723c */ /* 0x040fe2000000184c */
[----:B------:R-:W5:Y:S05]  /*2e90*/  LDSM.16.M88.4 R76, [R223+0x8800] ;  /* 0x00880000df4c783b */ /* 0x000f6a0000000200 */
[C---:B------:R-:W-:Y:S06]  /*2ea0*/  HMMA.16816.F32 R84, R16.reuse, R52, R80 ;  /* 0x000000341054723c */ /* 0x040fec0000001850 */
[C---:B------:R-:W-:Y:S06]  /*2eb0*/  HMMA.16816.F32 R88, R16.reuse, R42, R68 ;  /* 0x0000002a1058723c */ /* 0x040fec0000001844 */
[----:B------:R-:W-:Y:S01]  /*2ec0*/  HMMA.16816.F32 R80, R16, R54, R64 ;  /* 0x000000361050723c */ /* 0x000fe20000001840 */
[----:B------:R-:W5:Y:S01]  /*2ed0*/  LDSM.16.M88.4 R16, [R225+0x4000] ;  /* 0x00400000e110783b */ /* 0x000f620000000200 */
[----:B------:R-:W-:-:S04]  /*2ee0*/  DEPBAR.LE SB0, 0x0 ;  /* 0x000080000000791a */ /* 0x000fc80000000000 */
[C---:B-1----:R-:W-:Y:S06]  /*2ef0*/  HMMA.16816.F32 R64, R8.reuse, R32, R60 ;  /* 0x000000200840723c */ /* 0x042fec000000183c */
[C---:B--2---:R-:W-:Y:S06]  /*2f00*/  HMMA.16816.F32 R52, R8.reuse, R30, R48 ;  /* 0x0000001e0834723c */ /* 0x044fec0000001830 */
[C---:B---3--:R-:W-:Y:S06]  /*2f10*/  HMMA.16816.F32 R72, R8.reuse, R36, R124 ;  /* 0x000000240848723c */ /* 0x048fec000000187c */
[C---:B------:R-:W-:Y:S06]  /*2f20*/  HMMA.16816.F32 R68, R8.reuse, R38, R120 ;  /* 0x000000260844723c */ /* 0x040fec0000001878 */
[C---:B------:R-:W-:Y:S06]  /*2f30*/  HMMA.16816.F32 R60, R8.reuse, R34, R128 ;  /* 0x00000022083c723c */ /* 0x040fec0000001880 */
[C---:B------:R-:W-:Y:S06]  /*2f40*/  HMMA.16816.F32 R56, R8.reuse, R28, R56 ;  /* 0x0000001c0838723c */ /* 0x040fec0000001838 */
[C---:B----4-:R-:W-:Y:S06]  /*2f50*/  HMMA.16816.F32 R48, R8.reuse, R20, R132 ;  /* 0x000000140830723c */ /* 0x050fec0000001884 */
[----:B------:R-:W-:Y:S06]  /*2f60*/  HMMA.16816.F32 R40, R8, R22, R116 ;  /* 0x000000160828723c */ /* 0x000fec0000001874 */
[C---:B-----5:R-:W-:Y:S06]  /*2f70*/  HMMA.16816.F32 R8, R12.reuse, R36, R112 ;  /* 0x000000240c08723c */ /* 0x060fec0000001870 */
        /* <DEDUP_REMOVED lines=13> */
[----:B------:R-:W-:Y:S01]  /*3050*/  HMMA.16816.F32 R104, R12, R32, R104 ;  /* 0x000000200c68723c */ /* 0x000fe20000001868 */
[----:B------:R-:W-:Y:S01]  /*3060*/  LEA R4, R151, UR27, 0x4 ;  /* 0x0000001b97047c11 */ /* 0x000fe2000f8e20ff */
[----:B------:R-:W-:-:S02]  /*3070*/  IMAD.U32 R5, RZ, RZ, UR28 ;  /* 0x0000001cff057e24 */ /* 0x000fc4000f8e00ff */
[----:B------:R-:W-:Y:S02]  /*3080*/  VIADD R7, R0, 0x1 ;  /* 0x0000000100077836 */ /* 0x000fe40000000000 */
[----:B------:R-:W-:Y:S01]  /*3090*/  IMAD.IADD R3, R4, 0x1, R3 ;  /* 0x0000000104037824 */ /* 0x000fe200078e0203 */
[----:B------:R-:W-:Y:S01]  /*30a0*/  HMMA.16816.F32 R100, R12, R34, R100 ;  /* 0x000000220c64723c */ /* 0x000fe20000001864 */
[----:B------:R-:W-:-:S03]  /*30b0*/  IMAD.U32 R4, RZ, RZ, UR6 ;  /* 0x00000006ff047e24 */ /* 0x000fc6000f8e00ff */
[C---:B------:R-:W-:Y:S01]  /*30c0*/  VIADDMNMX R233, R3.reuse, UR6, R5, PT ;  /* 0x0000000603e97c46 */ /* 0x040fe2000b800105 */
[C---:B------:R-:W-:Y:S01]  /*30d0*/  VIADD R5, R3.reuse, 0x40 ;  /* 0x0000004003057836 */ /* 0x040fe20000000000 */
[C---:B------:R-:W-:Y:S01]  /*30e0*/  HMMA.16816.F32 R12, R16.reuse, R24, R8 ;  /* 0x00000018100c723c */ /* 0x040fe20000001808 */
[--C-:B------:R-:W-:Y:S02]  /*30f0*/  IADD3 R6, R4, 0x8, R3.reuse ;  /* 0x0000000804067810 */ /* 0x100fe40007ffe003 */
[----:B------:R-:W-:Y:S02]  /*3100*/  VIADDMNMX R228, R3, UR26, RZ, !PT ;  /* 0x0000001a03e47c46 */ /* 0x000fe4000f8001ff */
[----:B------:R-:W-:Y:S01]  /*3110*/  VIADDMNMX R229, R5, UR26, RZ, !PT ;  /* 0x0000001a05e57c46 */ /* 0x000fe2000f8001ff */
[----:B------:R-:W-:Y:S01]  /*3120*/  VIADD R5, R0, 0x20 ;  /* 0x0000002000057836 */ /* 0x000fe20000000000 */
[C-C-:B------:R-:W-:Y:S01]  /*3130*/  IADD3 R8, R4.reuse, 0x48, R3.reuse ;  /* 0x0000004804087810 */ /* 0x140fe20007ffe003 */
[C---:B------:R-:W-:Y:S01]  /*3140*/  HMMA.16816.F32 R48, R16.reuse, R26, R36 ;  /* 0x0000001a1030723c */ /* 0x040fe20000001824 */
[----:B------:R-:W-:Y:S01]  /*3150*/  IADD3 R9, R4, 0x40, R3 ;  /* 0x0000004004097810 */ /* 0x000fe20007ffe003 */
[C---:B------:R-:W-:Y:S01]  /*3160*/  VIADD R4, R3.reuse, 0x8 ;  /* 0x0000000803047836 */ /* 0x040fe20000000000 */
[----:B------:R-:W-:Y:S01]  /*3170*/  VIMNMX R230, R8, UR28, PT ;  /* 0x0000001c08e67c48 */ /* 0x000fe2000bfe0100 */
[----:B------:R-:W-:Y:S01]  /*3180*/  VIADD R3, R3, 0x48 ;  /* 0x0000004803037836 */ /* 0x000fe20000000000 */
[----:B------:R-:W-:Y:S01]  /*3190*/  VIMNMX R231, R9, UR28, PT ;  /* 0x0000001c09e77c48 */ /* 0x000fe2000bfe0100 */
[C---:B------:R-:W-:Y:S01]  /*31a0*/  VIADD R9, R0.reuse, 0x9 ;  /* 0x0000000900097836 */ /* 0x040fe20000000000 */
[----:B------:R-:W-:Y:S01]  /*31b0*/  ISETP.GE.AND P0, PT, R7, R230, PT ;  /* 0x000000e60700720c */ /* 0x000fe20003f06270 */
[C---:B------:R-:W-:Y:S01]  /*31c0*/  VIADD R8, R0.reuse, 0x11 ;  /* 0x0000001100087836 */ /* 0x040fe20000000000 */
[----:B------:R-:W-:Y:S01]  /*31d0*/  VIADDMNMX R226, R3, UR26, RZ, !PT ;  /* 0x0000001a03e27c46 */ /* 0x000fe2000f8001ff */
[C---:B------:R-:W-:Y:S01]  /*31e0*/  VIADD R3, R0.reuse, 0x8 ;  /* 0x0000000800037836 */ /* 0x040fe20000000000 */
[----:B------:R-:W-:Y:S01]  /*31f0*/  ISETP.GE.AND P5, PT, R0, R231, PT ;  /* 0x000000e70000720c */ /* 0x000fe20003fa6270 */
[----:B------:R-:W-:Y:S01]  /*3200*/  HMMA.16816.F32 R104, R16, R44, R104 ;  /* 0x0000002c1068723c */ /* 0x000fe20000001868 */
[----:B------:R-:W-:-:S02]  /*3210*/  ISETP.LT.OR P0, PT, R7, R226, P0 ;  /* 0x000000e20700720c */ /* 0x000fc40000701670 */
[----:B------:R-:W-:Y:S02]  /*3220*/  ISETP.GE.AND P2, PT, R0, R230, PT ;  /* 0x000000e60000720c */ /* 0x000fe40003f46270 */
[----:B------:R-:W-:Y:S01]  /*3230*/  FSEL R34, R75, -INF , !P0 ;  /* 0xff8000004b227808 */ /* 0x000fe20004000000 */
[C---:B------:R-:W-:Y:S01]  /*3240*/  HMMA.16816.F32 R44, R16.reuse, R46, R100 ;  /* 0x0000002e102c723c */ /* 0x040fe20000001864 */
[-C--:B------:R-:W-:Y:S02]  /*3250*/  ISETP.GE.AND P0, PT, R3, R231.reuse, PT ;  /* 0x000000e70300720c */ /* 0x080fe40003f06270 */
[----:B------:R-:W-:Y:S02]  /*3260*/  ISETP.GE.AND P4, PT, R7, R231, PT ;  /* 0x000000e70700720c */ /* 0x000fe40003f86270 */
[-C--:B------:R-:W-:Y:S01]  /*3270*/  ISETP.LT.OR P0, PT, R3, R229.reuse, P0 ;  /* 0x000000e50300720c */ /* 0x080fe20000701670 */
[----:B------:R-:W-:Y:S01]  /*3280*/  HMMA.16816.F32 R24, R16, R76, R96 ;  /* 0x0000004c1018723c */ /* 0x000fe20000001860 */
[----:B------:R-:W-:-:S02]  /*3290*/  ISETP.LT.OR P4, PT, R7, R229, P4 ;  /* 0x000000e50700720c */ /* 0x000fc40002781670 */
[----:B------:R-:W-:Y:S02]  /*32a0*/  FSEL R23, R68, -INF , !P0 ;  /* 0xff80000044177808 */ /* 0x000fe40004000000 */
[C---:B------:R-:W-:Y:S01]  /*32b0*/  ISETP.GE.AND P0, PT, R9.reuse, R230, PT ;  /* 0x000000e60900720c */ /* 0x040fe20003f06270 */
[C---:B------:R-:W-:Y:S01]  /*32c0*/  HMMA.16816.F32 R76, R16.reuse, R78, R88 ;  /* 0x0000004e104c723c */ /* 0x040fe20000001858 */
[C---:B------:R-:W-:Y:S02]  /*32d0*/  ISETP.LT.OR P5, PT, R0.reuse, R229, P5 ;  /* 0x000000e50000720c */ /* 0x040fe40002fa1670 */
[-C--:B------:R-:W-:Y:S02]  /*32e0*/  ISETP.LT.OR P0, PT, R9, R226.reuse, P0 ;  /* 0x000000e20900720c */ /* 0x080fe40000701670 */
[----:B------:R-:W-:Y:S01]  /*32f0*/  ISETP.LT.OR P2, PT, R0, R226, P2 ;  /* 0x000000e20000720c */ /* 0x000fe20001741670 */
[----:B------:R-:W-:Y:S01]  /*3300*/  HMMA.16816.F32 R28, R16, R92, R28 ;  /* 0x0000005c101c723c */ /* 0x000fe2000000181c */
[----:B------:R-:W-:-:S02]  /*3310*/  FSEL R41, R71, -INF , !P0 ;  /* 0xff80000047297808 */ /* 0x000fc40004000000 */
[----:B------:R-:W-:Y:S02]  /*3320*/  ISETP.GE.AND P0, PT, R8, R230, PT ;  /* 0x000000e60800720c */ /* 0x000fe40003f06270 */
[----:B------:R-:W-:Y:S01]  /*3330*/  VIMNMX R232, R6, UR28, PT ;  /* 0x0000001c06e87c48 */ /* 0x000fe2000bfe0100 */
[----:B------:R-:W-:Y:S01]  /*3340*/  VIADD R6, R0, 0x19 ;  /* 0x0000001900067836 */ /* 0x000fe20000000000 */
[----:B------:R-:W-:Y:S01]  /*3350*/  FSEL R21, R72, -INF , !P5 ;  /* 0xff80000048157808 */ /* 0x000fe20006800000 */
[----:B------:R-:W-:Y:S01]  /*3360*/  HMMA.16816.F32 R36, R16, R94, R84 ;  /* 0x0000005e1024723c */ /* 0x000fe20000001854 */
[----:B------:R-:W-:Y:S02]  /*3370*/  FSEL R33, R74, -INF , !P2 ;  /* 0xff8000004a217808 */ /* 0x000fe40005000000 */
[----:B------:R-:W-:Y:S02]  /*3380*/  FSEL R22, R73, -INF , !P4 ;  /* 0xff80000049167808 */ /* 0x000fe40006000000 */
[----:B------:R-:W-:-:S02]  /*3390*/  ISETP.LT.OR P0, PT, R8, R226, P0 ;  /* 0x000000e20800720c */ /* 0x000fc40000701670 */
[----:B------:R-:W-:Y:S01]  /*33a0*/  VIADDMNMX R227, R4, UR26, RZ, !PT ;  /* 0x0000001a04e37c46 */ /* 0x000fe2000f8001ff */
[----:B------:R-:W-:Y:S01]  /*33b0*/  VIADD R4, R0, 0x21 ;  /* 0x0000002100047836 */ /* 0x000fe20000000000 */
[----:B------:R-:W-:Y:S01]  /*33c0*/  BAR.SYNC.DEFER_BLOCKING 0x0 ;  /* 0x0000000000007b1d */ /* 0x000fe20000010000 */
[C---:B------:R-:W-:Y:S02]  /*33d0*/  ISETP.GE.AND P6, PT, R3.reuse, R233, PT ;  /* 0x000000e90300720c */ /* 0x040fe40003fc6270 */
[C---:B------:R-:W-:Y:S02]  /*33e0*/  ISETP.GE.AND P4, PT, R3.reuse, R232, PT ;  /* 0x000000e80300720c */ /* 0x040fe40003f86270 */
[----:B------:R-:W-:Y:S02]  /*33f0*/  ISETP.GE.AND P5, PT, R3, R230, PT ;  /* 0x000000e60300720c */ /* 0x000fe40003fa6270 */
[----:B------:R-:W-:Y:S02]  /*3400*/  ISETP.GE.AND P2, PT, R9, R231, PT ;  /* 0x000000e70900720c */ /* 0x000fe40003f46270 */
[----:B------:R-:W-:-:S02]  /*3410*/  ISETP.GE.AND P3, PT, R7, R233, PT ;  /* 0x000000e90700720c */ /* 0x000fc40003f66270 */
[----:B------:R-:W-:Y:S02]  /*3420*/  FSEL R101, R67, -INF , !P0 ;  /* 0xff80000043657808 */ /* 0x000fe40004000000 */
[C---:B------:R-:W-:Y:S02]  /*3430*/  ISETP.LT.OR P6, PT, R3.reuse, R228, P6 ;  /* 0x000000e40300720c */ /* 0x040fe400037c1670 */
[C---:B------:R-:W-:Y:S02]  /*3440*/  ISETP.LT.OR P4, PT, R3.reuse, R227, P4 ;  /* 0x000000e30300720c */ /* 0x040fe40002781670 */
[----:B------:R-:W-:Y:S01]  /*3450*/  ISETP.LT.OR P5, PT, R3, R226, P5 ;  /* 0x000000e20300720c */ /* 0x000fe20002fa1670 */
[----:B------:R-:W-:Y:S01]  /*3460*/  VIADD R3, R0, 0x10 ;  /* 0x0000001000037836 */ /* 0x000fe20000000000 */
[----:B------:R-:W-:Y:S02]  /*3470*/  ISETP.LT.OR P2, PT, R9, R229, P2 ;  /* 0x000000e50900720c */ /* 0x000fe40001741670 */
[----:B------:R-:W-:-:S02]  /*3480*/  ISETP.GE.AND P0, PT, R6, R230, PT ;  /* 0x000000e60600720c */ /* 0x000fc40003f06270 */
[C---:B------:R-:W-:Y:S02]  /*3490*/  ISETP.LT.OR P3, PT, R7.reuse, R228, P3 ;  /* 0x000000e40700720c */ /* 0x040fe40001f61670 */
[----:B------:R-:W-:Y:S02]  /*34a0*/  ISETP.GE.AND P1, PT, R7, R232, PT ;  /* 0x000000e80700720c */ /* 0x000fe40003f26270 */
[----:B------:R-:W-:Y:S02]  /*34b0*/  FSEL R32, R69, -INF , !P2 ;  /* 0xff80000045207808 */ /* 0x000fe40005000000 */
[----:B------:R-:W-:Y:S02]  /*34c0*/  ISETP.LT.OR P0, PT, R6, R226, P0 ;  /* 0x000000e20600720c */ /* 0x000fe40000701670 */
[----:B------:R-:W-:Y:S02]  /*34d0*/  ISETP.GE.AND P2, PT, R0, R232, PT ;  /* 0x000000e80000720c */ /* 0x000fe40003f46270 */
[----:B------:R-:W-:-:S02]  /*34e0*/  FSEL R40, R13, -INF , !P3 ;  /* 0xff8000000d287808 */ /* 0x000fc40005800000 */
[----:B------:R-:W-:Y:S01]  /*34f0*/  ISETP.LT.OR P1, PT, R7, R227, P1 ;  /* 0x000000e30700720c */ /* 0x000fe20000f21670 */
[C---:B------:R-:W-:Y:S01]  /*3500*/  VIADD R7, R0.reuse, 0x18 ;  /* 0x0000001800077836 */ /* 0x040fe20000000000 */
[----:B------:R-:W-:Y:S02]  /*3510*/  ISETP.GE.AND P3, PT, R3, R231, PT ;  /* 0x000000e70300720c */ /* 0x000fe40003f66270 */
[----:B------:R-:W-:Y:S02]  /*3520*/  FSEL R133, R63, -INF , !P0 ;  /* 0xff8000003f857808 */ /* 0x000fe40004000000 */
[----:B------:R-:W-:Y:S02]  /*3530*/  ISETP.LT.OR P2, PT, R0, R227, P2 ;  /* 0x000000e30000720c */ /* 0x000fe40001741670 */
[----:B------:R-:W-:Y:S02]  /*3540*/  ISETP.GE.AND P0, PT, R5, R230, PT ;  /* 0x000000e60500720c */ /* 0x000fe40003f06270 */
[----:B------:R-:W-:-:S02]  /*3550*/  FSEL R68, R15, -INF , !P1 ;  /* 0xff8000000f447808 */ /* 0x000fc40004800000 */
[C---:B------:R-:W-:Y:S02]  /*3560*/  ISETP.LT.OR P3, PT, R3.reuse, R229, P3 ;  /* 0x000000e50300720c */ /* 0x040fe40001f61670 */
[----:B------:R-:W-:Y:S02]  /*3570*/  ISETP.GE.AND P1, PT, R3, R230, PT ;  /* 0x000000e60300720c */ /* 0x000fe40003f26270 */
[----:B------:R-:W-:Y:S02]  /*3580*/  FSEL R55, R14, -INF , !P2 ;  /* 0xff8000000e377808 */ /* 0x000fe40005000000 */
[----:B------:R-:W-:Y:S02]  /*3590*/  ISETP.LT.OR P0, PT, R5, R226, P0 ;  /* 0x000000e20500720c */ /* 0x000fe40000701670 */
[----:B------:R-:W-:Y:S02]  /*35a0*/  ISETP.GE.AND P2, PT, R8, R231, PT ;  /* 0x000000e70800720c */ /* 0x000fe40003f46270 */
[----:B------:R-:W-:-:S02]  /*35b0*/  FSEL R64, R64, -INF , !P3 ;  /* 0xff80000040407808 */ /* 0x000fc40005800000 */
[----:B------:R-:W-:Y:S02]  /*35c0*/  ISETP.LT.OR P1, PT, R3, R226, P1 ;  /* 0x000000e20300720c */ /* 0x000fe40000f21670 */
        /* <DEDUP_REMOVED lines=9> */
[----:B------:R-:W-:Y:S02]  /*3660*/  FSEL R35, R70, -INF , !P5 ;  /* 0xff80000046237808 */ /* 0x000fe40006800000 */
[----:B------:R-:W-:-:S02]  /*3670*/  ISETP.GE.AND P2, PT, R6, R231, PT ;  /* 0x000000e70600720c */ /* 0x000fc40003f46270 */
[----:B------:R-:W-:Y:S02]  /*3680*/  FSEL R60, R60, -INF , !P3 ;  /* 0xff8000003c3c7808 */ /* 0x000fe40005800000 */
[----:B------:R-:W-:Y:S02]  /*3690*/  ISETP.GE.AND P5, PT, R0, R233, PT ;  /* 0x000000e90000720c */ /* 0x000fe40003fa6270 */
[----:B------:R-:W-:Y:S02]  /*36a0*/  ISETP.LT.OR P1, PT, R7, R226, P1 ;  /* 0x000000e20700720c */ /* 0x000fe40000f21670 */
[----:B------:R-:W-:Y:S02]  /*36b0*/  ISETP.GE.AND P3, PT, R5, R231, PT ;  /* 0x000000e70500720c */ /* 0x000fe40003f66270 */
[----:B------:R-:W-:Y:S02]  /*36c0*/  FSEL R175, R59, -INF , !P0 ;  /* 0xff8000003baf7808 */ /* 0x000fe40004000000 */
[----:B------:R-:W-:-:S02]  /*36d0*/  ISETP.LT.OR P2, PT, R6, R229, P2 ;  /* 0x000000e50600720c */ /* 0x000fc40001741670 */
[----:B------:R-:W-:Y:S02]  /*36e0*/  ISETP.GE.AND P0, PT, R8, R233, PT ;  /* 0x000000e90800720c */ /* 0x000fe40003f06270 */
[----:B------:R-:W-:Y:S02]  /*36f0*/  ISETP.LT.OR P5, PT, R0, R228, P5 ;  /* 0x000000e40000720c */ /* 0x000fe40002fa1670 */
[----:B------:R-:W-:Y:S02]  /*3700*/  FSEL R132, R62, -INF , !P1 ;  /* 0xff8000003e847808 */ /* 0x000fe40004800000 */
[----:B------:R-:W-:Y:S02]  /*3710*/  ISETP.LT.OR P3, PT, R5, R229, P3 ;  /* 0x000000e50500720c */ /* 0x000fe40001f61670 */
[----:B------:R-:W-:Y:S02]  /*3720*/  ISETP.GE.AND P1, PT, R3, R233, PT ;  /* 0x000000e90300720c */ /* 0x000fe40003f26270 */
[----:B------:R-:W-:-:S02]  /*3730*/  FSEL R61, R61, -INF , !P2 ;  /* 0xff8000003d3d7808 */ /* 0x000fc40005000000 */
[----:B------:R-:W-:Y:S02]  /*3740*/  ISETP.LT.OR P0, PT, R8, R228, P0 ;  /* 0x000000e40800720c */ /* 0x000fe40000701670 */
[----:B------:R-:W-:Y:S02]  /*3750*/  FSEL R20, R12, -INF , !P5 ;  /* 0xff8000000c147808 */ /* 0x000fe40006800000 */
[----:B------:R-:W-:Y:S02]  /*3760*/  ISETP.GE.AND P2, PT, R4, R231, PT ;  /* 0x000000e70400720c */ /* 0x000fe40003f46270 */
[----:B------:R-:W-:Y:S02]  /*3770*/  FSEL R164, R56, -INF , !P3 ;  /* 0xff80000038a47808 */ /* 0x000fe40005800000 */
[C---:B------:R-:W-:Y:S02]  /*3780*/  ISETP.GE.AND P5, PT, R9.reuse, R233, PT ;  /* 0x000000e90900720c */ /* 0x040fe40003fa6270 */
[----:B------:R-:W-:-:S02]  /*3790*/  ISETP.GE.AND P3, PT, R9, R232, PT ;  /* 0x000000e80900720c */ /* 0x000fc40003f66270 */
[----:B------:R-:W-:Y:S02]  /*37a0*/  ISETP.LT.OR P1, PT, R3, R228, P1 ;  /* 0x000000e40300720c */ /* 0x000fe40000f21670 */
[----:B------:R-:W-:Y:S02]  /*37b0*/  FSEL R48, R48, -INF , !P6 ;  /* 0xff80000030307808 */ /* 0x000fe40007000000 */
[----:B------:R-:W-:Y:S02]  /*37c0*/  ISETP.GE.AND P6, PT, R7, R233, PT ;  /* 0x000000e90700720c */ /* 0x000fe40003fc6270 */
[----:B------:R-:W-:Y:S02]  /*37d0*/  FSEL R54, R105, -INF , !P0 ;  /* 0xff80000069367808 */ /* 0x000fe40004000000 */
[----:B------:R-:W-:Y:S02]  /*37e0*/  ISETP.LT.OR P2, PT, R4, R229, P2 ;  /* 0x000000e50400720c */ /* 0x000fe40001741670 */
[----:B------:R-:W-:-:S02]  /*37f0*/  ISETP.GE.AND P0, PT, R5, R233, PT ;  /* 0x000000e90500720c */ /* 0x000fc40003f06270 */
[CC--:B------:R-:W-:Y:S02]  /*3800*/  ISETP.LT.OR P5, PT, R9.reuse, R228.reuse, P5 ;  /* 0x000000e40900720c */ /* 0x0c0fe40002fa1670 */
[----:B------:R-:W-:Y:S01]  /*3810*/  ISETP.LT.OR P3, PT, R9, R227, P3 ;  /* 0x000000e30900720c */ /* 0x000fe20001f61670 */
[----:B------:R-:W-:Y:S01]  /*3820*/  VIADD R9, R0, 0x28 ;  /* 0x0000002800097836 */ /* 0x000fe20000000000 */
[----:B------:R-:W-:Y:S02]  /*3830*/  FSEL R53, R104, -INF , !P1 ;  /* 0xff80000068357808 */ /* 0x000fe40004800000 */
[-C--:B------:R-:W-:Y:S02]  /*3840*/  ISETP.LT.OR P1, PT, R7, R228.reuse, P6 ;  /* 0x000000e40700720c */ /* 0x080fe40003721670 */
[----:B------:R-:W-:Y:S02]  /*3850*/  FSEL R165, R57, -INF , !P2 ;  /* 0xff80000039a57808 */ /* 0x000fe40005000000 */
[----:B------:R-:W-:-:S02]  /*3860*/  ISETP.LT.OR P0, PT, R5, R228, P0 ;  /* 0x000000e40500720c */ /* 0x000fc40000701670 */
[----:B------:R-:W-:Y:S02]  /*3870*/  ISETP.GE.AND P2, PT, R3, R232, PT ;  /* 0x000000e80300720c */ /* 0x000fe40003f46270 */
[----:B------:R-:W-:Y:S02]  /*3880*/  FSEL R52, R49, -INF , !P5 ;  /* 0xff80000031347808 */ /* 0x000fe40006800000 */
[----:B------:R-:W-:Y:S02]  /*3890*/  ISETP.GE.AND P5, PT, R6, R233, PT ;  /* 0x000000e90600720c */ /* 0x000fe40003fa6270 */
[----:B------:R-:W-:Y:S02]  /*38a0*/  FSEL R44, R44, -INF , !P1 ;  /* 0xff8000002c2c7808 */ /* 0x000fe40004800000 */
[----:B------:R-:W-:Y:S02]  /*38b0*/  ISETP.GE.AND P1, PT, R9, R231, PT ;  /* 0x000000e70900720c */ /* 0x000fe40003f26270 */
[----:B------:R-:W-:-:S02]  /*38c0*/  FSEL R154, R24, -INF , !P0 ;  /* 0xff800000189a7808 */ /* 0x000fc40004000000 */
[----:B------:R-:W-:Y:S01]  /*38d0*/  ISETP.LT.OR P2, PT, R3, R227, P2 ;  /* 0x000000e30300720c */ /* 0x000fe20001741670 */
[----:B------:R-:W-:Y:S01]  /*38e0*/  VIADD R3, R0, 0x29 ;  /* 0x0000002900037836 */ /* 0x000fe20000000000 */
[----:B------:R-:W-:Y:S02]  /*38f0*/  PLOP3.LUT P0, PT, PT, PT, UP0, 0x80, 0x0 ;  /* 0x000000000000781c */ /* 0x000fe40003f0f008 */
[----:B------:R-:W-:Y:S02]  /*3900*/  ISETP.LT.OR P5, PT, R6, R228, P5 ;  /* 0x000000e40600720c */ /* 0x000fe40002fa1670 */
[C---:B------:R-:W-:Y:S02]  /*3910*/  ISETP.GE.AND P6, PT, R9.reuse, R230, PT ;  /* 0x000000e60900720c */ /* 0x040fe40003fc6270 */
[----:B------:R-:W-:Y:S02]  /*3920*/  ISETP.LT.OR P1, PT, R9, R229, P1 ;  /* 0x000000e50900720c */ /* 0x000fe40000f21670 */
[----:B------:R-:W-:-:S02]  /*3930*/  FSEL R45, R45, -INF , !P5 ;  /* 0xff8000002d2d7808 */ /* 0x000fc40006800000 */
[----:B------:R-:W-:Y:S02]  /*3940*/  ISETP.GE.AND P5, PT, R3, R231, PT ;  /* 0x000000e70300720c */ /* 0x000fe40003fa6270 */
[----:B------:R-:W-:Y:S02]  /*3950*/  ISETP.LT.OR P6, PT, R9, R226, P6 ;  /* 0x000000e20900720c */ /* 0x000fe400037c1670 */
[----:B------:R-:W-:Y:S02]  /*3960*/  FSEL R155, R80, -INF , !P1 ;  /* 0xff800000509b7808 */ /* 0x000fe40004800000 */
[C---:B------:R-:W-:Y:S02]  /*3970*/  ISETP.GE.AND P1, PT, R3.reuse, R230, PT ;  /* 0x000000e60300720c */ /* 0x040fe40003f26270 */
[----:B------:R-:W-:Y:S02]  /*3980*/  ISETP.LT.OR P5, PT, R3, R229, P5 ;  /* 0x000000e50300720c */ /* 0x000fe40002fa1670 */
[----:B------:R-:W-:-:S02]  /*3990*/  FSEL R174, R82, -INF , !P6 ;  /* 0xff80000052ae7808 */ /* 0x000fc40007000000 */
[CC--:B------:R-:W-:Y:S02]  /*39a0*/  ISETP.GE.AND P6, PT, R4.reuse, R233.reuse, PT ;  /* 0x000000e90400720c */ /* 0x0c0fe40003fc6270 */
[----:B------:R-:W-:Y:S02]  /*39b0*/  ISETP.LT.OR P1, PT, R3, R226, P1 ;  /* 0x000000e20300720c */ /* 0x000fe40000f21670 */
[----:B------:R-:W-:Y:S02]  /*39c0*/  FSEL R172, R81, -INF , !P5 ;  /* 0xff80000051ac7808 */ /* 0x000fe40006800000 */
[----:B------:R-:W-:Y:S02]  /*39d0*/  ISETP.GE.AND P5, PT, R9, R233, PT ;  /* 0x000000e90900720c */ /* 0x000fe40003fa6270 */
[----:B------:R-:W-:Y:S02]  /*39e0*/  ISETP.LT.OR P6, PT, R4, R228, P6 ;  /* 0x000000e40400720c */ /* 0x000fe400037c1670 */
[----:B------:R-:W-:Y:S01]  /*39f0*/  FSEL R176, R83, -INF , !P1 ;  /* 0xff80000053b07808 */ /* 0x000fe20004800000 */
[----:B------:R-:W-:Y:S10]  /*3a00*/  @!P0 BRA `(.L_x_168) ;  /* 0x0000000000608947 */ /* 0x000ff40003800000 */
[----:B------:R-:W-:Y:S01]  /*3a10*/  UIADD3 UR7, UR25, -0x2, URZ ;  /* 0xfffffffe19077890 */ /* 0x000fe2000fffe03f */
[----:B------:R-:W-:-:S03]  /*3a20*/  IMAD.U32 R14, RZ, RZ, UR30 ;  /* 0x0000001eff0e7e24 */ /* 0x000fc6000f8e00ff */
[----:B------:R-:W-:Y:S02]  /*3a30*/  USHF.R.S32.HI UR6, URZ, 0x1f, UR7 ;  /* 0x0000001f3f067899 */ /* 0x000fe40008011407 */
[----:B------:R-:W-:Y:S01]  /*3a40*/  UIMAD UR5, UR20, UR7, URZ ;  /* 0x00000007140572a4 */ /* 0x000fe2000f8e023f */
[----:B------:R-:W-:-:S03]  /*3a50*/  IMAD.U32 R10, RZ, RZ, UR7 ;  /* 0x00000007ff0a7e24 */ /* 0x000fc6000f8e00ff */
[----:B------:R-:W-:Y:S01]  /*3a60*/  UIMAD UR5, UR6, UR21, UR5 ;  /* 0x00000015060572a4 */ /* 0x000fe2000f8e0205 */
[----:B------:R-:W-:Y:S02]  /*3a70*/  IMAD.WIDE.U32 R12, R10, UR21, R156 ;  /* 0x000000150a0c7c25 */ /* 0x000fe4000f8e009c */
[----:B------:R-:W-:-:S03]  /*3a80*/  ULDC.64 UR6, c[0x0][0x218] ;  /* 0x0000860000067ab9 */ /* 0x000fc60000000a00 */
[----:B------:R-:W-:Y:S01]  /*3a90*/  VIADD R11, R13, UR5 ;  /* 0x000000050d0b7c36 */ /* 0x000fe20008000000 */
[C---:B------:R-:W-:Y:S02]  /*3aa0*/  LEA R10, P1, R12.reuse, UR6, 0x1 ;  /* 0x000000060c0a7c11 */ /* 0x040fe4000f8208ff */
[----:B------:R-:W-:Y:S02]  /*3ab0*/  MOV R13, UR31 ;  /* 0x0000001f000d7c02 */ /* 0x000fe40008000f00 */
        /* <DEDUP_REMOVED lines=13> */
.L_x_168:
[C---:B-1----:R-:W-:Y:S01]  /*3b90*/  VIADD R13, R0.reuse, 0x30 ;  /* 0x00000030000d7836 */ /* 0x042fe20000000000 */
[----:B------:R-:W-:Y:S01]  /*3ba0*/  ISETP.LT.OR P1, PT, R9, R228, P5 ;  /* 0x000000e40900720c */ /* 0x000fe20002f21670 */
[C---:B------:R-:W-:Y:S01]  /*3bb0*/  VIADD R12, R0.reuse, 0x31 ;  /* 0x00000031000c7836 */ /* 0x040fe20000000000 */
[-C--:B------:R-:W-:Y:S01]  /*3bc0*/  ISETP.GE.AND P5, PT, R3, R233.reuse, PT ;  /* 0x000000e90300720c */ /* 0x080fe20003fa6270 */
[----:B------:R-:W-:Y:S01]  /*3bd0*/  VIADD R15, R0, 0x38 ;  /* 0x00000038000f7836 */ /* 0x000fe20000000000 */
[----:B------:R-:W-:Y:S01]  /*3be0*/  FSEL R177, R76, -INF , !P1 ;  /* 0xff8000004cb17808 */ /* 0x000fe20004800000 */
[----:B------:R-:W-:Y:S01]  /*3bf0*/  VIADD R16, R0, 0x39 ;  /* 0x0000003900107836 */ /* 0x000fe20000000000 */
[----:B------:R-:W-:Y:S01]  /*3c00*/  FMNMX.FTZ R0, R20, R40, !PT ;  /* 0x0000002814007209 */ /* 0x000fe20007810000 */
[----:B------:R-:W-:Y:S01]  /*3c10*/  ULDC UR26, c[0x0][0x2ec] ;  /* 0x0000bb00001a7ab9 */ /* 0x000fe20000000800 */
[----:B------:R-:W-:Y:S02]  /*3c20*/  ISETP.GE.AND P1, PT, R13, R233, PT ;  /* 0x000000e90d00720c */ /* 0x000fe40003f26270 */
        /* <DEDUP_REMOVED lines=13> */
[----:B------:R-:W-:Y:S02]  /*3d00*/  ISETP.LT.OR P1, PT, R13, R228, P1 ;  /* 0x000000e40d00720c */ /* 0x000fe40000f21670 */
[----:B------:R-:W-:Y:S02]  /*3d10*/  FMNMX.FTZ R0, R35, R0, !PT ;  /* 0x0000000023007209 */ /* 0x000fe40007810000 */
[----:B------:R-:W-:Y:S02]  /*3d20*/  FSEL R173, R25, -INF , !P6 ;  /* 0xff80000019ad7808 */ /* 0x000fe40007000000 */
[----:B------:R-:W-:Y:S02]  /*3d30*/  FMNMX.FTZ R11, R154, R11, !PT ;  /* 0x0000000b9a0b7209 */ /* 0x000fe40007810000 */
[----:B------:R-:W-:Y:S02]  /*3d40*/  FSEL R184, R28, -INF , !P1 ;  /* 0xff8000001cb87808 */ /* 0x000fe40004800000 */
[----:B------:R-:W-:-:S02]  /*3d50*/  FMNMX.FTZ R10, R61, R10, !PT ;  /* 0x0000000a3d0a7209 */ /* 0x000fc40007810000 */
[----:B------:R-:W-:Y:S02]  /*3d60*/  ISETP.LT.OR P5, PT, R3, R228, P5 ;  /* 0x000000e40300720c */ /* 0x000fe40002fa1670 */
[----:B------:R-:W-:Y:S02]  /*3d70*/  ISETP.GE.AND P1, PT, R15, R233, PT ;  /* 0x000000e90f00720c */ /* 0x000fe40003f26270 */
[----:B------:R-:W-:Y:S02]  /*3d80*/  FMNMX.FTZ R0, R41, R0, !PT ;  /* 0x0000000029007209 */ /* 0x000fe40007810000 */
[----:B------:R-:W-:Y:S02]  /*3d90*/  ISETP.GE.AND P6, PT, R13, R231, PT ;  /* 0x000000e70d00720c */ /* 0x000fe40003fc6270 */
[----:B------:R-:W-:Y:S02]  /*3da0*/  FMNMX.FTZ R11, R173, R11, !PT ;  /* 0x0000000bad0b7209 */ /* 0x000fe40007810000 */
[----:B------:R-:W-:-:S02]  /*3db0*/  FMNMX.FTZ R10, R164, R10, !PT ;  /* 0x0000000aa40a7209 */ /* 0x000fc40007810000 */
[----:B------:R-:W-:Y:S02]  /*3dc0*/  FSEL R179, R77, -INF , !P5 ;  /* 0xff8000004db37808 */ /* 0x000fe40006800000 */
[----:B------:R-:W-:Y:S02]  /*3dd0*/  ISETP.LT.OR P1, PT, R15, R228, P1 ;  /* 0x000000e40f00720c */ /* 0x000fe40000f21670 */
[----:B------:R-:W-:Y:S02]  /*3de0*/  FMNMX.FTZ R0, R100, R0, !PT ;  /* 0x0000000064007209 */ /* 0x000fe40007810000 */
[----:B------:R-:W-:Y:S02]  /*3df0*/  ISETP.GE.AND P5, PT, R12, R233, PT ;  /* 0x000000e90c00720c */ /* 0x000fe40003fa6270 */
[----:B------:R-:W-:Y:S02]  /*3e00*/  ISETP.LT.OR P6, PT, R13, R229, P6 ;  /* 0x000000e50d00720c */ /* 0x000fe400037c1670 */
[----:B------:R-:W-:-:S02]  /*3e10*/  FMNMX.FTZ R11, R177, R11, !PT ;  /* 0x0000000bb10b7209 */ /* 0x000fc40007810000 */
[----:B------:R-:W-:Y:S02]  /*3e20*/  FMNMX.FTZ R10, R165, R10, !PT ;  /* 0x0000000aa50a7209 */ /* 0x000fe40007810000 */
[----:B------:R-:W-:Y:S02]  /*3e30*/  FSEL R182, R36, -INF , !P1 ;  /* 0xff80000024b67808 */ /* 0x000fe40004800000 */
[----:B------:R-:W-:Y:S02]  /*3e40*/  FMNMX.FTZ R0, R101, R0, !PT ;  /* 0x0000000065007209 */ /* 0x000fe40007810000 */
[----:B------:R-:W-:Y:S02]  /*3e50*/  ISETP.LT.OR P5, PT, R12, R228, P5 ;  /* 0x000000e40c00720c */ /* 0x000fe40002fa1670 */
[----:B------:R-:W-:Y:S02]  /*3e60*/  ISETP.GE.AND P1, PT, R15, R231, PT ;  /* 0x000000e70f00720c */ /* 0x000fe40003f26270 */
[----:B------:R-:W-:-:S02]  /*3e70*/  FSEL R214, R108, -INF , !P6 ;  /* 0xff8000006cd67808 */ /* 0x000fc40007000000 */
[----:B------:R-:W-:Y:S02]  /*3e80*/  FMNMX.FTZ R11, R179, R11, !PT ;  /* 0x0000000bb30b7209 */ /* 0x000fe40007810000 */
[----:B------:R-:W-:Y:S02]  /*3e90*/  ISETP.GE.AND P6, PT, R12, R231, PT ;  /* 0x000000e70c00720c */ /* 0x000fe40003fc6270 */
[----:B------:R-:W-:Y:S02]  /*3ea0*/  FMNMX.FTZ R10, R155, R10, !PT ;  /* 0x0000000a9b0a7209 */ /* 0x000fe40007810000 */
[----:B------:R-:W-:Y:S02]  /*3eb0*/  FMNMX.FTZ R0, R132, R0, !PT ;  /* 0x0000000084007209 */ /* 0x000fe40007810000 */
[----:B------:R-:W-:Y:S02]  /*3ec0*/  FSEL R183, R29, -INF , !P5 ;  /* 0xff8000001db77808 */ /* 0x000fe40006800000 */
[----:B------:R-:W-:-:S02]  /*3ed0*/  ISETP.LT.OR P1, PT, R15, R229, P1 ;  /* 0x000000e50f00720c */ /* 0x000fc40000f21670 */
[----:B------:R-:W-:Y:S02]  /*3ee0*/  ISETP.GE.AND P5, PT, R16, R233, PT ;  /* 0x000000e91000720c */ /* 0x000fe40003fa6270 */
[----:B------:R-:W-:Y:S02]  /*3ef0*/  FMNMX.FTZ R105, R184, R11, !PT ;  /* 0x0000000bb8697209 */ /* 0x000fe40007810000 */
[----:B------:R-:W-:Y:S02]  /*3f00*/  ISETP.LT.OR P6, PT, R12, R229, P6 ;  /* 0x000000e50c00720c */ /* 0x000fe400037c1670 */
[----:B------:R-:W-:Y:S02]  /*3f10*/  FMNMX.FTZ R10, R172, R10, !PT ;  /* 0x0000000aac0a7209 */ /* 0x000fe40007810000 */
[----:B------:R-:W-:Y:S02]  /*3f20*/  FMNMX.FTZ R0, R133, R0, !PT ;  /* 0x0000000085007209 */ /* 0x000fe40007810000 */
[----:B------:R-:W-:-:S02]  /*3f30*/  FSEL R210, R112, -INF , !P1 ;  /* 0xff80000070d27808 */ /* 0x000fc40004800000 */
[C---:B------:R-:W-:Y:S02]  /*3f40*/  ISETP.LT.OR P5, PT, R16.reuse, R228, P5 ;  /* 0x000000e41000720c */ /* 0x040fe40002fa1670 */
[----:B------:R-:W-:Y:S02]  /*3f50*/  ISETP.GE.AND P1, PT, R16, R231, PT ;  /* 0x000000e71000720c */ /* 0x000fe40003f26270 */
[----:B------:R-:W-:Y:S02]  /*3f60*/  FMNMX.FTZ R105, R183, R105, !PT ;  /* 0x00000069b7697209 */ /* 0x000fe40007810000 */
[----:B------:R-:W-:Y:S02]  /*3f70*/  FSEL R213, R109, -INF , !P6 ;  /* 0xff8000006dd57808 */ /* 0x000fe40007000000 */
[----:B------:R-:W-:Y:S02]  /*3f80*/  FMNMX.FTZ R10, R214, R10, !PT ;  /* 0x0000000ad60a7209 */ /* 0x000fe40007810000 */
[----:B------:R-:W-:-:S02]  /*3f90*/  FMNMX.FTZ R0, R178, R0, !PT ;  /* 0x00000000b2007209 */ /* 0x000fc40007810000 */
[----:B------:R-:W-:Y:S02]  /*3fa0*/  FSEL R200, R37, -INF , !P5 ;  /* 0xff80000025c87808 */ /* 0x000fe40006800000 */
[----:B------:R-:W-:Y:S02]  /*3fb0*/  FMNMX.FTZ R105, R182, R105, !PT ;  /* 0x00000069b6697209 */ /* 0x000fe40007810000 */
[----:B------:R-:W-:Y:S02]  /*3fc0*/  ISETP.LT.OR P1, PT, R16, R229, P1 ;  /* 0x000000e51000720c */ /* 0x000fe40000f21670 */
[----:B------:R-:W-:Y:S02]  /*3fd0*/  FMNMX.FTZ R103, R213, R10, !PT ;  /* 0x0000000ad5677209 */ /* 0x000fe40007810000 */
[----:B------:R-:W-:Y:S02]  /*3fe0*/  ISETP.GE.AND P6, PT, R13, R230, PT ;  /* 0x000000e60d00720c */ /* 0x000fe40003fc6270 */
[----:B------:R-:W-:-:S02]  /*3ff0*/  FMNMX.FTZ R0, R175, R0, !PT ;  /* 0x00000000af007209 */ /* 0x000fc40007810000 */
[----:B------:R-:W-:Y:S02]  /*4000*/  FMNMX.FTZ R105, R200, R105, !PT ;  /* 0x00000069c8697209 */ /* 0x000fe40007810000 */
[----:B------:R-:W-:Y:S02]  /*4010*/  FSEL R208, R113, -INF , !P1 ;  /* 0xff80000071d07808 */ /* 0x000fe40004800000 */
[----:B------:R-:W-:Y:S01]  /*4020*/  FMNMX.FTZ R103, R210, R103, !PT ;  /* 0x00000067d2677209 */ /* 0x000fe20007810000 */
[----:B------:R-:W1:Y:S01]  /*4030*/  SHFL.BFLY PT, R10, R105, 0x2, 0x1f ;  /* 0x0c401f00690a7f89 */ /* 0x000e6200000e0000 */
[----:B------:R-:W-:Y:S02]  /*4040*/  ISETP.GE.AND P1, PT, R12, R230, PT ;  /* 0x000000e60c00720c */ /* 0x000fe40003f26270 */
[----:B------:R-:W-:Y:S02]  /*4050*/  ISETP.LT.OR P6, PT, R13, R226, P6 ;  /* 0x000000e20d00720c */ /* 0x000fe400037c1670 */
[----:B------:R-:W-:-:S02]  /*4060*/  FMNMX.FTZ R0, R174, R0, !PT ;  /* 0x00000000ae007209 */ /* 0x000fc40007810000 */
[----:B------:R-:W-:Y:S02]  /*4070*/  FMNMX.FTZ R103, R208, R103, !PT ;  /* 0x00000067d0677209 */ /* 0x000fe40007810000 */
[----:B------:R-:W-:Y:S02]  /*4080*/  ISETP.LT.OR P1, PT, R12, R226, P1 ;  /* 0x000000e20c00720c */ /* 0x000fe40000f21670 */
[----:B------:R-:W-:Y:S01]  /*4090*/  ISETP.GE.AND P5, PT, R15, R230, PT ;  /* 0x000000e60f00720c */ /* 0x000fe20003fa6270 */
[----:B------:R-:W2:Y:S01]  /*40a0*/  SHFL.BFLY PT, R11, R103, 0x2, 0x1f ;  /* 0x0c401f00670b7f89 */ /* 0x000ea200000e0000 */
[----:B------:R-:W-:Y:S02]  /*40b0*/  FSEL R203, R110, -INF , !P6 ;  /* 0xff8000006ecb7808 */ /* 0x000fe40007000000 */
[----:B------:R-:W-:Y:S02]  /*40c0*/  FMNMX.FTZ R0, R176, R0, !PT ;  /* 0x00000000b0007209 */ /* 0x000fe40007810000 */
[----:B------:R-:W-:-:S02]  /*40d0*/  FSEL R209, R111, -INF , !P1 ;  /* 0xff8000006fd17808 */ /* 0x000fc40004800000 */
[C---:B------:R-:W-:Y:S02]  /*40e0*/  ISETP.GE.AND P1, PT, R16.reuse, R230, PT ;  /* 0x000000e61000720c */ /* 0x040fe40003f26270 */
[----:B------:R-:W-:Y:S02]  /*40f0*/  ISETP.LT.OR P5, PT, R15, R226, P5 ;  /* 0x000000e20f00720c */ /* 0x000fe40002fa1670 */
[----:B------:R-:W-:Y:S02]  /*4100*/  FMNMX.FTZ R0, R203, R0, !PT ;  /* 0x00000000cb007209 */ /* 0x000fe40007810000 */
[----:B------:R-:W-:Y:S02]  /*4110*/  ISETP.LT.OR P1, PT, R16, R226, P1 ;  /* 0x000000e21000720c */ /* 0x000fe40000f21670 */
[----:B------:R-:W-:Y:S02]  /*4120*/  FSEL R212, R114, -INF , !P5 ;  /* 0xff80000072d47808 */ /* 0x000fe40006800000 */
[----:B------:R-:W-:-:S02]  /*4130*/  FMNMX.FTZ R0, R209, R0, !PT ;  /* 0x00000000d1007209 */ /* 0x000fc40007810000 */
[----:B------:R-:W-:Y:S02]  /*4140*/  FSEL R215, R115, -INF , !P1 ;  /* 0xff80000073d77808 */ /* 0x000fe40004800000 */
[----:B------:R-:W-:Y:S02]  /*4150*/  FMNMX.FTZ R0, R212, R0, !PT ;  /* 0x00000000d4007209 */ /* 0x000fe40007810000 */
[----:B------:R-:W-:Y:S02]  /*4160*/  ISETP.GE.AND P1, PT, R6, R232, PT ;  /* 0x000000e80600720c */ /* 0x000fe40003f26270 */
[----:B------:R-:W-:Y:S02]  /*4170*/  FMNMX.FTZ R0, R215, R0, !PT ;  /* 0x00000000d7007209 */ /* 0x000fe40007810000 */
[----:B-1----:R-:W-:Y:S02]  /*4180*/  FMNMX.FTZ R105, R105, R10, !PT ;  /* 0x0000000a69697209 */ /* 0x002fe40007810000 */
[----:B------:R-:W-:Y:S01]  /*4190*/  FSEL R14, R51, -INF , !P3 ;  /* 0xff800000330e7808 */ /* 0x000fe20005800000 */
[----:B------:R-:W1:Y:S01]  /*41a0*/  SHFL.BFLY PT, R102, R0, 0x2, 0x1f ;  /* 0x0c401f0000667f89 */ /* 0x000e6200000e0000 */
[----:B------:R-:W-:-:S02]  /*41b0*/  ISETP.GE.AND P3, PT, R4, R232, PT ;  /* 0x000000e80400720c */ /* 0x000fc40003f66270 */
[----:B------:R-:W-:Y:S02]  /*41c0*/  ISETP.LT.OR P1, PT, R6, R227, P1 ;  /* 0x000000e30600720c */ /* 0x000fe40000f21670 */
[----:B------:R-:W-:Y:S01]  /*41d0*/  FSEL R10, R50, -INF , !P4 ;  /* 0xff800000320a7808 */ /* 0x000fe20006000000 */
[----:B------:R-:W3:Y:S01]  /*41e0*/  SHFL.BFLY PT, R6, R105, 0x1, 0x1f ;  /* 0x0c201f0069067f89 */ /* 0x000ee200000e0000 */
[-C--:B------:R-:W-:Y:S02]  /*41f0*/  ISETP.GE.AND P6, PT, R8, R232.reuse, PT ;  /* 0x000000e80800720c */ /* 0x080fe40003fc6270 */
[----:B--2---:R-:W-:Y:S02]  /*4200*/  FMNMX.FTZ R103, R103, R11, !PT ;  /* 0x0000000b67677209 */ /* 0x004fe40007810000 */
[----:B------:R-:W-:Y:S02]  /*4210*/  ISETP.GE.AND P4, PT, R5, R232, PT ;  /* 0x000000e80500720c */ /* 0x000fe40003f86270 */
[----:B------:R-:W-:-:S02]  /*4220*/  ISETP.LT.OR P3, PT, R4, R227, P3 ;  /* 0x000000e30400720c */ /* 0x000fc40001f61670 */
[----:B------:R-:W-:Y:S02]  /*4230*/  FMNMX.FTZ R4, R55, R68, !PT ;  /* 0x0000004437047209 */ /* 0x000fe40007810000 */
[-C--:B------:R-:W-:Y:S02]  /*4240*/  ISETP.LT.OR P6, PT, R8, R227.reuse, P6 ;  /* 0x000000e30800720c */ /* 0x080fe400037c1670 */
[----:B------:R-:W-:Y:S02]  /*4250*/  ISETP.LT.OR P4, PT, R5, R227, P4 ;  /* 0x000000e30500720c */ /* 0x000fe40002781670 */
[----:B------:R-:W2:Y:S01]  /*4260*/  SHFL.BFLY PT, R5, R103, 0x1, 0x1f ;  /* 0x0c201f0067057f89 */ /* 0x000ea200000e0000 */
[----:B------:R-:W-:Y:S02]  /*4270*/  FMNMX.FTZ R4, R10, R4, !PT ;  /* 0x000000040a047209 */ /* 0x000fe40007810000 */
[----:B------:R-:W-:Y:S02]  /*4280*/  FSEL R88, R107, -INF , !P6 ;  /* 0xff8000006b587808 */ /* 0x000fe40007000000 */
[----:B------:R-:W-:-:S02]  /*4290*/  ISETP.GE.AND P6, PT, R3, R232, PT ;  /* 0x000000e80300720c */ /* 0x000fc40003fc6270 */
[----:B------:R-:W-:Y:S02]  /*42a0*/  ISETP.GE.AND P5, PT, R7, R232, PT ;  /* 0x000000e80700720c */ /* 0x000fe40003fa6270 */
[----:B------:R-:W-:Y:S02]  /*42b0*/  FSEL R89, R106, -INF , !P2 ;  /* 0xff8000006a597808 */ /* 0x000fe40005000000 */
[----:B------:R-:W-:Y:S02]  /*42c0*/  FMNMX.FTZ R4, R14, R4, !PT ;  /* 0x000000040e047209 */ /* 0x000fe40007810000 */
[-C--:B------:R-:W-:Y:S02]  /*42d0*/  ISETP.LT.OR P6, PT, R3, R227.reuse, P6 ;  /* 0x000000e30300720c */ /* 0x080fe400037c1670 */
[----:B------:R-:W-:Y:S02]  /*42e0*/  ISETP.LT.OR P5, PT, R7, R227, P5 ;  /* 0x000000e30700720c */ /* 0x000fe40002fa1670 */
[----:B------:R-:W-:-:S02]  /*42f0*/  FMNMX.FTZ R3, R89, R4, !PT ;  /* 0x0000000459037209 */ /* 0x000fc40007810000 */
[----:B-1----:R-:W-:Y:S02]  /*4300*/  FMNMX.FTZ R102, R0, R102, !PT ;  /* 0x0000006600667209 */ /* 0x002fe40007810000 */
[----:B------:R-:W-:Y:S02]  /*4310*/  FSEL R91, R46, -INF , !P5 ;  /* 0xff8000002e5b7808 */ /* 0x000fe40006800000 */
[----:B------:R-:W-:Y:S02]  /*4320*/  FMNMX.FTZ R0, R88, R3, !PT ;  /* 0x0000000358007209 */ /* 0x000fe40007810000 */
[----:B------:R-:W-:Y:S02]  /*4330*/  FSEL R90, R47, -INF , !P1 ;  /* 0xff8000002f5a7808 */ /* 0x000fe40004800000 */
[----:B------:R-:W-:Y:S02]  /*4340*/  FMNMX.FTZ R0, R91, R0, !PT ;  /* 0x000000005b007209 */ /* 0x000fe40007810000 */
[----:B---3--:R-:W-:-:S02]  /*4350*/  FMNMX.FTZ R105, R105, R6, !PT ;  /* 0x0000000669697209 */ /* 0x008fc40007810000 */
[----:B------:R-:W-:Y:S02]  /*4360*/  ISETP.GE.AND P2, PT, R9, R232, PT ;  /* 0x000000e80900720c */ /* 0x000fe40003f46270 */
[----:B------:R-:W-:Y:S01]  /*4370*/  FSEL R153, R26, -INF , !P4 ;  /* 0xff8000001a997808 */ /* 0x000fe20006000000 */
[----:B------:R-:W-:Y:S01]  /*4380*/  FMUL.FTZ R3, R105, UR26 ;  /* 0x0000001a69037c20 */ /* 0x000fe20008410000 */
[----:B------:R-:W-:Y:S02]  /*4390*/  FMNMX.FTZ R0, R90, R0, !PT ;  /* 0x000000005a007209 */ /* 0x000fe40007810000 */
[----:B------:R-:W-:Y:S02]  /*43a0*/  ISETP.GE.AND P5, PT, R13, R232, PT ;  /* 0x000000e80d00720c */ /* 0x000fe40003fa6270 */
[----:B--2---:R-:W-:Y:S02]  /*43b0*/  FMNMX.FTZ R103, R103, R5, !PT ;  /* 0x0000000567677209 */ /* 0x004fe40007810000 */
[----:B------:R-:W-:Y:S01]  /*43c0*/  ISETP.LT.OR P2, PT, R9, R227, P2 ;  /* 0x000000e30900720c */ /* 0x000fe20001741670 */
[----:B------:R-:W1:Y:S01]  /*43d0*/  SHFL.BFLY PT, R5, R102, 0x1, 0x1f ;  /* 0x0c201f0066057f89 */ /* 0x000e6200000e0000 */
[----:B------:R-:W-:-:S02]  /*43e0*/  FSETP.NEU.FTZ.AND P4, PT, R105, -INF , PT ;  /* 0xff8000006900780b */ /* 0x000fc40003f9d000 */
[----:B------:R-:W-:Y:S02]  /*43f0*/  FSEL R152, R27, -INF , !P3 ;  /* 0xff8000001b987808 */ /* 0x000fe40005800000 */
[----:B------:R-:W-:Y:S02]  /*4400*/  FMNMX.FTZ R0, R153, R0, !PT ;  /* 0x0000000099007209 */ /* 0x000fe40007810000 */
[----:B------:R-:W-:Y:S01]  /*4410*/  ISETP.LT.OR P5, PT, R13, R227, P5 ;  /* 0x000000e30d00720c */ /* 0x000fe20002fa1670 */
[----:B------:R-:W-:Y:S01]  /*4420*/  FMUL.FTZ R13, R103, UR26 ;  /* 0x0000001a670d7c20 */ /* 0x000fe20008410000 */
[----:B------:R-:W-:Y:S02]  /*4430*/  FSEL R3, R3, RZ, P4 ;  /* 0x000000ff03037208 */ /* 0x000fe40002000000 */
[----:B------:R-:W-:Y:S02]  /*4440*/  FSEL R106, R78, -INF , !P2 ;  /* 0xff8000004e6a7808 */ /* 0x000fe40005000000 */
[----:B------:R-:W-:Y:S01]  /*4450*/  FMNMX.FTZ R0, R152, R0, !PT ;  /* 0x0000000098007209 */ /* 0x000fe20007810000 */
[----:B------:R-:W-:Y:S01]  /*4460*/  FFMA.FTZ R4, R20, UR26, -R3 ;  /* 0x0000001a14047c23 */ /* 0x000fe20008010803 */
[----:B------:R-:W-:-:S02]  /*4470*/  FSETP.NEU.FTZ.AND P3, PT, R103, -INF , PT ;  /* 0xff8000006700780b */ /* 0x000fc40003f7d000 */
[-C--:B------:R-:W-:Y:S01]  /*4480*/  ISETP.GE.AND P2, PT, R15, R232.reuse, PT ;  /* 0x000000e80f00720c */ /* 0x080fe20003f46270 */
[----:B------:R2:W-:Y:S01]  /*4490*/  MUFU.EX2 R191, R4 ;  /* 0x0000000400bf7308 */ /* 0x0005e20000000800 */
[----:B------:R-:W-:Y:S02]  /*44a0*/  ISETP.GE.AND P1, PT, R12, R232, PT ;  /* 0x000000e80c00720c */ /* 0x000fe40003f26270 */
[----:B------:R-:W-:Y:S02]  /*44b0*/  FSEL R107, R79, -INF , !P6 ;  /* 0xff8000004f6b7808 */ /* 0x000fe40007000000 */
[----:B------:R-:W-:Y:S02]  /*44c0*/  FMNMX.FTZ R0, R106, R0, !PT ;  /* 0x000000006a007209 */ /* 0x000fe40007810000 */
[----:B------:R-:W-:Y:S02]  /*44d0*/  FSEL R13, R13, RZ, P3 ;  /* 0x000000ff0d0d7208 */ /* 0x000fe40001800000 */
[----:B------:R-:W-:-:S02]  /*44e0*/  ISETP.LT.OR P2, PT, R15, R227, P2 ;  /* 0x000000e30f00720c */ /* 0x000fc40001741670 */
[----:B------:R-:W-:Y:S02]  /*44f0*/  ISETP.LT.OR P1, PT, R12, R227, P1 ;  /* 0x000000e30c00720c */ /* 0x000fe40000f21670 */
[----:B------:R-:W-:Y:S02]  /*4500*/  FSEL R15, R30, -INF , !P5 ;  /* 0xff8000001e0f7808 */ /* 0x000fe40006800000 */
[----:B------:R-:W-:Y:S01]  /*4510*/  FMNMX.FTZ R0, R107, R0, !PT ;  /* 0x000000006b007209 */ /* 0x000fe20007810000 */
[----:B--2---:R-:W-:Y:S01]  /*4520*/  FFMA.FTZ R4, R21, UR26, -R13 ;  /* 0x0000001a15047c23 */ /* 0x004fe2000801080d */
[----:B------:R-:W-:Y:S02]  /*4530*/  ISETP.GE.AND P3, PT, R16, R232, PT ;  /* 0x000000e81000720c */ /* 0x000fe40003f66270 */
[----:B------:R-:W-:Y:S01]  /*4540*/  FSEL R201, R31, -INF , !P1 ;  /* 0xff8000001fc97808 */ /* 0x000fe20004800000 */
[----:B------:R2:W-:Y:S01]  /*4550*/  MUFU.EX2 R187, R4 ;  /* 0x0000000400bb7308 */ /* 0x0005e20000000800 */
[----:B------:R-:W-:-:S02]  /*4560*/  FMNMX.FTZ R0, R15, R0, !PT ;  /* 0x000000000f007209 */ /* 0x000fc40007810000 */
[----:B------:R-:W-:Y:S02]  /*4570*/  ISETP.LT.OR P3, PT, R16, R227, P3 ;  /* 0x000000e31000720c */ /* 0x000fe40001f61670 */
[----:B------:R-:W-:Y:S02]  /*4580*/  FSEL R202, R38, -INF , !P2 ;  /* 0xff80000026ca7808 */ /* 0x000fe40005000000 */
[----:B------:R-:W-:Y:S02]  /*4590*/  FMNMX.FTZ R0, R201, R0, !PT ;  /* 0x00000000c9007209 */ /* 0x000fe40007810000 */
[----:B------:R-:W-:Y:S02]  /*45a0*/  FSEL R211, R39, -INF , !P3 ;  /* 0xff80000027d37808 */ /* 0x000fe40005800000 */
[----:B-1----:R-:W-:Y:S01]  /*45b0*/  FMNMX.FTZ R102, R102, R5, !PT ;  /* 0x0000000566667209 */ /* 0x002fe20007810000 */
[----:B------:R-:W-:-:S03]  /*45c0*/  FFMA.FTZ R5, R23, UR26, -R13 ;  /* 0x0000001a17057c23 */ /* 0x000fc6000801080d */
[----:B------:R-:W-:Y:S01]  /*45d0*/  FSETP.NEU.FTZ.AND P1, PT, R102, -INF , PT ;  /* 0xff8000006600780b */ /* 0x000fe20003f3d000 */
[----:B------:R1:W-:Y:S01]  /*45e0*/  MUFU.EX2 R189, R5 ;  /* 0x0000000500bd7308 */ /* 0x0003e20000000800 */
[----:B--2---:R-:W-:Y:S01]  /*45f0*/  FFMA.FTZ R4, R22, UR26, -R13 ;  /* 0x0000001a16047c23 */ /* 0x004fe2000801080d */
[----:B------:R-:W-:-:S05]  /*4600*/  FMUL.FTZ R12, R102, UR26 ;  /* 0x0000001a660c7c20 */ /* 0x000fca0008410000 */
[----:B------:R-:W-:Y:S01]  /*4610*/  FSEL R12, R12, RZ, P1 ;  /* 0x000000ff0c0c7208 */ /* 0x000fe20000800000 */
[----:B------:R2:W-:Y:S01]  /*4620*/  MUFU.EX2 R190, R4 ;  /* 0x0000000400be7308 */ /* 0x0005e20000000800 */
[----:B-1----:R-:W-:Y:S01]  /*4630*/  IMAD R5, R150, 0x20, R149 ;  /* 0x0000002096057824 */ /* 0x002fe200078e0295 */
[----:B--2---:R-:W-:Y:S01]  /*4640*/  FMNMX.FTZ R4, R202, R0, !PT ;  /* 0x00000000ca047209 */ /* 0x004fe20007810000 */
[----:B------:R-:W-:-:S03]  /*4650*/  FFMA.FTZ R0, R32, UR26, -R13 ;  /* 0x0000001a20007c23 */ /* 0x000fc6000801080d */
[----:B------:R-:W-:Y:S02]  /*4660*/  FMNMX.FTZ R4, R211, R4, !PT ;  /* 0x00000004d3047209 */ /* 0x000fe40007810000 */
[----:B------:R1:W-:Y:S03]  /*4670*/  MUFU.EX2 R57, R0 ;  /* 0x0000000000397308 */ /* 0x0003e60000000800 */
[----:B------:R-:W2:Y:S01]  /*4680*/  SHFL.BFLY PT, R6, R4, 0x2, 0x1f ;  /* 0x0c401f0004067f89 */ /* 0x000ea200000e0000 */
[----:B-1----:R-:W-:Y:S02]  /*4690*/  IMAD.IADD R0, R148, 0x1, R5 ;  /* 0x0000000194007824 */ /* 0x002fe400078e0205 */
[----:B------:R-:W-:-:S03]  /*46a0*/  FFMA.FTZ R5, R33, UR26, -R12 ;  /* 0x0000001a21057c23 */ /* 0x000fc6000801080c */
[----:B------:R-:W-:Y:S01]  /*46b0*/  LEA R220, R0, UR4, 0x1 ;  /* 0x0000000400dc7c11 */ /* 0x000fe2000f8e08ff */
[----:B------:R-:W-:Y:S01]  /*46c0*/  FFMA.FTZ R0, R34, UR26, -R12 ;  /* 0x0000001a22007c23 */ /* 0x000fe2000801080c */
        /* <DEDUP_REMOVED lines=10> */
[----:B-1----:R-:W-:Y:S01]  /*4770*/  FFMA.FTZ R0, R35, UR26, -R12 ;  /* 0x0000001a23007c23 */ /* 0x002fe2000801080c */
[----:B---3--:R-:W-:-:S02]  /*4780*/  F2FP.F16.F32.PACK_AB R5, R185, R186 ;  /* 0x000000bab905723e */ /* 0x008fc400000000ff */
[----:B------:R-:W-:Y:S01]  /*4790*/  LDSM.16.MT88.4 R32, [R220+0xb400] ;  /* 0x00b40000dc20783b */ /* 0x000fe20000004200 */
[----:B------:R2:W1:Y:S01]  /*47a0*/  MUFU.EX2 R192, R0 ;  /* 0x0000000000c07308 */ /* 0x0004620000000800 */
[----:B-----5:R-:W-:Y:S02]  /*47b0*/  FFMA.FTZ R2, R40, UR26, -R3 ;  /* 0x0000001a28027c23 */ /* 0x020fe40008010803 */
[----:B------:R-:W-:Y:S05]  /*47c0*/  LDSM.16.MT88.4 R40, [R220+0xb000] ;  /* 0x00b00000dc28783b */ /* 0x000fea0000004200 */
[----:B------:R3:W-:Y:S01]  /*47d0*/  MUFU.EX2 R58, R2 ;  /* 0x00000002003a7308 */ /* 0x0007e20000000800 */
[----:B--2---:R-:W-:-:S02]  /*47e0*/  FMNMX.FTZ R0, R4, R6, !PT ;  /* 0x0000000604007209 */ /* 0x004fc40007810000 */
[----:B------:R-:W-:Y:S02]  /*47f0*/  F2FP.F16.F32.PACK_AB R4, R190, R187 ;  /* 0x000000bbbe04723e */ /* 0x000fe400000000ff */
[----:B------:R-:W-:Y:S01]  /*4800*/  F2FP.F16.F32.PACK_AB R6, R57, R189 ;  /* 0x000000bd3906723e */ /* 0x000fe200000000ff */
[----:B------:R-:W2:Y:S01]  /*4810*/  SHFL.BFLY PT, R8, R0, 0x1, 0x1f ;  /* 0x0c201f0000087f89 */ /* 0x000ea200000e0000 */
[----:B-1----:R-:W-:Y:S01]  /*4820*/  F2FP.F16.F32.PACK_AB R7, R181, R192 ;  /* 0x000000c0b507723e */ /* 0x002fe200000000ff */
[--C-:B---3--:R-:W-:Y:S02]  /*4830*/  FFMA.FTZ R2, R48, UR26, -R3.reuse ;  /* 0x0000001a30027c23 */ /* 0x108fe40008010803 */
[----:B------:R-:W1:Y:S02]  /*4840*/  LDSM.16.MT88.4 R48, [R222+0xb000] ;  /* 0x00b00000de30783b */ /* 0x000e640000004200 */
[----:B------:R3:W-:Y:S02]  /*4850*/  MUFU.EX2 R188, R2 ;  /* 0x0000000200bc7308 */ /* 0x0007e40000000800 */
[C---:B----4-:R-:W-:Y:S06]  /*4860*/  HMMA.16816.F32 R112, R4.reuse, R36, RZ ;  /* 0x000000240470723c */ /* 0x050fec00000018ff */
[C---:B------:R-:W-:Y:S06]  /*4870*/  HMMA.16816.F32 R76, R4.reuse, R38, RZ ;  /* 0x00000026044c723c */ /* 0x040fec00000018ff */
[----:B------:R-:W-:Y:S01]  /*4880*/  HMMA.16816.F32 R124, R4, R16, RZ ;  /* 0x00000010047c723c */ /* 0x000fe200000018ff */
[----:B---3--:R-:W-:Y:S01]  /*4890*/  FFMA.FTZ R2, R52, UR26, -R3 ;  /* 0x0000001a34027c23 */ /* 0x008fe20008010803 */
[----:B--2---:R-:W-:-:S04]  /*48a0*/  FMNMX.FTZ R104, R0, R8, !PT ;  /* 0x0000000800687209 */ /* 0x004fc80007810000 */
[----:B------:R-:W-:Y:S01]  /*48b0*/  HMMA.16816.F32 R108, R4, R40, RZ ;  /* 0x00000028046c723c */ /* 0x000fe200000018ff */
[----:B------:R2:W3:Y:S01]  /*48c0*/  MUFU.EX2 R168, R2 ;  /* 0x0000000200a87308 */ /* 0x0004e20000000800 */
[C---:B------:R-:W-:Y:S01]  /*48d0*/  FSETP.NEU.FTZ.AND P1, PT, R104.reuse, -INF , PT ;  /* 0xff8000006800780b */ /* 0x040fe20003f3d000 */
[----:B------:R-:W-:-:S03]  /*48e0*/  FMUL.FTZ R0, R104, UR26 ;  /* 0x0000001a68007c20 */ /* 0x000fc60008410000 */
[----:B------:R-:W-:Y:S02]  /*48f0*/  HMMA.16816.F32 R120, R4, R20, RZ ;  /* 0x000000140478723c */ /* 0x000fe400000018ff */
[----:B------:R-:W-:-:S04]  /*4900*/  FSEL R0, R0, RZ, P1 ;  /* 0x000000ff00007208 */ /* 0x000fc80000800000 */
[C---:B------:R-:W-:Y:S06]  /*4910*/  HMMA.16816.F32 R116, R4.reuse, R24, RZ ;  /* 0x000000180474723c */ /* 0x040fec00000018ff */
[----:B------:R-:W-:Y:S01]  /*4920*/  HMMA.16816.F32 R92, R4, R18, RZ ;  /* 0x00000012045c723c */ /* 0x000fe200000018ff */
[----:B--2---:R-:W-:-:S04]  /*4930*/  FFMA.FTZ R2, R53, UR26, -R3 ;  /* 0x0000001a35027c23 */ /* 0x004fc80008010803 */
[----:B------:R2:W-:Y:S01]  /*4940*/  MUFU.EX2 R56, R2 ;  /* 0x0000000200387308 */ /* 0x0005e20000000800 */
[C---:B-1----:R-:W-:Y:S06]  /*4950*/  HMMA.16816.F32 R96, R4.reuse, R48, RZ ;  /* 0x000000300460723c */ /* 0x042fec00000018ff */
[C---:B------:R-:W-:Y:S06]  /*4960*/  HMMA.16816.F32 R84, R4.reuse, R22, RZ ;  /* 0x000000160454723c */ /* 0x040fec00000018ff */
[----:B------:R-:W-:Y:S01]  /*4970*/  HMMA.16816.F32 R80, R4, R26, RZ ;  /* 0x0000001a0450723c */ /* 0x000fe200000018ff */
[----:B--2---:R-:W-:-:S05]  /*4980*/  FFMA.FTZ R2, R54, UR26, -R3 ;  /* 0x0000001a36027c23 */ /* 0x004fca0008010803 */
[----:B------:R-:W-:Y:S01]  /*4990*/  HMMA.16816.F32 R72, R4, R42, RZ ;  /* 0x0000002a0448723c */ /* 0x000fe200000018ff */
[----:B------:R1:W-:Y:S02]  /*49a0*/  MUFU.EX2 R166, R2 ;  /* 0x0000000200a67308 */ /* 0x0003e40000000800 */
[----:B-1----:R-:W-:-:S06]  /*49b0*/  FFMA.FTZ R2, R55, UR26, -R0 ;  /* 0x0000001a37027c23 */ /* 0x002fcc0008010800 */
[----:B------:R1:W-:Y:S02]  /*49c0*/  MUFU.EX2 R251, R2 ;  /* 0x0000000200fb7308 */ /* 0x0003e40000000800 */
[--C-:B-1----:R-:W-:Y:S02]  /*49d0*/  FFMA.FTZ R2, R68, UR26, -R0.reuse ;  /* 0x0000001a44027c23 */ /* 0x102fe40008010800 */
[----:B------:R-:W-:Y:S04]  /*49e0*/  HMMA.16816.F32 R68, R4, R50, RZ ;  /* 0x000000320444723c */ /* 0x000fe800000018ff */
[----:B------:R1:W2:Y:S02]  /*49f0*/  MUFU.EX2 R250, R2 ;  /* 0x0000000200fa7308 */ /* 0x0002a40000000800 */
[----:B-1----:R-:W-:Y:S01]  /*4a00*/  FFMA.FTZ R2, R10, UR26, -R0 ;  /* 0x0000001a0a027c23 */ /* 0x002fe20008010800 */
[----:B---3--:R-:W-:-:S02]  /*4a10*/  F2FP.F16.F32.PACK_AB R10, R168, R188 ;  /* 0x000000bca80a723e */ /* 0x008fc400000000ff */
[----:B--2---:R-:W-:-:S03]  /*4a20*/  F2FP.F16.F32.PACK_AB R9, R250, R251 ;  /* 0x000000fbfa09723e */ /* 0x004fc600000000ff */
[----:B------:R1:W-:Y:S02]  /*4a30*/  MUFU.EX2 R235, R2 ;  /* 0x0000000200eb7308 */ /* 0x0003e40000000800 */
[----:B-1----:R-:W-:Y:S01]  /*4a40*/  FFMA.FTZ R2, R14, UR26, -R0 ;  /* 0x0000001a0e027c23 */ /* 0x002fe20008010800 */
[----:B------:R-:W-:-:S05]  /*4a50*/  IMAD.MOV.U32 R14, RZ, RZ, R58 ;  /* 0x000000ffff0e7224 */ /* 0x000fca00078e003a */
[----:B------:R1:W2:Y:S01]  /*4a60*/  MUFU.EX2 R236, R2 ;  /* 0x0000000200ec7308 */ /* 0x0002a20000000800 */
[----:B------:R-:W-:Y:S01]  /*4a70*/  F2FP.F16.F32.PACK_AB R8, R14, R191 ;  /* 0x000000bf0e08723e */ /* 0x000fe200000000ff */
        /* <DEDUP_REMOVED lines=9> */
[C---:B------:R-:W-:Y:S01]  /*4b10*/  HMMA.16816.F32 R144, R8.reuse, R22, RZ ;  /* 0x000000160890723c */ /* 0x040fe200000018ff */
[----:B------:R-:W-:Y:S05]  /*4b20*/  LDSM.16.MT88.4 R44, [R222+0xb400] ;  /* 0x00b40000de2c783b */ /* 0x000fea0000004200 */
[C---:B------:R-:W-:Y:S06]  /*4b30*/  HMMA.16816.F32 R148, R8.reuse, R26, RZ ;  /* 0x0000001a0894723c */ /* 0x040fec00000018ff */
[----:B------:R-:W-:Y:S01]  /*4b40*/  HMMA.16816.F32 R156, R8, R42, RZ ;  /* 0x0000002a089c723c */ /* 0x000fe200000018ff */
[----:B------:R-:W-:Y:S01]  /*4b50*/  LDSM.16.MT88.4 R40, [R222+0x9800] ;  /* 0x00980000de28783b */ /* 0x000fe20000004200 */
[----:B--2---:R-:W-:-:S04]  /*4b60*/  FFMA.FTZ R2, R64, UR26, -R13 ;  /* 0x0000001a40027c23 */ /* 0x004fc8000801080d */
[----:B------:R-:W-:Y:S01]  /*4b70*/  HMMA.16816.F32 R160, R8, R50, RZ ;  /* 0x0000003208a0723c */ /* 0x000fe200000018ff */
[----:B------:R2:W-:Y:S02]  /*4b80*/  MUFU.EX2 R252, R2 ;  /* 0x0000000200fc7308 */ /* 0x0005e40000000800 */
[----:B--2---:R-:W-:-:S03]  /*4b90*/  FFMA.FTZ R2, R65, UR26, -R13 ;  /* 0x0000001a41027c23 */ /* 0x004fc6000801080d */
[----:B------:R-:W-:Y:S01]  /*4ba0*/  HMMA.16816.F32 R64, R8, R20, RZ ;  /* 0x000000140840723c */ /* 0x000fe200000018ff */
[----:B------:R-:W-:Y:S02]  /*4bb0*/  LDSM.16.MT88.4 R20, [R220+0x9400] ;  /* 0x00940000dc14783b */ /* 0x000fe40000004200 */
[----:B------:R2:W3:Y:S02]  /*4bc0*/  MUFU.EX2 R194, R2 ;  /* 0x0000000200c27308 */ /* 0x0004e40000000800 */
[----:B--2---:R-:W-:Y:S01]  /*4bd0*/  FFMA.FTZ R2, R60, UR26, -R13 ;  /* 0x0000001a3c027c23 */ /* 0x004fe2000801080d */
[----:B---3--:R-:W-:-:S05]  /*4be0*/  F2FP.F16.F32.PACK_AB R4, R194, R252 ;  /* 0x000000fcc204723e */ /* 0x008fca00000000ff */
[----:B------:R2:W-:Y:S02]  /*4bf0*/  MUFU.EX2 R196, R2 ;  /* 0x0000000200c47308 */ /* 0x0005e40000000800 */
[----:B--2---:R-:W-:Y:S02]  /*4c00*/  FFMA.FTZ R2, R61, UR26, -R13 ;  /* 0x0000001a3d027c23 */ /* 0x004fe4000801080d */
[----:B------:R-:W-:Y:S01]  /*4c10*/  HMMA.16816.F32 R60, R8, R24, RZ ;  /* 0x00000018083c723c */ /* 0x000fe200000018ff */
[----:B------:R-:W2:Y:S03]  /*4c20*/  LDSM.16.MT88.4 R24, [R220+0xa400] ;  /* 0x00a40000dc18783b */ /* 0x000ea60000004200 */
[----:B------:R3:W4:Y:S02]  /*4c30*/  MUFU.EX2 R180, R2 ;  /* 0x0000000200b47308 */ /* 0x0007240000000800 */
[----:B---3--:R-:W-:Y:S01]  /*4c40*/  FFMA.FTZ R2, R100, UR26, -R12 ;  /* 0x0000001a64027c23 */ /* 0x008fe2000801080c */
[----:B------:R-:W-:Y:S01]  /*4c50*/  IMAD.MOV.U32 R100, RZ, RZ, R57 ;  /* 0x000000ffff647224 */ /* 0x000fe200078e0039 */
[----:B----4-:R-:W-:-:S04]  /*4c60*/  F2FP.F16.F32.PACK_AB R6, R180, R196 ;  /* 0x000000c4b406723e */ /* 0x010fc800000000ff */
[----:B------:R3:W-:Y:S02]  /*4c70*/  MUFU.EX2 R246, R2 ;  /* 0x0000000200f67308 */ /* 0x0007e40000000800 */
[----:B---3--:R-:W-:Y:S01]  /*4c80*/  FFMA.FTZ R2, R101, UR26, -R12 ;  /* 0x0000001a65027c23 */ /* 0x008fe2000801080c */
[----:B------:R-:W-:Y:S02]  /*4c90*/  IMAD.MOV.U32 R101, RZ, RZ, R56 ;  /* 0x000000ffff657224 */ /* 0x000fe400078e0038 */
[----:B------:R-:W-:Y:S03]  /*4ca0*/  HMMA.16816.F32 R56, R8, R36, RZ ;  /* 0x000000240838723c */ /* 0x000fe600000018ff */
[----:B------:R3:W4:Y:S02]  /*4cb0*/  MUFU.EX2 R249, R2 ;  /* 0x0000000200f97308 */ /* 0x0007240000000800 */
[----:B---3--:R-:W-:Y:S01]  /*4cc0*/  FFMA.FTZ R2, R132, UR26, -R12 ;  /* 0x0000001a84027c23 */ /* 0x008fe2000801080c */
[----:B----4-:R-:W-:-:S05]  /*4cd0*/  F2FP.F16.F32.PACK_AB R5, R249, R246 ;  /* 0x000000f6f905723e */ /* 0x010fca00000000ff */
[----:B------:R3:W-:Y:S02]  /*4ce0*/  MUFU.EX2 R248, R2 ;  /* 0x0000000200f87308 */ /* 0x0007e40000000800 */
[----:B---3--:R-:W-:Y:S02]  /*4cf0*/  FFMA.FTZ R2, R133, UR26, -R12 ;  /* 0x0000001a85027c23 */ /* 0x008fe4000801080c */
[C---:B------:R-:W-:Y:S04]  /*4d00*/  HMMA.16816.F32 R132, R8.reuse, R38, RZ ;  /* 0x000000260884723c */ /* 0x040fe800000018ff */
[----:B------:R3:W4:Y:S02]  /*4d10*/  MUFU.EX2 R247, R2 ;  /* 0x0000000200f77308 */ /* 0x0007240000000800 */
[----:B------:R-:W-:Y:S01]  /*4d20*/  HMMA.16816.F32 R36, R8, R48, RZ ;  /* 0x000000300824723c */ /* 0x000fe200000018ff */
[----:B------:R-:W-:Y:S06]  /*4d30*/  LDSM.16.MT88.4 R48, [R220+0x9800] ;  /* 0x00980000dc30783b */ /* 0x000fec0000004200 */
[----:B------:R-:W-:-:S02]  /*4d40*/  F2FP.F16.F32.PACK_AB R8, R166, R101 ;  /* 0x00000065a608723e */ /* 0x000fc400000000ff */
[----:B------:R-:W-:Y:S01]  /*4d50*/  F2FP.F16.F32.PACK_AB R10, R195, R193 ;  /* 0x000000c1c30a723e */ /* 0x000fe200000000ff */
[----:B---3--:R-:W-:Y:S01]  /*4d60*/  FFMA.FTZ R2, R89, UR26, -R0 ;  /* 0x0000001a59027c23 */ /* 0x008fe20008010800 */
[----:B----4-:R-:W-:-:S03]  /*4d70*/  F2FP.F16.F32.PACK_AB R7, R247, R248 ;  /* 0x000000f8f707723e */ /* 0x010fc600000000ff */
[----:B------:R3:W-:Y:S04]  /*4d80*/  MUFU.EX2 R218, R2 ;  /* 0x0000000200da7308 */ /* 0x0007e80000000800 */
[C---:B------:R-:W-:Y:S06]  /*4d90*/  HMMA.16816.F32 R108, R4.reuse, R32, R108 ;  /* 0x00000020046c723c */ /* 0x040fec000000186c */
[C---:B-1----:R-:W-:Y:S06]  /*4da0*/  HMMA.16816.F32 R140, R4.reuse, R18, R84 ;  /* 0x00000012048c723c */ /* 0x042fec0000001854 */
[----:B--2---:R-:W-:Y:S01]  /*4db0*/  HMMA.16816.F32 R84, R4, R26, R80 ;  /* 0x0000001a0454723c */ /* 0x004fe20000001850 */
[----:B---3--:R-:W-:-:S04]  /*4dc0*/  FFMA.FTZ R2, R88, UR26, -R0 ;  /* 0x0000001a58027c23 */ /* 0x008fc80008010800 */
[----:B------:R1:W2:Y:S01]  /*4dd0*/  MUFU.EX2 R219, R2 ;  /* 0x0000000200db7308 */ /* 0x0002a20000000800 */
[C---:B------:R-:W-:Y:S06]  /*4de0*/  HMMA.16816.F32 R80, R4.reuse, R30, R76 ;  /* 0x0000001e0450723c */ /* 0x040fec000000184c */
[C---:B------:R-:W-:Y:S06]  /*4df0*/  HMMA.16816.F32 R76, R4.reuse, R34, R72 ;  /* 0x00000022044c723c */ /* 0x040fec0000001848 */
[----:B------:R-:W-:Y:S01]  /*4e00*/  HMMA.16816.F32 R72, R4, R46, R68 ;  /* 0x0000002e0448723c */ /* 0x000fe20000001844 */
[----:B-1----:R-:W-:Y:S01]  /*4e10*/  FFMA.FTZ R2, R91, UR26, -R0 ;  /* 0x0000001a5b027c23 */ /* 0x002fe20008010800 */
[----:B--2---:R-:W-:-:S04]  /*4e20*/  F2FP.F16.F32.PACK_AB R9, R219, R218 ;  /* 0x000000dadb09723e */ /* 0x004fc800000000ff */
[C---:B------:R-:W-:Y:S01]  /*4e30*/  HMMA.16816.F32 R120, R4.reuse, R16, R120 ;  /* 0x000000100478723c */ /* 0x040fe20000001878 */
[----:B------:R1:W-:Y:S05]  /*4e40*/  MUFU.EX2 R217, R2 ;  /* 0x0000000200d97308 */ /* 0x0003ea0000000800 */
[C---:B------:R-:W-:Y:S06]  /*4e50*/  HMMA.16816.F32 R124, R4.reuse, R20, R124 ;  /* 0x00000014047c723c */ /* 0x040fec000000187c */
[C---:B------:R-:W-:Y:S06]  /*4e60*/  HMMA.16816.F32 R116, R4.reuse, R24, R116 ;  /* 0x000000180474723c */ /* 0x040fec0000001874 */
[----:B------:R-:W-:Y:S01]  /*4e70*/  HMMA.16816.F32 R96, R4, R44, R96 ;  /* 0x0000002c0460723c */ /* 0x000fe20000001860 */
[----:B-1----:R-:W-:-:S04]  /*4e80*/  FFMA.FTZ R2, R90, UR26, -R0 ;  /* 0x0000001a5a027c23 */ /* 0x002fc80008010800 */
[----:B------:R1:W2:Y:S01]  /*4e90*/  MUFU.EX2 R216, R2 ;  /* 0x0000000200d87308 */ /* 0x0002a20000000800 */
[C---:B------:R-:W-:Y:S06]  /*4ea0*/  HMMA.16816.F32 R92, R4.reuse, R22, R92 ;  /* 0x00000016045c723c */ /* 0x040fec000000185c */
[----:B------:R-:W-:Y:S01]  /*4eb0*/  HMMA.16816.F32 R112, R4, R28, R112 ;  /* 0x0000001c0470723c */ /* 0x000fe20000001870 */
[----:B-1----:R-:W-:Y:S01]  /*4ec0*/  FFMA.FTZ R2, R154, UR26, -R3 ;  /* 0x0000001a9a027c23 */ /* 0x002fe20008010803 */
[----:B--2---:R-:W-:Y:S01]  /*4ed0*/  F2FP.F16.F32.PACK_AB R11, R216, R217 ;  /* 0x000000d9d80b723e */ /* 0x004fe200000000ff */
[----:B------:R-:W-:-:S02]  /*4ee0*/  IMAD.MOV.U32 R154, RZ, RZ, R166 ;  /* 0x000000ffff9a7224 */ /* 0x000fc400078e00a6 */
[----:B------:R1:W-:Y:S04]  /*4ef0*/  MUFU.EX2 R245, R2 ;  /* 0x0000000200f57308 */ /* 0x0003e80000000800 */
[C---:B------:R-:W-:Y:S01]  /*4f00*/  HMMA.16816.F32 R204, R8.reuse, R44, R36 ;  /* 0x0000002c08cc723c */ /* 0x040fe20000001824 */
[----:B------:R-:W2:Y:S05]  /*4f10*/  LDSM.16.MT88.4 R36, [R220+0xa800] ;  /* 0x00a80000dc24783b */ /* 0x000eaa0000004200 */
[----:B------:R-:W-:Y:S01]  /*4f20*/  HMMA.16816.F32 R160, R8, R46, R160 ;  /* 0x0000002e08a0723c */ /* 0x000fe200000018a0 */
[----:B------:R-:W-:-:S02]  /*4f30*/  IMAD.MOV.U32 R45, RZ, RZ, R188 ;  /* 0x000000ffff2d7224 */ /* 0x000fc400078e00bc */
[----:B------:R-:W-:-:S03]  /*4f40*/  IMAD.MOV.U32 R44, RZ, RZ, R194 ;  /* 0x000000ffff2c7224 */ /* 0x000fc600078e00c2 */
[----:B------:R-:W-:Y:S01]  /*4f50*/  HMMA.16816.F32 R64, R8, R16, R64 ;  /* 0x000000100840723c */ /* 0x000fe20000001840 */
[----:B-1----:R-:W-:-:S04]  /*4f60*/  FFMA.FTZ R2, R164, UR26, -R13 ;  /* 0x0000001aa4027c23 */ /* 0x002fc8000801080d */
[----:B------:R1:W-:Y:S01]  /*4f70*/  MUFU.EX2 R244, R2 ;  /* 0x0000000200f47308 */ /* 0x0003e20000000800 */
[C---:B------:R-:W-:Y:S06]  /*4f80*/  HMMA.16816.F32 R68, R8.reuse, R20, R128 ;  /* 0x000000140844723c */ /* 0x040fec0000001880 */
[----:B------:R-:W-:Y:S01]  /*4f90*/  HMMA.16816.F32 R88, R8, R34, R156 ;  /* 0x000000220858723c */ /* 0x000fe2000000189c */
[----:B-1----:R-:W-:-:S05]  /*4fa0*/  FFMA.FTZ R2, R165, UR26, -R13 ;  /* 0x0000001aa5027c23 */ /* 0x002fca000801080d */
[C---:B------:R-:W-:Y:S01]  /*4fb0*/  HMMA.16816.F32 R164, R8.reuse, R24, R60 ;  /* 0x0000001808a4723c */ /* 0x040fe2000000183c */
[----:B------:R1:W3:Y:S05]  /*4fc0*/  MUFU.EX2 R243, R2 ;  /* 0x0000000200f37308 */ /* 0x0002ea0000000800 */
[----:B------:R-:W-:Y:S01]  /*4fd0*/  HMMA.16816.F32 R60, R8, R22, R136 ;  /* 0x00000016083c723c */ /* 0x000fe20000001888 */
[----:B------:R-:W-:Y:S06]  /*4fe0*/  LDSM.16.MT88.4 R20, [R222+0xb800] ;  /* 0x00b80000de14783b */ /* 0x000fec0000004200 */
[----:B------:R-:W-:-:S02]  /*4ff0*/  IMAD.MOV.U32 R136, RZ, RZ, R100 ;  /* 0x000000ffff887224 */ /* 0x000fc400078e0064 */
[----:B------:R-:W-:Y:S02]  /*5000*/  IMAD.MOV.U32 R138, RZ, RZ, R193 ;  /* 0x000000ffff8a7224 */ /* 0x000fe400078e00c1 */
[----:B------:R-:W-:Y:S02]  /*5010*/  IMAD.MOV.U32 R139, RZ, RZ, R192 ;  /* 0x000000ffff8b7224 */ /* 0x000fe400078e00c0 */
[--C-:B-1----:R-:W-:Y:S01]  /*5020*/  FFMA.FTZ R2, R155, UR26, -R13.reuse ;  /* 0x0000001a9b027c23 */ /* 0x102fe2000801080d */
[----:B------:R-:W-:Y:S01]  /*5030*/  IMAD.MOV.U32 R155, RZ, RZ, R168 ;  /* 0x000000ffff9b7224 */ /* 0x000fe200078e00a8 */
[----:B---3--:R-:W-:Y:S01]  /*5040*/  F2FP.F16.F32.PACK_AB R4, R243, R244 ;  /* 0x000000f4f304723e */ /* 0x008fe200000000ff */
[C---:B------:R-:W-:Y:S01]  /*5050*/  HMMA.16816.F32 R168, R8.reuse, R28, R56 ;  /* 0x0000001c08a8723c */ /* 0x040fe20000001838 */
[----:B------:R1:W-:Y:S05]  /*5060*/  MUFU.EX2 R242, R2 ;  /* 0x0000000200f27308 */ /* 0x0003ea0000000800 */
[C---:B------:R-:W-:Y:S01]  /*5070*/  HMMA.16816.F32 R56, R8.reuse, R18, R144 ;  /* 0x000000120838723c */ /* 0x040fe20000001890 */
[----:B------:R-:W3:Y:S05]  /*5080*/  LDSM.16.MT88.4 R16, [R220+0xb800] ;  /* 0x00b80000dc10783b */ /* 0x000eea0000004200 */
[----:B------:R-:W-:Y:S01]  /*5090*/  HMMA.16816.F32 R28, R8, R30, R132 ;  /* 0x0000001e081c723c */ /* 0x000fe20000001884 */
[----:B-1----:R-:W-:Y:S01]  /*50a0*/  FFMA.FTZ R2, R172, UR26, -R13 ;  /* 0x0000001aac027c23 */ /* 0x002fe2000801080d */
[----:B------:R-:W-:-:S04]  /*50b0*/  IMAD.MOV.U32 R172, RZ, RZ, R196 ;  /* 0x000000ffffac7224 */ /* 0x000fc800078e00c4 */
[C---:B------:R-:W-:Y:S01]  /*50c0*/  HMMA.16816.F32 R196, R8.reuse, R32, R52 ;  /* 0x0000002008c4723c */ /* 0x040fe20000001834 */
[----:B------:R1:W4:Y:S05]  /*50d0*/  MUFU.EX2 R241, R2 ;  /* 0x0000000200f17308 */ /* 0x00032a0000000800 */
[----:B------:R-:W-:Y:S01]  /*50e0*/  HMMA.16816.F32 R52, R8, R26, R148 ;  /* 0x0000001a0834723c */ /* 0x000fe20000001894 */
[----:B------:R-:W-:Y:S01]  /*50f0*/  IMAD.MOV.U32 R33, RZ, RZ, R181 ;  /* 0x000000ffff217224 */ /* 0x000fe200078e00b5 */
[----:B------:R-:W5:Y:S01]  /*5100*/  LDSM.16.MT88.4 R24, [R222+0xa800] ;  /* 0x00a80000de18783b */ /* 0x000f620000004200 */
[----:B------:R-:W-:Y:S02]  /*5110*/  IMAD.MOV.U32 R32, RZ, RZ, R180 ;  /* 0x000000ffff207224 */ /* 0x000fe400078e00b4 */
[----:B------:R-:W-:-:S02]  /*5120*/  IMAD.MOV.U32 R137, RZ, RZ, R33 ;  /* 0x000000ffff897224 */ /* 0x000fc400078e0021 */
[----:B------:R-:W-:Y:S02]  /*5130*/  IMAD.MOV.U32 R33, RZ, RZ, R186 ;  /* 0x000000ffff217224 */ /* 0x000fe400078e00ba */
[----:B------:R-:W-:Y:S02]  /*5140*/  IMAD.MOV.U32 R149, RZ, RZ, R172 ;  /* 0x000000ffff957224 */ /* 0x000fe400078e00ac */
[----:B------:R-:W-:Y:S02]  /*5150*/  IMAD.MOV.U32 R150, RZ, RZ, R154 ;  /* 0x000000ffff967224 */ /* 0x000fe400078e009a */
[----:B-1----:R-:W-:Y:S01]  /*5160*/  FFMA.FTZ R2, R178, UR26, -R12 ;  /* 0x0000001ab2027c23 */ /* 0x002fe2000801080c */
[----:B----4-:R-:W-:Y:S01]  /*5170*/  F2FP.F16.F32.PACK_AB R6, R241, R242 ;  /* 0x000000f2f106723e */ /* 0x010fe200000000ff */
[----:B------:R-:W-:Y:S02]  /*5180*/  IMAD.MOV.U32 R151, RZ, RZ, R155 ;  /* 0x000000ffff977224 */ /* 0x000fe400078e009b */
[----:B------:R1:W-:Y:S01]  /*5190*/  MUFU.EX2 R240, R2 ;  /* 0x0000000200f07308 */ /* 0x0003e20000000800 */
[----:B------:R-:W-:-:S02]  /*51a0*/  IMAD.MOV.U32 R159, RZ, RZ, R150 ;  /* 0x000000ffff9f7224 */ /* 0x000fc400078e0096 */
[----:B------:R-:W-:Y:S02]  /*51b0*/  IMAD.MOV.U32 R154, RZ, RZ, R191 ;  /* 0x000000ffff9a7224 */ /* 0x000fe400078e00bf */
[----:B------:R-:W-:Y:S02]  /*51c0*/  IMAD.MOV.U32 R155, RZ, RZ, R190 ;  /* 0x000000ffff9b7224 */ /* 0x000fe400078e00be */
[----:B------:R-:W-:Y:S02]  /*51d0*/  IMAD.MOV.U32 R150, RZ, RZ, R136 ;  /* 0x000000ffff967224 */ /* 0x000fe400078e0088 */
[----:B------:R-:W-:Y:S02]  /*51e0*/  IMAD.MOV.U32 R172, RZ, RZ, R185 ;  /* 0x000000ffffac7224 */ /* 0x000fe400078e00b9 */
[----:B------:R-:W-:Y:S02]  /*51f0*/  IMAD.MOV.U32 R136, RZ, RZ, R139 ;  /* 0x000000ffff887224 */ /* 0x000fe400078e008b */
[----:B------:R-:W-:-:S02]  /*5200*/  IMAD.MOV.U32 R139, RZ, RZ, R172 ;  /* 0x000000ffff8b7224 */ /* 0x000fc400078e00ac */
[----:B-1----:R-:W-:Y:S01]  /*5210*/  FFMA.FTZ R2, R175, UR26, -R12 ;  /* 0x0000001aaf027c23 */ /* 0x002fe2000801080c */
[----:B------:R-:W-:-:S03]  /*5220*/  IMAD.MOV.U32 R175, RZ, RZ, R189 ;  /* 0x000000ffffaf7224 */ /* 0x000fc600078e00bd */
[----:B------:R1:W4:Y:S02]  /*5230*/  MUFU.EX2 R239, R2 ;  /* 0x0000000200ef7308 */ /* 0x0003240000000800 */
[----:B-1----:R-:W-:Y:S01]  /*5240*/  FFMA.FTZ R2, R174, UR26, -R12 ;  /* 0x0000001aae027c23 */ /* 0x002fe2000801080c */
[----:B------:R-:W-:Y:S01]  /*5250*/  IMAD.MOV.U32 R174, RZ, RZ, R101 ;  /* 0x000000ffffae7224 */ /* 0x000fe200078e0065 */
[----:B----4-:R-:W-:-:S04]  /*5260*/  F2FP.F16.F32.PACK_AB R5, R239, R240 ;  /* 0x000000f0ef05723e */ /* 0x010fc800000000ff */
[----:B------:R1:W-:Y:S01]  /*5270*/  MUFU.EX2 R238, R2 ;  /* 0x0000000200ee7308 */ /* 0x0003e20000000800 */
[----:B------:R-:W-:Y:S02]  /*5280*/  IMAD.MOV.U32 R148, RZ, RZ, R174 ;  /* 0x000000ffff947224 */ /* 0x000fe400078e00ae */
[----:B-1----:R-:W-:-:S05]  /*5290*/  FFMA.FTZ R2, R176, UR26, -R12 ;  /* 0x0000001ab0027c23 */ /* 0x002fca000801080c */
[----:B------:R1:W4:Y:S02]  /*52a0*/  MUFU.EX2 R237, R2 ;  /* 0x0000000200ed7308 */ /* 0x0003240000000800 */
[----:B-1----:R-:W-:Y:S01]  /*52b0*/  FFMA.FTZ R2, R173, UR26, -R3 ;  /* 0x0000001aad027c23 */ /* 0x002fe20008010803 */
[----:B----4-:R-:W-:-:S05]  /*52c0*/  F2FP.F16.F32.PACK_AB R7, R237, R238 ;  /* 0x000000eeed07723e */ /* 0x010fca00000000ff */
[----:B------:R1:W4:Y:S02]  /*52d0*/  MUFU.EX2 R181, R2 ;  /* 0x0000000200b57308 */ /* 0x0003240000000800 */
[C---:B------:R-:W-:Y:S06]  /*52e0*/  HMMA.16816.F32 R140, R4.reuse, R42, R140 ;  /* 0x0000002a048c723c */ /* 0x040fec000000188c */
[C---:B------:R-:W-:Y:S06]  /*52f0*/  HMMA.16816.F32 R132, R4.reuse, R40, R120 ;  /* 0x000000280484723c */ /* 0x040fec0000001878 */
[----:B--2---:R-:W-:Y:S01]  /*5300*/  HMMA.16816.F32 R144, R4, R36, R116 ;  /* 0x000000240490723c */ /* 0x004fe20000001874 */
[----:B-1----:R-:W-:Y:S01]  /*5310*/  FFMA.FTZ R2, R177, UR26, -R3 ;  /* 0x0000001ab1027c23 */ /* 0x002fe20008010803 */
[----:B----4-:R-:W-:-:S03]  /*5320*/  F2FP.F16.F32.PACK_AB R8, R181, R245 ;  /* 0x000000f5b508723e */ /* 0x010fc600000000ff */
[----:B------:R1:W-:Y:S01]  /*5330*/  MUFU.EX2 R180, R2 ;  /* 0x0000000200b47308 */ /* 0x0003e20000000800 */
[C---:B------:R-:W-:Y:S01]  /*5340*/  HMMA.16816.F32 R128, R4.reuse, R48, R124 ;  /* 0x000000300480723c */ /* 0x040fe2000000187c */
[----:B------:R-:W-:Y:S05]  /*5350*/  LDSM.16.MT88.4 R124, [R220+0x9c00] ;  /* 0x009c0000dc7c783b */ /* 0x000fea0000004200 */
[C---:B------:R-:W-:Y:S06]  /*5360*/  HMMA.16816.F32 R120, R4.reuse, R50, R92 ;  /* 0x000000320478723c */ /* 0x040fec000000185c */
[----:B---3--:R-:W-:Y:S01]  /*5370*/  HMMA.16816.F32 R188, R4, R16, R108 ;  /* 0x0000001004bc723c */ /* 0x008fe2000000186c */
[----:B-1----:R-:W-:-:S05]  /*5380*/  FFMA.FTZ R2, R179, UR26, -R3 ;  /* 0x0000001ab3027c23 */ /* 0x002fca0008010803 */
[C---:B------:R-:W-:Y:S01]  /*5390*/  HMMA.16816.F32 R84, R4.reuse, R38, R84 ;  /* 0x000000260454723c */ /* 0x040fe20000001854 */
[----:B------:R1:W2:Y:S05]  /*53a0*/  MUFU.EX2 R179, R2 ;  /* 0x0000000200b37308 */ /* 0x0002aa0000000800 */
[C---:B------:R-:W-:Y:S06]  /*53b0*/  HMMA.16816.F32 R76, R4.reuse, R18, R76 ;  /* 0x00000012044c723c */ /* 0x040fec000000184c */
[----:B------:R-:W-:Y:S01]  /*53c0*/  HMMA.16816.F32 R108, R4, R22, R72 ;  /* 0x00000016046c723c */ /* 0x000fe20000001848 */
[----:B-1----:R-:W-:Y:S01]  /*53d0*/  FFMA.FTZ R2, R184, UR26, -R3 ;  /* 0x0000001ab8027c23 */ /* 0x002fe20008010803 */
[----:B--2---:R-:W-:-:S03]  /*53e0*/  F2FP.F16.F32.PACK_AB R10, R179, R180 ;  /* 0x000000b4b30a723e */ /* 0x004fc600000000ff */
[----:B------:R1:W-:Y:S02]  /*53f0*/  MUFU.EX2 R178, R2 ;  /* 0x0000000200b27308 */ /* 0x0003e40000000800 */
[----:B-1----:R-:W-:Y:S01]  /*5400*/  FFMA.FTZ R2, R183, UR26, -R3 ;  /* 0x0000001ab7027c23 */ /* 0x002fe20008010803 */
[----:B------:R-:W-:Y:S02]  /*5410*/  IMAD.MOV.U32 R183, RZ, RZ, R32 ;  /* 0x000000ffffb77224 */ /* 0x000fe400078e0020 */
[----:B------:R-:W-:-:S03]  /*5420*/  IMAD.MOV.U32 R32, RZ, RZ, R187 ;  /* 0x000000ffff207224 */ /* 0x000fc600078e00bb */
[----:B------:R1:W2:Y:S01]  /*5430*/  MUFU.EX2 R177, R2 ;  /* 0x0000000200b17308 */ /* 0x0002a20000000800 */
[----:B-----5:R-:W-:Y:S01]  /*5440*/  HMMA.16816.F32 R184, R4, R24, R112 ;  /* 0x0000001804b8723c */ /* 0x020fe20000001870 */
[--C-:B-1----:R-:W-:Y:S01]  /*5450*/  FFMA.FTZ R2, R182, UR26, -R3.reuse ;  /* 0x0000001ab6027c23 */ /* 0x102fe20008010803 */
[----:B------:R-:W-:Y:S01]  /*5460*/  FFMA.FTZ R3, R200, UR26, -R3 ;  /* 0x0000001ac8037c23 */ /* 0x000fe20008010803 */
[----:B------:R-:W-:-:S04]  /*5470*/  IMAD.MOV.U32 R200, RZ, RZ, R138 ;  /* 0x000000ffffc87224 */ /* 0x000fc800078e008a */
[----:B------:R1:W-:Y:S01]  /*5480*/  MUFU.EX2 R176, R2 ;  /* 0x0000000200b07308 */ /* 0x0003e20000000800 */
[----:B------:R-:W-:Y:S02]  /*5490*/  IMAD.MOV.U32 R138, RZ, RZ, R45 ;  /* 0x000000ffff8a7224 */ /* 0x000fe400078e002d */
[----:B------:R-:W-:Y:S02]  /*54a0*/  IMAD.MOV.U32 R182, RZ, RZ, R195 ;  /* 0x000000ffffb67224 */ /* 0x000fe400078e00c3 */
[----:B------:R-:W-:Y:S07]  /*54b0*/  HMMA.16816.F32 R192, R4, R20, R96 ;  /* 0x0000001404c0723c */ /* 0x000fee0000001860 */
[----:B--2---:R-:W-:Y:S01]  /*54c0*/  F2FP.F16.F32.PACK_AB R96, R177, R178 ;  /* 0x000000b2b160723e */ /* 0x004fe200000000ff */
[----:B-1----:R-:W-:-:S04]  /*54d0*/  FFMA.FTZ R2, R153, UR26, -R0 ;  /* 0x0000001a99027c23 */ /* 0x002fc80008010800 */
[----:B------:R1:W-:Y:S02]  /*54e0*/  MUFU.EX2 R101, R2 ;  /* 0x0000000200657308 */ /* 0x0003e40000000800 */
[----:B-1----:R-:W-:-:S06]  /*54f0*/  FFMA.FTZ R2, R152, UR26, -R0 ;  /* 0x0000001a98027c23 */ /* 0x002fcc0008010800 */
[----:B------:R1:W2:Y:S02]  /*5500*/  MUFU.EX2 R100, R2 ;  /* 0x0000000200647308 */ /* 0x0002a40000000800 */
[----:B-1----:R-:W-:Y:S01]  /*5510*/  FFMA.FTZ R2, R106, UR26, -R0 ;  /* 0x0000001a6a027c23 */ /* 0x002fe20008010800 */
[----:B--2---:R-:W-:-:S05]  /*5520*/  F2FP.F16.F32.PACK_AB R9, R100, R101 ;  /* 0x000000656409723e */ /* 0x004fca00000000ff */
[----:B------:R1:W2:Y:S08]  /*5530*/  MUFU.EX2 R106, R3 ;  /* 0x00000003006a7308 */ /* 0x0002b00000000800 */
[----:B------:R3:W-:Y:S01]  /*5540*/  MUFU.EX2 R47, R2 ;  /* 0x00000002002f7308 */ /* 0x0007e20000000800 */
[----:B-1----:R-:W-:Y:S01]  /*5550*/  IMAD.MOV.U32 R3, RZ, RZ, R154 ;  /* 0x000000ffff037224 */ /* 0x002fe200078e009a */
[----:B--2---:R-:W-:Y:S01]  /*5560*/  F2FP.F16.F32.PACK_AB R98, R106, R176 ;  /* 0x000000b06a62723e */ /* 0x004fe200000000ff */
[----:B---3--:R-:W-:Y:S01]  /*5570*/  FFMA.FTZ R2, R107, UR26, -R0 ;  /* 0x0000001a6b027c23 */ /* 0x008fe20008010800 */
[----:B------:R-:W-:-:S02]  /*5580*/  IMAD.MOV.U32 R107, RZ, RZ, R149 ;  /* 0x000000ffff6b7224 */ /* 0x000fc400078e0095 */
[----:B------:R-:W-:Y:S02]  /*5590*/  IMAD.MOV.U32 R149, RZ, RZ, R137 ;  /* 0x000000ffff957224 */ /* 0x000fe400078e0089 */
[----:B------:R1:W2:Y:S01]  /*55a0*/  MUFU.EX2 R46, R2 ;  /* 0x00000002002e7308 */ /* 0x0002a20000000800 */
[----:B------:R-:W-:Y:S02]  /*55b0*/  IMAD.MOV.U32 R137, RZ, RZ, R175 ;  /* 0x000000ffff897224 */ /* 0x000fe400078e00af */
[----:B------:R-:W-:Y:S01]  /*55c0*/  HMMA.16816.F32 R172, R4, R26, R80 ;  /* 0x0000001a04ac723c */ /* 0x000fe20000001850 */
[----:B------:R-:W-:Y:S04]  /*55d0*/  LDSM.16.MT88.4 R4, [R222+0xbc00] ;  /* 0x00bc0000de04783b */ /* 0x000fe80000004200 */
[----:B------:R-:W-:Y:S01]  /*55e0*/  LDSM.16.MT88.4 R80, [R220+0xbc00] ;  /* 0x00bc0000dc50783b */ /* 0x000fe20000004200 */
[----:B-1----:R-:W-:Y:S01]  /*55f0*/  FFMA.FTZ R2, R15, UR26, -R0 ;  /* 0x0000001a0f027c23 */ /* 0x002fe20008010800 */
[----:B--2---:R-:W-:-:S03]  /*5600*/  F2FP.F16.F32.PACK_AB R11, R46, R47 ;  /* 0x0000002f2e0b723e */ /* 0x004fc600000000ff */
[----:B------:R1:W-:Y:S04]  /*5610*/  MUFU.EX2 R45, R2 ;  /* 0x00000002002d7308 */ /* 0x0003e80000000800 */
[C---:B------:R-:W-:Y:S06]  /*5620*/  HMMA.16816.F32 R56, R8.reuse, R42, R56 ;  /* 0x0000002a0838723c */ /* 0x040fec0000001838 */
[----:B------:R-:W-:Y:S01]  /*5630*/  HMMA.16816.F32 R116, R8, R48, R68 ;  /* 0x000000300874723c */ /* 0x000fe20000001844 */
[----:B------:R-:W-:-:S02]  /*5640*/  IMAD.MOV.U32 R42, RZ, RZ, R32 ;  /* 0x000000ffff2a7224 */ /* 0x000fc400078e0020 */
[----:B------:R-:W-:-:S03]  /*5650*/  IMAD.MOV.U32 R43, RZ, RZ, R139 ;  /* 0x000000ffff2b7224 */ /* 0x000fc600078e008b */
[C---:B------:R-:W-:Y:S01]  /*5660*/  HMMA.16816.F32 R60, R8.reuse, R50, R60 ;  /* 0x00000032083c723c */ /* 0x040fe2000000183c */
[----:B-1----:R-:W-:Y:S01]  /*5670*/  FFMA.FTZ R2, R214, UR26, -R13 ;  /* 0x0000001ad6027c23 */ /* 0x002fe2000801080d */
[----:B------:R-:W-:Y:S02]  /*5680*/  IMAD.MOV.U32 R214, RZ, RZ, R44 ;  /* 0x000000ffffd67224 */ /* 0x000fe400078e002c */
[----:B------:R-:W-:Y:S01]  /*5690*/  IMAD.MOV.U32 R48, RZ, RZ, R148 ;  /* 0x000000ffff307224 */ /* 0x000fe200078e0094 */
[----:B------:R1:W-:Y:S01]  /*56a0*/  MUFU.EX2 R44, R2 ;  /* 0x00000002002c7308 */ /* 0x0003e20000000800 */
[C---:B------:R-:W-:Y:S01]  /*56b0*/  HMMA.16816.F32 R52, R8.reuse, R38, R52 ;  /* 0x000000260834723c */ /* 0x040fe20000001834 */
[----:B------:R-:W-:Y:S02]  /*56c0*/  IMAD.MOV.U32 R51, RZ, RZ, R150 ;  /* 0x000000ffff337224 */ /* 0x000fe400078e0096 */
[----:B------:R-:W-:Y:S02]  /*56d0*/  IMAD.MOV.U32 R50, RZ, RZ, R151 ;  /* 0x000000ffff327224 */ /* 0x000fe400078e0097 */
[----:B------:R-:W-:Y:S01]  /*56e0*/  IMAD.MOV.U32 R49, RZ, RZ, R159 ;  /* 0x000000ffff317224 */ /* 0x000fe200078e009f */
[C---:B------:R-:W-:Y:S06]  /*56f0*/  HMMA.16816.F32 R68, R8.reuse, R16, R196 ;  /* 0x000000100844723c */ /* 0x040fec00000018c4 */
[----:B------:R-:W-:Y:S01]  /*5700*/  HMMA.16816.F32 R64, R8, R40, R64 ;  /* 0x000000280840723c */ /* 0x000fe20000001840 */
[----:B-1----:R-:W-:Y:S01]  /*5710*/  FFMA.FTZ R2, R213, UR26, -R13 ;  /* 0x0000001ad5027c23 */ /* 0x002fe2000801080d */
[----:B------:R-:W-:-:S04]  /*5720*/  IMAD.MOV.U32 R213, RZ, RZ, R149 ;  /* 0x000000ffffd57224 */ /* 0x000fc800078e0095 */
[----:B------:R-:W-:Y:S01]  /*5730*/  HMMA.16816.F32 R28, R8, R26, R28 ;  /* 0x0000001a081c723c */ /* 0x000fe2000000181c */
[----:B------:R-:W-:Y:S01]  /*5740*/  IMAD.MOV.U32 R40, RZ, RZ, R138 ;  /* 0x000000ffff287224 */ /* 0x000fe200078e008a */
[----:B------:R1:W2:Y:S01]  /*5750*/  MUFU.EX2 R35, R2 ;  /* 0x0000000200237308 */ /* 0x0002a20000000800 */
[----:B------:R-:W-:-:S03]  /*5760*/  IMAD.MOV.U32 R41, RZ, RZ, R137 ;  /* 0x000000ffff297224 */ /* 0x000fc600078e0089 */
[C---:B------:R-:W-:Y:S06]  /*5770*/  HMMA.16816.F32 R148, R8.reuse, R36, R164 ;  /* 0x000000240894723c */ /* 0x040fec00000018a4 */
[C---:B------:R-:W-:Y:S01]  /*5780*/  HMMA.16816.F32 R164, R8.reuse, R24, R168 ;  /* 0x0000001808a4723c */ /* 0x040fe200000018a8 */
[----:B------:R-:W-:Y:S05]  /*5790*/  LDSM.16.MT88.4 R168, [R222+0xac00] ;  /* 0x00ac0000dea8783b */ /* 0x000fea0000004200 */
[C---:B------:R-:W-:Y:S01]  /*57a0*/  HMMA.16816.F32 R36, R8.reuse, R20, R204 ;  /* 0x000000140824723c */ /* 0x040fe200000018cc */
[--C-:B-1----:R-:W-:Y:S01]  /*57b0*/  FFMA.FTZ R2, R210, UR26, -R13.reuse ;  /* 0x0000001ad2027c23 */ /* 0x102fe2000801080d */
[----:B------:R-:W-:Y:S01]  /*57c0*/  IMAD.MOV.U32 R210, RZ, RZ, R136 ;  /* 0x000000ffffd27224 */ /* 0x000fe200078e0088 */
[----:B--2---:R-:W-:Y:S01]  /*57d0*/  F2FP.F16.F32.PACK_AB R92, R35, R44 ;  /* 0x0000002c235c723e */ /* 0x004fe200000000ff */
[----:B------:R-:W-:Y:S01]  /*57e0*/  LDSM.16.MT88.4 R136, [R222+0x9c00] ;  /* 0x009c0000de88783b */ /* 0x000fe20000004200 */
[----:B------:R1:W-:Y:S01]  /*57f0*/  MUFU.EX2 R34, R2 ;  /* 0x0000000200227308 */ /* 0x0003e20000000800 */
[C---:B------:R-:W-:Y:S06]  /*5800*/  HMMA.16816.F32 R16, R8.reuse, R18, R88 ;  /* 0x000000120810723c */ /* 0x040fec0000001858 */
[----:B------:R-:W-:Y:S01]  /*5810*/  HMMA.16816.F32 R20, R8, R22, R160 ;  /* 0x000000160814723c */ /* 0x000fe200000018a0 */
[----:B-1----:R-:W-:Y:S01]  /*5820*/  FFMA.FTZ R2, R208, UR26, -R13 ;  /* 0x0000001ad0027c23 */ /* 0x002fe2000801080d */
[----:B------:R-:W-:-:S03]  /*5830*/  IMAD.MOV.U32 R208, RZ, RZ, R33 ;  /* 0x000000ffffd07224 */ /* 0x000fc600078e0021 */
[----:B------:R1:W2:Y:S02]  /*5840*/  MUFU.EX2 R33, R2 ;  /* 0x0000000200217308 */ /* 0x0002a40000000800 */
[----:B------:R-:W-:-:S04]  /*5850*/  FADD.FTZ R10, R208, R43 ;  /* 0x0000002bd00a7221 */ /* 0x000fc80000010000 */
[----:B------:R-:W-:Y:S01]  /*5860*/  FADD.FTZ R10, R210, R10 ;  /* 0x0000000ad20a7221 */ /* 0x000fe20000010000 */
[--C-:B-1----:R-:W-:Y:S01]  /*5870*/  FFMA.FTZ R2, R203, UR26, -R12.reuse ;  /* 0x0000001acb027c23 */ /* 0x102fe2000801080c */
[----:B------:R-:W-:Y:S01]  /*5880*/  IMAD.MOV.U32 R203, RZ, RZ, R155 ;  /* 0x000000ffffcb7224 */ /* 0x000fe200078e009b */
[----:B--2---:R-:W-:Y:S01]  /*5890*/  F2FP.F16.F32.PACK_AB R94, R33, R34 ;  /* 0x00000022215e723e */ /* 0x004fe200000000ff */
[----:B------:R-:W1:Y:S01]  /*58a0*/  LDSM.16.MT88.4 R152, [R220+0xac00] ;  /* 0x00ac0000dc98783b */ /* 0x000e620000004200 */
[----:B------:R2:W-:Y:S02]  /*58b0*/  MUFU.EX2 R32, R2 ;  /* 0x0000000200207308 */ /* 0x0005e40000000800 */
[----:B--2---:R-:W-:Y:S01]  /*58c0*/  FFMA.FTZ R2, R209, UR26, -R12 ;  /* 0x0000001ad1027c23 */ /* 0x004fe2000801080c */
[----:B------:R-:W-:-:S05]  /*58d0*/  IMAD.MOV.U32 R209, RZ, RZ, R14 ;  /* 0x000000ffffd17224 */ /* 0x000fca00078e000e */
[----:B------:R2:W3:Y:S01]  /*58e0*/  MUFU.EX2 R15, R2 ;  /* 0x00000002000f7308 */ /* 0x0004e20000000800 */
[----:B------:R-:W-:-:S04]  /*58f0*/  FADD.FTZ R3, R3, R209 ;  /* 0x000000d103037221 */ /* 0x000fc80000010000 */
[----:B------:R-:W-:-:S04]  /*5900*/  FADD.FTZ R3, R40, R3 ;  /* 0x0000000328037221 */ /* 0x000fc80000010000 */
[----:B------:R-:W-:-:S04]  /*5910*/  FADD.FTZ R3, R50, R3 ;  /* 0x0000000332037221 */ /* 0x000fc80000010000 */
[----:B------:R-:W-:Y:S01]  /*5920*/  FADD.FTZ R3, R48, R3 ;  /* 0x0000000330037221 */ /* 0x000fe20000010000 */
[--C-:B--2---:R-:W-:Y:S01]  /*5930*/  FFMA.FTZ R2, R212, UR26, -R12.reuse ;  /* 0x0000001ad4027c23 */ /* 0x104fe2000801080c */
[----:B---3--:R-:W-:Y:S02]  /*5940*/  F2FP.F16.F32.PACK_AB R93, R15, R32 ;  /* 0x000000200f5d723e */ /* 0x008fe400000000ff */
[----:B------:R-:W-:Y:S01]  /*5950*/  FADD.FTZ R3, R49, R3 ;  /* 0x0000000331037221 */ /* 0x000fe20000010000 */
[----:B------:R2:W-:Y:S02]  /*5960*/  MUFU.EX2 R24, R2 ;  /* 0x0000000200187308 */ /* 0x0005e40000000800 */
[----:B--2---:R-:W-:-:S06]  /*5970*/  FFMA.FTZ R2, R215, UR26, -R12 ;  /* 0x0000001ad7027c23 */ /* 0x004fcc000801080c */
[----:B------:R2:W3:Y:S02]  /*5980*/  MUFU.EX2 R14, R2 ;  /* 0x00000002000e7308 */ /* 0x0004e40000000800 */
[----:B--2---:R-:W-:Y:S01]  /*5990*/  FFMA.FTZ R2, R201, UR26, -R0 ;  /* 0x0000001ac9027c23 */ /* 0x004fe20008010800 */
[----:B---3--:R-:W-:-:S05]  /*59a0*/  F2FP.F16.F32.PACK_AB R95, R14, R24 ;  /* 0x000000180e5f723e */ /* 0x008fca00000000ff */
[----:B------:R2:W3:Y:S02]  /*59b0*/  MUFU.EX2 R13, R2 ;  /* 0x00000002000d7308 */ /* 0x0004e40000000800 */
[C---:B-1----:R-:W-:Y:S06]  /*59c0*/  HMMA.16816.F32 R156, R92.reuse, R154, R84 ;  /* 0x0000009a5c9c723c */ /* 0x042fec0000001854 */
[C---:B------:R-:W-:Y:S06]  /*59d0*/  HMMA.16816.F32 R88, R92.reuse, R4, R192 ;  /* 0x000000045c58723c */ /* 0x040fec00000018c0 */
[----:B------:R-:W-:Y:S01]  /*59e0*/  HMMA.16816.F32 R112, R92, R124, R128 ;  /* 0x0000007c5c70723c */ /* 0x000fe20000001880 */
[--C-:B--2---:R-:W-:Y:S01]  /*59f0*/  FFMA.FTZ R2, R202, UR26, -R0.reuse ;  /* 0x0000001aca027c23 */ /* 0x104fe20008010800 */
[----:B------:R-:W-:Y:S01]  /*5a00*/  FFMA.FTZ R0, R211, UR26, -R0 ;  /* 0x0000001ad3007c23 */ /* 0x000fe20008010800 */
[----:B---3--:R-:W-:-:S02]  /*5a10*/  F2FP.F16.F32.PACK_AB R97, R13, R45 ;  /* 0x0000002d0d61723e */ /* 0x008fc400000000ff */
        /* <DEDUP_REMOVED lines=11> */
[----:B------:R-:W-:Y:S01]  /*5ad0*/  FADD.FTZ R2, R213, R10 ;  /* 0x0000000ad5027221 */ /* 0x000fe20000010000 */
[----:B------:R-:W-:Y:S01]  /*5ae0*/  FADD.FTZ R0, R235, R0 ;  /* 0x00000000eb007221 */ /* 0x000fe20000010000 */
[----:B------:R-:W-:Y:S03]  /*5af0*/  HMMA.16816.F32 R160, R92, R168, R184 ;  /* 0x000000a85ca0723c */ /* 0x000fe600000018b8 */
[----:B------:R-:W-:-:S03]  /*5b00*/  FADD.FTZ R0, R236, R0 ;  /* 0x00000000ec007221 */ /* 0x000fc60000010000 */
[----:B------:R-:W-:Y:S01]  /*5b10*/  HMMA.16816.F32 R84, R96, R4, R36 ;  /* 0x000000046054723c */ /* 0x000fe20000001824 */
[----:B------:R-:W-:-:S05]  /*5b20*/  FADD.FTZ R0, R218, R0 ;  /* 0x00000000da007221 */ /* 0x000fca0000010000 */
[C---:B------:R-:W-:Y:S01]  /*5b30*/  HMMA.16816.F32 R172, R92.reuse, R170, R172 ;  /* 0x000000aa5cac723c */ /* 0x040fe200000018ac */
[----:B------:R-:W-:Y:S01]  /*5b40*/  FADD.FTZ R4, R252, R9 ;  /* 0x00000009fc047221 */ /* 0x000fe20000010000 */
[----:B------:R-:W-:Y:S01]  /*5b50*/  FADD.FTZ R5, R246, R2 ;  /* 0x00000002f6057221 */ /* 0x000fe20000010000 */
[----:B------:R-:W-:Y:S02]  /*5b60*/  FADD.FTZ R2, R219, R0 ;  /* 0x00000000db027221 */ /* 0x000fe40000010000 */
        /* <DEDUP_REMOVED lines=43> */
[----:B------:R1:W-:Y:S04]  /*5e20*/  STL [R1+0x14], R4 ;  /* 0x0000140401007387 */ /* 0x0003e80000100800 */
[----:B------:R1:W-:Y:S01]  /*5e30*/  STL [R1+0xc], R3 ;  /* 0x00000c0301007387 */ /* 0x0003e20000100800 */
[----:B------:R-:W-:Y:S03]  /*5e40*/  HMMA.16816.F32 R76, R92, R82, R76 ;  /* 0x000000525c4c723c */ /* 0x000fe6000000184c */
[----:B------:R1:W-:Y:S03]  /*5e50*/  STL [R1+0x10], R235 ;  /* 0x000010eb01007387 */ /* 0x0003e60000100800 */
[C---:B------:R-:W-:Y:S01]  /*5e60*/  HMMA.16816.F32 R116, R96.reuse, R124, R116 ;  /* 0x0000007c6074723c */ /* 0x040fe20000001874 */
[----:B------:R1:W-:Y:S05]  /*5e70*/  STL [R1+0x8], R252 ;  /* 0x000008fc01007387 */ /* 0x0003ea0000100800 */
        /* <DEDUP_REMOVED lines=12> */
[----:B-1----:R-:W-:-:S15]  /*5f40*/  @!P0 BRA `(.L_x_169) ;  /* 0x0000008800088947 */ /* 0x002fde0003800000 */
[----:B------:R-:W2:Y:S01]  /*5f50*/  LDL.64 R182, [R1] ;  /* 0x0000000001b67983 */ /* 0x000ea20000100a00 */
[----:B------:R-:W-:Y:S01]  /*5f60*/  UIADD3 UR24, UR25, -0x2, URZ ;  /* 0xfffffffe19187890 */ /* 0x000fe2000fffe03f */
[----:B------:R-:W-:-:S04]  /*5f70*/  DEPBAR.LE SB0, 0x0 ;  /* 0x000080000000791a */ /* 0x000fc80000000000 */
[----:B------:R-:W-:Y:S01]  /*5f80*/  USHF.R.S32.HI UR4, URZ, 0x1f, UR24 ;  /* 0x0000001f3f047899 */ /* 0x000fe20008011418 */
[----:B------:R-:W-:Y:S01]  /*5f90*/  IMAD.U32 R4, RZ, RZ, UR24 ;  /* 0x00000018ff047e24 */ /* 0x000fe2000f8e00ff */
[----:B------:R-:W-:Y:S01]  /*5fa0*/  UIMAD UR5, UR22, UR24, URZ ;  /* 0x00000018160572a4 */ /* 0x000fe2000f8e023f */
[----:B------:R-:W-:Y:S01]  /*5fb0*/  IMAD.U32 R6, RZ, RZ, UR9 ;  /* 0x00000009ff067e24 */ /* 0x000fe2000f8e00ff */
[----:B------:R-:W-:Y:S01]  /*5fc0*/  ULDC.64 UR6, c[0x0][0x220] ;  /* 0x0000880000067ab9 */ /* 0x000fe20000000a00 */
[----:B------:R-:W1:Y:S01]  /*5fd0*/  S2R R107, SR_TID.X ;  /* 0x00000000006b7919 */ /* 0x000e620000002100 */
[----:B------:R-:W-:Y:S01]  /*5fe0*/  UIMAD UR4, UR4, UR23, UR5 ;  /* 0x00000017040472a4 */ /* 0x000fe2000f8e0205 */
[----:B-1----:R-:W-:-:S05]  /*5ff0*/  IMAD.SHL.U32 R107, R107, 0x2, RZ ;  /* 0x000000026b6b7824 */ /* 0x002fca00078e00ff */
[----:B------:R-:W-:Y:S01]  /*6000*/  LOP3.LUT R107, R107, 0x6, RZ, 0xc0, !PT ;  /* 0x000000066b6b7812 */ /* 0x000fe200078ec0ff */
[----:B------:R-:W-:Y:S01]  /*6010*/  BAR.SYNC.DEFER_BLOCKING 0x0 ;  /* 0x0000000000007b1d */ /* 0x000fe20000010000 */
[----:B--2---:R-:W-:-:S04]  /*6020*/  IMAD.WIDE.U32 R4, R4, UR23, R182 ;  /* 0x0000001704047c25 */ /* 0x004fc8000f8e00b6 */
[----:B------:R-:W-:Y:S01]  /*6030*/  VIADD R0, R5, UR4 ;  /* 0x0000000405007c36 */ /* 0x000fe20008000000 */
[C---:B------:R-:W-:Y:S01]  /*6040*/  LEA R2, P0, R4.reuse, UR6, 0x1 ;  /* 0x0000000604027c11 */ /* 0x040fe2000f8008ff */
[----:B------:R-:W-:Y:S01]  /*6050*/  IMAD.U32 R5, RZ, RZ, UR9 ;  /* 0x00000009ff057e24 */ /* 0x000fe2000f8e00ff */
[----:B------:R-:W-:Y:S02]  /*6060*/  UIADD3 UR4, UR25, -0x2, URZ ;  /* 0xfffffffe19047890 */ /* 0x000fe4000fffe03f */
[----:B------:R-:W-:Y:S01]  /*6070*/  LEA.HI.X R3, R4, UR7, R0, 0x1, P0 ;  /* 0x0000000704037c11 */ /* 0x000fe200080f0c00 */
[----:B------:R-:W-:Y:S01]  /*6080*/  IMAD.U32 R0, RZ, RZ, UR8 ;  /* 0x00000008ff007e24 */ /* 0x000fe2000f8e00ff */
[----:B------:R-:W-:Y:S01]  /*6090*/  LEA R4, P0, R5, R2, 0x1 ;  /* 0x0000000205047211 */ /* 0x000fe200078008ff */
[----:B------:R-:W-:Y:S02]  /*60a0*/  UISETP.GT.AND UP0, UPT, UR4, UR15, UPT ;  /* 0x0000000f0400728c */ /* 0x000fe4000bf04270 */
[----:B------:R-:W-:Y:S01]  /*60b0*/  @!PT LDS RZ, [RZ] ;  /* 0x00000000fffff984 */ /* 0x000fe20000000800 */
[----:B------:R-:W-:Y:S01]  /*60c0*/  @!PT LDS RZ, [RZ] ;  /* 0x00000000fffff984 */ /* 0x000fe20000000800 */
[----:B------:R-:W-:Y:S01]  /*60d0*/  @!PT LDS RZ, [RZ] ;  /* 0x00000000fffff984 */ /* 0x000fe20000000800 */
[----:B------:R-:W-:Y:S01]  /*60e0*/  LDGSTS.E.BYPASS.LTC128B.128 [R234+0x9000], desc[UR18][R2.64] ;  /* 0x0900000002ea7fae */ /* 0x000fe2000b901d52 */
[----:B------:R-:W-:-:S03]  /*60f0*/  LEA.HI.X R5, R6, R3, R0, 0x1, P0 ;  /* 0x0000000306057211 */ /* 0x000fc600000f0c00 */
[----:B------:R-:W-:Y:S04]  /*6100*/  LDGSTS.E.BYPASS.LTC128B.128 [R234+0xa000], desc[UR18][R2.64+0x40] ;  /* 0x0a00004002ea7fae */ /* 0x000fe8000b901d52 */
[----:B------:R-:W-:Y:S04]  /*6110*/  LDGSTS.E.BYPASS.LTC128B.128 [R234+0xb000], desc[UR18][R2.64+0x80] ;  /* 0x0b00008002ea7fae */ /* 0x000fe8000b901d52 */
[----:B------:R-:W-:Y:S04]  /*6120*/  LDGSTS.E.BYPASS.LTC128B.128 [R234+0x9800], desc[UR18][R4.64] ;  /* 0x0980000004ea7fae */ /* 0x000fe8000b901d52 */
[----:B------:R-:W-:Y:S04]  /*6130*/  LDGSTS.E.BYPASS.LTC128B.128 [R234+0xa800], desc[UR18][R4.64+0x40] ;  /* 0x0a80004004ea7fae */ /* 0x000fe8000b901d52 */
[----:B------:R1:W-:Y:S04]  /*6140*/  LDGSTS.E.BYPASS.LTC128B.128 [R234+0xb800], desc[UR18][R4.64+0x80] ;  /* 0x0b80008004ea7fae */ /* 0x0003e8000b901d52 */
[----:B------:R-:W-:Y:S04]  /*6150*/  LDSM.16.M88.4 R12, [R224] ;  /* 0x00000000e00c783b */ /* 0x000fe80000000200 */
[----:B------:R-:W2:Y:S04]  /*6160*/  LDSM.16.M88.4 R16, [R221+0x6000] ;  /* 0x00600000dd10783b */ /* 0x000ea80000000200 */
[----:B------:R-:W3:Y:S04]  /*6170*/  LDSM.16.M88.4 R8, [R224+0x1000] ;  /* 0x00100000e008783b */ /* 0x000ee80000000200 */
[----:B------:R-:W4:Y:S04]  /*6180*/  LDSM.16.M88.4 R20, [R221+0x6800] ;  /* 0x00680000dd14783b */ /* 0x000f280000000200 */
[----:B------:R-:W5:Y:S04]  /*6190*/  LDSM.16.M88.4 R24, [R221+0x6400] ;  /* 0x00640000dd18783b */ /* 0x000f680000000200 */
[----:B------:R-:W5:Y:S04]  /*61a0*/  LDSM.16.M88.4 R28, [R221+0x6c00] ;  /* 0x006c0000dd1c783b */ /* 0x000f680000000200 */
[----:B-1----:R-:W-:Y:S04]  /*61b0*/  LDSM.16.M88.4 R4, [R225+0x1000] ;  /* 0x00100000e104783b */ /* 0x002fe80000000200 */
[----:B------:R-:W1:Y:S04]  /*61c0*/  LDSM.16.M88.4 R32, [R223+0x6800] ;  /* 0x00680000df20783b */ /* 0x000e680000000200 */
[----:B------:R-:W1:Y:S04]  /*61d0*/  LDSM.16.M88.4 R36, [R223+0x6400] ;  /* 0x00640000df24783b */ /* 0x000e680000000200 */
[----:B------:R-:W1:Y:S04]  /*61e0*/  LDSM.16.M88.4 R40, [R223+0x6000] ;  /* 0x00600000df28783b */ /* 0x000e680000000200 */
[----:B------:R-:W1:Y:S01]  /*61f0*/  LDSM.16.M88.4 R44, [R223+0x6c00] ;  /* 0x006c0000df2c783b */ /* 0x000e620000000200 */
[-C--:B--2---:R-:W-:Y:S03]  /*6200*/  HMMA.16816.F32 R216, R12, R16.reuse, RZ ;  /* 0x000000100cd8723c */ /* 0x084fe600000018ff */
[----:B------:R-:W-:Y:S04]  /*6210*/  LDSM.16.M88.4 R56, [R221+0x7000] ;  /* 0x00700000dd38783b */ /* 0x000fe80000000200 */
[----:B------:R-:W-:Y:S01]  /*6220*/  LDSM.16.M88.4 R48, [R221+0x7400] ;  /* 0x00740000dd30783b */ /* 0x000fe20000000200 */
[C---:B---3--:R-:W-:Y:S03]  /*6230*/  HMMA.16816.F32 R52, R8.reuse, R16, RZ ;  /* 0x000000100834723c */ /* 0x048fe600000018ff */
[----:B------:R-:W0:Y:S03]  /*6240*/  LDGDEPBAR ;  /* 0x00000000000079af */ /* 0x000e260000000000 */
[-C--:B------:R-:W-:Y:S06]  /*6250*/  HMMA.16816.F32 R212, R8, R18.reuse, RZ ;  /* 0x0000001208d4723c */ /* 0x080fec00000018ff */
[----:B------:R-:W-:Y:S01]  /*6260*/  HMMA.16816.F32 R208, R12, R18, RZ ;  /* 0x000000120cd0723c */ /* 0x000fe200000018ff */
[----:B------:R-:W2:Y:S05]  /*6270*/  LDSM.16.M88.4 R16, [R225] ;  /* 0x00000000e110783b */ /* 0x000eaa0000000200 */
[C---:B----4-:R-:W-:Y:S06]  /*6280*/  HMMA.16816.F32 R196, R8.reuse, R22, RZ ;  /* 0x0000001608c4723c */ /* 0x050fec00000018ff */
[C---:B-----5:R-:W-:Y:S06]  /*6290*/  HMMA.16816.F32 R188, R8.reuse, R24, RZ ;  /* 0x0000001808bc723c */ /* 0x060fec00000018ff */
[C---:B------:R-:W-:Y:S06]  /*62a0*/  HMMA.16816.F32 R204, R8.reuse, R26, RZ ;  /* 0x0000001a08cc723c */ /* 0x040fec00000018ff */
[C---:B------:R-:W-:Y:S06]  /*62b0*/  HMMA.16816.F32 R200, R8.reuse, R20, RZ ;  /* 0x0000001408c8723c */ /* 0x040fec00000018ff */
[C---:B------:R-:W-:Y:S06]  /*62c0*/  HMMA.16816.F32 R192, R8.reuse, R28, RZ ;  /* 0x0000001c08c0723c */ /* 0x040fec00000018ff */
[----:B------:R-:W-:Y:S06]  /*62d0*/  HMMA.16816.F32 R184, R8, R30, RZ ;  /* 0x0000001e08b8723c */ /* 0x000fec00000018ff */
[C---:B------:R-:W-:Y:S06]  /*62e0*/  HMMA.16816.F32 R8, R12.reuse, R28, RZ ;  /* 0x0000001c0c08723c */ /* 0x040fec00000018ff */
[C---:B------:R-:W-:Y:S06]  /*62f0*/  HMMA.16816.F32 R108, R12.reuse, R20, RZ ;  /* 0x000000140c6c723c */ /* 0x040fec00000018ff */
[----:B------:R-:W-:Y:S01]  /*6300*/  HMMA.16816.F32 R64, R12, R22, RZ ;  /* 0x000000160c40723c */ /* 0x000fe200000018ff */
[----:B------:R-:W3:Y:S05]  /*6310*/  LDSM.16.M88.4 R20, [R224+0x3000] ;  /* 0x00300000e014783b */ /* 0x000eea0000000200 */
[----:B-1----:R-:W-:Y:S06]  /*6320*/  HMMA.16816.F32 R244, R4, R34, R196 ;  /* 0x0000002204f4723c */ /* 0x002fec00000018c4 */
[C---:B------:R-:W-:Y:S06]  /*6330*/  HMMA.16816.F32 R180, R12.reuse, R24, RZ ;  /* 0x000000180cb4723c */ /* 0x040fec00000018ff */
[C---:B------:R-:W-:Y:S01]  /*6340*/  HMMA.16816.F32 R176, R12.reuse, R26, RZ ;  /* 0x0000001a0cb0723c */ /* 0x040fe200000018ff */
[----:B------:R-:W-:Y:S05]  /*6350*/  LDSM.16.M88.4 R24, [R221+0x7c00] ;  /* 0x007c0000dd18783b */ /* 0x000fea0000000200 */
[----:B------:R-:W-:Y:S01]  /*6360*/  HMMA.16816.F32 R60, R12, R30, RZ ;  /* 0x0000001e0c3c723c */ /* 0x000fe200000018ff */
[----:B------:R-:W1:Y:S05]  /*6370*/  LDSM.16.M88.4 R28, [R221+0x7800] ;  /* 0x00780000dd1c783b */ /* 0x000e6a0000000200 */
[----:B------:R-:W-:Y:S01]  /*6380*/  HMMA.16816.F32 R12, R4, R36, R188 ;  /* 0x00000024040c723c */ /* 0x000fe200000018bc */
[----:B------:R-:W-:-:S02]  /*6390*/  IMAD.MOV.U32 R100, RZ, RZ, R244 ;  /* 0x000000ffff647224 */ /* 0x000fc400078e00f4 */
[----:B------:R-:W-:Y:S02]  /*63a0*/  IMAD.MOV.U32 R3, RZ, RZ, R245 ;  /* 0x000000ffff037224 */ /* 0x000fe400078e00f5 */
[----:B------:R-:W-:Y:S01]  /*63b0*/  IMAD.MOV.U32 R2, RZ, RZ, R246 ;  /* 0x000000ffff027224 */ /* 0x000fe200078e00f6 */
[----:B------:R-:W-:Y:S01]  /*63c0*/  HMMA.16816.F32 R240, R4, R38, R204 ;  /* 0x0000002604f0723c */ /* 0x000fe200000018cc */
[----:B------:R-:W-:-:S05]  /*63d0*/  IMAD.MOV.U32 R0, RZ, RZ, R247 ;  /* 0x000000ffff007224 */ /* 0x000fca00078e00f7 */
[C---:B------:R-:W-:Y:S06]  /*63e0*/  HMMA.16816.F32 R52, R4.reuse, R40, R52 ;  /* 0x000000280434723c */ /* 0x040fec0000001834 */
[C---:B------:R-:W-:Y:S06]  /*63f0*/  HMMA.16816.F32 R188, R4.reuse, R32, R200 ;  /* 0x0000002004bc723c */ /* 0x040fec00000018c8 */
[C---:B------:R-:W-:Y:S06]  /*6400*/  HMMA.16816.F32 R236, R4.reuse, R44, R192 ;  /* 0x0000002c04ec723c */ /* 0x040fec00000018c0 */
[C---:B------:R-:W-:Y:S06]  /*6410*/  HMMA.16816.F32 R212, R4.reuse, R42, R212 ;  /* 0x0000002a04d4723c */ /* 0x040fec00000018d4 */
[----:B------:R-:W-:Y:S06]  /*6420*/  HMMA.16816.F32 R204, R4, R46, R184 ;  /* 0x0000002e04cc723c */ /* 0x000fec00000018b8 */
[C---:B--2---:R-:W-:Y:S01]  /*6430*/  HMMA.16816.F32 R4, R16.reuse, R44, R8 ;  /* 0x0000002c1004723c */ /* 0x044fe20000001808 */
[----:B------:R-:W2:Y:S05]  /*6440*/  LDSM.16.M88.4 R8, [R224+0x2000] ;  /* 0x00200000e008783b */ /* 0x000eaa0000000200 */
[C---:B------:R-:W-:Y:S06]  /*6450*/  HMMA.16816.F32 R248, R16.reuse, R32, R108 ;  /* 0x0000002010f8723c */ /* 0x040fec000000186c */
[----:B------:R-:W-:Y:S01]  /*6460*/  HMMA.16816.F32 R216, R16, R40, R216 ;  /* 0x0000002810d8723c */ /* 0x000fe200000018d8 */
[----:B------:R-:W-:-:S02]  /*6470*/  IMAD.MOV.U32 R108, RZ, RZ, R100 ;  /* 0x000000ffff6c7224 */ /* 0x000fc400078e0064 */
[----:B------:R-:W-:Y:S02]  /*6480*/  IMAD.MOV.U32 R109, RZ, RZ, R3 ;  /* 0x000000ffff6d7224 */ /* 0x000fe400078e0003 */
[----:B------:R-:W-:Y:S01]  /*6490*/  IMAD.MOV.U32 R110, RZ, RZ, R2 ;  /* 0x000000ffff6e7224 */ /* 0x000fe200078e0002 */
[C---:B------:R-:W-:Y:S01]  /*64a0*/  HMMA.16816.F32 R208, R16.reuse, R42, R208 ;  /* 0x0000002a10d0723c */ /* 0x040fe200000018d0 */
[----:B------:R-:W-:Y:S01]  /*64b0*/  IMAD.MOV.U32 R111, RZ, RZ, R0 ;  /* 0x000000ffff6f7224 */ /* 0x000fe200078e0000 */
[----:B------:R-:W-:Y:S04]  /*64c0*/  LDSM.16.M88.4 R40, [R223+0x7400] ;  /* 0x00740000df28783b */ /* 0x000fe80000000200 */
[----:B------:R-:W-:Y:S01]  /*64d0*/  IMAD.MOV.U32 R100, RZ, RZ, R4 ;  /* 0x000000ffff647224 */ /* 0x000fe200078e0004 */
[----:B------:R-:W-:Y:S01]  /*64e0*/  HMMA.16816.F32 R244, R16, R36, R180 ;  /* 0x0000002410f4723c */ /* 0x000fe200000018b4 */
[----:B------:R-:W-:-:S02]  /*64f0*/  IMAD.MOV.U32 R3, RZ, RZ, R5 ;  /* 0x000000ffff037224 */ /* 0x000fc400078e0005 */
[----:B------:R-:W-:Y:S02]  /*6500*/  IMAD.MOV.U32 R2, RZ, RZ, R6 ;  /* 0x000000ffff027224 */ /* 0x000fe400078e0006 */
[----:B------:R-:W-:Y:S01]  /*6510*/  IMAD.MOV.U32 R0, RZ, RZ, R7 ;  /* 0x000000ffff007224 */ /* 0x000fe200078e0007 */
[C---:B------:R-:W-:Y:S01]  /*6520*/  HMMA.16816.F32 R200, R16.reuse, R38, R176 ;  /* 0x0000002610c8723c */ /* 0x040fe200000018b0 */
[----:B------:R-:W4:Y:S05]  /*6530*/  LDSM.16.M88.4 R4, [R225+0x3000] ;  /* 0x00300000e104783b */ /* 0x000f2a0000000200 */
[C---:B------:R-:W-:Y:S06]  /*6540*/  HMMA.16816.F32 R196, R16.reuse, R34, R64 ;  /* 0x0000002210c4723c */ /* 0x040fec0000001840 */
[----:B------:R-:W-:Y:S01]  /*6550*/  HMMA.16816.F32 R192, R16, R46, R60 ;  /* 0x0000002e10c0723c */ /* 0x000fe2000000183c */
[----:B------:R-:W5:Y:S04]  /*6560*/  LDSM.16.M88.4 R16, [R223+0x7000] ;  /* 0x00700000df10783b */ /* 0x000f680000000200 */
[----:B------:R-:W-:Y:S01]  /*6570*/  LDSM.16.M88.4 R60, [R223+0x7c00] ;  /* 0x007c0000df3c783b */ /* 0x000fe20000000200 */
[C---:B---3--:R-:W-:Y:S03]  /*6580*/  HMMA.16816.F32 R180, R20.reuse, R56, R52 ;  /* 0x0000003814b4723c */ /* 0x048fe60000001834 */
[----:B------:R-:W3:Y:S03]  /*6590*/  LDSM.16.M88.4 R52, [R223+0x7800] ;  /* 0x00780000df34783b */ /* 0x000ee60000000200 */
[C---:B------:R-:W-:Y:S01]  /*65a0*/  HMMA.16816.F32 R36, R20.reuse, R48, R12 ;  /* 0x000000301424723c */ /* 0x040fe2000000180c */
[----:B------:R-:W3:Y:S05]  /*65b0*/  LDSM.16.M88.4 R12, [R225+0x2000] ;  /* 0x00200000e10c783b */ /* 0x000eea0000000200 */
[C---:B------:R-:W-:Y:S06]  /*65c0*/  HMMA.16816.F32 R32, R20.reuse, R50, R240 ;  /* 0x000000321420723c */ /* 0x040fec00000018f0 */
[C---:B-1----:R-:W-:Y:S06]  /*65d0*/  HMMA.16816.F32 R176, R20.reuse, R28, R188 ;  /* 0x0000001c14b0723c */ /* 0x042fec00000018bc */
[C---:B------:R-:W-:Y:S06]  /*65e0*/  HMMA.16816.F32 R188, R20.reuse, R30, R108 ;  /* 0x0000001e14bc723c */ /* 0x040fec000000186c */
[C---:B------:R-:W-:Y:S06]  /*65f0*/  HMMA.16816.F32 R184, R20.reuse, R24, R236 ;  /* 0x0000001814b8723c */ /* 0x040fec00000018ec */
[C---:B------:R-:W-:Y:S06]  /*6600*/  HMMA.16816.F32 R44, R20.reuse, R58, R212 ;  /* 0x0000003a142c723c */ /* 0x040fec00000018d4 */
[----:B------:R-:W-:Y:S01]  /*6610*/  HMMA.16816.F32 R108, R20, R26, R204 ;  /* 0x0000001a146c723c */ /* 0x000fe200000018cc */
[----:B------:R-:W-:Y:S05]  /*6620*/  LDSM.16.M88.4 R20, [R224+0x4000] ;  /* 0x00400000e014783b */ /* 0x000fea0000000200 */
[----:B--2---:R-:W-:Y:S01]  /*6630*/  HMMA.16816.F32 R64, R8, R56, R216 ;  /* 0x000000380840723c */ /* 0x004fe200000018d8 */
[----:B------:R-:W-:-:S02]  /*6640*/  IMAD.MOV.U32 R204, RZ, RZ, R100 ;  /* 0x000000ffffcc7224 */ /* 0x000fc400078e0064 */
[----:B------:R-:W-:Y:S02]  /*6650*/  IMAD.MOV.U32 R205, RZ, RZ, R3 ;  /* 0x000000ffffcd7224 */ /* 0x000fe400078e0003 */
[----:B------:R-:W-:Y:S01]  /*6660*/  IMAD.MOV.U32 R206, RZ, RZ, R2 ;  /* 0x000000ffffce7224 */ /* 0x000fe200078e0002 */
[----:B------:R-:W-:Y:S01]  /*6670*/  HMMA.16816.F32 R216, R8, R26, R192 ;  /* 0x0000001a08d8723c */ /* 0x000fe200000018c0 */
[----:B------:R-:W-:Y:S02]  /*6680*/  IMAD.MOV.U32 R207, RZ, RZ, R0 ;  /* 0x000000ffffcf7224 */ /* 0x000fe400078e0000 */
[----:B------:R-:W-:-:S03]  /*6690*/  IMAD.U32 R0, RZ, RZ, UR4 ;  /* 0x00000004ff007e24 */ /* 0x000fc6000f8e00ff */
[----:B------:R-:W-:Y:S01]  /*66a0*/  HMMA.16816.F32 R56, R8, R58, R208 ;  /* 0x0000003a0838723c */ /* 0x000fe200000018d0 */
[----:B------:R-:W-:-:S04]  /*66b0*/  IMAD R0, R0, 0x40, R107 ;  /* 0x0000004000007824 */ /* 0x000fc800078e026b */
[C---:B------:R-:W-:Y:S01]  /*66c0*/  VIADD R2, R0.reuse, 0x1 ;  /* 0x0000000100027836 */ /* 0x040fe20000000000 */
[----:B----4-:R-:W-:Y:S01]  /*66d0*/  HMMA.16816.F32 R192, R4, R42, R32 ;  /* 0x0000002a04c0723c */ /* 0x010fe20000001820 */
[----:B------:R-:W1:Y:S01]  /*66e0*/  LDSM.16.M88.4 R32, [R221+0x8000] ;  /* 0x00800000dd20783b */ /* 0x000e620000000200 */
[C---:B------:R-:W-:Y:S01]  /*66f0*/  ISETP.GE.AND P2, PT, R0.reuse, R233, PT ;  /* 0x000000e90000720c */ /* 0x040fe20003f46270 */
[----:B------:R-:W-:Y:S01]  /*6700*/  VIADD R3, R0, 0x9 ;  /* 0x0000000900037836 */ /* 0x000fe20000000000 */
[----:B------:R-:W-:Y:S02]  /*6710*/  ISETP.GE.AND P0, PT, R2, R231, PT ;  /* 0x000000e70200720c */ /* 0x000fe40003f06270 */
[----:B------:R-:W-:Y:S01]  /*6720*/  HMMA.16816.F32 R212, R8, R48, R244 ;  /* 0x0000003008d4723c */ /* 0x000fe200000018f4 */
[----:B------:R-:W-:Y:S02]  /*6730*/  ISETP.LT.OR P2, PT, R0, R228, P2 ;  /* 0x000000e40000720c */ /* 0x000fe40001741670 */
[----:B------:R-:W-:-:S02]  /*6740*/  ISETP.GE.AND P4, PT, R2, R230, PT ;  /* 0x000000e60200720c */ /* 0x000fc40003f86270 */
[----:B------:R-:W-:Y:S01]  /*6750*/  ISETP.GE.AND P1, PT, R0, R231, PT ;  /* 0x000000e70000720c */ /* 0x000fe20003f26270 */
[C---:B------:R-:W-:Y:S01]  /*6760*/  HMMA.16816.F32 R244, R8.reuse, R24, R204 ;  /* 0x0000001808f4723c */ /* 0x040fe200000018cc */
[----:B------:R-:W-:Y:S01]  /*6770*/  LDSM.16.M88.4 R24, [R221+0x8400] ;  /* 0x00840000dd18783b */ /* 0x000fe20000000200 */
[CC--:B------:R-:W-:Y:S02]  /*6780*/  ISETP.LT.OR P0, PT, R2.reuse, R229.reuse, P0 ;  /* 0x000000e50200720c */ /* 0x0c0fe40000701670 */
[----:B------:R-:W-:Y:S02]  /*6790*/  ISETP.LT.OR P4, PT, R2, R226, P4 ;  /* 0x000000e20200720c */ /* 0x000fe40002781670 */
[----:B------:R-:W-:Y:S01]  /*67a0*/  HMMA.16816.F32 R208, R8, R50, R200 ;  /* 0x0000003208d0723c */ /* 0x000fe200000018c8 */
[----:B------:R-:W-:Y:S02]  /*67b0*/  ISETP.LT.OR P1, PT, R0, R229, P1 ;  /* 0x000000e50000720c */ /* 0x000fe40000f21670 */
[----:B------:R-:W-:-:S02]  /*67c0*/  ISETP.GE.AND P6, PT, R2, R233, PT ;  /* 0x000000e90200720c */ /* 0x000fc40003fc6270 */
[-C--:B------:R-:W-:Y:S01]  /*67d0*/  ISETP.GE.AND P5, PT, R2, R232.reuse, PT ;  /* 0x000000e80200720c */ /* 0x080fe20003fa6270 */
[----:B------:R-:W-:Y:S01]  /*67e0*/  HMMA.16816.F32 R236, R8, R30, R196 ;  /* 0x0000001e08ec723c */ /* 0x000fe200000018c4 */
[----:B------:R-:W-:Y:S02]  /*67f0*/  ISETP.GE.AND P3, PT, R0, R232, PT ;  /* 0x000000e80000720c */ /* 0x000fe40003f66270 */
[C---:B------:R-:W-:Y:S02]  /*6800*/  ISETP.LT.OR P6, PT, R2.reuse, R228, P6 ;  /* 0x000000e40200720c */ /* 0x040fe400037c1670 */
[-C--:B------:R-:W-:Y:S01]  /*6810*/  ISETP.LT.OR P5, PT, R2, R227.reuse, P5 ;  /* 0x000000e30200720c */ /* 0x080fe20002fa1670 */
[----:B-----5:R-:W-:Y:S01]  /*6820*/  HMMA.16816.F32 R204, R4, R16, R180 ;  /* 0x0000001004cc723c */ /* 0x020fe200000018b4 */
[C---:B------:R-:W-:Y:S01]  /*6830*/  ISETP.LT.OR P3, PT, R0.reuse, R227, P3 ;  /* 0x000000e30000720c */ /* 0x040fe20001f61670 */
[----:B------:R-:W-:-:S04]  /*6840*/  VIADD R2, R0, 0x8 ;  /* 0x0000000800027836 */ /* 0x000fc80000000000 */
[C---:B------:R-:W-:Y:S01]  /*6850*/  HMMA.16816.F32 R200, R4.reuse, R18, R44 ;  /* 0x0000001204c8723c */ /* 0x040fe2000000182c */
[----:B------:R-:W-:Y:S05]  /*6860*/  LDSM.16.M88.4 R44, [R221+0x8c00] ;  /* 0x008c0000dd2c783b */ /* 0x000fea0000000200 */
[C---:B------:R-:W-:Y:S01]  /*6870*/  HMMA.16816.F32 R196, R4.reuse, R40, R36 ;  /* 0x0000002804c4723c */ /* 0x040fe20000001824 */
[----:B------:R-:W-:Y:S05]  /*6880*/  LDSM.16.M88.4 R36, [R221+0x8800] ;  /* 0x00880000dd24783b */ /* 0x000fea0000000200 */
[C---:B---3--:R-:W-:Y:S06]  /*6890*/  HMMA.16816.F32 R180, R4.reuse, R52, R176 ;  /* 0x0000003404b4723c */ /* 0x048fec00000018b0 */
[C---:B------:R-:W-:Y:S06]  /*68a0*/  HMMA.16816.F32 R188, R4.reuse, R54, R188 ;  /* 0x0000003604bc723c */ /* 0x040fec00000018bc */
[C---:B------:R-:W-:Y:S06]  /*68b0*/  HMMA.16816.F32 R184, R4.reuse, R60, R184 ;  /* 0x0000003c04b8723c */ /* 0x040fec00000018b8 */
[----:B------:R-:W-:Y:S01]  /*68c0*/  HMMA.16816.F32 R108, R4, R62, R108 ;  /* 0x0000003e046c723c */ /* 0x000fe2000000186c */
[----:B------:R-:W2:Y:S05]  /*68d0*/  LDSM.16.M88.4 R4, [R224+0x5000] ;  /* 0x00500000e004783b */ /* 0x000eaa0000000200 */
[----:B------:R-:W-:Y:S06]  /*68e0*/  HMMA.16816.F32 R48, R12, R16, R64 ;  /* 0x000000100c30723c */ /* 0x000fec0000001840 */
[----:B------:R-:W-:Y:S01]  /*68f0*/  HMMA.16816.F32 R240, R8, R28, R248 ;  /* 0x0000001c08f0723c */ /* 0x000fe200000018f8 */
[----:B------:R-:W-:Y:S04]  /*6900*/  LDSM.16.M88.4 R28, [R223+0x8000] ;  /* 0x00800000df1c783b */ /* 0x000fe80000000200 */
[----:B------:R-:W-:Y:S01]  /*6910*/  LDSM.16.M88.4 R8, [R225+0x5000] ;  /* 0x00500000e108783b */ /* 0x000fe20000000200 */
[C---:B------:R-:W-:Y:S03]  /*6920*/  HMMA.16816.F32 R56, R12.reuse, R18, R56 ;  /* 0x000000120c38723c */ /* 0x040fe60000001838 */
[----:B------:R-:W3:Y:S03]  /*6930*/  LDSM.16.M88.4 R16, [R225+0x4000] ;  /* 0x00400000e110783b */ /* 0x000ee60000000200 */
[C---:B------:R-:W-:Y:S06]  /*6940*/  HMMA.16816.F32 R64, R12.reuse, R40, R212 ;  /* 0x000000280c40723c */ /* 0x040fec00000018d4 */
[----:B------:R-:W-:Y:S06]  /*6950*/  HMMA.16816.F32 R176, R12, R42, R208 ;  /* 0x0000002a0cb0723c */ /* 0x000fec00000018d0 */
[----:B-1----:R-:W-:Y:S06]  /*6960*/  HMMA.16816.F32 R40, R20, R32, R48 ;  /* 0x000000201428723c */ /* 0x002fec0000001830 */
[C---:B------:R-:W-:Y:S06]  /*6970*/  HMMA.16816.F32 R208, R12.reuse, R52, R240 ;  /* 0x000000340cd0723c */ /* 0x040fec00000018f0 */
[C---:B------:R-:W-:Y:S06]  /*6980*/  HMMA.16816.F32 R236, R12.reuse, R54, R236 ;  /* 0x000000360cec723c */ /* 0x040fec00000018ec */
[C---:B------:R-:W-:Y:S06]  /*6990*/  HMMA.16816.F32 R244, R12.reuse, R60, R244 ;  /* 0x0000003c0cf4723c */ /* 0x040fec00000018f4 */
[----:B------:R-:W-:Y:S06]  /*69a0*/  HMMA.16816.F32 R216, R12, R62, R216 ;  /* 0x0000003e0cd8723c */ /* 0x000fec00000018d8 */
[----:B--2---:R-:W-:Y:S06]  /*69b0*/  HMMA.16816.F32 R12, R4, R32, R204 ;  /* 0x00000020040c723c */ /* 0x004fec00000018cc */
[----:B---3--:R-:W-:Y:S06]  /*69c0*/  HMMA.16816.F32 R40, R16, R28, R40 ;  /* 0x0000001c1028723c */ /* 0x008fec0000001828 */
[C---:B------:R-:W-:Y:S06]  /*69d0*/  HMMA.16816.F32 R48, R4.reuse, R34, R200 ;  /* 0x000000220430723c */ /* 0x040fec00000018c8 */
[C---:B------:R-:W-:Y:S06]  /*69e0*/  HMMA.16816.F32 R200, R4.reuse, R44, R184 ;  /* 0x0000002c04c8723c */ /* 0x040fec00000018b8 */
[C---:B------:R-:W-:Y:S06]  /*69f0*/  HMMA.16816.F32 R196, R4.reuse, R24, R196 ;  /* 0x0000001804c4723c */ /* 0x040fec00000018c4 */
[----:B------:R-:W-:Y:S01]  /*6a00*/  HMMA.16816.F32 R192, R4, R26, R192 ;  /* 0x0000001a04c0723c */ /* 0x000fe200000018c0 */
[----:B------:R-:W-:-:S02]  /*6a10*/  FSEL R60, R40, -INF , !P2 ;  /* 0xff800000283c7808 */ /* 0x000fc40005000000 */
[C---:B------:R-:W-:Y:S02]  /*6a20*/  ISETP.GE.AND P2, PT, R0.reuse, R230, PT ;  /* 0x000000e60000720c */ /* 0x040fe40003f46270 */
[----:B------:R-:W-:Y:S01]  /*6a30*/  FSEL R62, R41, -INF , !P6 ;  /* 0xff800000293e7808 */ /* 0x000fe20007000000 */
[----:B------:R-:W-:Y:S01]  /*6a40*/  HMMA.16816.F32 R180, R4, R36, R180 ;  /* 0x0000002404b4723c */ /* 0x000fe200000018b4 */
[----:B------:R-:W-:Y:S02]  /*6a50*/  ISETP.LT.OR P2, PT, R0, R226, P2 ;  /* 0x000000e20000720c */ /* 0x000fe40001741670 */
[----:B------:R-:W-:-:S03]  /*6a60*/  ISETP.GE.AND P6, PT, R3, R233, PT ;  /* 0x000000e90300720c */ /* 0x000fc60003fc6270 */
[----:B------:R-:W-:Y:S01]  /*6a70*/  HMMA.16816.F32 R188, R4, R38, R188 ;  /* 0x0000002604bc723c */ /* 0x000fe200000018bc */
[----:B------:R-:W-:-:S05]  /*6a80*/  ISETP.LT.OR P6, PT, R3, R228, P6 ;  /* 0x000000e40300720c */ /* 0x000fca00037c1670 */
[----:B------:R-:W-:Y:S01]  /*6a90*/  HMMA.16816.F32 R184, R4, R46, R108 ;  /* 0x0000002e04b8723c */ /* 0x000fe2000000186c */
[----:B------:R-:W1:Y:S05]  /*6aa0*/  LDSM.16.M88.4 R4, [R223+0x8400] ;  /* 0x00840000df04783b */ /* 0x000e6a0000000200 */
[----:B------:R-:W-:Y:S06]  /*6ab0*/  HMMA.16816.F32 R32, R20, R34, R56 ;  /* 0x000000221420723c */ /* 0x000fec0000001838 */
[----:B------:R-:W-:Y:S06]  /*6ac0*/  HMMA.16816.F32 R12, R8, R28, R12 ;  /* 0x0000001c080c723c */ /* 0x000fec000000180c */
[----:B------:R-:W-:Y:S06]  /*6ad0*/  HMMA.16816.F32 R56, R20, R24, R64 ;  /* 0x000000181438723c */ /* 0x000fec0000001840 */
[----:B------:R-:W-:Y:S01]  /*6ae0*/  HMMA.16816.F32 R48, R8, R30, R48 ;  /* 0x0000001e0830723c */ /* 0x000fe20000001830 */
[----:B------:R-:W-:-:S02]  /*6af0*/  FSEL R66, R42, -INF , !P3 ;  /* 0xff8000002a427808 */ /* 0x000fc40005800000 */
[C---:B------:R-:W-:Y:S02]  /*6b00*/  ISETP.GE.AND P3, PT, R2.reuse, R233, PT ;  /* 0x000000e90200720c */ /* 0x040fe40003f66270 */
[----:B------:R-:W-:Y:S01]  /*6b10*/  FSEL R67, R43, -INF , !P5 ;  /* 0xff8000002b437808 */ /* 0x000fe20006800000 */
[----:B------:R-:W-:Y:S01]  /*6b20*/  HMMA.16816.F32 R28, R16, R30, R32 ;  /* 0x0000001e101c723c */ /* 0x000fe20000001820 */
[----:B------:R-:W-:Y:S02]  /*6b30*/  ISETP.LT.OR P3, PT, R2, R228, P3 ;  /* 0x000000e40200720c */ /* 0x000fe40001f61670 */
[----:B------:R-:W-:-:S03]  /*6b40*/  ISETP.GE.AND P5, PT, R3, R232, PT ;  /* 0x000000e80300720c */ /* 0x000fc60003fa6270 */
[----:B------:R-:W-:Y:S01]  /*6b50*/  FSEL R106, R12, -INF , !P1 ;  /* 0xff8000000c6a7808 */ /* 0x000fe20004800000 */
[----:B------:R-:W-:Y:S01]  /*6b60*/  HMMA.16816.F32 R176, R20, R26, R176 ;  /* 0x0000001a14b0723c */ /* 0x000fe200000018b0 */
[----:B------:R-:W-:Y:S02]  /*6b70*/  FSEL R100, R14, -INF , !P2 ;  /* 0xff8000000e647808 */ /* 0x000fe40005000000 */
[----:B------:R-:W-:Y:S02]  /*6b80*/  FSEL R101, R13, -INF , !P0 ;  /* 0xff8000000d657808 */ /* 0x000fe40004000000 */
[----:B------:R-:W-:Y:S01]  /*6b90*/  FSEL R107, R15, -INF , !P4 ;  /* 0xff8000000f6b7808 */ /* 0x000fe20006000000 */
[----:B-1----:R-:W-:Y:S01]  /*6ba0*/  HMMA.16816.F32 R32, R16, R4, R56 ;  /* 0x000000041020723c */ /* 0x002fe20000001838 */
[----:B------:R-:W1:Y:S01]  /*6bb0*/  LDSM.16.M88.4 R12, [R223+0x8800] ;  /* 0x00880000df0c783b */ /* 0x000e620000000200 */
[C---:B------:R-:W-:Y:S02]  /*6bc0*/  ISETP.GE.AND P1, PT, R2.reuse, R232, PT ;  /* 0x000000e80200720c */ /* 0x040fe40003f26270 */
[----:B------:R-:W-:-:S02]  /*6bd0*/  ISETP.GE.AND P2, PT, R2, R231, PT ;  /* 0x000000e70200720c */ /* 0x000fc40003f46270 */
[C---:B------:R-:W-:Y:S01]  /*6be0*/  ISETP.GE.AND P0, PT, R2.reuse, R230, PT ;  /* 0x000000e60200720c */ /* 0x040fe20003f06270 */
[----:B------:R-:W-:Y:S01]  /*6bf0*/  HMMA.16816.F32 R52, R20, R36, R208 ;  /* 0x000000241434723c */ /* 0x000fe200000018d0 */
[C---:B------:R-:W-:Y:S02]  /*6c00*/  ISETP.LT.OR P1, PT, R2.reuse, R227, P1 ;  /* 0x000000e30200720c */ /* 0x040fe40000f21670 */
[C---:B------:R-:W-:Y:S02]  /*6c10*/  ISETP.LT.OR P2, PT, R2.reuse, R229, P2 ;  /* 0x000000e50200720c */ /* 0x040fe40001741670 */
[----:B------:R-:W-:Y:S01]  /*6c20*/  ISETP.LT.OR P0, PT, R2, R226, P0 ;  /* 0x000000e20200720c */ /* 0x000fe20000701670 */
[----:B------:R-:W-:Y:S01]  /*6c30*/  HMMA.16816.F32 R24, R8, R4, R196 ;  /* 0x000000040818723c */ /* 0x000fe200000018c4 */
[----:B------:R-:W-:Y:S01]  /*6c40*/  FSEL R61, R28, -INF , !P3 ;  /* 0xff8000001c3d7808 */ /* 0x000fe20005800000 */
[----:B------:R-:W-:Y:S01]  /*6c50*/  VIADD R2, R0, 0x10 ;  /* 0x0000001000027836 */ /* 0x000fe20000000000 */
        /* <DEDUP_REMOVED lines=10> */
[----:B------:R-:W-:Y:S01]  /*6d00*/  FSEL R65, R50, -INF , !P0 ;  /* 0xff80000032417808 */ /* 0x000fe20004000000 */
[C---:B------:R-:W-:Y:S01]  /*6d10*/  HMMA.16816.F32 R40, R20.reuse, R44, R244 ;  /* 0x0000002c1428723c */ /* 0x040fe200000018f4 */
[----:B------:R-:W-:Y:S02]  /*6d20*/  FSEL R64, R48, -INF , !P2 ;  /* 0xff80000030407808 */ /* 0x000fe40005000000 */
[----:B------:R-:W-:Y:S02]  /*6d30*/  FSEL R63, R49, -INF , !P4 ;  /* 0xff800000313f7808 */ /* 0x000fe40006000000 */
[----:B------:R-:W-:Y:S01]  /*6d40*/  ISETP.LT.OR P1, PT, R2, R228, P1 ;  /* 0x000000e40200720c */ /* 0x000fe20000f21670 */
[----:B------:R-:W-:Y:S01]  /*6d50*/  HMMA.16816.F32 R44, R20, R46, R216 ;  /* 0x0000002e142c723c */ /* 0x000fe200000018d8 */
[----:B------:R-:W-:Y:S02]  /*6d60*/  FSEL R51, R51, -INF , !P3 ;  /* 0xff80000033337808 */ /* 0x000fe40005800000 */
[----:B------:R-:W-:-:S02]  /*6d70*/  FSEL R50, R29, -INF , !P6 ;  /* 0xff8000001d327808 */ /* 0x000fc40007000000 */
[C---:B------:R-:W-:Y:S01]  /*6d80*/  ISETP.GE.AND P2, PT, R2.reuse, R232, PT ;  /* 0x000000e80200720c */ /* 0x040fe20003f46270 */
[----:B-1----:R-:W-:Y:S01]  /*6d90*/  HMMA.16816.F32 R20, R16, R14, R56 ;  /* 0x0000000e1014723c */ /* 0x002fe20000001838 */
[C---:B------:R-:W-:Y:S02]  /*6da0*/  ISETP.GE.AND P0, PT, R2.reuse, R231, PT ;  /* 0x000000e70200720c */ /* 0x040fe40003f06270 */
[----:B------:R-:W-:Y:S02]  /*6db0*/  ISETP.GE.AND P4, PT, R2, R230, PT ;  /* 0x000000e60200720c */ /* 0x000fe40003f86270 */
[C---:B------:R-:W-:Y:S02]  /*6dc0*/  ISETP.GE.AND P3, PT, R3.reuse, R233, PT ;  /* 0x000000e90300720c */ /* 0x040fe40003f66270 */
[----:B------:R-:W-:Y:S02]  /*6dd0*/  ISETP.GE.AND P6, PT, R3, R232, PT ;  /* 0x000000e80300720c */ /* 0x000fe40003fc6270 */
[----:B------:R-:W-:-:S02]  /*6de0*/  FSEL R108, R31, -INF , !P5 ;  /* 0xff8000001f6c7808 */ /* 0x000fc40006800000 */
[----:B------:R-:W-:Y:S01]  /*6df0*/  FSEL R49, R32, -INF , !P1 ;  /* 0xff80000020317808 */ /* 0x000fe20004800000 */
[----:B------:R-:W-:Y:S01]  /*6e00*/  HMMA.16816.F32 R28, R8, R6, R192 ;  /* 0x00000006081c723c */ /* 0x000fe200000018c0 */
[C---:B------:R-:W-:Y:S01]  /*6e10*/  ISETP.LT.OR P2, PT, R2.reuse, R227, P2 ;  /* 0x000000e30200720c */ /* 0x040fe20001741670 */
[----:B------:R-:W1:Y:S01]  /*6e20*/  LDSM.16.M88.4 R4, [R223+0x8c00] ;  /* 0x008c0000df04783b */ /* 0x000e620000000200 */
[----:B------:R-:W-:Y:S01]  /*6e30*/  ISETP.LT.OR P0, PT, R2, R229, P0 ;  /* 0x000000e50200720c */ /* 0x000fe20000701670 */
[----:B------:R-:W-:-:S04]  /*6e40*/  DEPBAR.LE SB0, 0x0 ;  /* 0x000080000000791a */ /* 0x000fc80000000000 */
[----:B------:R-:W-:Y:S01]  /*6e50*/  BAR.SYNC.DEFER_BLOCKING 0x0 ;  /* 0x0000000000007b1d */ /* 0x000fe20000010000 */
[----:B------:R-:W-:Y:S01]  /*6e60*/  ISETP.LT.OR P4, PT, R2, R226, P4 ;  /* 0x000000e20200720c */ /* 0x000fe20002781670 */
[----:B------:R-:W-:Y:S01]  /*6e70*/  VIADD R2, R0, 0x18 ;  /* 0x0000001800027836 */ /* 0x000fe20000000000 */
[C---:B------:R-:W-:Y:S02]  /*6e80*/  ISETP.GE.AND P5, PT, R3.reuse, R231, PT ;  /* 0x000000e70300720c */ /* 0x040fe40003fa6270 */
[C---:B------:R-:W-:Y:S02]  /*6e90*/  ISETP.GE.AND P1, PT, R3.reuse, R230, PT ;  /* 0x000000e60300720c */ /* 0x040fe40003f26270 */
[C---:B------:R-:W-:Y:S02]  /*6ea0*/  ISETP.LT.OR P3, PT, R3.reuse, R228, P3 ;  /* 0x000000e40300720c */ /* 0x040fe40001f61670 */
[C---:B------:R-:W-:Y:S02]  /*6eb0*/  ISETP.LT.OR P6, PT, R3.reuse, R227, P6 ;  /* 0x000000e30300720c */ /* 0x040fe400037c1670 */
[----:B------:R-:W-:-:S02]  /*6ec0*/  ISETP.LT.OR P5, PT, R3, R229, P5 ;  /* 0x000000e50300720c */ /* 0x000fc40002fa1670 */
[----:B------:R-:W-:Y:S01]  /*6ed0*/  ISETP.LT.OR P1, PT, R3, R226, P1 ;  /* 0x000000e20300720c */ /* 0x000fe20000f21670 */
[----:B------:R-:W-:Y:S01]  /*6ee0*/  VIADD R3, R0, 0x19 ;  /* 0x0000001900037836 */ /* 0x000fe20000000000 */
[----:B------:R-:W-:Y:S02]  /*6ef0*/  FSEL R192, R34, -INF , !P2 ;  /* 0xff80000022c07808 */ /* 0x000fe40005000000 */
[----:B------:R-:W-:Y:S02]  /*6f00*/  FSEL R48, R33, -INF , !P3 ;  /* 0xff80000021307808 */ /* 0x000fe40005800000 */
[----:B------:R-:W-:Y:S02]  /*6f10*/  FSEL R193, R35, -INF , !P6 ;  /* 0xff80000023c17808 */ /* 0x000fe40007000000 */
[----:B------:R-:W-:Y:S01]  /*6f20*/  HMMA.16816.F32 R32, R16, R12, R52 ;  /* 0x0000000c1020723c */ /* 0x000fe20000001834 */
[----:B------:R-:W-:Y:S02]  /*6f30*/  ISETP.GE.AND P2, PT, R2, R233, PT ;  /* 0x000000e90200720c */ /* 0x000fe40003f46270 */
[----:B------:R-:W-:-:S02]  /*6f40*/  FSEL R110, R24, -INF , !P0 ;  /* 0xff800000186e7808 */ /* 0x000fc40004000000 */
[----:B------:R-:W-:Y:S01]  /*6f50*/  FSEL R177, R26, -INF , !P4 ;  /* 0xff8000001ab17808 */ /* 0x000fe20006000000 */
[C---:B------:R-:W-:Y:S01]  /*6f60*/  HMMA.16816.F32 R52, R8.reuse, R14, R188 ;  /* 0x0000000e0834723c */ /* 0x040fe200000018bc */
[----:B------:R-:W-:Y:S02]  /*6f70*/  FSEL R111, R25, -INF , !P5 ;  /* 0xff800000196f7808 */ /* 0x000fe40006800000 */
[----:B------:R-:W-:Y:S02]  /*6f80*/  FSEL R179, R27, -INF , !P1 ;  /* 0xff8000001bb37808 */ /* 0x000fe40004800000 */
[C---:B------:R-:W-:Y:S01]  /*6f90*/  ISETP.LT.OR P2, PT, R2.reuse, R228, P2 ;  /* 0x000000e40200720c */ /* 0x040fe20001741670 */
[----:B------:R-:W-:Y:S01]  /*6fa0*/  HMMA.16816.F32 R24, R8, R12, R180 ;  /* 0x0000000c0818723c */ /* 0x000fe200000018b4 */
[C---:B------:R-:W-:Y:S02]  /*6fb0*/  ISETP.GE.AND P0, PT, R2.reuse, R232, PT ;  /* 0x000000e80200720c */ /* 0x040fe40003f06270 */
[----:B------:R-:W-:-:S02]  /*6fc0*/  ISETP.GE.AND P4, PT, R2, R231, PT ;  /* 0x000000e70200720c */ /* 0x000fc40003f86270 */
[----:B------:R-:W-:Y:S01]  /*6fd0*/  ISETP.GE.AND P3, PT, R2, R230, PT ;  /* 0x000000e60200720c */ /* 0x000fe20003f66270 */
[-C--:B-1----:R-:W-:Y:S01]  /*6fe0*/  HMMA.16816.F32 R12, R16, R4.reuse, R40 ;  /* 0x00000004100c723c */ /* 0x082fe20000001828 */
[----:B------:R-:W-:Y:S02]  /*6ff0*/  FSEL R36, R36, -INF , !P2 ;  /* 0xff80000024247808 */ /* 0x000fe40005000000 */
[C---:B------:R-:W-:Y:S02]  /*7000*/  ISETP.LT.OR P0, PT, R2.reuse, R227, P0 ;  /* 0x000000e30200720c */ /* 0x040fe40000701670 */
[C---:B------:R-:W-:Y:S01]  /*7010*/  ISETP.LT.OR P4, PT, R2.reuse, R229, P4 ;  /* 0x000000e50200720c */ /* 0x040fe20002781670 */
[----:B------:R-:W-:Y:S01]  /*7020*/  HMMA.16816.F32 R40, R8, R4, R200 ;  /* 0x000000040828723c */ /* 0x000fe200000018c8 */
[----:B------:R-:W-:Y:S01]  /*7030*/  ISETP.LT.OR P3, PT, R2, R226, P3 ;  /* 0x000000e20200720c */ /* 0x000fe20001f61670 */
[----:B------:R-:W-:Y:S01]  /*7040*/  VIADD R2, R0, 0x20 ;  /* 0x0000002000027836 */ /* 0x000fe20000000000 */
[----:B------:R-:W-:-:S02]  /*7050*/  ISETP.GE.AND P6, PT, R3, R233, PT ;  /* 0x000000e90300720c */ /* 0x000fc40003fc6270 */
[C---:B------:R-:W-:Y:S01]  /*7060*/  ISETP.GE.AND P5, PT, R3.reuse, R232, PT ;  /* 0x000000e80300720c */ /* 0x040fe20003fa6270 */
[----:B------:R-:W-:Y:S01]  /*7070*/  HMMA.16816.F32 R16, R16, R6, R44 ;  /* 0x000000061010723c */ /* 0x000fe2000000182c */
[C---:B------:R-:W-:Y:S01]  /*7080*/  ISETP.GE.AND P1, PT, R3.reuse, R231, PT ;  /* 0x000000e70300720c */ /* 0x040fe20003f26270 */
[----:B------:R-:W-:Y:S01]  /*7090*/  VIADD R4, R0, 0x38 ;  /* 0x0000003800047836 */ /* 0x000fe20000000000 */
[C---:B------:R-:W-:Y:S02]  /*70a0*/  ISETP.GE.AND P2, PT, R3.reuse, R230, PT ;  /* 0x000000e60300720c */ /* 0x040fe40003f46270 */
[C---:B------:R-:W-:Y:S02]  /*70b0*/  ISETP.LT.OR P6, PT, R3.reuse, R228, P6 ;  /* 0x000000e40300720c */ /* 0x040fe400037c1670 */
[C---:B------:R-:W-:Y:S02]  /*70c0*/  ISETP.LT.OR P5, PT, R3.reuse, R227, P5 ;  /* 0x000000e30300720c */ /* 0x040fe40002fa1670 */
[----:B------:R-:W-:-:S02]  /*70d0*/  ISETP.LT.OR P1, PT, R3, R229, P1 ;  /* 0x000000e50300720c */ /* 0x000fc40000f21670 */
[----:B------:R-:W-:Y:S01]  /*70e0*/  ISETP.LT.OR P2, PT, R3, R226, P2 ;  /* 0x000000e20300720c */ /* 0x000fe20001741670 */
[----:B------:R-:W-:Y:S01]  /*70f0*/  VIADD R3, R0, 0x21 ;  /* 0x0000002100037836 */ /* 0x000fe20000000000 */
[----:B------:R-:W-:Y:S02]  /*7100*/  FSEL R182, R38, -INF , !P0 ;  /* 0xff80000026b67808 */ /* 0x000fe40004000000 */
[----:B------:R-:W-:Y:S02]  /*7110*/  ISETP.GE.AND P0, PT, R2, R233, PT ;  /* 0x000000e90200720c */ /* 0x000fe40003f06270 */
[----:B------:R-:W-:Y:S02]  /*7120*/  FSEL R38, R28, -INF , !P4 ;  /* 0xff8000001c267808 */ /* 0x000fe40006000000 */
[----:B------:R-:W-:Y:S02]  /*7130*/  FSEL R180, R30, -INF , !P3 ;  /* 0xff8000001eb47808 */ /* 0x000fe40005800000 */
[----:B------:R-:W-:-:S02]  /*7140*/  FSEL R176, R29, -INF , !P1 ;  /* 0xff8000001db07808 */ /* 0x000fc40004800000 */
[C---:B------:R-:W-:Y:S02]  /*7150*/  ISETP.GE.AND P4, PT, R2.reuse, R232, PT ;  /* 0x000000e80200720c */ /* 0x040fe40003f86270 */
[C---:B------:R-:W-:Y:S02]  /*7160*/  ISETP.GE.AND P3, PT, R2.reuse, R231, PT ;  /* 0x000000e70200720c */ /* 0x040fe40003f66270 */
[C---:B------:R-:W-:Y:S02]  /*7170*/  ISETP.GE.AND P1, PT, R2.reuse, R230, PT ;  /* 0x000000e60200720c */ /* 0x040fe40003f26270 */
[----:B------:R-:W-:Y:S02]  /*7180*/  FSEL R181, R39, -INF , !P5 ;  /* 0xff80000027b57808 */ /* 0x000fe40006800000 */
[----:B------:R-:W-:Y:S02]  /*7190*/  ISETP.LT.OR P0, PT, R2, R228, P0 ;  /* 0x000000e40200720c */ /* 0x000fe40000701670 */
[----:B------:R-:W-:-:S02]  /*71a0*/  ISETP.GE.AND P5, PT, R3, R233, PT ;  /* 0x000000e90300720c */ /* 0x000fc40003fa6270 */
[C---:B------:R-:W-:Y:S02]  /*71b0*/  ISETP.LT.OR P4, PT, R2.reuse, R227, P4 ;  /* 0x000000e30200720c */ /* 0x040fe40002781670 */
[C---:B------:R-:W-:Y:S02]  /*71c0*/  ISETP.LT.OR P3, PT, R2.reuse, R229, P3 ;  /* 0x000000e50200720c */ /* 0x040fe40001f61670 */
[----:B------:R-:W-:Y:S01]  /*71d0*/  ISETP.LT.OR P1, PT, R2, R226, P1 ;  /* 0x000000e20200720c */ /* 0x000fe20000f21670 */
[----:B------:R-:W-:Y:S01]  /*71e0*/  VIADD R2, R0, 0x28 ;  /* 0x0000002800027836 */ /* 0x000fe20000000000 */
[----:B------:R-:W-:Y:S02]  /*71f0*/  FSEL R178, R31, -INF , !P2 ;  /* 0xff8000001fb27808 */ /* 0x000fe40005000000 */
[----:B------:R-:W-:Y:S02]  /*7200*/  FSEL R28, R37, -INF , !P6 ;  /* 0xff800000251c7808 */ /* 0x000fe40007000000 */
[----:B------:R-:W-:-:S02]  /*7210*/  FSEL R194, R32, -INF , !P0 ;  /* 0xff80000020c27808 */ /* 0x000fc40004000000 */
[C---:B------:R-:W-:Y:S02]  /*7220*/  ISETP.LT.OR P5, PT, R3.reuse, R228, P5 ;  /* 0x000000e40300720c */ /* 0x040fe40002fa1670 */
[C---:B------:R-:W-:Y:S02]  /*7230*/  ISETP.GE.AND P6, PT, R3.reuse, R232, PT ;  /* 0x000000e80300720c */ /* 0x040fe40003fc6270 */
[C---:B------:R-:W-:Y:S02]  /*7240*/  ISETP.GE.AND P2, PT, R3.reuse, R231, PT ;  /* 0x000000e70300720c */ /* 0x040fe40003f46270 */
[----:B------:R-:W-:Y:S02]  /*7250*/  ISETP.GE.AND P0, PT, R3, R230, PT ;  /* 0x000000e60300720c */ /* 0x000fe40003f06270 */
[----:B------:R-:W-:Y:S02]  /*7260*/  FSEL R214, R34, -INF , !P4 ;  /* 0xff80000022d67808 */ /* 0x000fe40006000000 */
[----:B------:R-:W-:-:S02]  /*7270*/  FSEL R190, R24, -INF , !P3 ;  /* 0xff80000018be7808 */ /* 0x000fc40005800000 */
[----:B------:R-:W-:Y:S02]  /*7280*/  FSEL R196, R26, -INF , !P1 ;  /* 0xff8000001ac47808 */ /* 0x000fe40004800000 */
[----:B------:R-:W-:Y:S02]  /*7290*/  FSEL R188, R33, -INF , !P5 ;  /* 0xff80000021bc7808 */ /* 0x000fe40006800000 */
[C---:B------:R-:W-:Y:S02]  /*72a0*/  ISETP.LT.OR P6, PT, R3.reuse, R227, P6 ;  /* 0x000000e30300720c */ /* 0x040fe400037c1670 */
[C---:B------:R-:W-:Y:S02]  /*72b0*/  ISETP.LT.OR P2, PT, R3.reuse, R229, P2 ;  /* 0x000000e50300720c */ /* 0x040fe40001741670 */
[----:B------:R-:W-:Y:S02]  /*72c0*/  ISETP.LT.OR P0, PT, R3, R226, P0 ;  /* 0x000000e20300720c */ /* 0x000fe40000701670 */
[----:B------:R-:W-:-:S02]  /*72d0*/  ISETP.GE.AND P4, PT, R2, R233, PT ;  /* 0x000000e90200720c */ /* 0x000fc40003f86270 */
[C---:B------:R-:W-:Y:S02]  /*72e0*/  ISETP.GE.AND P3, PT, R2.reuse, R232, PT ;  /* 0x000000e80200720c */ /* 0x040fe40003f66270 */
[C---:B------:R-:W-:Y:S02]  /*72f0*/  ISETP.GE.AND P1, PT, R2.reuse, R231, PT ;  /* 0x000000e70200720c */ /* 0x040fe40003f26270 */
[C---:B------:R-:W-:Y:S02]  /*7300*/  ISETP.GE.AND P5, PT, R2.reuse, R230, PT ;  /* 0x000000e60200720c */ /* 0x040fe40003fa6270 */
[----:B------:R-:W-:Y:S02]  /*7310*/  FMNMX.FTZ R3, R105, R60, !PT ;  /* 0x0000003c69037209 */ /* 0x000fe40007810000 */
[C---:B------:R-:W-:Y:S02]  /*7320*/  ISETP.LT.OR P4, PT, R2.reuse, R228, P4 ;  /* 0x000000e40200720c */ /* 0x040fe40002781670 */
[----:B------:R-:W-:-:S02]  /*7330*/  ISETP.LT.OR P3, PT, R2, R227, P3 ;  /* 0x000000e30200720c */ /* 0x000fc40001f61670 */
[C---:B------:R-:W-:Y:S02]  /*7340*/  ISETP.LT.OR P1, PT, R2.reuse, R229, P1 ;  /* 0x000000e50200720c */ /* 0x040fe40000f21670 */
[----:B------:R-:W-:Y:S01]  /*7350*/  ISETP.LT.OR P5, PT, R2, R226, P5 ;  /* 0x000000e20200720c */ /* 0x000fe20002fa1670 */
[----:B------:R-:W-:Y:S01]  /*7360*/  VIADD R2, R0, 0x29 ;  /* 0x0000002900027836 */ /* 0x000fe20000000000 */
[----:B------:R-:W-:Y:S02]  /*7370*/  FMNMX.FTZ R3, R62, R3, !PT ;  /* 0x000000033e037209 */ /* 0x000fe40007810000 */
[----:B------:R-:W-:Y:S02]  /*7380*/  FSEL R213, R35, -INF , !P6 ;  /* 0xff80000023d57808 */ /* 0x000fe40007000000 */
[----:B------:R-:W-:Y:S02]  /*7390*/  FSEL R189, R25, -INF , !P2 ;  /* 0xff80000019bd7808 */ /* 0x000fe40005000000 */
[----:B------:R-:W-:-:S02]  /*73a0*/  FSEL R191, R27, -INF , !P0 ;  /* 0xff8000001bbf7808 */ /* 0x000fc40004000000 */
[----:B------:R-:W-:Y:S01]  /*73b0*/  FSEL R201, R20, -INF , !P4 ;  /* 0xff80000014c97808 */ /* 0x000fe20006000000 */
[----:B------:R-:W-:Y:S01]  /*73c0*/  HMMA.16816.F32 R24, R8, R6, R184 ;  /* 0x000000060818723c */ /* 0x000fe200000018b8 */
[----:B------:R-:W-:Y:S02]  /*73d0*/  FMNMX.FTZ R3, R61, R3, !PT ;  /* 0x000000033d037209 */ /* 0x000fe40007810000 */
[C---:B------:R-:W-:Y:S02]  /*73e0*/  ISETP.GE.AND P6, PT, R2.reuse, R233, PT ;  /* 0x000000e90200720c */ /* 0x040fe40003fc6270 */
[C---:B------:R-:W-:Y:S02]  /*73f0*/  ISETP.GE.AND P2, PT, R2.reuse, R232, PT ;  /* 0x000000e80200720c */ /* 0x040fe40003f46270 */
[C---:B------:R-:W-:Y:S02]  /*7400*/  ISETP.GE.AND P0, PT, R2.reuse, R231, PT ;  /* 0x000000e70200720c */ /* 0x040fe40003f06270 */
[----:B------:R-:W-:-:S02]  /*7410*/  ISETP.GE.AND P4, PT, R2, R230, PT ;  /* 0x000000e60200720c */ /* 0x000fc40003f86270 */
[----:B------:R-:W-:Y:S02]  /*7420*/  FMNMX.FTZ R3, R50, R3, !PT ;  /* 0x0000000332037209 */ /* 0x000fe40007810000 */
[C---:B------:R-:W-:Y:S02]  /*7430*/  ISETP.LT.OR P6, PT, R2.reuse, R228, P6 ;  /* 0x000000e40200720c */ /* 0x040fe400037c1670 */
[C---:B------:R-:W-:Y:S02]  /*7440*/  ISETP.LT.OR P2, PT, R2.reuse, R227, P2 ;  /* 0x000000e30200720c */ /* 0x040fe40001741670 */
[C---:B------:R-:W-:Y:S02]  /*7450*/  ISETP.LT.OR P0, PT, R2.reuse, R229, P0 ;  /* 0x000000e50200720c */ /* 0x040fe40000701670 */
[----:B------:R-:W-:Y:S01]  /*7460*/  ISETP.LT.OR P4, PT, R2, R226, P4 ;  /* 0x000000e20200720c */ /* 0x000fe20002781670 */
[----:B------:R-:W-:Y:S01]  /*7470*/  VIADD R2, R0, 0x30 ;  /* 0x0000003000027836 */ /* 0x000fe20000000000 */
[----:B------:R-:W-:-:S02]  /*7480*/  FMNMX.FTZ R3, R49, R3, !PT ;  /* 0x0000000331037209 */ /* 0x000fc40007810000 */
[----:B------:R-:W-:Y:S02]  /*7490*/  FSEL R211, R22, -INF , !P3 ;  /* 0xff80000016d37808 */ /* 0x000fe40005800000 */
[----:B------:R-:W-:Y:S02]  /*74a0*/  FSEL R197, R21, -INF , !P6 ;  /* 0xff80000015c57808 */ /* 0x000fe40007000000 */
[----:B------:R-:W-:Y:S02]  /*74b0*/  FSEL R212, R23, -INF , !P2 ;  /* 0xff80000017d47808 */ /* 0x000fe40005000000 */
[----:B------:R-:W-:Y:S02]  /*74c0*/  FSEL R183, R52, -INF , !P1 ;  /* 0xff80000034b77808 */ /* 0x000fe40004800000 */
[C---:B------:R-:W-:Y:S02]  /*74d0*/  ISETP.GE.AND P6, PT, R2.reuse, R233, PT ;  /* 0x000000e90200720c */ /* 0x040fe40003fc6270 */
[----:B------:R-:W-:-:S02]  /*74e0*/  ISETP.GE.AND P2, PT, R2, R232, PT ;  /* 0x000000e80200720c */ /* 0x000fc40003f46270 */
[C---:B------:R-:W-:Y:S02]  /*74f0*/  ISETP.GE.AND P1, PT, R2.reuse, R231, PT ;  /* 0x000000e70200720c */ /* 0x040fe40003f26270 */
[----:B------:R-:W-:Y:S02]  /*7500*/  ISETP.GE.AND P3, PT, R2, R230, PT ;  /* 0x000000e60200720c */ /* 0x000fe40003f66270 */
[----:B------:R-:W-:Y:S02]  /*7510*/  FMNMX.FTZ R3, R48, R3, !PT ;  /* 0x0000000330037209 */ /* 0x000fe40007810000 */
[C---:B------:R-:W-:Y:S02]  /*7520*/  ISETP.LT.OR P6, PT, R2.reuse, R228, P6 ;  /* 0x000000e40200720c */ /* 0x040fe400037c1670 */
[C---:B------:R-:W-:Y:S02]  /*7530*/  ISETP.LT.OR P2, PT, R2.reuse, R227, P2 ;  /* 0x000000e30200720c */ /* 0x040fe40001741670 */
[----:B------:R-:W-:-:S02]  /*7540*/  ISETP.LT.OR P1, PT, R2, R229, P1 ;  /* 0x000000e50200720c */ /* 0x000fc40000f21670 */
[----:B------:R-:W-:Y:S02]  /*7550*/  ISETP.LT.OR P3, PT, R2, R226, P3 ;  /* 0x000000e20200720c */ /* 0x000fe40001f61670 */
[----:B------:R-:W-:Y:S01]  /*7560*/  FMNMX.FTZ R2, R36, R3, !PT ;  /* 0x0000000324027209 */ /* 0x000fe20007810000 */
[----:B------:R-:W-:Y:S01]  /*7570*/  VIADD R3, R0, 0x31 ;  /* 0x0000003100037836 */ /* 0x000fe20000000000 */
[----:B------:R-:W-:Y:S02]  /*7580*/  FSEL R195, R12, -INF , !P6 ;  /* 0xff8000000cc37808 */ /* 0x000fe40007000000 */
[----:B------:R-:W-:Y:S02]  /*7590*/  FMNMX.FTZ R2, R28, R2, !PT ;  /* 0x000000021c027209 */ /* 0x000fe40007810000 */
[----:B------:R-:W-:Y:S02]  /*75a0*/  ISETP.GE.AND P6, PT, R3, R233, PT ;  /* 0x000000e90300720c */ /* 0x000fe40003fc6270 */
[----:B------:R-:W-:-:S02]  /*75b0*/  FMNMX.FTZ R2, R194, R2, !PT ;  /* 0x00000002c2027209 */ /* 0x000fc40007810000 */
[----:B------:R-:W-:Y:S02]  /*75c0*/  FSEL R210, R14, -INF , !P2 ;  /* 0xff8000000ed27808 */ /* 0x000fe40005000000 */
[----:B------:R-:W-:Y:S02]  /*75d0*/  FMNMX.FTZ R2, R188, R2, !PT ;  /* 0x00000002bc027209 */ /* 0x000fe40007810000 */
[C---:B------:R-:W-:Y:S02]  /*75e0*/  ISETP.GE.AND P2, PT, R3.reuse, R232, PT ;  /* 0x000000e80300720c */ /* 0x040fe40003f46270 */
[----:B------:R-:W-:Y:S02]  /*75f0*/  ISETP.LT.OR P6, PT, R3, R228, P6 ;  /* 0x000000e40300720c */ /* 0x000fe400037c1670 */
[----:B------:R-:W-:Y:S01]  /*7600*/  FMNMX.FTZ R5, R201, R2, !PT ;  /* 0x00000002c9057209 */ /* 0x000fe20007810000 */
[----:B------:R-:W-:Y:S01]  /*7610*/  VIADD R2, R0, 0x39 ;  /* 0x0000003900027836 */ /* 0x000fe20000000000 */
[----:B------:R-:W-:-:S02]  /*7620*/  ISETP.LT.OR P2, PT, R3, R227, P2 ;  /* 0x000000e30300720c */ /* 0x000fc40001741670 */
[----:B------:R-:W-:Y:S02]  /*7630*/  FSEL R198, R13, -INF , !P6 ;  /* 0xff8000000dc67808 */ /* 0x000fe40007000000 */
[----:B------:R-:W-:Y:S02]  /*7640*/  ISETP.GE.AND P6, PT, R4, R233, PT ;  /* 0x000000e90400720c */ /* 0x000fe40003fc6270 */
[----:B------:R-:W-:Y:S02]  /*7650*/  FMNMX.FTZ R0, R197, R5, !PT ;  /* 0x00000005c5007209 */ /* 0x000fe40007810000 */
[----:B------:R-:W-:Y:S02]  /*7660*/  FSEL R47, R53, -INF , !P0 ;  /* 0xff800000352f7808 */ /* 0x000fe40004000000 */
[----:B------:R-:W-:Y:S02]  /*7670*/  PLOP3.LUT P0, PT, PT, PT, UP0, 0x80, 0x0 ;  /* 0x000000000000781c */ /* 0x000fe40003f0f008 */
[----:B------:R-:W-:-:S02]  /*7680*/  FSEL R217, R15, -INF , !P2 ;  /* 0xff8000000fd97808 */ /* 0x000fc40005000000 */
[----:B------:R-:W-:Y:S02]  /*7690*/  ISETP.LT.OR P6, PT, R4, R228, P6 ;  /* 0x000000e40400720c */ /* 0x000fe400037c1670 */
[----:B------:R-:W-:Y:S02]  /*76a0*/  ISETP.GE.AND P2, PT, R2, R233, PT ;  /* 0x000000e90200720c */ /* 0x000fe40003f46270 */
[----:B------:R-:W-:Y:S02]  /*76b0*/  FMNMX.FTZ R0, R195, R0, !PT ;  /* 0x00000000c3007209 */ /* 0x000fe40007810000 */
[----:B------:R-:W-:Y:S02]  /*76c0*/  FSEL R199, R16, -INF , !P6 ;  /* 0xff80000010c77808 */ /* 0x000fe40007000000 */
[----:B------:R-:W-:Y:S02]  /*76d0*/  ISETP.LT.OR P2, PT, R2, R228, P2 ;  /* 0x000000e40200720c */ /* 0x000fe40001741670 */
[----:B------:R-:W-:-:S02]  /*76e0*/  FMNMX.FTZ R0, R198, R0, !PT ;  /* 0x00000000c6007209 */ /* 0x000fc40007810000 */
[----:B------:R-:W-:Y:S02]  /*76f0*/  FMNMX.FTZ R5, R104, R66, !PT ;  /* 0x0000004268057209 */ /* 0x000fe40007810000 */
[----:B------:R-:W-:Y:S02]  /*7700*/  FSEL R208, R17, -INF , !P2 ;  /* 0xff80000011d07808 */ /* 0x000fe40005000000 */
[----:B------:R-:W-:Y:S02]  /*7710*/  FMNMX.FTZ R0, R199, R0, !PT ;  /* 0x00000000c7007209 */ /* 0x000fe40007810000 */
[----:B------:R-:W-:Y:S02]  /*7720*/  FMNMX.FTZ R10, R67, R5, !PT ;  /* 0x00000005430a7209 */ /* 0x000fe40007810000 */
[----:B------:R-:W-:Y:S02]  /*7730*/  ISETP.GE.AND P6, PT, R4, R232, PT ;  /* 0x000000e80400720c */ /* 0x000fe40003fc6270 */
[----:B------:R-:W-:-:S02]  /*7740*/  FSEL R209, R40, -INF , !P1 ;  /* 0xff80000028d17808 */ /* 0x000fc40004800000 */
[----:B------:R-:W-:Y:S02]  /*7750*/  FMNMX.FTZ R11, R103, R106, !PT ;  /* 0x0000006a670b7209 */ /* 0x000fe40007810000 */
[----:B------:R-:W-:Y:S01]  /*7760*/  FMNMX.FTZ R5, R208, R0, !PT ;  /* 0x00000000d0057209 */ /* 0x000fe20007810000 */
[----:B------:R-:W-:Y:S06]  /*7770*/  @!P0 BRA `(.L_x_170) ;  /* 0x0000000000708947 */ /* 0x000fec0003800000 */
[----:B------:R-:W2:Y:S04]  /*7780*/  LDL.64 R248, [R1+0x28] ;  /* 0x0000280001f87983 */ /* 0x000ea80000100a00 */
[----:B------:R-:W3:Y:S01]  /*7790*/  LDL.64 R250, [R1+0x20] ;  /* 0x0000200001fa7983 */ /* 0x000ee20000100a00 */
[----:B------:R-:W-:-:S04]  /*77a0*/  UIADD3 UR5, UR25, -0x3, URZ ;  /* 0xfffffffd19057890 */ /* 0x000fc8000fffe03f */
[----:B------:R-:W-:Y:S02]  /*77b0*/  USHF.R.S32.HI UR4, URZ, 0x1f, UR5 ;  /* 0x0000001f3f047899 */ /* 0x000fe40008011405 */
[----:B------:R-:W-:Y:S02]  /*77c0*/  UIMAD.WIDE.U32 UR28, UR5, UR12, URZ ;  /* 0x0000000c051c72a5 */ /* 0x000fe4000f8e003f */
[----:B------:R-:W-:-:S04]  /*77d0*/  UIMAD UR4, UR4, UR12, URZ ;  /* 0x0000000c040472a4 */ /* 0x000fc8000f8e023f */
[----:B------:R-:W-:Y:S01]  /*77e0*/  UIMAD UR4, UR5, UR13, UR4 ;  /* 0x0000000d050472a4 */ /* 0x000fe2000f8e0204 */
[----:B------:R-:W-:Y:S02]  /*77f0*/  IMAD.U32 R0, RZ, RZ, UR28 ;  /* 0x0000001cff007e24 */ /* 0x000fe4000f8e00ff */
[----:B------:R-:W-:Y:S01]  /*7800*/  IMAD.U32 R8, RZ, RZ, UR28 ;  /* 0x0000001cff087e24 */ /* 0x000fe2000f8e00ff */
[----:B------:R-:W-:-:S06]  /*7810*/  UIADD3 UR4, UR29, UR4, URZ ;  /* 0x000000041d047290 */ /* 0x000fcc000fffe03f */
[----:B------:R-:W-:Y:S01]  /*7820*/  IMAD.U32 R7, RZ, RZ, UR4 ;  /* 0x00000004ff077e24 */ /* 0x000fe2000f8e00ff */
[----:B------:R-:W-:Y:S01]  /*7830*/  ULDC.64 UR4, c[0x0][0x218] ;  /* 0x0000860000047ab9 */ /* 0x000fe20000000a00 */
[----:B--2---:R-:W-:-:S04]  /*7840*/  LEA R0, P1, R0, R248, 0x6 ;  /* 0x000000f800007211 */ /* 0x004fc800078230ff */
[----:B------:R-:W-:Y:S02]  /*7850*/  LEA R6, P2, R0, UR4, 0x1 ;  /* 0x0000000400067c11 */ /* 0x000fe4000f8408ff */
[----:B---3--:R-:W-:Y:S02]  /*7860*/  LEA.HI.X R7, R8, R251, R7, 0x6, P1 ;  /* 0x000000fb08077211 */ /* 0x008fe400008f3407 */
[----:B------:R-:W-:Y:S02]  /*7870*/  IADD3 R8, P1, R6, UR21, RZ ;  /* 0x0000001506087c10 */ /* 0x000fe4000ff3e0ff */
[----:B------:R-:W-:-:S04]  /*7880*/  LEA.HI.X R7, R0, UR5, R7, 0x1, P2 ;  /* 0x0000000500077c11 */ /* 0x000fc800090f0c07 */
[----:B------:R-:W-:Y:S01]  /*7890*/  IADD3.X R9, R7, UR20, RZ, P1, !PT ;  /* 0x0000001407097c10 */ /* 0x000fe20008ffe4ff */
        /* <DEDUP_REMOVED lines=10> */
.L_x_170:
[----:B------:R-:W2:Y:S04]  /*7940*/  LDL.LU R57, [R1+0x14] ;  /* 0x0000140001397983 */ /* 0x000ea80000300800 */
[----:B------:R-:W3:Y:S01]  /*7950*/  LDL.LU R242, [R1+0xc] ;  /* 0x00000c0001f27983 */ /* 0x000ee20000300800 */
[----:B-1----:R-:W-:Y:S02]  /*7960*/  FMNMX.FTZ R6, R109, R10, !PT ;  /* 0x0000000a6d067209 */ /* 0x002fe40007810000 */
[----:B------:R-:W-:Y:S01]  /*7970*/  FMNMX.FTZ R0, R101, R11, !PT ;  /* 0x0000000b65007209 */ /* 0x000fe20007810000 */
[----:B------:R-:W1:Y:S01]  /*7980*/  SHFL.BFLY PT, R8, R5, 0x2, 0x1f ;  /* 0x0c401f0005087f89 */ /* 0x000e6200000e0000 */
[----:B------:R-:W-:Y:S02]  /*7990*/  FMNMX.FTZ R6, R108, R6, !PT ;  /* 0x000000066c067209 */ /* 0x000fe40007810000 */
[----:B------:R-:W-:Y:S01]  /*79a0*/  FMNMX.FTZ R0, R64, R0, !PT ;  /* 0x0000000040007209 */ /* 0x000fe20007810000 */
[----:B------:R-:W-:Y:S01]  /*79b0*/  LDSM.16.MT88.4 R20, [R222+0x9000] ;  /* 0x00900000de14783b */ /* 0x000fe20000004200 */
[----:B------:R-:W-:-:S02]  /*79c0*/  ISETP.GE.AND P1, PT, R3, R231, PT ;  /* 0x000000e70300720c */ /* 0x000fc40003f26270 */
[----:B------:R-:W-:Y:S01]  /*79d0*/  ISETP.GE.AND P2, PT, R3, R230, PT ;  /* 0x000000e60300720c */ /* 0x000fe20003f46270 */
[----:B------:R-:W-:Y:S01]  /*79e0*/  LDSM.16.MT88.4 R32, [R220+0xb000] ;  /* 0x00b00000dc20783b */ /* 0x000fe20000004200 */
[----:B------:R-:W-:Y:S02]  /*79f0*/  FMNMX.FTZ R7, R192, R6, !PT ;  /* 0x00000006c0077209 */ /* 0x000fe40007810000 */
[----:B------:R-:W-:Y:S02]  /*7a00*/  FMNMX.FTZ R0, R63, R0, !PT ;  /* 0x000000003f007209 */ /* 0x000fe40007810000 */
[C---:B------:R-:W-:Y:S02]  /*7a10*/  ISETP.LT.OR P1, PT, R3.reuse, R229, P1 ;  /* 0x000000e50300720c */ /* 0x040fe40000f21670 */
[----:B------:R-:W-:Y:S02]  /*7a20*/  ISETP.LT.OR P2, PT, R3, R226, P2 ;  /* 0x000000e20300720c */ /* 0x000fe40001741670 */
        /* <DEDUP_REMOVED lines=8> */
[----:B-1----:R-:W-:Y:S02]  /*7ab0*/  FMNMX.FTZ R0, R5, R8, !PT ;  /* 0x0000000805007209 */ /* 0x002fe40007810000 */
        /* <DEDUP_REMOVED lines=8> */
[----:B------:R-:W-:Y:S02]  /*7b40*/  FMNMX.FTZ R6, R211, R6, !PT ;  /* 0x00000006d3067209 */ /* 0x000fe40007810000 */
[----:B------:R-:W-:Y:S02]  /*7b50*/  FMNMX.FTZ R3, R189, R5, !PT ;  /* 0x00000005bd037209 */ /* 0x000fe40007810000 */
[----:B------:R-:W-:-:S02]  /*7b60*/  ISETP.LT.OR P6, PT, R4, R227, P6 ;  /* 0x000000e30400720c */ /* 0x000fc400037c1670 */
[----:B------:R-:W-:Y:S02]  /*7b70*/  FMNMX.FTZ R6, R212, R6, !PT ;  /* 0x00000006d4067209 */ /* 0x000fe40007810000 */
[----:B------:R-:W-:Y:S02]  /*7b80*/  FMNMX.FTZ R5, R183, R3, !PT ;  /* 0x00000003b7057209 */ /* 0x000fe40007810000 */
[----:B------:R-:W-:Y:S02]  /*7b90*/  FMNMX.FTZ R3, R179, R7, !PT ;  /* 0x00000007b3037209 */ /* 0x000fe40007810000 */
[----:B------:R-:W-:Y:S02]  /*7ba0*/  FSEL R215, R18, -INF , !P6 ;  /* 0xff80000012d77808 */ /* 0x000fe40007000000 */
[----:B------:R-:W-:Y:S02]  /*7bb0*/  FSEL R206, R41, -INF , !P1 ;  /* 0xff80000029ce7808 */ /* 0x000fe40004800000 */
[----:B------:R-:W-:-:S02]  /*7bc0*/  ISETP.GE.AND P6, PT, R2, R232, PT ;  /* 0x000000e80200720c */ /* 0x000fc40003fc6270 */
[----:B------:R-:W-:Y:S02]  /*7bd0*/  ISETP.GE.AND P1, PT, R4, R231, PT ;  /* 0x000000e70400720c */ /* 0x000fe40003f26270 */
[----:B------:R-:W-:Y:S02]  /*7be0*/  FMNMX.FTZ R6, R210, R6, !PT ;  /* 0x00000006d2067209 */ /* 0x000fe40007810000 */
[----:B------:R-:W-:Y:S02]  /*7bf0*/  FMNMX.FTZ R5, R47, R5, !PT ;  /* 0x000000052f057209 */ /* 0x000fe40007810000 */
[----:B------:R-:W-:Y:S02]  /*7c00*/  FMNMX.FTZ R3, R180, R3, !PT ;  /* 0x00000003b4037209 */ /* 0x000fe40007810000 */
[----:B------:R-:W-:Y:S02]  /*7c10*/  ISETP.LT.OR P6, PT, R2, R227, P6 ;  /* 0x000000e30200720c */ /* 0x000fe400037c1670 */
[----:B------:R-:W-:-:S02]  /*7c20*/  ISETP.LT.OR P1, PT, R4, R229, P1 ;  /* 0x000000e50400720c */ /* 0x000fc40000f21670 */
[----:B------:R-:W-:Y:S02]  /*7c30*/  FMNMX.FTZ R6, R217, R6, !PT ;  /* 0x00000006d9067209 */ /* 0x000fe40007810000 */
[----:B------:R-:W-:Y:S02]  /*7c40*/  FMNMX.FTZ R5, R209, R5, !PT ;  /* 0x00000005d1057209 */ /* 0x000fe40007810000 */
[----:B------:R-:W-:Y:S02]  /*7c50*/  FMNMX.FTZ R3, R178, R3, !PT ;  /* 0x00000003b2037209 */ /* 0x000fe40007810000 */
[----:B------:R-:W-:Y:S02]  /*7c60*/  FSEL R216, R19, -INF , !P6 ;  /* 0xff80000013d87808 */ /* 0x000fe40007000000 */
[----:B------:R-:W-:Y:S01]  /*7c70*/  FSEL R204, R24, -INF , !P1 ;  /* 0xff80000018cc7808 */ /* 0x000fe20004800000 */
[----:B------:R-:W-:Y:S01]  /*7c80*/  LDSM.16.MT88.4 R16, [R220+0x9000] ;  /* 0x00900000dc10783b */ /* 0x000fe20000004200 */
[----:B------:R-:W-:-:S02]  /*7c90*/  FMNMX.FTZ R6, R215, R6, !PT ;  /* 0x00000006d7067209 */ /* 0x000fc40007810000 */
[----:B------:R-:W-:Y:S02]  /*7ca0*/  FMNMX.FTZ R5, R206, R5, !PT ;  /* 0x00000005ce057209 */ /* 0x000fe40007810000 */
[----:B------:R-:W-:Y:S02]  /*7cb0*/  FMNMX.FTZ R3, R196, R3, !PT ;  /* 0x00000003c4037209 */ /* 0x000fe40007810000 */
[----:B------:R-:W-:Y:S02]  /*7cc0*/  ISETP.GE.AND P1, PT, R2, R231, PT ;  /* 0x000000e70200720c */ /* 0x000fe40003f26270 */
[----:B------:R-:W-:Y:S02]  /*7cd0*/  FMNMX.FTZ R8, R216, R6, !PT ;  /* 0x00000006d8087209 */ /* 0x000fe40007810000 */
[----:B------:R-:W-:Y:S02]  /*7ce0*/  FMNMX.FTZ R7, R204, R5, !PT ;  /* 0x00000005cc077209 */ /* 0x000fe40007810000 */
[----:B------:R-:W-:Y:S01]  /*7cf0*/  FSEL R13, R54, -INF , !P5 ;  /* 0xff800000360d7808 */ /* 0x000fe20006800000 */
[----:B------:R-:W-:Y:S01]  /*7d00*/  SHFL.BFLY PT, R6, R8, 0x2, 0x1f ;  /* 0x0c401f0008067f89 */ /* 0x000fe200000e0000 */
[----:B------:R-:W-:-:S02]  /*7d10*/  FMNMX.FTZ R5, R191, R3, !PT ;  /* 0x00000003bf057209 */ /* 0x000fc40007810000 */
[----:B-1----:R-:W-:Y:S02]  /*7d20*/  FMNMX.FTZ R59, R0, R9, !PT ;  /* 0x00000009003b7209 */ /* 0x002fe40007810000 */
[----:B------:R-:W-:Y:S02]  /*7d30*/  ISETP.LT.OR P1, PT, R2, R229, P1 ;  /* 0x000000e50200720c */ /* 0x000fe40000f21670 */
[----:B------:R-:W-:Y:S01]  /*7d40*/  FSEL R46, R55, -INF , !P4 ;  /* 0xff800000372e7808 */ /* 0x000fe20006000000 */
[----:B------:R-:W-:Y:S01]  /*7d50*/  FMUL.FTZ R0, R59, UR26 ;  /* 0x0000001a3b007c20 */ /* 0x000fe20008410000 */
[----:B------:R-:W-:Y:S02]  /*7d60*/  FMNMX.FTZ R5, R13, R5, !PT ;  /* 0x000000050d057209 */ /* 0x000fe40007810000 */
[----:B------:R-:W-:Y:S02]  /*7d70*/  FSEL R203, R25, -INF , !P1 ;  /* 0xff80000019cb7808 */ /* 0x000fe40004800000 */
[----:B------:R-:W-:-:S02]  /*7d80*/  FSETP.NEU.FTZ.AND P1, PT, R59, -INF , PT ;  /* 0xff8000003b00780b */ /* 0x000fc40003f3d000 */
[-C--:B------:R-:W-:Y:S02]  /*7d90*/  ISETP.GE.AND P5, PT, R4, R230.reuse, PT ;  /* 0x000000e60400720c */ /* 0x080fe40003fa6270 */
[----:B------:R-:W-:Y:S02]  /*7da0*/  FSEL R200, R42, -INF , !P3 ;  /* 0xff8000002ac87808 */ /* 0x000fe40005800000 */
[----:B------:R-:W-:Y:S02]  /*7db0*/  FMNMX.FTZ R5, R46, R5, !PT ;  /* 0x000000052e057209 */ /* 0x000fe40007810000 */
[----:B------:R-:W-:Y:S02]  /*7dc0*/  FMNMX.FTZ R3, R203, R7, !PT ;  /* 0x00000007cb037209 */ /* 0x000fe40007810000 */
[----:B------:R-:W-:Y:S02]  /*7dd0*/  ISETP.GE.AND P4, PT, R2, R230, PT ;  /* 0x000000e60200720c */ /* 0x000fe40003f86270 */
[----:B------:R-:W-:Y:S01]  /*7de0*/  FSEL R0, R0, RZ, P1 ;  /* 0x000000ff00007208 */ /* 0x000fe20000800000 */
[----:B------:R-:W1:Y:S01]  /*7df0*/  SHFL.BFLY PT, R7, R3, 0x2, 0x1f ;  /* 0x0c401f0003077f89 */ /* 0x000e6200000e0000 */
[----:B------:R-:W-:-:S02]  /*7e00*/  ISETP.LT.OR P5, PT, R4, R226, P5 ;  /* 0x000000e20400720c */ /* 0x000fc40002fa1670 */
[----:B------:R-:W-:Y:S02]  /*7e10*/  FSEL R202, R43, -INF , !P2 ;  /* 0xff8000002bca7808 */ /* 0x000fe40005000000 */
[----:B------:R-:W-:Y:S01]  /*7e20*/  FMNMX.FTZ R4, R200, R5, !PT ;  /* 0x00000005c8047209 */ /* 0x000fe20007810000 */
[--C-:B------:R-:W-:Y:S01]  /*7e30*/  FFMA.FTZ R5, R62, UR26, -R0.reuse ;  /* 0x0000001a3e057c23 */ /* 0x100fe20008010800 */
[----:B------:R-:W-:Y:S01]  /*7e40*/  ISETP.LT.OR P4, PT, R2, R226, P4 ;  /* 0x000000e20200720c */ /* 0x000fe20002781670 */
[----:B------:R-:W-:Y:S01]  /*7e50*/  FFMA.FTZ R2, R60, UR26, -R0 ;  /* 0x0000001a3c027c23 */ /* 0x000fe20008010800 */
[----:B------:R-:W-:Y:S01]  /*7e60*/  FSEL R205, R26, -INF , !P5 ;  /* 0xff8000001acd7808 */ /* 0x000fe20006800000 */
[----:B------:R4:W-:Y:S01]  /*7e70*/  MUFU.EX2 R40, R5 ;  /* 0x0000000500287308 */ /* 0x0009e20000000800 */
[----:B------:R-:W-:Y:S02]  /*7e80*/  FMNMX.FTZ R4, R202, R4, !PT ;  /* 0x00000004ca047209 */ /* 0x000fe40007810000 */
[----:B------:R-:W-:-:S02]  /*7e90*/  FSEL R207, R27, -INF , !P4 ;  /* 0xff8000001bcf7808 */ /* 0x000fc40006000000 */
[----:B------:R-:W-:Y:S01]  /*7ea0*/  MOV R241, R252 ;  /* 0x000000fc00f17202 */ /* 0x000fe20000000f00 */
[----:B------:R-:W-:Y:S01]  /*7eb0*/  LDSM.16.MT88.4 R24, [R220+0xa000] ;  /* 0x00a00000dc18783b */ /* 0x000fe20000004200 */
[----:B------:R-:W-:Y:S01]  /*7ec0*/  MOV R39, R235 ;  /* 0x000000eb00277202 */ /* 0x000fe20000000f00 */
[----:B------:R5:W5:Y:S01]  /*7ed0*/  MUFU.EX2 R244, R2 ;  /* 0x0000000200f47308 */ /* 0x000b620000000800 */
[----:B-1----:R-:W-:Y:S01]  /*7ee0*/  FMNMX.FTZ R3, R3, R7, !PT ;  /* 0x0000000703037209 */ /* 0x002fe20007810000 */
[----:B----4-:R-:W-:-:S04]  /*7ef0*/  FFMA.FTZ R5, R61, UR26, -R0 ;  /* 0x0000001a3d057c23 */ /* 0x010fc80008010800 */
[----:B------:R-:W1:Y:S02]  /*7f00*/  SHFL.BFLY PT, R7, R3, 0x1, 0x1f ;  /* 0x0c201f0003077f89 */ /* 0x000e6400000e0000 */
[----:B------:R4:W-:Y:S01]  /*7f10*/  MUFU.EX2 R238, R5 ;  /* 0x0000000500ee7308 */ /* 0x0009e20000000800 */
[----:B-----5:R-:W-:Y:S02]  /*7f20*/  FMNMX.FTZ R2, R205, R4, !PT ;  /* 0x00000004cd027209 */ /* 0x020fe40007810000 */
[----:B------:R-:W-:Y:S02]  /*7f30*/  FMNMX.FTZ R4, R8, R6, !PT ;  /* 0x0000000608047209 */ /* 0x000fe40007810000 */
[----:B------:R-:W-:-:S03]  /*7f40*/  FMNMX.FTZ R2, R207, R2, !PT ;  /* 0x00000002cf027209 */ /* 0x000fc60007810000 */
[----:B------:R-:W5:Y:S04]  /*7f50*/  SHFL.BFLY PT, R8, R4, 0x1, 0x1f ;  /* 0x0c201f0004087f89 */ /* 0x000f6800000e0000 */
[----:B------:R-:W5:Y:S01]  /*7f60*/  SHFL.BFLY PT, R6, R2, 0x2, 0x1f ;  /* 0x0c401f0002067f89 */ /* 0x000f6200000e0000 */
[----:B----4-:R-:W-:-:S04]  /*7f70*/  FFMA.FTZ R5, R50, UR26, -R0 ;  /* 0x0000001a32057c23 */ /* 0x010fc80008010800 */
[----:B------:R4:W-:Y:S01]  /*7f80*/  MUFU.EX2 R218, R5 ;  /* 0x0000000500da7308 */ /* 0x0009e20000000800 */
[----:B-1----:R-:W-:Y:S01]  /*7f90*/  FMNMX.FTZ R252, R3, R7, !PT ;  /* 0x0000000703fc7209 */ /* 0x002fe20007810000 */
[----:B------:R-:W-:Y:S02]  /*7fa0*/  FFMA.FTZ R3, R28, UR26, -R0 ;  /* 0x0000001a1c037c23 */ /* 0x000fe40008010800 */
[----:B------:R-:W-:Y:S01]  /*7fb0*/  LDSM.16.MT88.4 R28, [R222+0xa000] ;  /* 0x00a00000de1c783b */ /* 0x000fe20000004200 */
[----:B------:R-:W-:-:S03]  /*7fc0*/  FSETP.NEU.FTZ.AND P3, PT, R252, -INF , PT ;  /* 0xff800000fc00780b */ /* 0x000fc60003f7d000 */
[----:B------:R1:W-:Y:S01]  /*7fd0*/  MUFU.EX2 R56, R3 ;  /* 0x0000000300387308 */ /* 0x0003e20000000800 */
[----:B-----5:R-:W-:Y:S01]  /*7fe0*/  FMNMX.FTZ R58, R4, R8, !PT ;  /* 0x00000008043a7209 */ /* 0x020fe20007810000 */
[--C-:B------:R-:W-:Y:S01]  /*7ff0*/  FFMA.FTZ R4, R36, UR26, -R0.reuse ;  /* 0x0000001a24047c23 */ /* 0x100fe20008010800 */
[----:B----4-:R-:W-:Y:S01]  /*8000*/  FFMA.FTZ R5, R49, UR26, -R0 ;  /* 0x0000001a31057c23 */ /* 0x010fe20008010800 */
[----:B------:R-:W-:Y:S02]  /*8010*/  FMNMX.FTZ R2, R2, R6, !PT ;  /* 0x0000000602027209 */ /* 0x000fe40007810000 */
[C---:B------:R-:W-:Y:S01]  /*8020*/  FMUL.FTZ R12, R58.reuse, UR26 ;  /* 0x0000001a3a0c7c20 */ /* 0x040fe20008410000 */
[----:B------:R-:W-:Y:S01]  /*8030*/  FSETP.NEU.FTZ.AND P4, PT, R58, -INF , PT ;  /* 0xff8000003a00780b */ /* 0x000fe20003f9d000 */
[----:B------:R4:W-:Y:S03]  /*8040*/  MUFU.EX2 R37, R5 ;  /* 0x0000000500257308 */ /* 0x0009e60000000800 */
[----:B------:R-:W-:Y:S01]  /*8050*/  FSEL R12, R12, RZ, P4 ;  /* 0x000000ff0c0c7208 */ /* 0x000fe20002000000 */
[----:B-1----:R-:W-:-:S04]  /*8060*/  FMUL.FTZ R3, R252, UR26 ;  /* 0x0000001afc037c20 */ /* 0x002fc80008410000 */
[----:B------:R1:W-:Y:S01]  /*8070*/  MUFU.EX2 R245, R4 ;  /* 0x0000000400f57308 */ /* 0x0003e20000000800 */
[----:B------:R-:W-:-:S05]  /*8080*/  FSEL R3, R3, RZ, P3 ;  /* 0x000000ff03037208 */ /* 0x000fca0001800000 */
[----:B------:R-:W-:Y:S01]  /*8090*/  FFMA.FTZ R8, R110, UR26, -R3 ;  /* 0x0000001a6e087c23 */ /* 0x000fe20008010803 */
[----:B----4-:R-:W-:-:S03]  /*80a0*/  FFMA.FTZ R5, R48, UR26, -R0 ;  /* 0x0000001a30057c23 */ /* 0x010fc60008010800 */
[----:B------:R4:W-:Y:S01]  /*80b0*/  MUFU.EX2 R249, R8 ;  /* 0x0000000800f97308 */ /* 0x0009e20000000800 */
[----:B-1----:R-:W-:-:S07]  /*80c0*/  FFMA.FTZ R4, R66, UR26, -R12 ;  /* 0x0000001a42047c23 */ /* 0x002fce000801080c */
[----:B------:R1:W-:Y:S08]  /*80d0*/  MUFU.EX2 R43, R5 ;  /* 0x00000005002b7308 */ /* 0x0003f00000000800 */
[----:B------:R5:W-:Y:S01]  /*80e0*/  MUFU.EX2 R246, R4 ;  /* 0x0000000400f67308 */ /* 0x000be20000000800 */
[----:B----4-:R-:W-:-:S07]  /*80f0*/  FFMA.FTZ R8, R111, UR26, -R3 ;  /* 0x0000001a6f087c23 */ /* 0x010fce0008010803 */
[----:B------:R4:W-:Y:S01]  /*8100*/  MUFU.EX2 R248, R8 ;  /* 0x0000000800f87308 */ /* 0x0009e20000000800 */
[----:B-1----:R-:W1:Y:S01]  /*8110*/  SHFL.BFLY PT, R5, R2, 0x1, 0x1f ;  /* 0x0c201f0002057f89 */ /* 0x002e6200000e0000 */
[----:B-----5:R-:W-:-:S06]  /*8120*/  FFMA.FTZ R4, R67, UR26, -R12 ;  /* 0x0000001a43047c23 */ /* 0x020fcc000801080c */
[----:B------:R5:W-:Y:S01]  /*8130*/  MUFU.EX2 R243, R4 ;  /* 0x0000000400f37308 */ /* 0x000be20000000800 */
[----:B----4-:R-:W-:Y:S02]  /*8140*/  F2FP.F16.F32.PACK_AB R8, R40, R244 ;  /* 0x000000f42808723e */ /* 0x010fe400000000ff */
[----:B-1----:R-:W-:Y:S01]  /*8150*/  FMNMX.FTZ R235, R2, R5, !PT ;  /* 0x0000000502eb7209 */ /* 0x002fe20007810000 */
[--C-:B------:R-:W-:Y:S01]  /*8160*/  FFMA.FTZ R2, R101, UR26, -R3.reuse ;  /* 0x0000001a65027c23 */ /* 0x100fe20008010803 */
[----:B------:R-:W-:Y:S02]  /*8170*/  FSEL R5, R252, RZ, P3 ;  /* 0x000000fffc057208 */ /* 0x000fe40001800000 */
[----:B------:R-:W-:Y:S01]  /*8180*/  FSETP.NEU.FTZ.AND P2, PT, R235, -INF , PT ;  /* 0xff800000eb00780b */ /* 0x000fe20003f5d000 */
[----:B-----5:R-:W-:Y:S01]  /*8190*/  FFMA.FTZ R4, R106, UR26, -R3 ;  /* 0x0000001a6a047c23 */ /* 0x020fe20008010803 */
[----:B------:R1:W-:Y:S01]  /*81a0*/  MUFU.EX2 R219, R2 ;  /* 0x0000000200db7308 */ /* 0x0003e20000000800 */
[----:B------:R-:W-:-:S04]  /*81b0*/  FADD.FTZ R5, R103, -R5 ;  /* 0x8000000567057221 */ /* 0x000fc80000010000 */
[----:B------:R-:W-:-:S03]  /*81c0*/  FMUL.FTZ R5, R5, UR26 ;  /* 0x0000001a05057c20 */ /* 0x000fc60008410000 */
[----:B------:R4:W-:Y:S08]  /*81d0*/  MUFU.EX2 R240, R4 ;  /* 0x0000000400f07308 */ /* 0x0009f00000000800 */
[----:B------:R5:W2:Y:S01]  /*81e0*/  MUFU.EX2 R45, R5 ;  /* 0x00000005002d7308 */ /* 0x000aa20000000800 */
[----:B-1----:R-:W-:-:S05]  /*81f0*/  FMUL.FTZ R2, R235, UR26 ;  /* 0x0000001aeb027c20 */ /* 0x002fca0008410000 */
[----:B------:R-:W-:Y:S01]  /*8200*/  FSEL R2, R2, RZ, P2 ;  /* 0x000000ff02027208 */ /* 0x000fe20001000000 */
[----:B----4-:R-:W-:-:S04]  /*8210*/  FFMA.FTZ R4, R64, UR26, -R3 ;  /* 0x0000001a40047c23 */ /* 0x010fc80008010803 */
[----:B------:R-:W-:Y:S01]  /*8220*/  FFMA.FTZ R6, R51, UR26, -R2 ;  /* 0x0000001a33067c23 */ /* 0x000fe20008010802 */
[----:B------:R1:W-:Y:S01]  /*8230*/  MUFU.EX2 R41, R4 ;  /* 0x0000000400297308 */ /* 0x0003e20000000800 */
[----:B------:R-:W4:Y:S01]  /*8240*/  LDSM.16.MT88.4 R48, [R222+0xb000] ;  /* 0x00b00000de30783b */ /* 0x000f220000004200 */
[----:B-----5:R-:W-:Y:S01]  /*8250*/  FSEL R5, R58, RZ, P4 ;  /* 0x000000ff3a057208 */ /* 0x020fe20002000000 */
[-C--:B--2---:R-:W-:Y:S01]  /*8260*/  FMUL.FTZ R112, R112, R45.reuse ;  /* 0x0000002d70707220 */ /* 0x084fe20000410000 */
[-C--:B------:R-:W-:Y:S01]  /*8270*/  FMUL.FTZ R113, R113, R45.reuse ;  /* 0x0000002d71717220 */ /* 0x080fe20000410000 */
[----:B------:R-:W-:-:S03]  /*8280*/  FMUL.FTZ R120, R120, R45 ;  /* 0x0000002d78787220 */ /* 0x000fc60000410000 */
[----:B------:R2:W-:Y:S01]  /*8290*/  MUFU.EX2 R42, R6 ;  /* 0x00000006002a7308 */ /* 0x0005e20000000800 */
[----:B------:R-:W-:Y:S01]  /*82a0*/  FADD.FTZ R10, R104, -R5 ;  /* 0x80000005680a7221 */ /* 0x000fe20000010000 */
[-C--:B------:R-:W-:Y:S01]  /*82b0*/  FMUL.FTZ R121, R121, R45.reuse ;  /* 0x0000002d79797220 */ /* 0x080fe20000410000 */
[-C--:B------:R-:W-:Y:S01]  /*82c0*/  FMUL.FTZ R140, R140, R45.reuse ;  /* 0x0000002d8c8c7220 */ /* 0x080fe20000410000 */
[-C--:B------:R-:W-:Y:S01]  /*82d0*/  FMUL.FTZ R141, R141, R45.reuse ;  /* 0x0000002d8d8d7220 */ /* 0x080fe20000410000 */
[----:B------:R-:W-:Y:S01]  /*82e0*/  FMUL.FTZ R10, R10, UR26 ;  /* 0x0000001a0a0a7c20 */ /* 0x000fe20008410000 */
[-C--:B------:R-:W-:Y:S01]  /*82f0*/  FMUL.FTZ R128, R128, R45.reuse ;  /* 0x0000002d80807220 */ /* 0x080fe20000410000 */
[-C--:B------:R-:W-:Y:S01]  /*8300*/  FMUL.FTZ R129, R129, R45.reuse ;  /* 0x0000002d81817220 */ /* 0x080fe20000410000 */
[-C--:B------:R-:W-:Y:S01]  /*8310*/  FMUL.FTZ R144, R144, R45.reuse ;  /* 0x0000002d90907220 */ /* 0x080fe20000410000 */
[----:B-1----:R-:W-:Y:S01]  /*8320*/  FFMA.FTZ R4, R63, UR26, -R3 ;  /* 0x0000001a3f047c23 */ /* 0x002fe20008010803 */
[----:B------:R1:W5:Y:S01]  /*8330*/  MUFU.EX2 R14, R10 ;  /* 0x0000000a000e7308 */ /* 0x0003620000000800 */
[-C--:B------:R-:W-:Y:S01]  /*8340*/  FMUL.FTZ R145, R145, R45.reuse ;  /* 0x0000002d91917220 */ /* 0x080fe20000410000 */
[-C--:B------:R-:W-:Y:S01]  /*8350*/  FMUL.FTZ R156, R156, R45.reuse ;  /* 0x0000002d9c9c7220 */ /* 0x080fe20000410000 */
[-C--:B------:R-:W-:Y:S01]  /*8360*/  FMUL.FTZ R157, R157, R45.reuse ;  /* 0x0000002d9d9d7220 */ /* 0x080fe20000410000 */
[-C--:B------:R-:W-:Y:S01]  /*8370*/  FMUL.FTZ R160, R160, R45.reuse ;  /* 0x0000002da0a07220 */ /* 0x080fe20000410000 */
[-C--:B------:R-:W-:Y:S01]  /*8380*/  FMUL.FTZ R161, R161, R45.reuse ;  /* 0x0000002da1a17220 */ /* 0x080fe20000410000 */
[-C--:B------:R-:W-:Y:S01]  /*8390*/  FMUL.FTZ R172, R172, R45.reuse ;  /* 0x0000002dacac7220 */ /* 0x080fe20000410000 */
[----:B--2---:R-:W-:Y:S01]  /*83a0*/  FSEL R6, R59, RZ, P1 ;  /* 0x000000ff3b067208 */ /* 0x004fe20000800000 */
[----:B------:R2:W3:Y:S01]  /*83b0*/  MUFU.EX2 R239, R4 ;  /* 0x0000000400ef7308 */ /* 0x0004e20000000800 */
[-C--:B------:R-:W-:Y:S01]  /*83c0*/  FMUL.FTZ R173, R173, R45.reuse ;  /* 0x0000002dadad7220 */ /* 0x080fe20000410000 */
[-C--:B------:R-:W-:Y:S01]  /*83d0*/  FMUL.FTZ R72, R72, R45.reuse ;  /* 0x0000002d48487220 */ /* 0x080fe20000410000 */
[-C--:B------:R-:W-:Y:S01]  /*83e0*/  FMUL.FTZ R73, R73, R45.reuse ;  /* 0x0000002d49497220 */ /* 0x080fe20000410000 */
[----:B------:R-:W-:Y:S01]  /*83f0*/  FADD.FTZ R9, R105, -R6 ;  /* 0x8000000669097221 */ /* 0x000fe20000010000 */
[-C--:B------:R-:W-:Y:S01]  /*8400*/  FMUL.FTZ R76, R76, R45.reuse ;  /* 0x0000002d4c4c7220 */ /* 0x080fe20000410000 */
[-C--:B------:R-:W-:Y:S01]  /*8410*/  FMUL.FTZ R77, R77, R45.reuse ;  /* 0x0000002d4d4d7220 */ /* 0x080fe20000410000 */
[-C--:B------:R-:W-:Y:S01]  /*8420*/  FMUL.FTZ R88, R88, R45.reuse ;  /* 0x0000002d58587220 */ /* 0x080fe20000410000 */
[----:B------:R-:W-:Y:S01]  /*8430*/  FMUL.FTZ R9, R9, UR26 ;  /* 0x0000001a09097c20 */ /* 0x000fe20008410000 */
[-C--:B------:R-:W-:Y:S01]  /*8440*/  FMUL.FTZ R89, R89, R45.reuse ;  /* 0x0000002d59597220 */ /* 0x080fe20000410000 */
[-C--:B------:R-:W-:Y:S01]  /*8450*/  FMUL.FTZ R92, R92, R45.reuse ;  /* 0x0000002d5c5c7220 */ /* 0x080fe20000410000 */
[----:B------:R-:W-:Y:S01]  /*8460*/  FMUL.FTZ R93, R93, R45 ;  /* 0x0000002d5d5d7220 */ /* 0x000fe20000410000 */
[----:B------:R-:W4:Y:S01]  /*8470*/  MUFU.EX2 R15, R9 ;  /* 0x00000009000f7308 */ /* 0x000f220000000800 */
[----:B-1----:R-:W-:Y:S01]  /*8480*/  F2FP.F16.F32.PACK_AB R10, R218, R238 ;  /* 0x000000eeda0a723e */ /* 0x002fe200000000ff */
[-C--:B-----5:R-:W-:Y:S01]  /*8490*/  FMUL.FTZ R134, R134, R14.reuse ;  /* 0x0000000e86867220 */ /* 0x0a0fe20000410000 */
[-C--:B------:R-:W-:Y:S01]  /*84a0*/  FMUL.FTZ R135, R135, R14.reuse ;  /* 0x0000000e87877220 */ /* 0x080fe20000410000 */
[-C--:B------:R-:W-:Y:S01]  /*84b0*/  FMUL.FTZ R138, R138, R14.reuse ;  /* 0x0000000e8a8a7220 */ /* 0x080fe20000410000 */
[--C-:B--2---:R-:W-:Y:S01]  /*84c0*/  FFMA.FTZ R4, R100, UR26, -R2.reuse ;  /* 0x0000001a64047c23 */ /* 0x104fe20008010802 */
[----:B---3--:R-:W-:Y:S01]  /*84d0*/  F2FP.F16.F32.PACK_AB R6, R239, R41 ;  /* 0x00000029ef06723e */ /* 0x008fe200000000ff */
[-C--:B------:R-:W-:Y:S01]  /*84e0*/  FMUL.FTZ R139, R139, R14.reuse ;  /* 0x0000000e8b8b7220 */ /* 0x080fe20000410000 */
[-C--:B------:R-:W-:Y:S01]  /*84f0*/  FMUL.FTZ R150, R150, R14.reuse ;  /* 0x0000000e96967220 */ /* 0x080fe20000410000 */
[----:B------:R1:W-:Y:S01]  /*8500*/  MUFU.EX2 R236, R4 ;  /* 0x0000000400ec7308 */ /* 0x0003e20000000800 */
[-C--:B------:R-:W-:Y:S01]  /*8510*/  FMUL.FTZ R151, R151, R14.reuse ;  /* 0x0000000e97977220 */ /* 0x080fe20000410000 */
[-C--:B------:R-:W-:Y:S01]  /*8520*/  FMUL.FTZ R154, R154, R14.reuse ;  /* 0x0000000e9a9a7220 */ /* 0x080fe20000410000 */
[-C--:B------:R-:W-:Y:S01]  /*8530*/  FMUL.FTZ R155, R155, R14.reuse ;  /* 0x0000000e9b9b7220 */ /* 0x080fe20000410000 */
[-C--:B------:R-:W-:Y:S01]  /*8540*/  FMUL.FTZ R118, R118, R14.reuse ;  /* 0x0000000e76767220 */ /* 0x080fe20000410000 */
[-C--:B------:R-:W-:Y:S01]  /*8550*/  FMUL.FTZ R119, R119, R14.reuse ;  /* 0x0000000e77777220 */ /* 0x080fe20000410000 */
[-C--:B------:R-:W-:Y:S01]  /*8560*/  FMUL.FTZ R126, R126, R14.reuse ;  /* 0x0000000e7e7e7220 */ /* 0x080fe20000410000 */
[-C--:B------:R-:W-:Y:S01]  /*8570*/  FMUL.FTZ R127, R127, R14.reuse ;  /* 0x0000000e7f7f7220 */ /* 0x080fe20000410000 */
[-C--:B----4-:R-:W-:Y:S01]  /*8580*/  FMUL.FTZ R132, R132, R15.reuse ;  /* 0x0000000f84847220 */ /* 0x090fe20000410000 */
[-C--:B------:R-:W-:Y:S01]  /*8590*/  FMUL.FTZ R133, R133, R15.reuse ;  /* 0x0000000f85857220 */ /* 0x080fe20000410000 */
[-C--:B------:R-:W-:Y:S01]  /*85a0*/  FMUL.FTZ R136, R136, R15.reuse ;  /* 0x0000000f88887220 */ /* 0x080fe20000410000 */
[-C--:B------:R-:W-:Y:S01]  /*85b0*/  FMUL.FTZ R137, R137, R15.reuse ;  /* 0x0000000f89897220 */ /* 0x080fe20000410000 */
[-C--:B------:R-:W-:Y:S01]  /*85c0*/  FMUL.FTZ R148, R148, R15.reuse ;  /* 0x0000000f94947220 */ /* 0x080fe20000410000 */
[-C--:B------:R-:W-:Y:S01]  /*85d0*/  FMUL.FTZ R149, R149, R15.reuse ;  /* 0x0000000f95957220 */ /* 0x080fe20000410000 */
[-C--:B------:R-:W-:Y:S01]  /*85e0*/  FMUL.FTZ R152, R152, R15.reuse ;  /* 0x0000000f98987220 */ /* 0x080fe20000410000 */
[-C--:B------:R-:W-:Y:S01]  /*85f0*/  FMUL.FTZ R153, R153, R15.reuse ;  /* 0x0000000f99997220 */ /* 0x080fe20000410000 */
[-C--:B------:R-:W-:Y:S01]  /*8600*/  FMUL.FTZ R116, R116, R15.reuse ;  /* 0x0000000f74747220 */ /* 0x080fe20000410000 */
[--C-:B-1----:R-:W-:Y:S01]  /*8610*/  FFMA.FTZ R4, R107, UR26, -R2.reuse ;  /* 0x0000001a6b047c23 */ /* 0x102fe20008010802 */
[-C--:B------:R-:W-:Y:S01]  /*8620*/  FMUL.FTZ R117, R117, R15.reuse ;  /* 0x0000000f75757220 */ /* 0x080fe20000410000 */
[-C--:B------:R-:W-:Y:S01]  /*8630*/  FMUL.FTZ R124, R124, R15.reuse ;  /* 0x0000000f7c7c7220 */ /* 0x080fe20000410000 */
[-C--:B------:R-:W-:Y:S01]  /*8640*/  FMUL.FTZ R125, R125, R15.reuse ;  /* 0x0000000f7d7d7220 */ /* 0x080fe20000410000 */
[----:B------:R1:W2:Y:S01]  /*8650*/  MUFU.EX2 R36, R4 ;  /* 0x0000000400247308 */ /* 0x0002a20000000800 */
        /* <DEDUP_REMOVED lines=15> */
[----:B------:R-:W-:Y:S01]  /*8750*/  FMUL.FTZ R83, R83, R14 ;  /* 0x0000000e53537220 */ /* 0x000fe20000410000 */
[----:B-1----:R-:W-:Y:S01]  /*8760*/  FFMA.FTZ R4, R65, UR26, -R2 ;  /* 0x0000001a41047c23 */ /* 0x002fe20008010802 */
[----:B--2---:R-:W-:Y:S01]  /*8770*/  F2FP.F16.F32.PACK_AB R5, R36, R236 ;  /* 0x000000ec2405723e */ /* 0x004fe200000000ff */
[-C--:B------:R-:W-:Y:S01]  /*8780*/  FMUL.FTZ R84, R84, R15.reuse ;  /* 0x0000000f54547220 */ /* 0x080fe20000410000 */
[-C--:B------:R-:W-:Y:S01]  /*8790*/  FMUL.FTZ R85, R85, R15.reuse ;  /* 0x0000000f55557220 */ /* 0x080fe20000410000 */
[----:B------:R1:W2:Y:S01]  /*87a0*/  MUFU.EX2 R237, R4 ;  /* 0x0000000400ed7308 */ /* 0x0002a20000000800 */
[-C--:B------:R-:W-:Y:S01]  /*87b0*/  FMUL.FTZ R86, R86, R14.reuse ;  /* 0x0000000e56567220 */ /* 0x080fe20000410000 */
[-C--:B------:R-:W-:Y:S01]  /*87c0*/  FMUL.FTZ R87, R87, R14.reuse ;  /* 0x0000000e57577220 */ /* 0x080fe20000410000 */
[-C--:B------:R-:W-:Y:S01]  /*87d0*/  FMUL.FTZ R96, R96, R15.reuse ;  /* 0x0000000f60607220 */ /* 0x080fe20000410000 */
[----:B------:R-:W-:Y:S01]  /*87e0*/  FMUL.FTZ R97, R97, R15 ;  /* 0x0000000f61617220 */ /* 0x000fe20000410000 */
[-C--:B------:R-:W-:Y:S01]  /*87f0*/  FMUL.FTZ R98, R98, R14.reuse ;  /* 0x0000000e62627220 */ /* 0x080fe20000410000 */
[----:B------:R-:W-:Y:S01]  /*8800*/  FMUL.FTZ R99, R99, R14 ;  /* 0x0000000e63637220 */ /* 0x000fe20000410000 */
[----:B-1----:R-:W-:-:S02]  /*8810*/  FSEL R4, R235, RZ, P2 ;  /* 0x000000ffeb047208 */ /* 0x002fc40001000000 */
[----:B--2---:R-:W-:-:S03]  /*8820*/  F2FP.F16.F32.PACK_AB R7, R42, R237 ;  /* 0x000000ed2a07723e */ /* 0x004fc600000000ff */
[----:B------:R-:W-:-:S04]  /*8830*/  FADD.FTZ R4, R102, -R4 ;  /* 0x8000000466047221 */ /* 0x000fc80000010000 */
[----:B------:R-:W-:-:S04]  /*8840*/  FMUL.FTZ R4, R4, UR26 ;  /* 0x0000001a04047c20 */ /* 0x000fc80008410000 */
[----:B------:R1:W2:Y:S02]  /*8850*/  MUFU.EX2 R44, R4 ;  /* 0x00000004002c7308 */ /* 0x0002a40000000800 */
[----:B-1----:R-:W-:Y:S01]  /*8860*/  FFMA.FTZ R4, R109, UR26, -R12 ;  /* 0x0000001a6d047c23 */ /* 0x002fe2000801080c */
[-C--:B--2---:R-:W-:Y:S01]  /*8870*/  FMUL.FTZ R114, R114, R44.reuse ;  /* 0x0000002c72727220 */ /* 0x084fe20000410000 */
[-C--:B------:R-:W-:Y:S01]  /*8880*/  FMUL.FTZ R115, R115, R44.reuse ;  /* 0x0000002c73737220 */ /* 0x080fe20000410000 */
[----:B------:R-:W-:-:S03]  /*8890*/  FMUL.FTZ R122, R122, R44 ;  /* 0x0000002c7a7a7220 */ /* 0x000fc60000410000 */
        /* <DEDUP_REMOVED lines=17> */
[----:B-1----:R-:W-:Y:S01]  /*89b0*/  FFMA.FTZ R4, R108, UR26, -R12 ;  /* 0x0000001a6c047c23 */ /* 0x002fe2000801080c */
[-C--:B------:R-:W-:Y:S01]  /*89c0*/  FMUL.FTZ R79, R79, R44.reuse ;  /* 0x0000002c4f4f7220 */ /* 0x080fe20000410000 */
[-C--:B------:R-:W-:Y:S01]  /*89d0*/  FMUL.FTZ R90, R90, R44.reuse ;  /* 0x0000002c5a5a7220 */ /* 0x080fe20000410000 */
[-C--:B------:R-:W-:Y:S01]  /*89e0*/  FMUL.FTZ R91, R91, R44.reuse ;  /* 0x0000002c5b5b7220 */ /* 0x080fe20000410000 */
[----:B------:R1:W2:Y:S01]  /*89f0*/  MUFU.EX2 R250, R4 ;  /* 0x0000000400fa7308 */ /* 0x0002a20000000800 */
[-C--:B------:R-:W-:Y:S01]  /*8a00*/  FMUL.FTZ R94, R94, R44.reuse ;  /* 0x0000002c5e5e7220 */ /* 0x080fe20000410000 */
[----:B------:R-:W-:Y:S01]  /*8a10*/  FMUL.FTZ R95, R95, R44 ;  /* 0x0000002c5f5f7220 */ /* 0x000fe20000410000 */
[----:B-1----:R-:W-:-:S02]  /*8a20*/  F2FP.F16.F32.PACK_AB R4, R219, R240 ;  /* 0x000000f0db04723e */ /* 0x002fc400000000ff */
[----:B--2---:R-:W-:-:S05]  /*8a30*/  F2FP.F16.F32.PACK_AB R11, R250, R251 ;  /* 0x000000fbfa0b723e */ /* 0x004fca00000000ff */
        /* <DEDUP_REMOVED lines=9> */
[----:B------:R-:W-:-:S02]  /*8ad0*/  MOV R172, R246 ;  /* 0x000000f600ac7202 */ /* 0x000fc40000000f00 */
[----:B------:R-:W-:Y:S02]  /*8ae0*/  MOV R173, R236 ;  /* 0x000000ec00ad7202 */ /* 0x000fe40000000f00 */
[----:B------:R-:W-:Y:S01]  /*8af0*/  F2FP.F16.F32.PACK_AB R9, R243, R172 ;  /* 0x000000acf309723e */ /* 0x000fe200000000ff */
[C---:B------:R-:W-:Y:S01]  /*8b00*/  HMMA.16816.F32 R112, R4.reuse, R34, R76 ;  /* 0x000000220470723c */ /* 0x040fe2000000184c */
[----:B------:R-:W-:Y:S02]  /*8b10*/  MOV R174, R59 ;  /* 0x0000003b00ae7202 */ /* 0x000fe40000000f00 */
[----:B------:R-:W-:Y:S02]  /*8b20*/  MOV R175, R58 ;  /* 0x0000003a00af7202 */ /* 0x000fe40000000f00 */
[----:B------:R-:W-:Y:S01]  /*8b30*/  MOV R236, R57 ;  /* 0x0000003900ec7202 */ /* 0x000fe20000000f00 */
[----:B------:R-:W-:Y:S01]  /*8b40*/  HMMA.16816.F32 R120, R4, R48, R88 ;  /* 0x000000300478723c */ /* 0x000fe20000001858 */
[----:B------:R-:W-:-:S02]  /*8b50*/  MOV R75, R56 ;  /* 0x00000038004b7202 */ /* 0x000fc40000000f00 */
[----:B------:R-:W-:Y:S02]  /*8b60*/  MOV R79, R42 ;  /* 0x0000002a004f7202 */ /* 0x000fe40000000f00 */
[----:B------:R-:W-:Y:S01]  /*8b70*/  MOV R78, R41 ;  /* 0x00000029004e7202 */ /* 0x000fe20000000f00 */
[----:B------:R-:W-:Y:S01]  /*8b80*/  HMMA.16816.F32 R140, R4, R50, R92 ;  /* 0x00000032048c723c */ /* 0x000fe2000000185c */
[----:B------:R-:W-:Y:S02]  /*8b90*/  MOV R77, R244 ;  /* 0x000000f4004d7202 */ /* 0x000fe40000000f00 */
[----:B------:R-:W-:-:S03]  /*8ba0*/  MOV R76, R243 ;  /* 0x000000f3004c7202 */ /* 0x000fc60000000f00 */
[C---:B------:R-:W-:Y:S01]  /*8bb0*/  HMMA.16816.F32 R132, R8.reuse, R20, R132 ;  /* 0x000000140884723c */ /* 0x040fe20000001884 */
[----:B------:R-:W-:Y:S01]  /*8bc0*/  FFMA.FTZ R4, R38, UR26, -R3 ;  /* 0x0000001a26047c23 */ /* 0x000fe20008010803 */
[----:B------:R-:W-:Y:S02]  /*8bd0*/  MOV R95, R36 ;  /* 0x00000024005f7202 */ /* 0x000fe40000000f00 */
[----:B------:R-:W-:Y:S01]  /*8be0*/  MOV R94, R43 ;  /* 0x0000002b005e7202 */ /* 0x000fe20000000f00 */
[----:B------:R1:W-:Y:S01]  /*8bf0*/  MUFU.EX2 R247, R4 ;  /* 0x0000000400f77308 */ /* 0x0003e20000000800 */
[----:B------:R-:W-:Y:S01]  /*8c00*/  HMMA.16816.F32 R56, R8, R22, R136 ;  /* 0x000000160838723c */ /* 0x000fe20000001888 */
[----:B------:R-:W-:Y:S01]  /*8c10*/  LDSM.16.MT88.4 R20, [R220+0xa400] ;  /* 0x00a40000dc14783b */ /* 0x000fe20000004200 */
[----:B------:R-:W-:Y:S02]  /*8c20*/  MOV R93, R242 ;  /* 0x000000f2005d7202 */ /* 0x000fe40000000f00 */
[----:B------:R-:W-:-:S02]  /*8c30*/  MOV R92, R241 ;  /* 0x000000f1005c7202 */ /* 0x000fc40000000f00 */
[C---:B------:R-:W-:Y:S01]  /*8c40*/  HMMA.16816.F32 R148, R8.reuse, R24, R148 ;  /* 0x000000180894723c */ /* 0x040fe20000001894 */
[----:B------:R-:W-:Y:S02]  /*8c50*/  MOV R138, R245 ;  /* 0x000000f5008a7202 */ /* 0x000fe40000000f00 */
[----:B------:R-:W-:Y:S02]  /*8c60*/  MOV R136, R93 ;  /* 0x0000005d00887202 */ /* 0x000fe40000000f00 */
[----:B------:R-:W-:Y:S01]  /*8c70*/  MOV R139, R236 ;  /* 0x000000ec008b7202 */ /* 0x000fe20000000f00 */
[----:B------:R-:W-:Y:S01]  /*8c80*/  HMMA.16816.F32 R128, R8, R26, R152 ;  /* 0x0000001a0880723c */ /* 0x000fe20000001898 */
[----:B------:R-:W2:Y:S01]  /*8c90*/  LDSM.16.MT88.4 R24, [R220+0x9400] ;  /* 0x00940000dc18783b */ /* 0x000ea20000004200 */
[----:B------:R-:W-:Y:S01]  /*8ca0*/  MOV R137, R172 ;  /* 0x000000ac00897202 */ /* 0x000fe20000000f00 */
[----:B-1----:R-:W-:-:S03]  /*8cb0*/  FFMA.FTZ R4, R176, UR26, -R3 ;  /* 0x0000001ab0047c23 */ /* 0x002fc60008010803 */
[C---:B------:R-:W-:Y:S01]  /*8cc0*/  HMMA.16816.F32 R108, R8.reuse, R16, R116 ;  /* 0x00000010086c723c */ /* 0x040fe20000001874 */
[----:B------:R-:W-:Y:S01]  /*8cd0*/  MOV R152, R75 ;  /* 0x0000004b00987202 */ /* 0x000fe20000000f00 */
[----:B------:R1:W3:Y:S01]  /*8ce0*/  MUFU.EX2 R246, R4 ;  /* 0x0000000400f67308 */ /* 0x0002e20000000800 */
[----:B------:R-:W-:Y:S02]  /*8cf0*/  MOV R75, R37 ;  /* 0x00000025004b7202 */ /* 0x000fe40000000f00 */
[----:B------:R-:W-:Y:S01]  /*8d00*/  MOV R155, R77 ;  /* 0x0000004d009b7202 */ /* 0x000fe20000000f00 */
[C---:B------:R-:W-:Y:S01]  /*8d10*/  HMMA.16816.F32 R88, R8.reuse, R18, R124 ;  /* 0x000000120858723c */ /* 0x040fe2000000187c */
[----:B------:R-:W-:Y:S01]  /*8d20*/  MOV R117, R238 ;  /* 0x000000ee00757202 */ /* 0x000fe20000000f00 */
[----:B------:R-:W4:Y:S01]  /*8d30*/  LDSM.16.MT88.4 R16, [R222+0x9400] ;  /* 0x00940000de10783b */ /* 0x000f220000004200 */
[----:B------:R-:W-:Y:S02]  /*8d40*/  MOV R116, R40 ;  /* 0x0000002800747202 */ /* 0x000fe40000000f00 */
[----:B------:R-:W-:Y:S01]  /*8d50*/  MOV R238, R39 ;  /* 0x0000002700ee7202 */ /* 0x000fe20000000f00 */
[----:B------:R-:W-:Y:S01]  /*8d60*/  HMMA.16816.F32 R164, R8, R28, R164 ;  /* 0x0000001c08a4723c */ /* 0x000fe200000018a4 */
[----:B------:R-:W-:Y:S01]  /*8d70*/  LDSM.16.MT88.4 R36, [R220+0xb400] ;  /* 0x00b40000dc24783b */ /* 0x000fe20000004200 */
[----:B------:R-:W-:-:S02]  /*8d80*/  MOV R119, R240 ;  /* 0x000000f000777202 */ /* 0x000fc40000000f00 */
[----:B------:R-:W-:Y:S01]  /*8d90*/  MOV R118, R239 ;  /* 0x000000ef00767202 */ /* 0x000fe20000000f00 */
[----:B------:R-:W-:Y:S01]  /*8da0*/  LDSM.16.MT88.4 R40, [R222+0xb400] ;  /* 0x00b40000de28783b */ /* 0x000fe20000004200 */
[C---:B------:R-:W-:Y:S01]  /*8db0*/  HMMA.16816.F32 R168, R8.reuse, R30, R168 ;  /* 0x0000001e08a8723c */ /* 0x040fe200000018a8 */
[----:B-1----:R-:W-:Y:S01]  /*8dc0*/  FFMA.FTZ R4, R177, UR26, -R2 ;  /* 0x0000001ab1047c23 */ /* 0x002fe20008010802 */
[----:B---3--:R-:W-:Y:S01]  /*8dd0*/  F2FP.F16.F32.PACK_AB R6, R246, R247 ;  /* 0x000000f7f606723e */ /* 0x008fe200000000ff */
[----:B------:R-:W1:Y:S01]  /*8de0*/  LDSM.16.MT88.4 R28, [R222+0xa400] ;  /* 0x00a40000de1c783b */ /* 0x000e620000004200 */
[----:B------:R-:W-:Y:S01]  /*8df0*/  MOV R154, R119 ;  /* 0x00000077009a7202 */ /* 0x000fe20000000f00 */
[----:B------:R3:W-:Y:S01]  /*8e00*/  MUFU.EX2 R245, R4 ;  /* 0x0000000400f57308 */ /* 0x0007e20000000800 */
[----:B------:R-:W-:Y:S01]  /*8e10*/  HMMA.16816.F32 R124, R8, R32, R68 ;  /* 0x00000020087c723c */ /* 0x000fe20000001844 */
[----:B------:R-:W-:-:S05]  /*8e20*/  MOV R153, R92 ;  /* 0x0000005c00997202 */ /* 0x000fca0000000f00 */
[C---:B------:R-:W-:Y:S01]  /*8e30*/  HMMA.16816.F32 R80, R8.reuse, R34, R80 ;  /* 0x000000220850723c */ /* 0x040fe20000001850 */
[----:B------:R-:W-:Y:S05]  /*8e40*/  LDSM.16.MT88.4 R32, [R222+0x9800] ;  /* 0x00980000de20783b */ /* 0x000fea0000004200 */
[----:B------:R-:W-:Y:S01]  /*8e50*/  HMMA.16816.F32 R84, R8, R48, R84 ;  /* 0x000000300854723c */ /* 0x000fe20000001854 */
[----:B---3--:R-:W-:Y:S01]  /*8e60*/  FFMA.FTZ R4, R179, UR26, -R2 ;  /* 0x0000001ab3047c23 */ /* 0x008fe20008010802 */
[----:B------:R-:W-:-:S04]  /*8e70*/  MOV R179, R175 ;  /* 0x000000af00b37202 */ /* 0x000fc80000000f00 */
[----:B------:R-:W-:Y:S01]  /*8e80*/  HMMA.16816.F32 R96, R8, R50, R96 ;  /* 0x000000320860723c */ /* 0x000fe20000001860 */
[----:B------:R3:W5:Y:S06]  /*8e90*/  MUFU.EX2 R244, R4 ;  /* 0x0000000400f47308 */ /* 0x00076c0000000800 */
[----:B------:R-:W-:Y:S01]  /*8ea0*/  FFMA.FTZ R8, R182, UR26, -R12 ;  /* 0x0000001ab6087c23 */ /* 0x000fe2000801080c */
[----:B------:R-:W-:Y:S02]  /*8eb0*/  MOV R182, R218 ;  /* 0x000000da00b67202 */ /* 0x000fe40000000f00 */
[----:B------:R-:W-:Y:S01]  /*8ec0*/  F2FP.F16.F32.PACK_AB R10, R152, R138 ;  /* 0x0000008a980a723e */ /* 0x000fe200000000ff */
[----:B------:R2:W-:Y:S01]  /*8ed0*/  MUFU.EX2 R239, R8 ;  /* 0x0000000800ef7308 */ /* 0x0005e20000000800 */
[----:B---3--:R-:W-:Y:S01]  /*8ee0*/  FFMA.FTZ R4, R180, UR26, -R2 ;  /* 0x0000001ab4047c23 */ /* 0x008fe20008010802 */
[----:B-----5:R-:W-:-:S02]  /*8ef0*/  F2FP.F16.F32.PACK_AB R5, R244, R245 ;  /* 0x000000f5f405723e */ /* 0x020fc400000000ff */
[----:B------:R-:W-:-:S04]  /*8f00*/  MOV R180, R76 ;  /* 0x0000004c00b47202 */ /* 0x000fc80000000f00 */
[----:B------:R3:W-:Y:S01]  /*8f10*/  MUFU.EX2 R243, R4 ;  /* 0x0000000400f37308 */ /* 0x0007e20000000800 */
[----:B--2---:R-:W-:Y:S01]  /*8f20*/  FFMA.FTZ R8, R181, UR26, -R12 ;  /* 0x0000001ab5087c23 */ /* 0x004fe2000801080c */
[----:B------:R-:W-:Y:S01]  /*8f30*/  MOV R181, R75 ;  /* 0x0000004b00b57202 */ /* 0x000fe20000000f00 */
[----:B---3--:R-:W-:Y:S01]  /*8f40*/  FFMA.FTZ R4, R178, UR26, -R2 ;  /* 0x0000001ab2047c23 */ /* 0x008fe20008010802 */
[----:B------:R-:W-:-:S04]  /*8f50*/  MOV R178, R219 ;  /* 0x000000db00b27202 */ /* 0x000fc80000000f00 */
[----:B------:R2:W3:Y:S02]  /*8f60*/  MUFU.EX2 R242, R4 ;  /* 0x0000000400f27308 */ /* 0x0004e40000000800 */
[----:B--2---:R-:W-:Y:S01]  /*8f70*/  FFMA.FTZ R4, R192, UR26, -R12 ;  /* 0x0000001ac0047c23 */ /* 0x004fe2000801080c */
[----:B---3--:R-:W-:-:S05]  /*8f80*/  F2FP.F16.F32.PACK_AB R7, R242, R243 ;  /* 0x000000f3f207723e */ /* 0x008fca00000000ff */
[----:B------:R2:W-:Y:S02]  /*8f90*/  MUFU.EX2 R241, R4 ;  /* 0x0000000400f17308 */ /* 0x0005e40000000800 */
[----:B--2---:R-:W-:-:S06]  /*8fa0*/  FFMA.FTZ R4, R193, UR26, -R12 ;  /* 0x0000001ac1047c23 */ /* 0x004fcc000801080c */
[----:B------:R2:W3:Y:S02]  /*8fb0*/  MUFU.EX2 R240, R4 ;  /* 0x0000000400f07308 */ /* 0x0004e40000000800 */
[----:B--2---:R-:W-:Y:S02]  /*8fc0*/  F2FP.F16.F32.PACK_AB R4, R248, R249 ;  /* 0x000000f9f804723e */ /* 0x004fe400000000ff */
[----:B---3--:R-:W-:-:S05]  /*8fd0*/  F2FP.F16.F32.PACK_AB R9, R240, R241 ;  /* 0x000000f1f009723e */ /* 0x008fca00000000ff */
[C---:B------:R-:W-:Y:S06]  /*8fe0*/  HMMA.16816.F32 R48, R4.reuse, R24, R184 ;  /* 0x000000180430723c */ /* 0x040fec00000018b8 */
[C---:B------:R-:W-:Y:S01]  /*8ff0*/  HMMA.16816.F32 R72, R4.reuse, R20, R144 ;  /* 0x000000140448723c */ /* 0x040fe20000001890 */
[----:B------:R-:W-:Y:S02]  /*9000*/  MOV R185, R78 ;  /* 0x0000004e00b97202 */ /* 0x000fe40000000f00 */
[----:B------:R-:W-:Y:S02]  /*9010*/  MOV R186, R237 ;  /* 0x000000ed00ba7202 */ /* 0x000fe40000000f00 */
[----:B------:R-:W-:Y:S01]  /*9020*/  MOV R187, R238 ;  /* 0x000000ee00bb7202 */ /* 0x000fe20000000f00 */
[----:B------:R-:W-:Y:S01]  /*9030*/  HMMA.16816.F32 R52, R4, R26, R52 ;  /* 0x0000001a0434723c */ /* 0x000fe20000001834 */
[----:B------:R-:W-:Y:S01]  /*9040*/  MOV R144, R79 ;  /* 0x0000004f00907202 */ /* 0x000fe20000000f00 */
[----:B------:R2:W3:Y:S01]  /*9050*/  MUFU.EX2 R238, R8 ;  /* 0x0000000800ee7308 */ /* 0x0004e20000000800 */
[----:B------:R-:W-:-:S02]  /*9060*/  MOV R147, R116 ;  /* 0x0000007400937202 */ /* 0x000fc40000000f00 */
[----:B------:R-:W-:Y:S01]  /*9070*/  MOV R146, R117 ;  /* 0x0000007500927202 */ /* 0x000fe20000000f00 */
[----:B------:R-:W-:Y:S01]  /*9080*/  HMMA.16816.F32 R76, R4, R22, R156 ;  /* 0x00000016044c723c */ /* 0x000fe2000000189c */
[----:B------:R-:W-:Y:S02]  /*9090*/  MOV R145, R118 ;  /* 0x0000007600917202 */ /* 0x000fe40000000f00 */
[----:B------:R-:W-:-:S03]  /*90a0*/  MOV R184, R174 ;  /* 0x000000ae00b87202 */ /* 0x000fc60000000f00 */
[C---:B----4-:R-:W-:Y:S01]  /*90b0*/  HMMA.16816.F32 R60, R4.reuse, R16, R60 ;  /* 0x00000010043c723c */ /* 0x050fe2000000183c */
[----:B------:R-:W-:Y:S02]  /*90c0*/  MOV R157, R94 ;  /* 0x0000005e009d7202 */ /* 0x000fe40000000f00 */
[----:B------:R-:W-:Y:S02]  /*90d0*/  MOV R158, R95 ;  /* 0x0000005f009e7202 */ /* 0x000fe40000000f00 */
[----:B------:R-:W-:Y:S01]  /*90e0*/  MOV R159, R173 ;  /* 0x000000ad009f7202 */ /* 0x000fe20000000f00 */
[C---:B------:R-:W-:Y:S01]  /*90f0*/  HMMA.16816.F32 R64, R4.reuse, R18, R64 ;  /* 0x000000120440723c */ /* 0x040fe20000001840 */
[----:B--2---:R-:W-:Y:S02]  /*9100*/  F2FP.F16.F32.PACK_AB R8, R157, R181 ;  /* 0x000000b59d08723e */ /* 0x004fe400000000ff */
[----:B---3--:R-:W-:Y:S02]  /*9110*/  F2FP.F16.F32.PACK_AB R11, R238, R239 ;  /* 0x000000efee0b723e */ /* 0x008fe400000000ff */
[----:B------:R-:W-:Y:S01]  /*9120*/  MOV R156, R147 ;  /* 0x00000093009c7202 */ /* 0x000fe20000000f00 */
[C---:B-1----:R-:W-:Y:S06]  /*9130*/  HMMA.16816.F32 R92, R4.reuse, R28, R160 ;  /* 0x0000001c045c723c */ /* 0x042fec00000018a0 */
[----:B------:R-:W-:Y:S01]  /*9140*/  HMMA.16816.F32 R104, R4, R30, R104 ;  /* 0x0000001e0468723c */ /* 0x000fe20000001868 */
[----:B------:R-:W-:-:S02]  /*9150*/  MOV R163, R146 ;  /* 0x0000009200a37202 */ /* 0x000fc40000000f00 */
[----:B------:R-:W-:Y:S02]  /*9160*/  MOV R161, R144 ;  /* 0x0000009000a17202 */ /* 0x000fe40000000f00 */
[----:B------:R-:W-:Y:S01]  /*9170*/  MOV R162, R145 ;  /* 0x0000009100a27202 */ /* 0x000fe20000000f00 */
[C---:B------:R-:W-:Y:S06]  /*9180*/  HMMA.16816.F32 R100, R4.reuse, R36, R100 ;  /* 0x000000240464723c */ /* 0x040fec0000001864 */
[C---:B------:R-:W-:Y:S06]  /*9190*/  HMMA.16816.F32 R112, R4.reuse, R38, R112 ;  /* 0x000000260470723c */ /* 0x040fec0000001870 */
[C---:B------:R-:W-:Y:S06]  /*91a0*/  HMMA.16816.F32 R120, R4.reuse, R40, R120 ;  /* 0x000000280478723c */ /* 0x040fec0000001878 */
[----:B------:R-:W-:Y:S06]  /*91b0*/  HMMA.16816.F32 R116, R4, R42, R140 ;  /* 0x0000002a0474723c */ /* 0x000fec000000188c */
[----:B------:R-:W-:Y:S01]  /*91c0*/  HMMA.16816.F32 R68, R8, R16, R132 ;  /* 0x000000100844723c */ /* 0x000fe20000001884 */
[----:B------:R-:W-:-:S04]  /*91d0*/  FFMA.FTZ R4, R194, UR26, -R0 ;  /* 0x0000001ac2047c23 */ /* 0x000fc80008010800 */
[----:B------:R1:W-:Y:S01]  /*91e0*/  MUFU.EX2 R237, R4 ;  /* 0x0000000400ed7308 */ /* 0x0003e20000000800 */
[C---:B------:R-:W-:Y:S06]  /*91f0*/  HMMA.16816.F32 R108, R8.reuse, R24, R108 ;  /* 0x00000018086c723c */ /* 0x040fec000000186c */
[C---:B------:R-:W-:Y:S01]  /*9200*/  HMMA.16816.F32 R88, R8.reuse, R26, R88 ;  /* 0x0000001a0858723c */ /* 0x040fe20000001858 */
[----:B------:R-:W2:Y:S05]  /*9210*/  LDSM.16.MT88.4 R24, [R220+0x9800] ;  /* 0x00980000dc18783b */ /* 0x000eaa0000004200 */
[----:B------:R-:W-:Y:S01]  /*9220*/  HMMA.16816.F32 R56, R8, R18, R56 ;  /* 0x000000120838723c */ /* 0x000fe20000001838 */
[----:B------:R-:W-:Y:S01]  /*9230*/  LDSM.16.MT88.4 R16, [R220+0xb800] ;  /* 0x00b80000dc10783b */ /* 0x000fe20000004200 */
[----:B-1----:R-:W-:-:S04]  /*9240*/  FFMA.FTZ R4, R188, UR26, -R0 ;  /* 0x0000001abc047c23 */ /* 0x002fc80008010800 */
[C---:B------:R-:W-:Y:S01]  /*9250*/  HMMA.16816.F32 R148, R8.reuse, R20, R148 ;  /* 0x000000140894723c */ /* 0x040fe20000001894 */
[----:B------:R1:W-:Y:S05]  /*9260*/  MUFU.EX2 R236, R4 ;  /* 0x0000000400ec7308 */ /* 0x0003ea0000000800 */
[C---:B------:R-:W-:Y:S01]  /*9270*/  HMMA.16816.F32 R128, R8.reuse, R22, R128 ;  /* 0x000000160880723c */ /* 0x040fe20000001880 */
[----:B------:R-:W-:Y:S05]  /*9280*/  LDSM.16.MT88.4 R20, [R222+0xb800] ;  /* 0x00b80000de14783b */ /* 0x000fea0000004200 */
[C---:B------:R-:W-:Y:S06]  /*9290*/  HMMA.16816.F32 R164, R8.reuse, R28, R164 ;  /* 0x0000001c08a4723c */ /* 0x040fec00000018a4 */
[C---:B------:R-:W-:Y:S01]  /*92a0*/  HMMA.16816.F32 R168, R8.reuse, R30, R168 ;  /* 0x0000001e08a8723c */ /* 0x040fe200000018a8 */
[----:B-1----:R-:W-:Y:S01]  /*92b0*/  FFMA.FTZ R4, R190, UR26, -R3 ;  /* 0x0000001abe047c23 */ /* 0x002fe20008010803 */
[----:B------:R-:W1:Y:S03]  /*92c0*/  LDSM.16.MT88.4 R28, [R220+0xa800] ;  /* 0x00a80000dc1c783b */ /* 0x000e660000004200 */
[----:B------:R3:W-:Y:S01]  /*92d0*/  MUFU.EX2 R219, R4 ;  /* 0x0000000400db7308 */ /* 0x0007e20000000800 */
[C---:B------:R-:W-:Y:S06]  /*92e0*/  HMMA.16816.F32 R172, R8.reuse, R36, R124 ;  /* 0x0000002408ac723c */ /* 0x040fec000000187c */
[----:B------:R-:W-:Y:S01]  /*92f0*/  HMMA.16816.F32 R140, R8, R38, R80 ;  /* 0x00000026088c723c */ /* 0x000fe20000001850 */
[----:B------:R-:W-:Y:S01]  /*9300*/  MOV R125, R163 ;  /* 0x000000a3007d7202 */ /* 0x000fe20000000f00 */
[----:B------:R-:W4:Y:S01]  /*9310*/  LDSM.16.MT88.4 R36, [R222+0xa800] ;  /* 0x00a80000de24783b */ /* 0x000f220000004200 */
[----:B------:R-:W-:-:S02]  /*9320*/  MOV R126, R156 ;  /* 0x0000009c007e7202 */ /* 0x000fc40000000f00 */
[----:B------:R-:W-:Y:S01]  /*9330*/  MOV R127, R158 ;  /* 0x0000009e007f7202 */ /* 0x000fe20000000f00 */
[----:B------:R-:W-:Y:S01]  /*9340*/  HMMA.16816.F32 R84, R8, R40, R84 ;  /* 0x000000280854723c */ /* 0x000fe20000001854 */
[----:B------:R-:W-:Y:S01]  /*9350*/  LDSM.16.MT88.4 R80, [R220+0xbc00] ;  /* 0x00bc0000dc50783b */ /* 0x000fe20000004200 */
[----:B---3--:R-:W-:-:S04]  /*9360*/  FFMA.FTZ R4, R189, UR26, -R3 ;  /* 0x0000001abd047c23 */ /* 0x008fc80008010803 */
[----:B------:R-:W-:Y:S01]  /*9370*/  HMMA.16816.F32 R132, R8, R42, R96 ;  /* 0x0000002a0884723c */ /* 0x000fe20000001860 */
[----:B------:R3:W-:Y:S06]  /*9380*/  MUFU.EX2 R218, R4 ;  /* 0x0000000400da7308 */ /* 0x0007ec0000000800 */
[----:B------:R-:W-:Y:S01]  /*9390*/  FFMA.FTZ R8, R198, UR26, -R0 ;  /* 0x0000001ac6087c23 */ /* 0x000fe20008010800 */
[----:B------:R-:W-:Y:S02]  /*93a0*/  MOV R198, R181 ;  /* 0x000000b500c67202 */ /* 0x000fe40000000f00 */
[----:B------:R-:W-:-:S02]  /*93b0*/  MOV R181, R186 ;  /* 0x000000ba00b57202 */ /* 0x000fc40000000f00 */
[----:B------:R5:W-:Y:S01]  /*93c0*/  MUFU.EX2 R186, R8 ;  /* 0x0000000800ba7308 */ /* 0x000be20000000800 */
[----:B---3--:R-:W-:-:S07]  /*93d0*/  FFMA.FTZ R4, R183, UR26, -R3 ;  /* 0x0000001ab7047c23 */ /* 0x008fce0008010803 */
[----:B------:R3:W-:Y:S01]  /*93e0*/  MUFU.EX2 R194, R4 ;  /* 0x0000000400c27308 */ /* 0x0007e20000000800 */
[----:B-----5:R-:W-:Y:S01]  /*93f0*/  FFMA.FTZ R8, R199, UR26, -R0 ;  /* 0x0000001ac7087c23 */ /* 0x020fe20008010800 */
[----:B------:R-:W-:Y:S01]  /*9400*/  MOV R199, R161 ;  /* 0x000000a100c77202 */ /* 0x000fe20000000f00 */
[----:B---3--:R-:W-:Y:S01]  /*9410*/  FFMA.FTZ R4, R47, UR26, -R3 ;  /* 0x0000001a2f047c23 */ /* 0x008fe20008010803 */
[----:B------:R-:W-:-:S04]  /*9420*/  MOV R47, R185 ;  /* 0x000000b9002f7202 */ /* 0x000fc80000000f00 */
[----:B------:R3:W-:Y:S08]  /*9430*/  MUFU.EX2 R185, R8 ;  /* 0x0000000800b97308 */ /* 0x0007f00000000800 */
[----:B------:R5:W2:Y:S01]  /*9440*/  MUFU.EX2 R193, R4 ;  /* 0x0000000400c17308 */ /* 0x000aa20000000800 */
[----:B---3--:R-:W-:Y:S01]  /*9450*/  FFMA.FTZ R8, R214, UR26, -R12 ;  /* 0x0000001ad6087c23 */ /* 0x008fe2000801080c */
[----:B------:R-:W-:Y:S01]  /*9460*/  MOV R214, R162 ;  /* 0x000000a200d67202 */ /* 0x000fe20000000f00 */
[----:B-----5:R-:W-:Y:S01]  /*9470*/  FFMA.FTZ R4, R196, UR26, -R2 ;  /* 0x0000001ac4047c23 */ /* 0x020fe20008010802 */
[----:B------:R-:W-:-:S04]  /*9480*/  MOV R196, R184 ;  /* 0x000000b800c47202 */ /* 0x000fc80000000f00 */
[----:B------:R3:W-:Y:S01]  /*9490*/  MUFU.EX2 R184, R8 ;  /* 0x0000000800b87308 */ /* 0x0007e20000000800 */
[----:B--2---:R-:W-:-:S07]  /*94a0*/  F2FP.F16.F32.PACK_AB R6, R193, R194 ;  /* 0x000000c2c106723e */ /* 0x004fce00000000ff */
[----:B------:R2:W-:Y:S01]  /*94b0*/  MUFU.EX2 R192, R4 ;  /* 0x0000000400c07308 */ /* 0x0005e20000000800 */
[----:B---3--:R-:W-:Y:S01]  /*94c0*/  FFMA.FTZ R8, R213, UR26, -R12 ;  /* 0x0000001ad5087c23 */ /* 0x008fe2000801080c */
[----:B------:R-:W-:-:S06]  /*94d0*/  MOV R213, R182 ;  /* 0x000000b600d57202 */ /* 0x000fcc0000000f00 */
[----:B------:R3:W5:Y:S01]  /*94e0*/  MUFU.EX2 R182, R8 ;  /* 0x0000000800b67308 */ /* 0x0007620000000800 */
[----:B--2---:R-:W-:Y:S01]  /*94f0*/  FFMA.FTZ R4, R191, UR26, -R2 ;  /* 0x0000001abf047c23 */ /* 0x004fe20008010802 */
[----:B------:R-:W-:-:S06]  /*9500*/  MOV R191, R159 ;  /* 0x0000009f00bf7202 */ /* 0x000fcc0000000f00 */
[----:B------:R2:W1:Y:S01]  /*9510*/  MUFU.EX2 R190, R4 ;  /* 0x0000000400be7308 */ /* 0x0004620000000800 */
[----:B---3--:R-:W-:Y:S01]  /*9520*/  FFMA.FTZ R8, R211, UR26, -R12 ;  /* 0x0000001ad3087c23 */ /* 0x008fe2000801080c */
[----:B------:R-:W-:Y:S02]  /*9530*/  MOV R211, R181 ;  /* 0x000000b500d37202 */ /* 0x000fe40000000f00 */
[----:B-----5:R-:W-:-:S04]  /*9540*/  F2FP.F16.F32.PACK_AB R9, R182, R184 ;  /* 0x000000b8b609723e */ /* 0x020fc800000000ff */
[----:B------:R3:W-:Y:S01]  /*9550*/  MUFU.EX2 R181, R8 ;  /* 0x0000000800b57308 */ /* 0x0007e20000000800 */
[----:B--2---:R-:W-:Y:S01]  /*9560*/  FFMA.FTZ R4, R13, UR26, -R2 ;  /* 0x0000001a0d047c23 */ /* 0x004fe20008010802 */
[----:B------:R-:W-:Y:S01]  /*9570*/  FFMA.FTZ R13, R195, UR26, -R0 ;  /* 0x0000001ac30d7c23 */ /* 0x000fe20008010800 */
[----:B------:R-:W-:-:S05]  /*9580*/  MOV R195, R157 ;  /* 0x0000009d00c37202 */ /* 0x000fca0000000f00 */
[----:B------:R2:W-:Y:S01]  /*9590*/  MUFU.EX2 R177, R4 ;  /* 0x0000000400b17308 */ /* 0x0005e20000000800 */
[----:B------:R-:W-:Y:S02]  /*95a0*/  MOV R157, R187 ;  /* 0x000000bb009d7202 */ /* 0x000fe40000000f00 */
[----:B-1----:R-:W-:Y:S02]  /*95b0*/  F2FP.F16.F32.PACK_AB R5, R190, R192 ;  /* 0x000000c0be05723e */ /* 0x002fe400000000ff */
[----:B------:R-:W-:-:S03]  /*95c0*/  MOV R183, R157 ;  /* 0x0000009d00b77202 */ /* 0x000fc60000000f00 */
[----:B------:R-:W-:Y:S01]  /*95d0*/  MUFU.EX2 R187, R13 ;  /* 0x0000000d00bb7308 */ /* 0x000fe20000000800 */
[----:B---3--:R-:W-:Y:S01]  /*95e0*/  FFMA.FTZ R8, R212, UR26, -R12 ;  /* 0x0000001ad4087c23 */ /* 0x008fe2000801080c */
[----:B------:R-:W-:Y:S02]  /*95f0*/  MOV R212, R47 ;  /* 0x0000002f00d47202 */ /* 0x000fe40000000f00 */
[----:B------:R-:W-:-:S04]  /*9600*/  MOV R47, R180 ;  /* 0x000000b4002f7202 */ /* 0x000fc80000000f00 */
[----:B------:R1:W3:Y:S01]  /*9610*/  MUFU.EX2 R180, R8 ;  /* 0x0000000800b47308 */ /* 0x0002e20000000800 */
[----:B--2---:R-:W-:-:S07]  /*9620*/  FFMA.FTZ R4, R46, UR26, -R2 ;  /* 0x0000001a2e047c23 */ /* 0x004fce0008010802 */
[----:B------:R2:W5:Y:S01]  /*9630*/  MUFU.EX2 R176, R4 ;  /* 0x0000000400b07308 */ /* 0x0005620000000800 */
[----:B-1----:R-:W-:Y:S02]  /*9640*/  F2FP.F16.F32.PACK_AB R8, R236, R237 ;  /* 0x000000edec08723e */ /* 0x002fe400000000ff */
[----:B---3--:R-:W-:Y:S01]  /*9650*/  F2FP.F16.F32.PACK_AB R11, R180, R181 ;  /* 0x000000b5b40b723e */ /* 0x008fe200000000ff */
[--C-:B--2---:R-:W-:Y:S01]  /*9660*/  FFMA.FTZ R4, R201, UR26, -R0.reuse ;  /* 0x0000001ac9047c23 */ /* 0x104fe20008010800 */
[----:B-----5:R-:W-:Y:S02]  /*9670*/  F2FP.F16.F32.PACK_AB R7, R176, R177 ;  /* 0x000000b1b007723e */ /* 0x020fe400000000ff */
[----:B------:R-:W-:Y:S01]  /*9680*/  MOV R201, R152 ;  /* 0x0000009800c97202 */ /* 0x000fe20000000f00 */
[----:B------:R1:W-:Y:S02]  /*9690*/  MUFU.EX2 R189, R4 ;  /* 0x0000000400bd7308 */ /* 0x0003e40000000800 */
[--C-:B-1----:R-:W-:Y:S01]  /*96a0*/  FFMA.FTZ R4, R197, UR26, -R0.reuse ;  /* 0x0000001ac5047c23 */ /* 0x102fe20008010800 */
[----:B------:R-:W-:Y:S01]  /*96b0*/  FFMA.FTZ R0, R208, UR26, -R0 ;  /* 0x0000001ad0007c23 */ /* 0x000fe20008010800 */
[----:B------:R-:W-:-:S02]  /*96c0*/  MOV R208, R125 ;  /* 0x0000007d00d07202 */ /* 0x000fc40000000f00 */
[----:B------:R-:W-:Y:S02]  /*96d0*/  MOV R125, R126 ;  /* 0x0000007e007d7202 */ /* 0x000fe40000000f00 */
[----:B------:R1:W2:Y:S01]  /*96e0*/  MUFU.EX2 R188, R4 ;  /* 0x0000000400bc7308 */ /* 0x0002a20000000800 */
[----:B------:R-:W-:Y:S02]  /*96f0*/  MOV R126, R183 ;  /* 0x000000b7007e7202 */ /* 0x000fe40000000f00 */
[----:B------:R-:W-:-:S05]  /*9700*/  MOV R197, R138 ;  /* 0x0000008a00c57202 */ /* 0x000fca0000000f00 */
[----:B------:R3:W-:Y:S01]  /*9710*/  MUFU.EX2 R183, R0 ;  /* 0x0000000000b77308 */ /* 0x0007e20000000800 */
[----:B-1----:R-:W-:Y:S02]  /*9720*/  F2FP.F16.F32.PACK_AB R4, R218, R219 ;  /* 0x000000dbda04723e */ /* 0x002fe400000000ff */
[----:B--2---:R-:W-:-:S05]  /*9730*/  F2FP.F16.F32.PACK_AB R10, R188, R189 ;  /* 0x000000bdbc0a723e */ /* 0x004fca00000000ff */
[C---:B------:R-:W-:Y:S01]  /*9740*/  HMMA.16816.F32 R96, R4.reuse, R24, R48 ;  /* 0x000000180460723c */ /* 0x040fe20000001830 */
[----:B---3--:R-:W-:Y:S01]  /*9750*/  FFMA.FTZ R0, R210, UR26, -R12 ;  /* 0x0000001ad2007c23 */ /* 0x008fe2000801080c */
[----:B------:R-:W-:Y:S02]  /*9760*/  MOV R210, R127 ;  /* 0x0000007f00d27202 */ /* 0x000fe40000000f00 */
[----:B------:R-:W-:Y:S02]  /*9770*/  MOV R127, R191 ;  /* 0x000000bf007f7202 */ /* 0x000fe40000000f00 */
[----:B------:R-:W-:Y:S01]  /*9780*/  MOV R191, R196 ;  /* 0x000000c400bf7202 */ /* 0x000fe20000000f00 */
[C---:B------:R-:W-:Y:S01]  /*9790*/  HMMA.16816.F32 R144, R4.reuse, R26, R52 ;  /* 0x0000001a0490723c */ /* 0x040fe20000001834 */
[----:B------:R-:W-:Y:S02]  /*97a0*/  MOV R196, R179 ;  /* 0x000000b300c47202 */ /* 0x000fe40000000f00 */
[----:B------:R1:W-:Y:S03]  /*97b0*/  MUFU.EX2 R179, R0 ;  /* 0x0000000000b37308 */ /* 0x0003e60000000800 */
[----:B------:R-:W-:Y:S06]  /*97c0*/  HMMA.16816.F32 R64, R4, R34, R64 ;  /* 0x000000220440723c */ /* 0x000fec0000001840 */
[C---:B------:R-:W-:Y:S06]  /*97d0*/  HMMA.16816.F32 R48, R8.reuse, R26, R88 ;  /* 0x0000001a0830723c */ /* 0x040fec0000001858 */
[----:B------:R-:W-:Y:S01]  /*97e0*/  HMMA.16816.F32 R56, R8, R34, R56 ;  /* 0x000000220838723c */ /* 0x000fe20000001838 */
[----:B-1----:R-:W-:Y:S01]  /*97f0*/  FFMA.FTZ R0, R209, UR26, -R3 ;  /* 0x0000001ad1007c23 */ /* 0x002fe20008010803 */
[----:B------:R-:W-:-:S03]  /*9800*/  MOV R209, R178 ;  /* 0x000000b200d17202 */ /* 0x000fc60000000f00 */
[----:B------:R1:W-:Y:S02]  /*9810*/  MUFU.EX2 R178, R0 ;  /* 0x0000000000b27308 */ /* 0x0003e40000000800 */
[----:B------:R-:W-:Y:S01]  /*9820*/  MOV R35, R127 ;  /* 0x0000007f00237202 */ /* 0x000fe20000000f00 */
[----:B------:R-:W-:Y:S01]  /*9830*/  HMMA.16816.F32 R108, R8, R24, R108 ;  /* 0x00000018086c723c */ /* 0x000fe2000000186c */
[----:B------:R-:W-:-:S05]  /*9840*/  MOV R34, R154 ;  /* 0x0000009a00227202 */ /* 0x000fca0000000f00 */
[C---:B------:R-:W-:Y:S06]  /*9850*/  HMMA.16816.F32 R156, R4.reuse, R30, R76 ;  /* 0x0000001e049c723c */ /* 0x040fec000000184c */
[----:B------:R-:W-:Y:S01]  /*9860*/  HMMA.16816.F32 R60, R4, R32, R60 ;  /* 0x00000020043c723c */ /* 0x000fe2000000183c */
[----:B-1----:R-:W-:Y:S01]  /*9870*/  FFMA.FTZ R0, R206, UR26, -R3 ;  /* 0x0000001ace007c23 */ /* 0x002fe20008010803 */
[----:B------:R-:W-:-:S04]  /*9880*/  MOV R206, R47 ;  /* 0x0000002f00ce7202 */ /* 0x000fc80000000f00 */
[C---:B------:R-:W-:Y:S01]  /*9890*/  HMMA.16816.F32 R72, R4.reuse, R28, R72 ;  /* 0x0000001c0448723c */ /* 0x040fe20000001848 */
[----:B------:R1:W2:Y:S05]  /*98a0*/  MUFU.EX2 R47, R0 ;  /* 0x00000000002f7308 */ /* 0x0002aa0000000800 */
[C---:B----4-:R-:W-:Y:S06]  /*98b0*/  HMMA.16816.F32 R160, R4.reuse, R36, R92 ;  /* 0x0000002404a0723c */ /* 0x050fec000000185c */
[----:B------:R-:W-:Y:S01]  /*98c0*/  HMMA.16816.F32 R104, R4, R38, R104 ;  /* 0x000000260468723c */ /* 0x000fe20000001868 */
[--C-:B-1----:R-:W-:Y:S01]  /*98d0*/  FFMA.FTZ R0, R204, UR26, -R3.reuse ;  /* 0x0000001acc007c23 */ /* 0x102fe20008010803 */
[----:B------:R-:W-:Y:S01]  /*98e0*/  FFMA.FTZ R3, R203, UR26, -R3 ;  /* 0x0000001acb037c23 */ /* 0x000fe20008010803 */
[----:B------:R-:W-:-:S03]  /*98f0*/  MOV R204, R125 ;  /* 0x0000007d00cc7202 */ /* 0x000fc60000000f00 */
[C---:B------:R-:W-:Y:S01]  /*9900*/  HMMA.16816.F32 R100, R4.reuse, R16, R100 ;  /* 0x000000100464723c */ /* 0x040fe20000001864 */
[----:B------:R1:W-:Y:S01]  /*9910*/  MUFU.EX2 R46, R0 ;  /* 0x00000000002e7308 */ /* 0x0003e20000000800 */
[----:B------:R-:W-:Y:S02]  /*9920*/  MOV R203, R126 ;  /* 0x0000007e00cb7202 */ /* 0x000fe40000000f00 */
[----:B------:R-:W3:Y:S01]  /*9930*/  LDSM.16.MT88.4 R124, [R220+0x9c00] ;  /* 0x009c0000dc7c783b */ /* 0x000ee20000004200 */
[----:B--2---:R-:W-:Y:S01]  /*9940*/  F2FP.F16.F32.PACK_AB R92, R47, R178 ;  /* 0x000000b22f5c723e */ /* 0x004fe200000000ff */
[C---:B------:R-:W-:Y:S06]  /*9950*/  HMMA.16816.F32 R76, R4.reuse, R18, R112 ;  /* 0x00000012044c723c */ /* 0x040fec0000001870 */
[----:B------:R-:W-:Y:S01]  /*9960*/  HMMA.16816.F32 R52, R4, R20, R120 ;  /* 0x000000140434723c */ /* 0x000fe20000001878 */
[----:B-1----:R-:W-:-:S05]  /*9970*/  FFMA.FTZ R0, R200, UR26, -R2 ;  /* 0x0000001ac8007c23 */ /* 0x002fca0008010802 */
[----:B------:R-:W-:Y:S01]  /*9980*/  HMMA.16816.F32 R116, R4, R22, R116 ;  /* 0x000000160474723c */ /* 0x000fe20000001874 */
[----:B------:R-:W1:Y:S01]  /*9990*/  LDSM.16.MT88.4 R4, [R222+0xbc00] ;  /* 0x00bc0000de04783b */ /* 0x000e620000004200 */
[----:B------:R-:W-:Y:S01]  /*99a0*/  MOV R200, R136 ;  /* 0x0000008800c87202 */ /* 0x000fe20000000f00 */
[----:B------:R2:W-:Y:S03]  /*99b0*/  MUFU.EX2 R27, R0 ;  /* 0x00000000001b7308 */ /* 0x0005e60000000800 */
[C---:B------:R-:W-:Y:S05]  /*99c0*/  HMMA.16816.F32 R68, R8.reuse, R32, R68 ;  /* 0x000000200844723c */ /* 0x040fea0000001844 */
[----:B------:R-:W4:Y:S01]  /*99d0*/  MUFU.EX2 R32, R3 ;  /* 0x0000000300207308 */ /* 0x000f220000000800 */
[C---:B------:R-:W-:Y:S06]  /*99e0*/  HMMA.16816.F32 R148, R8.reuse, R28, R148 ;  /* 0x0000001c0894723c */ /* 0x040fec0000001894 */
[----:B------:R-:W-:Y:S01]  /*99f0*/  HMMA.16816.F32 R164, R8, R36, R164 ;  /* 0x0000002408a4723c */ /* 0x000fe200000018a4 */
[----:B--2---:R-:W-:Y:S01]  /*9a00*/  FFMA.FTZ R0, R202, UR26, -R2 ;  /* 0x0000001aca007c23 */ /* 0x004fe20008010802 */
[----:B------:R-:W-:-:S03]  /*9a10*/  MOV R202, R137 ;  /* 0x0000008900ca7202 */ /* 0x000fc60000000f00 */
[----:B------:R2:W5:Y:S01]  /*9a20*/  MUFU.EX2 R25, R0 ;  /* 0x0000000000197308 */ /* 0x0005620000000800 */
[----:B------:R-:W-:Y:S01]  /*9a30*/  HMMA.16816.F32 R40, R8, R16, R172 ;  /* 0x000000100828723c */ /* 0x000fe200000018ac */
[----:B----4-:R-:W-:Y:S02]  /*9a40*/  F2FP.F16.F32.PACK_AB R94, R32, R46 ;  /* 0x0000002e205e723e */ /* 0x010fe400000000ff */
[----:B------:R-:W-:-:S03]  /*9a50*/  MOV R3, R153 ;  /* 0x0000009900037202 */ /* 0x000fc60000000f00 */
[----:B------:R-:W-:Y:S02]  /*9a60*/  HMMA.16816.F32 R84, R8, R20, R84 ;  /* 0x000000140854723c */ /* 0x000fe40000001854 */
[----:B------:R-:W-:-:S04]  /*9a70*/  FFMA.FTZ R3, R3, R45, R34 ;  /* 0x0000002d03037223 */ /* 0x000fc80000010022 */
[----:B------:R-:W-:Y:S01]  /*9a80*/  HMMA.16816.F32 R28, R8, R30, R128 ;  /* 0x0000001e081c723c */ /* 0x000fe20000001880 */
[--C-:B--2---:R-:W-:Y:S01]  /*9a90*/  FFMA.FTZ R0, R205, UR26, -R2.reuse ;  /* 0x0000001acd007c23 */ /* 0x104fe20008010802 */
[----:B------:R-:W-:-:S04]  /*9aa0*/  FFMA.FTZ R2, R207, UR26, -R2 ;  /* 0x0000001acf027c23 */ /* 0x000fc80008010802 */
[C---:B------:R-:W-:Y:S01]  /*9ab0*/  HMMA.16816.F32 R36, R8.reuse, R38, R168 ;  /* 0x000000260824723c */ /* 0x040fe200000018a8 */
[----:B------:R-:W-:Y:S01]  /*9ac0*/  MOV R205, R139 ;  /* 0x0000008b00cd7202 */ /* 0x000fe20000000f00 */
[----:B------:R2:W-:Y:S01]  /*9ad0*/  MUFU.EX2 R26, R0 ;  /* 0x00000000001a7308 */ /* 0x0005e20000000800 */
[----:B------:R-:W-:Y:S01]  /*9ae0*/  MOV R207, R155 ;  /* 0x0000009b00cf7202 */ /* 0x000fe20000000f00 */
[----:B------:R-:W-:Y:S01]  /*9af0*/  LDSM.16.MT88.4 R136, [R222+0x9c00] ;  /* 0x009c0000de88783b */ /* 0x000fe20000004200 */
[----:B-----5:R-:W-:Y:S01]  /*9b00*/  F2FP.F16.F32.PACK_AB R93, R25, R27 ;  /* 0x0000001b195d723e */ /* 0x020fe200000000ff */
[C---:B------:R-:W-:Y:S02]  /*9b10*/  HMMA.16816.F32 R16, R8.reuse, R18, R140 ;  /* 0x000000120810723c */ /* 0x040fe4000000188c */
[----:B------:R-:W4:Y:S02]  /*9b20*/  LDSM.16.MT88.4 R152, [R220+0xac00] ;  /* 0x00ac0000dc98783b */ /* 0x000f240000004200 */
[----:B------:R-:W5:Y:S02]  /*9b30*/  MUFU.EX2 R24, R2 ;  /* 0x0000000200187308 */ /* 0x000f640000000800 */
[----:B------:R-:W-:Y:S01]  /*9b40*/  HMMA.16816.F32 R20, R8, R22, R132 ;  /* 0x000000160814723c */ /* 0x000fe20000001884 */
[----:B------:R-:W4:Y:S01]  /*9b50*/  LDSM.16.MT88.4 R168, [R222+0xac00] ;  /* 0x00ac0000dea8783b */ /* 0x000f220000004200 */
[----:B--2---:R-:W-:-:S05]  /*9b60*/  FFMA.FTZ R0, R217, UR26, -R12 ;  /* 0x0000001ad9007c23 */ /* 0x004fca000801080c */
[----:B------:R-:W-:Y:S01]  /*9b70*/  FFMA.FTZ R8, R205, R15, R207 ;  /* 0x0000000fcd087223 */ /* 0x000fe200000100cf */
[----:B------:R2:W1:Y:S03]  /*9b80*/  MUFU.EX2 R33, R0 ;  /* 0x0000000000217308 */ /* 0x0004660000000800 */
[----:B------:R-:W-:Y:S01]  /*9b90*/  FADD.FTZ R11, R204, R8 ;  /* 0x00000008cc0b7221 */ /* 0x000fe20000010000 */
[----:B-----5:R-:W-:Y:S01]  /*9ba0*/  F2FP.F16.F32.PACK_AB R95, R24, R26 ;  /* 0x0000001a185f723e */ /* 0x020fe200000000ff */
[----:B------:R-:W-:-:S04]  /*9bb0*/  FFMA.FTZ R2, R203, R44, R35 ;  /* 0x0000002ccb027223 */ /* 0x000fc80000010023 */
[----:B------:R-:W-:Y:S02]  /*9bc0*/  FADD.FTZ R8, R210, R2 ;  /* 0x00000002d2087221 */ /* 0x000fe40000010000 */
[----:B---3--:R-:W-:Y:S01]  /*9bd0*/  HMMA.16816.F32 R112, R92, R124, R96 ;  /* 0x0000007c5c70723c */ /* 0x008fe20000001860 */
[----:B--2---:R-:W-:-:S06]  /*9be0*/  FFMA.FTZ R0, R215, UR26, -R12 ;  /* 0x0000001ad7007c23 */ /* 0x004fcc000801080c */
[----:B------:R-:W-:Y:S01]  /*9bf0*/  F2FP.F16.F32.PACK_AB R96, R186, R187 ;  /* 0x000000bbba60723e */ /* 0x000fe200000000ff */
[----:B-1----:R-:W-:Y:S01]  /*9c00*/  HMMA.16816.F32 R88, R92, R4, R52 ;  /* 0x000000045c58723c */ /* 0x002fe20000001834 */
[----:B------:R-:W-:Y:S01]  /*9c10*/  F2FP.F16.F32.PACK_AB R97, R33, R179 ;  /* 0x000000b32161723e */ /* 0x000fe200000000ff */
[----:B------:R1:W-:Y:S01]  /*9c20*/  MUFU.EX2 R13, R0 ;  /* 0x00000000000d7308 */ /* 0x0003e20000000800 */
[----:B------:R-:W-:-:S03]  /*9c30*/  F2FP.F16.F32.PACK_AB R98, R183, R185 ;  /* 0x000000b9b762723e */ /* 0x000fc600000000ff */
[C---:B------:R-:W-:Y:S06]  /*9c40*/  HMMA.16816.F32 R120, R92.reuse, R126, R144 ;  /* 0x0000007e5c78723c */ /* 0x040fec0000001890 */
[C---:B----4-:R-:W-:Y:S06]  /*9c50*/  HMMA.16816.F32 R144, R92.reuse, R152, R72 ;  /* 0x000000985c90723c */ /* 0x050fec0000001848 */
[----:B------:R-:W-:Y:S01]  /*9c60*/  HMMA.16816.F32 R128, R92, R136, R60 ;  /* 0x000000885c80723c */ /* 0x000fe2000000183c */
[----:B-1----:R-:W-:-:S04]  /*9c70*/  FFMA.FTZ R0, R216, UR26, -R12 ;  /* 0x0000001ad8007c23 */ /* 0x002fc8000801080c */
[----:B------:R1:W2:Y:S01]  /*9c80*/  MUFU.EX2 R9, R0 ;  /* 0x0000000000097308 */ /* 0x0002a20000000800 */
[C---:B------:R-:W-:Y:S06]  /*9c90*/  HMMA.16816.F32 R140, R92.reuse, R138, R64 ;  /* 0x0000008a5c8c723c */ /* 0x040fec0000001840 */
[C---:B------:R-:W-:Y:S06]  /*9ca0*/  HMMA.16816.F32 R156, R92.reuse, R154, R156 ;  /* 0x0000009a5c9c723c */ /* 0x040fec000000189c */
[----:B------:R-:W-:Y:S01]  /*9cb0*/  HMMA.16816.F32 R160, R92, R168, R160 ;  /* 0x000000a85ca0723c */ /* 0x000fe200000018a0 */
[----:B-1----:R-:W-:Y:S01]  /*9cc0*/  FFMA.FTZ R0, R200, R14, R202 ;  /* 0x0000000ec8007223 */ /* 0x002fe200000100ca */
[----:B--2---:R-:W-:-:S04]  /*9cd0*/  F2FP.F16.F32.PACK_AB R99, R9, R13 ;  /* 0x0000000d0963723e */ /* 0x004fc800000000ff */
[----:B------:R-:W-:Y:S01]  /*9ce0*/  HMMA.16816.F32 R172, R92, R170, R104 ;  /* 0x000000aa5cac723c */ /* 0x000fe20000001868 */
[----:B------:R-:W-:Y:S01]  /*9cf0*/  FADD.FTZ R10, R206, R0 ;  /* 0x00000000ce0a7221 */ /* 0x000fe20000010000 */
[----:B------:R-:W-:Y:S01]  /*9d00*/  FADD.FTZ R0, R209, R3 ;  /* 0x00000003d1007221 */ /* 0x000fe20000010000 */
[----:B------:R-:W-:Y:S02]  /*9d10*/  FADD.FTZ R3, R208, R11 ;  /* 0x0000000bd0037221 */ /* 0x000fe40000010000 */
[----:B------:R-:W-:Y:S01]  /*9d20*/  FADD.FTZ R2, R251, R10 ;  /* 0x0000000afb027221 */ /* 0x000fe20000010000 */
[----:B------:R-:W-:Y:S01]  /*9d30*/  FADD.FTZ R0, R212, R0 ;  /* 0x00000000d4007221 */ /* 0x000fe20000010000 */
[----:B------:R-:W-:Y:S01]  /*9d40*/  HMMA.16816.F32 R84, R96, R4, R84 ;  /* 0x000000046054723c */ /* 0x000fe20000001854 */
[----:B------:R-:W-:Y:S01]  /*9d50*/  FADD.FTZ R3, R213, R3 ;  /* 0x00000003d5037221 */ /* 0x000fe20000010000 */
[----:B------:R-:W-:Y:S01]  /*9d60*/  FADD.FTZ R2, R250, R2 ;  /* 0x00000002fa027221 */ /* 0x000fe20000010000 */
[----:B------:R-:W-:Y:S01]  /*9d70*/  FADD.FTZ R0, R214, R0 ;  /* 0x00000000d6007221 */ /* 0x000fe20000010000 */
[----:B------:R-:W-:Y:S01]  /*9d80*/  MOV R104, R196 ;  /* 0x000000c400687202 */ /* 0x000fe20000000f00 */
        /* <DEDUP_REMOVED lines=52> */
[----:B------:R-:W-:-:S02]  /*a0d0*/  MOV R102, R235 ;  /* 0x000000eb00667202 */ /* 0x000fc40000000f00 */
[----:B------:R-:W-:Y:S01]  /*a0e0*/  FADD.FTZ R0, R24, R0 ;  /* 0x0000000018007221 */ /* 0x000fe20000010000 */
[----:B------:R-:W-:Y:S01]  /*a0f0*/  HMMA.16816.F32 R92, R92, R6, R116 ;  /* 0x000000065c5c723c */ /* 0x000fe20000001874 */
[----:B------:R1:W-:Y:S01]  /*a100*/  STL [R1+0x14], R4 ;  /* 0x0000140401007387 */ /* 0x0003e20000100800 */
[----:B------:R-:W-:-:S03]  /*a110*/  MOV R103, R252 ;  /* 0x000000fc00677202 */ /* 0x000fc60000000f00 */
[----:B------:R1:W-:Y:S01]  /*a120*/  STL [R1+0xc], R3 ;  /* 0x00000c0301007387 */ /* 0x0003e20000100800 */
[C---:B------:R-:W-:Y:S03]  /*a130*/  HMMA.16816.F32 R132, R96.reuse, R136, R68 ;  /* 0x000000886084723c */ /* 0x040fe60000001844 */
        /* <DEDUP_REMOVED lines=14> */
[----:B------:R-:W2:Y:S04]  /*a220*/  LDL.64 R212, [R1+0x18] ;  /* 0x0000180001d47983 */ /* 0x000ea80000100a00 */
[----:B------:R-:W3:Y:S01]  /*a230*/  LDL.64 R198, [R1] ;  /* 0x0000000001c67983 */ /* 0x000ee20000100a00 */
[----:B------:R-:W-:Y:S01]  /*a240*/  UIADD3 UR24, UR25, -0x3, URZ ;  /* 0xfffffffd19187890 */ /* 0x000fe2000fffe03f */
[----:B------:R-:W-:-:S04]  /*a250*/  DEPBAR.LE SB0, 0x0 ;  /* 0x000080000000791a */ /* 0x000fc80000000000 */
        /* <DEDUP_REMOVED lines=8> */
[----:B------:R-:W-:-:S04]  /*a2e0*/  UIADD3 UR4, UR25, -0x3, URZ ;  /* 0xfffffffd19047890 */ /* 0x000fc8000fffe03f */
[----:B------:R-:W-:Y:S01]  /*a2f0*/  UISETP.GT.AND UP0, UPT, UR4, UR15, UPT ;  /* 0x0000000f0400728c */ /* 0x000fe2000bf04270 */
[----:B------:R-:W-:Y:S01]  /*a300*/  BAR.SYNC.DEFER_BLOCKING 0x0 ;  /* 0x0000000000007b1d */ /* 0x000fe20000010000 */
[----:B--2---:R-:W-:-:S04]  /*a310*/  LEA R0, P0, R4, R212, 0x6 ;  /* 0x000000d404007211 */ /* 0x004fc800078030ff */
[----:B------:R-:W-:Y:S02]  /*a320*/  LEA R2, P1, R0, UR6, 0x1 ;  /* 0x0000000600027c11 */ /* 0x000fe4000f8208ff */
[----:B---3--:R-:W-:Y:S02]  /*a330*/  LEA.HI.X R3, R4, R199, R3, 0x6, P0 ;  /* 0x000000c704037211 */ /* 0x008fe400000f3403 */
[----:B------:R-:W-:Y:S02]  /*a340*/  IADD3 R4, P0, R2, UR23, RZ ;  /* 0x0000001702047c10 */ /* 0x000fe4000ff1e0ff */
[----:B------:R-:W-:Y:S01]  /*a350*/  LEA.HI.X R3, R0, UR7, R3, 0x1, P1 ;  /* 0x0000000700037c11 */ /* 0x000fe200088f0c03 */
[----:B------:R-:W-:-:S03]  /*a360*/  IMAD.U32 R0, RZ, RZ, UR24 ;  /* 0x00000018ff007e24 */ /* 0x000fc6000f8e00ff */
[----:B------:R-:W-:Y:S01]  /*a370*/  IADD3.X R5, R3, UR22, RZ, P0, !PT ;  /* 0x0000001603057c10 */ /* 0x000fe200087fe4ff */
[----:B------:R-:W-:Y:S01]  /*a380*/  @!PT LDS RZ, [RZ] ;  /* 0x00000000fffff984 */ /* 0x000fe20000000800 */
[----:B------:R-:W-:Y:S01]  /*a390*/  @!PT LDS RZ, [RZ] ;  /* 0x00000000fffff984 */ /* 0x000fe20000000800 */
[----:B------:R-:W-:Y:S01]  /*a3a0*/  @!PT LDS RZ, [RZ] ;  /* 0x00000000fffff984 */ /* 0x000fe20000000800 */
[----:B------:R-:W-:Y:S04]  /*a3b0*/  LDGSTS.E.BYPASS.LTC128B.128 [R234+0x9000], desc[UR18][R2.64] ;  /* 0x0900000002ea7fae */ /* 0x000fe8000b901d52 */
[----:B------:R-:W-:Y:S04]  /*a3c0*/  LDGSTS.E.BYPASS.LTC128B.128 [R234+0xa000], desc[UR18][R2.64+0x40] ;  /* 0x0a00004002ea7fae */ /* 0x000fe8000b901d52 */
[----:B------:R1:W-:Y:S04]  /*a3d0*/  LDGSTS.E.BYPASS.LTC128B.128 [R234+0xb000], desc[UR18][R2.64+0x80] ;  /* 0x0b00008002ea7fae */ /* 0x0003e8000b901d52 */
[----:B------:R-:W-:Y:S04]  /*a3e0*/  LDGSTS.E.BYPASS.LTC128B.128 [R234+0x9800], desc[UR18][R4.64] ;  /* 0x0980000004ea7fae */ /* 0x000fe8000b901d52 */
[----:B------:R-:W-:Y:S04]  /*a3f0*/  LDGSTS.E.BYPASS.LTC128B.128 [R234+0xa800], desc[UR18][R4.64+0x40] ;  /* 0x0a80004004ea7fae */ /* 0x000fe8000b901d52 */
[----:B------:R2:W-:Y:S04]  /*a400*/  LDGSTS.E.BYPASS.LTC128B.128 [R234+0xb800], desc[UR18][R4.64+0x80] ;  /* 0x0b80008004ea7fae */ /* 0x0005e8000b901d52 */
[----:B------:R-:W-:Y:S04]  /*a410*/  LDSM.16.M88.4 R8, [R224] ;  /* 0x00000000e008783b */ /* 0x000fe80000000200 */
[----:B------:R-:W3:Y:S04]  /*a420*/  LDSM.16.M88.4 R16, [R221+0x6000] ;  /* 0x00600000dd10783b */ /* 0x000ee80000000200 */
[----:B------:R-:W-:Y:S01]  /*a430*/  LDSM.16.M88.4 R20, [R221+0x6c00] ;  /* 0x006c0000dd14783b */ /* 0x000fe20000000200 */
[----:B-1----:R-:W-:-:S03]  /*a440*/  IMAD.MOV.U32 R3, RZ, RZ, R191 ;  /* 0x000000ffff037224 */ /* 0x002fc600078e00bf */
[----:B------:R-:W-:Y:S01]  /*a450*/  LDSM.16.M88.4 R24, [R221+0x6800] ;  /* 0x00680000dd18783b */ /* 0x000fe20000000200 */
[----:B------:R-:W-:-:S03]  /*a460*/  IMAD.MOV.U32 R2, RZ, RZ, R196 ;  /* 0x000000ffff027224 */ /* 0x000fc600078e00c4 */
[----:B------:R-:W1:Y:S04]  /*a470*/  LDSM.16.M88.4 R28, [R221+0x6400] ;  /* 0x00640000dd1c783b */ /* 0x000e680000000200 */
[----:B------:R-:W-:Y:S04]  /*a480*/  LDSM.16.M88.4 R12, [R225+0x1000] ;  /* 0x00100000e10c783b */ /* 0x000fe80000000200 */
[----:B--2---:R-:W2:Y:S04]  /*a490*/  LDSM.16.M88.4 R4, [R224+0x1000] ;  /* 0x00100000e004783b */ /* 0x004ea80000000200 */
[----:B------:R-:W4:Y:S04]  /*a4a0*/  LDSM.16.M88.4 R52, [R223+0x6c00] ;  /* 0x006c0000df34783b */ /* 0x000f280000000200 */
[----:B------:R-:W5:Y:S04]  /*a4b0*/  LDSM.16.M88.4 R44, [R223+0x6800] ;  /* 0x00680000df2c783b */ /* 0x000f680000000200 */
[----:B------:R-:W5:Y:S04]  /*a4c0*/  LDSM.16.M88.4 R40, [R223+0x6000] ;  /* 0x00600000df28783b */ /* 0x000f680000000200 */
[----:B------:R-:W5:Y:S01]  /*a4d0*/  LDSM.16.M88.4 R48, [R223+0x6400] ;  /* 0x00640000df30783b */ /* 0x000f620000000200 */
[C---:B---3--:R-:W-:Y:S03]  /*a4e0*/  HMMA.16816.F32 R184, R8.reuse, R16, RZ ;  /* 0x0000001008b8723c */ /* 0x048fe600000018ff */
[----:B------:R-:W0:Y:S03]  /*a4f0*/  LDGDEPBAR ;  /* 0x00000000000079af */ /* 0x000e260000000000 */
[C---:B------:R-:W-:Y:S06]  /*a500*/  HMMA.16816.F32 R200, R8.reuse, R18, RZ ;  /* 0x0000001208c8723c */ /* 0x040fec00000018ff */
[C---:B-1----:R-:W-:Y:S06]  /*a510*/  HMMA.16816.F32 R180, R8.reuse, R28, RZ ;  /* 0x0000001c08b4723c */ /* 0x042fec00000018ff */
[----:B------:R-:W-:Y:S06]  /*a520*/  HMMA.16816.F32 R196, R8, R30, RZ ;  /* 0x0000001e08c4723c */ /* 0x000fec00000018ff */
[C---:B--2---:R-:W-:Y:S06]  /*a530*/  HMMA.16816.F32 R100, R4.reuse, R16, RZ ;  /* 0x000000100464723c */ /* 0x044fec00000018ff */
[C---:B------:R-:W-:Y:S01]  /*a540*/  HMMA.16816.F32 R64, R4.reuse, R18, RZ ;  /* 0x000000120440723c */ /* 0x040fe200000018ff */
[----:B------:R-:W1:Y:S05]  /*a550*/  LDSM.16.M88.4 R16, [R225] ;  /* 0x00000000e110783b */ /* 0x000e6a0000000200 */
[C---:B------:R-:W-:Y:S06]  /*a560*/  HMMA.16816.F32 R32, R4.reuse, R20, RZ ;  /* 0x000000140420723c */ /* 0x040fec00000018ff */
[C---:B------:R-:W-:Y:S06]  /*a570*/  HMMA.16816.F32 R36, R4.reuse, R24, RZ ;  /* 0x000000180424723c */ /* 0x040fec00000018ff */
[C---:B------:R-:W-:Y:S06]  /*a580*/  HMMA.16816.F32 R60, R4.reuse, R28, RZ ;  /* 0x0000001c043c723c */ /* 0x040fec00000018ff */
[C---:B------:R-:W-:Y:S01]  /*a590*/  HMMA.16816.F32 R56, R4.reuse, R30, RZ ;  /* 0x0000001e0438723c */ /* 0x040fe200000018ff */
[----:B------:R-:W-:Y:S05]  /*a5a0*/  LDSM.16.M88.4 R28, [R221+0x7800] ;  /* 0x00780000dd1c783b */ /* 0x000fea0000000200 */
[C---:B------:R-:W-:Y:S06]  /*a5b0*/  HMMA.16816.F32 R104, R4.reuse, R26, RZ ;  /* 0x0000001a0468723c */ /* 0x040fec00000018ff */
[----:B------:R-:W-:Y:S06]  /*a5c0*/  HMMA.16816.F32 R4, R4, R22, RZ ;  /* 0x000000160404723c */ /* 0x000fec00000018ff */
[C---:B------:R-:W-:Y:S06]  /*a5d0*/  HMMA.16816.F32 R176, R8.reuse, R24, RZ ;  /* 0x0000001808b0723c */ /* 0x040fec00000018ff */
[C---:B------:R-:W-:Y:S01]  /*a5e0*/  HMMA.16816.F32 R192, R8.reuse, R26, RZ ;  /* 0x0000001a08c0723c */ /* 0x040fe200000018ff */
[----:B------:R-:W-:Y:S05]  /*a5f0*/  LDSM.16.M88.4 R24, [R221+0x7c00] ;  /* 0x007c0000dd18783b */ /* 0x000fea0000000200 */
[C---:B------:R-:W-:Y:S06]  /*a600*/  HMMA.16816.F32 R108, R8.reuse, R20, RZ ;  /* 0x00000014086c723c */ /* 0x040fec00000018ff */
[----:B------:R-:W-:Y:S01]  /*a610*/  HMMA.16816.F32 R188, R8, R22, RZ ;  /* 0x0000001608bc723c */ /* 0x000fe200000018ff */
[----:B------:R-:W-:Y:S05]  /*a620*/  LDSM.16.M88.4 R8, [R224+0x2000] ;  /* 0x00200000e008783b */ /* 0x000fea0000000200 */
[C---:B----4-:R-:W-:Y:S01]  /*a630*/  HMMA.16816.F32 R248, R12.reuse, R52, R32 ;  /* 0x000000340cf8723c */ /* 0x050fe20000001820 */
[----:B------:R-:W2:Y:S05]  /*a640*/  LDSM.16.M88.4 R32, [R221+0x7400] ;  /* 0x00740000dd20783b */ /* 0x000eaa0000000200 */
[C---:B-----5:R-:W-:Y:S01]  /*a650*/  HMMA.16816.F32 R244, R12.reuse, R44, R36 ;  /* 0x0000002c0cf4723c */ /* 0x060fe20000001824 */
[----:B------:R-:W3:Y:S05]  /*a660*/  LDSM.16.M88.4 R36, [R221+0x7000] ;  /* 0x00700000dd24783b */ /* 0x000eea0000000200 */
[C---:B------:R-:W-:Y:S06]  /*a670*/  HMMA.16816.F32 R212, R12.reuse, R40, R100 ;  /* 0x000000280cd4723c */ /* 0x040fec0000001864 */
[C---:B------:R-:W-:Y:S06]  /*a680*/  HMMA.16816.F32 R240, R12.reuse, R48, R60 ;  /* 0x000000300cf0723c */ /* 0x040fec000000183c */
[C---:B------:R-:W-:Y:S06]  /*a690*/  HMMA.16816.F32 R204, R12.reuse, R42, R64 ;  /* 0x0000002a0ccc723c */ /* 0x040fec0000001840 */
[C---:B------:R-:W-:Y:S06]  /*a6a0*/  HMMA.16816.F32 R208, R12.reuse, R50, R56 ;  /* 0x000000320cd0723c */ /* 0x040fec0000001838 */
[C---:B------:R-:W-:Y:S06]  /*a6b0*/  HMMA.16816.F32 R216, R12.reuse, R46, R104 ;  /* 0x0000002e0cd8723c */ /* 0x040fec0000001868 */
[----:B------:R-:W-:Y:S01]  /*a6c0*/  HMMA.16816.F32 R236, R12, R54, R4 ;  /* 0x000000360cec723c */ /* 0x000fe20000001804 */
[----:B------:R-:W4:Y:S05]  /*a6d0*/  LDSM.16.M88.4 R4, [R224+0x3000] ;  /* 0x00300000e004783b */ /* 0x000f2a0000000200 */
        /* <DEDUP_REMOVED lines=8> */
[C---:B------:R-:W-:Y:S06]  /*a760*/  HMMA.16816.F32 R108, R16.reuse, R46, R192 ;  /* 0x0000002e106c723c */ /* 0x040fec00000018c0 */
[----:B------:R-:W-:Y:S01]  /*a770*/  HMMA.16816.F32 R104, R16, R54, R188 ;  /* 0x000000361068723c */ /* 0x000fe200000018bc */
[----:B------:R-:W-:Y:S04]  /*a780*/  LDSM.16.M88.4 R52, [R223+0x7c00] ;  /* 0x007c0000df34783b */ /* 0x000fe80000000200 */
[----:B------:R-:W-:Y:S01]  /*a790*/  LDSM.16.M88.4 R16, [R225+0x3000] ;  /* 0x00300000e110783b */ /* 0x000fe20000000200 */
[C---:B--2---:R-:W-:Y:S03]  /*a7a0*/  HMMA.16816.F32 R184, R8.reuse, R32, R12 ;  /* 0x0000002008b8723c */ /* 0x044fe6000000180c */
[----:B------:R-:W1:Y:S03]  /*a7b0*/  LDSM.16.M88.4 R12, [R225+0x2000] ;  /* 0x00200000e10c783b */ /* 0x000e660000000200 */
[C---:B---3--:R-:W-:Y:S01]  /*a7c0*/  HMMA.16816.F32 R188, R8.reuse, R36, R20 ;  /* 0x0000002408bc723c */ /* 0x048fe20000001814 */
[----:B------:R-:W2:Y:S05]  /*a7d0*/  LDSM.16.M88.4 R20, [R223+0x7000] ;  /* 0x00700000df14783b */ /* 0x000eaa0000000200 */
[C---:B------:R-:W-:Y:S06]  /*a7e0*/  HMMA.16816.F32 R180, R8.reuse, R28, R56 ;  /* 0x0000001c08b4723c */ /* 0x040fec0000001838 */
[C---:B------:R-:W-:Y:S06]  /*a7f0*/  HMMA.16816.F32 R176, R8.reuse, R24, R64 ;  /* 0x0000001808b0723c */ /* 0x040fec0000001840 */
[C---:B------:R-:W-:Y:S06]  /*a800*/  HMMA.16816.F32 R56, R8.reuse, R38, R60 ;  /* 0x000000260838723c */ /* 0x040fec000000183c */
[C---:B------:R-:W-:Y:S06]  /*a810*/  HMMA.16816.F32 R44, R8.reuse, R34, R100 ;  /* 0x00000022082c723c */ /* 0x040fec0000001864 */
[C---:B------:R-:W-:Y:S06]  /*a820*/  HMMA.16816.F32 R64, R8.reuse, R30, R108 ;  /* 0x0000001e0840723c */ /* 0x040fec000000186c */
[----:B------:R-:W-:Y:S06]  /*a830*/  HMMA.16816.F32 R60, R8, R26, R104 ;  /* 0x0000001a083c723c */ /* 0x000fec0000001868 */
[C---:B----4-:R-:W-:Y:S06]  /*a840*/  HMMA.16816.F32 R8, R4.reuse, R36, R212 ;  /* 0x000000240408723c */ /* 0x050fec00000018d4 */
[C---:B------:R-:W-:Y:S06]  /*a850*/  HMMA.16816.F32 R192, R4.reuse, R34, R208 ;  /* 0x0000002204c0723c */ /* 0x040fec00000018d0 */
[C---:B------:R-:W-:Y:S06]  /*a860*/  HMMA.16816.F32 R36, R4.reuse, R38, R204 ;  /* 0x000000260424723c */ /* 0x040fec00000018cc */
[C---:B------:R-:W-:Y:S06]  /*a870*/  HMMA.16816.F32 R208, R4.reuse, R30, R216 ;  /* 0x0000001e04d0723c */ /* 0x040fec00000018d8 */
[C---:B------:R-:W-:Y:S01]  /*a880*/  HMMA.16816.F32 R108, R4.reuse, R32, R240 ;  /* 0x00000020046c723c */ /* 0x040fe200000018f0 */
[----:B------:R-:W-:Y:S01]  /*a890*/  LDSM.16.M88.4 R32, [R221+0x8000] ;  /* 0x00800000dd20783b */ /* 0x000fe20000000200 */
[----:B------:R-:W3:Y:S04]  /*a8a0*/  S2R R243, SR_TID.X ;  /* 0x0000000000f37919 */ /* 0x000ee80000002100 */
[C---:B------:R-:W-:Y:S01]  /*a8b0*/  HMMA.16816.F32 R212, R4.reuse, R28, R244 ;  /* 0x0000001c04d4723c */ /* 0x040fe200000018f4 */
[----:B------:R-:W-:Y:S05]  /*a8c0*/  LDSM.16.M88.4 R28, [R223+0x8000] ;  /* 0x00800000df1c783b */ /* 0x000fea0000000200 */
[C---:B------:R-:W-:Y:S06]  /*a8d0*/  HMMA.16816.F32 R216, R4.reuse, R24, R248 ;  /* 0x0000001804d8723c */ /* 0x040fec00000018f8 */
[----:B------:R-:W-:Y:S01]  /*a8e0*/  HMMA.16816.F32 R204, R4, R26, R236 ;  /* 0x0000001a04cc723c */ /* 0x000fe200000018ec */
[----:B------:R-:W4:Y:S04]  /*a8f0*/  LDSM.16.M88.4 R4, [R224+0x4000] ;  /* 0x00400000e004783b */ /* 0x000f280000000200 */
[----:B------:R-:W-:Y:S01]  /*a900*/  LDSM.16.M88.4 R24, [R221+0x8400] ;  /* 0x00840000dd18783b */ /* 0x000fe20000000200 */
[C---:B-1----:R-:W-:Y:S06]  /*a910*/  HMMA.16816.F32 R196, R12.reuse, R40, R184 ;  /* 0x000000280cc4723c */ /* 0x042fec00000018b8 */
[C---:B--2---:R-:W-:Y:S06]  /*a920*/  HMMA.16816.F32 R188, R12.reuse, R20, R188 ;  /* 0x000000140cbc723c */ /* 0x044fec00000018bc */
[----:B------:R-:W-:Y:S01]  /*a930*/  HMMA.16816.F32 R200, R12, R22, R56 ;  /* 0x000000160cc8723c */ /* 0x000fe20000001838 */
[----:B---3--:R-:W-:-:S05]  /*a940*/  IMAD.SHL.U32 R243, R243, 0x2, RZ ;  /* 0x00000002f3f37824 */ /* 0x008fca00078e00ff */
[----:B------:R-:W-:Y:S01]  /*a950*/  HMMA.16816.F32 R184, R12, R42, R44 ;  /* 0x0000002a0cb8723c */ /* 0x000fe2000000182c */
[----:B------:R-:W-:Y:S01]  /*a960*/  LDSM.16.M88.4 R44, [R221+0x8c00] ;  /* 0x008c0000dd2c783b */ /* 0x000fe20000000200 */
[----:B------:R-:W-:-:S04]  /*a970*/  LOP3.LUT R243, R243, 0x6, RZ, 0xc0, !PT ;  /* 0x00000006f3f37812 */ /* 0x000fc800078ec0ff */
[----:B------:R-:W-:Y:S01]  /*a980*/  HMMA.16816.F32 R180, R12, R48, R180 ;  /* 0x000000300cb4723c */ /* 0x000fe200000018b4 */
[----:B------:R-:W-:-:S05]  /*a990*/  IMAD R0, R0, 0x40, R243 ;  /* 0x0000004000007824 */ /* 0x000fca00078e02f3 */
[C---:B------:R-:W-:Y:S01]  /*a9a0*/  HMMA.16816.F32 R104, R12.reuse, R50, R64 ;  /* 0x000000320c68723c */ /* 0x040fe20000001840 */
[C---:B------:R-:W-:Y:S02]  /*a9b0*/  ISETP.GE.AND P3, PT, R0.reuse, R233, PT ;  /* 0x000000e90000720c */ /* 0x040fe40003f66270 */
[C---:B------:R-:W-:Y:S02]  /*a9c0*/  ISETP.GE.AND P4, PT, R0.reuse, R232, PT ;  /* 0x000000e80000720c */ /* 0x040fe40003f86270 */
[C---:B------:R-:W-:Y:S01]  /*a9d0*/  ISETP.LT.OR P3, PT, R0.reuse, R228, P3 ;  /* 0x000000e40000720c */ /* 0x040fe20001f61670 */
[C---:B------:R-:W-:Y:S01]  /*a9e0*/  HMMA.16816.F32 R176, R12.reuse, R52, R176 ;  /* 0x000000340cb0723c */ /* 0x040fe200000018b0 */
[C---:B------:R-:W-:Y:S02]  /*a9f0*/  ISETP.GE.AND P0, PT, R0.reuse, R231, PT ;  /* 0x000000e70000720c */ /* 0x040fe40003f06270 */
[C---:B------:R-:W-:Y:S02]  /*aa00*/  ISETP.LT.OR P4, PT, R0.reuse, R227, P4 ;  /* 0x000000e30000720c */ /* 0x040fe40002781670 */
[----:B------:R-:W-:Y:S01]  /*aa10*/  ISETP.LT.OR P0, PT, R0, R229, P0 ;  /* 0x000000e50000720c */ /* 0x000fe20000701670 */
[----:B------:R-:W-:Y:S01]  /*aa20*/  HMMA.16816.F32 R100, R12, R54, R60 ;  /* 0x000000360c64723c */ /* 0x000fe2000000183c */
[----:B------:R-:W1:Y:S05]  /*aa30*/  LDSM.16.M88.4 R12, [R224+0x5000] ;  /* 0x00500000e00c783b */ /* 0x000e6a0000000200 */
[C---:B------:R-:W-:Y:S01]  /*aa40*/  HMMA.16816.F32 R60, R16.reuse, R22, R36 ;  /* 0x00000016103c723c */ /* 0x040fe20000001824 */
[----:B------:R-:W2:Y:S05]  /*aa50*/  LDSM.16.M88.4 R36, [R221+0x8800] ;  /* 0x00880000dd24783b */ /* 0x000eaa0000000200 */
[C---:B------:R-:W-:Y:S01]  /*aa60*/  HMMA.16816.F32 R56, R16.reuse, R20, R8 ;  /* 0x000000141038723c */ /* 0x040fe20000001808 */
[----:B------:R-:W3:Y:S04]  /*aa70*/  LDSM.16.M88.4 R8, [R225+0x4000] ;  /* 0x00400000e108783b */ /* 0x000ee80000000200 */
[----:B------:R-:W5:Y:S01]  /*aa80*/  LDSM.16.M88.4 R20, [R225+0x5000] ;  /* 0x00500000e114783b */ /* 0x000f620000000200 */
[C---:B------:R-:W-:Y:S06]  /*aa90*/  HMMA.16816.F32 R64, R16.reuse, R40, R108 ;  /* 0x000000281040723c */ /* 0x040fec000000186c */
[----:B------:R-:W-:Y:S06]  /*aaa0*/  HMMA.16816.F32 R108, R16, R42, R192 ;  /* 0x0000002a106c723c */ /* 0x000fec00000018c0 */
[----:B----4-:R-:W-:Y:S06]  /*aab0*/  HMMA.16816.F32 R40, R4, R32, R188 ;  /* 0x000000200428723c */ /* 0x010fec00000018bc */
[C---:B------:R-:W-:Y:S06]  /*aac0*/  HMMA.16816.F32 R212, R16.reuse, R48, R212 ;  /* 0x0000003010d4723c */ /* 0x040fec00000018d4 */
[C---:B------:R-:W-:Y:S06]  /*aad0*/  HMMA.16816.F32 R208, R16.reuse, R50, R208 ;  /* 0x0000003210d0723c */ /* 0x040fec00000018d0 */
[C---:B------:R-:W-:Y:S06]  /*aae0*/  HMMA.16816.F32 R216, R16.reuse, R52, R216 ;  /* 0x0000003410d8723c */ /* 0x040fec00000018d8 */
[----:B------:R-:W-:Y:S06]  /*aaf0*/  HMMA.16816.F32 R204, R16, R54, R204 ;  /* 0x0000003610cc723c */ /* 0x000fec00000018cc */
[----:B-1----:R-:W-:Y:S06]  /*ab00*/  HMMA.16816.F32 R16, R12, R32, R56 ;  /* 0x000000200c10723c */ /* 0x002fec0000001838 */
[-C--:B------:R-:W-:Y:S06]  /*ab10*/  HMMA.16816.F32 R52, R4, R34.reuse, R200 ;  /* 0x000000220434723c */ /* 0x080fec00000018c8 */
[----:B------:R-:W-:Y:S06]  /*ab20*/  HMMA.16816.F32 R32, R12, R34, R60 ;  /* 0x000000220c20723c */ /* 0x000fec000000183c */
[C---:B------:R-:W-:Y:S06]  /*ab30*/  HMMA.16816.F32 R56, R4.reuse, R24, R196 ;  /* 0x000000180438723c */ /* 0x040fec00000018c4 */
[C---:B------:R-:W-:Y:S06]  /*ab40*/  HMMA.16816.F32 R184, R4.reuse, R26, R184 ;  /* 0x0000001a04b8723c */ /* 0x040fec00000018b8 */
[C---:B--2---:R-:W-:Y:S06]  /*ab50*/  HMMA.16816.F32 R180, R4.reuse, R36, R180 ;  /* 0x0000002404b4723c */ /* 0x044fec00000018b4 */
[C---:B------:R-:W-:Y:S06]  /*ab60*/  HMMA.16816.F32 R192, R4.reuse, R38, R104 ;  /* 0x0000002604c0723c */ /* 0x040fec0000001868 */
[C---:B------:R-:W-:Y:S06]  /*ab70*/  HMMA.16816.F32 R196, R4.reuse, R44, R176 ;  /* 0x0000002c04c4723c */ /* 0x040fec00000018b0 */
[----:B------:R-:W-:Y:S01]  /*ab80*/  HMMA.16816.F32 R188, R4, R46, R100 ;  /* 0x0000002e04bc723c */ /* 0x000fe20000001864 */
[----:B------:R-:W1:Y:S01]  /*ab90*/  LDSM.16.M88.4 R4, [R223+0x8400] ;  /* 0x00840000df04783b */ /* 0x000e620000000200 */
[----:B------:R-:W-:-:S02]  /*aba0*/  IMAD.MOV.U32 R179, RZ, RZ, R2 ;  /* 0x000000ffffb37224 */ /* 0x000fc400078e0002 */
[----:B------:R-:W-:Y:S02]  /*abb0*/  VIADD R2, R0, 0x1 ;  /* 0x0000000100027836 */ /* 0x000fe40000000000 */
[-C--:B---3--:R-:W-:Y:S01]  /*abc0*/  HMMA.16816.F32 R40, R8, R28.reuse, R40 ;  /* 0x0000001c0828723c */ /* 0x088fe20000001828 */
[----:B------:R-:W-:Y:S02]  /*abd0*/  IMAD.MOV.U32 R178, RZ, RZ, R3 ;  /* 0x000000ffffb27224 */ /* 0x000fe400078e0003 */
[----:B------:R-:W-:Y:S01]  /*abe0*/  ISETP.GE.AND P6, PT, R2, R233, PT ;  /* 0x000000e90200720c */ /* 0x000fe20003fc6270 */
[----:B------:R-:W-:Y:S01]  /*abf0*/  VIADD R3, R0, 0x9 ;  /* 0x0000000900037836 */ /* 0x000fe20000000000 */
[C---:B------:R-:W-:Y:S01]  /*ac00*/  ISETP.GE.AND P5, PT, R2.reuse, R232, PT ;  /* 0x000000e80200720c */ /* 0x040fe20003fa6270 */
[----:B-----5:R-:W-:Y:S01]  /*ac10*/  HMMA.16816.F32 R16, R20, R28, R16 ;  /* 0x0000001c1410723c */ /* 0x020fe20000001810 */
[C---:B------:R-:W-:Y:S02]  /*ac20*/  ISETP.GE.AND P1, PT, R2.reuse, R231, PT ;  /* 0x000000e70200720c */ /* 0x040fe40003f26270 */
[----:B------:R-:W-:-:S02]  /*ac30*/  ISETP.GE.AND P2, PT, R2, R230, PT ;  /* 0x000000e60200720c */ /* 0x000fc40003f46270 */
[C---:B------:R-:W-:Y:S01]  /*ac40*/  ISETP.LT.OR P6, PT, R2.reuse, R228, P6 ;  /* 0x000000e40200720c */ /* 0x040fe200037c1670 */
[-C--:B------:R-:W-:Y:S01]  /*ac50*/  HMMA.16816.F32 R32, R20, R30.reuse, R32 ;  /* 0x0000001e1420723c */ /* 0x080fe20000001820 */
[C---:B------:R-:W-:Y:S02]  /*ac60*/  ISETP.LT.OR P5, PT, R2.reuse, R227, P5 ;  /* 0x000000e30200720c */ /* 0x040fe40002fa1670 */
[C---:B------:R-:W-:Y:S02]  /*ac70*/  ISETP.LT.OR P1, PT, R2.reuse, R229, P1 ;  /* 0x000000e50200720c */ /* 0x040fe40000f21670 */
[----:B------:R-:W-:Y:S01]  /*ac80*/  ISETP.LT.OR P2, PT, R2, R226, P2 ;  /* 0x000000e20200720c */ /* 0x000fe20001741670 */
[----:B------:R-:W-:Y:S01]  /*ac90*/  HMMA.16816.F32 R28, R8, R30, R52 ;  /* 0x0000001e081c723c */ /* 0x000fe20000001834 */
[----:B------:R-:W-:-:S05]  /*aca0*/  VIADD R2, R0, 0x8 ;  /* 0x0000000800027836 */ /* 0x000fca0000000000 */
[----:B------:R-:W-:Y:S01]  /*acb0*/  FSEL R62, R40, -INF , !P3 ;  /* 0xff800000283e7808 */ /* 0x000fe20005800000 */
[C---:B------:R-:W-:Y:S01]  /*acc0*/  HMMA.16816.F32 R48, R12.reuse, R24, R64 ;  /* 0x000000180c30723c */ /* 0x040fe20000001840 */
[----:B------:R-:W-:Y:S02]  /*acd0*/  ISETP.GE.AND P3, PT, R0, R230, PT ;  /* 0x000000e60000720c */ /* 0x000fe40003f66270 */
[----:B------:R-:W-:Y:S02]  /*ace0*/  FSEL R176, R42, -INF , !P4 ;  /* 0xff8000002ab07808 */ /* 0x000fe40006000000 */
[----:B------:R-:W-:Y:S01]  /*acf0*/  ISETP.LT.OR P3, PT, R0, R226, P3 ;  /* 0x000000e20000720c */ /* 0x000fe20001f61670 */
[----:B------:R-:W-:Y:S01]  /*ad00*/  HMMA.16816.F32 R52, R12, R26, R108 ;  /* 0x0000001a0c34723c */ /* 0x000fe2000000186c */
[----:B------:R-:W-:Y:S02]  /*ad10*/  ISETP.GE.AND P4, PT, R2, R233, PT ;  /* 0x000000e90200720c */ /* 0x000fe40003f86270 */
[----:B------:R-:W-:-:S02]  /*ad20*/  FSEL R106, R16, -INF , !P0 ;  /* 0xff800000106a7808 */ /* 0x000fc40004000000 */
[----:B------:R-:W-:Y:S02]  /*ad30*/  FSEL R107, R18, -INF , !P3 ;  /* 0xff800000126b7808 */ /* 0x000fe40005800000 */
[----:B------:R-:W-:Y:S02]  /*ad40*/  FSEL R177, R17, -INF , !P1 ;  /* 0xff80000011b17808 */ /* 0x000fe40004800000 */
[----:B------:R-:W-:Y:S02]  /*ad50*/  FSEL R108, R19, -INF , !P2 ;  /* 0xff800000136c7808 */ /* 0x000fe40005000000 */
[----:B------:R-:W2:Y:S01]  /*ad60*/  LDSM.16.M88.4 R16, [R223+0x8800] ;  /* 0x00880000df10783b */ /* 0x000ea20000000200 */
[----:B------:R-:W-:Y:S02]  /*ad70*/  ISETP.LT.OR P4, PT, R2, R228, P4 ;  /* 0x000000e40200720c */ /* 0x000fe40002781670 */
[----:B------:R-:W-:Y:S02]  /*ad80*/  FSEL R64, R41, -INF , !P6 ;  /* 0xff80000029407808 */ /* 0x000fe40007000000 */
[----:B------:R-:W-:-:S02]  /*ad90*/  FSEL R101, R43, -INF , !P5 ;  /* 0xff8000002b657808 */ /* 0x000fc40006800000 */
[-C--:B-1----:R-:W-:Y:S01]  /*ada0*/  HMMA.16816.F32 R40, R8, R4.reuse, R56 ;  /* 0x000000040828723c */ /* 0x082fe20000001838 */
[----:B------:R-:W-:Y:S02]  /*adb0*/  FSEL R63, R28, -INF , !P4 ;  /* 0xff8000001c3f7808 */ /* 0x000fe40006000000 */
[CC--:B------:R-:W-:Y:S02]  /*adc0*/  ISETP.GE.AND P3, PT, R2.reuse, R231.reuse, PT ;  /* 0x000000e70200720c */ /* 0x0c0fe40003f66270 */
[CC--:B------:R-:W-:Y:S01]  /*add0*/  ISETP.GE.AND P1, PT, R2.reuse, R230.reuse, PT ;  /* 0x000000e60200720c */ /* 0x0c0fe20003f26270 */
[----:B------:R-:W-:Y:S01]  /*ade0*/  HMMA.16816.F32 R24, R20, R4, R48 ;  /* 0x000000041418723c */ /* 0x000fe20000001830 */
[C---:B------:R-:W-:Y:S02]  /*adf0*/  ISETP.GE.AND P2, PT, R3.reuse, R231, PT ;  /* 0x000000e70300720c */ /* 0x040fe40003f46270 */
[----:B------:R-:W-:Y:S02]  /*ae00*/  ISETP.GE.AND P4, PT, R3, R230, PT ;  /* 0x000000e60300720c */ /* 0x000fe40003f86270 */
[C---:B------:R-:W-:Y:S01]  /*ae10*/  ISETP.LT.OR P3, PT, R2.reuse, R229, P3 ;  /* 0x000000e50200720c */ /* 0x040fe20001f61670 */
[----:B------:R-:W-:Y:S01]  /*ae20*/  HMMA.16816.F32 R48, R12, R36, R212 ;  /* 0x000000240c30723c */ /* 0x000fe200000018d4 */
[----:B------:R-:W-:-:S02]  /*ae30*/  ISETP.LT.OR P1, PT, R2, R226, P1 ;  /* 0x000000e20200720c */ /* 0x000fc40000f21670 */
[C---:B------:R-:W-:Y:S02]  /*ae40*/  ISETP.LT.OR P2, PT, R3.reuse, R229, P2 ;  /* 0x000000e50300720c */ /* 0x040fe40001741670 */
[----:B------:R-:W-:Y:S01]  /*ae50*/  ISETP.LT.OR P4, PT, R3, R226, P4 ;  /* 0x000000e20300720c */ /* 0x000fe20002781670 */
[----:B------:R-:W-:Y:S01]  /*ae60*/  HMMA.16816.F32 R56, R12, R38, R208 ;  /* 0x000000260c38723c */ /* 0x000fe200000018d0 */
[----:B------:R-:W-:Y:S02]  /*ae70*/  ISETP.GE.AND P0, PT, R2, R232, PT ;  /* 0x000000e80200720c */ /* 0x000fe40003f06270 */
[----:B------:R-:W-:Y:S02]  /*ae80*/  FSEL R66, R32, -INF , !P3 ;  /* 0xff80000020427808 */ /* 0x000fe40005800000 */
[----:B------:R-:W-:Y:S02]  /*ae90*/  FSEL R100, R34, -INF , !P1 ;  /* 0xff80000022647808 */ /* 0x000fe40004800000 */
[----:B------:R-:W-:-:S02]  /*aea0*/  FSEL R65, R33, -INF , !P2 ;  /* 0xff80000021417808 */ /* 0x000fc40005000000 */
[----:B------:R-:W-:Y:S02]  /*aeb0*/  FSEL R67, R35, -INF , !P4 ;  /* 0xff80000023437808 */ /* 0x000fe40006000000 */
[----:B------:R-:W-:Y:S01]  /*aec0*/  ISETP.LT.OR P0, PT, R2, R227, P0 ;  /* 0x000000e30200720c */ /* 0x000fe20000701670 */
[C---:B------:R-:W-:Y:S01]  /*aed0*/  HMMA.16816.F32 R32, R8.reuse, R6, R184 ;  /* 0x000000060820723c */ /* 0x040fe200000018b8 */
[C---:B------:R-:W-:Y:S01]  /*aee0*/  ISETP.GE.AND P6, PT, R3.reuse, R233, PT ;  /* 0x000000e90300720c */ /* 0x040fe20003fc6270 */
[C---:B------:R-:W-:Y:S01]  /*aef0*/  VIADD R2, R0.reuse, 0x10 ;  /* 0x0000001000027836 */ /* 0x040fe20000000000 */
[C---:B------:R-:W-:Y:S02]  /*af00*/  ISETP.GE.AND P5, PT, R3.reuse, R232, PT ;  /* 0x000000e80300720c */ /* 0x040fe40003fa6270 */
[C---:B------:R-:W-:Y:S01]  /*af10*/  ISETP.LT.OR P6, PT, R3.reuse, R228, P6 ;  /* 0x000000e40300720c */ /* 0x040fe200037c1670 */
[----:B--2---:R-:W-:Y:S01]  /*af20*/  HMMA.16816.F32 R36, R8, R16, R180 ;  /* 0x000000100824723c */ /* 0x004fe200000018b4 */
[----:B------:R-:W-:Y:S01]  /*af30*/  ISETP.LT.OR P5, PT, R3, R227, P5 ;  /* 0x000000e30300720c */ /* 0x000fe20002fa1670 */
[----:B------:R-:W-:Y:S01]  /*af40*/  VIADD R3, R0, 0x11 ;  /* 0x0000001100037836 */ /* 0x000fe20000000000 */
[----:B------:R-:W-:-:S02]  /*af50*/  FSEL R110, R30, -INF , !P0 ;  /* 0xff8000001e6e7808 */ /* 0x000fc40004000000 */
[C---:B------:R-:W-:Y:S01]  /*af60*/  ISETP.GE.AND P0, PT, R2.reuse, R233, PT ;  /* 0x000000e90200720c */ /* 0x040fe20003f06270 */
[----:B------:R-:W-:Y:S01]  /*af70*/  HMMA.16816.F32 R56, R20, R18, R56 ;  /* 0x000000121438723c */ /* 0x000fe20000001838 */
[C---:B------:R-:W-:Y:S02]  /*af80*/  ISETP.GE.AND P3, PT, R2.reuse, R232, PT ;  /* 0x000000e80200720c */ /* 0x040fe40003f66270 */
[C---:B------:R-:W-:Y:S02]  /*af90*/  ISETP.GE.AND P1, PT, R2.reuse, R231, PT ;  /* 0x000000e70200720c */ /* 0x040fe40003f26270 */
[----:B------:R-:W-:Y:S02]  /*afa0*/  ISETP.GE.AND P2, PT, R2, R230, PT ;  /* 0x000000e60200720c */ /* 0x000fe40003f46270 */
[----:B------:R-:W-:Y:S02]  /*afb0*/  FSEL R61, R29, -INF , !P6 ;  /* 0xff8000001d3d7808 */ /* 0x000fe40007000000 */
[----:B------:R-:W-:-:S02]  /*afc0*/  FSEL R109, R31, -INF , !P5 ;  /* 0xff8000001f6d7808 */ /* 0x000fc40006800000 */
[----:B------:R-:W-:Y:S01]  /*afd0*/  HMMA.16816.F32 R28, R20, R6, R52 ;  /* 0x00000006141c723c */ /* 0x000fe20000001834 */
[C---:B------:R-:W-:Y:S01]  /*afe0*/  ISETP.LT.OR P0, PT, R2.reuse, R228, P0 ;  /* 0x000000e40200720c */ /* 0x040fe20000701670 */
[----:B------:R-:W1:Y:S01]  /*aff0*/  LDSM.16.M88.4 R4, [R223+0x8c00] ;  /* 0x008c0000df04783b */ /* 0x000e620000000200 */
[----:B------:R-:W-:Y:S01]  /*b000*/  ISETP.LT.OR P3, PT, R2, R227, P3 ;  /* 0x000000e30200720c */ /* 0x000fe20001f61670 */
[----:B------:R-:W-:-:S04]  /*b010*/  DEPBAR.LE SB0, 0x0 ;  /* 0x000080000000791a */ /* 0x000fc80000000000 */
[----:B------:R-:W-:Y:S01]  /*b020*/  BAR.SYNC.DEFER_BLOCKING 0x0 ;  /* 0x0000000000007b1d */ /* 0x000fe20000010000 */
[C---:B------:R-:W-:Y:S02]  /*b030*/  ISETP.LT.OR P1, PT, R2.reuse, R229, P1 ;  /* 0x000000e50200720c */ /* 0x040fe40000f21670 */
[----:B------:R-:W-:Y:S01]  /*b040*/  ISETP.LT.OR P2, PT, R2, R226, P2 ;  /* 0x000000e20200720c */ /* 0x000fe20001741670 */
[----:B------:R-:W-:Y:S01]  /*b050*/  VIADD R2, R0, 0x18 ;  /* 0x0000001800027836 */ /* 0x000fe20000000000 */
[----:B------:R-:W-:Y:S02]  /*b060*/  FSEL R60, R40, -INF , !P0 ;  /* 0xff800000283c7808 */ /* 0x000fe40004000000 */
[C---:B------:R-:W-:Y:S02]  /*b070*/  ISETP.GE.AND P4, PT, R3.reuse, R233, PT ;  /* 0x000000e90300720c */ /* 0x040fe40003f86270 */
[C---:B------:R-:W-:Y:S02]  /*b080*/  ISETP.GE.AND P6, PT, R3.reuse, R232, PT ;  /* 0x000000e80300720c */ /* 0x040fe40003fc6270 */
[----:B------:R-:W-:-:S02]  /*b090*/  ISETP.GE.AND P5, PT, R3, R231, PT ;  /* 0x000000e70300720c */ /* 0x000fc40003fa6270 */
[C---:B------:R-:W-:Y:S02]  /*b0a0*/  ISETP.GE.AND P0, PT, R3.reuse, R230, PT ;  /* 0x000000e60300720c */ /* 0x040fe40003f06270 */
[----:B------:R-:W-:Y:S02]  /*b0b0*/  FSEL R203, R42, -INF , !P3 ;  /* 0xff8000002acb7808 */ /* 0x000fe40005800000 */
[----:B------:R-:W-:Y:S02]  /*b0c0*/  ISETP.GE.AND P3, PT, R2, R233, PT ;  /* 0x000000e90200720c */ /* 0x000fe40003f66270 */
[C---:B------:R-:W-:Y:S02]  /*b0d0*/  ISETP.LT.OR P4, PT, R3.reuse, R228, P4 ;  /* 0x000000e40300720c */ /* 0x040fe40002781670 */
[C---:B------:R-:W-:Y:S02]  /*b0e0*/  ISETP.LT.OR P6, PT, R3.reuse, R227, P6 ;  /* 0x000000e30300720c */ /* 0x040fe400037c1670 */
[----:B------:R-:W-:-:S02]  /*b0f0*/  ISETP.LT.OR P5, PT, R3, R229, P5 ;  /* 0x000000e50300720c */ /* 0x000fc40002fa1670 */
[----:B------:R-:W-:Y:S01]  /*b100*/  ISETP.LT.OR P0, PT, R3, R226, P0 ;  /* 0x000000e20300720c */ /* 0x000fe20000701670 */
[----:B------:R-:W-:Y:S01]  /*b110*/  VIADD R3, R0, 0x19 ;  /* 0x0000001900037836 */ /* 0x000fe20000000000 */
[----:B------:R-:W-:Y:S02]  /*b120*/  ISETP.LT.OR P3, PT, R2, R228, P3 ;  /* 0x000000e40200720c */ /* 0x000fe40001f61670 */
[----:B------:R-:W-:Y:S02]  /*b130*/  FSEL R54, R24, -INF , !P1 ;  /* 0xff80000018367808 */ /* 0x000fe40004800000 */
[----:B------:R-:W-:Y:S02]  /*b140*/  FSEL R200, R26, -INF , !P2 ;  /* 0xff8000001ac87808 */ /* 0x000fe40005000000 */
[----:B------:R-:W-:Y:S02]  /*b150*/  FSEL R55, R25, -INF , !P5 ;  /* 0xff80000019377808 */ /* 0x000fe40006800000 */
[----:B------:R-:W-:-:S02]  /*b160*/  FSEL R201, R27, -INF , !P0 ;  /* 0xff8000001bc97808 */ /* 0x000fc40004000000 */
[----:B------:R-:W-:Y:S01]  /*b170*/  FSEL R53, R41, -INF , !P4 ;  /* 0xff80000029357808 */ /* 0x000fe20006000000 */
[----:B------:R-:W-:Y:S01]  /*b180*/  HMMA.16816.F32 R24, R20, R16, R48 ;  /* 0x000000101418723c */ /* 0x000fe20000001830 */
[----:B------:R-:W-:Y:S02]  /*b190*/  FSEL R52, R32, -INF , !P3 ;  /* 0xff80000020347808 */ /* 0x000fe40005800000 */
[CC--:B------:R-:W-:Y:S02]  /*b1a0*/  ISETP.GE.AND P2, PT, R2.reuse, R231.reuse, PT ;  /* 0x000000e70200720c */ /* 0x0c0fe40003f46270 */
[-C--:B------:R-:W-:Y:S02]  /*b1b0*/  ISETP.GE.AND P4, PT, R2, R230.reuse, PT ;  /* 0x000000e60200720c */ /* 0x080fe40003f86270 */
[C---:B------:R-:W-:Y:S02]  /*b1c0*/  ISETP.GE.AND P0, PT, R3.reuse, R231, PT ;  /* 0x000000e70300720c */ /* 0x040fe40003f06270 */
[----:B------:R-:W-:-:S02]  /*b1d0*/  ISETP.GE.AND P3, PT, R3, R230, PT ;  /* 0x000000e60300720c */ /* 0x000fc40003f66270 */
[C---:B------:R-:W-:Y:S02]  /*b1e0*/  ISETP.GE.AND P1, PT, R2.reuse, R232, PT ;  /* 0x000000e80200720c */ /* 0x040fe40003f26270 */
[CC--:B------:R-:W-:Y:S02]  /*b1f0*/  ISETP.LT.OR P2, PT, R2.reuse, R229.reuse, P2 ;  /* 0x000000e50200720c */ /* 0x0c0fe40001741670 */
[-C--:B------:R-:W-:Y:S02]  /*b200*/  ISETP.LT.OR P4, PT, R2, R226.reuse, P4 ;  /* 0x000000e20200720c */ /* 0x080fe40002781670 */
[----:B------:R-:W-:Y:S02]  /*b210*/  FSEL R208, R43, -INF , !P6 ;  /* 0xff8000002bd07808 */ /* 0x000fe40007000000 */
[C---:B------:R-:W-:Y:S01]  /*b220*/  ISETP.LT.OR P0, PT, R3.reuse, R229, P0 ;  /* 0x000000e50300720c */ /* 0x040fe20000701670 */
[----:B------:R-:W-:Y:S01]  /*b230*/  HMMA.16816.F32 R40, R12, R44, R216 ;  /* 0x0000002c0c28723c */ /* 0x000fe200000018d8 */
[----:B------:R-:W-:-:S02]  /*b240*/  ISETP.LT.OR P3, PT, R3, R226, P3 ;  /* 0x000000e20300720c */ /* 0x000fc40001f61670 */
[C---:B------:R-:W-:Y:S02]  /*b250*/  ISETP.GE.AND P6, PT, R3.reuse, R233, PT ;  /* 0x000000e90300720c */ /* 0x040fe40003fc6270 */
[----:B------:R-:W-:Y:S01]  /*b260*/  ISETP.GE.AND P5, PT, R3, R232, PT ;  /* 0x000000e80300720c */ /* 0x000fe20003fa6270 */
[----:B------:R-:W-:Y:S01]  /*b270*/  HMMA.16816.F32 R44, R12, R46, R204 ;  /* 0x0000002e0c2c723c */ /* 0x000fe200000018cc */
[----:B------:R-:W-:Y:S01]  /*b280*/  ISETP.LT.OR P1, PT, R2, R227, P1 ;  /* 0x000000e30200720c */ /* 0x000fe20000f21670 */
[----:B------:R-:W-:Y:S01]  /*b290*/  VIADD R2, R0, 0x20 ;  /* 0x0000002000027836 */ /* 0x000fe20000000000 */
[----:B------:R-:W-:Y:S02]  /*b2a0*/  FSEL R48, R28, -INF , !P2 ;  /* 0xff8000001c307808 */ /* 0x000fe40005000000 */
[----:B------:R-:W-:Y:S01]  /*b2b0*/  FSEL R51, R30, -INF , !P4 ;  /* 0xff8000001e337808 */ /* 0x000fe20006000000 */
[----:B-1----:R-:W-:Y:S01]  /*b2c0*/  HMMA.16816.F32 R12, R8, R4, R196 ;  /* 0x00000004080c723c */ /* 0x002fe200000018c4 */
[----:B------:R-:W-:-:S02]  /*b2d0*/  FSEL R49, R29, -INF , !P0 ;  /* 0xff8000001d317808 */ /* 0x000fc40004000000 */
[----:B------:R-:W-:Y:S02]  /*b2e0*/  FSEL R50, R31, -INF , !P3 ;  /* 0xff8000001f327808 */ /* 0x000fe40005800000 */
[C---:B------:R-:W-:Y:S01]  /*b2f0*/  ISETP.LT.OR P6, PT, R3.reuse, R228, P6 ;  /* 0x000000e40300720c */ /* 0x040fe200037c1670 */
[----:B------:R-:W-:Y:S01]  /*b300*/  HMMA.16816.F32 R28, R8, R18, R192 ;  /* 0x00000012081c723c */ /* 0x000fe200000018c0 */
[----:B------:R-:W-:Y:S01]  /*b310*/  ISETP.LT.OR P5, PT, R3, R227, P5 ;  /* 0x000000e30300720c */ /* 0x000fe20002fa1670 */
[----:B------:R-:W-:Y:S01]  /*b320*/  VIADD R3, R0, 0x21 ;  /* 0x0000002100037836 */ /* 0x000fe20000000000 */
[----:B------:R-:W-:Y:S02]  /*b330*/  FSEL R209, R34, -INF , !P1 ;  /* 0xff80000022d17808 */ /* 0x000fe40004800000 */
[C---:B------:R-:W-:Y:S01]  /*b340*/  ISETP.GE.AND P1, PT, R2.reuse, R233, PT ;  /* 0x000000e90200720c */ /* 0x040fe20003f26270 */
[----:B------:R-:W-:Y:S01]  /*b350*/  HMMA.16816.F32 R40, R20, R4, R40 ;  /* 0x000000041428723c */ /* 0x000fe20000001828 */
[----:B------:R-:W-:-:S02]  /*b360*/  ISETP.GE.AND P2, PT, R2, R232, PT ;  /* 0x000000e80200720c */ /* 0x000fc40003f46270 */
[C---:B------:R-:W-:Y:S02]  /*b370*/  ISETP.GE.AND P4, PT, R2.reuse, R231, PT ;  /* 0x000000e70200720c */ /* 0x040fe40003f86270 */
[----:B------:R-:W-:Y:S01]  /*b380*/  ISETP.GE.AND P0, PT, R2, R230, PT ;  /* 0x000000e60200720c */ /* 0x000fe20003f06270 */
[----:B------:R-:W-:Y:S01]  /*b390*/  HMMA.16816.F32 R44, R20, R6, R44 ;  /* 0x00000006142c723c */ /* 0x000fe2000000182c */
[----:B------:R-:W-:Y:S01]  /*b3a0*/  ISETP.GE.AND P3, PT, R3, R233, PT ;  /* 0x000000e90300720c */ /* 0x000fe20003f66270 */
[----:B------:R-:W-:Y:S01]  /*b3b0*/  VIADD R4, R0, 0x38 ;  /* 0x0000003800047836 */ /* 0x000fe20000000000 */
        /* <DEDUP_REMOVED lines=10> */
[----:B------:R-:W-:Y:S02]  /*b460*/  FSEL R16, R33, -INF , !P6 ;  /* 0xff80000021107808 */ /* 0x000fe40007000000 */
[----:B------:R-:W-:Y:S02]  /*b470*/  FSEL R202, R35, -INF , !P5 ;  /* 0xff80000023ca7808 */ /* 0x000fe40006800000 */
[----:B------:R-:W-:Y:S01]  /*b480*/  FSEL R210, R36, -INF , !P1 ;  /* 0xff80000024d27808 */ /* 0x000fe20004800000 */
[----:B------:R-:W-:Y:S01]  /*b490*/  HMMA.16816.F32 R32, R8, R6, R188 ;  /* 0x000000060820723c */ /* 0x000fe200000018bc */
[C---:B------:R-:W-:Y:S02]  /*b4a0*/  ISETP.GE.AND P2, PT, R2.reuse, R233, PT ;  /* 0x000000e90200720c */ /* 0x040fe40003f46270 */
[C---:B------:R-:W-:Y:S02]  /*b4b0*/  ISETP.GE.AND P4, PT, R2.reuse, R232, PT ;  /* 0x000000e80200720c */ /* 0x040fe40003f86270 */
[----:B------:R-:W-:-:S02]  /*b4c0*/  ISETP.GE.AND P0, PT, R2, R231, PT ;  /* 0x000000e70200720c */ /* 0x000fc40003f06270 */
[C---:B------:R-:W-:Y:S02]  /*b4d0*/  ISETP.GE.AND P3, PT, R2.reuse, R230, PT ;  /* 0x000000e60200720c */ /* 0x040fe40003f66270 */
[C---:B------:R-:W-:Y:S02]  /*b4e0*/  ISETP.GE.AND P6, PT, R3.reuse, R232, PT ;  /* 0x000000e80300720c */ /* 0x040fe40003fc6270 */
[C---:B------:R-:W-:Y:S02]  /*b4f0*/  ISETP.GE.AND P5, PT, R3.reuse, R231, PT ;  /* 0x000000e70300720c */ /* 0x040fe40003fa6270 */
[----:B------:R-:W-:Y:S02]  /*b500*/  ISETP.GE.AND P1, PT, R3, R230, PT ;  /* 0x000000e60300720c */ /* 0x000fe40003f26270 */
[C---:B------:R-:W-:Y:S02]  /*b510*/  ISETP.LT.OR P2, PT, R2.reuse, R228, P2 ;  /* 0x000000e40200720c */ /* 0x040fe40001741670 */
[----:B------:R-:W-:-:S02]  /*b520*/  ISETP.LT.OR P4, PT, R2, R227, P4 ;  /* 0x000000e30200720c */ /* 0x000fc40002781670 */
[C---:B------:R-:W-:Y:S02]  /*b530*/  ISETP.LT.OR P0, PT, R2.reuse, R229, P0 ;  /* 0x000000e50200720c */ /* 0x040fe40000701670 */
[-C--:B------:R-:W-:Y:S01]  /*b540*/  ISETP.LT.OR P3, PT, R2, R226.reuse, P3 ;  /* 0x000000e20200720c */ /* 0x080fe20001f61670 */
[----:B------:R-:W-:Y:S01]  /*b550*/  VIADD R2, R0, 0x29 ;  /* 0x0000002900027836 */ /* 0x000fe20000000000 */
[C---:B------:R-:W-:Y:S02]  /*b560*/  ISETP.LT.OR P6, PT, R3.reuse, R227, P6 ;  /* 0x000000e30300720c */ /* 0x040fe400037c1670 */
[C---:B------:R-:W-:Y:S02]  /*b570*/  ISETP.LT.OR P5, PT, R3.reuse, R229, P5 ;  /* 0x000000e50300720c */ /* 0x040fe40002fa1670 */
[----:B------:R-:W-:Y:S02]  /*b580*/  ISETP.LT.OR P1, PT, R3, R226, P1 ;  /* 0x000000e20300720c */ /* 0x000fe40000f21670 */
        /* <DEDUP_REMOVED lines=9> */
[----:B------:R-:W-:Y:S01]  /*b620*/  FMNMX.FTZ R8, R64, R3, !PT ;  /* 0x0000000340087209 */ /* 0x000fe20007810000 */
[----:B------:R-:W-:Y:S01]  /*b630*/  VIADD R3, R0, 0x30 ;  /* 0x0000003000037836 */ /* 0x000fe20000000000 */
[C---:B------:R-:W-:Y:S02]  /*b640*/  ISETP.LT.OR P6, PT, R2.reuse, R228, P6 ;  /* 0x000000e40200720c */ /* 0x040fe400037c1670 */
[C---:B------:R-:W-:Y:S02]  /*b650*/  ISETP.LT.OR P1, PT, R2.reuse, R227, P1 ;  /* 0x000000e30200720c */ /* 0x040fe40000f21670 */
[----:B------:R-:W-:-:S02]  /*b660*/  ISETP.LT.OR P5, PT, R2, R229, P5 ;  /* 0x000000e50200720c */ /* 0x000fc40002fa1670 */
[----:B------:R-:W-:Y:S02]  /*b670*/  ISETP.LT.OR P2, PT, R2, R226, P2 ;  /* 0x000000e20200720c */ /* 0x000fe40001741670 */
[----:B------:R-:W-:Y:S02]  /*b680*/  FMNMX.FTZ R2, R63, R8, !PT ;  /* 0x000000083f027209 */ /* 0x000fe40007810000 */
[----:B------:R-:W-:Y:S02]  /*b690*/  FSEL R237, R30, -INF , !P4 ;  /* 0xff8000001eed7808 */ /* 0x000fe40006000000 */
[----:B------:R-:W-:Y:S01]  /*b6a0*/  FMNMX.FTZ R8, R61, R2, !PT ;  /* 0x000000023d087209 */ /* 0x000fe20007810000 */
[----:B------:R-:W-:Y:S01]  /*b6b0*/  VIADD R2, R0, 0x31 ;  /* 0x0000003100027836 */ /* 0x000fe20000000000 */
[----:B------:R-:W-:Y:S02]  /*b6c0*/  FSEL R238, R31, -INF , !P1 ;  /* 0xff8000001fee7808 */ /* 0x000fe40004800000 */
[----:B------:R-:W-:-:S02]  /*b6d0*/  FMNMX.FTZ R8, R60, R8, !PT ;  /* 0x000000083c087209 */ /* 0x000fc40007810000 */
[C---:B------:R-:W-:Y:S02]  /*b6e0*/  ISETP.GE.AND P4, PT, R3.reuse, R233, PT ;  /* 0x000000e90300720c */ /* 0x040fe40003f86270 */
[----:B------:R-:W-:Y:S02]  /*b6f0*/  ISETP.GE.AND P1, PT, R3, R232, PT ;  /* 0x000000e80300720c */ /* 0x000fe40003f26270 */
[----:B------:R-:W-:Y:S02]  /*b700*/  FMNMX.FTZ R8, R53, R8, !PT ;  /* 0x0000000835087209 */ /* 0x000fe40007810000 */
[C---:B------:R-:W-:Y:S02]  /*b710*/  ISETP.LT.OR P4, PT, R3.reuse, R228, P4 ;  /* 0x000000e40300720c */ /* 0x040fe40002781670 */
[----:B------:R-:W-:Y:S02]  /*b720*/  ISETP.LT.OR P1, PT, R3, R227, P1 ;  /* 0x000000e30300720c */ /* 0x000fe40000f21670 */
[----:B------:R-:W-:-:S02]  /*b730*/  FMNMX.FTZ R8, R52, R8, !PT ;  /* 0x0000000834087209 */ /* 0x000fc40007810000 */
[----:B------:R-:W-:Y:S02]  /*b740*/  FSEL R206, R12, -INF , !P4 ;  /* 0xff8000000cce7808 */ /* 0x000fe40006000000 */
[----:B------:R-:W-:Y:S02]  /*b750*/  FSEL R240, R14, -INF , !P1 ;  /* 0xff8000000ef07808 */ /* 0x000fe40004800000 */
[C---:B------:R-:W-:Y:S02]  /*b760*/  ISETP.GE.AND P4, PT, R3.reuse, R231, PT ;  /* 0x000000e70300720c */ /* 0x040fe40003f86270 */
[----:B------:R-:W-:Y:S02]  /*b770*/  ISETP.GE.AND P1, PT, R3, R230, PT ;  /* 0x000000e60300720c */ /* 0x000fe40003f26270 */
[----:B------:R-:W-:Y:S02]  /*b780*/  FMNMX.FTZ R8, R16, R8, !PT ;  /* 0x0000000810087209 */ /* 0x000fe40007810000 */
[----:B------:R-:W-:-:S02]  /*b790*/  FSEL R198, R29, -INF , !P6 ;  /* 0xff8000001dc67808 */ /* 0x000fc40007000000 */
[----:B------:R-:W-:Y:S02]  /*b7a0*/  ISETP.GE.AND P6, PT, R2, R233, PT ;  /* 0x000000e90200720c */ /* 0x000fe40003fc6270 */
[C---:B------:R-:W-:Y:S02]  /*b7b0*/  ISETP.LT.OR P4, PT, R3.reuse, R229, P4 ;  /* 0x000000e50300720c */ /* 0x040fe40002781670 */
[----:B------:R-:W-:Y:S02]  /*b7c0*/  ISETP.LT.OR P1, PT, R3, R226, P1 ;  /* 0x000000e20300720c */ /* 0x000fe40000f21670 */
[----:B------:R-:W-:Y:S02]  /*b7d0*/  FMNMX.FTZ R3, R210, R8, !PT ;  /* 0x00000008d2037209 */ /* 0x000fe40007810000 */
[----:B------:R-:W-:Y:S02]  /*b7e0*/  ISETP.LT.OR P6, PT, R2, R228, P6 ;  /* 0x000000e40200720c */ /* 0x000fe400037c1670 */
[----:B------:R-:W-:-:S02]  /*b7f0*/  FSEL R193, R56, -INF , !P0 ;  /* 0xff80000038c17808 */ /* 0x000fc40004000000 */
[----:B------:R-:W-:Y:S02]  /*b800*/  FMNMX.FTZ R3, R195, R3, !PT ;  /* 0x00000003c3037209 */ /* 0x000fe40007810000 */
[----:B------:R-:W-:Y:S02]  /*b810*/  ISETP.GE.AND P0, PT, R4, R233, PT ;  /* 0x000000e90400720c */ /* 0x000fe40003f06270 */
[----:B------:R-:W-:Y:S02]  /*b820*/  FSEL R218, R13, -INF , !P6 ;  /* 0xff8000000dda7808 */ /* 0x000fe40007000000 */
[----:B------:R-:W-:Y:S02]  /*b830*/  ISETP.GE.AND P6, PT, R2, R232, PT ;  /* 0x000000e80200720c */ /* 0x000fe40003fc6270 */
[----:B------:R-:W-:Y:S01]  /*b840*/  FMNMX.FTZ R5, R214, R3, !PT ;  /* 0x00000003d6057209 */ /* 0x000fe20007810000 */
[----:B------:R-:W-:Y:S01]  /*b850*/  VIADD R3, R0, 0x39 ;  /* 0x0000003900037836 */ /* 0x000fe20000000000 */
[----:B------:R-:W-:-:S02]  /*b860*/  ISETP.LT.OR P0, PT, R4, R228, P0 ;  /* 0x000000e40400720c */ /* 0x000fc40000701670 */
[----:B------:R-:W-:Y:S02]  /*b870*/  ISETP.LT.OR P6, PT, R2, R227, P6 ;  /* 0x000000e30200720c */ /* 0x000fe400037c1670 */
[----:B------:R-:W-:Y:S02]  /*b880*/  FMNMX.FTZ R0, R198, R5, !PT ;  /* 0x00000005c6007209 */ /* 0x000fe40007810000 */
[----:B------:R-:W-:Y:S02]  /*b890*/  FSEL R199, R32, -INF , !P0 ;  /* 0xff80000020c77808 */ /* 0x000fe40004000000 */
[----:B------:R-:W-:Y:S02]  /*b8a0*/  PLOP3.LUT P0, PT, PT, PT, UP0, 0x80, 0x0 ;  /* 0x000000000000781c */ /* 0x000fe40003f0f008 */
[----:B------:R-:W-:Y:S02]  /*b8b0*/  FSEL R244, R15, -INF , !P6 ;  /* 0xff8000000ff47808 */ /* 0x000fe40007000000 */
[----:B------:R-:W-:-:S02]  /*b8c0*/  ISETP.GE.AND P6, PT, R3, R233, PT ;  /* 0x000000e90300720c */ /* 0x000fc40003fc6270 */
[----:B------:R-:W-:Y:S02]  /*b8d0*/  FMNMX.FTZ R0, R206, R0, !PT ;  /* 0x00000000ce007209 */ /* 0x000fe40007810000 */
[----:B------:R-:W-:Y:S02]  /*b8e0*/  ISETP.LT.OR P6, PT, R3, R228, P6 ;  /* 0x000000e40300720c */ /* 0x000fe400037c1670 */
[----:B------:R-:W-:Y:S02]  /*b8f0*/  FMNMX.FTZ R0, R218, R0, !PT ;  /* 0x00000000da007209 */ /* 0x000fe40007810000 */
[----:B------:R-:W-:Y:S02]  /*b900*/  FSEL R236, R33, -INF , !P6 ;  /* 0xff80000021ec7808 */ /* 0x000fe40007000000 */
[----:B------:R-:W-:Y:S02]  /*b910*/  FMNMX.FTZ R0, R199, R0, !PT ;  /* 0x00000000c7007209 */ /* 0x000fe40007810000 */
[----:B------:R-:W-:-:S02]  /*b920*/  ISETP.GE.AND P6, PT, R4, R232, PT ;  /* 0x000000e80400720c */ /* 0x000fc40003fc6270 */
[----:B------:R-:W-:Y:S02]  /*b930*/  FMNMX.FTZ R10, R179, R176, !PT ;  /* 0x000000b0b30a7209 */ /* 0x000fe40007810000 */
[----:B------:R-:W-:Y:S01]  /*b940*/  FMNMX.FTZ R5, R236, R0, !PT ;  /* 0x00000000ec057209 */ /* 0x000fe20007810000 */
[----:B------:R-:W-:Y:S08]  /*b950*/  @!P0 BRA `(.L_x_171) ;  /* 0x0000000000708947 */ /* 0x000ff00003800000 */
        /* <DEDUP_REMOVED lines=13> */
[----:B---3--:R-:W-:Y:S02]  /*ba30*/  LEA.HI.X R7, R7, R243, R6, 0x6, P0 ;  /* 0x000000f307077211 */ /* 0x008fe400000f3406 */
[----:B------:R-:W-:-:S04]  /*ba40*/  LEA R6, P0, R0, UR4, 0x1 ;  /* 0x0000000400067c11 */ /* 0x000fc8000f8008ff */
[----:B------:R-:W-:Y:S02]  /*ba50*/  LEA.HI.X R7, R0, UR5, R7, 0x1, P0 ;  /* 0x0000000500077c11 */ /* 0x000fe400080f0c07 */
[----:B------:R-:W-:-:S03]  /*ba60*/  IADD3 R8, P0, R6, UR21, RZ ;  /* 0x0000001506087c10 */ /* 0x000fc6000ff1e0ff */
[----:B------:R-:W-:Y:S01]  /*ba70*/  @!PT LDS RZ, [RZ] ;  /* 0x00000000fffff984 */ /* 0x000fe20000000800 */
[----:B------:R-:W-:Y:S01]  /*ba80*/  @!PT LDS RZ, [RZ] ;  /* 0x00000000fffff984 */ /* 0x000fe20000000800 */
[----:B------:R-:W-:Y:S01]  /*ba90*/  @!PT LDS RZ, [RZ] ;  /* 0x00000000fffff984 */ /* 0x000fe20000000800 */
[----:B------:R1:W-:Y:S01]  /*baa0*/  LDGSTS.E.BYPASS.LTC128B.128 [R234+0x6000], desc[UR18][R6.64] ;  /* 0x0600000006ea7fae */ /* 0x0003e2000b901d52 */
[----:B------:R-:W-:-:S03]  /*bab0*/  IADD3.X R9, R7, UR20, RZ, P0, !PT ;  /* 0x0000001407097c10 */ /* 0x000fc600087fe4ff */
[----:B------:R1:W-:Y:S04]  /*bac0*/  LDGSTS.E.BYPASS.LTC128B.128 [R234+0x7000], desc[UR18][R6.64+0x40] ;  /* 0x0700004006ea7fae */ /* 0x0003e8000b901d52 */
[----:B------:R1:W-:Y:S04]  /*bad0*/  LDGSTS.E.BYPASS.LTC128B.128 [R234+0x8000], desc[UR18][R6.64+0x80] ;  /* 0x0800008006ea7fae */ /* 0x0003e8000b901d52 */
[----:B------:R1:W-:Y:S04]  /*bae0*/  LDGSTS.E.BYPASS.LTC128B.128 [R234+0x6800], desc[UR18][R8.64] ;  /* 0x0680000008ea7fae */ /* 0x0003e8000b901d52 */
[----:B------:R1:W-:Y:S04]  /*baf0*/  LDGSTS.E.BYPASS.LTC128B.128 [R234+0x7800], desc[UR18][R8.64+0x40] ;  /* 0x0780004008ea7fae */ /* 0x0003e8000b901d52 */
[----:B------:R1:W-:Y:S04]  /*bb00*/  LDGSTS.E.BYPASS.LTC128B.128 [R234+0x8800], desc[UR18][R8.64+0x80] ;  /* 0x0880008008ea7fae */ /* 0x0003e8000b901d52 */
[----:B------:R-:W0:Y:S02]  /*bb10*/  LDGDEPBAR ;  /* 0x00000000000079af */ /* 0x000e240000000000 */
.L_x_171:
[----:B------:R-:W2:Y:S04]  /*bb20*/  LDL.LU R24, [R1+0x10] ;  /* 0x0000100001187983 */ /* 0x000ea80000300800 */
[----:B------:R-:W3:Y:S04]  /*bb30*/  LDL.LU R25, [R1+0x8] ;  /* 0x0000080001197983 */ /* 0x000ee80000300800 */
[----:B------:R-:W4:Y:S04]  /*bb40*/  LDL.LU R26, [R1+0xc] ;  /* 0x00000c00011a7983 */ /* 0x000f280000300800 */
[----:B------:R-:W5:Y:S01]  /*bb50*/  LDL.LU R27, [R1+0x14] ;  /* 0x00001400011b7983 */ /* 0x000f620000300800 */
[----:B-1----:R-:W-:-:S02]  /*bb60*/  FMNMX.FTZ R6, R101, R10, !PT ;  /* 0x0000000a65067209 */ /* 0x002fc40007810000 */
[----:B------:R-:W-:Y:S01]  /*bb70*/  FMNMX.FTZ R0, R252, R106, !PT ;  /* 0x0000006afc007209 */ /* 0x000fe20007810000 */
[----:B------:R-:W1:Y:S01]  /*bb80*/  SHFL.BFLY PT, R8, R5, 0x2, 0x1f ;  /* 0x0c401f0005087f89 */ /* 0x000e6200000e0000 */
[----:B------:R-:W-:Y:S02]  /*bb90*/  FMNMX.FTZ R6, R110, R6, !PT ;  /* 0x000000066e067209 */ /* 0x000fe40007810000 */
[----:B------:R-:W-:Y:S01]  /*bba0*/  FMNMX.FTZ R0, R177, R0, !PT ;  /* 0x00000000b1007209 */ /* 0x000fe20007810000 */
[----:B------:R-:W-:Y:S01]  /*bbb0*/  LDSM.16.MT88.4 R28, [R222+0xa000] ;  /* 0x00a00000de1c783b */ /* 0x000fe20000004200 */
[----:B------:R-:W-:Y:S02]  /*bbc0*/  FMNMX.FTZ R6, R109, R6, !PT ;  /* 0x000000066d067209 */ /* 0x000fe40007810000 */
[----:B------:R-:W-:Y:S01]  /*bbd0*/  FMNMX.FTZ R0, R66, R0, !PT ;  /* 0x0000000042007209 */ /* 0x000fe20007810000 */
[----:B------:R-:W-:Y:S01]  /*bbe0*/  LDSM.16.MT88.4 R20, [R222+0x9000] ;  /* 0x00900000de14783b */ /* 0x000fe20000004200 */
[----:B------:R-:W-:-:S02]  /*bbf0*/  FMNMX.FTZ R6, R203, R6, !PT ;  /* 0x00000006cb067209 */ /* 0x000fc40007810000 */
[----:B------:R-:W-:Y:S01]  /*bc00*/  FSEL R192, R57, -INF , !P5 ;  /* 0xff80000039c07808 */ /* 0x000fe20006800000 */
[----:B------:R-:W-:Y:S01]  /*bc10*/  LDSM.16.MT88.4 R36, [R222+0xb000] ;  /* 0x00b00000de24783b */ /* 0x000fe20000004200 */
[----:B------:R-:W-:Y:S02]  /*bc20*/  FMNMX.FTZ R0, R65, R0, !PT ;  /* 0x0000000041007209 */ /* 0x000fe40007810000 */
[C---:B------:R-:W-:Y:S02]  /*bc30*/  ISETP.GE.AND P0, PT, R2.reuse, R231, PT ;  /* 0x000000e70200720c */ /* 0x040fe40003f06270 */
[----:B------:R-:W-:Y:S02]  /*bc40*/  ISETP.GE.AND P5, PT, R2, R230, PT ;  /* 0x000000e60200720c */ /* 0x000fe40003fa6270 */
[----:B------:R-:W-:Y:S02]  /*bc50*/  FMNMX.FTZ R6, R208, R6, !PT ;  /* 0x00000006d0067209 */ /* 0x000fe40007810000 */
[----:B------:R-:W-:-:S02]  /*bc60*/  FMNMX.FTZ R0, R54, R0, !PT ;  /* 0x0000000036007209 */ /* 0x000fc40007810000 */
[C---:B------:R-:W-:Y:S02]  /*bc70*/  ISETP.LT.OR P0, PT, R2.reuse, R229, P0 ;  /* 0x000000e50200720c */ /* 0x040fe40000701670 */
[----:B------:R-:W-:Y:S02]  /*bc80*/  ISETP.LT.OR P5, PT, R2, R226, P5 ;  /* 0x000000e20200720c */ /* 0x000fe40002fa1670 */
[----:B------:R-:W-:Y:S02]  /*bc90*/  FMNMX.FTZ R2, R209, R6, !PT ;  /* 0x00000006d1027209 */ /* 0x000fe40007810000 */
[----:B------:R-:W-:Y:S02]  /*bca0*/  FMNMX.FTZ R6, R235, R107, !PT ;  /* 0x0000006beb067209 */ /* 0x000fe40007810000 */
[----:B------:R-:W-:Y:S02]  /*bcb0*/  FMNMX.FTZ R7, R55, R0, !PT ;  /* 0x0000000037077209 */ /* 0x000fe40007810000 */
[----:B-1----:R-:W-:-:S02]  /*bcc0*/  FMNMX.FTZ R0, R5, R8, !PT ;  /* 0x0000000805007209 */ /* 0x002fc40007810000 */
[----:B------:R-:W-:Y:S02]  /*bcd0*/  FMNMX.FTZ R5, R202, R2, !PT ;  /* 0x00000002ca057209 */ /* 0x000fe40007810000 */
[----:B------:R-:W-:Y:S01]  /*bce0*/  FMNMX.FTZ R2, R108, R6, !PT ;  /* 0x000000066c027209 */ /* 0x000fe20007810000 */
[----:B------:R-:W1:Y:S01]  /*bcf0*/  SHFL.BFLY PT, R8, R0, 0x1, 0x1f ;  /* 0x0c201f0000087f89 */ /* 0x000e6200000e0000 */
        /* <DEDUP_REMOVED lines=12> */
[----:B------:R-:W-:Y:S02]  /*bdc0*/  FMNMX.FTZ R6, R238, R6, !PT ;  /* 0x00000006ee067209 */ /* 0x000fe40007810000 */
[----:B------:R-:W-:Y:S02]  /*bdd0*/  FMNMX.FTZ R2, R201, R7, !PT ;  /* 0x00000007c9027209 */ /* 0x000fe40007810000 */
[----:B------:R-:W-:Y:S02]  /*bde0*/  FSEL R242, R34, -INF , !P6 ;  /* 0xff80000022f27808 */ /* 0x000fe40007000000 */
[----:B------:R-:W-:-:S02]  /*bdf0*/  ISETP.GE.AND P6, PT, R3, R232, PT ;  /* 0x000000e80300720c */ /* 0x000fc40003fc6270 */
[----:B------:R-:W-:Y:S02]  /*be00*/  FMNMX.FTZ R6, R240, R6, !PT ;  /* 0x00000006f0067209 */ /* 0x000fe40007810000 */
[----:B------:R-:W-:Y:S02]  /*be10*/  FMNMX.FTZ R2, R51, R2, !PT ;  /* 0x0000000233027209 */ /* 0x000fe40007810000 */
[----:B------:R-:W-:Y:S02]  /*be20*/  FMNMX.FTZ R103, R192, R5, !PT ;  /* 0x00000005c0677209 */ /* 0x000fe40007810000 */
[----:B------:R-:W-:Y:S02]  /*be30*/  ISETP.LT.OR P6, PT, R3, R227, P6 ;  /* 0x000000e30300720c */ /* 0x000fe400037c1670 */
[----:B------:R-:W-:Y:S02]  /*be40*/  FMNMX.FTZ R5, R244, R6, !PT ;  /* 0x00000006f4057209 */ /* 0x000fe40007810000 */
[----:B------:R-:W-:-:S02]  /*be50*/  FMNMX.FTZ R2, R50, R2, !PT ;  /* 0x0000000232027209 */ /* 0x000fc40007810000 */
[----:B------:R-:W-:Y:S02]  /*be60*/  FSEL R217, R40, -INF , !P4 ;  /* 0xff80000028d97808 */ /* 0x000fe40006000000 */
[----:B------:R-:W-:Y:S02]  /*be70*/  ISETP.GE.AND P4, PT, R4, R231, PT ;  /* 0x000000e70400720c */ /* 0x000fe40003f86270 */
[----:B------:R-:W-:Y:S02]  /*be80*/  FSEL R243, R35, -INF , !P6 ;  /* 0xff80000023f37808 */ /* 0x000fe40007000000 */
[----:B------:R-:W-:Y:S01]  /*be90*/  FSEL R216, R41, -INF , !P0 ;  /* 0xff80000029d87808 */ /* 0x000fe20004000000 */
[----:B------:R-:W-:Y:S01]  /*bea0*/  LDSM.16.MT88.4 R32, [R220+0xb000] ;  /* 0x00b00000dc20783b */ /* 0x000fe20000004200 */
[----:B------:R-:W-:Y:S02]  /*beb0*/  FMNMX.FTZ R5, R242, R5, !PT ;  /* 0x00000005f2057209 */ /* 0x000fe40007810000 */
[----:B------:R-:W-:-:S02]  /*bec0*/  FMNMX.FTZ R2, R205, R2, !PT ;  /* 0x00000002cd027209 */ /* 0x000fc40007810000 */
[----:B------:R-:W-:Y:S02]  /*bed0*/  ISETP.GE.AND P0, PT, R3, R231, PT ;  /* 0x000000e70300720c */ /* 0x000fe40003f06270 */
[----:B------:R-:W-:Y:S02]  /*bee0*/  ISETP.LT.OR P4, PT, R4, R229, P4 ;  /* 0x000000e50400720c */ /* 0x000fe40002781670 */
[----:B------:R-:W-:Y:S02]  /*bef0*/  FMNMX.FTZ R103, R217, R103, !PT ;  /* 0x00000067d9677209 */ /* 0x000fe40007810000 */
[----:B------:R-:W-:Y:S02]  /*bf00*/  FMNMX.FTZ R6, R243, R5, !PT ;  /* 0x00000005f3067209 */ /* 0x000fe40007810000 */
[----:B------:R-:W-:Y:S02]  /*bf10*/  FSEL R13, R58, -INF , !P3 ;  /* 0xff8000003a0d7808 */ /* 0x000fe40005800000 */
[----:B------:R-:W-:Y:S01]  /*bf20*/  FMNMX.FTZ R2, R197, R2, !PT ;  /* 0x00000002c5027209 */ /* 0x000fe20007810000 */
[----:B------:R-:W1:Y:S02]  /*bf30*/  SHFL.BFLY PT, R104, R6, 0x2, 0x1f ;  /* 0x0c401f0006687f89 */ /* 0x000e6400000e0000 */
[----:B-1----:R-:W-:-:S02]  /*bf40*/  FMNMX.FTZ R105, R0, R8, !PT ;  /* 0x0000000800697209 */ /* 0x002fc40007810000 */
[----:B------:R-:W-:Y:S02]  /*bf50*/  ISETP.LT.OR P0, PT, R3, R229, P0 ;  /* 0x000000e50300720c */ /* 0x000fe40000701670 */
[----:B------:R-:W-:Y:S01]  /*bf60*/  FSEL R211, R44, -INF , !P4 ;  /* 0xff8000002cd37808 */ /* 0x000fe20006000000 */
[----:B------:R-:W-:Y:S01]  /*bf70*/  FMUL.FTZ R0, R105, UR26 ;  /* 0x0000001a69007c20 */ /* 0x000fe20008410000 */
[----:B------:R-:W-:Y:S02]  /*bf80*/  FMNMX.FTZ R103, R216, R103, !PT ;  /* 0x00000067d8677209 */ /* 0x000fe40007810000 */
[----:B------:R-:W-:Y:S02]  /*bf90*/  FSEL R196, R59, -INF , !P2 ;  /* 0xff8000003bc47808 */ /* 0x000fe40005000000 */
[----:B------:R-:W-:Y:S02]  /*bfa0*/  FMNMX.FTZ R2, R13, R2, !PT ;  /* 0x000000020d027209 */ /* 0x000fe40007810000 */
[----:B------:R-:W-:-:S02]  /*bfb0*/  FSEL R213, R45, -INF , !P0 ;  /* 0xff8000002dd57808 */ /* 0x000fc40004000000 */
[----:B------:R-:W-:Y:S02]  /*bfc0*/  FMNMX.FTZ R103, R211, R103, !PT ;  /* 0x00000067d3677209 */ /* 0x000fe40007810000 */
[----:B------:R-:W-:Y:S02]  /*bfd0*/  FSETP.NEU.FTZ.AND P0, PT, R105, -INF , PT ;  /* 0xff8000006900780b */ /* 0x000fe40003f1d000 */
[----:B------:R-:W-:Y:S02]  /*bfe0*/  ISETP.GE.AND P3, PT, R4, R230, PT ;  /* 0x000000e60400720c */ /* 0x000fe40003f66270 */
[----:B------:R-:W-:Y:S02]  /*bff0*/  FSEL R207, R42, -INF , !P1 ;  /* 0xff8000002acf7808 */ /* 0x000fe40004800000 */
[----:B------:R-:W-:Y:S02]  /*c000*/  FMNMX.FTZ R2, R196, R2, !PT ;  /* 0x00000002c4027209 */ /* 0x000fe40007810000 */
[----:B------:R-:W-:-:S02]  /*c010*/  FMNMX.FTZ R103, R213, R103, !PT ;  /* 0x00000067d5677209 */ /* 0x000fc40007810000 */
[----:B------:R-:W-:Y:S02]  /*c020*/  FSEL R0, R0, RZ, P0 ;  /* 0x000000ff00007208 */ /* 0x000fe40000000000 */
[----:B------:R-:W-:Y:S01]  /*c030*/  ISETP.GE.AND P2, PT, R3, R230, PT ;  /* 0x000000e60300720c */ /* 0x000fe20003f46270 */
[----:B------:R-:W1:Y:S01]  /*c040*/  SHFL.BFLY PT, R5, R103, 0x2, 0x1f ;  /* 0x0c401f0067057f89 */ /* 0x000e6200000e0000 */
[----:B------:R-:W-:Y:S02]  /*c050*/  ISETP.LT.OR P3, PT, R4, R226, P3 ;  /* 0x000000e20400720c */ /* 0x000fe40001f61670 */
[----:B------:R-:W-:Y:S02]  /*c060*/  FSEL R212, R43, -INF , !P5 ;  /* 0xff8000002bd47808 */ /* 0x000fe40006800000 */
[----:B------:R-:W-:Y:S01]  /*c070*/  FMNMX.FTZ R4, R207, R2, !PT ;  /* 0x00000002cf047209 */ /* 0x000fe20007810000 */
[----:B------:R-:W-:Y:S01]  /*c080*/  FFMA.FTZ R2, R62, UR26, -R0 ;  /* 0x0000001a3e027c23 */ /* 0x000fe20008010800 */
[----:B------:R-:W-:-:S02]  /*c090*/  ISETP.LT.OR P2, PT, R3, R226, P2 ;  /* 0x000000e20300720c */ /* 0x000fc40001741670 */
[----:B------:R-:W-:Y:S01]  /*c0a0*/  FSEL R215, R46, -INF , !P3 ;  /* 0xff8000002ed77808 */ /* 0x000fe20005800000 */
[----:B------:R1:W-:Y:S01]  /*c0b0*/  MUFU.EX2 R250, R2 ;  /* 0x0000000200fa7308 */ /* 0x0003e20000000800 */
[----:B------:R-:W-:Y:S02]  /*c0c0*/  FMNMX.FTZ R3, R212, R4, !PT ;  /* 0x00000004d4037209 */ /* 0x000fe40007810000 */
[----:B------:R-:W-:Y:S02]  /*c0d0*/  FSEL R219, R47, -INF , !P2 ;  /* 0xff8000002fdb7808 */ /* 0x000fe40005000000 */
[----:B------:R-:W-:-:S05]  /*c0e0*/  FMNMX.FTZ R104, R6, R104, !PT ;  /* 0x0000006806687209 */ /* 0x000fca0007810000 */
[----:B------:R-:W1:Y:S02]  /*c0f0*/  SHFL.BFLY PT, R6, R104, 0x1, 0x1f ;  /* 0x0c201f0068067f89 */ /* 0x000e6400000e0000 */
[----:B-1----:R-:W-:Y:S02]  /*c100*/  FMNMX.FTZ R103, R103, R5, !PT ;  /* 0x0000000567677209 */ /* 0x002fe40007810000 */
[----:B------:R-:W-:Y:S01]  /*c110*/  FMNMX.FTZ R2, R215, R3, !PT ;  /* 0x00000003d7027209 */ /* 0x000fe20007810000 */
[----:B------:R-:W-:Y:S02]  /*c120*/  FFMA.FTZ R3, R64, UR26, -R0 ;  /* 0x0000001a40037c23 */ /* 0x000fe40008010800 */
[----:B------:R-:W1:Y:S01]  /*c130*/  SHFL.BFLY PT, R5, R103, 0x1, 0x1f ;  /* 0x0c201f0067057f89 */ /* 0x000e6200000e0000 */
[----:B------:R-:W-:Y:S01]  /*c140*/  FMNMX.FTZ R2, R219, R2, !PT ;  /* 0x00000002db027209 */ /* 0x000fe20007810000 */
[----:B------:R1:W-:Y:S04]  /*c150*/  MUFU.EX2 R248, R3 ;  /* 0x0000000300f87308 */ /* 0x0003e80000000800 */
[----:B------:R-:W1:Y:S01]  /*c160*/  SHFL.BFLY PT, R4, R2, 0x2, 0x1f ;  /* 0x0c401f0002047f89 */ /* 0x000e6200000e0000 */
[----:B------:R-:W-:-:S04]  /*c170*/  FMNMX.FTZ R104, R104, R6, !PT ;  /* 0x0000000668687209 */ /* 0x000fc80007810000 */
[C---:B------:R-:W-:Y:S01]  /*c180*/  FSETP.NEU.FTZ.AND P3, PT, R104.reuse, -INF , PT ;  /* 0xff8000006800780b */ /* 0x040fe20003f7d000 */
[----:B-1----:R-:W-:Y:S01]  /*c190*/  FFMA.FTZ R3, R63, UR26, -R0 ;  /* 0x0000001a3f037c23 */ /* 0x002fe20008010800 */
[----:B------:R-:W-:-:S03]  /*c1a0*/  FMUL.FTZ R12, R104, UR26 ;  /* 0x0000001a680c7c20 */ /* 0x000fc60008410000 */
[----:B------:R1:W-:Y:S01]  /*c1b0*/  MUFU.EX2 R40, R3 ;  /* 0x0000000300287308 */ /* 0x0003e20000000800 */
[----:B------:R-:W-:Y:S02]  /*c1c0*/  FMNMX.FTZ R103, R103, R5, !PT ;  /* 0x0000000567677209 */ /* 0x000fe40007810000 */
[----:B------:R-:W-:Y:S02]  /*c1d0*/  FSEL R12, R12, RZ, P3 ;  /* 0x000000ff0c0c7208 */ /* 0x000fe40001800000 */
[----:B------:R-:W-:Y:S02]  /*c1e0*/  FSETP.NEU.FTZ.AND P2, PT, R103, -INF , PT ;  /* 0xff8000006700780b */ /* 0x000fe40003f5d000 */
[----:B------:R-:W-:Y:S01]  /*c1f0*/  FMNMX.FTZ R2, R2, R4, !PT ;  /* 0x0000000402027209 */ /* 0x000fe20007810000 */
[----:B------:R-:W-:-:S04]  /*c200*/  FFMA.FTZ R4, R176, UR26, -R12 ;  /* 0x0000001ab0047c23 */ /* 0x000fc8000801080c */
[----:B------:R-:W1:Y:S01]  /*c210*/  SHFL.BFLY PT, R102, R2, 0x1, 0x1f ;  /* 0x0c201f0002667f89 */ /* 0x000e6200000e0000 */
[----:B------:R1:W-:Y:S02]  /*c220*/  MUFU.EX2 R44, R4 ;  /* 0x00000004002c7308 */ /* 0x0003e40000000800 */
[----:B-1----:R-:W-:-:S06]  /*c230*/  FFMA.FTZ R3, R61, UR26, -R0 ;  /* 0x0000001a3d037c23 */ /* 0x002fcc0008010800 */
[----:B------:R1:W-:Y:S01]  /*c240*/  MUFU.EX2 R11, R3 ;  /* 0x00000003000b7308 */ /* 0x0003e20000000800 */
[----:B------:R-:W-:-:S07]  /*c250*/  FFMA.FTZ R4, R101, UR26, -R12 ;  /* 0x0000001a65047c23 */ /* 0x000fce000801080c */
[----:B------:R-:W-:Y:S01]  /*c260*/  MUFU.EX2 R47, R4 ;  /* 0x00000004002f7308 */ /* 0x000fe20000000800 */
[----:B------:R-:W-:Y:S01]  /*c270*/  FMNMX.FTZ R102, R2, R102, !PT ;  /* 0x0000006602667209 */ /* 0x000fe20007810000 */
[----:B-1----:R-:W-:-:S03]  /*c280*/  FFMA.FTZ R3, R60, UR26, -R0 ;  /* 0x0000001a3c037c23 */ /* 0x002fc60008010800 */
[----:B------:R-:W-:-:S03]  /*c290*/  FSETP.NEU.FTZ.AND P1, PT, R102, -INF , PT ;  /* 0xff8000006600780b */ /* 0x000fc60003f3d000 */
[----:B------:R1:W-:Y:S02]  /*c2a0*/  MUFU.EX2 R41, R3 ;  /* 0x0000000300297308 */ /* 0x0003e40000000800 */
[----:B-1----:R-:W-:-:S06]  /*c2b0*/  FFMA.FTZ R3, R53, UR26, -R0 ;  /* 0x0000001a35037c23 */ /* 0x002fcc0008010800 */
[----:B------:R1:W-:Y:S02]  /*c2c0*/  MUFU.EX2 R246, R3 ;  /* 0x0000000300f67308 */ /* 0x0003e40000000800 */
[----:B-1----:R-:W-:-:S06]  /*c2d0*/  FFMA.FTZ R3, R52, UR26, -R0 ;  /* 0x0000001a34037c23 */ /* 0x002fcc0008010800 */
[----:B------:R1:W-:Y:S01]  /*c2e0*/  MUFU.EX2 R62, R3 ;  /* 0x00000003003e7308 */ /* 0x0003e20000000800 */
[----:B--2---:R-:W-:Y:S02]  /*c2f0*/  MOV R43, R24 ;  /* 0x00000018002b7202 */ /* 0x004fe40000000f00 */
[----:B---3--:R-:W-:Y:S01]  /*c300*/  MOV R46, R25 ;  /* 0x00000019002e7202 */ /* 0x008fe20000000f00 */
[----:B-1----:R-:W-:Y:S01]  /*c310*/  FFMA.FTZ R3, R16, UR26, -R0 ;  /* 0x0000001a10037c23 */ /* 0x002fe20008010800 */
[----:B----4-:R-:W-:Y:S01]  /*c320*/  MOV R60, R26 ;  /* 0x0000001a003c7202 */ /* 0x010fe20000000f00 */
[----:B------:R-:W1:Y:S02]  /*c330*/  LDSM.16.MT88.4 R16, [R220+0x9000] ;  /* 0x00900000dc10783b */ /* 0x000e640000004200 */
[----:B------:R2:W3:Y:S01]  /*c340*/  MUFU.EX2 R61, R3 ;  /* 0x00000003003d7308 */ /* 0x0004e20000000800 */
[----:B-----5:R-:W-:Y:S02]  /*c350*/  MOV R63, R27 ;  /* 0x0000001b003f7202 */ /* 0x020fe40000000f00 */
[----:B------:R-:W4:Y:S01]  /*c360*/  LDSM.16.MT88.4 R24, [R220+0xa000] ;  /* 0x00a00000dc18783b */ /* 0x000f220000004200 */
[----:B--2---:R-:W-:-:S05]  /*c370*/  FMUL.FTZ R3, R103, UR26 ;  /* 0x0000001a67037c20 */ /* 0x004fca0008410000 */
[----:B------:R-:W-:-:S05]  /*c380*/  FSEL R3, R3, RZ, P2 ;  /* 0x000000ff03037208 */ /* 0x000fca0001000000 */
[--C-:B------:R-:W-:Y:S01]  /*c390*/  FFMA.FTZ R4, R106, UR26, -R3.reuse ;  /* 0x0000001a6a047c23 */ /* 0x100fe20008010803 */
[--C-:B------:R-:W-:Y:S01]  /*c3a0*/  FFMA.FTZ R2, R177, UR26, -R3.reuse ;  /* 0x0000001ab1027c23 */ /* 0x100fe20008010803 */
[--C-:B------:R-:W-:Y:S01]  /*c3b0*/  FFMA.FTZ R8, R54, UR26, -R3.reuse ;  /* 0x0000001a36087c23 */ /* 0x100fe20008010803 */
[----:B---3--:R-:W-:Y:S01]  /*c3c0*/  MOV R54, R61 ;  /* 0x0000003d00367202 */ /* 0x008fe20000000f00 */
[----:B------:R2:W-:Y:S08]  /*c3d0*/  MUFU.EX2 R101, R4 ;  /* 0x0000000400657308 */ /* 0x0005f00000000800 */
[----:B------:R3:W-:Y:S01]  /*c3e0*/  MUFU.EX2 R247, R2 ;  /* 0x0000000200f77308 */ /* 0x0007e20000000800 */
[----:B--2---:R-:W-:-:S07]  /*c3f0*/  FFMA.FTZ R4, R66, UR26, -R3 ;  /* 0x0000001a42047c23 */ /* 0x004fce0008010803 */
[----:B------:R2:W-:Y:S01]  /*c400*/  MUFU.EX2 R106, R4 ;  /* 0x00000004006a7308 */ /* 0x0005e20000000800 */
[----:B---3--:R-:W-:-:S05]  /*c410*/  FMUL.FTZ R2, R102, UR26 ;  /* 0x0000001a66027c20 */ /* 0x008fca0008410000 */
[----:B------:R-:W-:-:S05]  /*c420*/  FSEL R2, R2, RZ, P1 ;  /* 0x000000ff02027208 */ /* 0x000fca0000800000 */
[----:B------:R-:W-:Y:S01]  /*c430*/  FFMA.FTZ R6, R67, UR26, -R2 ;  /* 0x0000001a43067c23 */ /* 0x000fe20008010802 */
[----:B--2---:R-:W-:-:S03]  /*c440*/  FFMA.FTZ R4, R65, UR26, -R3 ;  /* 0x0000001a41047c23 */ /* 0x004fc60008010803 */
[----:B------:R2:W-:Y:S08]  /*c450*/  MUFU.EX2 R251, R6 ;  /* 0x0000000600fb7308 */ /* 0x0005f00000000800 */
[----:B------:R3:W-:Y:S01]  /*c460*/  MUFU.EX2 R9, R4 ;  /* 0x0000000400097308 */ /* 0x0007e20000000800 */
[----:B--2---:R-:W-:Y:S01]  /*c470*/  FSEL R6, R105, RZ, P0 ;  /* 0x000000ff69067208 */ /* 0x004fe20000000000 */
[----:B---3--:R-:W-:-:S06]  /*c480*/  FFMA.FTZ R4, R107, UR26, -R2 ;  /* 0x0000001a6b047c23 */ /* 0x008fcc0008010802 */
[----:B------:R2:W-:Y:S08]  /*c490*/  MUFU.EX2 R107, R8 ;  /* 0x00000008006b7308 */ /* 0x0005f00000000800 */
[----:B------:R3:W-:Y:S01]  /*c4a0*/  MUFU.EX2 R53, R4 ;  /* 0x0000000400357308 */ /* 0x0007e20000000800 */
[----:B--2---:R-:W-:Y:S01]  /*c4b0*/  FFMA.FTZ R8, R55, UR26, -R3 ;  /* 0x0000001a37087c23 */ /* 0x004fe20008010803 */
[----:B------:R-:W-:Y:S01]  /*c4c0*/  MOV R55, R63 ;  /* 0x0000003f00377202 */ /* 0x000fe20000000f00 */
[----:B---3--:R-:W-:-:S05]  /*c4d0*/  FFMA.FTZ R4, R108, UR26, -R2 ;  /* 0x0000001a6c047c23 */ /* 0x008fca0008010802 */
[----:B------:R2:W-:Y:S02]  /*c4e0*/  MUFU.EX2 R249, R4 ;  /* 0x0000000400f97308 */ /* 0x0005e40000000800 */
[----:B--2---:R-:W-:Y:S01]  /*c4f0*/  FFMA.FTZ R4, R100, UR26, -R2 ;  /* 0x0000001a64047c23 */ /* 0x004fe20008010802 */
[----:B------:R-:W-:-:S05]  /*c500*/  MOV R100, R11 ;  /* 0x0000000b00647202 */ /* 0x000fca0000000f00 */
[----:B------:R2:W-:Y:S08]  /*c510*/  MUFU.EX2 R11, R8 ;  /* 0x00000008000b7308 */ /* 0x0005f00000000800 */
[----:B------:R3:W5:Y:S01]  /*c520*/  MUFU.EX2 R42, R4 ;  /* 0x00000004002a7308 */ /* 0x0007620000000800 */
[----:B--2---:R-:W-:Y:S02]  /*c530*/  F2FP.F16.F32.PACK_AB R8, R248, R250 ;  /* 0x000000faf808723e */ /* 0x004fe400000000ff */
[----:B---3--:R-:W-:-:S02]  /*c540*/  FSEL R4, R103, RZ, P2 ;  /* 0x000000ff67047208 */ /* 0x008fc40001000000 */
[----:B-----5:R-:W-:-:S03]  /*c550*/  F2FP.F16.F32.PACK_AB R7, R251, R42 ;  /* 0x0000002afb07723e */ /* 0x020fc600000000ff */
[----:B------:R-:W-:Y:S01]  /*c560*/  FADD.FTZ R5, R252, -R4 ;  /* 0x80000004fc057221 */ /* 0x000fe20000010000 */
[----:B------:R-:W-:Y:S02]  /*c570*/  FSEL R4, R102, RZ, P1 ;  /* 0x000000ff66047208 */ /* 0x000fe40000800000 */
[----:B------:R-:W-:Y:S01]  /*c580*/  MOV R252, R60 ;  /* 0x0000003c00fc7202 */ /* 0x000fe20000000f00 */
[----:B------:R-:W-:Y:S02]  /*c590*/  FMUL.FTZ R5, R5, UR26 ;  /* 0x0000001a05057c20 */ /* 0x000fe40008410000 */
[----:B------:R-:W-:Y:S01]  /*c5a0*/  FADD.FTZ R4, R235, -R4 ;  /* 0x80000004eb047221 */ /* 0x000fe20000010000 */
[----:B------:R-:W-:Y:S01]  /*c5b0*/  MOV R235, R9 ;  /* 0x0000000900eb7202 */ /* 0x000fe20000000f00 */
[----:B------:R2:W3:Y:S01]  /*c5c0*/  MUFU.EX2 R15, R5 ;  /* 0x00000005000f7308 */ /* 0x0004e20000000800 */
[----:B------:R-:W-:Y:S01]  /*c5d0*/  FADD.FTZ R9, R178, -R6 ;  /* 0x80000006b2097221 */ /* 0x000fe20000010000 */
[----:B------:R-:W-:Y:S01]  /*c5e0*/  FMUL.FTZ R4, R4, UR26 ;  /* 0x0000001a04047c20 */ /* 0x000fe20008410000 */
[----:B------:R-:W-:-:S02]  /*c5f0*/  F2FP.F16.F32.PACK_AB R6, R235, R106 ;  /* 0x0000006aeb06723e */ /* 0x000fc400000000ff */
[----:B------:R-:W-:-:S03]  /*c600*/  FMUL.FTZ R9, R9, UR26 ;  /* 0x0000001a09097c20 */ /* 0x000fc60008410000 */
[----:B------:R5:W1:Y:S08]  /*c610*/  MUFU.EX2 R14, R4 ;  /* 0x00000004000e7308 */ /* 0x000a700000000800 */
[----:B------:R-:W4:Y:S01]  /*c620*/  MUFU.EX2 R45, R9 ;  /* 0x00000009002d7308 */ /* 0x000f220000000800 */
[----:B--2---:R-:W-:Y:S01]  /*c630*/  FSEL R5, R104, RZ, P3 ;  /* 0x000000ff68057208 */ /* 0x004fe20001800000 */
[-C--:B---3--:R-:W-:Y:S01]  /*c640*/  FMUL.FTZ R160, R160, R15.reuse ;  /* 0x0000000fa0a07220 */ /* 0x088fe20000410000 */
[-C--:B------:R-:W-:Y:S01]  /*c650*/  FMUL.FTZ R161, R161, R15.reuse ;  /* 0x0000000fa1a17220 */ /* 0x080fe20000410000 */
[-C--:B------:R-:W-:Y:S01]  /*c660*/  FMUL.FTZ R112, R112, R15.reuse ;  /* 0x0000000f70707220 */ /* 0x080fe20000410000 */
[----:B------:R-:W-:Y:S01]  /*c670*/  FMUL.FTZ R113, R113, R15 ;  /* 0x0000000f71717220 */ /* 0x000fe20000410000 */
[----:B------:R-:W-:Y:S01]  /*c680*/  FADD.FTZ R10, R179, -R5 ;  /* 0x80000005b30a7221 */ /* 0x000fe20000010000 */
[----:B------:R-:W-:Y:S01]  /*c690*/  F2FP.F16.F32.PACK_AB R5, R249, R53 ;  /* 0x00000035f905723e */ /* 0x000fe200000000ff */
[-C--:B------:R-:W-:Y:S01]  /*c6a0*/  FMUL.FTZ R128, R128, R15.reuse ;  /* 0x0000000f80807220 */ /* 0x080fe20000410000 */
[--C-:B-----5:R-:W-:Y:S01]  /*c6b0*/  FFMA.FTZ R4, R110, UR26, -R12.reuse ;  /* 0x0000001a6e047c23 */ /* 0x120fe2000801080c */
[-C--:B-1----:R-:W-:Y:S01]  /*c6c0*/  FMUL.FTZ R162, R162, R14.reuse ;  /* 0x0000000ea2a27220 */ /* 0x082fe20000410000 */
        /* <DEDUP_REMOVED lines=25> */
[----:B------:R-:W-:Y:S01]  /*c860*/  FMUL.FTZ R10, R10, UR26 ;  /* 0x0000001a0a0a7c20 */ /* 0x000fe20008410000 */
        /* <DEDUP_REMOVED lines=14> */
[----:B-1----:R-:W-:Y:S01]  /*c950*/  F2FP.F16.F32.PACK_AB R4, R247, R101 ;  /* 0x00000065f704723e */ /* 0x002fe200000000ff */
[-C--:B------:R-:W-:Y:S01]  /*c960*/  FMUL.FTZ R90, R90, R14.reuse ;  /* 0x0000000e5a5a7220 */ /* 0x080fe20000410000 */
[-C--:B------:R-:W-:Y:S01]  /*c970*/  FMUL.FTZ R91, R91, R14.reuse ;  /* 0x0000000e5b5b7220 */ /* 0x080fe20000410000 */
[-C--:B------:R-:W-:Y:S01]  /*c980*/  FMUL.FTZ R92, R92, R15.reuse ;  /* 0x0000000f5c5c7220 */ /* 0x080fe20000410000 */
[----:B------:R-:W-:Y:S01]  /*c990*/  FMUL.FTZ R93, R93, R15 ;  /* 0x0000000f5d5d7220 */ /* 0x000fe20000410000 */
[-C--:B------:R-:W-:Y:S01]  /*c9a0*/  FMUL.FTZ R94, R94, R14.reuse ;  /* 0x0000000e5e5e7220 */ /* 0x080fe20000410000 */
[----:B------:R-:W-:Y:S01]  /*c9b0*/  FMUL.FTZ R95, R95, R14 ;  /* 0x0000000e5f5f7220 */ /* 0x000fe20000410000 */
[C---:B------:R-:W-:Y:S01]  /*c9c0*/  HMMA.16816.F32 R108, R4.reuse, R28, R160 ;  /* 0x0000001c046c723c */ /* 0x040fe200000018a0 */
[-C--:B----4-:R-:W-:Y:S01]  /*c9d0*/  FMUL.FTZ R136, R136, R45.reuse ;  /* 0x0000002d88887220 */ /* 0x090fe20000410000 */
[-C--:B------:R-:W-:Y:S01]  /*c9e0*/  FMUL.FTZ R137, R137, R45.reuse ;  /* 0x0000002d89897220 */ /* 0x080fe20000410000 */
[-C--:B------:R-:W-:Y:S01]  /*c9f0*/  FMUL.FTZ R164, R164, R45.reuse ;  /* 0x0000002da4a47220 */ /* 0x080fe20000410000 */
[-C--:B------:R-:W-:Y:S01]  /*ca00*/  FMUL.FTZ R165, R165, R45.reuse ;  /* 0x0000002da5a57220 */ /* 0x080fe20000410000 */
[-C--:B------:R-:W-:Y:S01]  /*ca10*/  FMUL.FTZ R168, R168, R45.reuse ;  /* 0x0000002da8a87220 */ /* 0x080fe20000410000 */
[C---:B------:R-:W-:Y:S01]  /*ca20*/  HMMA.16816.F32 R188, R4.reuse, R16, R112 ;  /* 0x0000001004bc723c */ /* 0x040fe20000001870 */
[----:B------:R-:W-:Y:S01]  /*ca30*/  MOV R160, R44 ;  /* 0x0000002c00a07202 */ /* 0x000fe20000000f00 */
[----:B------:R-:W-:Y:S01]  /*ca40*/  FMUL.FTZ R169, R169, R45 ;  /* 0x0000002da9a97220 */ /* 0x000fe20000410000 */
[----:B------:R-:W1:Y:S01]  /*ca50*/  MUFU.EX2 R44, R10 ;  /* 0x0000000a002c7308 */ /* 0x000e620000000800 */
[----:B------:R-:W-:Y:S01]  /*ca60*/  MOV R162, R11 ;  /* 0x0000000b00a27202 */ /* 0x000fe20000000f00 */
[-C--:B------:R-:W-:Y:S01]  /*ca70*/  FMUL.FTZ R152, R152, R45.reuse ;  /* 0x0000002d98987220 */ /* 0x080fe20000410000 */
[C---:B------:R-:W-:Y:S01]  /*ca80*/  HMMA.16816.F32 R64, R4.reuse, R20, R128 ;  /* 0x000000140440723c */ /* 0x040fe20000001880 */
[----:B------:R-:W-:Y:S01]  /*ca90*/  F2FP.F16.F32.PACK_AB R9, R47, R160 ;  /* 0x000000a02f09723e */ /* 0x000fe200000000ff */
[----:B------:R-:W-:Y:S01]  /*caa0*/  FMUL.FTZ R153, R153, R45 ;  /* 0x0000002d99997220 */ /* 0x000fe20000410000 */
[----:B--2---:R-:W-:Y:S01]  /*cab0*/  F2FP.F16.F32.PACK_AB R11, R52, R245 ;  /* 0x000000f5340b723e */ /* 0x004fe200000000ff */
[-C--:B------:R-:W-:Y:S01]  /*cac0*/  FMUL.FTZ R68, R68, R45.reuse ;  /* 0x0000002d44447220 */ /* 0x080fe20000410000 */
[-C--:B------:R-:W-:Y:S01]  /*cad0*/  FMUL.FTZ R69, R69, R45.reuse ;  /* 0x0000002d45457220 */ /* 0x080fe20000410000 */
[C---:B------:R-:W-:Y:S01]  /*cae0*/  HMMA.16816.F32 R180, R4.reuse, R24, R144 ;  /* 0x0000001804b4723c */ /* 0x040fe20000001890 */
[----:B------:R-:W-:Y:S01]  /*caf0*/  MOV R161, R62 ;  /* 0x0000003e00a17202 */ /* 0x000fe20000000f00 */
[-C--:B------:R-:W-:Y:S01]  /*cb00*/  FMUL.FTZ R116, R116, R45.reuse ;  /* 0x0000002d74747220 */ /* 0x080fe20000410000 */
[-C--:B------:R-:W-:Y:S01]  /*cb10*/  FMUL.FTZ R117, R117, R45.reuse ;  /* 0x0000002d75757220 */ /* 0x080fe20000410000 */
[-C--:B------:R-:W-:Y:S01]  /*cb20*/  FMUL.FTZ R124, R124, R45.reuse ;  /* 0x0000002d7c7c7220 */ /* 0x080fe20000410000 */
[-C--:B------:R-:W-:Y:S01]  /*cb30*/  FMUL.FTZ R125, R125, R45.reuse ;  /* 0x0000002d7d7d7220 */ /* 0x080fe20000410000 */
[C---:B------:R-:W-:Y:S01]  /*cb40*/  HMMA.16816.F32 R176, R4.reuse, R26, R156 ;  /* 0x0000001a04b0723c */ /* 0x040fe2000000189c */
[-C--:B------:R-:W-:Y:S01]  /*cb50*/  FMUL.FTZ R132, R132, R45.reuse ;  /* 0x0000002d84847220 */ /* 0x080fe20000410000 */
[-C--:B-1----:R-:W-:Y:S01]  /*cb60*/  FMUL.FTZ R138, R138, R44.reuse ;  /* 0x0000002c8a8a7220 */ /* 0x082fe20000410000 */
[-C--:B------:R-:W-:Y:S01]  /*cb70*/  FMUL.FTZ R139, R139, R44.reuse ;  /* 0x0000002c8b8b7220 */ /* 0x080fe20000410000 */
[-C--:B------:R-:W-:Y:S01]  /*cb80*/  FMUL.FTZ R166, R166, R44.reuse ;  /* 0x0000002ca6a67220 */ /* 0x080fe20000410000 */
[-C--:B------:R-:W-:Y:S01]  /*cb90*/  FMUL.FTZ R167, R167, R44.reuse ;  /* 0x0000002ca7a77220 */ /* 0x080fe20000410000 */
[C---:B------:R-:W-:Y:S01]  /*cba0*/  HMMA.16816.F32 R56, R4.reuse, R18, R120 ;  /* 0x000000120438723c */ /* 0x040fe20000001878 */
[-C--:B------:R-:W-:Y:S01]  /*cbb0*/  FMUL.FTZ R170, R170, R44.reuse ;  /* 0x0000002caaaa7220 */ /* 0x080fe20000410000 */
[-C--:B------:R-:W-:Y:S01]  /*cbc0*/  FMUL.FTZ R171, R171, R44.reuse ;  /* 0x0000002cabab7220 */ /* 0x080fe20000410000 */
        /* <DEDUP_REMOVED lines=24> */
[----:B------:R-:W-:Y:S01]  /*cd50*/  FMUL.FTZ R85, R85, R45 ;  /* 0x0000002d55557220 */ /* 0x000fe20000410000 */
[-C--:B------:R-:W-:Y:S01]  /*cd60*/  FMUL.FTZ R86, R86, R44.reuse ;  /* 0x0000002c56567220 */ /* 0x080fe20000410000 */
[----:B------:R-:W-:Y:S01]  /*cd70*/  FMUL.FTZ R87, R87, R44 ;  /* 0x0000002c57577220 */ /* 0x000fe20000410000 */
[C---:B------:R-:W-:Y:S01]  /*cd80*/  HMMA.16816.F32 R144, R4.reuse, R36, R88 ;  /* 0x000000240490723c */ /* 0x040fe20000001858 */
[----:B------:R-:W-:Y:S01]  /*cd90*/  IMAD.MOV.U32 R79, RZ, RZ, R100 ;  /* 0x000000ffff4f7224 */ /* 0x000fe200078e0064 */
[----:B------:R-:W-:Y:S01]  /*cda0*/  MOV R100, R41 ;  /* 0x0000002900647202 */ /* 0x000fe20000000f00 */
[-C--:B------:R-:W-:Y:S01]  /*cdb0*/  FMUL.FTZ R96, R96, R45.reuse ;  /* 0x0000002d60607220 */ /* 0x080fe20000410000 */
[----:B------:R-:W-:Y:S01]  /*cdc0*/  MOV R78, R252 ;  /* 0x000000fc004e7202 */ /* 0x000fe20000000f00 */
[----:B------:R-:W-:Y:S01]  /*cdd0*/  FMUL.FTZ R97, R97, R45 ;  /* 0x0000002d61617220 */ /* 0x000fe20000410000 */
[----:B------:R-:W-:Y:S01]  /*cde0*/  HMMA.16816.F32 R128, R4, R38, R92 ;  /* 0x000000260480723c */ /* 0x000fe2000000185c */
[----:B------:R-:W-:Y:S01]  /*cdf0*/  F2FP.F16.F32.PACK_AB R10, R79, R40 ;  /* 0x000000284f0a723e */ /* 0x000fe200000000ff */
[----:B------:R-:W-:Y:S01]  /*ce00*/  FMUL.FTZ R98, R98, R44 ;  /* 0x0000002c62627220 */ /* 0x000fe20000410000 */
[----:B------:R-:W-:Y:S01]  /*ce10*/  MOV R77, R54 ;  /* 0x00000036004d7202 */ /* 0x000fe20000000f00 */
[----:B------:R-:W-:Y:S01]  /*ce20*/  FMUL.FTZ R99, R99, R44 ;  /* 0x0000002c63637220 */ /* 0x000fe20000410000 */
[----:B------:R-:W-:-:S02]  /*ce30*/  MOV R54, R251 ;  /* 0x000000fb00367202 */ /* 0x000fc40000000f00 */
[--C-:B------:R-:W-:Y:S01]  /*ce40*/  FFMA.FTZ R4, R48, UR26, -R3.reuse ;  /* 0x0000001a30047c23 */ /* 0x100fe20008010803 */
[C---:B------:R-:W-:Y:S03]  /*ce50*/  HMMA.16816.F32 R60, R8.reuse, R22, R136 ;  /* 0x00000016083c723c */ /* 0x040fe60000001888 */
[----:B------:R1:W2:Y:S03]  /*ce60*/  MUFU.EX2 R41, R4 ;  /* 0x0000000400297308 */ /* 0x0002a60000000800 */
[C---:B------:R-:W-:Y:S06]  /*ce70*/  HMMA.16816.F32 R164, R8.reuse, R28, R164 ;  /* 0x0000001c08a4723c */ /* 0x040fec00000018a4 */
[C---:B------:R-:W-:Y:S01]  /*ce80*/  HMMA.16816.F32 R168, R8.reuse, R30, R168 ;  /* 0x0000001e08a8723c */ /* 0x040fe200000018a8 */
[----:B------:R-:W3:Y:S05]  /*ce90*/  LDSM.16.MT88.4 R28, [R222+0xa400] ;  /* 0x00a40000de1c783b */ /* 0x000eea0000004200 */
[----:B------:R-:W-:Y:S01]  /*cea0*/  HMMA.16816.F32 R140, R8, R26, R152 ;  /* 0x0000001a088c723c */ /* 0x000fe20000001898 */
[----:B-1----:R-:W-:-:S04]  /*ceb0*/  FFMA.FTZ R4, R49, UR26, -R3 ;  /* 0x0000001a31047c23 */ /* 0x002fc80008010803 */
[----:B------:R1:W4:Y:S01]  /*cec0*/  MUFU.EX2 R76, R4 ;  /* 0x00000004004c7308 */ /* 0x0003220000000800 */
[----:B------:R-:W-:Y:S01]  /*ced0*/  HMMA.16816.F32 R136, R8, R32, R68 ;  /* 0x000000200888723c */ /* 0x000fe20000001844 */
[----:B--2---:R-:W-:Y:S01]  /*cee0*/  IMAD.MOV.U32 R155, RZ, RZ, R41 ;  /* 0x000000ffff9b7224 */ /* 0x004fe200078e0029 */
[----:B------:R-:W-:Y:S01]  /*cef0*/  MOV R152, R52 ;  /* 0x0000003400987202 */ /* 0x000fe20000000f00 */
[----:B------:R-:W-:-:S03]  /*cf00*/  IMAD.MOV.U32 R153, RZ, RZ, R53 ;  /* 0x000000ffff997224 */ /* 0x000fc600078e0035 */
[----:B------:R-:W-:Y:S01]  /*cf10*/  HMMA.16816.F32 R120, R8, R16, R116 ;  /* 0x000000100878723c */ /* 0x000fe20000001874 */
[----:B------:R-:W-:Y:S02]  /*cf20*/  MOV R33, R40 ;  /* 0x0000002800217202 */ /* 0x000fe40000000f00 */
[----:B------:R-:W-:-:S03]  /*cf30*/  MOV R32, R250 ;  /* 0x000000fa00207202 */ /* 0x000fc60000000f00 */
[----:B------:R-:W-:Y:S01]  /*cf40*/  HMMA.16816.F32 R92, R8, R18, R124 ;  /* 0x00000012085c723c */ /* 0x000fe2000000187c */
[----:B------:R-:W2:Y:S01]  /*cf50*/  LDSM.16.MT88.4 R16, [R220+0x9400] ;  /* 0x00940000dc10783b */ /* 0x000ea20000004200 */
[----:B-1----:R-:W-:Y:S01]  /*cf60*/  FFMA.FTZ R4, R200, UR26, -R2 ;  /* 0x0000001ac8047c23 */ /* 0x002fe20008010802 */
[----:B------:R-:W-:-:S03]  /*cf70*/  MOV R200, R55 ;  /* 0x0000003700c87202 */ /* 0x000fc60000000f00 */
[C---:B------:R-:W-:Y:S01]  /*cf80*/  HMMA.16816.F32 R72, R8.reuse, R20, R132 ;  /* 0x000000140848723c */ /* 0x040fe20000001884 */
[----:B------:R-:W-:Y:S01]  /*cf90*/  MOV R55, R42 ;  /* 0x0000002a00377202 */ /* 0x000fe20000000f00 */
[----:B------:R1:W-:Y:S01]  /*cfa0*/  MUFU.EX2 R163, R4 ;  /* 0x0000000400a37308 */ /* 0x0003e20000000800 */
[----:B------:R-:W-:Y:S01]  /*cfb0*/  LDSM.16.MT88.4 R20, [R222+0x9400] ;  /* 0x00940000de14783b */ /* 0x000fe20000004200 */
[----:B------:R-:W-:Y:S02]  /*cfc0*/  MOV R127, R249 ;  /* 0x000000f9007f7202 */ /* 0x000fe40000000f00 */
[----:B------:R-:W-:Y:S01]  /*cfd0*/  HMMA.16816.F32 R148, R8, R24, R148 ;  /* 0x000000180894723c */ /* 0x000fe20000001894 */
[----:B------:R-:W-:Y:S01]  /*cfe0*/  LDSM.16.MT88.4 R24, [R220+0xa400] ;  /* 0x00a40000dc18783b */ /* 0x000fe20000004200 */
[----:B----4-:R-:W-:Y:S02]  /*cff0*/  MOV R154, R76 ;  /* 0x0000004c009a7202 */ /* 0x010fe40000000f00 */
[----:B------:R-:W-:-:S02]  /*d000*/  MOV R126, R248 ;  /* 0x000000f8007e7202 */ /* 0x000fc40000000f00 */
[----:B------:R-:W-:Y:S01]  /*d010*/  F2FP.F16.F32.PACK_AB R6, R154, R155 ;  /* 0x0000009b9a06723e */ /* 0x000fe200000000ff */
[C---:B------:R-:W-:Y:S01]  /*d020*/  HMMA.16816.F32 R80, R8.reuse, R34, R80 ;  /* 0x000000220850723c */ /* 0x040fe20000001850 */
[----:B------:R-:W-:Y:S02]  /*d030*/  MOV R125, R247 ;  /* 0x000000f7007d7202 */ /* 0x000fe40000000f00 */
[----:B------:R-:W-:Y:S02]  /*d040*/  MOV R124, R246 ;  /* 0x000000f6007c7202 */ /* 0x000fe40000000f00 */
[----:B------:R-:W-:Y:S01]  /*d050*/  MOV R135, R78 ;  /* 0x0000004e00877202 */ /* 0x000fe20000000f00 */
[----:B-1----:R-:W-:Y:S01]  /*d060*/  FFMA.FTZ R4, R201, UR26, -R2 ;  /* 0x0000001ac9047c23 */ /* 0x002fe20008010802 */
[----:B------:R-:W-:Y:S01]  /*d070*/  IMAD.MOV.U32 R201, RZ, RZ, R161 ;  /* 0x000000ffffc97224 */ /* 0x000fe200078e00a1 */
[----:B------:R-:W-:Y:S01]  /*d080*/  MOV R161, R46 ;  /* 0x0000002e00a17202 */ /* 0x000fe20000000f00 */
[----:B------:R-:W-:Y:S01]  /*d090*/  HMMA.16816.F32 R84, R8, R36, R84 ;  /* 0x000000240854723c */ /* 0x000fe20000001854 */
[----:B------:R1:W4:Y:S01]  /*d0a0*/  MUFU.EX2 R252, R4 ;  /* 0x0000000400fc7308 */ /* 0x0003220000000800 */
[----:B------:R-:W-:-:S02]  /*d0b0*/  MOV R46, R43 ;  /* 0x0000002b002e7202 */ /* 0x000fc40000000f00 */
[----:B------:R-:W5:Y:S01]  /*d0c0*/  LDSM.16.MT88.4 R40, [R220+0xb400] ;  /* 0x00b40000dc28783b */ /* 0x000f620000004200 */
[----:B------:R-:W-:Y:S01]  /*d0d0*/  MOV R134, R79 ;  /* 0x0000004f00867202 */ /* 0x000fe20000000f00 */
[----:B------:R-:W-:Y:S01]  /*d0e0*/  HMMA.16816.F32 R96, R8, R38, R96 ;  /* 0x000000260860723c */ /* 0x000fe20000001860 */
[----:B------:R-:W-:Y:S01]  /*d0f0*/  MOV R133, R55 ;  /* 0x0000003700857202 */ /* 0x000fe20000000f00 */
[----:B------:R-:W-:Y:S01]  /*d100*/  LDSM.16.MT88.4 R36, [R220+0x9800] ;  /* 0x00980000dc24783b */ /* 0x000fe20000004200 */
[----:B------:R-:W-:-:S04]  /*d110*/  MOV R132, R54 ;  /* 0x0000003600847202 */ /* 0x000fc80000000f00 */
[----:B------:R-:W-:-:S04]  /*d120*/  FFMA.FTZ R8, R209, UR26, -R12 ;  /* 0x0000001ad1087c23 */ /* 0x000fc8000801080c */
[----:B------:R3:W-:Y:S01]  /*d130*/  MUFU.EX2 R247, R8 ;  /* 0x0000000800f77308 */ /* 0x0007e20000000800 */
[----:B-1----:R-:W-:Y:S01]  /*d140*/  FFMA.FTZ R4, R51, UR26, -R2 ;  /* 0x0000001a33047c23 */ /* 0x002fe20008010802 */
[----:B----4-:R-:W-:-:S06]  /*d150*/  F2FP.F16.F32.PACK_AB R5, R252, R163 ;  /* 0x000000a3fc05723e */ /* 0x010fcc00000000ff */
[----:B------:R1:W-:Y:S01]  /*d160*/  MUFU.EX2 R251, R4 ;  /* 0x0000000400fb7308 */ /* 0x0003e20000000800 */
[----:B---3--:R-:W-:-:S07]  /*d170*/  FFMA.FTZ R8, R202, UR26, -R12 ;  /* 0x0000001aca087c23 */ /* 0x008fce000801080c */
[----:B------:R-:W3:Y:S01]  /*d180*/  MUFU.EX2 R246, R8 ;  /* 0x0000000800f67308 */ /* 0x000ee20000000800 */
[----:B-1----:R-:W-:Y:S02]  /*d190*/  FFMA.FTZ R4, R50, UR26, -R2 ;  /* 0x0000001a32047c23 */ /* 0x002fe40008010802 */
[----:B------:R-:W1:Y:S05]  /*d1a0*/  LDSM.16.MT88.4 R48, [R222+0xb400] ;  /* 0x00b40000de30783b */ /* 0x000e6a0000004200 */
[----:B------:R4:W2:Y:S01]  /*d1b0*/  MUFU.EX2 R250, R4 ;  /* 0x0000000400fa7308 */ /* 0x0008a20000000800 */
[----:B---3--:R-:W-:Y:S01]  /*d1c0*/  F2FP.F16.F32.PACK_AB R11, R246, R247 ;  /* 0x000000f7f60b723e */ /* 0x008fe200000000ff */
[----:B----4-:R-:W-:Y:S01]  /*d1d0*/  FFMA.FTZ R4, R203, UR26, -R12 ;  /* 0x0000001acb047c23 */ /* 0x010fe2000801080c */
[----:B--2---:R-:W-:-:S02]  /*d1e0*/  F2FP.F16.F32.PACK_AB R7, R250, R251 ;  /* 0x000000fbfa07723e */ /* 0x004fc400000000ff */
[----:B------:R-:W-:-:S03]  /*d1f0*/  MOV R203, R77 ;  /* 0x0000004d00cb7202 */ /* 0x000fc60000000f00 */
[----:B------:R2:W-:Y:S02]  /*d200*/  MUFU.EX2 R249, R4 ;  /* 0x0000000400f97308 */ /* 0x0005e40000000800 */
[----:B--2---:R-:W-:-:S06]  /*d210*/  FFMA.FTZ R4, R208, UR26, -R12 ;  /* 0x0000001ad0047c23 */ /* 0x004fcc000801080c */
[----:B------:R2:W3:Y:S02]  /*d220*/  MUFU.EX2 R248, R4 ;  /* 0x0000000400f87308 */ /* 0x0004e40000000800 */
[----:B--2---:R-:W-:Y:S02]  /*d230*/  F2FP.F16.F32.PACK_AB R4, R162, R107 ;  /* 0x0000006ba204723e */ /* 0x004fe400000000ff */
[----:B---3--:R-:W-:-:S05]  /*d240*/  F2FP.F16.F32.PACK_AB R9, R248, R249 ;  /* 0x000000f9f809723e */ /* 0x008fca00000000ff */
[C---:B------:R-:W-:Y:S06]  /*d250*/  HMMA.16816.F32 R116, R4.reuse, R30, R172 ;  /* 0x0000001e0474723c */ /* 0x040fec00000018ac */
[C---:B------:R-:W-:Y:S01]  /*d260*/  HMMA.16816.F32 R52, R4.reuse, R16, R188 ;  /* 0x000000100434723c */ /* 0x040fe200000018bc */
[----:B------:R-:W-:Y:S01]  /*d270*/  MOV R175, R124 ;  /* 0x0000007c00af7202 */ /* 0x000fe20000000f00 */
[----:B------:R-:W-:Y:S01]  /*d280*/  IMAD.MOV.U32 R173, RZ, RZ, R126 ;  /* 0x000000ffffad7224 */ /* 0x000fe200078e007e */
[----:B------:R-:W-:Y:S02]  /*d290*/  MOV R174, R125 ;  /* 0x0000007d00ae7202 */ /* 0x000fe40000000f00 */
[----:B------:R-:W-:Y:S01]  /*d2a0*/  MOV R172, R127 ;  /* 0x0000007f00ac7202 */ /* 0x000fe20000000f00 */
[----:B------:R-:W-:Y:S01]  /*d2b0*/  HMMA.16816.F32 R56, R4, R18, R56 ;  /* 0x000000120438723c */ /* 0x000fe20000001838 */
[----:B------:R-:W-:-:S02]  /*d2c0*/  MOV R191, R245 ;  /* 0x000000f500bf7202 */ /* 0x000fc40000000f00 */
[----:B------:R-:W-:-:S03]  /*d2d0*/  F2FP.F16.F32.PACK_AB R8, R175, R100 ;  /* 0x00000064af08723e */ /* 0x000fc600000000ff */
[C---:B-----5:R-:W-:Y:S06]  /*d2e0*/  HMMA.16816.F32 R124, R4.reuse, R42, R156 ;  /* 0x0000002a047c723c */ /* 0x060fec000000189c */
[C---:B------:R-:W-:Y:S01]  /*d2f0*/  HMMA.16816.F32 R64, R4.reuse, R20, R64 ;  /* 0x000000140440723c */ /* 0x040fe20000001840 */
[----:B------:R-:W-:Y:S02]  /*d300*/  MOV R159, R152 ;  /* 0x00000098009f7202 */ /* 0x000fe40000000f00 */
[----:B------:R-:W-:Y:S02]  /*d310*/  MOV R158, R132 ;  /* 0x00000084009e7202 */ /* 0x000fe40000000f00 */
[----:B------:R-:W-:Y:S01]  /*d320*/  MOV R157, R133 ;  /* 0x00000085009d7202 */ /* 0x000fe20000000f00 */
[----:B------:R-:W-:Y:S01]  /*d330*/  HMMA.16816.F32 R68, R4, R22, R184 ;  /* 0x000000160444723c */ /* 0x000fe200000018b8 */
[----:B------:R-:W-:-:S02]  /*d340*/  MOV R152, R134 ;  /* 0x0000008600987202 */ /* 0x000fc40000000f00 */
[----:B------:R-:W-:-:S03]  /*d350*/  MOV R156, R135 ;  /* 0x00000087009c7202 */ /* 0x000fc60000000f00 */
[C---:B------:R-:W-:Y:S06]  /*d360*/  HMMA.16816.F32 R76, R4.reuse, R24, R180 ;  /* 0x00000018044c723c */ /* 0x040fec00000018b4 */
[C---:B------:R-:W-:Y:S06]  /*d370*/  HMMA.16816.F32 R88, R4.reuse, R26, R176 ;  /* 0x0000001a0458723c */ /* 0x040fec00000018b0 */
[C---:B------:R-:W-:Y:S06]  /*d380*/  HMMA.16816.F32 R108, R4.reuse, R28, R108 ;  /* 0x0000001c046c723c */ /* 0x040fec000000186c */
[C---:B------:R-:W-:Y:S06]  /*d390*/  HMMA.16816.F32 R112, R4.reuse, R40, R112 ;  /* 0x000000280470723c */ /* 0x040fec0000001870 */
[C---:B-1----:R-:W-:Y:S06]  /*d3a0*/  HMMA.16816.F32 R132, R4.reuse, R48, R144 ;  /* 0x000000300484723c */ /* 0x042fec0000001890 */
[----:B------:R-:W-:Y:S01]  /*d3b0*/  HMMA.16816.F32 R128, R4, R50, R128 ;  /* 0x000000320480723c */ /* 0x000fe20000001880 */
[----:B------:R-:W-:Y:S01]  /*d3c0*/  MOV R145, R155 ;  /* 0x0000009b00917202 */ /* 0x000fe20000000f00 */
[----:B------:R-:W-:Y:S01]  /*d3d0*/  IMAD.MOV.U32 R147, RZ, RZ, R32 ;  /* 0x000000ffff937224 */ /* 0x000fe200078e0020 */
[----:B------:R-:W-:-:S02]  /*d3e0*/  MOV R155, R235 ;  /* 0x000000eb009b7202 */ /* 0x000fc40000000f00 */
[----:B------:R-:W-:Y:S02]  /*d3f0*/  MOV R144, R203 ;  /* 0x000000cb00907202 */ /* 0x000fe40000000f00 */
[--C-:B------:R-:W-:Y:S01]  /*d400*/  FFMA.FTZ R4, R210, UR26, -R0.reuse ;  /* 0x0000001ad2047c23 */ /* 0x100fe20008010800 */
[----:B------:R-:W-:Y:S02]  /*d410*/  MOV R203, R106 ;  /* 0x0000006a00cb7202 */ /* 0x000fe40000000f00 */
[----:B------:R-:W-:Y:S01]  /*d420*/  F2FP.F16.F32.PACK_AB R10, R144, R201 ;  /* 0x000000c9900a723e */ /* 0x000fe200000000ff */
[----:B------:R1:W-:Y:S01]  /*d430*/  MUFU.EX2 R245, R4 ;  /* 0x0000000400f57308 */ /* 0x0003e20000000800 */
[----:B------:R-:W-:Y:S02]  /*d440*/  MOV R146, R33 ;  /* 0x0000002100927202 */ /* 0x000fe40000000f00 */
[----:B------:R-:W-:Y:S03]  /*d450*/  LDSM.16.MT88.4 R32, [R222+0x9800] ;  /* 0x00980000de20783b */ /* 0x000fe60000004200 */
[C---:B------:R-:W-:Y:S06]  /*d460*/  HMMA.16816.F32 R120, R8.reuse, R16, R120 ;  /* 0x000000100878723c */ /* 0x040fec0000001878 */
        /* <DEDUP_REMOVED lines=8> */
[----:B------:R-:W-:Y:S01]  /*d4f0*/  HMMA.16816.F32 R140, R8, R26, R140 ;  /* 0x0000001a088c723c */ /* 0x000fe2000000188c */
[----:B------:R-:W-:Y:S01]  /*d500*/  LDSM.16.MT88.4 R24, [R222+0xa800] ;  /* 0x00a80000de18783b */ /* 0x000fe20000004200 */
[----:B-1----:R-:W-:-:S04]  /*d510*/  FFMA.FTZ R4, R204, UR26, -R3 ;  /* 0x0000001acc047c23 */ /* 0x002fc80008010803 */
[----:B------:R1:W-:Y:S01]  /*d520*/  MUFU.EX2 R210, R4 ;  /* 0x0000000400d27308 */ /* 0x0003e20000000800 */
[C---:B------:R-:W-:Y:S06]  /*d530*/  HMMA.16816.F32 R164, R8.reuse, R28, R164 ;  /* 0x0000001c08a4723c */ /* 0x040fec00000018a4 */
[C---:B------:R-:W-:Y:S01]  /*d540*/  HMMA.16816.F32 R168, R8.reuse, R30, R168 ;  /* 0x0000001e08a8723c */ /* 0x040fe200000018a8 */
[----:B------:R-:W2:Y:S05]  /*d550*/  LDSM.16.MT88.4 R28, [R220+0xa800] ;  /* 0x00a80000dc1c783b */ /* 0x000eaa0000004200 */
[----:B------:R-:W-:Y:S01]  /*d560*/  HMMA.16816.F32 R184, R8, R42, R80 ;  /* 0x0000002a08b8723c */ /* 0x000fe20000001850 */
[----:B-1----:R-:W-:-:S05]  /*d570*/  FFMA.FTZ R4, R194, UR26, -R3 ;  /* 0x0000001ac2047c23 */ /* 0x002fca0008010803 */
[C---:B------:R-:W-:Y:S01]  /*d580*/  HMMA.16816.F32 R84, R8.reuse, R48, R84 ;  /* 0x000000300854723c */ /* 0x040fe20000001854 */
[----:B------:R-:W-:Y:S01]  /*d590*/  MOV R82, R162 ;  /* 0x000000a200527202 */ /* 0x000fe20000000f00 */
[----:B------:R1:W-:Y:S01]  /*d5a0*/  MUFU.EX2 R209, R4 ;  /* 0x0000000400d17308 */ /* 0x0003e20000000800 */
[----:B------:R-:W-:Y:S01]  /*d5b0*/  IMAD.MOV.U32 R83, RZ, RZ, R163 ;  /* 0x000000ffff537224 */ /* 0x000fe200078e00a3 */
[----:B------:R-:W-:Y:S02]  /*d5c0*/  MOV R43, R146 ;  /* 0x00000092002b7202 */ /* 0x000fe40000000f00 */
[----:B------:R-:W-:Y:S01]  /*d5d0*/  HMMA.16816.F32 R180, R8, R50, R96 ;  /* 0x0000003208b4723c */ /* 0x000fe20000001860 */
[----:B-1----:R-:W-:-:S04]  /*d5e0*/  FFMA.FTZ R4, R193, UR26, -R3 ;  /* 0x0000001ac1047c23 */ /* 0x002fc80008010803 */
[----:B------:R1:W-:Y:S02]  /*d5f0*/  MUFU.EX2 R208, R4 ;  /* 0x0000000400d07308 */ /* 0x0003e40000000800 */
[----:B-1----:R-:W-:Y:S02]  /*d600*/  FFMA.FTZ R4, R192, UR26, -R3 ;  /* 0x0000001ac0047c23 */ /* 0x002fe40008010803 */
[----:B------:R-:W-:Y:S04]  /*d610*/  HMMA.16816.F32 R192, R8, R40, R136 ;  /* 0x0000002808c0723c */ /* 0x000fe80000001888 */
[----:B------:R1:W3:Y:S03]  /*d620*/  MUFU.EX2 R106, R4 ;  /* 0x00000004006a7308 */ /* 0x0002e60000000800 */
[----:B------:R-:W-:Y:S01]  /*d630*/  FFMA.FTZ R8, R218, UR26, -R0 ;  /* 0x0000001ada087c23 */ /* 0x000fe20008010800 */
[----:B------:R-:W-:Y:S01]  /*d640*/  MOV R41, R200 ;  /* 0x000000c800297202 */ /* 0x000fe20000000f00 */
[----:B------:R-:W-:Y:S01]  /*d650*/  IMAD.MOV.U32 R138, RZ, RZ, R203 ;  /* 0x000000ffff8a7224 */ /* 0x000fe200078e00cb */
[----:B------:R-:W-:-:S02]  /*d660*/  MOV R136, R155 ;  /* 0x0000009b00887202 */ /* 0x000fc40000000f00 */
[----:B------:R4:W-:Y:S01]  /*d670*/  MUFU.EX2 R200, R8 ;  /* 0x0000000800c87308 */ /* 0x0009e20000000800 */
[----:B------:R-:W-:Y:S02]  /*d680*/  MOV R139, R191 ;  /* 0x000000bf008b7202 */ /* 0x000fe40000000f00 */
[----:B------:R-:W-:Y:S02]  /*d690*/  MOV R49, R136 ;  /* 0x0000008800317202 */ /* 0x000fe40000000f00 */
[----:B------:R-:W-:Y:S02]  /*d6a0*/  MOV R42, R139 ;  /* 0x0000008b002a7202 */ /* 0x000fe40000000f00 */
[----:B------:R-:W-:Y:S01]  /*d6b0*/  MOV R136, R156 ;  /* 0x0000009c00887202 */ /* 0x000fe20000000f00 */
[----:B-1----:R-:W-:Y:S01]  /*d6c0*/  FFMA.FTZ R4, R205, UR26, -R2 ;  /* 0x0000001acd047c23 */ /* 0x002fe20008010802 */
[----:B---3--:R-:W-:Y:S02]  /*d6d0*/  F2FP.F16.F32.PACK_AB R6, R106, R208 ;  /* 0x000000d06a06723e */ /* 0x008fe400000000ff */
[----:B------:R-:W-:Y:S01]  /*d6e0*/  MOV R137, R201 ;  /* 0x000000c900897202 */ /* 0x000fe20000000f00 */
[----:B------:R1:W-:Y:S01]  /*d6f0*/  MUFU.EX2 R205, R4 ;  /* 0x0000000400cd7308 */ /* 0x0003e20000000800 */
[----:B------:R-:W-:-:S02]  /*d700*/  MOV R80, R41 ;  /* 0x0000002900507202 */ /* 0x000fc40000000f00 */
[----:B------:R-:W-:Y:S01]  /*d710*/  MOV R41, R137 ;  /* 0x0000008900297202 */ /* 0x000fe20000000f00 */
[----:B------:R-:W-:Y:S02]  /*d720*/  IMAD.MOV.U32 R137, RZ, RZ, R157 ;  /* 0x000000ffff897224 */ /* 0x000fe400078e009d */
[----:B----4-:R-:W-:Y:S01]  /*d730*/  FFMA.FTZ R8, R199, UR26, -R0 ;  /* 0x0000001ac7087c23 */ /* 0x010fe20008010800 */
[----:B------:R-:W-:Y:S02]  /*d740*/  MOV R139, R159 ;  /* 0x0000009f008b7202 */ /* 0x000fe40000000f00 */
[----:B------:R-:W-:Y:S02]  /*d750*/  MOV R40, R160 ;  /* 0x000000a000287202 */ /* 0x000fe40000000f00 */
[----:B------:R-:W-:Y:S02]  /*d760*/  MOV R51, R137 ;  /* 0x0000008900337202 */ /* 0x000fe40000000f00 */
[----:B------:R-:W-:-:S02]  /*d770*/  MOV R137, R172 ;  /* 0x000000ac00897202 */ /* 0x000fc40000000f00 */
[----:B------:R-:W-:Y:S02]  /*d780*/  MOV R155, R161 ;  /* 0x000000a1009b7202 */ /* 0x000fe40000000f00 */
[----:B------:R-:W-:Y:S01]  /*d790*/  MOV R81, R40 ;  /* 0x0000002800517202 */ /* 0x000fe20000000f00 */
[--C-:B-1----:R-:W-:Y:S01]  /*d7a0*/  FFMA.FTZ R4, R197, UR26, -R2.reuse ;  /* 0x0000001ac5047c23 */ /* 0x102fe20008010802 */
[----:B------:R-:W-:Y:S02]  /*d7b0*/  MOV R197, R101 ;  /* 0x0000006500c57202 */ /* 0x000fe40000000f00 */
[----:B------:R-:W-:Y:S01]  /*d7c0*/  MOV R218, R51 ;  /* 0x0000003300da7202 */ /* 0x000fe20000000f00 */
[----:B------:R1:W3:Y:S01]  /*d7d0*/  MUFU.EX2 R204, R4 ;  /* 0x0000000400cc7308 */ /* 0x0002e20000000800 */
[----:B------:R-:W-:Y:S02]  /*d7e0*/  MOV R40, R145 ;  /* 0x0000009100287202 */ /* 0x000fe40000000f00 */
[----:B------:R-:W-:Y:S01]  /*d7f0*/  MOV R199, R41 ;  /* 0x0000002900c77202 */ /* 0x000fe20000000f00 */
[----:B-1----:R-:W-:Y:S01]  /*d800*/  FFMA.FTZ R4, R13, UR26, -R2 ;  /* 0x0000001a0d047c23 */ /* 0x002fe20008010802 */
[----:B------:R-:W-:Y:S01]  /*d810*/  FFMA.FTZ R13, R206, UR26, -R0 ;  /* 0x0000001ace0d7c23 */ /* 0x000fe20008010800 */
[----:B------:R-:W-:-:S02]  /*d820*/  MOV R206, R83 ;  /* 0x0000005300ce7202 */ /* 0x000fc40000000f00 */
[----:B------:R1:W-:Y:S01]  /*d830*/  MUFU.EX2 R101, R4 ;  /* 0x0000000400657308 */ /* 0x0003e20000000800 */
[----:B---3--:R-:W-:Y:S02]  /*d840*/  F2FP.F16.F32.PACK_AB R5, R204, R205 ;  /* 0x000000cdcc05723e */ /* 0x008fe400000000ff */
[----:B------:R-:W-:-:S05]  /*d850*/  MOV R83, R144 ;  /* 0x0000009000537202 */ /* 0x000fca0000000f00 */
[----:B------:R-:W-:Y:S01]  /*d860*/  MUFU.EX2 R201, R13 ;  /* 0x0000000d00c97308 */ /* 0x000fe20000000800 */
[----:B-1----:R-:W-:Y:S01]  /*d870*/  FFMA.FTZ R4, R196, UR26, -R2 ;  /* 0x0000001ac4047c23 */ /* 0x002fe20008010802 */
[----:B------:R-:W-:-:S06]  /*d880*/  MOV R196, R100 ;  /* 0x0000006400c47202 */ /* 0x000fcc0000000f00 */
[----:B------:R1:W3:Y:S01]  /*d890*/  MUFU.EX2 R100, R4 ;  /* 0x0000000400647308 */ /* 0x0002e20000000800 */
[----:B------:R-:W-:Y:S02]  /*d8a0*/  MOV R48, R196 ;  /* 0x000000c400307202 */ /* 0x000fe40000000f00 */
[----:B------:R-:W-:Y:S01]  /*d8b0*/  MOV R196, R147 ;  /* 0x0000009300c47202 */ /* 0x000fe20000000f00 */
[----:B-1----:R-:W-:Y:S01]  /*d8c0*/  FFMA.FTZ R4, R214, UR26, -R0 ;  /* 0x0000001ad6047c23 */ /* 0x002fe20008010800 */
[----:B------:R-:W-:Y:S01]  /*d8d0*/  IMAD.MOV.U32 R214, RZ, RZ, R138 ;  /* 0x000000ffffd67224 */ /* 0x000fe200078e008a */
[----:B---3--:R-:W-:Y:S02]  /*d8e0*/  F2FP.F16.F32.PACK_AB R7, R100, R101 ;  /* 0x000000656407723e */ /* 0x008fe400000000ff */
[----:B------:R1:W-:Y:S01]  /*d8f0*/  MUFU.EX2 R203, R4 ;  /* 0x0000000400cb7308 */ /* 0x0003e20000000800 */
[----:B------:R-:W-:-:S04]  /*d900*/  MOV R138, R158 ;  /* 0x0000009e008a7202 */ /* 0x000fc80000000f00 */
[----:B------:R-:W-:Y:S02]  /*d910*/  MOV R50, R138 ;  /* 0x0000008a00327202 */ /* 0x000fe40000000f00 */
[----:B------:R-:W-:Y:S01]  /*d920*/  MOV R138, R174 ;  /* 0x000000ae008a7202 */ /* 0x000fe20000000f00 */
[--C-:B-1----:R-:W-:Y:S01]  /*d930*/  FFMA.FTZ R4, R198, UR26, -R0.reuse ;  /* 0x0000001ac6047c23 */ /* 0x102fe20008010800 */
[----:B------:R-:W-:Y:S01]  /*d940*/  FFMA.FTZ R0, R236, UR26, -R0 ;  /* 0x0000001aec007c23 */ /* 0x000fe20008010800 */
[----:B------:R1:W-:Y:S08]  /*d950*/  MUFU.EX2 R198, R8 ;  /* 0x0000000800c67308 */ /* 0x0003f00000000800 */
[----:B------:R3:W4:Y:S01]  /*d960*/  MUFU.EX2 R202, R4 ;  /* 0x0000000400ca7308 */ /* 0x0007220000000800 */
[----:B-1----:R-:W-:Y:S01]  /*d970*/  FFMA.FTZ R8, R241, UR26, -R12 ;  /* 0x0000001af1087c23 */ /* 0x002fe2000801080c */
[----:B------:R-:W-:-:S02]  /*d980*/  MOV R241, R82 ;  /* 0x0000005200f17202 */ /* 0x000fc40000000f00 */
[----:B------:R-:W-:-:S04]  /*d990*/  MOV R82, R197 ;  /* 0x000000c500527202 */ /* 0x000fc80000000f00 */
[----:B------:R1:W-:Y:S01]  /*d9a0*/  MUFU.EX2 R197, R8 ;  /* 0x0000000800c57308 */ /* 0x0003e20000000800 */
[----:B---3--:R-:W-:Y:S02]  /*d9b0*/  F2FP.F16.F32.PACK_AB R4, R209, R210 ;  /* 0x000000d2d104723e */ /* 0x008fe400000000ff */
[----:B----4-:R-:W-:-:S05]  /*d9c0*/  F2FP.F16.F32.PACK_AB R10, R202, R203 ;  /* 0x000000cbca0a723e */ /* 0x010fca00000000ff */
[C---:B------:R-:W-:Y:S06]  /*d9d0*/  HMMA.16816.F32 R176, R4.reuse, R36, R52 ;  /* 0x0000002404b0723c */ /* 0x040fec0000001834 */
[----:B--2---:R-:W-:Y:S01]  /*d9e0*/  HMMA.16816.F32 R156, R4, R30, R88 ;  /* 0x0000001e049c723c */ /* 0x004fe20000001858 */
[----:B-1----:R-:W-:Y:S01]  /*d9f0*/  FFMA.FTZ R8, R239, UR26, -R12 ;  /* 0x0000001aef087c23 */ /* 0x002fe2000801080c */
[----:B------:R-:W-:Y:S02]  /*da00*/  MOV R239, R175 ;  /* 0x000000af00ef7202 */ /* 0x000fe40000000f00 */
[----:B------:R-:W-:-:S02]  /*da10*/  MOV R175, R107 ;  /* 0x0000006b00af7202 */ /* 0x000fc40000000f00 */
[----:B------:R1:W2:Y:S01]  /*da20*/  MUFU.EX2 R107, R8 ;  /* 0x00000008006b7308 */ /* 0x0002a20000000800 */
[C---:B------:R-:W-:Y:S06]  /*da30*/  HMMA.16816.F32 R88, R4.reuse, R20, R132 ;  /* 0x000000140458723c */ /* 0x040fec0000001884 */
[C---:B------:R-:W-:Y:S06]  /*da40*/  HMMA.16816.F32 R160, R4.reuse, R32, R64 ;  /* 0x0000002004a0723c */ /* 0x040fec0000001840 */
[----:B------:R-:W-:Y:S01]  /*da50*/  HMMA.16816.F32 R188, R4, R38, R56 ;  /* 0x0000002604bc723c */ /* 0x000fe20000001838 */
[----:B-1----:R-:W-:Y:S01]  /*da60*/  FFMA.FTZ R8, R237, UR26, -R12 ;  /* 0x0000001aed087c23 */ /* 0x002fe2000801080c */
[----:B------:R-:W-:-:S04]  /*da70*/  MOV R237, R206 ;  /* 0x000000ce00ed7202 */ /* 0x000fc80000000f00 */
[C---:B------:R-:W-:Y:S01]  /*da80*/  HMMA.16816.F32 R144, R4.reuse, R28, R76 ;  /* 0x0000001c0490723c */ /* 0x040fe2000000184c */
[----:B------:R-:W-:Y:S01]  /*da90*/  MOV R206, R48 ;  /* 0x0000003000ce7202 */ /* 0x000fe20000000f00 */
[----:B------:R1:W-:Y:S01]  /*daa0*/  MUFU.EX2 R55, R8 ;  /* 0x0000000800377308 */ /* 0x0003e20000000800 */
[----:B------:R-:W-:Y:S01]  /*dab0*/  MOV R48, R49 ;  /* 0x0000003100307202 */ /* 0x000fe20000000f00 */
[----:B------:R-:W-:Y:S01]  /*dac0*/  IMAD.MOV.U32 R49, RZ, RZ, R214 ;  /* 0x000000ffff317224 */ /* 0x000fe200078e00d6 */
[----:B------:R-:W-:Y:S01]  /*dad0*/  MOV R214, R42 ;  /* 0x0000002a00d67202 */ /* 0x000fe20000000f00 */
        /* <DEDUP_REMOVED lines=8> */
[C---:B------:R-:W-:Y:S01]  /*db60*/  HMMA.16816.F32 R64, R4.reuse, R16, R112 ;  /* 0x000000100440723c */ /* 0x040fe20000001870 */
[----:B------:R-:W-:Y:S01]  /*db70*/  MOV R49, R214 ;  /* 0x000000d600317202 */ /* 0x000fe20000000f00 */
[----:B-1----:R-:W-:Y:S01]  /*db80*/  FFMA.FTZ R8, R238, UR26, -R12 ;  /* 0x0000001aee087c23 */ /* 0x002fe2000801080c */
[----:B------:R-:W-:Y:S02]  /*db90*/  MOV R214, R42 ;  /* 0x0000002a00d67202 */ /* 0x000fe40000000f00 */
[----:B------:R-:W-:Y:S01]  /*dba0*/  MOV R42, R43 ;  /* 0x0000002b002a7202 */ /* 0x000fe20000000f00 */
[----:B------:R-:W-:Y:S01]  /*dbb0*/  IMAD.MOV.U32 R43, RZ, RZ, R196 ;  /* 0x000000ffff2b7224 */ /* 0x000fe200078e00c4 */
[----:B------:R1:W3:Y:S01]  /*dbc0*/  MUFU.EX2 R54, R8 ;  /* 0x0000000800367308 */ /* 0x0002e20000000800 */
[----:B------:R-:W-:Y:S01]  /*dbd0*/  MOV R136, R139 ;  /* 0x0000008b00887202 */ /* 0x000fe20000000f00 */
[----:B------:R-:W-:Y:S01]  /*dbe0*/  IMAD.MOV.U32 R139, RZ, RZ, R173 ;  /* 0x000000ffff8b7224 */ /* 0x000fe200078e00ad */
[----:B--2---:R-:W-:Y:S01]  /*dbf0*/  F2FP.F16.F32.PACK_AB R9, R107, R197 ;  /* 0x000000c56b09723e */ /* 0x004fe200000000ff */
[C---:B------:R-:W-:Y:S01]  /*dc00*/  HMMA.16816.F32 R76, R4.reuse, R18, R124 ;  /* 0x00000012044c723c */ /* 0x040fe2000000187c */
[----:B------:R-:W-:Y:S01]  /*dc10*/  MOV R238, R175 ;  /* 0x000000af00ee7202 */ /* 0x000fe20000000f00 */
[----:B------:R-:W-:Y:S01]  /*dc20*/  IMAD.MOV.U32 R115, RZ, RZ, R80 ;  /* 0x000000ffff737224 */ /* 0x000fe200078e0050 */
[----:B------:R-:W-:Y:S01]  /*dc30*/  MOV R13, R48 ;  /* 0x00000030000d7202 */ /* 0x000fe20000000f00 */
[----:B------:R2:W-:Y:S01]  /*dc40*/  MUFU.EX2 R196, R0 ;  /* 0x0000000000c47308 */ /* 0x0005e20000000800 */
[----:B------:R-:W-:Y:S01]  /*dc50*/  MOV R71, R43 ;  /* 0x0000002b00477202 */ /* 0x000fe20000000f00 */
[C---:B------:R-:W-:Y:S01]  /*dc60*/  HMMA.16816.F32 R172, R4.reuse, R26, R116 ;  /* 0x0000001a04ac723c */ /* 0x040fe20000001874 */
[----:B------:R-:W-:Y:S01]  /*dc70*/  MOV R114, R81 ;  /* 0x0000005100727202 */ /* 0x000fe20000000f00 */
[----:B------:R-:W-:Y:S04]  /*dc80*/  LDSM.16.MT88.4 R124, [R220+0x9c00] ;  /* 0x009c0000dc7c783b */ /* 0x000fe80000004200 */
[----:B------:R-:W-:Y:S01]  /*dc90*/  HMMA.16816.F32 R56, R4, R22, R128 ;  /* 0x000000160438723c */ /* 0x000fe20000001880 */
[----:B-1----:R-:W-:Y:S01]  /*dca0*/  F2FP.F16.F32.PACK_AB R8, R235, R245 ;  /* 0x000000f5eb08723e */ /* 0x002fe200000000ff */
[----:B------:R-:W-:Y:S01]  /*dcb0*/  LDSM.16.MT88.4 R4, [R222+0xbc00] ;  /* 0x00bc0000de04783b */ /* 0x000fe20000004200 */
[----:B---3--:R-:W-:Y:S01]  /*dcc0*/  F2FP.F16.F32.PACK_AB R11, R54, R55 ;  /* 0x00000037360b723e */ /* 0x008fe200000000ff */
[----:B--2---:R-:W-:Y:S01]  /*dcd0*/  FFMA.FTZ R0, R240, UR26, -R12 ;  /* 0x0000001af0007c23 */ /* 0x004fe2000801080c */
[----:B------:R-:W-:-:S05]  /*dce0*/  MOV R240, R50 ;  /* 0x0000003200f07202 */ /* 0x000fca0000000f00 */
[C---:B------:R-:W-:Y:S01]  /*dcf0*/  HMMA.16816.F32 R132, R8.reuse, R32, R72 ;  /* 0x000000200884723c */ /* 0x040fe20000001848 */
[----:B------:R1:W-:Y:S05]  /*dd00*/  MUFU.EX2 R53, R0 ;  /* 0x0000000000357308 */ /* 0x0003ea0000000800 */
[C---:B------:R-:W-:Y:S06]  /*dd10*/  HMMA.16816.F32 R116, R8.reuse, R36, R120 ;  /* 0x000000240874723c */ /* 0x040fec0000001878 */
[C---:B------:R-:W-:Y:S06]  /*dd20*/  HMMA.16816.F32 R148, R8.reuse, R28, R148 ;  /* 0x0000001c0894723c */ /* 0x040fec0000001894 */
[----:B------:R-:W-:Y:S01]  /*dd30*/  HMMA.16816.F32 R164, R8, R24, R164 ;  /* 0x0000001808a4723c */ /* 0x000fe200000018a4 */
[----:B-1----:R-:W-:Y:S01]  /*dd40*/  FFMA.FTZ R0, R217, UR26, -R3 ;  /* 0x0000001ad9007c23 */ /* 0x002fe20008010803 */
[----:B------:R-:W-:-:S02]  /*dd50*/  MOV R217, R206 ;  /* 0x000000ce00d97202 */ /* 0x000fc40000000f00 */
[----:B------:R-:W-:Y:S01]  /*dd60*/  MOV R206, R49 ;  /* 0x0000003100ce7202 */ /* 0x000fe20000000f00 */
[----:B------:R1:W-:Y:S01]  /*dd70*/  MUFU.EX2 R52, R0 ;  /* 0x0000000000347308 */ /* 0x0003e20000000800 */
[C---:B------:R-:W-:Y:S06]  /*dd80*/  HMMA.16816.F32 R48, R8.reuse, R38, R92 ;  /* 0x000000260830723c */ /* 0x040fec000000185c */
[C---:B------:R-:W-:Y:S06]  /*dd90*/  HMMA.16816.F32 R36, R8.reuse, R30, R140 ;  /* 0x0000001e0824723c */ /* 0x040fec000000188c */
[----:B------:R-:W-:Y:S01]  /*dda0*/  HMMA.16816.F32 R60, R8, R34, R60 ;  /* 0x00000022083c723c */ /* 0x000fe2000000183c */
[----:B------:R-:W-:Y:S01]  /*ddb0*/  MOV R30, R139 ;  /* 0x0000008b001e7202 */ /* 0x000fe20000000f00 */
[----:B-1----:R-:W-:Y:S01]  /*ddc0*/  FFMA.FTZ R0, R216, UR26, -R3 ;  /* 0x0000001ad8007c23 */ /* 0x002fe20008010803 */
[----:B------:R-:W-:-:S03]  /*ddd0*/  MOV R216, R136 ;  /* 0x0000008800d87202 */ /* 0x000fc60000000f00 */
[C---:B------:R-:W-:Y:S01]  /*dde0*/  HMMA.16816.F32 R84, R8.reuse, R20, R84 ;  /* 0x000000140854723c */ /* 0x040fe20000001854 */
[----:B------:R-:W-:Y:S02]  /*ddf0*/  MOV R136, R137 ;  /* 0x0000008900887202 */ /* 0x000fe40000000f00 */
[----:B------:R-:W-:Y:S01]  /*de00*/  MOV R137, R138 ;  /* 0x0000008a00897202 */ /* 0x000fe20000000f00 */
[----:B------:R-:W-:Y:S01]  /*de10*/  IMAD.MOV.U32 R138, RZ, RZ, R47 ;  /* 0x000000ffff8a7224 */ /* 0x000fe200078e002f */
[----:B------:R-:W-:Y:S01]  /*de20*/  MOV R29, R136 ;  /* 0x00000088001d7202 */ /* 0x000fe20000000f00 */
[----:B------:R1:W2:Y:S01]  /*de30*/  MUFU.EX2 R47, R0 ;  /* 0x00000000002f7308 */ /* 0x0002a20000000800 */
[----:B------:R-:W-:Y:S01]  /*de40*/  MOV R35, R13 ;  /* 0x0000000d00237202 */ /* 0x000fe20000000f00 */
[----:B------:R-:W-:Y:S01]  /*de50*/  HMMA.16816.F32 R20, R8, R22, R180 ;  /* 0x000000160814723c */ /* 0x000fe200000018b4 */
[----:B------:R-:W-:Y:S02]  /*de60*/  MOV R31, R138 ;  /* 0x0000008a001f7202 */ /* 0x000fe40000000f00 */
[----:B------:R-:W-:-:S02]  /*de70*/  MOV R13, R42 ;  /* 0x0000002a000d7202 */ /* 0x000fc40000000f00 */
[----:B------:R-:W-:Y:S02]  /*de80*/  MOV R34, R206 ;  /* 0x000000ce00227202 */ /* 0x000fe40000000f00 */
[----:B------:R-:W-:Y:S01]  /*de90*/  MOV R206, R83 ;  /* 0x0000005300ce7202 */ /* 0x000fe20000000f00 */
[--C-:B-1----:R-:W-:Y:S01]  /*dea0*/  FFMA.FTZ R0, R211, UR26, -R3.reuse ;  /* 0x0000001ad3007c23 */ /* 0x102fe20008010803 */
[----:B------:R-:W-:Y:S01]  /*deb0*/  MOV R211, R152 ;  /* 0x0000009800d37202 */ /* 0x000fe20000000f00 */
[----:B------:R-:W-:Y:S01]  /*dec0*/  FFMA.FTZ R3, R213, UR26, -R3 ;  /* 0x0000001ad5037c23 */ /* 0x000fe20008010803 */
[----:B------:R-:W-:Y:S02]  /*ded0*/  MOV R152, R46 ;  /* 0x0000002e00987202 */ /* 0x000fe40000000f00 */
[----:B------:R1:W-:Y:S01]  /*dee0*/  MUFU.EX2 R46, R0 ;  /* 0x00000000002e7308 */ /* 0x0003e20000000800 */
[----:B------:R-:W-:Y:S02]  /*def0*/  MOV R213, R218 ;  /* 0x000000da00d57202 */ /* 0x000fe40000000f00 */
[----:B------:R-:W-:-:S02]  /*df00*/  MOV R218, R40 ;  /* 0x0000002800da7202 */ /* 0x000fc40000000f00 */
[----:B------:R-:W-:Y:S01]  /*df10*/  HMMA.16816.F32 R40, R8, R26, R168 ;  /* 0x0000001a0828723c */ /* 0x000fe200000018a8 */
[----:B--2---:R-:W-:Y:S01]  /*df20*/  F2FP.F16.F32.PACK_AB R92, R47, R52 ;  /* 0x000000342f5c723e */ /* 0x004fe200000000ff */
[----:B------:R-:W-:Y:S01]  /*df30*/  LDSM.16.MT88.4 R168, [R222+0xac00] ;  /* 0x00ac0000dea8783b */ /* 0x000fe20000004200 */
[----:B------:R-:W2:Y:S04]  /*df40*/  MUFU.EX2 R33, R3 ;  /* 0x0000000300217308 */ /* 0x000ea80000000800 */
[----:B------:R-:W-:Y:S02]  /*df50*/  MOV R27, R82 ;  /* 0x00000052001b7202 */ /* 0x000fe40000000f00 */
[----:B------:R-:W-:Y:S01]  /*df60*/  LDSM.16.MT88.4 R80, [R220+0xbc00] ;  /* 0x00bc0000dc50783b */ /* 0x000fe20000004200 */
[----:B-1----:R-:W-:Y:S01]  /*df70*/  FFMA.FTZ R0, R207, UR26, -R2 ;  /* 0x0000001acf007c23 */ /* 0x002fe20008010802 */
[----:B------:R-:W-:-:S02]  /*df80*/  MOV R207, R214 ;  /* 0x000000d600cf7202 */ /* 0x000fc40000000f00 */
[----:B------:R-:W-:Y:S01]  /*df90*/  MOV R214, R154 ;  /* 0x0000009a00d67202 */ /* 0x000fe20000000f00 */
[----:B------:R1:W-:Y:S01]  /*dfa0*/  MUFU.EX2 R32, R0 ;  /* 0x0000000000207308 */ /* 0x0003e20000000800 */
[----:B--2---:R-:W-:Y:S02]  /*dfb0*/  F2FP.F16.F32.PACK_AB R94, R33, R46 ;  /* 0x0000002e215e723e */ /* 0x004fe400000000ff */
[----:B------:R-:W-:-:S05]  /*dfc0*/  MOV R3, R155 ;  /* 0x0000009b00037202 */ /* 0x000fca0000000f00 */
[----:B------:R-:W-:Y:S01]  /*dfd0*/  FFMA.FTZ R3, R3, R15, R27 ;  /* 0x0000000f03037223 */ /* 0x000fe2000001001b */
[--C-:B-1----:R-:W-:Y:S01]  /*dfe0*/  FFMA.FTZ R0, R212, UR26, -R2.reuse ;  /* 0x0000001ad4007c23 */ /* 0x102fe20008010802 */
[----:B------:R-:W-:Y:S02]  /*dff0*/  MOV R212, R137 ;  /* 0x0000008900d47202 */ /* 0x000fe40000000f00 */
[----:B------:R-:W1:Y:S01]  /*e000*/  LDSM.16.MT88.4 R136, [R222+0x9c00] ;  /* 0x009c0000de88783b */ /* 0x000e620000004200 */
[----:B------:R2:W3:Y:S02]  /*e010*/  MUFU.EX2 R28, R0 ;  /* 0x00000000001c7308 */ /* 0x0004e40000000800 */
[--C-:B--2---:R-:W-:Y:S01]  /*e020*/  FFMA.FTZ R0, R215, UR26, -R2.reuse ;  /* 0x0000001ad7007c23 */ /* 0x104fe20008010802 */
[----:B------:R-:W-:Y:S01]  /*e030*/  FFMA.FTZ R2, R219, UR26, -R2 ;  /* 0x0000001adb027c23 */ /* 0x000fe20008010802 */
[----:B---3--:R-:W-:Y:S01]  /*e040*/  F2FP.F16.F32.PACK_AB R93, R28, R32 ;  /* 0x000000201c5d723e */ /* 0x008fe200000000ff */
[----:B------:R-:W-:-:S03]  /*e050*/  IMAD.MOV.U32 R219, RZ, RZ, R153 ;  /* 0x000000ffffdb7224 */ /* 0x000fc600078e0099 */
[----:B------:R2:W-:Y:S01]  /*e060*/  MUFU.EX2 R25, R0 ;  /* 0x0000000000197308 */ /* 0x0005e20000000800 */
[----:B------:R-:W-:Y:S02]  /*e070*/  MOV R215, R152 ;  /* 0x0000009800d77202 */ /* 0x000fe40000000f00 */
[----:B------:R-:W3:Y:S05]  /*e080*/  LDSM.16.MT88.4 R152, [R220+0xac00] ;  /* 0x00ac0000dc98783b */ /* 0x000eea0000004200 */
[----:B------:R4:W5:Y:S01]  /*e090*/  MUFU.EX2 R24, R2 ;  /* 0x0000000200187308 */ /* 0x0009620000000800 */
[----:B--2---:R-:W-:-:S07]  /*e0a0*/  FFMA.FTZ R0, R244, UR26, -R12 ;  /* 0x0000001af4007c23 */ /* 0x004fce000801080c */
[----:B------:R2:W3:Y:S01]  /*e0b0*/  MUFU.EX2 R26, R0 ;  /* 0x00000000001a7308 */ /* 0x0004e20000000800 */
[----:B----4-:R-:W-:Y:S02]  /*e0c0*/  MOV R2, R71 ;  /* 0x0000004700027202 */ /* 0x010fe40000000f00 */
[----:B------:R-:W-:Y:S01]  /*e0d0*/  HMMA.16816.F32 R68, R8, R16, R192 ;  /* 0x000000100844723c */ /* 0x000fe200000018c0 */
[----:B-----5:R-:W-:-:S05]  /*e0e0*/  F2FP.F16.F32.PACK_AB R95, R24, R25 ;  /* 0x00000019185f723e */ /* 0x020fca00000000ff */
[----:B------:R-:W-:Y:S01]  /*e0f0*/  HMMA.16816.F32 R16, R8, R18, R184 ;  /* 0x000000120810723c */ /* 0x000fe200000018b8 */
[----:B------:R-:W-:Y:S02]  /*e100*/  MOV R193, R13 ;  /* 0x0000000d00c17202 */ /* 0x000fe40000000f00 */
[----:B------:R-:W-:Y:S01]  /*e110*/  MOV R194, R115 ;  /* 0x0000007300c27202 */ /* 0x000fe20000000f00 */
[----:B--2---:R-:W-:Y:S01]  /*e120*/  FFMA.FTZ R0, R242, UR26, -R12 ;  /* 0x0000001af2007c23 */ /* 0x004fe2000801080c */
[----:B------:R-:W-:Y:S01]  /*e130*/  MOV R195, R114 ;  /* 0x0000007200c37202 */ /* 0x000fe20000000f00 */
[C---:B-1----:R-:W-:Y:S02]  /*e140*/  HMMA.16816.F32 R140, R92.reuse, R138, R96 ;  /* 0x0000008a5c8c723c */ /* 0x042fe40000001860 */
[----:B------:R-:W-:Y:S01]  /*e150*/  FFMA.FTZ R8, R194, R45, R193 ;  /* 0x0000002dc2087223 */ /* 0x000fe200000100c1 */
[----:B------:R1:W-:Y:S03]  /*e160*/  MUFU.EX2 R13, R0 ;  /* 0x00000000000d7308 */ /* 0x0003e60000000800 */
[----:B------:R-:W-:Y:S01]  /*e170*/  FADD.FTZ R11, R30, R8 ;  /* 0x000000081e0b7221 */ /* 0x000fe20000010000 */
[----:B------:R-:W-:Y:S01]  /*e180*/  HMMA.16816.F32 R88, R92, R4, R88 ;  /* 0x000000045c58723c */ /* 0x000fe20000001858 */
[----:B------:R-:W-:-:S02]  /*e190*/  F2FP.F16.F32.PACK_AB R96, R200, R201 ;  /* 0x000000c9c860723e */ /* 0x000fc400000000ff */
[----:B---3--:R-:W-:Y:S02]  /*e1a0*/  F2FP.F16.F32.PACK_AB R97, R26, R53 ;  /* 0x000000351a61723e */ /* 0x008fe400000000ff */
[----:B------:R-:W-:Y:S01]  /*e1b0*/  F2FP.F16.F32.PACK_AB R98, R196, R198 ;  /* 0x000000c6c462723e */ /* 0x000fe200000000ff */
[C---:B------:R-:W-:Y:S06]  /*e1c0*/  HMMA.16816.F32 R128, R92.reuse, R136, R160 ;  /* 0x000000885c80723c */ /* 0x040fec00000018a0 */
[----:B------:R-:W-:Y:S01]  /*e1d0*/  HMMA.16816.F32 R112, R92, R124, R176 ;  /* 0x0000007c5c70723c */ /* 0x000fe200000018b0 */
[----:B-1----:R-:W-:-:S04]  /*e1e0*/  FFMA.FTZ R0, R243, UR26, -R12 ;  /* 0x0000001af3007c23 */ /* 0x002fc8000801080c */
[----:B------:R1:W2:Y:S01]  /*e1f0*/  MUFU.EX2 R9, R0 ;  /* 0x0000000000097308 */ /* 0x0002a20000000800 */
[C---:B------:R-:W-:Y:S06]  /*e200*/  HMMA.16816.F32 R120, R92.reuse, R126, R188 ;  /* 0x0000007e5c78723c */ /* 0x040fec00000018bc */
[C---:B------:R-:W-:Y:S06]  /*e210*/  HMMA.16816.F32 R144, R92.reuse, R152, R144 ;  /* 0x000000985c90723c */ /* 0x040fec0000001890 */
[----:B------:R-:W-:Y:S01]  /*e220*/  HMMA.16816.F32 R156, R92, R154, R156 ;  /* 0x0000009a5c9c723c */ /* 0x000fe2000000189c */
[----:B-1----:R-:W-:Y:S01]  /*e230*/  FFMA.FTZ R0, R2, R44, R195 ;  /* 0x0000002c02007223 */ /* 0x002fe200000100c3 */
[----:B--2---:R-:W-:Y:S01]  /*e240*/  F2FP.F16.F32.PACK_AB R99, R9, R13 ;  /* 0x0000000d0963723e */ /* 0x004fe200000000ff */
[----:B------:R-:W-:-:S03]  /*e250*/  FFMA.FTZ R2, R215, R14, R219 ;  /* 0x0000000ed7027223 */ /* 0x000fc600000100db */
[----:B------:R-:W-:Y:S01]  /*e260*/  HMMA.16816.F32 R160, R92, R168, R108 ;  /* 0x000000a85ca0723c */ /* 0x000fe2000000186c */
        /* <DEDUP_REMOVED lines=60> */
[----:B------:R-:W-:-:S03]  /*e630*/  FADD.FTZ R4, R196, R4 ;  /* 0x00000004c4047221 */ /* 0x000fc60000010000 */
[----:B------:R-:W-:Y:S01]  /*e640*/  FADD.FTZ R0, R24, R0 ;  /* 0x0000000018007221 */ /* 0x000fe20000010000 */
[----:B------:R-:W-:Y:S01]  /*e650*/  HMMA.16816.F32 R76, R92, R82, R76 ;  /* 0x000000525c4c723c */ /* 0x000fe2000000184c */
[----:B------:R1:W-:Y:S04]  /*e660*/  STL [R1+0x14], R4 ;  /* 0x0000140401007387 */ /* 0x0003e80000100800 */
        /* <DEDUP_REMOVED lines=14> */
[----:B-1----:R-:W-:-:S15]  /*e750*/  HMMA.16816.F32 R96, R96, R6, R20 ;  /* 0x000000066060723c */ /* 0x002fde0000001814 */
[----:B------:R-:W-:-:S09]  /*e760*/  NOP ;  /* 0x0000000000007918 */ /* 0x000fd20000000000 */
.L_x_169:
[----:B------:R-:W-:-:S06]  /*e770*/  UISETP.GT.AND UP0, UPT, UR24, UR15, UPT ;  /* 0x0000000f1800728c */ /* 0x000fcc000bf04270 */
[----:B------:R-:W-:-:S13]  /*e780*/  PLOP3.LUT P0, PT, PT, PT, UP0, 0x80, 0x0 ;  /* 0x000000000000781c */ /* 0x000fda0003f0f008 */
[----:B------:R-:W-:Y:S05]  /*e790*/  @!P0 BRA `(.L_x_172) ;  /* 0x00000040002c8947 */ /* 0x000fea0003800000 */
[----:B------:R-:W2:Y:S01]  /*e7a0*/  LDL.LU.64 R6, [R1] ;  /* 0x0000000001067983 */ /* 0x000ea20000300a00 */
[----:B------:R-:W-:Y:S01]  /*e7b0*/  MOV R100, R104 ;  /* 0x0000006800647202 */ /* 0x000fe20000000f00 */
[----:B------:R-:W-:Y:S01]  /*e7c0*/  IMAD.MOV.U32 R107, RZ, RZ, R102 ;  /* 0x000000ffff6b7224 */ /* 0x000fe200078e0066 */
[----:B------:R-:W-:Y:S01]  /*e7d0*/  MOV R3, R105 ;  /* 0x0000006900037202 */ /* 0x000fe20000000f00 */
[----:B------:R-:W2:Y:S01]  /*e7e0*/  LDL.LU.64 R4, [R1+0x18] ;  /* 0x0000180001047983 */ /* 0x000ea20000300a00 */
[----:B------:R-:W-:Y:S01]  /*e7f0*/  MOV R106, R103 ;  /* 0x00000067006a7202 */ /* 0x000fe20000000f00 */
[----:B------:R-:W-:Y:S02]  /*e800*/  USHF.L.U64.HI UR5, UR9, 0x1, UR8 ;  /* 0x0000000109057899 */ /* 0x000fe40008010208 */
[----:B------:R-:W-:Y:S01]  /*e810*/  USHF.L.U32 UR13, UR9, 0x1, URZ ;  /* 0x00000001090d7899 */ /* 0x000fe2000800063f */
[----:B------:R-:W-:Y:S01]  /*e820*/  ULDC UR4, c[0x0][0x2ec] ;  /* 0x0000bb0000047ab9 */ /* 0x000fe20000000800 */
[----:B------:R-:W-:Y:S01]  /*e830*/  ULDC.64 UR6, c[0x0][0x218] ;  /* 0x0000860000067ab9 */ /* 0x000fe20000000a00 */
[----:B------:R-:W-:Y:S01]  /*e840*/  ULDC.64 UR10, c[0x0][0x220] ;  /* 0x00008800000a7ab9 */ /* 0x000fe20000000a00 */
[----:B------:R-:W-:Y:S01]  /*e850*/  ULDC.64 UR8, c[0x0][0x248] ;  /* 0x0000920000087ab9 */ /* 0x000fe20000000a00 */
[----:B--2---:R-:W-:-:S05]  /*e860*/  IMAD.MOV.U32 R5, RZ, RZ, R7 ;  /* 0x000000ffff057224 */ /* 0x004fca00078e0007 */
[----:B------:R1:W-:Y:S01]  /*e870*/  STL.64 [R1+0x18], R4 ;  /* 0x0000180401007387 */ /* 0x0003e20000100a00 */
[----:B------:R-:W-:Y:S05]  /*e880*/  BRA `(.L_x_173) ;  /* 0x0000000000707947 */ /* 0x000fea0003800000 */
.L_x_175:
[----:B------:R-:W2:Y:S01]  /*e890*/  LDL.64 R204, [R1+0x28] ;  /* 0x0000280001cc7983 */ /* 0x000ea20000100a00 */
[----:B------:R-:W-:Y:S03]  /*e8a0*/  UIADD3 UR25, UR24, -0x2, URZ ;  /* 0xfffffffe18197890 */ /* 0x000fe6000fffe03f */
[----:B------:R-:W3:Y:S01]  /*e8b0*/  LDL.64 R202, [R1+0x20] ;  /* 0x0000200001ca7983 */ /* 0x000ee20000100a00 */
[----:B------:R-:W-:Y:S02]  /*e8c0*/  USHF.R.S32.HI UR24, URZ, 0x1f, UR25 ;  /* 0x0000001f3f187899 */ /* 0x000fe40008011419 */
[----:B------:R-:W-:Y:S02]  /*e8d0*/  UIMAD.WIDE.U32 UR26, UR25, UR8, URZ ;  /* 0x00000008191a72a5 */ /* 0x000fe4000f8e003f */
[----:B------:R-:W-:Y:S04]  /*e8e0*/  UIMAD UR24, UR24, UR8, URZ ;  /* 0x00000008181872a4 */ /* 0x000fe8000f8e023f */
[----:B------:R-:W-:Y:S01]  /*e8f0*/  UIMAD UR24, UR25, UR9, UR24 ;  /* 0x00000009191872a4 */ /* 0x000fe2000f8e0218 */
[----:B------:R-:W-:Y:S02]  /*e900*/  IMAD.U32 R7, RZ, RZ, UR26 ;  /* 0x0000001aff077e24 */ /* 0x000fe4000f8e00ff */
[----:B------:R-:W-:Y:S01]  /*e910*/  IMAD.U32 R8, RZ, RZ, UR26 ;  /* 0x0000001aff087e24 */ /* 0x000fe2000f8e00ff */
[----:B------:R-:W-:Y:S06]  /*e920*/  UIADD3 UR24, UR27, UR24, URZ ;  /* 0x000000181b187290 */ /* 0x000fec000fffe03f */
[----:B------:R-:W-:Y:S01]  /*e930*/  IMAD.U32 R6, RZ, RZ, UR24 ;  /* 0x00000018ff067e24 */ /* 0x000fe2000f8e00ff */
[----:B--2---:R-:W-:Y:S04]  /*e940*/  LEA R7, P0, R7, R204, 0x6 ;  /* 0x000000cc07077211 */ /* 0x004fe800078030ff */
[----:B---3--:R-:W-:Y:S02]  /*e950*/  LEA.HI.X R8, R8, R203, R6, 0x6, P0 ;  /* 0x000000cb08087211 */ /* 0x008fe400000f3406 */
[C---:B------:R-:W-:Y:S04]  /*e960*/  LEA R6, P0, R7.reuse, UR6, 0x1 ;  /* 0x0000000607067c11 */ /* 0x040fe8000f8008ff */
[----:B------:R-:W-:Y:S02]  /*e970*/  LEA.HI.X R7, R7, UR7, R8, 0x1, P0 ;  /* 0x0000000707077c11 */ /* 0x000fe400080f0c08 */
[----:B------:R-:W-:Y:S03]  /*e980*/  IADD3 R8, P0, R6, UR21, RZ ;  /* 0x0000001506087c10 */ /* 0x000fe6000ff1e0ff */
[----:B------:R-:W-:Y:S01]  /*e990*/  @!PT LDS RZ, [RZ] ;  /* 0x00000000fffff984 */ /* 0x000fe20000000800 */
[----:B------:R-:W-:Y:S01]  /*e9a0*/  @!PT LDS RZ, [RZ] ;  /* 0x00000000fffff984 */ /* 0x000fe20000000800 */
[----:B------:R-:W-:Y:S01]  /*e9b0*/  @!PT LDS RZ, [RZ] ;  /* 0x00000000fffff984 */ /* 0x000fe20000000800 */
[----:B------:R1:W-:Y:S01]  /*e9c0*/  LDGSTS.E.BYPASS.LTC128B.128 [R234+0x6000], desc[UR18][R6.64] ;  /* 0x0600000006ea7fae */ /* 0x0003e2000b901d52 */
[----:B------:R-:W-:Y:S03]  /*e9d0*/  IADD3.X R9, R7, UR20, RZ, P0, !PT ;  /* 0x0000001407097c10 */ /* 0x000fe600087fe4ff */
[----:B------:R1:W-:Y:S04]  /*e9e0*/  LDGSTS.E.BYPASS.LTC128B.128 [R234+0x7000], desc[UR18][R6.64+0x40] ;  /* 0x0700004006ea7fae */ /* 0x0003e8000b901d52 */
[----:B------:R1:W-:Y:S04]  /*e9f0*/  LDGSTS.E.BYPASS.LTC128B.128 [R234+0x8000], desc[UR18][R6.64+0x80] ;  /* 0x0800008006ea7fae */ /* 0x0003e8000b901d52 */
[----:B------:R1:W-:Y:S04]  /*ea00*/  LDGSTS.E.BYPASS.LTC128B.128 [R234+0x6800], desc[UR18][R8.64] ;  /* 0x0680000008ea7fae */ /* 0x0003e8000b901d52 */
[----:B------:R1:W-:Y:S04]  /*ea10*/  LDGSTS.E.BYPASS.LTC128B.128 [R234+0x7800], desc[UR18][R8.64+0x40] ;  /* 0x0780004008ea7fae */ /* 0x0003e8000b901d52 */
[----:B------:R1:W-:Y:S04]  /*ea20*/  LDGSTS.E.BYPASS.LTC128B.128 [R234+0x8800], desc[UR18][R8.64+0x80] ;  /* 0x0880008008ea7fae */ /* 0x0003e8000b901d52 */
[----:B------:R-:W0:Y:S01]  /*ea30*/  LDGDEPBAR ;  /* 0x00000000000079af */ /* 0x000e220000000000 */
[----:B------:R-:W-:Y:S05]  /*ea40*/  BRA `(.L_x_174) ;  /* 0x0000001400e07947 */ /* 0x000fea0003800000 */
.L_x_173:
[----:B-12---:R-:W2:Y:S01]  /*ea50*/  LDL.64 R4, [R1+0x18] ;  /* 0x0000180001047983 */ /* 0x006ea20000100a00 */
[----:B------:R-:W-:Y:S04]  /*ea60*/  DEPBAR.LE SB0, 0x0 ;  /* 0x000080000000791a */ /* 0x000fe80000000000 */
[----:B------:R-:W-:Y:S01]  /*ea70*/  UIADD3 UR12, UR24, -0x1, URZ ;  /* 0xffffffff180c7890 */ /* 0x000fe2000fffe03f */
[----:B------:R-:W-:Y:S03]  /*ea80*/  BAR.SYNC.DEFER_BLOCKING 0x0 ;  /* 0x0000000000007b1d */ /* 0x000fe60000010000 */
[----:B------:R-:W-:Y:S02]  /*ea90*/  USHF.R.S32.HI UR26, URZ, 0x1f, UR12 ;  /* 0x0000001f3f1a7899 */ /* 0x000fe4000801140c */
[----:B------:R-:W-:Y:S01]  /*eaa0*/  UIMAD UR25, UR22, UR12, URZ ;  /* 0x0000000c161972a4 */ /* 0x000fe2000f8e023f */
[----:B------:R-:W-:Y:S01]  /*eab0*/  IMAD.U32 R6, RZ, RZ, UR12 ;  /* 0x0000000cff067e24 */ /* 0x000fe2000f8e00ff */
[----:B------:R-:W-:Y:S02]  /*eac0*/  UISETP.GT.AND UP0, UPT, UR12, UR15, UPT ;  /* 0x0000000f0c00728c */ /* 0x000fe4000bf04270 */
[----:B------:R-:W-:Y:S01]  /*ead0*/  UIMAD UR25, UR26, UR23, UR25 ;  /* 0x000000171a1972a4 */ /* 0x000fe2000f8e0219 */
[----:B--2---:R-:W-:Y:S01]  /*eae0*/  IMAD.WIDE.U32 R6, R6, UR23, R4 ;  /* 0x0000001706067c25 */ /* 0x004fe2000f8e0004 */
[----:B------:R-:W1:Y:S04]  /*eaf0*/  S2R R2, SR_TID.X ;  /* 0x0000000000027919 */ /* 0x000e680000002100 */
[----:B------:R-:W-:Y:S01]  /*eb00*/  VIADD R0, R7, UR25 ;  /* 0x0000001907007c36 */ /* 0x000fe20008000000 */
[C---:B------:R-:W-:Y:S04]  /*eb10*/  LEA R4, P0, R6.reuse, UR10, 0x1 ;  /* 0x0000000a06047c11 */ /* 0x040fe8000f8008ff */
[----:B------:R-:W-:Y:S01]  /*eb20*/  LEA.HI.X R5, R6, UR11, R0, 0x1, P0 ;  /* 0x0000000b06057c11 */ /* 0x000fe200080f0c00 */
[----:B------:R-:W-:Y:S01]  /*eb30*/  IMAD.U32 R0, RZ, RZ, UR12 ;  /* 0x0000000cff007e24 */ /* 0x000fe2000f8e00ff */
[----:B------:R-:W-:Y:S03]  /*eb40*/  IADD3 R6, P0, R4, UR13, RZ ;  /* 0x0000000d04067c10 */ /* 0x000fe6000ff1e0ff */
[----:B------:R-:W-:Y:S01]  /*eb50*/  @!PT LDS RZ, [RZ] ;  /* 0x00000000fffff984 */ /* 0x000fe20000000800 */
[----:B------:R-:W-:Y:S01]  /*eb60*/  @!PT LDS RZ, [RZ] ;  /* 0x00000000fffff984 */ /* 0x000fe20000000800 */
[----:B------:R-:W-:Y:S01]  /*eb70*/  @!PT LDS RZ, [RZ] ;  /* 0x00000000fffff984 */ /* 0x000fe20000000800 */
[----:B------:R-:W-:Y:S01]  /*eb80*/  LDGSTS.E.BYPASS.LTC128B.128 [R234+0x9000], desc[UR18][R4.64] ;  /* 0x0900000004ea7fae */ /* 0x000fe2000b901d52 */
[----:B------:R-:W-:Y:S07]  /*eb90*/  IADD3.X R7, R5, UR5, RZ, P0, !PT ;  /* 0x0000000505077c10 */ /* 0x000fee00087fe4ff */
[----:B------:R-:W-:Y:S08]  /*eba0*/  LDGSTS.E.BYPASS.LTC128B.128 [R234+0xa000], desc[UR18][R4.64+0x40] ;  /* 0x0a00004004ea7fae */ /* 0x000ff0000b901d52 */
[----:B------:R-:W-:Y:S01]  /*ebb0*/  LDGSTS.E.BYPASS.LTC128B.128 [R234+0xb000], desc[UR18][R4.64+0x80] ;  /* 0x0b00008004ea7fae */ /* 0x000fe2000b901d52 */
[----:B-1----:R-:W-:Y:S07]  /*ebc0*/  IMAD.SHL.U32 R2, R2, 0x2, RZ ;  /* 0x0000000202027824 */ /* 0x002fee00078e00ff */
[----:B------:R-:W-:Y:S01]  /*ebd0*/  LDGSTS.E.BYPASS.LTC128B.128 [R234+0x9800], desc[UR18][R6.64] ;  /* 0x0980000006ea7fae */ /* 0x000fe2000b901d52 */
[----:B------:R-:W-:Y:S05]  /*ebe0*/  LOP3.LUT R2, R2, 0x6, RZ, 0xc0, !PT ;  /* 0x0000000602027812 */ /* 0x000fea00078ec0ff */
[----:B------:R-:W-:Y:S02]  /*ebf0*/  IMAD R0, R0, 0x40, R2 ;  /* 0x0000004000007824 */ /* 0x000fe400078e0202 */
[----:B------:R-:W-:Y:S02]  /*ec00*/  LDGSTS.E.BYPASS.LTC128B.128 [R234+0xa800], desc[UR18][R6.64+0x40] ;  /* 0x0a80004006ea7fae */ /* 0x000fe4000b901d52 */
[C---:B------:R-:W-:Y:S01]  /*ec10*/  VIADD R2, R0.reuse, 0x1 ;  /* 0x0000000100027836 */ /* 0x040fe20000000000 */
[C---:B------:R-:W-:Y:S02]  /*ec20*/  ISETP.GE.AND P4, PT, R0.reuse, R228, PT ;  /* 0x000000e40000720c */ /* 0x040fe40003f86270 */
[C---:B------:R-:W-:Y:S02]  /*ec30*/  ISETP.GE.AND P0, PT, R0.reuse, R227, PT ;  /* 0x000000e30000720c */ /* 0x040fe40003f06270 */
[C---:B------:R-:W-:Y:S01]  /*ec40*/  ISETP.GE.OR P4, PT, R0.reuse, R233, !P4 ;  /* 0x000000e90000720c */ /* 0x040fe20006786670 */
[----:B------:R1:W-:Y:S01]  /*ec50*/  LDGSTS.E.BYPASS.LTC128B.128 [R234+0xb800], desc[UR18][R6.64+0x80] ;  /* 0x0b80008006ea7fae */ /* 0x0003e2000b901d52 */
[----:B------:R-:W-:Y:S02]  /*ec60*/  ISETP.GE.OR P0, PT, R0, R232, !P0 ;  /* 0x000000e80000720c */ /* 0x000fe40004706670 */
[C---:B------:R-:W-:Y:S02]  /*ec70*/  ISETP.GE.AND P3, PT, R2.reuse, R228, PT ;  /* 0x000000e40200720c */ /* 0x040fe40003f66270 */
[C---:B------:R-:W-:Y:S02]  /*ec80*/  ISETP.GE.AND P2, PT, R2.reuse, R227, PT ;  /* 0x000000e30200720c */ /* 0x040fe40003f46270 */
[C---:B------:R-:W-:Y:S01]  /*ec90*/  ISETP.GE.OR P3, PT, R2.reuse, R233, !P3 ;  /* 0x000000e90200720c */ /* 0x040fe20005f66670 */
[----:B------:R-:W-:Y:S01]  /*eca0*/  LDSM.16.M88.4 R64, [R224] ;  /* 0x00000000e040783b */ /* 0x000fe20000000200 */
[C---:B------:R-:W-:Y:S02]  /*ecb0*/  ISETP.GE.OR P2, PT, R2.reuse, R232, !P2 ;  /* 0x000000e80200720c */ /* 0x040fe40005746670 */
[C---:B------:R-:W-:Y:S02]  /*ecc0*/  ISETP.GE.AND P6, PT, R2.reuse, R229, PT ;  /* 0x000000e50200720c */ /* 0x040fe40003fc6270 */
[C---:B------:R-:W-:Y:S02]  /*ecd0*/  ISETP.GE.AND P1, PT, R2.reuse, R226, PT ;  /* 0x000000e20200720c */ /* 0x040fe40003f26270 */
[C---:B------:R-:W-:Y:S01]  /*ece0*/  ISETP.GE.OR P6, PT, R2.reuse, R231, !P6 ;  /* 0x000000e70200720c */ /* 0x040fe200077c6670 */
[----:B------:R-:W1:Y:S01]  /*ecf0*/  LDSM.16.M88.4 R16, [R221+0x6000] ;  /* 0x00600000dd10783b */ /* 0x000e620000000200 */
[----:B------:R-:W-:Y:S01]  /*ed00*/  ISETP.GE.OR P1, PT, R2, R230, !P1 ;  /* 0x000000e60200720c */ /* 0x000fe20004f26670 */
[----:B------:R-:W-:Y:S05]  /*ed10*/  VIADD R2, R0, 0x8 ;  /* 0x0000000800027836 */ /* 0x000fea0000000000 */
[C---:B------:R-:W-:Y:S01]  /*ed20*/  ISETP.GE.AND P5, PT, R2.reuse, R228, PT ;  /* 0x000000e40200720c */ /* 0x040fe20003fa6270 */
[----:B------:R-:W2:Y:S03]  /*ed30*/  LDSM.16.M88.4 R60, [R224+0x1000] ;  /* 0x00100000e03c783b */ /* 0x000ea60000000200 */
[----:B------:R-:W-:Y:S05]  /*ed40*/  ISETP.GE.OR P5, PT, R2, R233, !P5 ;  /* 0x000000e90200720c */ /* 0x000fea0006fa6670 */
        /* <DEDUP_REMOVED lines=17> */
[----:B------:R-:W-:Y:S05]  /*ee60*/  LDSM.16.M88.4 R196, [R221+0x7000] ;  /* 0x00700000ddc4783b */ /* 0x000fea0000000200 */
        /* <DEDUP_REMOVED lines=9> */
[C---:B------:R-:W-:Y:S05]  /*ef00*/  HMMA.16816.F32 R56, R60.reuse, R108, RZ ;  /* 0x0000006c3c38723c */ /* 0x040fea00000018ff */
[----:B------:R-:W-:Y:S01]  /*ef10*/  LDSM.16.M88.4 R216, [R223+0x8000] ;  /* 0x00800000dfd8783b */ /* 0x000fe20000000200 */
        /* <DEDUP_REMOVED lines=18> */
[-C--:B----4-:R-:W-:Y:S06]  /*f040*/  HMMA.16816.F32 R52, R176, R108.reuse, R52 ;  /* 0x0000006cb034723c */ /* 0x090fec0000001834 */
[C---:B------:R-:W-:Y:S06]  /*f050*/  HMMA.16816.F32 R56, R184.reuse, R108, R56 ;  /* 0x0000006cb838723c */ /* 0x040fec0000001838 */
[-C--:B------:R-:W-:Y:S01]  /*f060*/  HMMA.16816.F32 R60, R184, R110.reuse, R60 ;  /* 0x0000006eb83c723c */ /* 0x080fe2000000183c */
[----:B------:R-:W-:Y:S05]  /*f070*/  LDSM.16.M88.4 R184, [R225+0x3000] ;  /* 0x00300000e1b8783b */ /* 0x000fea0000000200 */
[----:B------:R-:W-:Y:S03]  /*f080*/  HMMA.16816.F32 R64, R176, R110, R64 ;  /* 0x0000006eb040723c */ /* 0x000fe60000001840 */
[----:B------:R-:W-:Y:S03]  /*f090*/  LDSM.16.M88.4 R108, [R225+0x2000] ;  /* 0x00200000e16c783b */ /* 0x000fe60000000200 */
[-C--:B-1----:R-:W-:Y:S05]  /*f0a0*/  HMMA.16816.F32 R4, R180, R196.reuse, R4 ;  /* 0x000000c4b404723c */ /* 0x082fea0000001804 */
[----:B------:R-:W1:Y:S01]  /*f0b0*/  LDSM.16.M88.4 R176, [R223+0x7000] ;  /* 0x00700000dfb0783b */ /* 0x000e620000000200 */
[C---:B------:R-:W-:Y:S06]  /*f0c0*/  HMMA.16816.F32 R8, R200.reuse, R196, R8 ;  /* 0x000000c4c808723c */ /* 0x040fec0000001808 */
[-C--:B------:R-:W-:Y:S06]  /*f0d0*/  HMMA.16816.F32 R12, R200, R198.reuse, R12 ;  /* 0x000000c6c80c723c */ /* 0x080fec000000180c */
[C---:B------:R-:W-:Y:S01]  /*f0e0*/  HMMA.16816.F32 R16, R180.reuse, R198, R16 ;  /* 0x000000c6b410723c */ /* 0x040fe20000001810 */
[----:B------:R-:W4:Y:S05]  /*f0f0*/  LDSM.16.M88.4 R196, [R223+0x7400] ;  /* 0x00740000dfc4783b */ /* 0x000f2a0000000200 */
[-C--:B------:R-:W-:Y:S06]  /*f100*/  HMMA.16816.F32 R20, R180, R204.reuse, R20 ;  /* 0x000000ccb414723c */ /* 0x080fec0000001814 */
[C---:B------:R-:W-:Y:S06]  /*f110*/  HMMA.16816.F32 R24, R200.reuse, R204, R24 ;  /* 0x000000ccc818723c */ /* 0x040fec0000001818 */
[-C--:B------:R-:W-:Y:S06]  /*f120*/  HMMA.16816.F32 R28, R200, R206.reuse, R28 ;  /* 0x000000cec81c723c */ /* 0x080fec000000181c */
[C---:B------:R-:W-:Y:S01]  /*f130*/  HMMA.16816.F32 R32, R180.reuse, R206, R32 ;  /* 0x000000ceb420723c */ /* 0x040fe20000001820 */
[----:B------:R-:W5:Y:S05]  /*f140*/  LDSM.16.M88.4 R204, [R223+0x7800] ;  /* 0x00780000dfcc783b */ /* 0x000f6a0000000200 */
        /* <DEDUP_REMOVED lines=11> */
[-C--:B-1----:R-:W-:Y:S05]  /*f200*/  HMMA.16816.F32 R4, R108, R176.reuse, R4 ;  /* 0x000000b06c04723c */ /* 0x082fea0000001804 */
[----:B------:R-:W1:Y:S01]  /*f210*/  LDSM.16.M88.4 R192, [R221+0x8000] ;  /* 0x00800000ddc0783b */ /* 0x000e620000000200 */
        /* <DEDUP_REMOVED lines=8> */
[----:B------:R-:W4:Y:S05]  /*f2a0*/  LDSM.16.M88.4 R196, [R221+0x8800] ;  /* 0x00880000ddc4783b */ /* 0x000f2a0000000200 */
[-C--:B-----5:R-:W-:Y:S06]  /*f2b0*/  HMMA.16816.F32 R36, R108, R204.reuse, R36 ;  /* 0x000000cc6c24723c */ /* 0x0a0fec0000001824 */
[C---:B------:R-:W-:Y:S06]  /*f2c0*/  HMMA.16816.F32 R40, R184.reuse, R204, R40 ;  /* 0x000000ccb828723c */ /* 0x040fec0000001828 */
[-C--:B------:R-:W-:Y:S06]  /*f2d0*/  HMMA.16816.F32 R44, R184, R206.reuse, R44 ;  /* 0x000000ceb82c723c */ /* 0x080fec000000182c */
[C---:B------:R-:W-:Y:S06]  /*f2e0*/  HMMA.16816.F32 R48, R108.reuse, R206, R48 ;  /* 0x000000ce6c30723c */ /* 0x040fec0000001830 */
[-C--:B--2---:R-:W-:Y:S06]  /*f2f0*/  HMMA.16816.F32 R52, R108, R180.reuse, R52 ;  /* 0x000000b46c34723c */ /* 0x084fec0000001834 */
[C---:B------:R-:W-:Y:S06]  /*f300*/  HMMA.16816.F32 R56, R184.reuse, R180, R56 ;  /* 0x000000b4b838723c */ /* 0x040fec0000001838 */
[-C--:B------:R-:W-:Y:S06]  /*f310*/  HMMA.16816.F32 R60, R184, R182.reuse, R60 ;  /* 0x000000b6b83c723c */ /* 0x080fec000000183c */
[----:B------:R-:W-:Y:S01]  /*f320*/  HMMA.16816.F32 R64, R108, R182, R64 ;  /* 0x000000b66c40723c */ /* 0x000fe20000001840 */
[----:B------:R-:W2:Y:S05]  /*f330*/  LDSM.16.M88.4 R108, [R225+0x5000] ;  /* 0x00500000e16c783b */ /* 0x000eaa0000000200 */
[-C--:B-1----:R-:W-:Y:S06]  /*f340*/  HMMA.16816.F32 R4, R188, R192.reuse, R4 ;  /* 0x000000c0bc04723c */ /* 0x082fec0000001804 */
[C---:B---3--:R-:W-:Y:S06]  /*f350*/  HMMA.16816.F32 R8, R176.reuse, R192, R8 ;  /* 0x000000c0b008723c */ /* 0x048fec0000001808 */
[-C--:B------:R-:W-:Y:S06]  /*f360*/  HMMA.16816.F32 R12, R176, R194.reuse, R12 ;  /* 0x000000c2b00c723c */ /* 0x080fec000000180c */
[C---:B------:R-:W-:Y:S06]  /*f370*/  HMMA.16816.F32 R16, R188.reuse, R194, R16 ;  /* 0x000000c2bc10723c */ /* 0x040fec0000001810 */
[-C--:B------:R-:W-:Y:S06]  /*f380*/  HMMA.16816.F32 R20, R188, R200.reuse, R20 ;  /* 0x000000c8bc14723c */ /* 0x080fec0000001814 */
        /* <DEDUP_REMOVED lines=9> */
[-C--:B------:R-:W-:Y:S01]  /*f420*/  HMMA.16816.F32 R60, R176, R210.reuse, R60 ;  /* 0x000000d2b03c723c */ /* 0x080fe2000000183c */
[----:B------:R-:W1:Y:S05]  /*f430*/  LDSM.16.M88.4 R176, [R223+0x8400] ;  /* 0x00840000dfb0783b */ /* 0x000e6a0000000200 */
[----:B------:R-:W-:Y:S06]  /*f440*/  HMMA.16816.F32 R64, R188, R210, R64 ;  /* 0x000000d2bc40723c */ /* 0x000fec0000001840 */
[-C--:B------:R-:W-:Y:S06]  /*f450*/  HMMA.16816.F32 R4, R212, R216.reuse, R4 ;  /* 0x000000d8d404723c */ /* 0x080fec0000001804 */
[C---:B--2---:R-:W-:Y:S06]  /*f460*/  HMMA.16816.F32 R8, R108.reuse, R216, R8 ;  /* 0x000000d86c08723c */ /* 0x044fec0000001808 */
[-C--:B------:R-:W-:Y:S06]  /*f470*/  HMMA.16816.F32 R12, R108, R218.reuse, R12 ;  /* 0x000000da6c0c723c */ /* 0x080fec000000180c */
[C---:B------:R-:W-:Y:S06]  /*f480*/  HMMA.16816.F32 R16, R212.reuse, R218, R16 ;  /* 0x000000dad410723c */ /* 0x040fec0000001810 */
[----:B------:R-:W-:Y:S02]  /*f490*/  FSEL R102, R4, -INF , !P4 ;  /* 0xff80000004667808 */ /* 0x000fe40006000000 */
[C---:B------:R-:W-:Y:S03]  /*f4a0*/  ISETP.GE.AND P4, PT, R0.reuse, R229, PT ;  /* 0x000000e50000720c */ /* 0x040fe60003f86270 */
[----:B------:R-:W-:Y:S01]  /*f4b0*/  FSEL R183, R5, -INF , !P3 ;  /* 0xff80000005b77808 */ /* 0x000fe20005800000 */
[-C--:B-1----:R-:W-:Y:S03]  /*f4c0*/  HMMA.16816.F32 R20, R212, R176.reuse, R20 ;  /* 0x000000b0d414723c */ /* 0x082fe60000001814 */
[----:B------:R-:W-:Y:S02]  /*f4d0*/  ISETP.GE.OR P4, PT, R0, R231, !P4 ;  /* 0x000000e70000720c */ /* 0x000fe40006786670 */
[----:B------:R-:W-:Y:S01]  /*f4e0*/  FSEL R101, R6, -INF , !P0 ;  /* 0xff80000006657808 */ /* 0x000fe20004000000 */
[C---:B------:R-:W-:Y:S04]  /*f4f0*/  HMMA.16816.F32 R24, R108.reuse, R176, R24 ;  /* 0x000000b06c18723c */ /* 0x040fe80000001818 */
[C---:B------:R-:W-:Y:S02]  /*f500*/  ISETP.GE.AND P3, PT, R0.reuse, R226, PT ;  /* 0x000000e20000720c */ /* 0x040fe40003f66270 */
[----:B------:R-:W-:Y:S01]  /*f510*/  FSEL R182, R7, -INF , !P2 ;  /* 0xff80000007b67808 */ /* 0x000fe20005000000 */
[-C--:B------:R-:W-:Y:S01]  /*f520*/  HMMA.16816.F32 R28, R108, R178.reuse, R28 ;  /* 0x000000b26c1c723c */ /* 0x080fe2000000181c */
[----:B------:R-:W1:Y:S02]  /*f530*/  LDSM.16.M88.4 R4, [R223+0x8800] ;  /* 0x00880000df04783b */ /* 0x000e640000000200 */
[----:B------:R-:W-:Y:S02]  /*f540*/  ISETP.GE.OR P3, PT, R0, R230, !P3 ;  /* 0x000000e60000720c */ /* 0x000fe40005f66670 */
[----:B------:R-:W-:Y:S01]  /*f550*/  FSEL R180, R8, -INF , !P4 ;  /* 0xff80000008b47808 */ /* 0x000fe20006000000 */
[C---:B------:R-:W-:Y:S04]  /*f560*/  HMMA.16816.F32 R32, R212.reuse, R178, R32 ;  /* 0x000000b2d420723c */ /* 0x040fe80000001820 */
[----:B------:R-:W-:Y:S02]  /*f570*/  ISETP.GE.AND P0, PT, R2, R229, PT ;  /* 0x000000e50200720c */ /* 0x000fe40003f06270 */
[----:B------:R-:W-:Y:S02]  /*f580*/  FSEL R184, R9, -INF , !P6 ;  /* 0xff80000009b87808 */ /* 0x000fe40007000000 */
[----:B------:R-:W-:Y:S02]  /*f590*/  FSEL R181, R10, -INF , !P3 ;  /* 0xff8000000ab57808 */ /* 0x000fe40005800000 */
[C---:B------:R-:W-:Y:S02]  /*f5a0*/  ISETP.GE.AND P2, PT, R2.reuse, R226, PT ;  /* 0x000000e20200720c */ /* 0x040fe40003f46270 */
[----:B------:R-:W-:Y:S02]  /*f5b0*/  FSEL R185, R11, -INF , !P1 ;  /* 0xff8000000bb97808 */ /* 0x000fe40004800000 */
[C---:B------:R-:W-:Y:S01]  /*f5c0*/  ISETP.GE.AND P4, PT, R2.reuse, R227, PT ;  /* 0x000000e30200720c */ /* 0x040fe20003f86270 */
[----:B------:R-:W2:Y:S01]  /*f5d0*/  LDSM.16.M88.4 R8, [R223+0x8c00] ;  /* 0x008c0000df08783b */ /* 0x000ea20000000200 */
[C---:B------:R-:W-:Y:S01]  /*f5e0*/  ISETP.GE.OR P0, PT, R2.reuse, R231, !P0 ;  /* 0x000000e70200720c */ /* 0x040fe20004706670 */
[----:B------:R-:W-:Y:S04]  /*f5f0*/  DEPBAR.LE SB0, 0x0 ;  /* 0x000080000000791a */ /* 0x000fe80000000000 */
[----:B------:R-:W-:Y:S01]  /*f600*/  BAR.SYNC.DEFER_BLOCKING 0x0 ;  /* 0x0000000000007b1d */ /* 0x000fe20000010000 */
[C---:B------:R-:W-:Y:S02]  /*f610*/  ISETP.GE.OR P2, PT, R2.reuse, R230, !P2 ;  /* 0x000000e60200720c */ /* 0x040fe40005746670 */
[----:B------:R-:W-:Y:S01]  /*f620*/  ISETP.GE.OR P4, PT, R2, R232, !P4 ;  /* 0x000000e80200720c */ /* 0x000fe20006786670 */
[----:B------:R-:W-:Y:S01]  /*f630*/  VIADD R2, R0, 0x9 ;  /* 0x0000000900027836 */ /* 0x000fe20000000000 */
[----:B------:R-:W-:Y:S02]  /*f640*/  FSEL R12, R12, -INF , !P0 ;  /* 0xff8000000c0c7808 */ /* 0x000fe40004000000 */
[----:B------:R-:W-:Y:S02]  /*f650*/  FSEL R14, R14, -INF , !P2 ;  /* 0xff8000000e0e7808 */ /* 0x000fe40005000000 */
[C---:B------:R-:W-:Y:S02]  /*f660*/  ISETP.GE.AND P3, PT, R2.reuse, R229, PT ;  /* 0x000000e50200720c */ /* 0x040fe40003f66270 */
[C---:B------:R-:W-:Y:S01]  /*f670*/  ISETP.GE.AND P1, PT, R2.reuse, R226, PT ;  /* 0x000000e20200720c */ /* 0x040fe20003f26270 */
[-C--:B-1----:R-:W-:Y:S05]  /*f680*/  HMMA.16816.F32 R36, R212, R4.reuse, R36 ;  /* 0x00000004d424723c */ /* 0x082fea0000001824 */
[C---:B------:R-:W-:Y:S01]  /*f690*/  ISETP.GE.AND P6, PT, R2.reuse, R228, PT ;  /* 0x000000e40200720c */ /* 0x040fe20003fc6270 */
[C---:B------:R-:W-:Y:S04]  /*f6a0*/  HMMA.16816.F32 R40, R108.reuse, R4, R40 ;  /* 0x000000046c28723c */ /* 0x040fe80000001828 */
[C---:B------:R-:W-:Y:S02]  /*f6b0*/  ISETP.GE.AND P0, PT, R2.reuse, R227, PT ;  /* 0x000000e30200720c */ /* 0x040fe40003f06270 */
[C---:B------:R-:W-:Y:S01]  /*f6c0*/  ISETP.GE.OR P3, PT, R2.reuse, R231, !P3 ;  /* 0x000000e70200720c */ /* 0x040fe20005f66670 */
[-C--:B------:R-:W-:Y:S03]  /*f6d0*/  HMMA.16816.F32 R44, R108, R6.reuse, R44 ;  /* 0x000000066c2c723c */ /* 0x080fe6000000182c */
[----:B------:R-:W-:Y:S01]  /*f6e0*/  ISETP.GE.OR P1, PT, R2, R230, !P1 ;  /* 0x000000e60200720c */ /* 0x000fe20004f26670 */
[----:B------:R-:W-:Y:S01]  /*f6f0*/  VIADD R5, R0, 0x30 ;  /* 0x0000003000057836 */ /* 0x000fe20000000000 */
[C---:B------:R-:W-:Y:S01]  /*f700*/  ISETP.GE.OR P6, PT, R2.reuse, R233, !P6 ;  /* 0x000000e90200720c */ /* 0x040fe200077c6670 */
[C---:B------:R-:W-:Y:S04]  /*f710*/  HMMA.16816.F32 R48, R212.reuse, R6, R48 ;  /* 0x00000006d430723c */ /* 0x040fe80000001830 */
[----:B------:R-:W-:Y:S01]  /*f720*/  ISETP.GE.OR P0, PT, R2, R232, !P0 ;  /* 0x000000e80200720c */ /* 0x000fe20004706670 */
[----:B------:R-:W-:Y:S01]  /*f730*/  VIADD R2, R0, 0x10 ;  /* 0x0000001000027836 */ /* 0x000fe20000000000 */
[----:B------:R-:W-:Y:S01]  /*f740*/  FSEL R13, R13, -INF , !P3 ;  /* 0xff8000000d0d7808 */ /* 0x000fe20005800000 */
[-C--:B--2---:R-:W-:Y:S03]  /*f750*/  HMMA.16816.F32 R52, R212, R8.reuse, R52 ;  /* 0x00000008d434723c */ /* 0x084fe60000001834 */
[----:B------:R-:W-:Y:S01]  /*f760*/  ISETP.GE.AND P2, PT, R2, R228, PT ;  /* 0x000000e40200720c */ /* 0x000fe20003f46270 */
[----:B------:R-:W-:Y:S01]  /*f770*/  VIADD R7, R0, 0x28 ;  /* 0x0000002800077836 */ /* 0x000fe20000000000 */
[----:B------:R-:W-:Y:S01]  /*f780*/  FSEL R15, R15, -INF , !P1 ;  /* 0xff8000000f0f7808 */ /* 0x000fe20004800000 */
[C---:B------:R-:W-:Y:S04]  /*f790*/  HMMA.16816.F32 R56, R108.reuse, R8, R56 ;  /* 0x000000086c38723c */ /* 0x040fe80000001838 */
[----:B------:R-:W-:Y:S01]  /*f7a0*/  ISETP.GE.AND P1, PT, R2, R227, PT ;  /* 0x000000e30200720c */ /* 0x000fe20003f26270 */
[----:B------:R-:W-:Y:S01]  /*f7b0*/  VIADD R6, R0, 0x29 ;  /* 0x0000002900067836 */ /* 0x000fe20000000000 */
[----:B------:R-:W-:Y:S01]  /*f7c0*/  FSEL R16, R16, -INF , !P5 ;  /* 0xff80000010107808 */ /* 0x000fe20006800000 */
[-C--:B------:R-:W-:Y:S03]  /*f7d0*/  HMMA.16816.F32 R60, R108, R10.reuse, R60 ;  /* 0x0000000a6c3c723c */ /* 0x080fe6000000183c */
[----:B------:R-:W-:Y:S01]  /*f7e0*/  ISETP.GE.AND P3, PT, R2, R229, PT ;  /* 0x000000e50200720c */ /* 0x000fe20003f66270 */
[----:B------:R-:W-:Y:S01]  /*f7f0*/  VIADD R4, R0, 0x31 ;  /* 0x0000003100047836 */ /* 0x000fe20000000000 */
[C---:B------:R-:W-:Y:S01]  /*f800*/  ISETP.GE.AND P5, PT, R2.reuse, R226, PT ;  /* 0x000000e20200720c */ /* 0x040fe20003fa6270 */
[----:B------:R-:W-:Y:S04]  /*f810*/  HMMA.16816.F32 R64, R212, R10, R64 ;  /* 0x0000000ad440723c */ /* 0x000fe80000001840 */
[C---:B------:R-:W-:Y:S02]  /*f820*/  ISETP.GE.OR P2, PT, R2.reuse, R233, !P2 ;  /* 0x000000e90200720c */ /* 0x040fe40005746670 */
[C---:B------:R-:W-:Y:S02]  /*f830*/  ISETP.GE.OR P1, PT, R2.reuse, R232, !P1 ;  /* 0x000000e80200720c */ /* 0x040fe40004f26670 */
[C---:B------:R-:W-:Y:S02]  /*f840*/  ISETP.GE.OR P3, PT, R2.reuse, R231, !P3 ;  /* 0x000000e70200720c */ /* 0x040fe40005f66670 */
[----:B------:R-:W-:Y:S01]  /*f850*/  ISETP.GE.OR P5, PT, R2, R230, !P5 ;  /* 0x000000e60200720c */ /* 0x000fe20006fa6670 */
[----:B------:R-:W-:Y:S01]  /*f860*/  VIADD R2, R0, 0x11 ;  /* 0x0000001100027836 */ /* 0x000fe20000000000 */
[----:B------:R-:W-:Y:S02]  /*f870*/  FSEL R17, R17, -INF , !P6 ;  /* 0xff80000011117808 */ /* 0x000fe40007000000 */
[----:B------:R-:W-:Y:S02]  /*f880*/  FSEL R18, R18, -INF , !P4 ;  /* 0xff80000012127808 */ /* 0x000fe40006000000 */
[----:B------:R-:W-:Y:S02]  /*f890*/  FSEL R19, R19, -INF , !P0 ;  /* 0xff80000013137808 */ /* 0x000fe40004000000 */
[----:B------:R-:W-:Y:S02]  /*f8a0*/  FSEL R186, R20, -INF , !P2 ;  /* 0xff80000014ba7808 */ /* 0x000fe40005000000 */
[C---:B------:R-:W-:Y:S02]  /*f8b0*/  ISETP.GE.AND P4, PT, R2.reuse, R228, PT ;  /* 0x000000e40200720c */ /* 0x040fe40003f86270 */
[C---:B------:R-:W-:Y:S02]  /*f8c0*/  ISETP.GE.AND P0, PT, R2.reuse, R227, PT ;  /* 0x000000e30200720c */ /* 0x040fe40003f06270 */
[C---:B------:R-:W-:Y:S02]  /*f8d0*/  ISETP.GE.AND P6, PT, R2.reuse, R229, PT ;  /* 0x000000e50200720c */ /* 0x040fe40003fc6270 */
[C---:B------:R-:W-:Y:S02]  /*f8e0*/  ISETP.GE.AND P2, PT, R2.reuse, R226, PT ;  /* 0x000000e20200720c */ /* 0x040fe40003f46270 */
        /* <DEDUP_REMOVED lines=46> */
[C---:B------:R-:W-:Y:S02]  /*fbd0*/  ISETP.GE.AND P6, PT, R2.reuse, R228, PT ;  /* 0x000000e40200720c */ /* 0x040fe40003fc6270 */
[C---:B------:R-:W-:Y:S02]  /*fbe0*/  ISETP.GE.AND P3, PT, R2.reuse, R227, PT ;  /* 0x000000e30200720c */ /* 0x040fe40003f66270 */
[CC--:B------:R-:W-:Y:S02]  /*fbf0*/  ISETP.GE.OR P6, PT, R2.reuse, R233.reuse, !P6 ;  /* 0x000000e90200720c */ /* 0x0c0fe400077c6670 */
[----:B------:R-:W-:Y:S02]  /*fc00*/  ISETP.GE.OR P3, PT, R2, R232, !P3 ;  /* 0x000000e80200720c */ /* 0x000fe40005f66670 */
[----:B------:R-:W-:Y:S02]  /*fc10*/  FSEL R207, R37, -INF , !P6 ;  /* 0xff80000025cf7808 */ /* 0x000fe40007000000 */
[-C--:B------:R-:W-:Y:S02]  /*fc20*/  ISETP.GE.AND P6, PT, R7, R228.reuse, PT ;  /* 0x000000e40700720c */ /* 0x080fe40003fc6270 */
[----:B------:R-:W-:Y:S02]  /*fc30*/  FSEL R216, R39, -INF , !P3 ;  /* 0xff80000027d87808 */ /* 0x000fe40005800000 */
[----:B------:R-:W-:Y:S02]  /*fc40*/  ISETP.GE.OR P3, PT, R7, R233, !P6 ;  /* 0x000000e90700720c */ /* 0x000fe40007766670 */
[----:B------:R-:W-:Y:S02]  /*fc50*/  ISETP.GE.AND P6, PT, R6, R228, PT ;  /* 0x000000e40600720c */ /* 0x000fe40003fc6270 */
[----:B------:R-:W-:Y:S02]  /*fc60*/  FSEL R212, R48, -INF , !P3 ;  /* 0xff80000030d47808 */ /* 0x000fe40005800000 */
[C---:B------:R-:W-:Y:S02]  /*fc70*/  ISETP.GE.AND P3, PT, R6.reuse, R227, PT ;  /* 0x000000e30600720c */ /* 0x040fe40003f66270 */
[CC--:B------:R-:W-:Y:S02]  /*fc80*/  ISETP.GE.OR P6, PT, R6.reuse, R233.reuse, !P6 ;  /* 0x000000e90600720c */ /* 0x0c0fe400077c6670 */
[----:B------:R-:W-:Y:S02]  /*fc90*/  ISETP.GE.OR P3, PT, R6, R232, !P3 ;  /* 0x000000e80600720c */ /* 0x000fe40005f66670 */
[----:B------:R-:W-:Y:S02]  /*fca0*/  FSEL R213, R49, -INF , !P6 ;  /* 0xff80000031d57808 */ /* 0x000fe40007000000 */
[----:B------:R-:W-:Y:S02]  /*fcb0*/  ISETP.GE.AND P6, PT, R5, R228, PT ;  /* 0x000000e40500720c */ /* 0x000fe40003fc6270 */
[----:B------:R-:W-:Y:S02]  /*fcc0*/  FSEL R217, R51, -INF , !P3 ;  /* 0xff80000033d97808 */ /* 0x000fe40005800000 */
[----:B------:R-:W-:Y:S02]  /*fcd0*/  ISETP.GE.OR P3, PT, R5, R233, !P6 ;  /* 0x000000e90500720c */ /* 0x000fe40007766670 */
[----:B------:R-:W-:Y:S02]  /*fce0*/  FMNMX.FTZ R9, R102, R3, !PT ;  /* 0x0000000366097209 */ /* 0x000fe40007810000 */
[----:B------:R-:W-:Y:S02]  /*fcf0*/  FSEL R193, R35, -INF , !P0 ;  /* 0xff80000023c17808 */ /* 0x000fe40004000000 */
[----:B------:R-:W-:Y:S02]  /*fd00*/  FSEL R211, R36, -INF , !P4 ;  /* 0xff80000024d37808 */ /* 0x000fe40006000000 */
[----:B------:R-:W-:Y:S02]  /*fd10*/  FSEL R210, R38, -INF , !P5 ;  /* 0xff80000026d27808 */ /* 0x000fe40006800000 */
[C---:B------:R-:W-:Y:S02]  /*fd20*/  ISETP.GE.AND P0, PT, R2.reuse, R229, PT ;  /* 0x000000e50200720c */ /* 0x040fe40003f06270 */
[----:B------:R-:W-:Y:S02]  /*fd30*/  ISETP.GE.AND P4, PT, R2, R226, PT ;  /* 0x000000e20200720c */ /* 0x000fe40003f86270 */
[----:B------:R-:W-:Y:S02]  /*fd40*/  ISETP.GE.AND P5, PT, R7, R227, PT ;  /* 0x000000e30700720c */ /* 0x000fe40003fa6270 */
[----:B------:R-:W-:Y:S02]  /*fd50*/  FSEL R240, R52, -INF , !P3 ;  /* 0xff80000034f07808 */ /* 0x000fe40005800000 */
[----:B------:R-:W-:Y:S02]  /*fd60*/  FMNMX.FTZ R9, R183, R9, !PT ;  /* 0x00000009b7097209 */ /* 0x000fe40007810000 */
[-C--:B------:R-:W-:Y:S02]  /*fd70*/  ISETP.GE.AND P6, PT, R5, R227.reuse, PT ;  /* 0x000000e30500720c */ /* 0x080fe40003fc6270 */
[----:B------:R-:W-:Y:S02]  /*fd80*/  ISETP.GE.AND P3, PT, R4, R227, PT ;  /* 0x000000e30400720c */ /* 0x000fe40003f66270 */
[C---:B------:R-:W-:Y:S02]  /*fd90*/  ISETP.GE.OR P0, PT, R2.reuse, R231, !P0 ;  /* 0x000000e70200720c */ /* 0x040fe40004706670 */
[----:B------:R-:W-:Y:S01]  /*fda0*/  ISETP.GE.OR P4, PT, R2, R230, !P4 ;  /* 0x000000e60200720c */ /* 0x000fe20006786670 */
[C---:B------:R-:W-:Y:S01]  /*fdb0*/  VIADD R2, R0.reuse, 0x38 ;  /* 0x0000003800027836 */ /* 0x040fe20000000000 */
[-C--:B------:R-:W-:Y:S01]  /*fdc0*/  ISETP.GE.OR P5, PT, R7, R232.reuse, !P5 ;  /* 0x000000e80700720c */ /* 0x080fe20006fa6670 */
[----:B------:R-:W-:Y:S01]  /*fdd0*/  VIADD R0, R0, 0x39 ;  /* 0x0000003900007836 */ /* 0x000fe20000000000 */
[----:B------:R-:W-:Y:S02]  /*fde0*/  FMNMX.FTZ R9, R16, R9, !PT ;  /* 0x0000000910097209 */ /* 0x000fe40007810000 */
[-C--:B------:R-:W-:Y:S02]  /*fdf0*/  ISETP.GE.OR P6, PT, R5, R232.reuse, !P6 ;  /* 0x000000e80500720c */ /* 0x080fe400077c6670 */
[----:B------:R-:W-:Y:S02]  /*fe00*/  ISETP.GE.OR P3, PT, R4, R232, !P3 ;  /* 0x000000e80400720c */ /* 0x000fe40005f66670 */
[----:B------:R-:W-:Y:S02]  /*fe10*/  FSEL R214, R50, -INF , !P5 ;  /* 0xff80000032d67808 */ /* 0x000fe40006800000 */
[-C--:B------:R-:W-:Y:S02]  /*fe20*/  ISETP.GE.AND P5, PT, R4, R228.reuse, PT ;  /* 0x000000e40400720c */ /* 0x080fe40003fa6270 */
[----:B------:R-:W-:Y:S02]  /*fe30*/  FMNMX.FTZ R9, R17, R9, !PT ;  /* 0x0000000911097209 */ /* 0x000fe40007810000 */
[----:B------:R-:W-:Y:S02]  /*fe40*/  FSEL R242, R54, -INF , !P6 ;  /* 0xff80000036f27808 */ /* 0x000fe40007000000 */
[----:B------:R-:W-:Y:S02]  /*fe50*/  FSEL R243, R55, -INF , !P3 ;  /* 0xff80000037f37808 */ /* 0x000fe40005800000 */
[----:B------:R-:W-:Y:S02]  /*fe60*/  ISETP.GE.AND P6, PT, R0, R228, PT ;  /* 0x000000e40000720c */ /* 0x000fe40003fc6270 */
[----:B------:R-:W-:Y:S02]  /*fe70*/  ISETP.GE.AND P3, PT, R2, R227, PT ;  /* 0x000000e30200720c */ /* 0x000fe40003f66270 */
[----:B------:R-:W-:Y:S02]  /*fe80*/  ISETP.GE.OR P5, PT, R4, R233, !P5 ;  /* 0x000000e90400720c */ /* 0x000fe40006fa6670 */
[----:B------:R-:W-:Y:S02]  /*fe90*/  FMNMX.FTZ R9, R186, R9, !PT ;  /* 0x00000009ba097209 */ /* 0x000fe40007810000 */
[----:B------:R-:W-:Y:S02]  /*fea0*/  ISETP.GE.OR P6, PT, R0, R233, !P6 ;  /* 0x000000e90000720c */ /* 0x000fe400077c6670 */
[----:B------:R-:W-:Y:S02]  /*feb0*/  ISETP.GE.OR P3, PT, R2, R232, !P3 ;  /* 0x000000e80200720c */ /* 0x000fe40005f66670 */
[----:B------:R-:W-:Y:S02]  /*fec0*/  FSEL R241, R53, -INF , !P5 ;  /* 0xff80000035f17808 */ /* 0x000fe40006800000 */
[----:B------:R-:W-:Y:S02]  /*fed0*/  FMNMX.FTZ R8, R101, R100, !PT ;  /* 0x0000006465087209 */ /* 0x000fe40007810000 */
[----:B------:R-:W-:Y:S02]  /*fee0*/  FMNMX.FTZ R9, R188, R9, !PT ;  /* 0x00000009bc097209 */ /* 0x000fe40007810000 */
[----:B------:R-:W-:Y:S02]  /*fef0*/  ISETP.GE.AND P5, PT, R2, R228, PT ;  /* 0x000000e40200720c */ /* 0x000fe40003fa6270 */
[----:B------:R-:W-:Y:S02]  /*ff00*/  FSEL R245, R65, -INF , !P6 ;  /* 0xff80000041f57808 */ /* 0x000fe40007000000 */
[----:B------:R-:W-:Y:S02]  /*ff10*/  FSEL R247, R66, -INF , !P3 ;  /* 0xff80000042f77808 */ /* 0x000fe40005800000 */
[C---:B------:R-:W-:Y:S02]  /*ff20*/  ISETP.GE.AND P6, PT, R7.reuse, R229, PT ;  /* 0x000000e50700720c */ /* 0x040fe40003fc6270 */
[----:B------:R-:W-:Y:S02]  /*ff30*/  ISETP.GE.AND P3, PT, R7, R226, PT ;  /* 0x000000e20700720c */ /* 0x000fe40003f66270 */
[----:B------:R-:W-:Y:S02]  /*ff40*/  FMNMX.FTZ R8, R182, R8, !PT ;  /* 0x00000008b6087209 */ /* 0x000fe40007810000 */
[----:B------:R-:W-:Y:S02]  /*ff50*/  FMNMX.FTZ R9, R187, R9, !PT ;  /* 0x00000009bb097209 */ /* 0x000fe40007810000 */
[----:B------:R-:W-:Y:S02]  /*ff60*/  ISETP.GE.OR P5, PT, R2, R233, !P5 ;  /* 0x000000e90200720c */ /* 0x000fe40006fa6670 */
[C---:B------:R-:W-:Y:S02]  /*ff70*/  ISETP.GE.OR P6, PT, R7.reuse, R231, !P6 ;  /* 0x000000e70700720c */ /* 0x040fe400077c6670 */
[----:B------:R-:W-:Y:S02]  /*ff80*/  ISETP.GE.OR P3, PT, R7, R230, !P3 ;  /* 0x000000e60700720c */ /* 0x000fe40005f66670 */
[----:B------:R-:W-:Y:S02]  /*ff90*/  FMNMX.FTZ R7, R18, R8, !PT ;  /* 0x0000000812077209 */ /* 0x000fe40007810000 */
[----:B------:R-:W-:Y:S02]  /*ffa0*/  FMNMX.FTZ R105, R190, R9, !PT ;  /* 0x00000009be697209 */ /* 0x000fe40007810000 */
[----:B------:R-:W-:Y:S02]  /*ffb0*/  FSEL R244, R64, -INF , !P5 ;  /* 0xff80000040f47808 */ /* 0x000fe40006800000 */
[C---:B------:R-:W-:Y:S02]  /*ffc0*/  ISETP.GE.AND P5, PT, R0.reuse, R227, PT ;  /* 0x000000e30000720c */ /* 0x040fe40003fa6270 */
[----:B------:R-:W-:Y:S02]  /*ffd0*/  FMNMX.FTZ R7, R19, R7, !PT ;  /* 0x0000000713077209 */ /* 0x000fe40007810000 */
[----:B------:R-:W-:Y:S02]  /*ffe0*/  FMNMX.FTZ R105, R211, R105, !PT ;  /* 0x00000069d3697209 */ /* 0x000fe40007810000 */
[----:B------:R-:W-:Y:S02]  /*fff0*/  ISETP.GE.OR P5, PT, R0, R232, !P5 ;  /* 0x000000e80000720c */ /* 0x000fe40006fa6670 */
[----:B------:R-:W-:Y:S02]  /*10000*/  FMNMX.FTZ R7, R189, R7, !PT ;  /* 0x00000007bd077209 */ /* 0x000fe40007810000 */
[----:B------:R-:W-:Y:S02]  /*10010*/  FMNMX.FTZ R105, R207, R105, !PT ;  /* 0x00000069cf697209 */ /* 0x000fe40007810000 */
[----:B------:R-:W-:Y:S02]  /*10020*/  FSEL R246, R67, -INF , !P5 ;  /* 0xff80000043f67808 */ /* 0x000fe40006800000 */
[----:B------:R-:W-:Y:S02]  /*10030*/  FSEL R209, R40, -INF , !P2 ;  /* 0xff80000028d17808 */ /* 0x000fe40005000000 */
[C---:B------:R-:W-:Y:S02]  /*10040*/  ISETP.GE.AND P5, PT, R6.reuse, R229, PT ;  /* 0x000000e50600720c */ /* 0x040fe40003fa6270 */
[----:B------:R-:W-:Y:S02]  /*10050*/  ISETP.GE.AND P2, PT, R6, R226, PT ;  /* 0x000000e20600720c */ /* 0x000fe40003f46270 */
[----:B------:R-:W-:Y:S02]  /*10060*/  FMNMX.FTZ R7, R192, R7, !PT ;  /* 0x00000007c0077209 */ /* 0x000fe40007810000 */
[----:B------:R-:W-:Y:S02]  /*10070*/  FMNMX.FTZ R105, R212, R105, !PT ;  /* 0x00000069d4697209 */ /* 0x000fe40007810000 */
[C---:B------:R-:W-:Y:S02]  /*10080*/  ISETP.GE.OR P5, PT, R6.reuse, R231, !P5 ;  /* 0x000000e70600720c */ /* 0x040fe40006fa6670 */
[----:B------:R-:W-:Y:S02]  /*10090*/  ISETP.GE.OR P2, PT, R6, R230, !P2 ;  /* 0x000000e60600720c */ /* 0x000fe40005746670 */
[----:B------:R-:W-:Y:S02]  /*100a0*/  FMNMX.FTZ R6, R191, R7, !PT ;  /* 0x00000007bf067209 */ /* 0x000fe40007810000 */
[----:B------:R-:W-:Y:S02]  /*100b0*/  FMNMX.FTZ R105, R213, R105, !PT ;  /* 0x00000069d5697209 */ /* 0x000fe40007810000 */
[----:B------:R-:W-:Y:S02]  /*100c0*/  FSEL R208, R41, -INF , !P0 ;  /* 0xff80000029d07808 */ /* 0x000fe40004000000 */
[----:B------:R-:W-:Y:S02]  /*100d0*/  PLOP3.LUT P0, PT, PT, PT, UP0, 0x80, 0x0 ;  /* 0x000000000000781c */ /* 0x000fe40003f0f008 */
        /* <DEDUP_REMOVED lines=9> */
[----:B------:R-:W-:Y:S02]  /*10170*/  FSEL R215, R42, -INF , !P1 ;  /* 0xff8000002ad77808 */ /* 0x000fe40004800000 */
[----:B------:R-:W-:Y:S02]  /*10180*/  ISETP.GE.AND P1, PT, R5, R229, PT ;  /* 0x000000e50500720c */ /* 0x000fe40003f26270 */
[----:B------:R-:W-:Y:S02]  /*10190*/  FMNMX.FTZ R11, R13, R7, !PT ;  /* 0x000000070d0b7209 */ /* 0x000fe40007810000 */
[----:B------:R-:W-:Y:S02]  /*101a0*/  FMNMX.FTZ R10, R214, R6, !PT ;  /* 0x00000006d60a7209 */ /* 0x000fe40007810000 */
[----:B------:R-:W-:Y:S01]  /*101b0*/  FMNMX.FTZ R105, R245, R105, !PT ;  /* 0x00000069f5697209 */ /* 0x000fe20007810000 */
[----:B------:R-:W-:Y:S06]  /*101c0*/  @P0 BRA `(.L_x_175) ;  /* 0xffffffe400b00947 */ /* 0x000fec000383ffff */
.L_x_174:
[----:B-1----:R-:W-:Y:S01]  /*101d0*/  FMNMX.FTZ R8, R217, R10, !PT ;  /* 0x0000000ad9087209 */ /* 0x002fe20007810000 */
[----:B------:R-:W-:Y:S01]  /*101e0*/  SHFL.BFLY PT, R9, R105, 0x2, 0x1f ;  /* 0x0c401f0069097f89 */ /* 0x000fe200000e0000 */
[----:B------:R-:W-:Y:S01]  /*101f0*/  FMNMX.FTZ R7, R195, R11, !PT ;  /* 0x0000000bc3077209 */ /* 0x000fe20007810000 */
[----:B------:R-:W-:Y:S01]  /*10200*/  UISETP.GT.AND UP0, UPT, UR12, UR15, UPT ;  /* 0x0000000f0c00728c */ /* 0x000fe2000bf04270 */
[----:B------:R-:W-:Y:S05]  /*10210*/  FMNMX.FTZ R8, R242, R8, !PT ;  /* 0x00000008f2087209 */ /* 0x000fea0007810000 */
[----:B------:R-:W-:Y:S01]  /*10220*/  LDSM.16.MT88.4 R36, [R222+0x9000] ;  /* 0x00900000de24783b */ /* 0x000fe20000004200 */
[----:B------:R-:W-:Y:S01]  /*10230*/  ISETP.GE.AND P0, PT, R5, R226, PT ;  /* 0x000000e20500720c */ /* 0x000fe20003f06270 */
[----:B------:R-:W-:Y:S01]  /*10240*/  UMOV UR24, UR12 ;  /* 0x0000000c00187c82 */ /* 0x000fe20008000000 */
[----:B------:R-:W-:Y:S02]  /*10250*/  FMNMX.FTZ R6, R181, R107, !PT ;  /* 0x0000006bb5067209 */ /* 0x000fe40007810000 */
[----:B------:R-:W-:Y:S02]  /*10260*/  FMNMX.FTZ R7, R194, R7, !PT ;  /* 0x00000007c2077209 */ /* 0x000fe40007810000 */
[----:B------:R-:W-:Y:S01]  /*10270*/  FMNMX.FTZ R104, R243, R8, !PT ;  /* 0x00000008f3687209 */ /* 0x000fe20007810000 */
[----:B------:R-:W-:Y:S01]  /*10280*/  LDSM.16.MT88.4 R52, [R220+0xa000] ;  /* 0x00a00000dc34783b */ /* 0x000fe20000004200 */
[C---:B------:R-:W-:Y:S02]  /*10290*/  ISETP.GE.OR P1, PT, R5.reuse, R231, !P1 ;  /* 0x000000e70500720c */ /* 0x040fe40004f26670 */
[----:B------:R-:W-:Y:S02]  /*102a0*/  ISETP.GE.OR P0, PT, R5, R230, !P0 ;  /* 0x000000e60500720c */ /* 0x000fe40004706670 */
        /* <DEDUP_REMOVED lines=8> */
[----:B------:R-:W-:Y:S01]  /*10330*/  FSEL R202, R44, -INF , !P6 ;  /* 0xff8000002cca7808 */ /* 0x000fe20007000000 */
[----:B------:R-:W1:Y:S01]  /*10340*/  SHFL.BFLY PT, R7, R104, 0x2, 0x1f ;  /* 0x0c401f0068077f89 */ /* 0x000e6200000e0000 */
[----:B------:R-:W-:Y:S02]  /*10350*/  FSEL R206, R45, -INF , !P5 ;  /* 0xff8000002dce7808 */ /* 0x000fe40006800000 */
[C---:B------:R-:W-:Y:S02]  /*10360*/  ISETP.GE.AND P5, PT, R4.reuse, R226, PT ;  /* 0x000000e20400720c */ /* 0x040fe40003fa6270 */
[C---:B------:R-:W-:Y:S02]  /*10370*/  ISETP.GE.AND P6, PT, R4.reuse, R229, PT ;  /* 0x000000e50400720c */ /* 0x040fe40003fc6270 */
[C---:B------:R-:W-:Y:S02]  /*10380*/  ISETP.GE.OR P5, PT, R4.reuse, R230, !P5 ;  /* 0x000000e60400720c */ /* 0x040fe40006fa6670 */
[----:B------:R-:W-:Y:S02]  /*10390*/  ISETP.GE.OR P6, PT, R4, R231, !P6 ;  /* 0x000000e70400720c */ /* 0x000fe400077c6670 */
[----:B------:R-:W-:Y:S02]  /*103a0*/  FMNMX.FTZ R4, R199, R6, !PT ;  /* 0x00000006c7047209 */ /* 0x000fe40007810000 */
[----:B------:R-:W-:Y:S02]  /*103b0*/  FSEL R204, R43, -INF , !P4 ;  /* 0xff8000002bcc7808 */ /* 0x000fe40006000000 */
[----:B------:R-:W-:Y:S02]  /*103c0*/  FMNMX.FTZ R4, R200, R4, !PT ;  /* 0x00000004c8047209 */ /* 0x000fe40007810000 */
[----:B------:R-:W-:Y:S02]  /*103d0*/  FSEL R218, R56, -INF , !P1 ;  /* 0xff80000038da7808 */ /* 0x000fe40004800000 */
[----:B------:R-:W-:Y:S02]  /*103e0*/  FMNMX.FTZ R4, R198, R4, !PT ;  /* 0x00000004c6047209 */ /* 0x000fe40007810000 */
[----:B------:R-:W-:Y:S02]  /*103f0*/  ISETP.GE.AND P1, PT, R2, R229, PT ;  /* 0x000000e50200720c */ /* 0x000fe40003f26270 */
[----:B------:R-:W-:Y:S02]  /*10400*/  FMNMX.FTZ R4, R201, R4, !PT ;  /* 0x00000004c9047209 */ /* 0x000fe40007810000 */
[----:B-1----:R-:W-:Y:S02]  /*10410*/  FMNMX.FTZ R104, R104, R7, !PT ;  /* 0x0000000768687209 */ /* 0x002fe40007810000 */
[----:B------:R-:W-:Y:S02]  /*10420*/  FMNMX.FTZ R4, R215, R4, !PT ;  /* 0x00000004d7047209 */ /* 0x000fe40007810000 */
[----:B------:R-:W-:Y:S02]  /*10430*/  FSEL R203, R46, -INF , !P3 ;  /* 0xff8000002ecb7808 */ /* 0x000fe40005800000 */
[----:B------:R-:W-:Y:S02]  /*10440*/  FMNMX.FTZ R7, R204, R4, !PT ;  /* 0x00000004cc077209 */ /* 0x000fe40007810000 */
[----:B------:R-:W-:Y:S01]  /*10450*/  ISETP.GE.OR P1, PT, R2, R231, !P1 ;  /* 0x000000e70200720c */ /* 0x000fe20004f26670 */
[----:B------:R-:W-:Y:S01]  /*10460*/  SHFL.BFLY PT, R4, R104, 0x1, 0x1f ;  /* 0x0c201f0068047f89 */ /* 0x000fe200000e0000 */
[----:B------:R-:W-:Y:S02]  /*10470*/  FMNMX.FTZ R5, R208, R5, !PT ;  /* 0x00000005d0057209 */ /* 0x000fe40007810000 */
[----:B------:R-:W-:Y:S02]  /*10480*/  FSEL R205, R47, -INF , !P2 ;  /* 0xff8000002fcd7808 */ /* 0x000fe40005000000 */
[----:B------:R-:W-:Y:S02]  /*10490*/  FMNMX.FTZ R7, R203, R7, !PT ;  /* 0x00000007cb077209 */ /* 0x000fe40007810000 */
[----:B------:R-:W-:Y:S02]  /*104a0*/  FSEL R235, R60, -INF , !P1 ;  /* 0xff8000003ceb7808 */ /* 0x000fe40004800000 */
[-C--:B------:R-:W-:Y:S02]  /*104b0*/  ISETP.GE.AND P1, PT, R2, R226.reuse, PT ;  /* 0x000000e20200720c */ /* 0x080fe40003f26270 */
[----:B------:R-:W-:Y:S02]  /*104c0*/  FMNMX.FTZ R5, R202, R5, !PT ;  /* 0x00000005ca057209 */ /* 0x000fe40007810000 */
[----:B------:R-:W-:Y:S02]  /*104d0*/  FMNMX.FTZ R7, R205, R7, !PT ;  /* 0x00000007cd077209 */ /* 0x000fe40007810000 */
[----:B------:R-:W-:Y:S02]  /*104e0*/  FSEL R236, R58, -INF , !P0 ;  /* 0xff8000003aec7808 */ /* 0x000fe40004000000 */
[----:B------:R-:W-:Y:S02]  /*104f0*/  FMNMX.FTZ R105, R105, R9, !PT ;  /* 0x0000000969697209 */ /* 0x000fe40007810000 */
[----:B------:R-:W-:Y:S02]  /*10500*/  FSEL R219, R57, -INF , !P6 ;  /* 0xff80000039db7808 */ /* 0x000fe40007000000 */
[C---:B------:R-:W-:Y:S01]  /*10510*/  ISETP.GE.AND P6, PT, R0.reuse, R229, PT ;  /* 0x000000e50000720c */ /* 0x040fe20003fc6270 */
[----:B------:R-:W1:Y:S01]  /*10520*/  SHFL.BFLY PT, R6, R105, 0x1, 0x1f ;  /* 0x0c201f0069067f89 */ /* 0x000e6200000e0000 */
[----:B------:R-:W-:Y:S02]  /*10530*/  ISETP.GE.AND P0, PT, R0, R226, PT ;  /* 0x000000e20000720c */ /* 0x000fe40003f06270 */
[----:B------:R-:W-:Y:S02]  /*10540*/  FMNMX.FTZ R103, R206, R5, !PT ;  /* 0x00000005ce677209 */ /* 0x000fe40007810000 */
[-C--:B------:R-:W-:Y:S02]  /*10550*/  ISETP.GE.OR P1, PT, R2, R230.reuse, !P1 ;  /* 0x000000e60200720c */ /* 0x080fe40004f26670 */
[----:B------:R-:W-:Y:S02]  /*10560*/  FSEL R237, R59, -INF , !P5 ;  /* 0xff8000003bed7808 */ /* 0x000fe40006800000 */
[----:B------:R-:W-:Y:S02]  /*10570*/  FMNMX.FTZ R2, R236, R7, !PT ;  /* 0x00000007ec027209 */ /* 0x000fe40007810000 */
[----:B------:R-:W-:Y:S02]  /*10580*/  ISETP.GE.OR P6, PT, R0, R231, !P6 ;  /* 0x000000e70000720c */ /* 0x000fe400077c6670 */
[----:B------:R-:W-:Y:S02]  /*10590*/  FMNMX.FTZ R103, R218, R103, !PT ;  /* 0x00000067da677209 */ /* 0x000fe40007810000 */
[----:B------:R-:W-:Y:S02]  /*105a0*/  ISETP.GE.OR P0, PT, R0, R230, !P0 ;  /* 0x000000e60000720c */ /* 0x000fe40004706670 */
[----:B------:R-:W-:Y:S02]  /*105b0*/  FMNMX.FTZ R0, R237, R2, !PT ;  /* 0x00000002ed007209 */ /* 0x000fe40007810000 */
[----:B------:R-:W-:Y:S02]  /*105c0*/  FSEL R239, R62, -INF , !P1 ;  /* 0xff8000003eef7808 */ /* 0x000fe40004800000 */
[----:B------:R-:W-:Y:S02]  /*105d0*/  FMNMX.FTZ R103, R219, R103, !PT ;  /* 0x00000067db677209 */ /* 0x000fe40007810000 */
[----:B------:R-:W-:Y:S02]  /*105e0*/  FSEL R108, R63, -INF , !P0 ;  /* 0xff8000003f6c7808 */ /* 0x000fe40004000000 */
[----:B------:R-:W-:Y:S02]  /*105f0*/  FMNMX.FTZ R0, R239, R0, !PT ;  /* 0x00000000ef007209 */ /* 0x000fe40007810000 */
[----:B------:R-:W-:Y:S02]  /*10600*/  FSEL R238, R61, -INF , !P6 ;  /* 0xff8000003dee7808 */ /* 0x000fe40007000000 */
[----:B------:R-:W-:Y:S02]  /*10610*/  FMNMX.FTZ R103, R235, R103, !PT ;  /* 0x00000067eb677209 */ /* 0x000fe40007810000 */
[----:B------:R-:W-:Y:S02]  /*10620*/  FMNMX.FTZ R0, R108, R0, !PT ;  /* 0x000000006c007209 */ /* 0x000fe40007810000 */
[----:B------:R-:W-:Y:S02]  /*10630*/  FMNMX.FTZ R103, R238, R103, !PT ;  /* 0x00000067ee677209 */ /* 0x000fe40007810000 */
[----:B-1----:R-:W-:Y:S01]  /*10640*/  FMNMX.FTZ R105, R105, R6, !PT ;  /* 0x0000000669697209 */ /* 0x002fe20007810000 */
[----:B------:R-:W1:Y:S01]  /*10650*/  SHFL.BFLY PT, R2, R0, 0x2, 0x1f ;  /* 0x0c401f0000027f89 */ /* 0x000e6200000e0000 */
[----:B------:R-:W-:Y:S02]  /*10660*/  FMNMX.FTZ R104, R104, R4, !PT ;  /* 0x0000000468687209 */ /* 0x000fe40007810000 */
[C---:B------:R-:W-:Y:S05]  /*10670*/  FSETP.NEU.FTZ.AND P3, PT, R105.reuse, -INF , PT ;  /* 0xff8000006900780b */ /* 0x040fea0003f7d000 */
[----:B------:R-:W2:Y:S01]  /*10680*/  SHFL.BFLY PT, R5, R103, 0x2, 0x1f ;  /* 0x0c401f0067057f89 */ /* 0x000ea200000e0000 */
[----:B------:R-:W-:Y:S01]  /*10690*/  FMUL.FTZ R109, R105, UR4 ;  /* 0x00000004696d7c20 */ /* 0x000fe20008410000 */
[C---:B------:R-:W-:Y:S01]  /*106a0*/  FSETP.NEU.FTZ.AND P2, PT, R104.reuse, -INF , PT ;  /* 0xff8000006800780b */ /* 0x040fe20003f5d000 */
[----:B------:R-:W-:Y:S03]  /*106b0*/  FMUL.FTZ R110, R104, UR4 ;  /* 0x00000004686e7c20 */ /* 0x000fe60008410000 */
[----:B------:R-:W-:Y:S02]  /*106c0*/  FSEL R109, R109, RZ, P3 ;  /* 0x000000ff6d6d7208 */ /* 0x000fe40001800000 */
[----:B------:R-:W-:Y:S03]  /*106d0*/  FSEL R110, R110, RZ, P2 ;  /* 0x000000ff6e6e7208 */ /* 0x000fe60001000000 */
[--C-:B------:R-:W-:Y:S02]  /*106e0*/  FFMA.FTZ R4, R102, UR4, -R109.reuse ;  /* 0x0000000466047c23 */ /* 0x100fe4000801086d */
[--C-:B------:R-:W-:Y:S02]  /*106f0*/  FFMA.FTZ R60, R193, UR4, -R110.reuse ;  /* 0x00000004c13c7c23 */ /* 0x100fe4000801086e */
[----:B------:R3:W-:Y:S01]  /*10700*/  MUFU.EX2 R248, R4 ;  /* 0x0000000400f87308 */ /* 0x0007e20000000800 */
[----:B-1----:R-:W-:Y:S01]  /*10710*/  FMNMX.FTZ R0, R0, R2, !PT ;  /* 0x0000000200007209 */ /* 0x002fe20007810000 */
[--C-:B------:R-:W-:Y:S01]  /*10720*/  FFMA.FTZ R2, R16, UR4, -R109.reuse ;  /* 0x0000000410027c23 */ /* 0x100fe2000801086d */
[----:B--2---:R-:W-:Y:S07]  /*10730*/  FMNMX.FTZ R103, R103, R5, !PT ;  /* 0x0000000567677209 */ /* 0x004fee0007810000 */
[----:B------:R1:W-:Y:S01]  /*10740*/  MUFU.EX2 R61, R2 ;  /* 0x00000002003d7308 */ /* 0x0003e20000000800 */
[----:B------:R-:W2:Y:S01]  /*10750*/  SHFL.BFLY PT, R5, R103, 0x1, 0x1f ;  /* 0x0c201f0067057f89 */ /* 0x000ea200000e0000 */
[----:B---3--:R-:W-:Y:S08]  /*10760*/  FFMA.FTZ R4, R183, UR4, -R109 ;  /* 0x00000004b7047c23 */ /* 0x008ff0000801086d */
[----:B------:R3:W4:Y:S01]  /*10770*/  MUFU.EX2 R65, R4 ;  /* 0x0000000400417308 */ /* 0x0007220000000800 */
[----:B-1----:R-:W1:Y:S01]  /*10780*/  SHFL.BFLY PT, R2, R0, 0x1, 0x1f ;  /* 0x0c201f0000027f89 */ /* 0x002e6200000e0000 */
[----:B--2---:R-:W-:Y:S01]  /*10790*/  FMNMX.FTZ R103, R103, R5, !PT ;  /* 0x0000000567677209 */ /* 0x004fe20007810000 */
[--C-:B---3--:R-:W-:Y:S01]  /*107a0*/  FFMA.FTZ R4, R101, UR4, -R110.reuse ;  /* 0x0000000465047c23 */ /* 0x108fe2000801086e */
[----:B----4-:R-:W-:Y:S02]  /*107b0*/  F2FP.F16.F32.PACK_AB R176, R65, R248 ;  /* 0x000000f841b0723e */ /* 0x010fe400000000ff */
[C---:B------:R-:W-:Y:S01]  /*107c0*/  FSETP.NEU.FTZ.AND P1, PT, R103.reuse, -INF , PT ;  /* 0xff8000006700780b */ /* 0x040fe20003f3d000 */
[----:B------:R-:W-:Y:S03]  /*107d0*/  FMUL.FTZ R111, R103, UR4 ;  /* 0x00000004676f7c20 */ /* 0x000fe60008410000 */
[----:B------:R2:W-:Y:S02]  /*107e0*/  MUFU.EX2 R67, R4 ;  /* 0x0000000400437308 */ /* 0x0005e40000000800 */
[----:B------:R-:W-:Y:S02]  /*107f0*/  FSEL R111, R111, RZ, P1 ;  /* 0x000000ff6f6f7208 */ /* 0x000fe40000800000 */
[----:B-1----:R-:W-:Y:S03]  /*10800*/  FMNMX.FTZ R102, R0, R2, !PT ;  /* 0x0000000200667209 */ /* 0x002fe60007810000 */
[--C-:B------:R-:W-:Y:S01]  /*10810*/  FFMA.FTZ R0, R184, UR4, -R111.reuse ;  /* 0x00000004b8007c23 */ /* 0x100fe2000801086f */
[--C-:B------:R-:W-:Y:S01]  /*10820*/  FFMA.FTZ R2, R13, UR4, -R111.reuse ;  /* 0x000000040d027c23 */ /* 0x100fe2000801086f */
[C---:B------:R-:W-:Y:S01]  /*10830*/  FSETP.NEU.FTZ.AND P0, PT, R102.reuse, -INF , PT ;  /* 0xff8000006600780b */ /* 0x040fe20003f1d000 */
[----:B------:R-:W-:Y:S01]  /*10840*/  FMUL.FTZ R184, R102, UR4 ;  /* 0x0000000466b87c20 */ /* 0x000fe20008410000 */
[----:B------:R1:W-:Y:S04]  /*10850*/  MUFU.EX2 R24, R0 ;  /* 0x0000000000187308 */ /* 0x0003e80000000800 */
[----:B------:R-:W-:Y:S01]  /*10860*/  FSEL R184, R184, RZ, P0 ;  /* 0x000000ffb8b87208 */ /* 0x000fe20000000000 */
[----:B--2---:R-:W-:Y:S05]  /*10870*/  FFMA.FTZ R4, R182, UR4, -R110 ;  /* 0x00000004b6047c23 */ /* 0x004fea000801086e */
[----:B------:R2:W-:Y:S10]  /*10880*/  MUFU.EX2 R66, R2 ;  /* 0x0000000200427308 */ /* 0x0005f40000000800 */
[----:B------:R3:W4:Y:S01]  /*10890*/  MUFU.EX2 R64, R4 ;  /* 0x0000000400407308 */ /* 0x0007220000000800 */
[----:B-1----:R-:W-:Y:S09]  /*108a0*/  FFMA.FTZ R0, R12, UR4, -R111 ;  /* 0x000000040c007c23 */ /* 0x002ff2000801086f */
[----:B------:R1:W5:Y:S01]  /*108b0*/  MUFU.EX2 R249, R0 ;  /* 0x0000000000f97308 */ /* 0x0003620000000800 */
[--C-:B--2---:R-:W-:Y:S09]  /*108c0*/  FFMA.FTZ R2, R15, UR4, -R184.reuse ;  /* 0x000000040f027c23 */ /* 0x104ff200080108b8 */
[----:B------:R2:W-:Y:S01]  /*108d0*/  MUFU.EX2 R63, R2 ;  /* 0x00000002003f7308 */ /* 0x0005e20000000800 */
[----:B---3--:R-:W-:Y:S01]  /*108e0*/  FFMA.FTZ R4, R17, UR4, -R109 ;  /* 0x0000000411047c23 */ /* 0x008fe2000801086d */
[----:B----4-:R-:W-:Y:S08]  /*108f0*/  F2FP.F16.F32.PACK_AB R177, R64, R67 ;  /* 0x0000004340b1723e */ /* 0x010ff000000000ff */
[----:B------:R3:W4:Y:S01]  /*10900*/  MUFU.EX2 R251, R4 ;  /* 0x0000000400fb7308 */ /* 0x0007220000000800 */
[----:B-1----:R-:W-:Y:S01]  /*10910*/  FFMA.FTZ R0, R181, UR4, -R184 ;  /* 0x00000004b5007c23 */ /* 0x002fe200080108b8 */
[----:B-----5:R-:W-:Y:S08]  /*10920*/  F2FP.F16.F32.PACK_AB R182, R66, R249 ;  /* 0x000000f942b6723e */ /* 0x020ff000000000ff */
[----:B------:R1:W-:Y:S01]  /*10930*/  MUFU.EX2 R25, R0 ;  /* 0x0000000000197308 */ /* 0x0003e20000000800 */
[----:B--2---:R-:W-:Y:S05]  /*10940*/  FSEL R2, R104, RZ, P2 ;  /* 0x000000ff68027208 */ /* 0x004fea0001000000 */
[----:B------:R-:W-:Y:S01]  /*10950*/  FADD.FTZ R2, -R2, R100 ;  /* 0x0000006402027221 */ /* 0x000fe20000010100 */
[----:B---3--:R-:W-:Y:S03]  /*10960*/  FFMA.FTZ R4, R18, UR4, -R110 ;  /* 0x0000000412047c23 */ /* 0x008fe6000801086e */
[----:B------:R-:W-:Y:S01]  /*10970*/  FMUL.FTZ R2, R2, UR4 ;  /* 0x0000000402027c20 */ /* 0x000fe20008410000 */
[----:B----4-:R-:W-:Y:S01]  /*10980*/  F2FP.F16.F32.PACK_AB R178, R251, R61 ;  /* 0x0000003dfbb2723e */ /* 0x010fe200000000ff */
[----:B------:R2:W-:Y:S01]  /*10990*/  MUFU.EX2 R26, R4 ;  /* 0x00000004001a7308 */ /* 0x0005e20000000800 */
[----:B-1----:R-:W-:Y:S09]  /*109a0*/  FFMA.FTZ R0, R185, UR4, -R184 ;  /* 0x00000004b9007c23 */ /* 0x002ff200080108b8 */
[----:B------:R1:W3:Y:S10]  /*109b0*/  MUFU.EX2 R62, R0 ;  /* 0x00000000003e7308 */ /* 0x0002f40000000800 */
[----:B------:R-:W4:Y:S01]  /*109c0*/  MUFU.EX2 R100, R2 ;  /* 0x0000000200647308 */ /* 0x000f220000000800 */
[----:B--2---:R-:W-:Y:S09]  /*109d0*/  FFMA.FTZ R4, R19, UR4, -R110 ;  /* 0x0000000413047c23 */ /* 0x004ff2000801086e */
[----:B------:R2:W-:Y:S01]  /*109e0*/  MUFU.EX2 R252, R4 ;  /* 0x0000000400fc7308 */ /* 0x0005e20000000800 */
[----:B-1----:R-:W-:Y:S01]  /*109f0*/  FFMA.FTZ R0, R14, UR4, -R184 ;  /* 0x000000040e007c23 */ /* 0x002fe200080108b8 */
[----:B---3--:R-:W-:Y:S08]  /*10a00*/  F2FP.F16.F32.PACK_AB R181, R62, R25 ;  /* 0x000000193eb5723e */ /* 0x008ff000000000ff */
[----:B------:R1:W3:Y:S01]  /*10a10*/  MUFU.EX2 R250, R0 ;  /* 0x0000000000fa7308 */ /* 0x0002e20000000800 */
[C---:B----4-:R-:W-:Y:S01]  /*10a20*/  FMUL.FTZ R34, R100.reuse, R138 ;  /* 0x0000008a64227220 */ /* 0x050fe20000410000 */
[C---:B------:R-:W-:Y:S01]  /*10a30*/  FMUL.FTZ R6, R100.reuse, R118 ;  /* 0x0000007664067220 */ /* 0x040fe20000410000 */
[C---:B------:R-:W-:Y:S01]  /*10a40*/  FMUL.FTZ R7, R100.reuse, R119 ;  /* 0x0000007764077220 */ /* 0x040fe20000410000 */
[C---:B------:R-:W-:Y:S01]  /*10a50*/  FMUL.FTZ R35, R100.reuse, R139 ;  /* 0x0000008b64237220 */ /* 0x040fe20000410000 */
[C---:B------:R-:W-:Y:S01]  /*10a60*/  FMUL.FTZ R18, R100.reuse, R126 ;  /* 0x0000007e64127220 */ /* 0x040fe20000410000 */
[C---:B------:R-:W-:Y:S01]  /*10a70*/  FMUL.FTZ R19, R100.reuse, R127 ;  /* 0x0000007f64137220 */ /* 0x040fe20000410000 */
[C---:B------:R-:W-:Y:S01]  /*10a80*/  FMUL.FTZ R50, R100.reuse, R154 ;  /* 0x0000009a64327220 */ /* 0x040fe20000410000 */
[----:B------:R-:W-:Y:S01]  /*10a90*/  FMUL.FTZ R51, R100, R155 ;  /* 0x0000009b64337220 */ /* 0x000fe20000410000 */
[----:B--2---:R-:W-:Y:S01]  /*10aa0*/  FFMA.FTZ R4, R180, UR4, -R111 ;  /* 0x00000004b4047c23 */ /* 0x004fe2000801086f */
[C---:B------:R-:W-:Y:S01]  /*10ab0*/  FMUL.FTZ R70, R100.reuse, R70 ;  /* 0x0000004664467220 */ /* 0x040fe20000410000 */
[C---:B------:R-:W-:Y:S01]  /*10ac0*/  FMUL.FTZ R71, R100.reuse, R71 ;  /* 0x0000004764477220 */ /* 0x040fe20000410000 */
[C---:B------:R-:W-:Y:S01]  /*10ad0*/  FMUL.FTZ R82, R100.reuse, R82 ;  /* 0x0000005264527220 */ /* 0x040fe20000410000 */
[----:B------:R-:W2:Y:S01]  /*10ae0*/  MUFU.EX2 R20, R4 ;  /* 0x0000000400147308 */ /* 0x000ea20000000800 */
[C---:B------:R-:W-:Y:S01]  /*10af0*/  FMUL.FTZ R83, R100.reuse, R83 ;  /* 0x0000005364537220 */ /* 0x040fe20000410000 */
[C---:B------:R-:W-:Y:S01]  /*10b00*/  FMUL.FTZ R86, R100.reuse, R86 ;  /* 0x0000005664567220 */ /* 0x040fe20000410000 */
[C---:B------:R-:W-:Y:S01]  /*10b10*/  FMUL.FTZ R87, R100.reuse, R87 ;  /* 0x0000005764577220 */ /* 0x040fe20000410000 */
[----:B-1----:R-:W-:Y:S01]  /*10b20*/  FSEL R0, R105, RZ, P3 ;  /* 0x000000ff69007208 */ /* 0x002fe20001800000 */
[C---:B------:R-:W-:Y:S01]  /*10b30*/  FMUL.FTZ R98, R100.reuse, R98 ;  /* 0x0000006264627220 */ /* 0x040fe20000410000 */
[----:B---3--:R-:W-:Y:S01]  /*10b40*/  F2FP.F16.F32.PACK_AB R183, R63, R250 ;  /* 0x000000fa3fb7723e */ /* 0x008fe200000000ff */
[----:B------:R-:W-:Y:S02]  /*10b50*/  FMUL.FTZ R99, R100, R99 ;  /* 0x0000006364637220 */ /* 0x000fe40000410000 */
[----:B------:R-:W-:Y:S04]  /*10b60*/  FADD.FTZ R0, -R0, R3 ;  /* 0x0000000300007221 */ /* 0x000fe80000010100 */
[----:B------:R-:W-:Y:S01]  /*10b70*/  FMUL.FTZ R3, R0, UR4 ;  /* 0x0000000400037c20 */ /* 0x000fe20008410000 */
[----:B------:R-:W-:Y:S03]  /*10b80*/  FSEL R0, R103, RZ, P1 ;  /* 0x000000ff67007208 */ /* 0x000fe60000800000 */
[----:B------:R1:W3:Y:S01]  /*10b90*/  MUFU.EX2 R101, R3 ;  /* 0x0000000300657308 */ /* 0x0002e20000000800 */
[----:B--2---:R-:W-:Y:S02]  /*10ba0*/  MOV R185, R20 ;  /* 0x0000001400b97202 */ /* 0x004fe40000000f00 */
[----:B------:R-:W2:Y:S02]  /*10bb0*/  LDSM.16.MT88.4 R20, [R220+0x9000] ;  /* 0x00900000dc14783b */ /* 0x000ea40000004200 */
[----:B------:R-:W-:Y:S01]  /*10bc0*/  F2FP.F16.F32.PACK_AB R180, R24, R185 ;  /* 0x000000b918b4723e */ /* 0x000fe200000000ff */
[----:B-1----:R-:W-:Y:S01]  /*10bd0*/  FADD.FTZ R3, -R0, R106 ;  /* 0x0000006a00037221 */ /* 0x002fe20000010100 */
[----:B------:R-:W-:Y:S01]  /*10be0*/  FSEL R0, R102, RZ, P0 ;  /* 0x000000ff66007208 */ /* 0x000fe20000000000 */
[C---:B---3--:R-:W-:Y:S01]  /*10bf0*/  FMUL.FTZ R16, R101.reuse, R124 ;  /* 0x0000007c65107220 */ /* 0x048fe20000410000 */
[----:B------:R-:W-:Y:S01]  /*10c00*/  FMUL.FTZ R4, R101, R116 ;  /* 0x0000007465047220 */ /* 0x000fe20000410000 */
[----:B------:R-:W-:Y:S01]  /*10c10*/  FMUL.FTZ R2, R3, UR4 ;  /* 0x0000000403027c20 */ /* 0x000fe20008410000 */
[----:B------:R-:W-:Y:S01]  /*10c20*/  FFMA.FTZ R3, R186, UR4, -R109 ;  /* 0x00000004ba037c23 */ /* 0x000fe2000801086d */
[----:B------:R-:W-:Y:S01]  /*10c30*/  FADD.FTZ R0, -R0, R107 ;  /* 0x0000006b00007221 */ /* 0x000fe20000010100 */
[----:B------:R-:W-:Y:S01]  /*10c40*/  MOV R186, R63 ;  /* 0x0000003f00ba7202 */ /* 0x000fe20000000f00 */
[C---:B------:R-:W-:Y:S01]  /*10c50*/  FMUL.FTZ R5, R101.reuse, R117 ;  /* 0x0000007565057220 */ /* 0x040fe20000410000 */
[----:B------:R-:W-:Y:S01]  /*10c60*/  MOV R107, R26 ;  /* 0x0000001a006b7202 */ /* 0x000fe20000000f00 */
[----:B------:R-:W1:Y:S01]  /*10c70*/  MUFU.EX2 R2, R2 ;  /* 0x0000000200027308 */ /* 0x000e620000000800 */
[----:B------:R-:W-:Y:S01]  /*10c80*/  FMUL.FTZ R0, R0, UR4 ;  /* 0x0000000400007c20 */ /* 0x000fe20008410000 */
[C---:B------:R-:W-:Y:S01]  /*10c90*/  FMUL.FTZ R17, R101.reuse, R125 ;  /* 0x0000007d65117220 */ /* 0x040fe20000410000 */
[----:B------:R-:W-:Y:S01]  /*10ca0*/  F2FP.F16.F32.PACK_AB R179, R252, R107 ;  /* 0x0000006bfcb3723e */ /* 0x000fe200000000ff */
[----:B------:R-:W-:Y:S01]  /*10cb0*/  LDSM.16.MT88.4 R116, [R220+0xb000] ;  /* 0x00b00000dc74783b */ /* 0x000fe20000004200 */
[----:B------:R-:W-:Y:S01]  /*10cc0*/  MOV R125, R24 ;  /* 0x00000018007d7202 */ /* 0x000fe20000000f00 */
[C---:B------:R-:W-:Y:S01]  /*10cd0*/  FMUL.FTZ R48, R101.reuse, R152 ;  /* 0x0000009865307220 */ /* 0x040fe20000410000 */
[C---:B------:R-:W-:Y:S03]  /*10ce0*/  FMUL.FTZ R49, R101.reuse, R153 ;  /* 0x0000009965317220 */ /* 0x040fe60000410000 */
[----:B------:R-:W3:Y:S01]  /*10cf0*/  MUFU.EX2 R0, R0 ;  /* 0x0000000000007308 */ /* 0x000ee20000000800 */
[C---:B------:R-:W-:Y:S01]  /*10d00*/  FMUL.FTZ R33, R101.reuse, R137 ;  /* 0x0000008965217220 */ /* 0x040fe20000410000 */
[C---:B------:R-:W-:Y:S01]  /*10d10*/  FMUL.FTZ R32, R101.reuse, R136 ;  /* 0x0000008865207220 */ /* 0x040fe20000410000 */
[C---:B------:R-:W-:Y:S01]  /*10d20*/  FMUL.FTZ R68, R101.reuse, R68 ;  /* 0x0000004465447220 */ /* 0x040fe20000410000 */
[----:B------:R-:W-:Y:S01]  /*10d30*/  LDSM.16.MT88.4 R152, [R220+0xac00] ;  /* 0x00ac0000dc98783b */ /* 0x000fe20000004200 */
[C---:B------:R-:W-:Y:S01]  /*10d40*/  FMUL.FTZ R69, R101.reuse, R69 ;  /* 0x0000004565457220 */ /* 0x040fe20000410000 */
[C---:B------:R-:W-:Y:S01]  /*10d50*/  FMUL.FTZ R80, R101.reuse, R80 ;  /* 0x0000005065507220 */ /* 0x040fe20000410000 */
[C---:B------:R-:W-:Y:S01]  /*10d60*/  FMUL.FTZ R81, R101.reuse, R81 ;  /* 0x0000005165517220 */ /* 0x040fe20000410000 */
[-C--:B--2---:R-:W-:Y:S01]  /*10d70*/  HMMA.16816.F32 R4, R176, R20.reuse, R4 ;  /* 0x00000014b004723c */ /* 0x084fe20000001804 */
[----:B------:R-:W-:Y:S04]  /*10d80*/  PLOP3.LUT P0, PT, PT, PT, UP0, 0x80, 0x0 ;  /* 0x000000000000781c */ /* 0x000fe80003f0f008 */
[C---:B-1----:R-:W-:Y:S01]  /*10d90*/  FMUL.FTZ R13, R2.reuse, R121 ;  /* 0x00000079020d7220 */ /* 0x042fe20000410000 */
[C---:B------:R-:W-:Y:S01]  /*10da0*/  FMUL.FTZ R57, R2.reuse, R161 ;  /* 0x000000a102397220 */ /* 0x040fe20000410000 */
[----:B------:R1:W2:Y:S01]  /*10db0*/  MUFU.EX2 R121, R3 ;  /* 0x0000000300797308 */ /* 0x0002a20000000800 */
[----:B------:R-:W-:Y:S03]  /*10dc0*/  FMUL.FTZ R8, R2, R112 ;  /* 0x0000007002087220 */ /* 0x000fe60000410000 */
[C---:B---3--:R-:W-:Y:S01]  /*10dd0*/  FMUL.FTZ R31, R0.reuse, R143 ;  /* 0x0000008f001f7220 */ /* 0x048fe20000410000 */
[C---:B------:R-:W-:Y:S01]  /*10de0*/  FMUL.FTZ R14, R0.reuse, R122 ;  /* 0x0000007a000e7220 */ /* 0x040fe20000410000 */
[C---:B------:R-:W-:Y:S01]  /*10df0*/  FMUL.FTZ R15, R0.reuse, R123 ;  /* 0x0000007b000f7220 */ /* 0x040fe20000410000 */
[----:B------:R-:W-:Y:S01]  /*10e00*/  FMUL.FTZ R63, R0, R175 ;  /* 0x000000af003f7220 */ /* 0x000fe20000410000 */
[----:B------:R-:W-:Y:S01]  /*10e10*/  FMUL.FTZ R9, R2, R113 ;  /* 0x0000007102097220 */ /* 0x000fe20000410000 */
[C---:B------:R-:W-:Y:S01]  /*10e20*/  FMUL.FTZ R10, R0.reuse, R114 ;  /* 0x00000072000a7220 */ /* 0x040fe20000410000 */
[----:B------:R-:W-:Y:S01]  /*10e30*/  FMUL.FTZ R11, R0, R115 ;  /* 0x00000073000b7220 */ /* 0x000fe20000410000 */
[C---:B------:R-:W-:Y:S01]  /*10e40*/  FMUL.FTZ R12, R2.reuse, R120 ;  /* 0x00000078020c7220 */ /* 0x040fe20000410000 */
[----:B------:R-:W3:Y:S01]  /*10e50*/  LDSM.16.MT88.4 R112, [R222+0xa000] ;  /* 0x00a00000de70783b */ /* 0x000ee20000004200 */
[----:B------:R-:W-:Y:S01]  /*10e60*/  FMUL.FTZ R24, R2, R128 ;  /* 0x0000008002187220 */ /* 0x000fe20000410000 */
[C---:B------:R-:W-:Y:S01]  /*10e70*/  FMUL.FTZ R26, R0.reuse, R130 ;  /* 0x00000082001a7220 */ /* 0x040fe20000410000 */
[----:B------:R-:W-:Y:S01]  /*10e80*/  FMUL.FTZ R27, R0, R131 ;  /* 0x00000083001b7220 */ /* 0x000fe20000410000 */
[----:B------:R-:W-:Y:S01]  /*10e90*/  MOV R120, R25 ;  /* 0x0000001900787202 */ /* 0x000fe20000000f00 */
[C---:B------:R-:W-:Y:S04]  /*10ea0*/  HMMA.16816.F32 R8, R180.reuse, R20, R8 ;  /* 0x00000014b408723c */ /* 0x040fe80000001808 */
[--C-:B-1----:R-:W-:Y:S01]  /*10eb0*/  FFMA.FTZ R3, R188, UR4, -R109.reuse ;  /* 0x00000004bc037c23 */ /* 0x102fe2000801086d */
[----:B------:R-:W-:Y:S01]  /*10ec0*/  FMUL.FTZ R25, R2, R129 ;  /* 0x0000008102197220 */ /* 0x000fe20000410000 */
[-C--:B------:R-:W-:Y:S01]  /*10ed0*/  HMMA.16816.F32 R12, R180, R22.reuse, R12 ;  /* 0x00000016b40c723c */ /* 0x080fe2000000180c */
[----:B------:R-:W-:Y:S01]  /*10ee0*/  LDSM.16.MT88.4 R128, [R220+0xa400] ;  /* 0x00a40000dc80783b */ /* 0x000fe20000004200 */
[----:B------:R1:W-:Y:S03]  /*10ef0*/  MUFU.EX2 R188, R3 ;  /* 0x0000000300bc7308 */ /* 0x0003e60000000800 */
[----:B--2---:R-:W-:Y:S01]  /*10f00*/  MOV R136, R121 ;  /* 0x0000007900887202 */ /* 0x004fe20000000f00 */
[C---:B------:R-:W-:Y:S05]  /*10f10*/  HMMA.16816.F32 R16, R176.reuse, R22, R16 ;  /* 0x00000016b010723c */ /* 0x040fea0000001810 */
[C---:B------:R-:W-:Y:S01]  /*10f20*/  FMUL.FTZ R21, R101.reuse, R133 ;  /* 0x0000008565157220 */ /* 0x040fe20000410000 */
[----:B------:R-:W-:Y:S01]  /*10f30*/  MOV R133, R250 ;  /* 0x000000fa00857202 */ /* 0x000fe20000000f00 */
[----:B------:R-:W-:Y:S01]  /*10f40*/  FMUL.FTZ R23, R100, R135 ;  /* 0x0000008764177220 */ /* 0x000fe20000410000 */
[----:B------:R-:W-:Y:S03]  /*10f50*/  MOV R135, R252 ;  /* 0x000000fc00877202 */ /* 0x000fe60000000f00 */
[----:B------:R-:W-:Y:S01]  /*10f60*/  FMUL.FTZ R28, R2, R140 ;  /* 0x0000008c021c7220 */ /* 0x000fe20000410000 */
[----:B------:R-:W-:Y:S01]  /*10f70*/  MOV R140, R248 ;  /* 0x000000f8008c7202 */ /* 0x000fe20000000f00 */
[--C-:B-1----:R-:W-:Y:S01]  /*10f80*/  FFMA.FTZ R3, R192, UR4, -R110.reuse ;  /* 0x00000004c0037c23 */ /* 0x102fe2000801086e */
[C---:B------:R-:W-:Y:S01]  /*10f90*/  FMUL.FTZ R20, R101.reuse, R132 ;  /* 0x0000008465147220 */ /* 0x040fe20000410000 */
[----:B------:R-:W-:Y:S01]  /*10fa0*/  MOV R132, R249 ;  /* 0x000000f900847202 */ /* 0x000fe20000000f00 */
[----:B------:R-:W-:Y:S01]  /*10fb0*/  FMUL.FTZ R22, R100, R134 ;  /* 0x0000008664167220 */ /* 0x000fe20000410000 */
[----:B------:R1:W-:Y:S01]  /*10fc0*/  MUFU.EX2 R143, R3 ;  /* 0x00000003008f7308 */ /* 0x0003e20000000800 */
[----:B------:R-:W-:Y:S01]  /*10fd0*/  MOV R134, R251 ;  /* 0x000000fb00867202 */ /* 0x000fe20000000f00 */
[----:B------:R-:W-:Y:S01]  /*10fe0*/  FMUL.FTZ R56, R2, R160 ;  /* 0x000000a002387220 */ /* 0x000fe20000410000 */
[C---:B------:R-:W-:Y:S01]  /*10ff0*/  FMUL.FTZ R58, R0.reuse, R162 ;  /* 0x000000a2003a7220 */ /* 0x040fe20000410000 */
[----:B------:R-:W-:Y:S01]  /*11000*/  FMUL.FTZ R59, R0, R163 ;  /* 0x000000a3003b7220 */ /* 0x000fe20000410000 */
[----:B------:R-:W-:Y:S01]  /*11010*/  MOV R192, R65 ;  /* 0x0000004100c07202 */ /* 0x000fe20000000f00 */
[-C--:B------:R-:W-:Y:S03]  /*11020*/  HMMA.16816.F32 R20, R176, R36.reuse, R20 ;  /* 0x00000024b014723c */ /* 0x080fe60000001814 */
[----:B------:R-:W-:Y:S01]  /*11030*/  FMUL.FTZ R65, R101, R169 ;  /* 0x000000a965417220 */ /* 0x000fe20000410000 */
[C---:B------:R-:W-:Y:S01]  /*11040*/  FMUL.FTZ R72, R2.reuse, R72 ;  /* 0x0000004802487220 */ /* 0x040fe20000410000 */
[C---:B------:R-:W-:Y:S01]  /*11050*/  FMUL.FTZ R73, R2.reuse, R73 ;  /* 0x0000004902497220 */ /* 0x040fe20000410000 */
[C---:B------:R-:W-:Y:S05]  /*11060*/  HMMA.16816.F32 R24, R180.reuse, R36, R24 ;  /* 0x00000024b418723c */ /* 0x040fea0000001818 */
[--C-:B-1----:R-:W-:Y:S01]  /*11070*/  FFMA.FTZ R3, R187, UR4, -R109.reuse ;  /* 0x00000004bb037c23 */ /* 0x102fe2000801086d */
[----:B------:R-:W-:Y:S01]  /*11080*/  FMUL.FTZ R29, R2, R141 ;  /* 0x0000008d021d7220 */ /* 0x000fe20000410000 */
[--C-:B------:R-:W-:Y:S01]  /*11090*/  FFMA.FTZ R36, R189, UR4, -R110.reuse ;  /* 0x00000004bd247c23 */ /* 0x100fe2000801086e */
[C---:B------:R-:W-:Y:S01]  /*110a0*/  FMUL.FTZ R30, R0.reuse, R142 ;  /* 0x0000008e001e7220 */ /* 0x040fe20000410000 */
[----:B------:R1:W-:Y:S02]  /*110b0*/  MUFU.EX2 R122, R3 ;  /* 0x00000003007a7308 */ /* 0x0003e40000000800 */
[----:B------:R-:W-:Y:S01]  /*110c0*/  MOV R189, R120 ;  /* 0x0000007800bd7202 */ /* 0x000fe20000000f00 */
[----:B------:R-:W-:Y:S01]  /*110d0*/  FMUL.FTZ R74, R0, R74 ;  /* 0x0000004a004a7220 */ /* 0x000fe20000410000 */
[----:B------:R-:W-:Y:S01]  /*110e0*/  MOV R141, R67 ;  /* 0x00000043008d7202 */ /* 0x000fe20000000f00 */
[C---:B------:R-:W-:Y:S01]  /*110f0*/  FMUL.FTZ R67, R100.reuse, R171 ;  /* 0x000000ab64437220 */ /* 0x040fe20000410000 */
[-C--:B------:R-:W-:Y:S04]  /*11100*/  HMMA.16816.F32 R28, R180, R38.reuse, R28 ;  /* 0x00000026b41c723c */ /* 0x080fe8000000181c */
[----:B------:R2:W-:Y:S01]  /*11110*/  MUFU.EX2 R137, R36 ;  /* 0x0000002400897308 */ /* 0x0005e20000000800 */
[----:B------:R-:W-:Y:S01]  /*11120*/  MOV R142, R66 ;  /* 0x00000042008e7202 */ /* 0x000fe20000000f00 */
[----:B------:R-:W-:Y:S01]  /*11130*/  FMUL.FTZ R66, R100, R170 ;  /* 0x000000aa64427220 */ /* 0x000fe20000410000 */
[----:B------:R-:W-:Y:S01]  /*11140*/  FMUL.FTZ R75, R0, R75 ;  /* 0x0000004b004b7220 */ /* 0x000fe20000410000 */
[C---:B------:R-:W-:Y:S04]  /*11150*/  HMMA.16816.F32 R32, R176.reuse, R38, R32 ;  /* 0x00000026b020723c */ /* 0x040fe80000001820 */
[----:B-1----:R-:W-:Y:S01]  /*11160*/  FFMA.FTZ R3, R190, UR4, -R109 ;  /* 0x00000004be037c23 */ /* 0x002fe2000801086d */
[C---:B------:R-:W-:Y:S02]  /*11170*/  FMUL.FTZ R37, R101.reuse, R149 ;  /* 0x0000009565257220 */ /* 0x040fe40000410000 */
[C---:B------:R-:W-:Y:S01]  /*11180*/  FMUL.FTZ R38, R100.reuse, R150 ;  /* 0x0000009664267220 */ /* 0x040fe20000410000 */
[----:B------:R-:W-:Y:S01]  /*11190*/  FMUL.FTZ R39, R100, R151 ;  /* 0x0000009764277220 */ /* 0x000fe20000410000 */
[----:B------:R1:W4:Y:S02]  /*111a0*/  MUFU.EX2 R124, R3 ;  /* 0x00000003007c7308 */ /* 0x0003240000000800 */
[C---:B------:R-:W-:Y:S01]  /*111b0*/  FMUL.FTZ R40, R2.reuse, R144 ;  /* 0x0000009002287220 */ /* 0x040fe20000410000 */
[----:B------:R-:W-:Y:S01]  /*111c0*/  FMUL.FTZ R41, R2, R145 ;  /* 0x0000009102297220 */ /* 0x000fe20000410000 */
[C---:B--2---:R-:W-:Y:S01]  /*111d0*/  FMUL.FTZ R36, R101.reuse, R148 ;  /* 0x0000009465247220 */ /* 0x044fe20000410000 */
[C---:B------:R-:W-:Y:S01]  /*111e0*/  FMUL.FTZ R42, R0.reuse, R146 ;  /* 0x00000092002a7220 */ /* 0x040fe20000410000 */
[----:B------:R-:W-:Y:S01]  /*111f0*/  FMUL.FTZ R43, R0, R147 ;  /* 0x00000093002b7220 */ /* 0x000fe20000410000 */
[----:B------:R-:W-:Y:S01]  /*11200*/  MOV R148, R64 ;  /* 0x0000004000947202 */ /* 0x000fe20000000f00 */
[----:B------:R-:W-:Y:S01]  /*11210*/  FMUL.FTZ R64, R101, R168 ;  /* 0x000000a865407220 */ /* 0x000fe20000410000 */
[C---:B------:R-:W-:Y:S01]  /*11220*/  FMUL.FTZ R76, R2.reuse, R76 ;  /* 0x0000004c024c7220 */ /* 0x040fe20000410000 */
[----:B------:R-:W-:Y:S01]  /*11230*/  LDSM.16.MT88.4 R168, [R222+0xac00] ;  /* 0x00ac0000dea8783b */ /* 0x000fe20000004200 */
[-C--:B------:R-:W-:Y:S01]  /*11240*/  HMMA.16816.F32 R36, R176, R52.reuse, R36 ;  /* 0x00000034b024723c */ /* 0x080fe20000001824 */
[----:B------:R2:W-:Y:S02]  /*11250*/  MUFU.EX2 R149, R60 ;  /* 0x0000003c00957308 */ /* 0x0005e40000000800 */
[C---:B------:R-:W-:Y:S01]  /*11260*/  FMUL.FTZ R44, R2.reuse, R156 ;  /* 0x0000009c022c7220 */ /* 0x040fe20000410000 */
[----:B------:R-:W-:Y:S01]  /*11270*/  FMUL.FTZ R45, R2, R157 ;  /* 0x0000009d022d7220 */ /* 0x000fe20000410000 */
[C---:B------:R-:W-:Y:S01]  /*11280*/  FMUL.FTZ R46, R0.reuse, R158 ;  /* 0x0000009e002e7220 */ /* 0x040fe20000410000 */
[C---:B------:R-:W-:Y:S05]  /*11290*/  HMMA.16816.F32 R40, R180.reuse, R52, R40 ;  /* 0x00000034b428723c */ /* 0x040fea0000001828 */
[----:B-1----:R-:W-:Y:S01]  /*112a0*/  FFMA.FTZ R3, R191, UR4, -R110 ;  /* 0x00000004bf037c23 */ /* 0x002fe2000801086e */
[----:B------:R-:W-:Y:S01]  /*112b0*/  FMUL.FTZ R47, R0, R159 ;  /* 0x0000009f002f7220 */ /* 0x000fe20000410000 */
[----:B----4-:R-:W-:Y:S01]  /*112c0*/  MOV R160, R124 ;  /* 0x0000007c00a07202 */ /* 0x010fe20000000f00 */
[C---:B------:R-:W-:Y:S01]  /*112d0*/  FMUL.FTZ R52, R101.reuse, R164 ;  /* 0x000000a465347220 */ /* 0x040fe20000410000 */
[----:B------:R1:W-:Y:S02]  /*112e0*/  MUFU.EX2 R123, R3 ;  /* 0x00000003007b7308 */ /* 0x0003e40000000800 */
[----:B------:R-:W-:Y:S01]  /*112f0*/  FMUL.FTZ R53, R101, R165 ;  /* 0x000000a565357220 */ /* 0x000fe20000410000 */
[C---:B--2---:R-:W-:Y:S01]  /*11300*/  FMUL.FTZ R60, R2.reuse, R172 ;  /* 0x000000ac023c7220 */ /* 0x044fe20000410000 */
[-C--:B------:R-:W-:Y:S03]  /*11310*/  HMMA.16816.F32 R44, R180, R54.reuse, R44 ;  /* 0x00000036b42c723c */ /* 0x080fe6000000182c */
[----:B------:R-:W-:Y:S01]  /*11320*/  FMUL.FTZ R77, R2, R77 ;  /* 0x0000004d024d7220 */ /* 0x000fe20000410000 */
[C---:B------:R-:W-:Y:S01]  /*11330*/  FMUL.FTZ R78, R0.reuse, R78 ;  /* 0x0000004e004e7220 */ /* 0x040fe20000410000 */
[----:B------:R-:W-:Y:S01]  /*11340*/  FMUL.FTZ R79, R0, R79 ;  /* 0x0000004f004f7220 */ /* 0x000fe20000410000 */
[C---:B------:R-:W-:Y:S05]  /*11350*/  HMMA.16816.F32 R48, R176.reuse, R54, R48 ;  /* 0x00000036b030723c */ /* 0x040fea0000001830 */
[----:B------:R-:W-:Y:S01]  /*11360*/  MOV R172, R61 ;  /* 0x0000003d00ac7202 */ /* 0x000fe20000000f00 */
[----:B------:R-:W-:Y:S01]  /*11370*/  FMUL.FTZ R61, R2, R173 ;  /* 0x000000ad023d7220 */ /* 0x000fe20000410000 */
[--C-:B-1----:R-:W-:Y:S01]  /*11380*/  FFMA.FTZ R3, R195, UR4, -R111.reuse ;  /* 0x00000004c3037c23 */ /* 0x102fe2000801086f */
[C---:B------:R-:W-:Y:S03]  /*11390*/  FMUL.FTZ R54, R100.reuse, R166 ;  /* 0x000000a664367220 */ /* 0x040fe60000410000 */
[----:B------:R1:W-:Y:S01]  /*113a0*/  MUFU.EX2 R138, R3 ;  /* 0x00000003008a7308 */ /* 0x0003e20000000800 */
[----:B------:R-:W-:Y:S01]  /*113b0*/  FMUL.FTZ R55, R100, R167 ;  /* 0x000000a764377220 */ /* 0x000fe20000410000 */
[--C-:B------:R-:W-:Y:S01]  /*113c0*/  FFMA.FTZ R106, R194, UR4, -R111.reuse ;  /* 0x00000004c26a7c23 */ /* 0x100fe2000801086f */
[----:B------:R-:W-:Y:S01]  /*113d0*/  MOV R173, R62 ;  /* 0x0000003e00ad7202 */ /* 0x000fe20000000f00 */
[----:B------:R-:W-:Y:S01]  /*113e0*/  FMUL.FTZ R62, R0, R174 ;  /* 0x000000ae003e7220 */ /* 0x000fe20000410000 */
[----:B------:R-:W-:Y:S01]  /*113f0*/  MOV R174, R125 ;  /* 0x0000007d00ae7202 */ /* 0x000fe20000000f00 */
[C---:B------:R-:W-:Y:S01]  /*11400*/  FMUL.FTZ R84, R101.reuse, R84 ;  /* 0x0000005465547220 */ /* 0x040fe20000410000 */
[----:B------:R-:W-:Y:S01]  /*11410*/  LDSM.16.MT88.4 R124, [R222+0x9400] ;  /* 0x00940000de7c783b */ /* 0x000fe20000004200 */
[-C--:B---3--:R-:W-:Y:S02]  /*11420*/  HMMA.16816.F32 R52, R176, R112.reuse, R52 ;  /* 0x00000070b034723c */ /* 0x088fe40000001834 */
[----:B------:R-:W2:Y:S01]  /*11430*/  MUFU.EX2 R144, R106 ;  /* 0x0000006a00907308 */ /* 0x000ea20000000800 */
[----:B------:R-:W-:Y:S01]  /*11440*/  FMUL.FTZ R85, R101, R85 ;  /* 0x0000005565557220 */ /* 0x000fe20000410000 */
[C---:B------:R-:W-:Y:S01]  /*11450*/  FMUL.FTZ R88, R2.reuse, R88 ;  /* 0x0000005802587220 */ /* 0x040fe20000410000 */
[----:B------:R-:W-:Y:S01]  /*11460*/  FMUL.FTZ R89, R2, R89 ;  /* 0x0000005902597220 */ /* 0x000fe20000410000 */
[C---:B------:R-:W-:Y:S05]  /*11470*/  HMMA.16816.F32 R56, R180.reuse, R112, R56 ;  /* 0x00000070b438723c */ /* 0x040fea0000001838 */
[--C-:B-1----:R-:W-:Y:S01]  /*11480*/  FFMA.FTZ R3, R196, UR4, -R111.reuse ;  /* 0x00000004c4037c23 */ /* 0x102fe2000801086f */
[-C--:B------:R-:W-:Y:S03]  /*11490*/  HMMA.16816.F32 R60, R180, R114.reuse, R60 ;  /* 0x00000072b43c723c */ /* 0x080fe6000000183c */
[----:B------:R1:W-:Y:S02]  /*114a0*/  MUFU.EX2 R161, R3 ;  /* 0x0000000300a17308 */ /* 0x0003e40000000800 */
[----:B------:R-:W-:Y:S01]  /*114b0*/  FMUL.FTZ R90, R0, R90 ;  /* 0x0000005a005a7220 */ /* 0x000fe20000410000 */
[C---:B------:R-:W-:Y:S01]  /*114c0*/  HMMA.16816.F32 R64, R176.reuse, R114, R64 ;  /* 0x00000072b040723c */ /* 0x040fe20000001840 */
[----:B------:R-:W3:Y:S04]  /*114d0*/  LDSM.16.MT88.4 R112, [R222+0xb000] ;  /* 0x00b00000de70783b */ /* 0x000ee80000004200 */
[----:B--2---:R-:W-:Y:S01]  /*114e0*/  F2FP.F16.F32.PACK_AB R120, R144, R138 ;  /* 0x0000008a9078723e */ /* 0x004fe200000000ff */
[-C--:B------:R-:W-:Y:S05]  /*114f0*/  HMMA.16816.F32 R68, R176, R116.reuse, R68 ;  /* 0x00000074b044723c */ /* 0x080fea0000001844 */
[----:B------:R-:W-:Y:S01]  /*11500*/  FMUL.FTZ R91, R0, R91 ;  /* 0x0000005b005b7220 */ /* 0x000fe20000410000 */
[C---:B------:R-:W-:Y:S05]  /*11510*/  HMMA.16816.F32 R72, R180.reuse, R116, R72 ;  /* 0x00000074b448723c */ /* 0x040fea0000001848 */
[----:B-1----:R-:W-:Y:S01]  /*11520*/  FFMA.FTZ R3, R197, UR4, -R111 ;  /* 0x00000004c5037c23 */ /* 0x002fe2000801086f */
[-C--:B------:R-:W-:Y:S03]  /*11530*/  HMMA.16816.F32 R76, R180, R118.reuse, R76 ;  /* 0x00000076b44c723c */ /* 0x080fe6000000184c */
[----:B------:R1:W2:Y:S02]  /*11540*/  MUFU.EX2 R175, R3 ;  /* 0x0000000300af7308 */ /* 0x0002a40000000800 */
[C---:B------:R-:W-:Y:S01]  /*11550*/  FMUL.FTZ R92, R2.reuse, R92 ;  /* 0x0000005c025c7220 */ /* 0x040fe20000410000 */
[C---:B------:R-:W-:Y:S01]  /*11560*/  HMMA.16816.F32 R80, R176.reuse, R118, R80 ;  /* 0x00000076b050723c */ /* 0x040fe20000001850 */
[----:B------:R-:W4:Y:S04]  /*11570*/  LDSM.16.MT88.4 R116, [R220+0x9400] ;  /* 0x00940000dc74783b */ /* 0x000f280000004200 */
[----:B------:R-:W-:Y:S01]  /*11580*/  FMUL.FTZ R93, R2, R93 ;  /* 0x0000005d025d7220 */ /* 0x000fe20000410000 */
[C---:B------:R-:W-:Y:S01]  /*11590*/  FMUL.FTZ R94, R0.reuse, R94 ;  /* 0x0000005e005e7220 */ /* 0x040fe20000410000 */
[----:B------:R-:W-:Y:S01]  /*115a0*/  FMUL.FTZ R95, R0, R95 ;  /* 0x0000005f005f7220 */ /* 0x000fe20000410000 */
[C---:B------:R-:W-:Y:S03]  /*115b0*/  FMUL.FTZ R96, R101.reuse, R96 ;  /* 0x0000006065607220 */ /* 0x040fe60000410000 */
[----:B------:R-:W-:Y:S01]  /*115c0*/  FMUL.FTZ R97, R101, R97 ;  /* 0x0000006165617220 */ /* 0x000fe20000410000 */
[----:B------:R-:W-:Y:S01]  /*115d0*/  MOV R162, R123 ;  /* 0x0000007b00a27202 */ /* 0x000fe20000000f00 */
[--C-:B------:R-:W-:Y:S01]  /*115e0*/  FFMA.FTZ R106, R198, UR4, -R184.reuse ;  /* 0x00000004c66a7c23 */ /* 0x100fe200080108b8 */
[--C-:B-1----:R-:W-:Y:S01]  /*115f0*/  FFMA.FTZ R3, R199, UR4, -R184.reuse ;  /* 0x00000004c7037c23 */ /* 0x102fe200080108b8 */
[----:B------:R-:W-:Y:S01]  /*11600*/  MOV R163, R122 ;  /* 0x0000007a00a37202 */ /* 0x000fe20000000f00 */
[-C--:B---3--:R-:W-:Y:S02]  /*11610*/  HMMA.16816.F32 R84, R176, R112.reuse, R84 ;  /* 0x00000070b054723c */ /* 0x088fe40000001854 */
[----:B------:R1:W-:Y:S01]  /*11620*/  MUFU.EX2 R139, R3 ;  /* 0x00000003008b7308 */ /* 0x0003e20000000800 */
[----:B--2---:R-:W-:Y:S03]  /*11630*/  F2FP.F16.F32.PACK_AB R122, R175, R161 ;  /* 0x000000a1af7a723e */ /* 0x004fe600000000ff */
[C---:B------:R-:W-:Y:S06]  /*11640*/  HMMA.16816.F32 R88, R180.reuse, R112, R88 ;  /* 0x00000070b458723c */ /* 0x040fec0000001858 */
[----:B------:R-:W-:Y:S01]  /*11650*/  MUFU.EX2 R251, R106 ;  /* 0x0000006a00fb7308 */ /* 0x000fe20000000800 */
[-C--:B------:R-:W-:Y:S04]  /*11660*/  HMMA.16816.F32 R92, R180, R114.reuse, R92 ;  /* 0x00000072b45c723c */ /* 0x080fe8000000185c */
[----:B------:R-:W-:Y:S02]  /*11670*/  F2FP.F16.F32.PACK_AB R112, R188, R136 ;  /* 0x00000088bc70723e */ /* 0x000fe400000000ff */
[----:B------:R-:W-:Y:S05]  /*11680*/  HMMA.16816.F32 R96, R176, R114, R96 ;  /* 0x00000072b060723c */ /* 0x000fea0000001860 */
[--C-:B-1----:R-:W-:Y:S01]  /*11690*/  FFMA.FTZ R3, R200, UR4, -R184.reuse ;  /* 0x00000004c8037c23 */ /* 0x102fe200080108b8 */
[----:B------:R-:W-:Y:S02]  /*116a0*/  F2FP.F16.F32.PACK_AB R113, R143, R137 ;  /* 0x000000898f71723e */ /* 0x000fe400000000ff */
[----:B------:R-:W-:Y:S01]  /*116b0*/  F2FP.F16.F32.PACK_AB R114, R160, R163 ;  /* 0x000000a3a072723e */ /* 0x000fe200000000ff */
[----:B------:R1:W2:Y:S02]  /*116c0*/  MUFU.EX2 R252, R3 ;  /* 0x0000000300fc7308 */ /* 0x0002a40000000800 */
[----:B------:R-:W-:Y:S07]  /*116d0*/  F2FP.F16.F32.PACK_AB R115, R149, R162 ;  /* 0x000000a29573723e */ /* 0x000fee00000000ff */
[-C--:B----4-:R-:W-:Y:S05]  /*116e0*/  HMMA.16816.F32 R4, R112, R116.reuse, R4 ;  /* 0x000000747004723c */ /* 0x090fea0000001804 */
[----:B-1----:R-:W-:Y:S01]  /*116f0*/  FFMA.FTZ R3, R201, UR4, -R184 ;  /* 0x00000004c9037c23 */ /* 0x002fe200080108b8 */
[----:B--2---:R-:W-:Y:S03]  /*11700*/  F2FP.F16.F32.PACK_AB R121, R252, R139 ;  /* 0x0000008bfc79723e */ /* 0x004fe600000000ff */
[----:B------:R1:W2:Y:S02]  /*11710*/  MUFU.EX2 R250, R3 ;  /* 0x0000000300fa7308 */ /* 0x0002a40000000800 */
[--C-:B-1----:R-:W-:Y:S01]  /*11720*/  FFMA.FTZ R3, R211, UR4, -R109.reuse ;  /* 0x00000004d3037c23 */ /* 0x102fe2000801086d */
[----:B--2---:R-:W-:Y:S07]  /*11730*/  F2FP.F16.F32.PACK_AB R123, R250, R251 ;  /* 0x000000fbfa7b723e */ /* 0x004fee00000000ff */
[----:B------:R1:W-:Y:S01]  /*11740*/  MUFU.EX2 R248, R3 ;  /* 0x0000000300f87308 */ /* 0x0003e20000000800 */
[C---:B------:R-:W-:Y:S06]  /*11750*/  HMMA.16816.F32 R8, R120.reuse, R116, R8 ;  /* 0x000000747808723c */ /* 0x040fec0000001808 */
[-C--:B------:R-:W-:Y:S06]  /*11760*/  HMMA.16816.F32 R12, R120, R118.reuse, R12 ;  /* 0x00000076780c723c */ /* 0x080fec000000180c */
[C---:B------:R-:W-:Y:S01]  /*11770*/  HMMA.16816.F32 R16, R112.reuse, R118, R16 ;  /* 0x000000767010723c */ /* 0x040fe20000001810 */
[----:B------:R-:W2:Y:S04]  /*11780*/  LDSM.16.MT88.4 R116, [R222+0xa400] ;  /* 0x00a40000de74783b */ /* 0x000ea80000004200 */
[--C-:B-1----:R-:W-:Y:S01]  /*11790*/  FFMA.FTZ R3, R207, UR4, -R109.reuse ;  /* 0x00000004cf037c23 */ /* 0x102fe2000801086d */
[-C--:B------:R-:W-:Y:S03]  /*117a0*/  HMMA.16816.F32 R20, R112, R124.reuse, R20 ;  /* 0x0000007c7014723c */ /* 0x080fe60000001814 */
[----:B------:R1:W3:Y:S03]  /*117b0*/  MUFU.EX2 R249, R3 ;  /* 0x0000000300f97308 */ /* 0x0002e60000000800 */
[C---:B------:R-:W-:Y:S06]  /*117c0*/  HMMA.16816.F32 R24, R120.reuse, R124, R24 ;  /* 0x0000007c7818723c */ /* 0x040fec0000001818 */
[-C--:B------:R-:W-:Y:S06]  /*117d0*/  HMMA.16816.F32 R28, R120, R126.reuse, R28 ;  /* 0x0000007e781c723c */ /* 0x080fec000000181c */
[C---:B------:R-:W-:Y:S01]  /*117e0*/  HMMA.16816.F32 R32, R112.reuse, R126, R32 ;  /* 0x0000007e7020723c */ /* 0x040fe20000001820 */
[----:B------:R-:W4:Y:S04]  /*117f0*/  LDSM.16.MT88.4 R124, [R220+0xb400] ;  /* 0x00b40000dc7c783b */ /* 0x000f280000004200 */
[--C-:B-1----:R-:W-:Y:S01]  /*11800*/  FFMA.FTZ R3, R210, UR4, -R110.reuse ;  /* 0x00000004d2037c23 */ /* 0x102fe2000801086e */
[-C--:B------:R-:W-:Y:S03]  /*11810*/  HMMA.16816.F32 R36, R112, R128.reuse, R36 ;  /* 0x000000807024723c */ /* 0x080fe60000001824 */
[----:B------:R1:W-:Y:S03]  /*11820*/  MUFU.EX2 R211, R3 ;  /* 0x0000000300d37308 */ /* 0x0003e60000000800 */
[C---:B------:R-:W-:Y:S06]  /*11830*/  HMMA.16816.F32 R40, R120.reuse, R128, R40 ;  /* 0x000000807828723c */ /* 0x040fec0000001828 */
[-C--:B------:R-:W-:Y:S06]  /*11840*/  HMMA.16816.F32 R44, R120, R130.reuse, R44 ;  /* 0x00000082782c723c */ /* 0x080fec000000182c */
[C---:B------:R-:W-:Y:S01]  /*11850*/  HMMA.16816.F32 R48, R112.reuse, R130, R48 ;  /* 0x000000827030723c */ /* 0x040fe20000001830 */
[----:B------:R-:W5:Y:S04]  /*11860*/  LDSM.16.MT88.4 R128, [R222+0xb400] ;  /* 0x00b40000de80783b */ /* 0x000f680000004200 */
[--C-:B-1----:R-:W-:Y:S01]  /*11870*/  FFMA.FTZ R3, R216, UR4, -R110.reuse ;  /* 0x00000004d8037c23 */ /* 0x102fe2000801086e */
[-C--:B--2---:R-:W-:Y:S03]  /*11880*/  HMMA.16816.F32 R52, R112, R116.reuse, R52 ;  /* 0x000000747034723c */ /* 0x084fe60000001834 */
[----:B------:R1:W2:Y:S03]  /*11890*/  MUFU.EX2 R216, R3 ;  /* 0x0000000300d87308 */ /* 0x0002a60000000800 */
[C---:B------:R-:W-:Y:S06]  /*118a0*/  HMMA.16816.F32 R56, R120.reuse, R116, R56 ;  /* 0x000000747838723c */ /* 0x040fec0000001838 */
[-C--:B------:R-:W-:Y:S06]  /*118b0*/  HMMA.16816.F32 R60, R120, R118.reuse, R60 ;  /* 0x00000076783c723c */ /* 0x080fec000000183c */
[C---:B------:R-:W-:Y:S01]  /*118c0*/  HMMA.16816.F32 R64, R112.reuse, R118, R64 ;  /* 0x000000767040723c */ /* 0x040fe20000001840 */
[----:B------:R-:W2:Y:S04]  /*118d0*/  LDSM.16.MT88.4 R116, [R220+0x9800] ;  /* 0x00980000dc74783b */ /* 0x000ea80000004200 */
[--C-:B-1----:R-:W-:Y:S01]  /*118e0*/  FFMA.FTZ R3, R212, UR4, -R109.reuse ;  /* 0x00000004d4037c23 */ /* 0x102fe2000801086d */
[-C--:B----4-:R-:W-:Y:S03]  /*118f0*/  HMMA.16816.F32 R68, R112, R124.reuse, R68 ;  /* 0x0000007c7044723c */ /* 0x090fe60000001844 */
[----:B------:R1:W-:Y:S03]  /*11900*/  MUFU.EX2 R212, R3 ;  /* 0x0000000300d47308 */ /* 0x0003e60000000800 */
[C---:B------:R-:W-:Y:S06]  /*11910*/  HMMA.16816.F32 R72, R120.reuse, R124, R72 ;  /* 0x0000007c7848723c */ /* 0x040fec0000001848 */
[-C--:B------:R-:W-:Y:S06]  /*11920*/  HMMA.16816.F32 R76, R120, R126.reuse, R76 ;  /* 0x0000007e784c723c */ /* 0x080fec000000184c */
[C---:B------:R-:W-:Y:S01]  /*11930*/  HMMA.16816.F32 R80, R112.reuse, R126, R80 ;  /* 0x0000007e7050723c */ /* 0x040fe20000001850 */
[----:B------:R-:W4:Y:S04]  /*11940*/  LDSM.16.MT88.4 R124, [R222+0x9800] ;  /* 0x00980000de7c783b */ /* 0x000f280000004200 */
[----:B-1----:R-:W-:Y:S01]  /*11950*/  FFMA.FTZ R3, R213, UR4, -R109 ;  /* 0x00000004d5037c23 */ /* 0x002fe2000801086d */
[-C--:B-----5:R-:W-:Y:S03]  /*11960*/  HMMA.16816.F32 R84, R112, R128.reuse, R84 ;  /* 0x000000807054723c */ /* 0x0a0fe60000001854 */
[----:B------:R1:W5:Y:S03]  /*11970*/  MUFU.EX2 R213, R3 ;  /* 0x0000000300d57308 */ /* 0x0003660000000800 */
[C---:B------:R-:W-:Y:S06]  /*11980*/  HMMA.16816.F32 R88, R120.reuse, R128, R88 ;  /* 0x000000807858723c */ /* 0x040fec0000001858 */
[-C--:B------:R-:W-:Y:S06]  /*11990*/  HMMA.16816.F32 R92, R120, R130.reuse, R92 ;  /* 0x00000082785c723c */ /* 0x080fec000000185c */
[----:B------:R-:W-:Y:S01]  /*119a0*/  HMMA.16816.F32 R96, R112, R130, R96 ;  /* 0x000000827060723c */ /* 0x000fe20000001860 */
[----:B------:R-:W4:Y:S04]  /*119b0*/  LDSM.16.MT88.4 R128, [R220+0xa800] ;  /* 0x00a80000dc80783b */ /* 0x000f280000004200 */
[--C-:B-1----:R-:W-:Y:S01]  /*119c0*/  FFMA.FTZ R3, R214, UR4, -R110.reuse ;  /* 0x00000004d6037c23 */ /* 0x102fe2000801086e */
[----:B------:R-:W-:Y:S02]  /*119d0*/  MOV R214, R149 ;  /* 0x0000009500d67202 */ /* 0x000fe40000000f00 */
[----:B---3--:R-:W-:Y:S01]  /*119e0*/  F2FP.F16.F32.PACK_AB R112, R249, R248 ;  /* 0x000000f8f970723e */ /* 0x008fe200000000ff */
[----:B------:R1:W-:Y:S02]  /*119f0*/  MUFU.EX2 R207, R3 ;  /* 0x0000000300cf7308 */ /* 0x0003e40000000800 */
[----:B--2---:R-:W-:Y:S02]  /*11a00*/  F2FP.F16.F32.PACK_AB R113, R216, R211 ;  /* 0x000000d3d871723e */ /* 0x004fe400000000ff */
[----:B-----5:R-:W-:Y:S01]  /*11a10*/  F2FP.F16.F32.PACK_AB R114, R213, R212 ;  /* 0x000000d4d572723e */ /* 0x020fe200000000ff */
[----:B-1----:R-:W-:Y:S01]  /*11a20*/  FFMA.FTZ R3, R217, UR4, -R110 ;  /* 0x00000004d9037c23 */ /* 0x002fe2000801086e */
[----:B------:R-:W-:Y:S04]  /*11a30*/  MOV R217, R148 ;  /* 0x0000009400d97202 */ /* 0x000fe80000000f00 */
[----:B------:R1:W2:Y:S02]  /*11a40*/  MUFU.EX2 R210, R3 ;  /* 0x0000000300d27308 */ /* 0x0002a40000000800 */
[--C-:B-1----:R-:W-:Y:S01]  /*11a50*/  FFMA.FTZ R3, R209, UR4, -R111.reuse ;  /* 0x00000004d1037c23 */ /* 0x102fe2000801086f */
[----:B------:R-:W-:Y:S02]  /*11a60*/  MOV R209, R192 ;  /* 0x000000c000d17202 */ /* 0x000fe40000000f00 */
[----:B--2---:R-:W-:Y:S05]  /*11a70*/  F2FP.F16.F32.PACK_AB R115, R210, R207 ;  /* 0x000000cfd273723e */ /* 0x004fea00000000ff */
[----:B------:R1:W-:Y:S02]  /*11a80*/  MUFU.EX2 R201, R3 ;  /* 0x0000000300c97308 */ /* 0x0003e40000000800 */
[-C--:B------:R-:W-:Y:S03]  /*11a90*/  HMMA.16816.F32 R4, R112, R116.reuse, R4 ;  /* 0x000000747004723c */ /* 0x080fe60000001804 */
[--C-:B-1----:R-:W-:Y:S02]  /*11aa0*/  FFMA.FTZ R3, R208, UR4, -R111.reuse ;  /* 0x00000004d0037c23 */ /* 0x102fe4000801086f */
[----:B------:R-:W2:Y:S03]  /*11ab0*/  LDL.LU R208, [R1+0x10] ;  /* 0x0000100001d07983 */ /* 0x000ea60000300800 */
[----:B------:R1:W3:Y:S03]  /*11ac0*/  MUFU.EX2 R200, R3 ;  /* 0x0000000300c87308 */ /* 0x0002e60000000800 */
[--C-:B-1----:R-:W-:Y:S01]  /*11ad0*/  FFMA.FTZ R3, R202, UR4, -R111.reuse ;  /* 0x00000004ca037c23 */ /* 0x102fe2000801086f */
[----:B------:R-:W-:Y:S02]  /*11ae0*/  MOV R202, R189 ;  /* 0x000000bd00ca7202 */ /* 0x000fe40000000f00 */
[----:B---3--:R-:W-:Y:S04]  /*11af0*/  F2FP.F16.F32.PACK_AB R120, R200, R201 ;  /* 0x000000c9c878723e */ /* 0x008fe800000000ff */
[----:B------:R1:W-:Y:S02]  /*11b00*/  MUFU.EX2 R189, R3 ;  /* 0x0000000300bd7308 */ /* 0x0003e40000000800 */
[----:B-1----:R-:W-:Y:S01]  /*11b10*/  FFMA.FTZ R3, R206, UR4, -R111 ;  /* 0x00000004ce037c23 */ /* 0x002fe2000801086f */
[----:B------:R-:W-:Y:S07]  /*11b20*/  MOV R206, R144 ;  /* 0x0000009000ce7202 */ /* 0x000fee0000000f00 */
[----:B------:R1:W3:Y:S02]  /*11b30*/  MUFU.EX2 R190, R3 ;  /* 0x0000000300be7308 */ /* 0x0002e40000000800 */
[--C-:B-1----:R-:W-:Y:S01]  /*11b40*/  FFMA.FTZ R3, R215, UR4, -R184.reuse ;  /* 0x00000004d7037c23 */ /* 0x102fe200080108b8 */
[----:B------:R-:W-:Y:S02]  /*11b50*/  MOV R215, R143 ;  /* 0x0000008f00d77202 */ /* 0x000fe40000000f00 */
[----:B------:R-:W-:Y:S05]  /*11b60*/  MOV R143, R186 ;  /* 0x000000ba008f7202 */ /* 0x000fea0000000f00 */
[----:B------:R1:W-:Y:S01]  /*11b70*/  MUFU.EX2 R199, R3 ;  /* 0x0000000300c77308 */ /* 0x0003e20000000800 */
[----:B---3--:R-:W-:Y:S01]  /*11b80*/  F2FP.F16.F32.PACK_AB R122, R190, R189 ;  /* 0x000000bdbe7a723e */ /* 0x008fe200000000ff */
[--C-:B-1----:R-:W-:Y:S01]  /*11b90*/  FFMA.FTZ R3, R204, UR4, -R184.reuse ;  /* 0x00000004cc037c23 */ /* 0x102fe200080108b8 */
[----:B------:R-:W-:Y:S07]  /*11ba0*/  MOV R204, R188 ;  /* 0x000000bc00cc7202 */ /* 0x000fee0000000f00 */
[----:B------:R1:W3:Y:S02]  /*11bb0*/  MUFU.EX2 R188, R3 ;  /* 0x0000000300bc7308 */ /* 0x0002e40000000800 */
[--C-:B-1----:R-:W-:Y:S01]  /*11bc0*/  FFMA.FTZ R3, R203, UR4, -R184.reuse ;  /* 0x00000004cb037c23 */ /* 0x102fe200080108b8 */
[----:B------:R-:W-:Y:S02]  /*11bd0*/  MOV R203, R139 ;  /* 0x0000008b00cb7202 */ /* 0x000fe40000000f00 */
[----:B------:R-:W-:Y:S05]  /*11be0*/  MOV R139, R185 ;  /* 0x000000b9008b7202 */ /* 0x000fea0000000f00 */
[----:B------:R1:W-:Y:S01]  /*11bf0*/  MUFU.EX2 R187, R3 ;  /* 0x0000000300bb7308 */ /* 0x0003e20000000800 */
[----:B---3--:R-:W-:Y:S01]  /*11c00*/  F2FP.F16.F32.PACK_AB R121, R188, R199 ;  /* 0x000000c7bc79723e */ /* 0x008fe200000000ff */
[----:B-1----:R-:W-:Y:S02]  /*11c10*/  FFMA.FTZ R3, R205, UR4, -R184 ;  /* 0x00000004cd037c23 */ /* 0x002fe400080108b8 */
[----:B------:R-:W3:Y:S06]  /*11c20*/  LDL.LU R205, [R1+0x8] ;  /* 0x0000080001cd7983 */ /* 0x000eec0000300800 */
[----:B------:R1:W5:Y:S02]  /*11c30*/  MUFU.EX2 R186, R3 ;  /* 0x0000000300ba7308 */ /* 0x0003640000000800 */
[--C-:B-1----:R-:W-:Y:S01]  /*11c40*/  FFMA.FTZ R3, R240, UR4, -R109.reuse ;  /* 0x00000004f0037c23 */ /* 0x102fe2000801086d */
[----:B-----5:R-:W-:Y:S02]  /*11c50*/  F2FP.F16.F32.PACK_AB R123, R186, R187 ;  /* 0x000000bbba7b723e */ /* 0x020fe400000000ff */
[----:B------:R-:W-:Y:S05]  /*11c60*/  MOV R240, R138 ;  /* 0x0000008a00f07202 */ /* 0x000fea0000000f00 */
[----:B------:R1:W-:Y:S01]  /*11c70*/  MUFU.EX2 R198, R3 ;  /* 0x0000000300c67308 */ /* 0x0003e20000000800 */
[C---:B------:R-:W-:Y:S06]  /*11c80*/  HMMA.16816.F32 R8, R120.reuse, R116, R8 ;  /* 0x000000747808723c */ /* 0x040fec0000001808 */
[-C--:B------:R-:W-:Y:S06]  /*11c90*/  HMMA.16816.F32 R12, R120, R118.reuse, R12 ;  /* 0x00000076780c723c */ /* 0x080fec000000180c */
[C---:B------:R-:W-:Y:S01]  /*11ca0*/  HMMA.16816.F32 R16, R112.reuse, R118, R16 ;  /* 0x000000767010723c */ /* 0x040fe20000001810 */
[----:B------:R-:W5:Y:S04]  /*11cb0*/  LDSM.16.MT88.4 R116, [R222+0xa800] ;  /* 0x00a80000de74783b */ /* 0x000f680000004200 */
[--C-:B-1----:R-:W-:Y:S01]  /*11cc0*/  FFMA.FTZ R3, R241, UR4, -R109.reuse ;  /* 0x00000004f1037c23 */ /* 0x102fe2000801086d */
[-C--:B----4-:R-:W-:Y:S03]  /*11cd0*/  HMMA.16816.F32 R20, R112, R124.reuse, R20 ;  /* 0x0000007c7014723c */ /* 0x090fe60000001814 */
[----:B------:R1:W-:Y:S02]  /*11ce0*/  MUFU.EX2 R197, R3 ;  /* 0x0000000300c57308 */ /* 0x0003e40000000800 */
[----:B------:R-:W-:Y:S01]  /*11cf0*/  MOV R241, R137 ;  /* 0x0000008900f17202 */ /* 0x000fe20000000f00 */
[C---:B------:R-:W-:Y:S06]  /*11d00*/  HMMA.16816.F32 R24, R120.reuse, R124, R24 ;  /* 0x0000007c7818723c */ /* 0x040fec0000001818 */
[-C--:B------:R-:W-:Y:S06]  /*11d10*/  HMMA.16816.F32 R28, R120, R126.reuse, R28 ;  /* 0x0000007e781c723c */ /* 0x080fec000000181c */
[C---:B------:R-:W-:Y:S01]  /*11d20*/  HMMA.16816.F32 R32, R112.reuse, R126, R32 ;  /* 0x0000007e7020723c */ /* 0x040fe20000001820 */
[----:B------:R-:W4:Y:S04]  /*11d30*/  LDSM.16.MT88.4 R124, [R220+0xb800] ;  /* 0x00b80000dc7c783b */ /* 0x000f280000004200 */
[--C-:B-1----:R-:W-:Y:S01]  /*11d40*/  FFMA.FTZ R3, R242, UR4, -R110.reuse ;  /* 0x00000004f2037c23 */ /* 0x102fe2000801086e */
[-C--:B------:R-:W-:Y:S03]  /*11d50*/  HMMA.16816.F32 R36, R112, R128.reuse, R36 ;  /* 0x000000807024723c */ /* 0x080fe60000001824 */
[----:B------:R1:W-:Y:S02]  /*11d60*/  MUFU.EX2 R196, R3 ;  /* 0x0000000300c47308 */ /* 0x0003e40000000800 */
[----:B------:R-:W-:Y:S01]  /*11d70*/  MOV R242, R136 ;  /* 0x0000008800f27202 */ /* 0x000fe20000000f00 */
[C---:B------:R-:W-:Y:S06]  /*11d80*/  HMMA.16816.F32 R40, R120.reuse, R128, R40 ;  /* 0x000000807828723c */ /* 0x040fec0000001828 */
[-C--:B------:R-:W-:Y:S06]  /*11d90*/  HMMA.16816.F32 R44, R120, R130.reuse, R44 ;  /* 0x00000082782c723c */ /* 0x080fec000000182c */
[C---:B------:R-:W-:Y:S01]  /*11da0*/  HMMA.16816.F32 R48, R112.reuse, R130, R48 ;  /* 0x000000827030723c */ /* 0x040fe20000001830 */
[----:B------:R-:W2:Y:S04]  /*11db0*/  LDSM.16.MT88.4 R128, [R222+0xb800] ;  /* 0x00b80000de80783b */ /* 0x000ea80000004200 */
[--C-:B-1----:R-:W-:Y:S01]  /*11dc0*/  FFMA.FTZ R3, R243, UR4, -R110.reuse ;  /* 0x00000004f3037c23 */ /* 0x102fe2000801086e */
[-C--:B-----5:R-:W-:Y:S03]  /*11dd0*/  HMMA.16816.F32 R52, R112, R116.reuse, R52 ;  /* 0x000000747034723c */ /* 0x0a0fe60000001834 */
[----:B------:R1:W5:Y:S02]  /*11de0*/  MUFU.EX2 R194, R3 ;  /* 0x0000000300c27308 */ /* 0x0003640000000800 */
[----:B------:R-:W-:Y:S01]  /*11df0*/  MOV R243, R143 ;  /* 0x0000008f00f37202 */ /* 0x000fe20000000f00 */
[C---:B------:R-:W-:Y:S06]  /*11e00*/  HMMA.16816.F32 R56, R120.reuse, R116, R56 ;  /* 0x000000747838723c */ /* 0x040fec0000001838 */
[-C--:B------:R-:W-:Y:S06]  /*11e10*/  HMMA.16816.F32 R60, R120, R118.reuse, R60 ;  /* 0x00000076783c723c */ /* 0x080fec000000183c */
[C---:B------:R-:W-:Y:S05]  /*11e20*/  HMMA.16816.F32 R64, R112.reuse, R118, R64 ;  /* 0x000000767040723c */ /* 0x040fea0000001840 */
[--C-:B-1----:R-:W-:Y:S01]  /*11e30*/  FFMA.FTZ R3, R244, UR4, -R109.reuse ;  /* 0x00000004f4037c23 */ /* 0x102fe2000801086d */
[-C--:B----4-:R-:W-:Y:S03]  /*11e40*/  HMMA.16816.F32 R68, R112, R124.reuse, R68 ;  /* 0x0000007c7044723c */ /* 0x090fe60000001844 */
[----:B------:R1:W-:Y:S02]  /*11e50*/  MUFU.EX2 R195, R3 ;  /* 0x0000000300c37308 */ /* 0x0003e40000000800 */
[----:B------:R-:W-:Y:S01]  /*11e60*/  FFMA.FTZ R109, R245, UR4, -R109 ;  /* 0x00000004f56d7c23 */ /* 0x000fe2000801086d */
[C---:B------:R-:W-:Y:S05]  /*11e70*/  HMMA.16816.F32 R72, R120.reuse, R124, R72 ;  /* 0x0000007c7848723c */ /* 0x040fea0000001848 */
[----:B------:R-:W-:Y:S01]  /*11e80*/  MOV R245, R135 ;  /* 0x0000008700f57202 */ /* 0x000fe20000000f00 */
[-C--:B------:R-:W-:Y:S01]  /*11e90*/  HMMA.16816.F32 R76, R120, R126.reuse, R76 ;  /* 0x0000007e784c723c */ /* 0x080fe2000000184c */
[----:B------:R-:W4:Y:S04]  /*11ea0*/  MUFU.EX2 R193, R109 ;  /* 0x0000006d00c17308 */ /* 0x000f280000000800 */
[----:B------:R-:W-:Y:S01]  /*11eb0*/  MOV R244, R142 ;  /* 0x0000008e00f47202 */ /* 0x000fe20000000f00 */
[C---:B------:R-:W-:Y:S05]  /*11ec0*/  HMMA.16816.F32 R80, R112.reuse, R126, R80 ;  /* 0x0000007e7050723c */ /* 0x040fea0000001850 */
[--C-:B-1----:R-:W-:Y:S01]  /*11ed0*/  FFMA.FTZ R3, R247, UR4, -R110.reuse ;  /* 0x00000004f7037c23 */ /* 0x102fe2000801086e */
[-C--:B--2---:R-:W-:Y:S03]  /*11ee0*/  HMMA.16816.F32 R84, R112, R128.reuse, R84 ;  /* 0x000000807054723c */ /* 0x084fe60000001854 */
[----:B------:R1:W-:Y:S02]  /*11ef0*/  MUFU.EX2 R192, R3 ;  /* 0x0000000300c07308 */ /* 0x0003e40000000800 */
[----:B------:R-:W-:Y:S01]  /*11f00*/  FFMA.FTZ R110, R246, UR4, -R110 ;  /* 0x00000004f66e7c23 */ /* 0x000fe2000801086e */
[C---:B------:R-:W-:Y:S05]  /*11f10*/  HMMA.16816.F32 R88, R120.reuse, R128, R88 ;  /* 0x000000807858723c */ /* 0x040fea0000001858 */
[----:B------:R-:W-:Y:S01]  /*11f20*/  MOV R247, R134 ;  /* 0x0000008600f77202 */ /* 0x000fe20000000f00 */
[-C--:B------:R-:W-:Y:S01]  /*11f30*/  HMMA.16816.F32 R92, R120, R130.reuse, R92 ;  /* 0x00000082785c723c */ /* 0x080fe2000000185c */
[----:B------:R4:W-:Y:S04]  /*11f40*/  MUFU.EX2 R191, R110 ;  /* 0x0000006e00bf7308 */ /* 0x0009e80000000800 */
[----:B------:R-:W-:Y:S01]  /*11f50*/  MOV R246, R133 ;  /* 0x0000008500f67202 */ /* 0x000fe20000000f00 */
[----:B------:R-:W-:Y:S05]  /*11f60*/  HMMA.16816.F32 R96, R112, R130, R96 ;  /* 0x000000827060723c */ /* 0x000fea0000001860 */
[--C-:B-1----:R-:W-:Y:S01]  /*11f70*/  FFMA.FTZ R3, R218, UR4, -R111.reuse ;  /* 0x00000004da037c23 */ /* 0x102fe2000801086f */
[----:B------:R-:W-:Y:S02]  /*11f80*/  MOV R218, R132 ;  /* 0x0000008400da7202 */ /* 0x000fe40000000f00 */
[----:B------:R-:W1:Y:S01]  /*11f90*/  LDSM.16.MT88.4 R132, [R220+0x9c00] ;  /* 0x009c0000dc84783b */ /* 0x000e620000004200 */
[----:B------:R2:W-:Y:S02]  /*11fa0*/  MUFU.EX2 R183, R3 ;  /* 0x0000000300b77308 */ /* 0x0005e40000000800 */
[----:B-----5:R-:W-:Y:S02]  /*11fb0*/  F2FP.F16.F32.PACK_AB R109, R194, R196 ;  /* 0x000000c4c26d723e */ /* 0x020fe400000000ff */
[----:B----4-:R-:W-:Y:S01]  /*11fc0*/  F2FP.F16.F32.PACK_AB R110, R193, R195 ;  /* 0x000000c3c16e723e */ /* 0x010fe200000000ff */
[--C-:B--2---:R-:W-:Y:S01]  /*11fd0*/  FFMA.FTZ R3, R219, UR4, -R111.reuse ;  /* 0x00000004db037c23 */ /* 0x104fe2000801086f */
[----:B------:R-:W-:Y:S04]  /*11fe0*/  MOV R219, R107 ;  /* 0x0000006b00db7202 */ /* 0x000fe80000000f00 */
[----:B------:R2:W4:Y:S02]  /*11ff0*/  MUFU.EX2 R185, R3 ;  /* 0x0000000300b97308 */ /* 0x0005240000000800 */
[--C-:B--2---:R-:W-:Y:S01]  /*12000*/  FFMA.FTZ R3, R235, UR4, -R111.reuse ;  /* 0x00000004eb037c23 */ /* 0x104fe2000801086f */
[----:B------:R-:W-:Y:S01]  /*12010*/  FFMA.FTZ R111, R238, UR4, -R111 ;  /* 0x00000004ee6f7c23 */ /* 0x000fe2000801086f */
[----:B------:R-:W-:Y:S01]  /*12020*/  MOV R235, R139 ;  /* 0x0000008b00eb7202 */ /* 0x000fe20000000f00 */
[----:B------:R-:W2:Y:S05]  /*12030*/  LDL.LU R238, [R1+0xc] ;  /* 0x00000c0001ee7983 */ /* 0x000eaa0000300800 */
[----:B------:R5:W-:Y:S01]  /*12040*/  MUFU.EX2 R182, R3 ;  /* 0x0000000300b67308 */ /* 0x000be20000000800 */
[----:B----4-:R-:W-:Y:S01]  /*12050*/  F2FP.F16.F32.PACK_AB R176, R185, R183 ;  /* 0x000000b7b9b0723e */ /* 0x010fe200000000ff */
[----:B------:R-:W4:Y:S08]  /*12060*/  LDSM.16.MT88.4 R136, [R222+0x9c00] ;  /* 0x009c0000de88783b */ /* 0x000f300000004200 */
[----:B------:R1:W1:Y:S01]  /*12070*/  MUFU.EX2 R181, R111 ;  /* 0x0000006f00b57308 */ /* 0x0002620000000800 */
[--C-:B-----5:R-:W-:Y:S01]  /*12080*/  FFMA.FTZ R3, R236, UR4, -R184.reuse ;  /* 0x00000004ec037c23 */ /* 0x120fe200080108b8 */
[----:B------:R-:W-:Y:S08]  /*12090*/  MOV R236, R141 ;  /* 0x0000008d00ec7202 */ /* 0x000ff00000000f00 */
[----:B------:R5:W-:Y:S01]  /*120a0*/  MUFU.EX2 R107, R3 ;  /* 0x00000003006b7308 */ /* 0x000be20000000800 */
[----:B-1----:R-:W-:Y:S02]  /*120b0*/  F2FP.F16.F32.PACK_AB R111, R191, R192 ;  /* 0x000000c0bf6f723e */ /* 0x002fe400000000ff */
[----:B------:R-:W-:Y:S01]  /*120c0*/  F2FP.F16.F32.PACK_AB R178, R181, R182 ;  /* 0x000000b6b5b2723e */ /* 0x000fe200000000ff */
[--C-:B-----5:R-:W-:Y:S02]  /*120d0*/  FFMA.FTZ R3, R237, UR4, -R184.reuse ;  /* 0x00000004ed037c23 */ /* 0x120fe400080108b8 */
[----:B------:R-:W5:Y:S04]  /*120e0*/  LDL.LU R237, [R1+0x14] ;  /* 0x0000140001ed7983 */ /* 0x000f680000300800 */
[----:B------:R1:W4:Y:S02]  /*120f0*/  MUFU.EX2 R180, R3 ;  /* 0x0000000300b47308 */ /* 0x0003240000000800 */
[--C-:B-1----:R-:W-:Y:S01]  /*12100*/  FFMA.FTZ R3, R239, UR4, -R184.reuse ;  /* 0x00000004ef037c23 */ /* 0x102fe200080108b8 */
[----:B------:R-:W-:Y:S01]  /*12110*/  FFMA.FTZ R184, R108, UR4, -R184 ;  /* 0x000000046cb87c23 */ /* 0x000fe200080108b8 */
[----:B------:R-:W-:Y:S06]  /*12120*/  F2FP.F16.F32.PACK_AB R108, R197, R198 ;  /* 0x000000c6c56c723e */ /* 0x000fec00000000ff */
[----:B------:R1:W-:Y:S01]  /*12130*/  MUFU.EX2 R106, R3 ;  /* 0x00000003006a7308 */ /* 0x0003e20000000800 */
[----:B----4-:R-:W-:Y:S02]  /*12140*/  F2FP.F16.F32.PACK_AB R177, R180, R107 ;  /* 0x0000006bb4b1723e */ /* 0x010fe400000000ff */
[----:B------:R-:W-:Y:S01]  /*12150*/  MOV R239, R140 ;  /* 0x0000008c00ef7202 */ /* 0x000fe20000000f00 */
[-C--:B------:R-:W-:Y:S01]  /*12160*/  HMMA.16816.F32 R116, R108, R132.reuse, R4 ;  /* 0x000000846c74723c */ /* 0x080fe20000001804 */
[----:B------:R-:W4:Y:S05]  /*12170*/  LDSM.16.MT88.4 R4, [R220+0xbc00] ;  /* 0x00bc0000dc04783b */ /* 0x000f2a0000004200 */
[----:B------:R-:W3:Y:S01]  /*12180*/  MUFU.EX2 R184, R184 ;  /* 0x000000b800b87308 */ /* 0x000ee20000000800 */
[----:B-1----:R-:W-:Y:S01]  /*12190*/  FFMA.FTZ R3, R0, R208, R202 ;  /* 0x000000d000037223 */ /* 0x002fe200000100ca */
[----:B------:R-:W-:Y:S03]  /*121a0*/  MOV R208, R161 ;  /* 0x000000a100d07202 */ /* 0x000fe60000000f00 */
[----:B------:R-:W-:Y:S01]  /*121b0*/  MOV R202, R162 ;  /* 0x000000a200ca7202 */ /* 0x000fe20000000f00 */
[----:B------:R-:W-:Y:S01]  /*121c0*/  FADD.FTZ R3, R173, R3 ;  /* 0x00000003ad037221 */ /* 0x000fe20000010000 */
[----:B---3--:R-:W-:Y:S03]  /*121d0*/  F2FP.F16.F32.PACK_AB R179, R184, R106 ;  /* 0x0000006ab8b3723e */ /* 0x008fe600000000ff */
[----:B------:R-:W-:Y:S01]  /*121e0*/  FADD.FTZ R3, R246, R3 ;  /* 0x00000003f6037221 */ /* 0x000fe20000010000 */
[----:B------:R-:W-:Y:S01]  /*121f0*/  FFMA.FTZ R2, R2, R205, R235 ;  /* 0x000000cd02027223 */ /* 0x000fe200000100eb */
[----:B------:R-:W-:Y:S02]  /*12200*/  MOV R205, R203 ;  /* 0x000000cb00cd7202 */ /* 0x000fe40000000f00 */
[----:B------:R-:W-:Y:S01]  /*12210*/  MOV R203, R204 ;  /* 0x000000cc00cb7202 */ /* 0x000fe20000000f00 */
[----:B------:R-:W-:Y:S01]  /*12220*/  FADD.FTZ R2, R174, R2 ;  /* 0x00000002ae027221 */ /* 0x000fe20000010000 */
[C---:B------:R-:W-:Y:S01]  /*12230*/  HMMA.16816.F32 R112, R176.reuse, R132, R8 ;  /* 0x00000084b070723c */ /* 0x040fe20000001808 */
[----:B------:R-:W1:Y:S03]  /*12240*/  LDSM.16.MT88.4 R8, [R222+0xbc00] ;  /* 0x00bc0000de08783b */ /* 0x000e660000004200 */
[----:B------:R-:W-:Y:S01]  /*12250*/  MOV R204, R215 ;  /* 0x000000d700cc7202 */ /* 0x000fe20000000f00 */
[----:B------:R-:W-:Y:S01]  /*12260*/  FADD.FTZ R2, R218, R2 ;  /* 0x00000002da027221 */ /* 0x000fe20000010000 */
[-C--:B------:R-:W-:Y:S05]  /*12270*/  HMMA.16816.F32 R120, R176, R134.reuse, R12 ;  /* 0x00000086b078723c */ /* 0x080fea000000180c */
[----:B------:R-:W-:Y:S01]  /*12280*/  MOV R215, R206 ;  /* 0x000000ce00d77202 */ /* 0x000fe20000000f00 */
[C---:B------:R-:W-:Y:S05]  /*12290*/  HMMA.16816.F32 R124, R108.reuse, R134, R16 ;  /* 0x000000866c7c723c */ /* 0x040fea0000001810 */
[----:B------:R-:W-:Y:S01]  /*122a0*/  MOV R206, R163 ;  /* 0x000000a300ce7202 */ /* 0x000fe20000000f00 */
        /* <DEDUP_REMOVED lines=8> */
[-C--:B------:R-:W-:Y:S05]  /*12330*/  HMMA.16816.F32 R164, R108, R168.reuse, R52 ;  /* 0x000000a86ca4723c */ /* 0x080fea0000001834 */
[----:B--2---:R-:W-:Y:S06]  /*12340*/  FFMA.FTZ R100, R100, R238, R236 ;  /* 0x000000ee64647223 */ /* 0x004fec00000100ec */
[----:B------:R-:W-:Y:S01]  /*12350*/  FADD.FTZ R0, R217, R100 ;  /* 0x00000064d9007221 */ /* 0x000fe20000010000 */
[----:B------:R-:W-:Y:S02]  /*12360*/  MOV R217, R214 ;  /* 0x000000d600d97202 */ /* 0x000fe40000000f00 */
[----:B------:R-:W-:Y:S01]  /*12370*/  MOV R214, R175 ;  /* 0x000000af00d67202 */ /* 0x000fe20000000f00 */
[----:B------:R-:W-:Y:S01]  /*12380*/  FADD.FTZ R0, R219, R0 ;  /* 0x00000000db007221 */ /* 0x000fe20000010000 */
[----:B------:R-:W-:Y:S03]  /*12390*/  MOV R100, R104 ;  /* 0x0000006800647202 */ /* 0x000fe60000000f00 */
[----:B------:R-:W-:Y:S01]  /*123a0*/  FADD.FTZ R12, R245, R0 ;  /* 0x00000000f50c7221 */ /* 0x000fe20000010000 */
[----:B------:R-:W-:Y:S01]  /*123b0*/  FADD.FTZ R0, R244, R2 ;  /* 0x00000002f4007221 */ /* 0x000fe20000010000 */
[----:B------:R-:W-:Y:S02]  /*123c0*/  FADD.FTZ R2, R243, R3 ;  /* 0x00000003f3027221 */ /* 0x000fe40000010000 */
[----:B------:R-:W-:Y:S01]  /*123d0*/  FADD.FTZ R12, R241, R12 ;  /* 0x0000000cf10c7221 */ /* 0x000fe20000010000 */
[----:B------:R-:W-:Y:S01]  /*123e0*/  FADD.FTZ R3, R240, R0 ;  /* 0x00000000f0037221 */ /* 0x000fe20000010000 */
[----:B------:R-:W-:Y:S02]  /*123f0*/  FADD.FTZ R0, R205, R2 ;  /* 0x00000002cd007221 */ /* 0x000fe40000010000 */
[----:B------:R-:W-:Y:S01]  /*12400*/  FADD.FTZ R2, R204, R12 ;  /* 0x0000000ccc027221 */ /* 0x000fe20000010000 */
[----:B------:R-:W-:Y:S01]  /*12410*/  FADD.FTZ R12, R215, R3 ;  /* 0x00000003d70c7221 */ /* 0x000fe20000010000 */
[----:B------:R-:W-:Y:S02]  /*12420*/  FADD.FTZ R3, R252, R0 ;  /* 0x00000000fc037221 */ /* 0x000fe40000010000 */
[----:B------:R-:W-:Y:S02]  /*12430*/  FADD.FTZ R2, R202, R2 ;  /* 0x00000002ca027221 */ /* 0x000fe40000010000 */
[----:B------:R-:W-:Y:S04]  /*12440*/  FADD.FTZ R3, R251, R3 ;  /* 0x00000003fb037221 */ /* 0x000fe80000010000 */
[----:B------:R-:W-:Y:S01]  /*12450*/  FADD.FTZ R3, R250, R3 ;  /* 0x00000003fa037221 */ /* 0x000fe20000010000 */
[----:B-----5:R-:W-:Y:S04]  /*12460*/  FFMA.FTZ R101, R101, R237, R239 ;  /* 0x000000ed65657223 */ /* 0x020fe800000100ef */
[----:B------:R-:W-:Y:S01]  /*12470*/  FADD.FTZ R13, R209, R101 ;  /* 0x00000065d10d7221 */ /* 0x000fe20000010000 */
[----:B------:R-:W-:Y:S02]  /*12480*/  MOV R209, R160 ;  /* 0x000000a000d17202 */ /* 0x000fe40000000f00 */
[C---:B------:R-:W-:Y:S04]  /*12490*/  HMMA.16816.F32 R160, R176.reuse, R168, R56 ;  /* 0x000000a8b0a0723c */ /* 0x040fe80000001838 */
[----:B------:R-:W-:Y:S02]  /*124a0*/  FADD.FTZ R13, R172, R13 ;  /* 0x0000000dac0d7221 */ /* 0x000fe40000010000 */
[-C--:B------:R-:W-:Y:S05]  /*124b0*/  HMMA.16816.F32 R172, R176, R170.reuse, R60 ;  /* 0x000000aab0ac723c */ /* 0x080fea000000183c */
[----:B------:R-:W-:Y:S01]  /*124c0*/  FADD.FTZ R13, R247, R13 ;  /* 0x0000000df70d7221 */ /* 0x000fe20000010000 */
[C---:B------:R-:W-:Y:S05]  /*124d0*/  HMMA.16816.F32 R168, R108.reuse, R170, R64 ;  /* 0x000000aa6ca8723c */ /* 0x040fea0000001840 */
[----:B------:R-:W-:Y:S01]  /*124e0*/  FADD.FTZ R13, R242, R13 ;  /* 0x0000000df20d7221 */ /* 0x000fe20000010000 */
[-C--:B----4-:R-:W-:Y:S05]  /*124f0*/  HMMA.16816.F32 R68, R108, R4.reuse, R68 ;  /* 0x000000046c44723c */ /* 0x090fea0000001844 */
[----:B------:R-:W-:Y:S01]  /*12500*/  FADD.FTZ R13, R203, R13 ;  /* 0x0000000dcb0d7221 */ /* 0x000fe20000010000 */
[C---:B------:R-:W-:Y:S05]  /*12510*/  HMMA.16816.F32 R72, R176.reuse, R4, R72 ;  /* 0x00000004b048723c */ /* 0x040fea0000001848 */
[----:B------:R-:W-:Y:S01]  /*12520*/  FADD.FTZ R0, R206, R13 ;  /* 0x0000000dce007221 */ /* 0x000fe20000010000 */
[-C--:B------:R-:W-:Y:S05]  /*12530*/  HMMA.16816.F32 R76, R176, R6.reuse, R76 ;  /* 0x00000006b04c723c */ /* 0x080fea000000184c */
[----:B------:R-:W-:Y:S01]  /*12540*/  FADD.FTZ R4, R208, R12 ;  /* 0x0000000cd0047221 */ /* 0x000fe20000010000 */
[----:B------:R-:W-:Y:S01]  /*12550*/  FADD.FTZ R5, R209, R0 ;  /* 0x00000000d1057221 */ /* 0x000fe20000010000 */
[----:B------:R-:W-:Y:S01]  /*12560*/  FADD.FTZ R0, R217, R2 ;  /* 0x00000002d9007221 */ /* 0x000fe20000010000 */
[C---:B------:R-:W-:Y:S04]  /*12570*/  HMMA.16816.F32 R80, R108.reuse, R6, R80 ;  /* 0x000000066c50723c */ /* 0x040fe80000001850 */
[----:B------:R-:W-:Y:S01]  /*12580*/  FADD.FTZ R5, R248, R5 ;  /* 0x00000005f8057221 */ /* 0x000fe20000010000 */
[----:B------:R-:W-:Y:S01]  /*12590*/  FADD.FTZ R2, R214, R4 ;  /* 0x00000004d6027221 */ /* 0x000fe20000010000 */
[----:B------:R-:W-:Y:S01]  /*125a0*/  FADD.FTZ R4, R211, R0 ;  /* 0x00000000d3047221 */ /* 0x000fe20000010000 */
[-C--:B-1----:R-:W-:Y:S04]  /*125b0*/  HMMA.16816.F32 R84, R108, R8.reuse, R84 ;  /* 0x000000086c54723c */ /* 0x082fe80000001854 */
        /* <DEDUP_REMOVED lines=9> */
[-C--:B------:R-:W-:Y:S04]  /*12650*/  HMMA.16816.F32 R92, R176, R10.reuse, R92 ;  /* 0x0000000ab05c723c */ /* 0x080fe8000000185c */
[----:B------:R-:W-:Y:S01]  /*12660*/  FADD.FTZ R4, R189, R3 ;  /* 0x00000003bd047221 */ /* 0x000fe20000010000 */
        /* <DEDUP_REMOVED lines=20> */
[----:B------:R-:W-:Y:S01]  /*127b0*/  STL [R1+0x14], R4 ;  /* 0x0000140401007387 */ /* 0x000fe20000100800 */
[----:B------:R-:W-:Y:S01]  /*127c0*/  FADD.FTZ R3, R191, R3 ;  /* 0x00000003bf037221 */ /* 0x000fe20000010000 */
[----:B------:R-:W-:Y:S01]  /*127d0*/  FADD.FTZ R2, R181, R2 ;  /* 0x00000002b5027221 */ /* 0x000fe20000010000 */
[----:B------:R-:W-:Y:S01]  /*127e0*/  FADD.FTZ R0, R184, R0 ;  /* 0x00000000b8007221 */ /* 0x000fe20000010000 */
[----:B------:R-:W-:Y:S02]  /*127f0*/  MOV R106, R103 ;  /* 0x00000067006a7202 */ /* 0x000fe40000000f00 */
[----:B------:R1:W-:Y:S04]  /*12800*/  STL [R1+0xc], R3 ;  /* 0x00000c0301007387 */ /* 0x0003e80000100800 */
[----:B------:R2:W-:Y:S04]  /*12810*/  STL [R1+0x8], R2 ;  /* 0x0000080201007387 */ /* 0x0005e80000100800 */
[----:B------:R2:W-:Y:S01]  /*12820*/  STL [R1+0x10], R0 ;  /* 0x0000100001007387 */ /* 0x0005e20000100800 */
[----:B-1----:R-:W-:Y:S01]  /*12830*/  MOV R3, R105 ;  /* 0x0000006900037202 */ /* 0x002fe20000000f00 */
[----:B------:R-:W-:Y:S06]  /*12840*/  @P0 BRA `(.L_x_173) ;  /* 0xffffffc000800947 */ /* 0x000fec000383ffff */
.L_x_172:
[----:B------:R-:W3:Y:S04]  /*12850*/  LDL.LU R8, [R1+0x14] ;  /* 0x0000140001087983 */ /* 0x000ee80000300800 */
[----:B------:R-:W4:Y:S04]  /*12860*/  LDL.LU R7, [R1+0xc] ;  /* 0x00000c0001077983 */ /* 0x000f280000300800 */
[----:B------:R-:W2:Y:S04]  /*12870*/  LDL.LU R6, [R1+0x8] ;  /* 0x0000080001067983 */ /* 0x000ea80000300800 */
[----:B------:R-:W5:Y:S01]  /*12880*/  LDL.LU R5, [R1+0x10] ;  /* 0x0000100001057983 */ /* 0x000f620000300800 */
[----:B------:R-:W1:Y:S01]  /*12890*/  S2UR UR6, SR_CgaCtaId ;  /* 0x00000000000679c3 */ /* 0x000e620000008800 */
[----:B------:R-:W-:Y:S01]  /*128a0*/  UISETP.NE.AND UP0, UPT, UR16, -0x1, UPT ;  /* 0xffffffff1000788c */ /* 0x000fe2000bf05270 */
[----:B------:R-:W-:Y:S01]  /*128b0*/  PLOP3.LUT P6, PT, PT, PT, PT, 0x8, 0x0 ;  /* 0x000000000000781c */ /* 0x000fe20003fce170 */
[----:B------:R-:W1:Y:S01]  /*128c0*/  S2R R12, SR_TID.X ;  /* 0x00000000000c7919 */ /* 0x000e620000002100 */
[----:B------:R-:W-:Y:S01]  /*128d0*/  UMOV UR7, 0x400 ;  /* 0x0000040000077882 */ /* 0x000fe20000000000 */
[----:B------:R-:W-:Y:S01]  /*128e0*/  IMAD.MOV.U32 R58, RZ, RZ, 0x20 ;  /* 0x00000020ff3a7424 */ /* 0x000fe200078e00ff */
[----:B------:R-:W1:Y:S01]  /*128f0*/  S2R R61, SR_TID.X ;  /* 0x00000000003d7919 */ /* 0x000e620000002100 */
[----:B------:R-:W-:-:S05]  /*12900*/  PLOP3.LUT P0, PT, PT, PT, UP0, 0x80, 0x0 ;  /* 0x000000000000781c */ /* 0x000fca0003f0f008 */
[----:B------:R-:W-:Y:S02]  /*12910*/  @UP0 ULDC.64 UR4, c[0x0][0x298] ;  /* 0x0000a60000040ab9 */ /* 0x000fe40000000a00 */
[----:B------:R-:W-:Y:S02]  /*12920*/  @UP0 UIMAD.WIDE.U32 UR8, UR16, UR4, URZ ;  /* 0x00000004100802a5 */ /* 0x000fe4000f8e003f */
[----:B-1----:R-:W-:Y:S02]  /*12930*/  ULEA UR4, UR6, UR7, 0x18 ;  /* 0x0000000706047291 */ /* 0x002fe4000f8ec03f */
[----:B------:R-:W-:Y:S01]  /*12940*/  @UP0 UIMAD UR6, UR16, UR5, UR9 ;  /* 0x00000005100602a4 */ /* 0x000fe2000f8e0209 */
[----:B------:R-:W-:-:S04]  /*12950*/  SHF.R.S32.HI R51, RZ, 0x1f, R12 ;  /* 0x0000001fff337819 */ /* 0x000fc8000001140c */
[CC--:B------:R-:W-:Y:S02]  /*12960*/  LEA.HI R9, R51.reuse, R12.reuse, RZ, 0x2 ;  /* 0x0000000c33097211 */ /* 0x0c0fe400078f10ff */
[----:B------:R-:W-:Y:S02]  /*12970*/  LEA.HI R51, R51, R12, RZ, 0x5 ;  /* 0x0000000c33337211 */ /* 0x000fe400078f28ff */
[----:B------:R-:W-:Y:S02]  /*12980*/  SHF.R.S32.HI R10, RZ, 0x2, R9 ;  /* 0x00000002ff0a7819 */ /* 0x000fe40000011409 */
[----:B------:R-:W-:Y:S02]  /*12990*/  SHF.R.S32.HI R60, RZ, 0x1f, R61 ;  /* 0x0000001fff3c7819 */ /* 0x000fe4000001143d */
[----:B------:R-:W-:Y:S02]  /*129a0*/  SHF.R.S32.HI R11, RZ, 0x1f, R10 ;  /* 0x0000001fff0b7819 */ /* 0x000fe4000001140a */
[----:B------:R-:W-:Y:S01]  /*129b0*/  LEA.HI R60, R60, R61, RZ, 0x2 ;  /* 0x0000003d3c3c7211 */ /* 0x000fe200078f10ff */
[----:B---3--:R-:W1:Y:S04]  /*129c0*/  SHFL.BFLY PT, R4, R8, 0x2, 0x1f ;  /* 0x0c401f0008047f89 */ /* 0x008e6800000e0000 */
[----:B----4-:R-:W3:Y:S04]  /*129d0*/  SHFL.BFLY PT, R3, R7, 0x2, 0x1f ;  /* 0x0c401f0007037f89 */ /* 0x010ee800000e0000 */
[----:B--2---:R-:W2:Y:S04]  /*129e0*/  SHFL.BFLY PT, R2, R6, 0x2, 0x1f ;  /* 0x0c401f0006027f89 */ /* 0x004ea800000e0000 */
[----:B-----5:R-:W4:Y:S01]  /*129f0*/  SHFL.BFLY PT, R0, R5, 0x2, 0x1f ;  /* 0x0c401f0005007f89 */ /* 0x020f2200000e0000 */
[----:B-1----:R-:W-:Y:S01]  /*12a00*/  FADD.FTZ R4, R4, R8 ;  /* 0x0000000804047221 */ /* 0x002fe20000010000 */
[----:B---3--:R-:W-:-:S04]  /*12a10*/  FADD.FTZ R3, R3, R7 ;  /* 0x0000000703037221 */ /* 0x008fc80000010000 */
[----:B------:R-:W1:Y:S01]  /*12a20*/  SHFL.BFLY PT, R7, R4, 0x1, 0x1f ;  /* 0x0c201f0004077f89 */ /* 0x000e6200000e0000 */
[----:B--2---:R-:W-:-:S03]  /*12a30*/  FADD.FTZ R2, R2, R6 ;  /* 0x0000000602027221 */ /* 0x004fc60000010000 */
[----:B------:R-:W2:Y:S01]  /*12a40*/  SHFL.BFLY PT, R6, R3, 0x1, 0x1f ;  /* 0x0c201f0003067f89 */ /* 0x000ea200000e0000 */
[----:B----4-:R-:W-:-:S03]  /*12a50*/  FADD.FTZ R0, R0, R5 ;  /* 0x0000000500007221 */ /* 0x010fc60000010000 */
[----:B------:R-:W3:Y:S04]  /*12a60*/  SHFL.BFLY PT, R5, R2, 0x1, 0x1f ;  /* 0x0c201f0002057f89 */ /* 0x000ee800000e0000 */
[----:B------:R-:W4:Y:S01]  /*12a70*/  SHFL.BFLY PT, R8, R0, 0x1, 0x1f ;  /* 0x0c201f0000087f89 */ /* 0x000f2200000e0000 */
[----:B-1----:R-:W-:Y:S01]  /*12a80*/  FADD.FTZ R55, R4, R7 ;  /* 0x0000000704377221 */ /* 0x002fe20000010000 */
[----:B------:R-:W-:Y:S01]  /*12a90*/  LEA.HI R4, R11, R10, RZ, 0x3 ;  /* 0x0000000a0b047211 */ /* 0x000fe200078f18ff */
[----:B--2---:R-:W-:Y:S01]  /*12aa0*/  FADD.FTZ R56, R3, R6 ;  /* 0x0000000603387221 */ /* 0x004fe20000010000 */
[----:B------:R-:W-:Y:S02]  /*12ab0*/  LOP3.LUT R6, R51, 0xffffffe0, RZ, 0xc0, !PT ;  /* 0xffffffe033067812 */ /* 0x000fe400078ec0ff */
[----:B------:R-:W-:Y:S01]  /*12ac0*/  SHF.R.S32.HI R51, RZ, 0x5, R51 ;  /* 0x00000005ff337819 */ /* 0x000fe20000011433 */
[----:B---3--:R-:W-:Y:S01]  /*12ad0*/  FADD.FTZ R57, R2, R5 ;  /* 0x0000000502397221 */ /* 0x008fe20000010000 */
[----:B------:R-:W-:Y:S01]  /*12ae0*/  LOP3.LUT R2, R4, 0xfffffff8, RZ, 0xc0, !PT ;  /* 0xfffffff804027812 */ /* 0x000fe200078ec0ff */
[----:B------:R-:W-:Y:S01]  /*12af0*/  IMAD.IADD R6, R12, 0x1, -R6 ;  /* 0x000000010c067824 */ /* 0x000fe200078e0a06 */
[----:B------:R-:W-:Y:S01]  /*12b00*/  LOP3.LUT R4, R9, 0xfffffffc, RZ, 0xc0, !PT ;  /* 0xfffffffc09047812 */ /* 0x000fe200078ec0ff */
[----:B----4-:R-:W-:Y:S01]  /*12b10*/  FADD.FTZ R59, R0, R8 ;  /* 0x00000008003b7221 */ /* 0x010fe20000010000 */
[----:B------:R-:W-:Y:S01]  /*12b20*/  LOP3.LUT R3, R60, 0xfffffffc, RZ, 0xc0, !PT ;  /* 0xfffffffc3c037812 */ /* 0x000fe200078ec0ff */
[----:B------:R-:W-:Y:S01]  /*12b30*/  IMAD.IADD R2, R10, 0x1, -R2 ;  /* 0x000000010a027824 */ /* 0x000fe200078e0a02 */
[----:B------:R-:W-:Y:S01]  /*12b40*/  FSETP.NE.FTZ.AND P4, PT, R55, RZ, PT ;  /* 0x000000ff3700720b */ /* 0x000fe20003f95000 */
[----:B------:R-:W-:Y:S01]  /*12b50*/  IMAD.IADD R5, R12, 0x1, -R4 ;  /* 0x000000010c057824 */ /* 0x000fe200078e0a04 */
[----:B------:R-:W-:Y:S01]  /*12b60*/  LOP3.LUT P5, RZ, R6, 0x3, RZ, 0xc0, !PT ;  /* 0x0000000306ff7812 */ /* 0x000fe200078ac0ff */
[----:B------:R-:W-:Y:S01]  /*12b70*/  IMAD.IADD R61, R61, 0x1, -R3 ;  /* 0x000000013d3d7824 */ /* 0x000fe200078e0a03 */
[----:B------:R-:W-:-:S02]  /*12b80*/  LEA.HI R0, R2, R2, RZ, 0x1 ;  /* 0x0000000202007211 */ /* 0x000fc400078f08ff */
[----:B------:R-:W-:Y:S02]  /*12b90*/  FSETP.NE.FTZ.AND P3, PT, R56, RZ, PT ;  /* 0x000000ff3800720b */ /* 0x000fe40003f75000 */
[----:B------:R-:W-:Y:S02]  /*12ba0*/  LOP3.LUT R4, R0, 0x3fffffe, RZ, 0xc0, !PT ;  /* 0x03fffffe00047812 */ /* 0x000fe400078ec0ff */
[----:B------:R-:W-:-:S03]  /*12bb0*/  SHF.R.S32.HI R0, RZ, 0x1, R0 ;  /* 0x00000001ff007819 */ /* 0x000fc60000011400 */
[----:B------:R-:W-:Y:S01]  /*12bc0*/  IMAD.IADD R4, R2, 0x1, -R4 ;  /* 0x0000000102047824 */ /* 0x000fe200078e0a04 */
[C---:B------:R-:W-:Y:S01]  /*12bd0*/  LOP3.LUT R3, R0.reuse, 0x1, RZ, 0xc0, !PT ;  /* 0x0000000100037812 */ /* 0x040fe200078ec0ff */
[----:B------:R-:W-:Y:S01]  /*12be0*/  IMAD R2, R51, 0x100, R5 ;  /* 0x0000010033027824 */ /* 0x000fe200078e0205 */
[----:B------:R-:W-:Y:S02]  /*12bf0*/  LOP3.LUT P1, RZ, R0, 0x2, RZ, 0xc0, !PT ;  /* 0x0000000200ff7812 */ /* 0x000fe4000782c0ff */
[----:B------:R-:W-:Y:S01]  /*12c00*/  ISETP.NE.U32.AND P2, PT, R3, 0x1, PT ;  /* 0x000000010300780c */ /* 0x000fe20003f45070 */
[----:B------:R-:W-:Y:S02]  /*12c10*/  IMAD R4, R4, 0x10, R2 ;  /* 0x0000001004047824 */ /* 0x000fe400078e0202 */
[----:B------:R-:W-:Y:S02]  /*12c20*/  IMAD.SHL.U32 R2, R0, 0x40, RZ ;  /* 0x0000004000027824 */ /* 0x000fe400078e00ff */
[----:B------:R-:W-:-:S02]  /*12c30*/  IMAD.MOV.U32 R0, RZ, RZ, 0x3f800000 ;  /* 0x3f800000ff007424 */ /* 0x000fc400078e00ff */
[----:B------:R-:W-:Y:S01]  /*12c40*/  IMAD.MOV.U32 R3, RZ, RZ, 0x3f800000 ;  /* 0x3f800000ff037424 */ /* 0x000fe200078e00ff */
[----:B------:R-:W-:-:S03]  /*12c50*/  LOP3.LUT R2, R2, 0xc0, RZ, 0xc0, !PT ;  /* 0x000000c002027812 */ /* 0x000fc600078ec0ff */
[----:B------:R1:W2:Y:S01]  /*12c60*/  @P4 MUFU.RCP R0, R55 ;  /* 0x0000003700004308 */ /* 0x0002a20000001000 */
[----:B------:R-:W-:-:S05]  /*12c70*/  LEA.HI R2, R2, R2, RZ, 0x1d ;  /* 0x0000000202027211 */ /* 0x000fca00078fe8ff */
[----:B------:R-:W-:-:S05]  /*12c80*/  IMAD.U32 R2, R4, 0x2, R2 ;  /* 0x0000000204027824 */ /* 0x000fca00078e0002 */
[----:B------:R-:W-:Y:S01]  /*12c90*/  LEA R16, R2, UR4, 0x1 ;  /* 0x0000000402107c11 */ /* 0x000fe2000f8e08ff */
[----:B------:R-:W-:Y:S06]  /*12ca0*/  @P0 BRA `(.L_x_176) ;  /* 0x00000000001c0947 */ /* 0x000fec0003800000 */
[----:B------:R-:W3:Y:S01]  /*12cb0*/  S2UR UR7, SR_CTAID.Y ;  /* 0x00000000000779c3 */ /* 0x000ee20000002600 */
[----:B------:R-:W-:Y:S01]  /*12cc0*/  ULDC.64 UR4, c[0x0][0x290] ;  /* 0x0000a40000047ab9 */ /* 0x000fe20000000a00 */
[----:B---3--:R-:W-:Y:S02]  /*12cd0*/  USHF.R.S32.HI UR6, URZ, 0x1f, UR7 ;  /* 0x0000001f3f067899 */ /* 0x008fe40008011407 */
[----:B------:R-:W-:Y:S02]  /*12ce0*/  UIMAD.WIDE.U32 UR8, UR7, UR4, URZ ;  /* 0x00000004070872a5 */ /* 0x000fe4000f8e003f */
[----:B------:R-:W-:-:S04]  /*12cf0*/  UIMAD UR6, UR6, UR4, URZ ;  /* 0x00000004060672a4 */ /* 0x000fc8000f8e023f */
[----:B------:R-:W-:-:S04]  /*12d00*/  UIMAD UR6, UR7, UR5, UR6 ;  /* 0x00000005070672a4 */ /* 0x000fc8000f8e0206 */
[----:B------:R-:W-:-:S12]  /*12d10*/  UIADD3 UR6, UR9, UR6, URZ ;  /* 0x0000000609067290 */ /* 0x000fd8000fffe03f */
.L_x_176:
[----:B------:R-:W-:Y:S01]  /*12d20*/  ULDC.U8 UR4, c[0x0][0x3d8] ;  /* 0x0000f60000047ab9 */ /* 0x000fe20000000000 */
[C---:B------:R-:W-:Y:S01]  /*12d30*/  IADD3 R17, R16.reuse, -0x10, RZ ;  /* 0xfffffff010117810 */ /* 0x040fe20007ffe0ff */
[----:B------:R-:W-:Y:S01]  /*12d40*/  ULDC.U8 UR7, c[0x0][0x3d9] ;  /* 0x0000f64000077ab9 */ /* 0x000fe20000000000 */
[----:B------:R-:W-:Y:S01]  /*12d50*/  ISETP.NE.AND P0, PT, RZ, UR4, PT ;  /* 0x00000004ff007c0c */ /* 0x000fe2000bf05270 */
[----:B------:R3:W4:Y:S01]  /*12d60*/  @P3 MUFU.RCP R3, R56 ;  /* 0x0000003800033308 */ /* 0x0007220000001000 */
[----:B------:R-:W-:Y:S01]  /*12d70*/  @P2 IADD3 R17, R16, 0x10, RZ ;  /* 0x0000001010112810 */ /* 0x000fe20007ffe0ff */
[C---:B--2---:R-:W-:Y:S01]  /*12d80*/  FMUL.FTZ R116, R0.reuse, R116 ;  /* 0x0000007400747220 */ /* 0x044fe20000410000 */
[----:B------:R-:W-:Y:S01]  /*12d90*/  ISETP.NE.OR P2, PT, RZ, UR7, !P0 ;  /* 0x00000007ff007c0c */ /* 0x000fe2000c745670 */
[C---:B------:R-:W-:Y:S01]  /*12da0*/  FMUL.FTZ R5, R0.reuse, R117 ;  /* 0x0000007500057220 */ /* 0x040fe20000410000 */
[C---:B------:R-:W-:Y:S01]  /*12db0*/  FMUL.FTZ R124, R0.reuse, R124 ;  /* 0x0000007c007c7220 */ /* 0x040fe20000410000 */
[C---:B------:R-:W-:Y:S01]  /*12dc0*/  FMUL.FTZ R125, R0.reuse, R125 ;  /* 0x0000007d007d7220 */ /* 0x040fe20000410000 */
[C---:B------:R-:W-:Y:S01]  /*12dd0*/  FMUL.FTZ R132, R0.reuse, R132 ;  /* 0x0000008400847220 */ /* 0x040fe20000410000 */
[C---:B------:R-:W-:Y:S01]  /*12de0*/  FMUL.FTZ R41, R0.reuse, R133 ;  /* 0x0000008500297220 */ /* 0x040fe20000410000 */
[----:B------:R-:W-:Y:S01]  /*12df0*/  FMUL.FTZ R136, R0, R136 ;  /* 0x0000008800887220 */ /* 0x000fe20000410000 */
[----:B------:R-:W-:-:S06]  /*12e00*/  CS2R R52, SRZ ;  /* 0x0000000000347805 */ /* 0x000fcc000001ff00 */
[----:B------:R-:W-:Y:S05]  /*12e10*/  @P2 BRA `(.L_x_177) ;  /* 0x00000000001c2947 */ /* 0x000fea0003800000 */
[----:B------:R-:W2:Y:S01]  /*12e20*/  S2UR UR5, SR_CTAID.Y ;  /* 0x00000000000579c3 */ /* 0x000ea20000002600 */
[----:B------:R-:W-:Y:S01]  /*12e30*/  ULDC UR4, c[0x0][0x2c4] ;  /* 0x0000b10000047ab9 */ /* 0x000fe20000000800 */
[----:B------:R-:W-:Y:S01]  /*12e40*/  PLOP3.LUT P6, PT, PT, PT, PT, 0x80, 0x0 ;  /* 0x000000000000781c */ /* 0x000fe20003fcf070 */
[----:B--2---:R-:W-:-:S04]  /*12e50*/  @!UP0 UIMAD UR16, UR5, UR4, URZ ;  /* 0x00000004051082a4 */ /* 0x004fc8000f8e023f */
[----:B------:R-:W-:Y:S02]  /*12e60*/  USHF.R.S32.HI UR4, URZ, 0x1f, UR16 ;  /* 0x0000001f3f047899 */ /* 0x000fe40008011410 */
[----:B------:R-:W-:-:S04]  /*12e70*/  IMAD.U32 R52, RZ, RZ, UR16 ;  /* 0x00000010ff347e24 */ /* 0x000fc8000f8e00ff */
[----:B------:R-:W-:-:S07]  /*12e80*/  MOV R53, UR4 ;  /* 0x0000000400357c02 */ /* 0x000fce0008000f00 */
.L_x_177:
[----:B------:R-:W-:Y:S01]  /*12e90*/  ISETP.NE.AND P2, PT, RZ, UR7, PT ;  /* 0x00000007ff007c0c */ /* 0x000fe2000bf45270 */
[----:B------:R-:W-:Y:S01]  /*12ea0*/  FMUL.FTZ R37, R0, R137 ;  /* 0x0000008900257220 */ /* 0x000fe20000410000 */
[----:B------:R-:W-:Y:S01]  /*12eb0*/  SEL R58, R58, 0xffffffe0, !P1 ;  /* 0xffffffe03a3a7807 */ /* 0x000fe20004800000 */
[C---:B------:R-:W-:Y:S01]  /*12ec0*/  FMUL.FTZ R148, R0.reuse, R148 ;  /* 0x0000009400947220 */ /* 0x040fe20000410000 */
[----:B------:R-:W-:Y:S01]  /*12ed0*/  PLOP3.LUT P1, PT, PT, PT, PT, 0x8, 0x0 ;  /* 0x000000000000781c */ /* 0x000fe20003f2e170 */
        /* <DEDUP_REMOVED lines=8> */
[----:B------:R-:W2:Y:S01]  /*12f60*/  @!P2 LDC R54, c[0x0][0x2c4] ;  /* 0x0000b100ff36ab82 */ /* 0x000ea20000000800 */
[----:B------:R-:W-:Y:S01]  /*12f70*/  @!P2 PLOP3.LUT P1, PT, P0, PT, PT, 0x80, 0x0 ;  /* 0x000000000000a81c */ /* 0x000fe2000072f070 */
[C---:B------:R-:W-:Y:S01]  /*12f80*/  FMUL.FTZ R15, R0.reuse, R69 ;  /* 0x00000045000f7220 */ /* 0x040fe20000410000 */
[----:B------:R-:W-:Y:S01]  /*12f90*/  FSETP.NE.FTZ.AND P0, PT, R57, RZ, PT ;  /* 0x000000ff3900720b */ /* 0x000fe20003f15000 */
[C---:B------:R-:W-:Y:S01]  /*12fa0*/  FMUL.FTZ R80, R0.reuse, R80 ;  /* 0x0000005000507220 */ /* 0x040fe20000410000 */
[C---:B------:R-:W-:Y:S01]  /*12fb0*/  FMUL.FTZ R11, R0.reuse, R81 ;  /* 0x00000051000b7220 */ /* 0x040fe20000410000 */
[C---:B------:R-:W-:Y:S01]  /*12fc0*/  FMUL.FTZ R84, R0.reuse, R84 ;  /* 0x0000005400547220 */ /* 0x040fe20000410000 */
[C---:B------:R-:W-:Y:S01]  /*12fd0*/  FMUL.FTZ R7, R0.reuse, R85 ;  /* 0x0000005500077220 */ /* 0x040fe20000410000 */
[C---:B------:R-:W-:Y:S01]  /*12fe0*/  FMUL.FTZ R96, R0.reuse, R96 ;  /* 0x0000006000607220 */ /* 0x040fe20000410000 */
[----:B------:R-:W-:Y:S01]  /*12ff0*/  FMUL.FTZ R45, R0, R97 ;  /* 0x00000061002d7220 */ /* 0x000fe20000410000 */
[----:B------:R-:W-:Y:S01]  /*13000*/  MOV R2, 0x3f800000 ;  /* 0x3f80000000027802 */ /* 0x000fe20000000f00 */
[C---:B----4-:R-:W-:Y:S01]  /*13010*/  FMUL.FTZ R118, R3.reuse, R118 ;  /* 0x0000007603767220 */ /* 0x050fe20000410000 */
[----:B------:R-:W-:Y:S01]  /*13020*/  MOV R0, 0x3f800000 ;  /* 0x3f80000000007802 */ /* 0x000fe20000000f00 */
[C---:B------:R-:W-:Y:S01]  /*13030*/  FMUL.FTZ R4, R3.reuse, R119 ;  /* 0x0000007703047220 */ /* 0x040fe20000410000 */
[C---:B------:R-:W-:Y:S01]  /*13040*/  FMUL.FTZ R126, R3.reuse, R126 ;  /* 0x0000007e037e7220 */ /* 0x040fe20000410000 */
[C---:B------:R-:W-:Y:S01]  /*13050*/  FMUL.FTZ R127, R3.reuse, R127 ;  /* 0x0000007f037f7220 */ /* 0x040fe20000410000 */
[----:B------:R-:W4:Y:S01]  /*13060*/  @P0 MUFU.RCP R2, R57 ;  /* 0x0000003900020308 */ /* 0x000f220000001000 */
[C---:B------:R-:W-:Y:S01]  /*13070*/  FMUL.FTZ R134, R3.reuse, R134 ;  /* 0x0000008603867220 */ /* 0x040fe20000410000 */
[C---:B------:R-:W-:Y:S01]  /*13080*/  FMUL.FTZ R40, R3.reuse, R135 ;  /* 0x0000008703287220 */ /* 0x040fe20000410000 */
[C---:B------:R-:W-:Y:S01]  /*13090*/  FMUL.FTZ R138, R3.reuse, R138 ;  /* 0x0000008a038a7220 */ /* 0x040fe20000410000 */
[C---:B------:R-:W-:Y:S01]  /*130a0*/  FMUL.FTZ R36, R3.reuse, R139 ;  /* 0x0000008b03247220 */ /* 0x040fe20000410000 */
[C---:B------:R-:W-:Y:S01]  /*130b0*/  FMUL.FTZ R150, R3.reuse, R150 ;  /* 0x0000009603967220 */ /* 0x040fe20000410000 */
[C---:B------:R-:W-:Y:S01]  /*130c0*/  FMUL.FTZ R32, R3.reuse, R151 ;  /* 0x0000009703207220 */ /* 0x040fe20000410000 */
[----:B------:R-:W-:Y:S01]  /*130d0*/  FMUL.FTZ R154, R3, R154 ;  /* 0x0000009a039a7220 */ /* 0x000fe20000410000 */
[----:B--2---:R-:W2:Y:S01]  /*130e0*/  @P1 LDC R54, c[0x0][0x2e4] ;  /* 0x0000b900ff361b82 */ /* 0x004ea20000000800 */
[----:B------:R-:W-:Y:S01]  /*130f0*/  FSETP.NE.FTZ.AND P1, PT, R59, RZ, PT ;  /* 0x000000ff3b00720b */ /* 0x000fe20003f35000 */
        /* <DEDUP_REMOVED lines=12> */
[----:B------:R-:W5:Y:S01]  /*131c0*/  @P1 MUFU.RCP R0, R59 ;  /* 0x0000003b00001308 */ /* 0x000f620000001000 */
        /* <DEDUP_REMOVED lines=25> */
[C---:B-----5:R-:W-:Y:S01]  /*13360*/  FMUL.FTZ R115, R0.reuse, R115 ;  /* 0x0000007300737220 */ /* 0x060fe20000410000 */
[C---:B------:R-:W-:Y:S01]  /*13370*/  FMUL.FTZ R6, R0.reuse, R114 ;  /* 0x0000007200067220 */ /* 0x040fe20000410000 */
[----:B------:R-:W-:Y:S01]  /*13380*/  F2FP.F16.F32.PACK_AB R5, R5, R116 ;  /* 0x000000740505723e */ /* 0x000fe200000000ff */
[----:B------:R-:W-:Y:S01]  /*13390*/  FMUL.FTZ R123, R0, R123 ;  /* 0x0000007b007b7220 */ /* 0x000fe20000410000 */
[----:B------:R-:W-:Y:S01]  /*133a0*/  F2FP.F16.F32.PACK_AB R4, R4, R118 ;  /* 0x000000760404723e */ /* 0x000fe200000000ff */
        /* <DEDUP_REMOVED lines=22> */
[----:B------:R-:W-:Y:S01]  /*13510*/  STS [R16], R5 ;  /* 0x0000000510007388 */ /* 0x000fe20000000800 */
[----:B------:R-:W-:Y:S01]  /*13520*/  F2FP.F16.F32.PACK_AB R0, R127, R126 ;  /* 0x0000007e7f00723e */ /* 0x000fe200000000ff */
[----:B------:R-:W4:Y:S01]  /*13530*/  S2UR UR4, SR_CTAID.X ;  /* 0x00000000000479c3 */ /* 0x000f220000002500 */
[----:B------:R-:W-:Y:S01]  /*13540*/  F2FP.F16.F32.PACK_AB R3, R3, R112 ;  /* 0x000000700303723e */ /* 0x000fe200000000ff */
[----:B------:R5:W-:Y:S01]  /*13550*/  STS [R16+0x200], R4 ;  /* 0x0002000410007388 */ /* 0x000be20000000800 */
[----:B------:R-:W-:Y:S01]  /*13560*/  F2FP.F16.F32.PACK_AB R6, R115, R6 ;  /* 0x000000067306723e */ /* 0x000fe200000000ff */
[----:B------:R-:W-:Y:S01]  /*13570*/  BSSY B0, `(.L_x_178) ;  /* 0x00000bd000007945 */ /* 0x000fe20003800000 */
        /* <DEDUP_REMOVED lines=17> */
[----:B------:R-:W-:Y:S01]  /*13690*/  F2FP.F16.F32.PACK_AB R32, R32, R150 ;  /* 0x000000962020723e */ /* 0x000fe200000000ff */
[----:B-----5:R-:W5:Y:S01]  /*136a0*/  @P2 LDC.64 R4, c[0x0][0x2c0] ;  /* 0x0000b000ff042b82 */ /* 0x020f620000000a00 */
[----:B------:R-:W-:Y:S02]  /*136b0*/  F2FP.F16.F32.PACK_AB R29, R29, R152 ;  /* 0x000000981d1d723e */ /* 0x000fe400000000ff */
[----:B-1----:R-:W-:-:S02]  /*136c0*/  IADD3 R2, R16, R58, RZ ;  /* 0x0000003a10027210 */ /* 0x002fc40007ffe0ff */
[----:B------:R-:W-:Y:S02]  /*136d0*/  F2FP.F16.F32.PACK_AB R28, R28, R154 ;  /* 0x0000009a1c1c723e */ /* 0x000fe400000000ff */
[----:B---3--:R-:W-:Y:S01]  /*136e0*/  IADD3 R0, R58, R17, RZ ;  /* 0x000000113a007210 */ /* 0x008fe20007ffe0ff */
[----:B------:R-:W-:Y:S01]  /*136f0*/  STS [R2], R41 ;  /* 0x0000002902007388 */ /* 0x000fe20000000800 */
[----:B------:R-:W-:Y:S02]  /*13700*/  F2FP.F16.F32.PACK_AB R31, R31, R144 ;  /* 0x000000901f1f723e */ /* 0x000fe400000000ff */
[----:B------:R-:W-:Y:S01]  /*13710*/  F2FP.F16.F32.PACK_AB R30, R147, R30 ;  /* 0x0000001e931e723e */ /* 0x000fe200000000ff */
[----:B------:R-:W-:Y:S01]  /*13720*/  STS [R2+0x200], R40 ;  /* 0x0002002802007388 */ /* 0x000fe20000000800 */
[----:B------:R-:W-:Y:S01]  /*13730*/  F2FP.F16.F32.PACK_AB R27, R27, R156 ;  /* 0x0000009c1b1b723e */ /* 0x000fe200000000ff */
[----:B--2---:R-:W1:Y:S01]  /*13740*/  @!P2 LDC R3, c[0x0][0x270] ;  /* 0x00009c00ff03ab82 */ /* 0x004e620000000800 */
[----:B------:R-:W-:Y:S01]  /*13750*/  F2FP.F16.F32.PACK_AB R26, R159, R26 ;  /* 0x0000001a9f1a723e */ /* 0x000fe200000000ff */
[----:B------:R-:W-:Y:S01]  /*13760*/  STS [R0], R37 ;  /* 0x0000002500007388 */ /* 0x000fe20000000800 */
        /* <DEDUP_REMOVED lines=35> */
[----:B------:R-:W-:Y:S04]  /*139a0*/  STS [R17+0x3000], R27 ;  /* 0x0030001b11007388 */ /* 0x000fe80000000800 */
[----:B------:R-:W-:Y:S04]  /*139b0*/  STS [R17+0x3200], R26 ;  /* 0x0032001a11007388 */ /* 0x000fe80000000800 */
[----:B------:R2:W-:Y:S04]  /*139c0*/  STS [R2+0x2000], R25 ;  /* 0x0020001902007388 */ /* 0x0005e80000000800 */
[----:B------:R3:W-:Y:S04]  /*139d0*/  STS [R2+0x2200], R24 ;  /* 0x0022001802007388 */ /* 0x0007e80000000800 */
[----:B------:R-:W-:Y:S04]  /*139e0*/  STS [R0+0x2000], R21 ;  /* 0x0020001500007388 */ /* 0x000fe80000000800 */
[----:B------:R-:W-:Y:S04]  /*139f0*/  STS [R0+0x2200], R20 ;  /* 0x0022001400007388 */ /* 0x000fe80000000800 */
[----:B------:R4:W-:Y:S04]  /*13a00*/  STS [R2+0x3000], R23 ;  /* 0x0030001702007388 */ /* 0x0009e80000000800 */
[----:B------:R5:W-:Y:S04]  /*13a10*/  STS [R2+0x3200], R22 ;  /* 0x0032001602007388 */ /* 0x000be80000000800 */
[----:B------:R-:W-:Y:S01]  /*13a20*/  STS [R0+0x3000], R19 ;  /* 0x0030001300007388 */ /* 0x000fe20000000800 */
[----:B--2---:R-:W-:-:S03]  /*13a30*/  MOV R25, 0x7f800000 ;  /* 0x7f80000000197802 */ /* 0x004fc60000000f00 */
[----:B------:R-:W-:Y:S01]  /*13a40*/  STS [R0+0x3200], R18 ;  /* 0x0032001200007388 */ /* 0x000fe20000000800 */
[----:B---3--:R-:W-:-:S03]  /*13a50*/  MOV R24, 0x7f800000 ;  /* 0x7f80000000187802 */ /* 0x008fc60000000f00 */
[----:B------:R2:W-:Y:S04]  /*13a60*/  STS [R16+0x4000], R15 ;  /* 0x0040000f10007388 */ /* 0x0005e80000000800 */
[----:B------:R3:W-:Y:S04]  /*13a70*/  STS [R16+0x4200], R14 ;  /* 0x0042000e10007388 */ /* 0x0007e80000000800 */
[----:B------:R1:W-:Y:S01]  /*13a80*/  STS [R17+0x4000], R11 ;  /* 0x0040000b11007388 */ /* 0x0003e20000000800 */
[----:B----4-:R-:W-:-:S03]  /*13a90*/  MOV R23, 0x7f800000 ;  /* 0x7f80000000177802 */ /* 0x010fc60000000f00 */
[----:B------:R4:W-:Y:S01]  /*13aa0*/  STS [R17+0x4200], R10 ;  /* 0x0042000a11007388 */ /* 0x0009e20000000800 */
[----:B-----5:R-:W-:-:S03]  /*13ab0*/  MOV R22, 0x7f800000 ;  /* 0x7f80000000167802 */ /* 0x020fc60000000f00 */
[----:B------:R-:W-:Y:S04]  /*13ac0*/  STS [R16+0x5000], R13 ;  /* 0x0050000d10007388 */ /* 0x000fe80000000800 */
[----:B------:R5:W-:Y:S04]  /*13ad0*/  STS [R16+0x5200], R12 ;  /* 0x0052000c10007388 */ /* 0x000be80000000800 */
[----:B------:R5:W-:Y:S01]  /*13ae0*/  STS [R17+0x5000], R9 ;  /* 0x0050000911007388 */ /* 0x000be20000000800 */
[----:B--2---:R-:W2:Y:S03]  /*13af0*/  @P1 LDC R15, c[0x0][0x2e8] ;  /* 0x0000ba00ff0f1b82 */ /* 0x004ea60000000800 */
[----:B------:R5:W-:Y:S01]  /*13b00*/  STS [R17+0x5200], R8 ;  /* 0x0052000811007388 */ /* 0x000be20000000800 */
[----:B---3--:R-:W-:Y:S03]  /*13b10*/  @P0 MUFU.LG2 R14, R57 ;  /* 0x00000039000e0308 */ /* 0x008fe60000000c00 */
[----:B------:R3:W-:Y:S01]  /*13b20*/  STS [R2+0x4000], R7 ;  /* 0x0040000702007388 */ /* 0x0007e20000000800 */
[----:B-1----:R-:W1:Y:S03]  /*13b30*/  @P3 LDC R11, c[0x0][0x2e8] ;  /* 0x0000ba00ff0b3b82 */ /* 0x002e660000000800 */
[----:B------:R-:W-:Y:S04]  /*13b40*/  STS [R2+0x4200], R47 ;  /* 0x0042002f02007388 */ /* 0x000fe80000000800 */
[----:B------:R-:W-:Y:S01]  /*13b50*/  STS [R0+0x4000], R45 ;  /* 0x0040002d00007388 */ /* 0x000fe20000000800 */
[----:B----4-:R-:W4:Y:S03]  /*13b60*/  @P2 LDC R10, c[0x0][0x2c0] ;  /* 0x0000b000ff0a2b82 */ /* 0x010f260000000800 */
[----:B------:R-:W-:Y:S01]  /*13b70*/  STS [R0+0x4200], R44 ;  /* 0x0042002c00007388 */ /* 0x000fe20000000800 */
[----:B-----5:R-:W-:-:S03]  /*13b80*/  SHF.R.S32.HI R12, RZ, 0x2, R60 ;  /* 0x00000002ff0c7819 */ /* 0x020fc6000001143c */
[----:B------:R-:W-:Y:S01]  /*13b90*/  STS [R2+0x5000], R46 ;  /* 0x0050002e02007388 */ /* 0x000fe20000000800 */
[----:B------:R-:W5:Y:S03]  /*13ba0*/  @P4 LDC R9, c[0x0][0x2e8] ;  /* 0x0000ba00ff094b82 */ /* 0x000f660000000800 */
[----:B------:R2:W-:Y:S01]  /*13bb0*/  STS [R2+0x5200], R48 ;  /* 0x0052003002007388 */ /* 0x0005e20000000800 */
[----:B------:R-:W-:Y:S03]  /*13bc0*/  @P4 MUFU.LG2 R8, R55 ;  /* 0x0000003700084308 */ /* 0x000fe60000000c00 */
[----:B------:R-:W-:Y:S01]  /*13bd0*/  STS [R0+0x5000], R49 ;  /* 0x0050003100007388 */ /* 0x000fe20000000800 */
[----:B------:R-:W4:Y:S03]  /*13be0*/  @P0 LDC R16, c[0x0][0x2e8] ;  /* 0x0000ba00ff100b82 */ /* 0x000f260000000800 */
[----:B------:R1:W-:Y:S01]  /*13bf0*/  STS [R0+0x5200], R50 ;  /* 0x0052003200007388 */ /* 0x0003e20000000800 */
[----:B---3--:R-:W3:Y:S04]  /*13c00*/  @P3 MUFU.LG2 R7, R56 ;  /* 0x0000003800073308 */ /* 0x008ee80000000c00 */
[----:B------:R-:W-:Y:S01]  /*13c10*/  BAR.SYNC.DEFER_BLOCKING 0x0 ;  /* 0x0000000000007b1d */ /* 0x000fe20000010000 */
[----:B------:R-:W-:-:S05]  /*13c20*/  @!P2 MOV R10, 0x1 ;  /* 0x00000001000aa802 */ /* 0x000fca0000000f00 */
[----:B------:R-:W5:Y:S01]  /*13c30*/  S2R R6, SR_CTAID.Y ;  /* 0x0000000000067919 */ /* 0x000f620000002600 */
[----:B------:R-:W5:Y:S01]  /*13c40*/  S2R R26, SR_CTAID.Z ;  /* 0x00000000001a7919 */ /* 0x000f620000002700 */
[----:B--2---:R-:W-:Y:S01]  /*13c50*/  @P2 MOV R2, 0x1 ;  /* 0x0000000100022802 */ /* 0x004fe20000000f00 */
[----:B------:R-:W-:Y:S02]  /*13c60*/  @!P2 IMAD R2, R54, R3, RZ ;  /* 0x000000033602a224 */ /* 0x000fe400078e02ff */
[----:B-1----:R-:W-:Y:S01]  /*13c70*/  @P2 IMAD R0, R5, R4, RZ ;  /* 0x0000000405002224 */ /* 0x002fe200078e02ff */
[----:B------:R-:W-:Y:S01]  /*13c80*/  @!P2 MOV R0, R54 ;  /* 0x000000360000a202 */ /* 0x000fe20000000f00 */
[----:B---3--:R-:W-:Y:S01]  /*13c90*/  @P3 FMUL.FTZ R4, R7, 0.69314718246459960938 ;  /* 0x3f31721807043820 */ /* 0x008fe20000410000 */
[----:B------:R1:W2:Y:S03]  /*13ca0*/  LDS.128 R36, [R234+0x1800] ;  /* 0x00180000ea247984 */ /* 0x0002a60000000c00 */
[----:B------:R-:W-:Y:S01]  /*13cb0*/  @P3 FFMA.FTZ R24, R104, R11, R4 ;  /* 0x0000000b68183223 */ /* 0x000fe20000010004 */
[----:B------:R1:W3:Y:S01]  /*13cc0*/  LDS.128 R32, [R234+0x3800] ;  /* 0x00380000ea207984 */ /* 0x0002e20000000c00 */
[----:B------:R-:W-:-:S03]  /*13cd0*/  @P0 FMUL.FTZ R4, R14, 0.69314718246459960938 ;  /* 0x3f3172180e040820 */ /* 0x000fc60000410000 */
[----:B------:R1:W1:Y:S01]  /*13ce0*/  LDS.128 R28, [R234+0x5800] ;  /* 0x00580000ea1c7984 */ /* 0x0002620000000c00 */
[----:B----4-:R-:W-:Y:S01]  /*13cf0*/  @P0 FFMA.FTZ R23, R103, R16, R4 ;  /* 0x0000001067170223 */ /* 0x010fe20000010004 */
[----:B-----5:R-:W-:Y:S01]  /*13d00*/  IMAD R3, R6, R2, RZ ;  /* 0x0000000206037224 */ /* 0x020fe200078e02ff */
[----:B------:R-:W-:Y:S01]  /*13d10*/  IADD3 R2, R12, 0x20, RZ ;  /* 0x000000200c027810 */ /* 0x000fe20007ffe0ff */
[----:B------:R-:W4:Y:S03]  /*13d20*/  @P1 MUFU.LG2 R6, R59 ;  /* 0x0000003b00061308 */ /* 0x000f260000000c00 */
[----:B------:R-:W-:Y:S02]  /*13d30*/  SEL R5, R3, RZ, !P6 ;  /* 0x000000ff03057207 */ /* 0x000fe40007000000 */
[----:B------:R-:W-:Y:S01]  /*13d40*/  ISETP.GE.AND P6, PT, R2, UR14, PT ;  /* 0x0000000e02007c0c */ /* 0x000fe2000bfc6270 */
[----:B------:R-:W-:Y:S01]  /*13d50*/  @P4 FMUL.FTZ R2, R8, 0.69314718246459960938 ;  /* 0x3f31721808024820 */ /* 0x000fe20000410000 */
[----:B------:R-:W-:Y:S01]  /*13d60*/  IADD3 R3, R12, 0x40, RZ ;  /* 0x000000400c037810 */ /* 0x000fe20007ffe0ff */
[----:B------:R-:W-:-:S02]  /*13d70*/  IMAD R0, R26, R0, R5 ;  /* 0x000000001a007224 */ /* 0x000fc400078e0205 */
[----:B------:R-:W-:Y:S01]  /*13d80*/  @P4 FFMA.FTZ R25, R105, R9, R2 ;  /* 0x0000000969194223 */ /* 0x000fe20000010002 */
[----:B------:R-:W-:Y:S01]  /*13d90*/  IMAD R2, R10, UR4, RZ ;  /* 0x000000040a027c24 */ /* 0x000fe2000f8e02ff */
[----:B------:R-:W-:-:S04]  /*13da0*/  ISETP.GE.AND P2, PT, R3, UR14, PT ;  /* 0x0000000e03007c0c */ /* 0x000fc8000bf46270 */
[----:B------:R-:W-:Y:S01]  /*13db0*/  SHF.L.U32 R2, R2, 0x7, RZ ;  /* 0x0000000702027819 */ /* 0x000fe200000006ff */
[----:B----4-:R-:W-:-:S03]  /*13dc0*/  @P1 FMUL.FTZ R3, R6, 0.69314718246459960938 ;  /* 0x3f31721806031820 */ /* 0x010fc60000410000 */
[----:B------:R-:W-:Y:S01]  /*13dd0*/  IADD3 R14, P4, P3, R2, R52, R0 ;  /* 0x00000034020e7210 */ /* 0x000fe20007b9e000 */
[----:B------:R-:W-:Y:S01]  /*13de0*/  @P1 FFMA.FTZ R22, R102, R15, R3 ;  /* 0x0000000f66161223 */ /* 0x000fe20000010003 */
[----:B------:R-:W-:Y:S02]  /*13df0*/  SHF.R.S32.HI R5, RZ, 0x1f, R2 ;  /* 0x0000001fff057819 */ /* 0x000fe40000011402 */
[----:B------:R-:W-:Y:S02]  /*13e00*/  SHF.R.S32.HI R0, RZ, 0x1f, R0 ;  /* 0x0000001fff007819 */ /* 0x000fe40000011400 */
[----:B------:R-:W-:Y:S02]  /*13e10*/  SHF.L.U32 R15, R61, 0x3, RZ ;  /* 0x000000033d0f7819 */ /* 0x000fe400000006ff */
[----:B------:R-:W-:Y:S01]  /*13e20*/  IADD3.X R11, R5, R53, R0, P4, P3 ;  /* 0x00000035050b7210 */ /* 0x000fe200027e6400 */
[----:B-123--:R-:W-:Y:S06]  /*13e30*/  @P5 BRA `(.L_x_179) ;  /* 0x0000000000c05947 */ /* 0x00efec0003800000 */
[----:B------:R-:W1:Y:S01]  /*13e40*/  S2R R3, SR_TID.X ;  /* 0x0000000000037919 */ /* 0x000e620000002100 */
[----:B------:R-:W-:-:S04]  /*13e50*/  SHF.R.S32.HI R2, RZ, 0x1f, R51 ;  /* 0x0000001fff027819 */ /* 0x000fc80000011433 */
[----:B------:R-:W-:-:S04]  /*13e60*/  LEA.HI R2, R2, R51, RZ, 0x2 ;  /* 0x0000003302027211 */ /* 0x000fc800078f10ff */
[----:B------:R-:W-:-:S05]  /*13e70*/  LOP3.LUT R2, R2, 0xffffffc, RZ, 0xc0, !PT ;  /* 0x0ffffffc02027812 */ /* 0x000fca00078ec0ff */
[----:B------:R-:W-:Y:S01]  /*13e80*/  IMAD.IADD R2, R51, 0x1, -R2 ;  /* 0x0000000133027824 */ /* 0x000fe200078e0a02 */
[----:B-1----:R-:W-:-:S04]  /*13e90*/  SHF.R.S32.HI R0, RZ, 0x1f, R3 ;  /* 0x0000001fff007819 */ /* 0x002fc80000011403 */
[----:B------:R-:W-:-:S04]  /*13ea0*/  LEA.HI R0, R0, R3, RZ, 0x5 ;  /* 0x0000000300007211 */ /* 0x000fc800078f28ff */
[----:B------:R-:W-:-:S05]  /*13eb0*/  LOP3.LUT R0, R0, 0xffffffe0, RZ, 0xc0, !PT ;  /* 0xffffffe000007812 */ /* 0x000fca00078ec0ff */
[----:B------:R-:W-:-:S05]  /*13ec0*/  IMAD.IADD R0, R3, 0x1, -R0 ;  /* 0x0000000103007824 */ /* 0x000fca00078e0a00 */
[----:B------:R-:W-:-:S04]  /*13ed0*/  SHF.R.S32.HI R3, RZ, 0x1f, R0 ;  /* 0x0000001fff037819 */ /* 0x000fc80000011400 */
[----:B------:R-:W-:-:S04]  /*13ee0*/  LEA.HI R0, R3, R0, RZ, 0x2 ;  /* 0x0000000003007211 */ /* 0x000fc800078f10ff */
[----:B------:R-:W-:-:S05]  /*13ef0*/  SHF.R.S32.HI R0, RZ, 0x2, R0 ;  /* 0x00000002ff007819 */ /* 0x000fca0000011400 */
[----:B------:R-:W-:-:S04]  /*13f00*/  IMAD R0, R2, 0x10, R0 ;  /* 0x0000001002007824 */ /* 0x000fc800078e0200 */
[C---:B------:R-:W-:Y:S01]  /*13f10*/  VIADD R3, R0.reuse, 0x8 ;  /* 0x0000000800037836 */ /* 0x040fe20000000000 */
[C---:B------:R-:W-:Y:S01]  /*13f20*/  ISETP.GE.AND P5, PT, R0.reuse, UR14, PT ;  /* 0x0000000e00007c0c */ /* 0x040fe2000bfa6270 */
[C---:B------:R-:W-:Y:S02]  /*13f30*/  VIADD R4, R0.reuse, 0x40 ;  /* 0x0000004000047836 */ /* 0x040fe40000000000 */
[----:B------:R-:W-:Y:S01]  /*13f40*/  VIADD R5, R0, 0x48 ;  /* 0x0000004800057836 */ /* 0x000fe20000000000 */
[----:B------:R-:W-:Y:S02]  /*13f50*/  ISETP.GE.AND P4, PT, R3, UR14, PT ;  /* 0x0000000e03007c0c */ /* 0x000fe4000bf86270 */
[----:B------:R-:W-:Y:S02]  /*13f60*/  ISETP.GE.AND P3, PT, R4, UR14, PT ;  /* 0x0000000e04007c0c */ /* 0x000fe4000bf66270 */
[----:B------:R-:W-:-:S05]  /*13f70*/  ISETP.GE.AND P1, PT, R5, UR14, PT ;  /* 0x0000000e05007c0c */ /* 0x000fca000bf26270 */
[----:B------:R-:W1:Y:S01]  /*13f80*/  @!P5 LDC.64 R6, c[0x0][0x2b0] ;  /* 0x0000ac00ff06db82 */ /* 0x000e620000000a00 */
[----:B------:R-:W-:-:S03]  /*13f90*/  @!P5 IMAD R0, R0, R10, RZ ;  /* 0x0000000a0000d224 */ /* 0x000fc600078e02ff */
[----:B------:R-:W-:Y:S02]  /*13fa0*/  @!P4 IMAD R3, R3, R10, RZ ;  /* 0x0000000a0303c224 */ /* 0x000fe400078e02ff */
[C---:B------:R-:W-:Y:S02]  /*13fb0*/  @!P5 IADD3 R2, P0, R0.reuse, R14, RZ ;  /* 0x0000000e0002d210 */ /* 0x040fe40007f1e0ff */
[----:B------:R-:W2:Y:S02]  /*13fc0*/  @!P4 LDC.64 R16, c[0x0][0x2b0] ;  /* 0x0000ac00ff10cb82 */ /* 0x000ea40000000a00 */
[----:B------:R-:W-:-:S06]  /*13fd0*/  @!P5 LEA.HI.X.SX32 R0, R0, R11, 0x1, P0 ;  /* 0x0000000b0000d211 */ /* 0x000fcc00000f0eff */
[----:B------:R-:W3:Y:S01]  /*13fe0*/  @!P3 LDC.64 R20, c[0x0][0x2b0] ;  /* 0x0000ac00ff14bb82 */ /* 0x000ee20000000a00 */
[----:B-1----:R-:W-:-:S07]  /*13ff0*/  @!P5 LEA R8, P0, R2, R6, 0x2 ;  /* 0x000000060208d211 */ /* 0x002fce00078010ff */
[----:B------:R-:W1:Y:S01]  /*14000*/  @!P1 LDC.64 R18, c[0x0][0x2b0] ;  /* 0x0000ac00ff129b82 */ /* 0x000e620000000a00 */
[----:B------:R-:W-:Y:S01]  /*14010*/  @!P5 LEA.HI.X R9, R2, R7, R0, 0x2, P0 ;  /* 0x000000070209d211 */ /* 0x000fe200000f1400 */
[----:B------:R-:W-:Y:S01]  /*14020*/  @!P3 IMAD R2, R4, R10, RZ ;  /* 0x0000000a0402b224 */ /* 0x000fe200078e02ff */
[----:B------:R-:W-:-:S03]  /*14030*/  @!P4 IADD3 R0, P0, R3, R14, RZ ;  /* 0x0000000e0300c210 */ /* 0x000fc60007f1e0ff */
[----:B------:R4:W-:Y:S01]  /*14040*/  @!P5 STG.E desc[UR18][R8.64], R25 ;  /* 0x000000190800d986 */ /* 0x0009e2000c101912 */
[----:B------:R-:W-:Y:S02]  /*14050*/  @!P4 LEA.HI.X.SX32 R3, R3, R11, 0x1, P0 ;  /* 0x0000000b0303c211 */ /* 0x000fe400000f0eff */
[----:B--2---:R-:W-:-:S04]  /*14060*/  @!P4 LEA R6, P0, R0, R16, 0x2 ;  /* 0x000000100006c211 */ /* 0x004fc800078010ff */
[----:B------:R-:W-:Y:S01]  /*14070*/  @!P4 LEA.HI.X R7, R0, R17, R3, 0x2, P0 ;  /* 0x000000110007c211 */ /* 0x000fe200000f1403 */
[----:B------:R-:W-:Y:S01]  /*14080*/  @!P1 IMAD R3, R5, R10, RZ ;  /* 0x0000000a05039224 */ /* 0x000fe200078e02ff */
[----:B------:R-:W-:-:S03]  /*14090*/  @!P3 IADD3 R0, P0, R2, R14, RZ ;  /* 0x0000000e0200b210 */ /* 0x000fc60007f1e0ff */
[----:B------:R4:W-:Y:S01]  /*140a0*/  @!P4 STG.E desc[UR18][R6.64], R24 ;  /* 0x000000180600c986 */ /* 0x0009e2000c101912 */
[----:B------:R-:W-:Y:S02]  /*140b0*/  @!P3 LEA.HI.X.SX32 R2, R2, R11, 0x1, P0 ;  /* 0x0000000b0202b211 */ /* 0x000fe400000f0eff */
[----:B---3--:R-:W-:-:S04]  /*140c0*/  @!P3 LEA R4, P0, R0, R20, 0x2 ;  /* 0x000000140004b211 */ /* 0x008fc800078010ff */
[----:B------:R-:W-:Y:S02]  /*140d0*/  @!P3 LEA.HI.X R5, R0, R21, R2, 0x2, P0 ;  /* 0x000000150005b211 */ /* 0x000fe400000f1402 */
[----:B------:R-:W-:-:S03]  /*140e0*/  @!P1 IADD3 R0, P0, R3, R14, RZ ;  /* 0x0000000e03009210 */ /* 0x000fc60007f1e0ff */
[----:B------:R4:W-:Y:S01]  /*140f0*/  @!P3 STG.E desc[UR18][R4.64], R23 ;  /* 0x000000170400b986 */ /* 0x0009e2000c101912 */
[----:B------:R-:W-:Y:S02]  /*14100*/  @!P1 LEA.HI.X.SX32 R3, R3, R11, 0x1, P0 ;  /* 0x0000000b03039211 */ /* 0x000fe400000f0eff */
[----:B-1----:R-:W-:-:S04]  /*14110*/  @!P1 LEA R2, P0, R0, R18, 0x2 ;  /* 0x0000001200029211 */ /* 0x002fc800078010ff */
[----:B------:R-:W-:-:S05]  /*14120*/  @!P1 LEA.HI.X R3, R0, R19, R3, 0x2, P0 ;  /* 0x0000001300039211 */ /* 0x000fca00000f1403 */
[----:B------:R4:W-:Y:S04]  /*14130*/  @!P1 STG.E desc[UR18][R2.64], R22 ;  /* 0x0000001602009986 */ /* 0x0009e8000c101912 */
.L_x_179:
[----:B------:R-:W-:Y:S05]  /*14140*/  BSYNC B0 ;  /* 0x0000000000007941 */ /* 0x000fea0003800000 */
.L_x_178:
[----:B----4-:R-:W-:Y:S01]  /*14150*/  SHF.R.S32.HI R3, RZ, 0x1f, R15 ;  /* 0x0000001fff037819 */ /* 0x010fe2000001140f */
[----:B------:R-:W-:Y:S01]  /*14160*/  IMAD.U32 R4, RZ, RZ, UR17 ;  /* 0x00000011ff047e24 */ /* 0x000fe2000f8e00ff */
[----:B------:R-:W-:Y:S01]  /*14170*/  IADD3 R2, P1, R15, UR8, RZ ;  /* 0x000000080f027c10 */ /* 0x000fe2000ff3e0ff */
[----:B------:R-:W-:Y:S01]  /*14180*/  ULDC.64 UR4, c[0x0][0x2a0] ;  /* 0x0000a80000047ab9 */ /* 0x000fe20000000a00 */
[----:B------:R-:W-:Y:S01]  /*14190*/  SHF.R.S32.HI R13, RZ, 0x1f, R12 ;  /* 0x0000001fff0d7819 */ /* 0x000fe2000001140c */
[C---:B------:R-:W-:Y:S01]  /*141a0*/  VIADD R0, R12.reuse, 0x60 ;  /* 0x000000600c007836 */ /* 0x040fe20000000000 */
[----:B------:R-:W-:Y:S01]  /*141b0*/  IADD3.X R3, R3, UR6, RZ, P1, !PT ;  /* 0x0000000603037c10 */ /* 0x000fe20008ffe4ff */
[----:B------:R1:W2:Y:S01]  /*141c0*/  LDS.128 R20, [R234] ;  /* 0x00000000ea147984 */ /* 0x0002a20000000c00 */
[----:B------:R-:W-:Y:S01]  /*141d0*/  ISETP.GE.AND P1, PT, R12, UR14, PT ;  /* 0x0000000e0c007c0c */ /* 0x000fe2000bf26270 */
[----:B------:R-:W-:Y:S01]  /*141e0*/  BSSY B0, `(.L_x_180) ;  /* 0x0000017000007945 */ /* 0x000fe20003800000 */
[----:B------:R-:W-:Y:S01]  /*141f0*/  SHF.R.S32.HI R5, RZ, 0x1f, R26 ;  /* 0x0000001fff057819 */ /* 0x000fe2000001141a */
[----:B------:R-:W-:Y:S01]  /*14200*/  IMAD.WIDE.U32 R10, R26, UR4, R2 ;  /* 0x000000041a0a7c25 */ /* 0x000fe2000f8e0002 */
[----:B------:R1:W3:Y:S01]  /*14210*/  LDS.128 R16, [R234+0x2000] ;  /* 0x00200000ea107984 */ /* 0x0002e20000000c00 */
[----:B------:R-:W-:-:S02]  /*14220*/  ISETP.GE.AND P0, PT, R0, UR14, PT ;  /* 0x0000000e00007c0c */ /* 0x000fc4000bf06270 */
[----:B------:R-:W-:Y:S02]  /*14230*/  IMAD.WIDE R2, R4, 0x80, R12 ;  /* 0x0000008004027825 */ /* 0x000fe400078e020c */
[----:B------:R1:W4:Y:S02]  /*14240*/  LDS.128 R12, [R234+0x4000] ;  /* 0x00400000ea0c7984 */ /* 0x0003240000000c00 */
[----:B------:R-:W-:-:S04]  /*14250*/  IMAD R0, R5, UR4, RZ ;  /* 0x0000000405007c24 */ /* 0x000fc8000f8e02ff */
[----:B------:R-:W-:-:S04]  /*14260*/  IMAD R0, R26, UR5, R0 ;  /* 0x000000051a007c24 */ /* 0x000fc8000f8e0200 */
[----:B------:R-:W-:Y:S01]  /*14270*/  IMAD.IADD R9, R0, 0x1, R11 ;  /* 0x0000000100097824 */ /* 0x000fe200078e020b */
[----:B------:R-:W-:Y:S06]  /*14280*/  @P1 BRA `(.L_x_181) ;  /* 0x0000000000301947 */ /* 0x000fec0003800000 */
        /* <DEDUP_REMOVED lines=12> */
.L_x_181:
[----:B------:R-:W-:Y:S05]  /*14350*/  BSYNC B0 ;  /* 0x0000000000007941 */ /* 0x000fea0003800000 */
.L_x_180:
        /* <DEDUP_REMOVED lines=20> */
.L_x_183:
[----:B------:R-:W-:Y:S05]  /*144a0*/  BSYNC B0 ;  /* 0x0000000000007941 */ /* 0x000fea0003800000 */
.L_x_182:
[----:B-1----:R1:W1:Y:S01]  /*144b0*/  LDS.128 R20, [R234+0x1000] ;  /* 0x00100000ea147984 */ /* 0x0022620000000c00 */
[----:B------:R-:W-:Y:S03]  /*144c0*/  BSSY B0, `(.L_x_184) ;  /* 0x0000013000007945 */ /* 0x000fe60003800000 */
[----:B---3--:R3:W1:Y:S04]  /*144d0*/  LDS.128 R16, [R234+0x3000] ;  /* 0x00300000ea107984 */ /* 0x0086680000000c00 */
        /* <DEDUP_REMOVED lines=15> */
[----:B------:R1:W-:Y:S04]  /*145d0*/  STG.E.128 desc[UR18][R4.64+0x40], R16 ;  /* 0x0000401004007986 */ /* 0x0003e8000c101d12 */
[----:B----4-:R1:W-:Y:S02]  /*145e0*/  STG.E.128 desc[UR18][R4.64+0x80], R12 ;  /* 0x0000800c04007986 */ /* 0x0103e4000c101d12 */
.L_x_185:
[----:B------:R-:W-:Y:S05]  /*145f0*/  BSYNC B0 ;  /* 0x0000000000007941 */ /* 0x000fea0003800000 */
.L_x_184:
[----:B------:R-:W-:Y:S05]  /*14600*/  @P0 EXIT ;  /* 0x000000000000094d */ /* 0x000fea0003800000 */
[----:B------:R-:W-:Y:S01]  /*14610*/  IADD3 R0, P0, R2, 0x60, RZ ;  /* 0x0000006002007810 */ /* 0x000fe20007f1e0ff */
[----:B------:R-:W-:-:S04]  /*14620*/  ULDC.64 UR4, c[0x0][0x298] ;  /* 0x0000a60000047ab9 */ /* 0x000fc80000000a00 */
[----:B------:R-:W-:Y:S01]  /*14630*/  IMAD.X R2, RZ, RZ, R3, P0 ;  /* 0x000000ffff027224 */ /* 0x000fe200000e0603 */
[----:B------:R-:W-:-:S03]  /*14640*/  MOV R3, R9 ;  /* 0x0000000900037202 */ /* 0x000fc60000000f00 */
[----:B------:R-:W-:Y:S02]  /*14650*/  IMAD R6, R2, UR4, RZ ;  /* 0x0000000402067c24 */ /* 0x000fe4000f8e02ff */
[----:B------:R-:W-:-:S04]  /*14660*/  IMAD.MOV.U32 R2, RZ, RZ, R10 ;  /* 0x000000ffff027224 */ /* 0x000fc800078e000a */
[----:B-1----:R-:W-:-:S04]  /*14670*/  IMAD.WIDE.U32 R4, R0, UR4, R2 ;  /* 0x0000000400047c25 */ /* 0x002fc8000f8e0002 */
        /* <DEDUP_REMOVED lines=9> */
.L_x_186:
        /* <DEDUP_REMOVED lines=15> */
.L_x_1209:


//--------------------- .text._ZN5flash16flash_fwd_kernelI23Flash_fwd_kernel_traitsILi96ELi128ELi64ELi4ELb0ELb0EN7cutlass6half_tE19Flash_kernel_traitsILi96ELi128ELi64ELi4ES3_EELb0ELb0ELb1ELb0ELb0ELb0ELb0ELb0EEEvNS_16Flash_fwd_paramsE --------------------------
	.section	.text._ZN5flash16flash_fwd_kernelI23Flash_fwd_kernel_traitsILi96ELi128ELi64ELi4ELb0ELb0EN7cutlass6half_tE19Flash_kernel_traitsILi96ELi128ELi64ELi4ES3_EELb0ELb0ELb1ELb0ELb0ELb0ELb0ELb0EEEvNS_16Flash_fwd_paramsE,"ax",@progbits
	.align	128
        .global         _ZN5flash16flash_fwd_kernelI23Flash_fwd_kernel_traitsILi96ELi128ELi64ELi4ELb0ELb0EN7cutlass6half_tE19Flash_kernel_traitsILi96ELi128ELi64ELi4ES3_EELb0ELb0ELb1ELb0ELb0ELb0ELb0ELb0EEEvNS_16Flash_fwd_paramsE
        .type           _ZN5flash16flash_fwd_kernelI23Flash_fwd_kernel_traitsILi96ELi128ELi64ELi4ELb0ELb0EN7cutlass6half_tE19Flash_kernel_traitsILi96ELi128ELi64ELi4ES3_EELb0ELb0ELb1ELb0ELb0ELb0ELb0ELb0EEEvNS_16Flash_fwd_paramsE,@function
        .size           _ZN5flash16flash_fwd_kernelI23Flash_fwd_kernel_traitsILi96ELi128ELi64ELi4ELb0ELb0EN7cutlass6half_tE19Flash_kernel_traitsILi96ELi128ELi64ELi4ES3_EELb0ELb0ELb1ELb0ELb0ELb0ELb0ELb0EEEvNS_16Flash_fwd_paramsE,(.L_x_1210 - _ZN5flash16flash_fwd_kernelI23Flash_fwd_kernel_traitsILi96ELi128ELi64ELi4ELb0ELb0EN7cutlass6half_tE19Flash_kernel_traitsILi96ELi128ELi64ELi4ES3_EELb0ELb0ELb1ELb0ELb0ELb0ELb0ELb0EEEvNS_16Flash_fwd_paramsE)
        .other          _ZN5flash16flash_fwd_kernelI23Flash_fwd_kernel_traitsILi96ELi128ELi64ELi4ELb0ELb0EN7cutlass6half_tE19Flash_kernel_traitsILi96ELi128ELi64ELi4ES3_EELb0ELb0ELb1ELb0ELb0ELb0ELb0ELb0EEEvNS_16Flash_fwd_paramsE,@"STO_CUDA_ENTRY STV_DEFAULT"
_ZN5flash16flash_fwd_kernelI23Flash_fwd_kernel_traitsILi96ELi128ELi64ELi4ELb0ELb0EN7cutlass6half_tE19Flash_kernel_traitsILi96ELi128ELi64ELi4ES3_EELb0ELb0ELb1ELb0ELb0ELb0ELb0ELb0EEEvNS_16Flash_fwd_paramsE:
.text._ZN5flash16flash_fwd_kernelI23Flash_fwd_kernel_traitsILi96ELi128ELi64ELi4ELb0ELb0EN7cutlass6half_tE19Flash_kernel_traitsILi96ELi128ELi64ELi4ES3_EELb0ELb0ELb1ELb0ELb0ELb0ELb0ELb0EEEvNS_16Flash_fwd_paramsE:
        /* <DEDUP_REMOVED lines=55> */
.L_x_187:
[----:B------:R-:W-:-:S05]  /*0370*/  ULDC UR5, c[0x0][0x2c8] ;  /* 0x0000b20000057ab9 */ /* 0x000fca0000000800 */
.L_x_188:
        /* <DEDUP_REMOVED lines=49> */
[----:B------:R-:W-:Y:S01]  /*0690*/  IMAD.U32 R6, RZ, RZ, UR14 ;  /* 0x0000000eff067e24 */ /* 0x000fe2000f8e00ff */
[----:B------:R-:W-:Y:S01]  /*06a0*/  UISETP.NE.AND UP2, UPT, UR5, URZ, UPT ;  /* 0x0000003f0500728c */ /* 0x000fe2000bf45270 */
[----:B------:R-:W-:Y:S01]  /*06b0*/  LEA.HI R10, R10, R145, RZ, 0x2 ;  /* 0x000000910a0a7211 */ /* 0x000fe200078f10ff */
[----:B------:R-:W-:Y:S01]  /*06c0*/  UMOV UR24, URZ ;  /* 0x0000003f00187c82 */ /* 0x000fe20008000000 */
[----:B------:R-:W-:Y:S01]  /*06d0*/  UMOV UR25, URZ ;  /* 0x0000003f00197c82 */ /* 0x000fe20008000000 */
[----:B------:R-:W-:Y:S01]  /*06e0*/  BSSY B0, `(.L_x_190) ;  /* 0x0000050000007945 */ /* 0x000fe20003800000 */
[----:B------:R-:W-:Y:S01]  /*06f0*/  LOP3.LUT R0, R10, 0xfffffffc, RZ, 0xc0, !PT ;  /* 0xfffffffc0a007812 */ /* 0x000fe200078ec0ff */
[----:B------:R-:W-:Y:S01]  /*0700*/  @UP1 ULDC.64 UR8, c[0x0][0x298] ;  /* 0x0000a60000081ab9 */ /* 0x000fe20000000a00 */
[----:B------:R-:W-:Y:S01]  /*0710*/  @!UP1 USHF.R.S32.HI UR12, URZ, 0x1f, UR17 ;  /* 0x0000001f3f0c9899 */ /* 0x000fe20008011411 */
[----:B------:R-:W-:Y:S01]  /*0720*/  SHF.R.S32.HI R10, RZ, 0x2, R10 ;  /* 0x00000002ff0a7819 */ /* 0x000fe2000001140a */
[----:B------:R-:W-:Y:S01]  /*0730*/  @UP1 UIMAD.WIDE.U32 UR10, UR13, UR8, URZ ;  /* 0x000000080d0a12a5 */ /* 0x000fe2000f8e003f */
[----:B------:R-:W-:Y:S01]  /*0740*/  IMAD.IADD R0, R145, 0x1, -R0 ;  /* 0x0000000191007824 */ /* 0x000fe200078e0a00 */
[----:B------:R-:W-:Y:S01]  /*0750*/  @!UP1 ULDC.64 UR6, c[0x0][0x290] ;  /* 0x0000a40000069ab9 */ /* 0x000fe20000000a00 */
[--C-:B------:R-:W-:Y:S01]  /*0760*/  SHF.R.S32.HI R11, RZ, 0x1f, R10.reuse ;  /* 0x0000001fff0b7819 */ /* 0x100fe2000001140a */
[----:B------:R-:W-:Y:S01]  /*0770*/  @UP1 UIMAD UR9, UR13, UR9, UR11 ;  /* 0x000000090d0912a4 */ /* 0x000fe2000f8e020b */
[----:B------:R-:W-:Y:S01]  /*0780*/  VIADD R14, R10, 0x20 ;  /* 0x000000200a0e7836 */ /* 0x000fe20000000000 */
[----:B------:R-:W-:Y:S01]  /*0790*/  @!UP1 UIMAD UR8, UR12, UR6, URZ ;  /* 0x000000060c0892a4 */ /* 0x000fe2000f8e023f */
[C---:B------:R-:W-:Y:S01]  /*07a0*/  ISETP.NE.AND P3, PT, R0.reuse, RZ, PT ;  /* 0x000000ff0000720c */ /* 0x040fe20003f65270 */
[----:B------:R-:W-:Y:S01]  /*07b0*/  ULDC.U8 UR11, c[0x0][0x3d8] ;  /* 0x0000f600000b7ab9 */ /* 0x000fe20000000000 */
[----:B------:R-:W-:Y:S01]  /*07c0*/  @!UP1 UIMAD.WIDE.U32 UR18, UR17, UR6, URZ ;  /* 0x00000006111292a5 */ /* 0x000fe2000f8e003f */
[----:B------:R-:W-:Y:S01]  /*07d0*/  IMAD.SHL.U32 R0, R0, 0x8, RZ ;  /* 0x0000000800007824 */ /* 0x000fe200078e00ff */
[----:B------:R-:W-:Y:S01]  /*07e0*/  UISETP.NE.AND UP3, UPT, UR11, URZ, UPT ;  /* 0x0000003f0b00728c */ /* 0x000fe2000bf65270 */
[----:B------:R-:W-:Y:S01]  /*07f0*/  IADD3 R15, R10, 0x40, RZ ;  /* 0x000000400a0f7810 */ /* 0x000fe20007ffe0ff */
[----:B------:R-:W-:Y:S01]  /*0800*/  UISETP.NE.AND UP0, UPT, UR11, URZ, !UP2 ;  /* 0x0000003f0b00728c */ /* 0x000fe2000d705270 */
[----:B------:R-:W-:Y:S01]  /*0810*/  IMAD.WIDE R6, R6, 0x80, R10 ;  /* 0x0000008006067825 */ /* 0x000fe200078e020a */
[----:B------:R-:W-:Y:S01]  /*0820*/  @!UP1 UIMAD UR8, UR17, UR7, UR8 ;  /* 0x00000007110892a4 */ /* 0x000fe2000f8e0208 */
[----:B------:R-:W-:Y:S01]  /*0830*/  ISETP.GE.AND P2, PT, R14, UR15, PT ;  /* 0x0000000f0e007c0c */ /* 0x000fe2000bf46270 */
[----:B------:R-:W-:Y:S01]  /*0840*/  UISETP.NE.OR UP3, UPT, UR5, URZ, !UP3 ;  /* 0x0000003f0500728c */ /* 0x000fe2000df65670 */
[----:B------:R-:W-:Y:S01]  /*0850*/  ISETP.GE.AND P1, PT, R15, UR15, PT ;  /* 0x0000000f0f007c0c */ /* 0x000fe2000bf26270 */
[----:B------:R-:W-:Y:S01]  /*0860*/  @UP2 ULDC.64 UR6, c[0x0][0x2c0] ;  /* 0x0000b00000062ab9 */ /* 0x000fe20000000a00 */
[----:B------:R-:W-:Y:S01]  /*0870*/  USHF.R.S32.HI UR12, URZ, 0x1f, UR4 ;  /* 0x0000001f3f0c7899 */ /* 0x000fe20008011404 */
[----:B------:R-:W-:Y:S01]  /*0880*/  VIADD R16, R10, 0x60 ;  /* 0x000000600a107836 */ /* 0x000fe20000000000 */
[----:B------:R-:W-:Y:S01]  /*0890*/  @UP2 UIMAD UR16, UR7, UR6, URZ ;  /* 0x00000006071022a4 */ /* 0x000fe2000f8e023f */
[C---:B------:R-:W-:Y:S01]  /*08a0*/  VIADD R18, R0.reuse, 0x20 ;  /* 0x0000002000127836 */ /* 0x040fe20000000000 */
[----:B------:R-:W-:Y:S01]  /*08b0*/  @!UP2 ULDC UR5, c[0x0][0x270] ;  /* 0x00009c000005aab9 */ /* 0x000fe20000000800 */
[----:B------:R-:W-:Y:S01]  /*08c0*/  ULDC.64 UR6, c[0x0][0x2a0] ;  /* 0x0000a80000067ab9 */ /* 0x000fe20000000a00 */
[----:B------:R-:W-:Y:S01]  /*08d0*/  @UP2 UMOV UR11, 0x1 ;  /* 0x00000001000b2882 */ /* 0x000fe20000000000 */
[----:B------:R-:W-:Y:S01]  /*08e0*/  UIMAD UR12, UR12, UR6, URZ ;  /* 0x000000060c0c72a4 */ /* 0x000fe2000f8e023f */
[----:B------:R-:W-:Y:S01]  /*08f0*/  IMAD.U32 R12, RZ, RZ, UR6 ;  /* 0x00000006ff0c7e24 */ /* 0x000fe2000f8e00ff */
[----:B------:R-:W-:Y:S01]  /*0900*/  @UP1 UMOV UR20, UR10 ;  /* 0x0000000a00141c82 */ /* 0x000fe20008000000 */
[----:B------:R-:W-:Y:S01]  /*0910*/  @!UP2 ULDC UR6, c[0x0][0x2c4] ;  /* 0x0000b1000006aab9 */ /* 0x000fe20000000800 */
[----:B------:R-:W-:Y:S01]  /*0920*/  @UP0 ULDC UR6, c[0x0][0x2e4] ;  /* 0x0000b90000060ab9 */ /* 0x000fe20000000800 */
[----:B------:R-:W-:Y:S01]  /*0930*/  @!UP3 ULDC UR10, c[0x0][0x2c4] ;  /* 0x0000b100000abab9 */ /* 0x000fe20000000800 */
[----:B------:R-:W-:Y:S01]  /*0940*/  @!UP2 UIMAD UR11, UR6, UR5, URZ ;  /* 0x00000005060ba2a4 */ /* 0x000fe2000f8e023f */
[C---:B------:R-:W-:Y:S01]  /*0950*/  IADD3 R17, R0.reuse, 0x40, RZ ;  /* 0x0000004000117810 */ /* 0x040fe20007ffe0ff */
[----:B------:R-:W-:Y:S01]  /*0960*/  @!UP1 UIADD3 UR9, UR19, UR8, URZ ;  /* 0x0000000813099290 */ /* 0x000fe2000fffe03f */
[----:B------:R-:W-:Y:S01]  /*0970*/  @!UP1 UMOV UR20, UR18 ;  /* 0x0000001200149c82 */ /* 0x000fe20008000000 */
[----:B------:R-:W-:Y:S01]  /*0980*/  @!UP3 UIMAD UR10, UR17, UR10, URZ ;  /* 0x0000000a110ab2a4 */ /* 0x000fe2000f8e023f */
[----:B------:R-:W-:Y:S01]  /*0990*/  IADD3 R2, P0, R0, UR20, RZ ;  /* 0x0000001400027c10 */ /* 0x000fe2000ff1e0ff */
[----:B------:R-:W-:-:S02]  /*09a0*/  UIMAD UR11, UR17, UR11, URZ ;  /* 0x0000000b110b72a4 */ /* 0x000fc4000f8e023f */
[----:B------:R-:W-:Y:S01]  /*09b0*/  UIMAD UR7, UR4, UR7, UR12 ;  /* 0x00000007040772a4 */ /* 0x000fe2000f8e020c */
[----:B------:R-:W-:Y:S01]  /*09c0*/  LEA.HI.X.SX32 R3, R0, UR9, 0x1, P0 ;  /* 0x0000000900037c11 */ /* 0x000fe200080f0eff */
[----:B------:R-:W-:Y:S01]  /*09d0*/  @!UP3 USEL UR10, UR10, UR13, !UP1 ;  /* 0x0000000d0a0ab287 */ /* 0x000fe2000c800000 */
[----:B------:R-:W-:Y:S01]  /*09e0*/  ISETP.GE.AND P0, PT, R10, UR15, PT ;  /* 0x0000000f0a007c0c */ /* 0x000fe2000bf06270 */
[----:B------:R-:W-:Y:S01]  /*09f0*/  @UP2 ULDC UR12, c[0x0][0x2c0] ;  /* 0x0000b000000c2ab9 */ /* 0x000fe20000000800 */
[----:B------:R-:W-:Y:S01]  /*0a00*/  USEL UR11, UR11, URZ, UP3 ;  /* 0x0000003f0b0b7287 */ /* 0x000fe20009800000 */
[----:B------:R-:W-:Y:S01]  /*0a10*/  IMAD.WIDE.U32 R12, R12, UR4, R2 ;  /* 0x000000040c0c7c25 */ /* 0x000fe2000f8e0002 */
[----:B------:R-:W-:Y:S01]  /*0a20*/  @!UP2 UMOV UR12, 0x1 ;  /* 0x00000001000ca882 */ /* 0x000fe20000000000 */
[----:B------:R-:W-:Y:S01]  /*0a30*/  @!UP2 UMOV UR16, UR6 ;  /* 0x000000060010ac82 */ /* 0x000fe20008000000 */
[----:B------:R-:W-:Y:S01]  /*0a40*/  UIMAD UR6, UR21, UR12, URZ ;  /* 0x0000000c150672a4 */ /* 0x000fe2000f8e023f */
[----:B------:R-:W-:Y:S01]  /*0a50*/  VIADD R9, R13, UR7 ;  /* 0x000000070d097c36 */ /* 0x000fe20008000000 */
[----:B------:R-:W-:Y:S01]  /*0a60*/  UIMAD UR16, UR4, UR16, UR11 ;  /* 0x00000010041072a4 */ /* 0x000fe2000f8e020b */
[----:B------:R-:W-:Y:S01]  /*0a70*/  @!UP3 UMOV UR24, UR10 ;  /* 0x0000000a0018bc82 */ /* 0x000fe20008000000 */
[----:B------:R-:W-:-:S02]  /*0a80*/  USHF.R.S32.HI UR4, URZ, 0x1f, UR6 ;  /* 0x0000001f3f047899 */ /* 0x000fc40008011406 */
[----:B------:R-:W-:Y:S02]  /*0a90*/  @!UP3 USHF.R.S32.HI UR25, URZ, 0x1f, UR10 ;  /* 0x0000001f3f19b899 */ /* 0x000fe4000801140a */
[----:B------:R-:W-:Y:S02]  /*0aa0*/  USHF.R.S32.HI UR5, URZ, 0x1f, UR16 ;  /* 0x0000001f3f057899 */ /* 0x000fe40008011410 */
[----:B------:R-:W-:-:S04]  /*0ab0*/  UIADD3 UR6, UP1, UP0, UR6, UR24, UR16 ;  /* 0x0000001806067290 */ /* 0x000fc8000f83e010 */
[----:B------:R-:W-:Y:S01]  /*0ac0*/  UIADD3.X UR24, UR4, UR25, UR5, UP1, UP0 ;  /* 0x0000001904187290 */ /* 0x000fe20008fe0405 */
[----:B------:R-:W-:Y:S11]  /*0ad0*/  @P0 BRA `(.L_x_191) ;  /* 0x0000000000400947 */ /* 0x000ff60003800000 */
        /* <DEDUP_REMOVED lines=16> */
.L_x_191:
[----:B------:R-:W-:Y:S05]  /*0be0*/  BSYNC B0 ;  /* 0x0000000000007941 */ /* 0x000fea0003800000 */
.L_x_190:
[----:B------:R-:W-:Y:S01]  /*0bf0*/  BSSY B0, `(.L_x_192) ;  /* 0x0000016000007945 */ /* 0x000fe20003800000 */
[----:B------:R-:W-:-:S03]  /*0c00*/  ISETP.GE.AND P0, PT, R16, UR15, PT ;  /* 0x0000000f10007c0c */ /* 0x000fc6000bf06270 */
[----:B------:R-:W-:Y:S10]  /*0c10*/  @P2 BRA `(.L_x_193) ;  /* 0x00000000004c2947 */ /* 0x000ff40003800000 */
        /* <DEDUP_REMOVED lines=19> */
.L_x_193:
[----:B------:R-:W-:Y:S05]  /*0d50*/  BSYNC B0 ;  /* 0x0000000000007941 */ /* 0x000fea0003800000 */
.L_x_192:
[----:B------:R-:W-:Y:S01]  /*0d60*/  BSSY B0, `(.L_x_194) ;  /* 0x0000016000007945 */ /* 0x000fe20003800000 */
[----:B------:R-:W-:-:S03]  /*0d70*/  ISETP.GE.OR P6, PT, R10, UR15, P3 ;  /* 0x0000000f0a007c0c */ /* 0x000fc60009fc6670 */
[----:B------:R-:W-:Y:S10]  /*0d80*/  @P1 BRA `(.L_x_195) ;  /* 0x00000000004c1947 */ /* 0x000ff40003800000 */
        /* <DEDUP_REMOVED lines=19> */
.L_x_195:
[----:B------:R-:W-:Y:S05]  /*0ec0*/  BSYNC B0 ;  /* 0x0000000000007941 */ /* 0x000fea0003800000 */
.L_x_194:
[----:B------:R-:W-:Y:S01]  /*0ed0*/  BSSY B0, `(.L_x_196) ;  /* 0x0000018000007945 */ /* 0x000fe20003800000 */
[----:B------:R-:W-:Y:S02]  /*0ee0*/  ISETP.GE.OR P5, PT, R14, UR15, P3 ;  /* 0x0000000f0e007c0c */ /* 0x000fe40009fa6670 */
[----:B------:R-:W-:Y:S02]  /*0ef0*/  ISETP.GE.OR P4, PT, R15, UR15, P3 ;  /* 0x0000000f0f007c0c */ /* 0x000fe40009f86670 */
[----:B------:R-:W-:Y:S01]  /*0f00*/  ISETP.GE.OR P3, PT, R16, UR15, P3 ;  /* 0x0000000f10007c0c */ /* 0x000fe20009f66670 */
[----:B------:R-:W-:-:S12]  /*0f10*/  @P0 BRA `(.L_x_197) ;  /* 0x00000000004c0947 */ /* 0x000fd80003800000 */
[----:B------:R-:W-:Y:S01]  /*0f20*/  IADD3 R8, P0, R6, 0x60, RZ ;  /* 0x0000006006087810 */ /* 0x000fe20007f1e0ff */
[----:B------:R-:W-:Y:S01]  /*0f30*/  ULDC.64 UR4, c[0x0][0x298] ;  /* 0x0000a60000047ab9 */ /* 0x000fe20000000a00 */
[----:B-123--:R-:W-:Y:S01]  /*0f40*/  MOV R3, R9 ;  /* 0x0000000900037202 */ /* 0x00efe20000000f00 */
[----:B------:R-:W-:Y:S01]  /*0f50*/  IMAD.MOV.U32 R2, RZ, RZ, R12 ;  /* 0x000000ffff027224 */ /* 0x000fe200078e000c */
[----:B------:R-:W-:Y:S01]  /*0f60*/  ULDC UR7, c[0x0][0x2d0] ;  /* 0x0000b40000077ab9 */ /* 0x000fe20000000800 */
[----:B------:R-:W-:Y:S01]  /*0f70*/  IMAD.X R6, RZ, RZ, R7, P0 ;  /* 0x000000ffff067224 */ /* 0x000fe200000e0607 */
[----:B------:R-:W-:Y:S01]  /*0f80*/  ISETP.GE.AND P2, PT, R0, UR7, PT ;  /* 0x0000000700007c0c */ /* 0x000fe2000bf46270 */
[----:B------:R-:W-:Y:S01]  /*0f90*/  IMAD.WIDE.U32 R4, R8, UR4, R2 ;  /* 0x0000000408047c25 */ /* 0x000fe2000f8e0002 */
[----:B------:R-:W-:-:S03]  /*0fa0*/  ISETP.GE.AND P1, PT, R18, UR7, PT ;  /* 0x0000000712007c0c */ /* 0x000fc6000bf26270 */
[----:B------:R-:W-:-:S04]  /*0fb0*/  IMAD R6, R6, UR4, RZ ;  /* 0x0000000406067c24 */ /* 0x000fc8000f8e02ff */
[----:B------:R-:W-:Y:S01]  /*0fc0*/  IMAD R3, R8, UR5, R6 ;  /* 0x0000000508037c24 */ /* 0x000fe2000f8e0206 */
[----:B------:R-:W-:Y:S02]  /*0fd0*/  ULDC.64 UR4, c[0x0][0x280] ;  /* 0x0000a00000047ab9 */ /* 0x000fe40000000a00 */
[----:B------:R-:W-:Y:S01]  /*0fe0*/  LEA R2, P0, R4, UR4, 0x1 ;  /* 0x0000000404027c11 */ /* 0x000fe2000f8008ff */
[----:B------:R-:W-:-:S05]  /*0ff0*/  IMAD.IADD R3, R5, 0x1, R3 ;  /* 0x0000000105037824 */ /* 0x000fca00078e0203 */
[----:B------:R-:W-:Y:S02]  /*1000*/  LEA.HI.X R3, R4, UR5, R3, 0x1, P0 ;  /* 0x0000000504037c11 */ /* 0x000fe400080f0c03 */
[----:B------:R-:W-:-:S03]  /*1010*/  ISETP.GE.AND P0, PT, R17, UR7, PT ;  /* 0x0000000711007c0c */ /* 0x000fc6000bf06270 */
[----:B------:R4:W-:Y:S04]  /*1020*/  @!P2 STG.E.128 desc[UR22][R2.64], RZ ;  /* 0x000000ff0200a986 */ /* 0x0009e8000c101d16 */
[----:B------:R4:W-:Y:S06]  /*1030*/  @!P1 STG.E.128 desc[UR22][R2.64+0x40], RZ ;  /* 0x000040ff02009986 */ /* 0x0009ec000c101d16 */
[----:B------:R4:W-:Y:S02]  /*1040*/  @!P0 STG.E.128 desc[UR22][R2.64+0x80], RZ ;  /* 0x000080ff02008986 */ /* 0x0009e4000c101d16 */
.L_x_197:
[----:B------:R-:W-:Y:S05]  /*1050*/  BSYNC B0 ;  /* 0x0000000000007941 */ /* 0x000fea0003800000 */
.L_x_196:
        /* <DEDUP_REMOVED lines=10> */
.L_x_199:
[----:B------:R-:W-:Y:S05]  /*1100*/  BSYNC B0 ;  /* 0x0000000000007941 */ /* 0x000fea0003800000 */
.L_x_198:
        /* <DEDUP_REMOVED lines=10> */
.L_x_201:
[----:B------:R-:W-:Y:S05]  /*11b0*/  BSYNC B0 ;  /* 0x0000000000007941 */ /* 0x000fea0003800000 */
.L_x_200:
        /* <DEDUP_REMOVED lines=10> */
.L_x_203:
[----:B------:R-:W-:Y:S05]  /*1260*/  BSYNC B0 ;  /* 0x0000000000007941 */ /* 0x000fea0003800000 */
.L_x_202:
        /* <DEDUP_REMOVED lines=10> */
.L_x_189:
[----:B------:R-:W1:Y:S01]  /*1310*/  LDC R13, c[0x0][0x278] ;  /* 0x00009e00ff0d7b82 */ /* 0x000e620000000800 */
[----:B------:R-:W2:Y:S01]  /*1320*/  S2R R4, SR_CTAID.Z ;  /* 0x0000000000047919 */ /* 0x000ea20000002700 */
[----:B------:R-:W-:Y:S01]  /*1330*/  UISETP.NE.AND UP0, UPT, UR13, -0x1, UPT ;  /* 0xffffffff0d00788c */ /* 0x000fe2000bf05270 */
[----:B------:R-:W-:Y:S01]  /*1340*/  SHF.R.S32.HI R19, RZ, 0x1f, R145 ;  /* 0x0000001fff137819 */ /* 0x000fe20000011491 */
[----:B------:R-:W-:Y:S01]  /*1350*/  UISETP.NE.AND UP1, UPT, UR8, -0x1, UPT ;  /* 0xffffffff0800788c */ /* 0x000fe2000bf25270 */
[----:B------:R-:W-:Y:S01]  /*1360*/  IMAD.U32 R10, RZ, RZ, UR14 ;  /* 0x0000000eff0a7e24 */ /* 0x000fe2000f8e00ff */
[----:B------:R-:W-:Y:S01]  /*1370*/  UIADD3 UR5, -UR21, UR15, URZ ;  /* 0x0000000f15057290 */ /* 0x000fe2000fffe13f */
[CC--:B------:R-:W-:Y:S02]  /*1380*/  LEA.HI R18, R19.reuse, R145.reuse, RZ, 0x3 ;  /* 0x0000009113127211 */ /* 0x0c0fe400078f18ff */
[----:B------:R-:W-:Y:S02]  /*1390*/  LEA.HI R148, R19, R145, RZ, 0x5 ;  /* 0x0000009113947211 */ /* 0x000fe400078f28ff */
[----:B------:R-:W-:-:S02]  /*13a0*/  PLOP3.LUT P0, PT, PT, PT, UP1, 0x80, 0x0 ;  /* 0x000000000000781c */ /* 0x000fc40003f0f018 */
[----:B------:R-:W-:Y:S01]  /*13b0*/  @UP0 ULDC.64 UR6, c[0x0][0x240] ;  /* 0x0000900000060ab9 */ /* 0x000fe20000000a00 */
[----:B------:R-:W-:Y:S01]  /*13c0*/  @!UP0 USHF.R.S32.HI UR9, URZ, 0x1f, UR17 ;  /* 0x0000001f3f098899 */ /* 0x000fe20008011411 */
[----:B------:R-:W-:Y:S01]  /*13d0*/  SHF.R.S32.HI R23, RZ, 0x3, R18 ;  /* 0x00000003ff177819 */ /* 0x000fe20000011412 */
[----:B------:R-:W-:Y:S01]  /*13e0*/  @UP0 UIMAD.WIDE.U32 UR26, UR13, UR6, URZ ;  /* 0x000000060d1a02a5 */ /* 0x000fe2000f8e003f */
[----:B------:R-:W-:Y:S01]  /*13f0*/  SHF.R.S32.HI R26, RZ, 0x5, R148 ;  /* 0x00000005ff1a7819 */ /* 0x000fe20000011494 */
[----:B------:R-:W-:Y:S02]  /*1400*/  @UP1 UIADD3 UR29, UR25, UR8, URZ ;  /* 0x00000008191d1290 */ /* 0x000fe4000fffe03f */
[----:B------:R-:W-:Y:S01]  /*1410*/  @UP0 UIMAD UR16, UR13, UR7, UR27 ;  /* 0x000000070d1002a4 */ /* 0x000fe2000f8e021b */
[----:B------:R-:W-:Y:S02]  /*1420*/  @UP1 ULDC.64 UR10, c[0x0][0x248] ;  /* 0x00009200000a1ab9 */ /* 0x000fe40000000a00 */
[----:B------:R-:W-:Y:S01]  /*1430*/  @!UP0 ULDC.64 UR6, c[0x0][0x228] ;  /* 0x00008a0000068ab9 */ /* 0x000fe20000000a00 */
[----:B-1----:R-:W-:Y:S01]  /*1440*/  IABS R0, R13 ;  /* 0x0000000d00007213 */ /* 0x002fe20000000000 */
[----:B------:R-:W-:-:S02]  /*1450*/  @!UP0 UIMAD UR9, UR9, UR6, URZ ;  /* 0x00000006090982a4 */ /* 0x000fc4000f8e023f */
[----:B------:R-:W-:Y:S02]  /*1460*/  @!UP0 UIMAD.WIDE.U32 UR30, UR17, UR6, URZ ;  /* 0x00000006111e82a5 */ /* 0x000fe4000f8e003f */
[----:B------:R-:W-:Y:S01]  /*1470*/  IMAD.MOV.U32 R5, RZ, RZ, R0 ;  /* 0x000000ffff057224 */ /* 0x000fe200078e0000 */
[----:B------:R-:W-:Y:S02]  /*1480*/  @UP1 UIMAD.WIDE.U32 UR32, UR29, UR10, URZ ;  /* 0x0000000a1d2012a5 */ /* 0x000fe4000f8e003f */
[----:B------:R-:W-:Y:S01]  /*1490*/  @!UP0 UIMAD UR7, UR17, UR7, UR9 ;  /* 0x00000007110782a4 */ /* 0x000fe2000f8e0209 */
[----:B------:R-:W1:Y:S01]  /*14a0*/  I2F.RP R2, R5 ;  /* 0x0000000500027306 */ /* 0x000e620000209400 */
[----:B--2---:R-:W-:Y:S01]  /*14b0*/  IABS R4, R4 ;  /* 0x0000000400047213 */ /* 0x004fe20000000000 */
[----:B------:R-:W-:Y:S02]  /*14c0*/  @UP1 UIMAD UR29, UR29, UR11, URZ ;  /* 0x0000000b1d1d12a4 */ /* 0x000fe4000f8e023f */
[----:B------:R-:W-:-:S02]  /*14d0*/  @!UP0 UIADD3 UR16, UR31, UR7, URZ ;  /* 0x000000071f108290 */ /* 0x000fc4000fffe03f */
[----:B------:R-:W-:Y:S01]  /*14e0*/  @UP1 UIADD3 UR29, UR33, UR29, URZ ;  /* 0x0000001d211d1290 */ /* 0x000fe2000fffe03f */
[----:B------:R-:W-:Y:S01]  /*14f0*/  @!UP0 UMOV UR26, UR30 ;  /* 0x0000001e001a8c82 */ /* 0x000fe20008000000 */
[----:B-1----:R-:W1:Y:S02]  /*1500*/  MUFU.RCP R2, R2 ;  /* 0x0000000200027308 */ /* 0x002e640000001000 */
[----:B-1----:R-:W-:-:S06]  /*1510*/  VIADD R2, R2, 0xffffffe ;  /* 0x0ffffffe02027836 */ /* 0x002fcc0000000000 */
[----:B------:R-:W1:Y:S02]  /*1520*/  F2I.FTZ.U32.TRUNC.NTZ R3, R2 ;  /* 0x0000000200037305 */ /* 0x000e64000021f000 */
[----:B-1----:R-:W-:Y:S02]  /*1530*/  IMAD.MOV R0, RZ, RZ, -R3 ;  /* 0x000000ffff007224 */ /* 0x002fe400078e0a03 */
[----:B------:R-:W-:Y:S02]  /*1540*/  IMAD.MOV.U32 R2, RZ, RZ, RZ ;  /* 0x000000ffff027224 */ /* 0x000fe400078e00ff */
[----:B------:R-:W-:-:S04]  /*1550*/  IMAD R0, R0, R5, RZ ;  /* 0x0000000500007224 */ /* 0x000fc800078e02ff */
[----:B------:R-:W-:-:S04]  /*1560*/  IMAD.HI.U32 R2, R3, R0, R2 ;  /* 0x0000000003027227 */ /* 0x000fc800078e0002 */
[----:B------:R-:W-:Y:S01]  /*1570*/  IMAD.MOV.U32 R3, RZ, RZ, R4 ;  /* 0x000000ffff037224 */ /* 0x000fe200078e0004 */
[----:B------:R-:W-:-:S03]  /*1580*/  LEA.HI R4, R19, R145, RZ, 0x2 ;  /* 0x0000009113047211 */ /* 0x000fc600078f10ff */
[----:B------:R-:W-:Y:S01]  /*1590*/  IMAD.HI.U32 R6, R2, R3, RZ ;  /* 0x0000000302067227 */ /* 0x000fe200078e00ff */
[----:B------:R-:W-:-:S03]  /*15a0*/  SHF.R.S32.HI R2, RZ, 0x2, R4 ;  /* 0x00000002ff027819 */ /* 0x000fc60000011404 */
[----:B------:R-:W-:-:S04]  /*15b0*/  IMAD.MOV R0, RZ, RZ, -R6 ;  /* 0x000000ffff007224 */ /* 0x000fc800078e0a06 */
[----:B------:R-:W-:Y:S02]  /*15c0*/  IMAD R0, R5, R0, R3 ;  /* 0x0000000005007224 */ /* 0x000fe400078e0203 */
[----:B------:R-:W-:-:S03]  /*15d0*/  VIADD R3, R2, 0x40 ;  /* 0x0000004002037836 */ /* 0x000fc60000000000 */
[----:B------:R-:W-:Y:S02]  /*15e0*/  ISETP.GT.U32.AND P3, PT, R5, R0, PT ;  /* 0x000000000500720c */ /* 0x000fe40003f64070 */
[----:B------:R-:W-:Y:S02]  /*15f0*/  ISETP.GE.AND P1, PT, R3, UR5, PT ;  /* 0x0000000503007c0c */ /* 0x000fe4000bf26270 */
[----:B------:R-:W-:-:S09]  /*1600*/  SHF.R.S32.HI R3, RZ, 0x1f, R2 ;  /* 0x0000001fff037819 */ /* 0x000fd20000011402 */
[----:B------:R-:W-:-:S05]  /*1610*/  @!P3 IMAD.IADD R0, R0, 0x1, -R5 ;  /* 0x000000010000b824 */ /* 0x000fca00078e0a05 */
[----:B------:R-:W-:Y:S01]  /*1620*/  ISETP.GE.U32.AND P4, PT, R0, R5, PT ;  /* 0x000000050000720c */ /* 0x000fe20003f86070 */
[----:B------:R-:W-:Y:S01]  /*1630*/  IMAD.SHL.U32 R5, R23, 0x40, RZ ;  /* 0x0000004017057824 */ /* 0x000fe200078e00ff */
[C---:B------:R-:W-:Y:S02]  /*1640*/  LOP3.LUT R0, R4.reuse, 0xfffffffc, RZ, 0xc0, !PT ;  /* 0xfffffffc04007812 */ /* 0x040fe400078ec0ff */
[----:B------:R-:W-:-:S03]  /*1650*/  LEA.HI R4, R4, R2, RZ, 0x1 ;  /* 0x0000000204047211 */ /* 0x000fc600078f08ff */
[----:B------:R-:W-:Y:S01]  /*1660*/  IMAD.IADD R0, R145, 0x1, -R0 ;  /* 0x0000000191007824 */ /* 0x000fe200078e0a00 */
[----:B------:R-:W-:-:S03]  /*1670*/  LOP3.LUT R4, R4, 0x7fffffe, RZ, 0xc0, !PT ;  /* 0x07fffffe04047812 */ /* 0x000fc600078ec0ff */
[----:B------:R-:W-:Y:S01]  /*1680*/  IMAD.SHL.U32 R100, R0, 0x8, RZ ;  /* 0x0000000800647824 */ /* 0x000fe200078e00ff */
[----:B------:R-:W-:Y:S01]  /*1690*/  LOP3.LUT R0, R5, 0xc0, RZ, 0xc0, !PT ;  /* 0x000000c005007812 */ /* 0x000fe200078ec0ff */
[----:B------:R-:W-:Y:S01]  /*16a0*/  IMAD.IADD R8, R2, 0x1, -R4 ;  /* 0x0000000102087824 */ /* 0x000fe200078e0a04 */
        /* <DEDUP_REMOVED lines=12> */
[----:B------:R-:W-:-:S12]  /*1770*/  UIADD3 UR29, UR33, UR7, URZ ;  /* 0x00000007211d7290 */ /* 0x000fd8000fffe03f */
.L_x_204:
[----:B------:R-:W-:Y:S01]  /*1780*/  @UP1 UIADD3 UR28, UR25, UR8, URZ ;  /* 0x00000008191c1290 */ /* 0x000fe2000fffe03f */
[----:B------:R-:W-:Y:S01]  /*1790*/  LOP3.LUT R12, R13, UR4, RZ, 0x3c, !PT ;  /* 0x000000040d0c7c12 */ /* 0x000fe2000f8e3cff */
[----:B------:R-:W-:Y:S01]  /*17a0*/  USHF.R.S32.HI UR27, URZ, 0x1f, UR4 ;  /* 0x0000001f3f1b7899 */ /* 0x000fe20008011404 */
[--C-:B------:R-:W-:Y:S01]  /*17b0*/  SHF.R.S32.HI R101, RZ, 0x1f, R100.reuse ;  /* 0x0000001fff657819 */ /* 0x100fe20000011464 */
[----:B------:R-:W-:Y:S01]  /*17c0*/  @UP1 ULDC.64 UR8, c[0x0][0x250] ;  /* 0x0000940000081ab9 */ /* 0x000fe20000000a00 */
[----:B------:R-:W-:Y:S01]  /*17d0*/  LOP3.LUT R9, R0, 0x18, R100, 0xf8, !PT ;  /* 0x0000001800097812 */ /* 0x000fe200078ef864 */
[----:B------:R-:W-:Y:S01]  /*17e0*/  @UP1 UIMAD.WIDE.U32 UR30, UR28, UR8, URZ ;  /* 0x000000081c1e12a5 */ /* 0x000fe2000f8e003f */
[----:B------:R-:W-:Y:S01]  /*17f0*/  SHF.R.U32.HI R7, RZ, 0x3, R0 ;  /* 0x00000003ff077819 */ /* 0x000fe20000011600 */
[----:B------:R-:W-:-:S04]  /*1800*/  @UP1 UIMAD UR28, UR28, UR9, URZ ;  /* 0x000000091c1c12a4 */ /* 0x000fc8000f8e023f */
[----:B------:R-:W-:Y:S01]  /*1810*/  @UP1 UIADD3 UR28, UR31, UR28, URZ ;  /* 0x0000001c1f1c1290 */ /* 0x000fe2000fffe03f */
[----:B------:R-:W-:Y:S11]  /*1820*/  @P0 BRA `(.L_x_205) ;  /* 0x0000000000300947 */ /* 0x000ff60003800000 */
        /* <DEDUP_REMOVED lines=12> */
.L_x_205:
[----:B------:R-:W-:Y:S01]  /*18f0*/  IMAD R0, R3, UR10, RZ ;  /* 0x0000000a03007c24 */ /* 0x000fe2000f8e02ff */
[----:B------:R-:W-:Y:S01]  /*1900*/  LOP3.LUT R9, R9, R7, RZ, 0x3c, !PT ;  /* 0x0000000709097212 */ /* 0x000fe200078e3cff */
[----:B------:R-:W-:Y:S01]  /*1910*/  IMAD.WIDE.U32 R4, R2, UR10, R100 ;  /* 0x0000000a02047c25 */ /* 0x000fe2000f8e0064 */
[----:B------:R-:W-:Y:S01]  /*1920*/  @!P3 IADD3 R6, R6, 0x1, RZ ;  /* 0x000000010606b810 */ /* 0x000fe20007ffe0ff */
[----:B------:R-:W-:Y:S01]  /*1930*/  ULDC.64 UR6, c[0x0][0x258] ;  /* 0x0000960000067ab9 */ /* 0x000fe20000000a00 */
[----:B------:R-:W-:Y:S01]  /*1940*/  ISETP.GE.AND P2, PT, R12, RZ, PT ;  /* 0x000000ff0c00720c */ /* 0x000fe20003f46270 */
[----:B------:R-:W-:Y:S01]  /*1950*/  IMAD R7, R26, 0x8, R8 ;  /* 0x000000081a077824 */ /* 0x000fe200078e0208 */
[----:B------:R-:W-:Y:S01]  /*1960*/  IADD3 R8, P0, R4, UR32, RZ ;  /* 0x0000002004087c10 */ /* 0x000fe2000ff1e0ff */
[----:B------:R-:W-:Y:S01]  /*1970*/  IMAD R0, R2, UR11, R0 ;  /* 0x0000000b02007c24 */ /* 0x000fe2000f8e0200 */
[----:B------:R-:W-:Y:S01]  /*1980*/  @P4 IADD3 R6, R6, 0x1, RZ ;  /* 0x0000000106064810 */ /* 0x000fe20007ffe0ff */
[----:B------:R-:W-:Y:S01]  /*1990*/  IMAD.U32 R230, R7, 0x20, R9 ;  /* 0x0000002007e67824 */ /* 0x000fe200078e0009 */
[----:B------:R-:W1:Y:S01]  /*19a0*/  S2UR UR25, SR_CgaCtaId ;  /* 0x00000000001979c3 */ /* 0x000e620000008800 */
[----:B------:R-:W-:Y:S01]  /*19b0*/  IMAD R7, R3, UR8, RZ ;  /* 0x0000000803077c24 */ /* 0x000fe2000f8e02ff */
[----:B------:R-:W-:Y:S01]  /*19c0*/  IADD3.X R9, R5, UR29, R0, P0, !PT ;  /* 0x0000001d05097c10 */ /* 0x000fe200087fe400 */
[----:B------:R-:W-:Y:S01]  /*19d0*/  IMAD.WIDE.U32 R4, R2, UR8, R100 ;  /* 0x0000000802047c25 */ /* 0x000fe2000f8e0064 */
[----:B------:R-:W-:Y:S01]  /*19e0*/  ISETP.NE.AND P0, PT, R13, RZ, PT ;  /* 0x000000ff0d00720c */ /* 0x000fe20003f05270 */
[----:B------:R-:W-:Y:S01]  /*19f0*/  UIADD3 UR17, UR18, -0x1, URZ ;  /* 0xffffffff12117890 */ /* 0x000fe2000fffe03f */
[----:B------:R-:W-:Y:S01]  /*1a00*/  IADD3 R149, R100, 0x40, RZ ;  /* 0x0000004064957810 */ /* 0x000fe20007ffe0ff */
[----:B------:R-:W-:Y:S01]  /*1a10*/  IMAD.MOV.U32 R0, RZ, RZ, R6 ;  /* 0x000000ffff007224 */ /* 0x000fe200078e0006 */
[----:B------:R-:W-:Y:S01]  /*1a20*/  IADD3 R6, P3, R4, UR30, RZ ;  /* 0x0000001e04067c10 */ /* 0x000fe2000ff7e0ff */
[C---:B------:R-:W-:Y:S01]  /*1a30*/  IMAD R7, R2.reuse, UR9, R7 ;  /* 0x0000000902077c24 */ /* 0x040fe2000f8e0207 */
[----:B------:R-:W-:Y:S01]  /*1a40*/  IADD3 R20, R2, 0x20, RZ ;  /* 0x0000002002147810 */ /* 0x000fe20007ffe0ff */
[----:B------:R-:W-:Y:S01]  /*1a50*/  IMAD.U32 R14, RZ, RZ, UR6 ;  /* 0x00000006ff0e7e24 */ /* 0x000fe2000f8e00ff */
[----:B------:R-:W-:Y:S01]  /*1a60*/  @!P2 IADD3 R0, -R0, RZ, RZ ;  /* 0x000000ff0000a210 */ /* 0x000fe20007ffe1ff */
[C---:B------:R-:W-:Y:S01]  /*1a70*/  VIADD R157, R100.reuse, 0x20 ;  /* 0x00000020649d7836 */ /* 0x040fe20000000000 */
[----:B------:R-:W-:Y:S01]  /*1a80*/  IADD3 R4, P2, R100, UR26, RZ ;  /* 0x0000001a64047c10 */ /* 0x000fe2000ff5e0ff */
[----:B------:R-:W-:Y:S01]  /*1a90*/  UIMAD UR26, UR27, UR6, URZ ;  /* 0x000000061b1a72a4 */ /* 0x000fe2000f8e023f */
[----:B------:R-:W-:Y:S01]  /*1aa0*/  IADD3.X R7, R5, UR28, R7, P3, !PT ;  /* 0x0000001c05077c10 */ /* 0x000fe20009ffe407 */
[----:B------:R-:W-:Y:S01]  /*1ab0*/  BSSY B0, `(.L_x_206) ;  /* 0x0000041000007945 */ /* 0x000fe20003800000 */
[----:B------:R-:W-:Y:S01]  /*1ac0*/  @!P0 LOP3.LUT R0, RZ, R13, RZ, 0x33, !PT ;  /* 0x0000000dff008212 */ /* 0x000fe200078e33ff */
[----:B------:R-:W-:Y:S01]  /*1ad0*/  UIMAD UR26, UR4, UR7, UR26 ;  /* 0x00000007041a72a4 */ /* 0x000fe2000f8e021a */
[----:B------:R-:W-:Y:S01]  /*1ae0*/  IADD3.X R5, R101, UR16, RZ, P2, !PT ;  /* 0x0000001065057c10 */ /* 0x000fe200097fe4ff */
[----:B------:R-:W-:Y:S01]  /*1af0*/  UIMAD UR16, UR17, -0x40, UR24 ;  /* 0xffffffc0111078a4 */ /* 0x000fe2000f8e0218 */
[----:B------:R-:W-:Y:S01]  /*1b00*/  SHF.R.S32.HI R12, RZ, 0x1f, R0 ;  /* 0x0000001fff0c7819 */ /* 0x000fe20000011400 */
[----:B------:R-:W-:Y:S01]  /*1b10*/  ULDC.64 UR6, c[0x0][0x260] ;  /* 0x0000980000067ab9 */ /* 0x000fe20000000a00 */
[----:B------:R-:W-:Y:S01]  /*1b20*/  ISETP.GE.AND P3, PT, R2, UR5, PT ;  /* 0x0000000502007c0c */ /* 0x000fe2000bf66270 */
[----:B------:R-:W-:Y:S01]  /*1b30*/  IMAD.WIDE.U32 R14, R14, UR4, R4 ;  /* 0x000000040e0e7c25 */ /* 0x000fe2000f8e0004 */
[----:B------:R-:W-:Y:S01]  /*1b40*/  UMOV UR4, 0x400 ;  /* 0x0000040000047882 */ /* 0x000fe20000000000 */
[----:B------:R-:W-:Y:S01]  /*1b50*/  ISETP.GE.AND P0, PT, R2, UR16, PT ;  /* 0x0000001002007c0c */ /* 0x000fe2000bf06270 */
[----:B-1----:R-:W-:Y:S01]  /*1b60*/  ULEA UR4, UR25, UR4, 0x18 ;  /* 0x0000000419047291 */ /* 0x002fe2000f8ec03f */
[----:B------:R-:W-:Y:S01]  /*1b70*/  IMAD R4, R12, UR6, RZ ;  /* 0x000000060c047c24 */ /* 0x000fe2000f8e02ff */
[----:B------:R-:W-:Y:S01]  /*1b80*/  ISETP.GE.AND P2, PT, R20, UR5, PT ;  /* 0x0000000514007c0c */ /* 0x000fe2000bf46270 */
[----:B------:R-:W-:-:S03]  /*1b90*/  IMAD.WIDE.U32 R30, R0, UR6, R8 ;  /* 0x00000006001e7c25 */ /* 0x000fc6000f8e0008 */
[----:B------:R-:W-:Y:S01]  /*1ba0*/  LEA R230, R230, UR4, 0x1 ;  /* 0x00000004e6e67c11 */ /* 0x000fe2000f8e08ff */
[C---:B------:R-:W-:Y:S01]  /*1bb0*/  IMAD R24, R0.reuse, UR7, R4 ;  /* 0x0000000700187c24 */ /* 0x040fe2000f8e0204 */
[----:B------:R-:W-:Y:S01]  /*1bc0*/  ULDC.64 UR6, c[0x0][0x268] ;  /* 0x00009a0000067ab9 */ /* 0x000fe20000000a00 */
[----:B------:R1:W-:Y:S01]  /*1bd0*/  STL.64 [R1+0x48], R30 ;  /* 0x0000481e01007387 */ /* 0x0003e20000100a00 */
[----:B------:R-:W-:-:S04]  /*1be0*/  IMAD.WIDE.U32 R28, R0, UR6, R6 ;  /* 0x00000006001c7c25 */ /* 0x000fc8000f8e0006 */
[----:B------:R-:W-:Y:S01]  /*1bf0*/  IMAD R4, R12, UR6, RZ ;  /* 0x000000060c047c24 */ /* 0x000fe2000f8e02ff */
[----:B------:R1:W-:Y:S01]  /*1c00*/  STL.64 [R1+0x20], R28 ;  /* 0x0000201c01007387 */ /* 0x0003e20000100a00 */
[----:B------:R-:W-:Y:S02]  /*1c10*/  VIADD R13, R15, UR26 ;  /* 0x0000001a0f0d7c36 */ /* 0x000fe40008000000 */
[----:B------:R-:W-:Y:S01]  /*1c20*/  IMAD R25, R0, UR7, R4 ;  /* 0x0000000700197c24 */ /* 0x000fe2000f8e0204 */
[----:B------:R1:W-:Y:S01]  /*1c30*/  STL [R1+0x18], R157 ;  /* 0x0000189d01007387 */ /* 0x0003e20000100800 */
[----:B------:R-:W-:-:S03]  /*1c40*/  IMAD.WIDE R10, R10, 0x80, R2 ;  /* 0x000000800a0a7825 */ /* 0x000fc600078e0202 */
[----:B------:R1:W-:Y:S01]  /*1c50*/  STL [R1+0x38], R149 ;  /* 0x0000389501007387 */ /* 0x0003e20000100800 */
[----:B------:R-:W-:Y:S05]  /*1c60*/  @P3 BRA `(.L_x_207) ;  /* 0x0000000000943947 */ /* 0x000fea0003800000 */
        /* <DEDUP_REMOVED lines=10> */
[----:B------:R-:W2:Y:S01]  /*1d10*/  @!P6 LDC.64 R8, c[0x0][0x210] ;  /* 0x00008400ff08eb82 */ /* 0x000ea20000000a00 */
[----:B------:R3:W-:Y:S04]  /*1d20*/  @P6 STS [R230], RZ ;  /* 0x000000ffe6006388 */ /* 0x0007e80000000800 */
        /* <DEDUP_REMOVED lines=25> */
.L_x_207:
[----:B------:R-:W-:Y:S05]  /*1ec0*/  BSYNC B0 ;  /* 0x0000000000007941 */ /* 0x000fea0003800000 */
.L_x_206:
[----:B------:R-:W-:Y:S01]  /*1ed0*/  BSSY B0, `(.L_x_208) ;  /* 0x000002a000007945 */ /* 0x000fe20003800000 */
[C---:B------:R-:W-:Y:S02]  /*1ee0*/  ISETP.GE.AND P5, PT, R2.reuse, UR16, PT ;  /* 0x0000001002007c0c */ /* 0x040fe4000bfa6270 */
[----:B------:R-:W-:Y:S01]  /*1ef0*/  IADD3 R16, R2, 0x60, RZ ;  /* 0x0000006002107810 */ /* 0x000fe20007ffe0ff */
[----:B------:R-:W-:Y:S10]  /*1f00*/  @P2 BRA `(.L_x_209) ;  /* 0x0000000000982947 */ /* 0x000ff40003800000 */
[----:B------:R-:W-:Y:S01]  /*1f10*/  ULDC UR25, c[0x0][0x2d0] ;  /* 0x0000b40000197ab9 */ /* 0x000fe20000000800 */
[----:B--23--:R-:W-:Y:S01]  /*1f20*/  IADD3 R4, P2, R10, 0x20, RZ ;  /* 0x000000200a047810 */ /* 0x00cfe20007f5e0ff */
        /* <DEDUP_REMOVED lines=9> */
[----:B------:R-:W2:Y:S01]  /*1fc0*/  @!P6 LDC.64 R6, c[0x0][0x210] ;  /* 0x00008400ff06eb82 */ /* 0x000ea20000000a00 */
[----:B------:R-:W-:Y:S01]  /*1fd0*/  IMAD R0, R4, UR7, R0 ;  /* 0x0000000704007c24 */ /* 0x000fe2000f8e0200 */
[----:B------:R4:W-:Y:S03]  /*1fe0*/  @P6 STS.128 [R230+0x800], RZ ;  /* 0x000800ffe6006388 */ /* 0x0009e60000000c00 */
[----:B------:R-:W-:-:S03]  /*1ff0*/  IMAD.IADD R0, R3, 0x1, R0 ;  /* 0x0000000103007824 */ /* 0x000fc600078e0200 */
[----:B------:R-:W3:Y:S01]  /*2000*/  @!P4 LDC.64 R8, c[0x0][0x210] ;  /* 0x00008400ff08cb82 */ /* 0x000ee20000000a00 */
[----:B--2---:R-:W-:-:S04]  /*2010*/  @!P6 LEA R6, P3, R2, R6, 0x1 ;  /* 0x000000060206e211 */ /* 0x004fc800078608ff */
        /* <DEDUP_REMOVED lines=21> */
.L_x_209:
[----:B------:R-:W-:Y:S05]  /*2170*/  BSYNC B0 ;  /* 0x0000000000007941 */ /* 0x000fea0003800000 */
.L_x_208:
[----:B------:R-:W-:Y:S01]  /*2180*/  LEA.HI R19, R19, R145, RZ, 0x4 ;  /* 0x0000009113137211 */ /* 0x000fe200078f20ff */
[----:B------:R-:W-:Y:S01]  /*2190*/  BSSY B0, `(.L_x_210) ;  /* 0x000002c000007945 */ /* 0x000fe20003800000 */
[----:B------:R-:W-:Y:S02]  /*21a0*/  ISETP.GE.AND P6, PT, R16, UR5, PT ;  /* 0x0000000510007c0c */ /* 0x000fe4000bfc6270 */
[----:B------:R-:W-:Y:S02]  /*21b0*/  LOP3.LUT R18, R18, 0xfffffff8, RZ, 0xc0, !PT ;  /* 0xfffffff812127812 */ /* 0x000fe400078ec0ff */
[----:B------:R-:W-:Y:S02]  /*21c0*/  LOP3.LUT R21, R19, 0xfffffff0, RZ, 0xc0, !PT ;  /* 0xfffffff013157812 */ /* 0x000fe400078ec0ff */
[----:B------:R-:W-:Y:S01]  /*21d0*/  SHF.R.S32.HI R22, RZ, 0x4, R19 ;  /* 0x00000004ff167819 */ /* 0x000fe20000011413 */
[----:B------:R-:W-:Y:S05]  /*21e0*/  @P1 BRA `(.L_x_211) ;  /* 0x0000000000981947 */ /* 0x000fea0003800000 */
[----:B------:R-:W-:Y:S01]  /*21f0*/  ULDC UR25, c[0x0][0x2d0] ;  /* 0x0000b40000197ab9 */ /* 0x000fe20000000800 */
[----:B--234-:R-:W-:Y:S01]  /*2200*/  IADD3 R4, P1, R10, 0x40, RZ ;  /* 0x000000400a047810 */ /* 0x01cfe20007f3e0ff */
        /* <DEDUP_REMOVED lines=13> */
[----:B------:R-:W4:Y:S01]  /*22e0*/  @!P3 LDC.64 R8, c[0x0][0x210] ;  /* 0x00008400ff08bb82 */ /* 0x000f220000000a00 */
        /* <DEDUP_REMOVED lines=22> */
.L_x_211:
[----:B------:R-:W-:Y:S05]  /*2450*/  BSYNC B0 ;  /* 0x0000000000007941 */ /* 0x000fea0003800000 */
.L_x_210:
[----:B------:R-:W-:Y:S04]  /*2460*/  BSSY B0, `(.L_x_212) ;  /* 0x0000028000007945 */ /* 0x000fe80003800000 */
        /* <DEDUP_REMOVED lines=39> */
.L_x_213:
[----:B------:R-:W-:Y:S05]  /*26e0*/  BSYNC B0 ;  /* 0x0000000000007941 */ /* 0x000fea0003800000 */
.L_x_212:
[----:B------:R-:W-:Y:S01]  /*26f0*/  LEA.HI R0, R19, R22, RZ, 0x1 ;  /* 0x0000001613007211 */ /* 0x000fe200078f08ff */
[C---:B------:R-:W-:Y:S01]  /*2700*/  IMAD.IADD R13, R145.reuse, 0x1, -R21 ;  /* 0x00000001910d7824 */ /* 0x040fe200078e0a15 */
[----:B------:R-:W-:Y:S01]  /*2710*/  USHF.L.U32 UR30, UR10, 0x6, URZ ;  /* 0x000000060a1e7899 */ /* 0x000fe2000800063f */
[----:B---3--:R-:W-:Y:S01]  /*2720*/  IMAD.IADD R8, R145, 0x1, -R18 ;  /* 0x0000000191087824 */ /* 0x008fe200078e0a12 */
[----:B------:R-:W-:Y:S01]  /*2730*/  LOP3.LUT R0, R0, 0xfffffffe, RZ, 0xc0, !PT ;  /* 0xfffffffe00007812 */ /* 0x000fe200078ec0ff */
[----:B------:R-:W-:Y:S01]  /*2740*/  IMAD.IADD R151, R31, 0x1, R24 ;  /* 0x000000011f977824 */ /* 0x000fe200078e0218 */
[----:B------:R-:W-:Y:S01]  /*2750*/  LEA.HI R9, R13, R13, RZ, 0x1 ;  /* 0x0000000d0d097211 */ /* 0x000fe200078f08ff */
[----:B------:R-:W-:Y:S01]  /*2760*/  IMAD.MOV.U32 R150, RZ, RZ, R30 ;  /* 0x000000ffff967224 */ /* 0x000fe200078e001e */
[----:B--2---:R-:W-:Y:S01]  /*2770*/  LEA.HI R3, R8, R8, RZ, 0x1 ;  /* 0x0000000808037211 */ /* 0x004fe200078f08ff */
[----:B------:R-:W-:Y:S01]  /*2780*/  IMAD.IADD R12, R22, 0x1, -R0 ;  /* 0x00000001160c7824 */ /* 0x000fe200078e0a00 */
[--C-:B----4-:R-:W-:Y:S01]  /*2790*/  SHF.R.S32.HI R5, RZ, 0x1, R9.reuse ;  /* 0x00000001ff057819 */ /* 0x110fe20000011409 */
[----:B------:R-:W-:Y:S01]  /*27a0*/  USHF.L.U64.HI UR29, UR10, 0x6, UR11 ;  /* 0x000000060a1d7899 */ /* 0x000fe2000801020b */
[----:B------:R-:W-:Y:S01]  /*27b0*/  SHF.R.S32.HI R0, RZ, 0x1f, R9 ;  /* 0x0000001fff007819 */ /* 0x000fe20000011409 */
[----:B------:R2:W-:Y:S01]  /*27c0*/  STL.64 [R1+0x40], R150 ;  /* 0x0000409601007387 */ /* 0x0005e20000100a00 */
[----:B------:R-:W-:Y:S01]  /*27d0*/  SHF.R.S32.HI R21, RZ, 0x1, R3 ;  /* 0x00000001ff157819 */ /* 0x000fe20000011403 */
[----:B------:R-:W-:Y:S01]  /*27e0*/  USHF.R.S32.HI UR32, URZ, 0x1f, UR17 ;  /* 0x0000001f3f207899 */ /* 0x000fe20008011411 */
[----:B------:R-:W-:Y:S01]  /*27f0*/  LEA.HI R2, R0, R5, RZ, 0x2 ;  /* 0x0000000500027211 */ /* 0x000fe200078f10ff */
[----:B------:R-:W-:Y:S01]  /*2800*/  UIMAD UR6, UR29, UR17, URZ ;  /* 0x000000111d0672a4 */ /* 0x000fe2000f8e023f */
[----:B------:R-:W-:Y:S01]  /*2810*/  IMAD.SHL.U32 R4, R23, 0x8, RZ ;  /* 0x0000000817047824 */ /* 0x000fe200078e00ff */
[----:B------:R-:W-:Y:S01]  /*2820*/  LOP3.LUT R7, R3, 0x7fffffe, RZ, 0xc0, !PT ;  /* 0x07fffffe03077812 */ /* 0x000fe200078ec0ff */
[----:B------:R-:W-:Y:S01]  /*2830*/  IMAD.SHL.U32 R0, R21, 0x40, RZ ;  /* 0x0000004015007824 */ /* 0x000fe200078e00ff */
[----:B------:R-:W-:Y:S01]  /*2840*/  UIMAD UR6, UR32, UR30, UR6 ;  /* 0x0000001e200672a4 */ /* 0x000fe2000f8e0206 */
[----:B------:R-:W-:Y:S01]  /*2850*/  IMAD.U32 R147, RZ, RZ, UR30 ;  /* 0x0000001eff937e24 */ /* 0x000fe2000f8e00ff */
[----:B------:R-:W-:Y:S01]  /*2860*/  LOP3.LUT R6, R2, 0xfffffffc, RZ, 0xc0, !PT ;  /* 0xfffffffc02067812 */ /* 0x000fe200078ec0ff */
[----:B------:R-:W-:Y:S01]  /*2870*/  IMAD.IADD R14, R8, 0x1, -R7 ;  /* 0x00000001080e7824 */ /* 0x000fe200078e0a07 */
[----:B------:R-:W-:Y:S01]  /*2880*/  LOP3.LUT R0, R0, 0xc0, RZ, 0xc0, !PT ;  /* 0x000000c000007812 */ /* 0x000fe200078ec0ff */
[----:B------:R-:W-:Y:S01]  /*2890*/  IMAD.WIDE.U32 R2, R147, UR17, R150 ;  /* 0x0000001193027c25 */ /* 0x000fe2000f8e0096 */
[----:B------:R-:W-:Y:S01]  /*28a0*/  BSSY B0, `(.L_x_214) ;  /* 0x0000029000007945 */ /* 0x000fe20003800000 */
[----:B------:R-:W-:-:S02]  /*28b0*/  ISETP.GE.AND P6, PT, R20, UR16, PT ;  /* 0x0000001014007c0c */ /* 0x000fc4000bfc6270 */
[----:B------:R-:W-:Y:S01]  /*28c0*/  LOP3.LUT R4, R0, 0x8, R4, 0xf8, !PT ;  /* 0x0000000800047812 */ /* 0x000fe200078ef804 */
[----:B------:R-:W-:Y:S01]  /*28d0*/  VIADD R8, R3, UR6 ;  /* 0x0000000603087c36 */ /* 0x000fe20008000000 */
[----:B------:R-:W-:Y:S02]  /*28e0*/  SHF.R.U32.HI R0, RZ, 0x3, R0 ;  /* 0x00000003ff007819 */ /* 0x000fe40000011600 */
[----:B------:R-:W-:Y:S01]  /*28f0*/  ISETP.GE.AND P4, PT, R20, UR16, PT ;  /* 0x0000001014007c0c */ /* 0x000fe2000bf86270 */
[----:B------:R-:W-:Y:S01]  /*2900*/  IMAD.IADD R20, R5, 0x1, -R6 ;  /* 0x0000000105147824 */ /* 0x000fe200078e0a06 */
[----:B------:R-:W-:Y:S02]  /*2910*/  LOP3.LUT R15, R4, R0, RZ, 0x3c, !PT ;  /* 0x00000000040f7212 */ /* 0x000fe400078e3cff */
[----:B------:R-:W-:Y:S01]  /*2920*/  SHF.R.S32.HI R0, RZ, 0x1f, R13 ;  /* 0x0000001fff007819 */ /* 0x000fe2000001140d */
[----:B------:R-:W-:Y:S08]  /*2930*/  @P0 BRA `(.L_x_215) ;  /* 0x00000000007c0947 */ /* 0x000ff00003800000 */
[----:B------:R-:W-:Y:S02]  /*2940*/  ULDC UR6, c[0x0][0x2d0] ;  /* 0x0000b40000067ab9 */ /* 0x000fe40000000800 */
[----:B------:R-:W-:Y:S02]  /*2950*/  ISETP.GE.AND P3, PT, R100, UR6, PT ;  /* 0x0000000664007c0c */ /* 0x000fe4000bf66270 */
[----:B------:R-:W-:Y:S02]  /*2960*/  ISETP.GE.AND P2, PT, R157, UR6, PT ;  /* 0x000000069d007c0c */ /* 0x000fe4000bf46270 */
[----:B------:R-:W-:-:S09]  /*2970*/  ISETP.GE.AND P0, PT, R149, UR6, PT ;  /* 0x0000000695007c0c */ /* 0x000fd2000bf06270 */
[----:B------:R-:W3:Y:S01]  /*2980*/  @!P3 LDC.64 R6, c[0x0][0x218] ;  /* 0x00008600ff06bb82 */ /* 0x000ee20000000a00 */
[----:B------:R4:W-:Y:S04]  /*2990*/  @P3 STS [R230+0x6000], RZ ;  /* 0x006000ffe6003388 */ /* 0x0009e80000000800 */
[----:B------:R4:W-:Y:S03]  /*29a0*/  @P3 STS [R230+0x6004], RZ ;  /* 0x006004ffe6003388 */ /* 0x0009e60000000800 */
[----:B------:R-:W5:Y:S01]  /*29b0*/  @!P2 LDC.64 R4, c[0x0][0x218] ;  /* 0x00008600ff04ab82 */ /* 0x000f620000000a00 */
[----:B------:R4:W-:Y:S01]  /*29c0*/  @P3 STS.64 [R230+0x6008], RZ ;  /* 0x006008ffe6003388 */ /* 0x0009e20000000a00 */
[----:B---3--:R-:W-:-:S04]  /*29d0*/  @!P3 LEA R6, P1, R2, R6, 0x1 ;  /* 0x000000060206b211 */ /* 0x008fc800078208ff */
[C---:B------:R-:W-:Y:S02]  /*29e0*/  @!P3 LEA.HI.X R7, R2.reuse, R7, R8, 0x1, P1 ;  /* 0x000000070207b211 */ /* 0x040fe400008f0c08 */
[----:B-----5:R-:W-:-:S03]  /*29f0*/  @!P2 LEA R4, P1, R2, R4, 0x1 ;  /* 0x000000040204a211 */ /* 0x020fc600078208ff */
        /* <DEDUP_REMOVED lines=19> */
.L_x_215:
[----:B------:R-:W-:Y:S05]  /*2b30*/  BSYNC B0 ;  /* 0x0000000000007941 */ /* 0x000fea0003800000 */
.L_x_214:
[----:B------:R-:W-:Y:S01]  /*2b40*/  USHF.L.U64.HI UR25, UR10, 0x5, UR11 ;  /* 0x000000050a197899 */ /* 0x000fe2000801020b */
[----:B------:R-:W-:Y:S01]  /*2b50*/  BSSY B0, `(.L_x_216) ;  /* 0x0000023000007945 */ /* 0x000fe20003800000 */
[----:B------:R-:W-:Y:S01]  /*2b60*/  USHF.L.U32 UR26, UR10, 0x5, URZ ;  /* 0x000000050a1a7899 */ /* 0x000fe2000800063f */
[----:B----4-:R-:W-:Y:S02]  /*2b70*/  LEA.HI R7, R0, R13, RZ, 0x3 ;  /* 0x0000000d00077211 */ /* 0x010fe400078f18ff */
[----:B------:R-:W-:Y:S09]  /*2b80*/  @P6 BRA `(.L_x_217) ;  /* 0x00000000007c6947 */ /* 0x000ff20003800000 */
[----:B------:R-:W-:Y:S01]  /*2b90*/  ULDC UR6, c[0x0][0x2d0] ;  /* 0x0000b40000067ab9 */ /* 0x000fe20000000800 */
[----:B------:R-:W-:Y:S02]  /*2ba0*/  IADD3 R0, P0, R2, UR26, RZ ;  /* 0x0000001a02007c10 */ /* 0x000fe4000ff1e0ff */
[----:B------:R-:W-:Y:S02]  /*2bb0*/  ISETP.GE.AND P3, PT, R100, UR6, PT ;  /* 0x0000000664007c0c */ /* 0x000fe4000bf66270 */
[----:B------:R-:W-:Y:S02]  /*2bc0*/  ISETP.GE.AND P2, PT, R157, UR6, PT ;  /* 0x000000069d007c0c */ /* 0x000fe4000bf46270 */
[----:B------:R-:W-:Y:S02]  /*2bd0*/  IADD3.X R6, R8, UR25, RZ, P0, !PT ;  /* 0x0000001908067c10 */ /* 0x000fe400087fe4ff */
[----:B------:R-:W-:-:S07]  /*2be0*/  ISETP.GE.AND P0, PT, R149, UR6, PT ;  /* 0x0000000695007c0c */ /* 0x000fce000bf06270 */
[----:B---3--:R-:W3:Y:S01]  /*2bf0*/  @!P3 LDC.64 R4, c[0x0][0x218] ;  /* 0x00008600ff04bb82 */ /* 0x008ee20000000a00 */
[----:B------:R4:W-:Y:S07]  /*2c00*/  @P3 STS.128 [R230+0x6800], RZ ;  /* 0x006800ffe6003388 */ /* 0x0009ee0000000c00 */
[----:B------:R-:W5:Y:S01]  /*2c10*/  @!P2 LDC.64 R10, c[0x0][0x218] ;  /* 0x00008600ff0aab82 */ /* 0x000f620000000a00 */
        /* <DEDUP_REMOVED lines=22> */
.L_x_217:
[----:B------:R-:W-:Y:S05]  /*2d80*/  BSYNC B0 ;  /* 0x0000000000007941 */ /* 0x000fea0003800000 */
.L_x_216:
[----:B------:R-:W0:Y:S01]  /*2d90*/  LDGDEPBAR ;  /* 0x00000000000079af */ /* 0x000e220000000000 */
[----:B------:R-:W-:Y:S01]  /*2da0*/  IMAD.SHL.U32 R0, R20, 0x40, RZ ;  /* 0x0000004014007824 */ /* 0x000fe200078e00ff */
[----:B------:R-:W-:Y:S01]  /*2db0*/  IADD3 R11, R29, R25, RZ ;  /* 0x000000191d0b7210 */ /* 0x000fe20007ffe0ff */
[----:B------:R-:W-:Y:S01]  /*2dc0*/  IMAD.MOV.U32 R10, RZ, RZ, R28 ;  /* 0x000000ffff0a7224 */ /* 0x000fe200078e001c */
[----:B------:R-:W-:Y:S01]  /*2dd0*/  USHF.L.U64.HI UR27, UR8, 0x6, UR9 ;  /* 0x00000006081b7899 */ /* 0x000fe20008010209 */
[----:B---34-:R-:W-:Y:S01]  /*2de0*/  IMAD.SHL.U32 R3, R7, 0x20, RZ ;  /* 0x0000002007037824 */ /* 0x018fe200078e00ff */
[----:B------:R-:W-:Y:S01]  /*2df0*/  LOP3.LUT R0, R0, 0xc0, RZ, 0xc0, !PT ;  /* 0x000000c000007812 */ /* 0x000fe200078ec0ff */
[----:B------:R-:W-:Y:S01]  /*2e00*/  IMAD.SHL.U32 R2, R12, 0x8, RZ ;  /* 0x000000080c027824 */ /* 0x000fe200078e00ff */
[----:B------:R3:W-:Y:S01]  /*2e10*/  STL.64 [R1], R10 ;  /* 0x0000000a01007387 */ /* 0x0007e20000100a00 */
[----:B------:R-:W-:Y:S01]  /*2e20*/  LOP3.LUT R5, R9, 0x7fffffe, RZ, 0xc0, !PT ;  /* 0x07fffffe09057812 */ /* 0x000fe200078ec0ff */
[----:B------:R-:W-:Y:S01]  /*2e30*/  USHF.L.U32 UR28, UR8, 0x6, URZ ;  /* 0x00000006081c7899 */ /* 0x000fe2000800063f */
[----:B------:R-:W-:Y:S01]  /*2e40*/  LOP3.LUT R144, R3, 0xffffff00, RZ, 0xc0, !PT ;  /* 0xffffff0003907812 */ /* 0x000fe200078ec0ff */
[----:B------:R-:W-:Y:S01]  /*2e50*/  UIMAD UR6, UR27, UR17, URZ ;  /* 0x000000111b0672a4 */ /* 0x000fe2000f8e023f */
[----:B------:R-:W-:Y:S01]  /*2e60*/  LOP3.LUT R4, R0, 0x8, R2, 0xf8, !PT ;  /* 0x0000000800047812 */ /* 0x000fe200078ef802 */
[----:B------:R-:W-:Y:S01]  /*2e70*/  IMAD.IADD R103, R13, 0x1, -R5 ;  /* 0x000000010d677824 */ /* 0x000fe200078e0a05 */
[----:B------:R-:W-:Y:S01]  /*2e80*/  SHF.R.U32.HI R3, RZ, 0x3, R0 ;  /* 0x00000003ff037819 */ /* 0x000fe20000011600 */
[----:B------:R-:W-:Y:S01]  /*2e90*/  UIMAD UR6, UR32, UR28, UR6 ;  /* 0x0000001c200672a4 */ /* 0x000fe2000f8e0206 */
[----:B------:R-:W-:Y:S01]  /*2ea0*/  LEA R2, R26, R144, 0x9 ;  /* 0x000000901a027211 */ /* 0x000fe200078e48ff */
[----:B------:R-:W-:Y:S01]  /*2eb0*/  UIADD3 UR31, UR24, -UR20, -UR15 ;  /* 0x80000014181f7290 */ /* 0x000fe2000fffe80f */
[----:B------:R-:W-:Y:S01]  /*2ec0*/  LOP3.LUT R102, R4, R3, RZ, 0x3c, !PT ;  /* 0x0000000304667212 */ /* 0x000fe200078e3cff */
[----:B------:R-:W-:Y:S01]  /*2ed0*/  IMAD.U32 R4, RZ, RZ, UR17 ;  /* 0x00000011ff047e24 */ /* 0x000fe2000f8e00ff */
[----:B------:R-:W-:Y:S01]  /*2ee0*/  LEA R6, R12, R14, 0x3 ;  /* 0x0000000e0c067211 */ /* 0x000fe200078e18ff */
[----:B------:R-:W-:Y:S01]  /*2ef0*/  IMAD R2, R103, 0x20, R2 ;  /* 0x0000002067027824 */ /* 0x000fe200078e0202 */
[----:B------:R-:W-:Y:S01]  /*2f00*/  BSSY B0, `(.L_x_218) ;  /* 0x000002d000007945 */ /* 0x000fe20003800000 */
[----:B------:R-:W-:-:S04]  /*2f10*/  DEPBAR.LE SB0, 0x0 ;  /* 0x000080000000791a */ /* 0x000fc80000000000 */
[----:B------:R-:W-:Y:S01]  /*2f20*/  BAR.SYNC.DEFER_BLOCKING 0x0 ;  /* 0x0000000000007b1d */ /* 0x000fe20000010000 */
[----:B------:R-:W-:Y:S01]  /*2f30*/  IMAD.WIDE.U32 R4, R4, UR28, R10 ;  /* 0x0000001c04047c25 */ /* 0x000fe2000f8e000a */
[----:B------:R-:W-:Y:S02]  /*2f40*/  LEA R146, R26, UR21, 0x4 ;  /* 0x000000151a927c11 */ /* 0x000fe4000f8e20ff */
[----:B------:R-:W-:Y:S01]  /*2f50*/  IADD3 R2, R102, R2, RZ ;  /* 0x0000000266027210 */ /* 0x000fe20007ffe0ff */
[----:B------:R-:W-:Y:S01]  /*2f60*/  IMAD.U32 R0, R6, 0x20, R15 ;  /* 0x0000002006007824 */ /* 0x000fe200078e000f */
[----:B------:R-:W-:Y:S01]  /*2f70*/  IADD3 R3, R5, UR6, RZ ;  /* 0x0000000605037c10 */ /* 0x000fe2000fffe0ff */
        /* <DEDUP_REMOVED lines=10> */
[----:B------:R-:W4:Y:S01]  /*3020*/  @!P3 LDC.64 R8, c[0x0][0x220] ;  /* 0x00008800ff08bb82 */ /* 0x000f220000000a00 */
[----:B------:R1:W-:Y:S04]  /*3030*/  @P3 STS [R230+0x9000], RZ ;  /* 0x009000ffe6003388 */ /* 0x0003e80000000800 */
[----:B------:R1:W-:Y:S03]  /*3040*/  @P3 STS [R230+0x9004], RZ ;  /* 0x009004ffe6003388 */ /* 0x0003e60000000800 */
[----:B------:R-:W5:Y:S01]  /*3050*/  @!P2 LDC.64 R6, c[0x0][0x220] ;  /* 0x00008800ff06ab82 */ /* 0x000f620000000a00 */
[----:B------:R1:W-:Y:S01]  /*3060*/  @P3 STS.64 [R230+0x9008], RZ ;  /* 0x009008ffe6003388 */ /* 0x0003e20000000a00 */
[----:B----4-:R-:W-:-:S04]  /*3070*/  @!P3 LEA R8, P5, R4, R8, 0x1 ;  /* 0x000000080408b211 */ /* 0x010fc800078a08ff */
        /* <DEDUP_REMOVED lines=15> */
[----:B-1----:R-:W-:-:S04]  /*3170*/  LEA R6, P0, R4, UR6, 0x1 ;  /* 0x0000000604067c11 */ /* 0x002fc8000f8008ff */
[----:B------:R-:W-:-:S05]  /*3180*/  LEA.HI.X R7, R4, UR7, R3, 0x1, P0 ;  /* 0x0000000704077c11 */ /* 0x000fca00080f0c03 */
[----:B------:R-:W-:Y:S01]  /*3190*/  @!PT LDS RZ, [RZ] ;  /* 0x00000000fffff984 */ /* 0x000fe20000000800 */
[----:B------:R-:W-:Y:S01]  /*31a0*/  @!PT LDS RZ, [RZ] ;  /* 0x00000000fffff984 */ /* 0x000fe20000000800 */
[----:B------:R-:W-:Y:S01]  /*31b0*/  @!PT LDS RZ, [RZ] ;  /* 0x00000000fffff984 */ /* 0x000fe20000000800 */
[----:B------:R4:W-:Y:S04]  /*31c0*/  LDGSTS.E.BYPASS.LTC128B.128 [R230+0xb000], desc[UR22][R6.64+0x80] ;  /* 0x0b00008006e67fae */ /* 0x0009e8000b901d56 */
.L_x_219:
[----:B------:R-:W-:Y:S05]  /*31d0*/  BSYNC B0 ;  /* 0x0000000000007941 */ /* 0x000fea0003800000 */
.L_x_218:
[----:B------:R1:W-:Y:S01]  /*31e0*/  @P4 STS.128 [R230+0x9800], RZ ;  /* 0x009800ffe6004388 */ /* 0x0003e20000000c00 */
[----:B------:R-:W-:Y:S01]  /*31f0*/  UIADD3 UR6, UR24, 0x1, -UR15 ;  /* 0x0000000118067890 */ /* 0x000fe2000fffe80f */
[----:B------:R-:W-:Y:S01]  /*3200*/  BSSY B0, `(.L_x_220) ;  /* 0x0000028000007945 */ /* 0x000fe20003800000 */
[----:B------:R-:W-:Y:S01]  /*3210*/  USHF.L.U64.HI UR16, UR8, 0x5, UR9 ;  /* 0x0000000508107899 */ /* 0x000fe20008010209 */
[----:B------:R1:W-:Y:S01]  /*3220*/  @P4 STS.128 [R230+0xa800], RZ ;  /* 0x00a800ffe6004388 */ /* 0x0003e20000000c00 */
[----:B------:R-:W-:Y:S01]  /*3230*/  USHF.L.U32 UR20, UR8, 0x5, URZ ;  /* 0x0000000508147899 */ /* 0x000fe2000800063f */
[----:B------:R-:W-:Y:S01]  /*3240*/  LEA R228, R2, UR4, 0x1 ;  /* 0x0000000402e47c11 */ /* 0x000fe2000f8e08ff */
[----:B------:R-:W-:Y:S01]  /*3250*/  UIADD3 UR19, UR6, UR19, URZ ;  /* 0x0000001306137290 */ /* 0x000fe2000fffe03f */
[----:B------:R1:W-:Y:S01]  /*3260*/  @P4 STS.128 [R230+0xb800], RZ ;  /* 0x00b800ffe6004388 */ /* 0x0003e20000000c00 */
[----:B------:R-:W-:Y:S01]  /*3270*/  LEA R225, R0, UR4, 0x1 ;  /* 0x0000000400e17c11 */ /* 0x000fe2000f8e08ff */
[----:B------:R-:W-:Y:S09]  /*3280*/  @P4 BRA `(.L_x_221) ;  /* 0x00000000007c4947 */ /* 0x000ff20003800000 */
[----:B------:R-:W-:Y:S01]  /*3290*/  ULDC UR6, c[0x0][0x2d0] ;  /* 0x0000b40000067ab9 */ /* 0x000fe20000000800 */
[----:B------:R-:W-:Y:S02]  /*32a0*/  IADD3 R0, P0, R4, UR20, RZ ;  /* 0x0000001404007c10 */ /* 0x000fe4000ff1e0ff */
[----:B------:R-:W-:Y:S02]  /*32b0*/  ISETP.GE.AND P3, PT, R100, UR6, PT ;  /* 0x0000000664007c0c */ /* 0x000fe4000bf66270 */
[----:B------:R-:W-:Y:S02]  /*32c0*/  ISETP.GE.AND P2, PT, R157, UR6, PT ;  /* 0x000000069d007c0c */ /* 0x000fe4000bf46270 */
[----:B-1--4-:R-:W-:Y:S02]  /*32d0*/  IADD3.X R6, R3, UR16, RZ, P0, !PT ;  /* 0x0000001003067c10 */ /* 0x012fe400087fe4ff */
[----:B------:R-:W-:-:S07]  /*32e0*/  ISETP.GE.AND P0, PT, R149, UR6, PT ;  /* 0x0000000695007c0c */ /* 0x000fce000bf06270 */
[----:B------:R-:W1:Y:S01]  /*32f0*/  @!P3 LDC.64 R8, c[0x0][0x220] ;  /* 0x00008800ff08bb82 */ /* 0x000e620000000a00 */
[----:B------:R4:W-:Y:S07]  /*3300*/  @P3 STS.128 [R230+0x9800], RZ ;  /* 0x009800ffe6003388 */ /* 0x0009ee0000000c00 */
[----:B---3--:R-:W3:Y:S01]  /*3310*/  @!P2 LDC.64 R10, c[0x0][0x220] ;  /* 0x00008800ff0aab82 */ /* 0x008ee20000000a00 */
        /* <DEDUP_REMOVED lines=22> */
.L_x_221:
[----:B------:R-:W-:Y:S05]  /*3480*/  BSYNC B0 ;  /* 0x0000000000007941 */ /* 0x000fea0003800000 */
.L_x_220:
[----:B------:R-:W-:Y:S01]  /*3490*/  LDSM.16.M88.4 R16, [R225+0x6000] ;  /* 0x00600000e110783b */ /* 0x000fe20000000200 */
[----:B-1--4-:R-:W-:Y:S01]  /*34a0*/  IMAD.MOV.U32 R2, RZ, RZ, 0x10 ;  /* 0x00000010ff027424 */ /* 0x012fe200078e00ff */
[----:B------:R-:W-:Y:S01]  /*34b0*/  LOP3.LUT P0, RZ, R21, 0x2, RZ, 0xc0, !PT ;  /* 0x0000000215ff7812 */ /* 0x000fe2000780c0ff */
[----:B------:R-:W-:Y:S01]  /*34c0*/  UISETP.GT.AND UP0, UPT, UR17, UR12, UPT ;  /* 0x0000000c1100728c */ /* 0x000fe2000bf04270 */
[----:B---3--:R-:W1:Y:S01]  /*34d0*/  LDSM.16.M88.4 R8, [R228+0x1000] ;  /* 0x00100000e408783b */ /* 0x008e620000000200 */
[----:B------:R-:W-:Y:S02]  /*34e0*/  LOP3.LUT P1, RZ, R20, 0x2, RZ, 0xc0, !PT ;  /* 0x0000000214ff7812 */ /* 0x000fe4000782c0ff */
[C---:B------:R-:W-:Y:S01]  /*34f0*/  SEL R0, R2.reuse, 0xfffffff0, !P0 ;  /* 0xfffffff002007807 */ /* 0x040fe20004000000 */
[----:B------:R-:W3:Y:S01]  /*3500*/  LDSM.16.M88.4 R32, [R225+0x6400] ;  /* 0x00640000e120783b */ /* 0x000ee20000000200 */
[----:B------:R-:W-:-:S03]  /*3510*/  SEL R2, R2, 0xfffffff0, !P1 ;  /* 0xfffffff002027807 */ /* 0x000fc60004800000 */
[----:B------:R-:W-:Y:S01]  /*3520*/  IMAD R227, R0, 0x2, R225 ;  /* 0x0000000200e37824 */ /* 0x000fe200078e02e1 */
[----:B------:R-:W4:Y:S01]  /*3530*/  LDSM.16.M88.4 R28, [R225+0x6800] ;  /* 0x00680000e11c783b */ /* 0x000f220000000200 */
[----:B------:R-:W-:Y:S01]  /*3540*/  IMAD R229, R2, 0x2, R228 ;  /* 0x0000000202e57824 */ /* 0x000fe200078e02e4 */
[----:B------:R-:W-:Y:S02]  /*3550*/  LOP3.LUT R0, R148, 0xffffffe0, RZ, 0xc0, !PT ;  /* 0xffffffe094007812 */ /* 0x000fe400078ec0ff */
[----:B------:R-:W5:Y:S03]  /*3560*/  LDSM.16.M88.4 R12, [R228] ;  /* 0x00000000e40c783b */ /* 0x000f660000000200 */
[C---:B------:R-:W-:Y:S01]  /*3570*/  IMAD.IADD R0, R145.reuse, 0x1, -R0 ;  /* 0x0000000191007824 */ /* 0x040fe200078e0a00 */
[----:B------:R-:W2:Y:S01]  /*3580*/  LDSM.16.M88.4 R24, [R225+0x6c00] ;  /* 0x006c0000e118783b */ /* 0x000ea20000000200 */
[----:B------:R-:W-:-:S03]  /*3590*/  IMAD.SHL.U32 R145, R145, 0x2, RZ ;  /* 0x0000000291917824 */ /* 0x000fc600078e00ff */
[----:B------:R-:W-:Y:S01]  /*35a0*/  LDSM.16.M88.4 R48, [R227+0x6000] ;  /* 0x00600000e330783b */ /* 0x000fe20000000200 */
[----:B------:R-:W-:Y:S02]  /*35b0*/  SHF.R.S32.HI R3, RZ, 0x1f, R0 ;  /* 0x0000001fff037819 */ /* 0x000fe40000011400 */
[----:B------:R-:W-:Y:S01]  /*35c0*/  LOP3.LUT R156, R145, 0x6, RZ, 0xc0, !PT ;  /* 0x00000006919c7812 */ /* 0x000fe200078ec0ff */
[----:B------:R-:W2:Y:S01]  /*35d0*/  LDSM.16.M88.4 R4, [R229+0x1000] ;  /* 0x00100000e504783b */ /* 0x000ea20000000200 */
[----:B------:R-:W-:Y:S01]  /*35e0*/  LEA.HI R0, R3, R0, RZ, 0x2 ;  /* 0x0000000003007211 */ /* 0x000fe200078f10ff */
[----:B------:R-:W-:Y:S02]  /*35f0*/  IMAD.U32 R3, RZ, RZ, UR17 ;  /* 0x00000011ff037e24 */ /* 0x000fe4000f8e00ff */
[----:B------:R-:W2:Y:S01]  /*3600*/  LDSM.16.M88.4 R44, [R227+0x6400] ;  /* 0x00640000e32c783b */ /* 0x000ea20000000200 */
[----:B------:R-:W-:Y:S01]  /*3610*/  SHF.R.S32.HI R0, RZ, 0x2, R0 ;  /* 0x00000002ff007819 */ /* 0x000fe20000011400 */
[----:B------:R-:W-:-:S02]  /*3620*/  IMAD R3, R3, 0x40, R156 ;  /* 0x0000004003037824 */ /* 0x000fc400078e029c */
[----:B------:R-:W2:Y:S04]  /*3630*/  LDSM.16.M88.4 R40, [R227+0x6800] ;  /* 0x00680000e328783b */ /* 0x000ea80000000200 */
[----:B------:R-:W2:Y:S01]  /*3640*/  LDSM.16.M88.4 R56, [R227+0x6c00] ;  /* 0x006c0000e338783b */ /* 0x000ea20000000200 */
[C---:B-1----:R-:W-:Y:S03]  /*3650*/  HMMA.16816.F32 R36, R8.reuse, R16, RZ ;  /* 0x000000100824723c */ /* 0x042fe600000018ff */
[----:B------:R-:W1:Y:S04]  /*3660*/  LDSM.16.M88.4 R20, [R229] ;  /* 0x00000000e514783b */ /* 0x000e680000000200 */
[----:B------:R-:W0:Y:S01]  /*3670*/  LDGDEPBAR ;  /* 0x00000000000079af */ /* 0x000e220000000000 */
[C---:B------:R-:W-:Y:S06]  /*3680*/  HMMA.16816.F32 R84, R8.reuse, R18, RZ ;  /* 0x000000120854723c */ /* 0x040fec00000018ff */
[C---:B---3--:R-:W-:Y:S06]  /*3690*/  HMMA.16816.F32 R60, R8.reuse, R32, RZ ;  /* 0x00000020083c723c */ /* 0x048fec00000018ff */
[C---:B----4-:R-:W-:Y:S06]  /*36a0*/  HMMA.16816.F32 R76, R8.reuse, R28, RZ ;  /* 0x0000001c084c723c */ /* 0x050fec00000018ff */
[----:B------:R-:W-:Y:S06]  /*36b0*/  HMMA.16816.F32 R88, R8, R30, RZ ;  /* 0x0000001e0858723c */ /* 0x000fec00000018ff */
[C---:B-----5:R-:W-:Y:S06]  /*36c0*/  HMMA.16816.F32 R92, R12.reuse, R16, RZ ;  /* 0x000000100c5c723c */ /* 0x060fec00000018ff */
[----:B------:R-:W-:Y:S01]  /*36d0*/  HMMA.16816.F32 R120, R12, R18, RZ ;  /* 0x000000120c78723c */ /* 0x000fe200000018ff */
[----:B------:R-:W-:Y:S05]  /*36e0*/  LDSM.16.M88.4 R16, [R228+0x3000] ;  /* 0x00300000e410783b */ /* 0x000fea0000000200 */
[C---:B--2---:R-:W-:Y:S06]  /*36f0*/  HMMA.16816.F32 R72, R8.reuse, R24, RZ ;  /* 0x000000180848723c */ /* 0x044fec00000018ff */
[C---:B------:R-:W-:Y:S06]  /*3700*/  HMMA.16816.F32 R80, R8.reuse, R34, RZ ;  /* 0x000000220850723c */ /* 0x040fec00000018ff */
[----:B------:R-:W-:Y:S06]  /*3710*/  HMMA.16816.F32 R68, R8, R26, RZ ;  /* 0x0000001a0844723c */ /* 0x000fec00000018ff */
[----:B------:R-:W-:Y:S06]  /*3720*/  HMMA.16816.F32 R52, R12, R28, RZ ;  /* 0x0000001c0c34723c */ /* 0x000fec00000018ff */
[----:B------:R-:W-:Y:S01]  /*3730*/  HMMA.16816.F32 R104, R4, R48, R36 ;  /* 0x000000300468723c */ /* 0x000fe20000001824 */
[----:B------:R-:W2:Y:S05]  /*3740*/  LDSM.16.M88.4 R36, [R225+0x7000] ;  /* 0x00700000e124783b */ /* 0x000eaa0000000200 */
[C---:B------:R-:W-:Y:S01]  /*3750*/  HMMA.16816.F32 R112, R12.reuse, R30, RZ ;  /* 0x0000001e0c70723c */ /* 0x040fe200000018ff */
[----:B------:R-:W3:Y:S05]  /*3760*/  LDSM.16.M88.4 R28, [R225+0x7800] ;  /* 0x00780000e11c783b */ /* 0x000eea0000000200 */
[C---:B------:R-:W-:Y:S06]  /*3770*/  HMMA.16816.F32 R64, R12.reuse, R32, RZ ;  /* 0x000000200c40723c */ /* 0x040fec00000018ff */
[C---:B------:R-:W-:Y:S01]  /*3780*/  HMMA.16816.F32 R116, R12.reuse, R34, RZ ;  /* 0x000000220c74723c */ /* 0x040fe200000018ff */
[----:B------:R-:W4:Y:S05]  /*3790*/  LDSM.16.M88.4 R32, [R225+0x7400] ;  /* 0x00740000e120783b */ /* 0x000f2a0000000200 */
[C---:B------:R-:W-:Y:S06]  /*37a0*/  HMMA.16816.F32 R8, R12.reuse, R24, RZ ;  /* 0x000000180c08723c */ /* 0x040fec00000018ff */
[----:B------:R-:W-:Y:S01]  /*37b0*/  HMMA.16816.F32 R108, R12, R26, RZ ;  /* 0x0000001a0c6c723c */ /* 0x000fe200000018ff */
[----:B------:R-:W5:Y:S04]  /*37c0*/  LDSM.16.M88.4 R24, [R225+0x7c00] ;  /* 0x007c0000e118783b */ /* 0x000f680000000200 */
[----:B------:R-:W5:Y:S01]  /*37d0*/  LDSM.16.M88.4 R12, [R228+0x2000] ;  /* 0x00200000e40c783b */ /* 0x000f620000000200 */
        /* <DEDUP_REMOVED lines=10> */
[C---:B------:R-:W-:Y:S06]  /*3880*/  HMMA.16816.F32 R92, R20.reuse, R48, R92 ;  /* 0x00000030145c723c */ /* 0x040fec000000185c */
[C---:B------:R-:W-:Y:S01]  /*3890*/  HMMA.16816.F32 R124, R20.reuse, R44, R64 ;  /* 0x0000002c147c723c */ /* 0x040fe20000001840 */
[----:B------:R-:W1:Y:S05]  /*38a0*/  LDSM.16.M88.4 R64, [R227+0x7400] ;  /* 0x00740000e340783b */ /* 0x000e6a0000000200 */
[C---:B------:R-:W-:Y:S06]  /*38b0*/  HMMA.16816.F32 R72, R20.reuse, R50, R120 ;  /* 0x000000321448723c */ /* 0x040fec0000001878 */
[C---:B------:R-:W-:Y:S06]  /*38c0*/  HMMA.16816.F32 R68, R20.reuse, R46, R116 ;  /* 0x0000002e1444723c */ /* 0x040fec0000001874 */
[C---:B------:R-:W-:Y:S01]  /*38d0*/  HMMA.16816.F32 R136, R20.reuse, R56, R8 ;  /* 0x000000381488723c */ /* 0x040fe20000001808 */
[----:B------:R-:W-:Y:S05]  /*38e0*/  LDSM.16.M88.4 R8, [R229+0x2000] ;  /* 0x00200000e508783b */ /* 0x000fea0000000200 */
[C---:B------:R-:W-:Y:S06]  /*38f0*/  HMMA.16816.F32 R48, R20.reuse, R42, R112 ;  /* 0x0000002a1430723c */ /* 0x040fec0000001870 */
[----:B------:R-:W-:Y:S01]  /*3900*/  HMMA.16816.F32 R44, R20, R58, R108 ;  /* 0x0000003a142c723c */ /* 0x000fe2000000186c */
[----:B------:R-:W-:Y:S05]  /*3910*/  LDSM.16.M88.4 R56, [R227+0x7c00] ;  /* 0x007c0000e338783b */ /* 0x000fea0000000200 */
[C---:B--2---:R-:W-:Y:S06]  /*3920*/  HMMA.16816.F32 R20, R16.reuse, R38, R84 ;  /* 0x000000261014723c */ /* 0x044fec0000001854 */
[C---:B---3--:R-:W-:Y:S01]  /*3930*/  HMMA.16816.F32 R116, R16.reuse, R28, R60 ;  /* 0x0000001c1074723c */ /* 0x048fe2000000183c */
[----:B------:R-:W2:Y:S05]  /*3940*/  LDSM.16.M88.4 R60, [R227+0x7800] ;  /* 0x00780000e33c783b */ /* 0x000eaa0000000200 */
[C---:B------:R-:W-:Y:S06]  /*3950*/  HMMA.16816.F32 R40, R16.reuse, R36, R104 ;  /* 0x000000241028723c */ /* 0x040fec0000001868 */
[C---:B----4-:R-:W-:Y:S06]  /*3960*/  HMMA.16816.F32 R76, R16.reuse, R32, R96 ;  /* 0x00000020104c723c */ /* 0x050fec0000001860 */
[C---:B-----5:R-:W-:Y:S06]  /*3970*/  HMMA.16816.F32 R104, R16.reuse, R24, R132 ;  /* 0x000000181068723c */ /* 0x060fec0000001884 */
[C---:B------:R-:W-:Y:S06]  /*3980*/  HMMA.16816.F32 R80, R16.reuse, R34, R80 ;  /* 0x000000221050723c */ /* 0x040fec0000001850 */
[----:B------:R-:W-:Y:S06]  /*3990*/  HMMA.16816.F32 R112, R16, R30, R140 ;  /* 0x0000001e1070723c */ /* 0x000fec000000188c */
[----:B------:R-:W-:Y:S06]  /*39a0*/  HMMA.16816.F32 R96, R12, R36, R92 ;  /* 0x000000240c60723c */ /* 0x000fec000000185c */
[----:B------:R-:W-:Y:S06]  /*39b0*/  HMMA.16816.F32 R16, R16, R26, R88 ;  /* 0x0000001a1010723c */ /* 0x000fec0000001858 */
[C---:B------:R-:W-:Y:S06]  /*39c0*/  HMMA.16816.F32 R92, R12.reuse, R32, R124 ;  /* 0x000000200c5c723c */ /* 0x040fec000000187c */
[C---:B------:R-:W-:Y:S01]  /*39d0*/  HMMA.16816.F32 R120, R12.reuse, R34, R68 ;  /* 0x000000220c78723c */ /* 0x040fe20000001844 */
[----:B------:R-:W-:Y:S05]  /*39e0*/  LDSM.16.M88.4 R32, [R225+0x8400] ;  /* 0x00840000e120783b */ /* 0x000fea0000000200 */
[C---:B------:R-:W-:Y:S06]  /*39f0*/  HMMA.16816.F32 R124, R12.reuse, R28, R128 ;  /* 0x0000001c0c7c723c */ /* 0x040fec0000001880 */
[----:B------:R-:W-:Y:S01]  /*3a00*/  HMMA.16816.F32 R108, R12, R30, R48 ;  /* 0x0000001e0c6c723c */ /* 0x000fe20000001830 */
[----:B------:R-:W-:Y:S05]  /*3a10*/  LDSM.16.M88.4 R28, [R225+0x8000] ;  /* 0x00800000e11c783b */ /* 0x000fea0000000200 */
[----:B-1----:R-:W-:Y:S01]  /*3a20*/  HMMA.16816.F32 R68, R4, R54, R20 ;  /* 0x000000360444723c */ /* 0x002fe20000001814 */
[----:B------:R-:W1:Y:S05]  /*3a30*/  LDSM.16.M88.4 R20, [R228+0x5000] ;  /* 0x00500000e414783b */ /* 0x000e6a0000000200 */
[C---:B------:R-:W-:Y:S06]  /*3a40*/  HMMA.16816.F32 R84, R12.reuse, R38, R72 ;  /* 0x000000260c54723c */ /* 0x040fec0000001848 */
[C---:B------:R-:W-:Y:S06]  /*3a50*/  HMMA.16816.F32 R88, R12.reuse, R24, R136 ;  /* 0x000000180c58723c */ /* 0x040fec0000001888 */
[----:B------:R-:W-:Y:S01]  /*3a60*/  HMMA.16816.F32 R72, R12, R26, R44 ;  /* 0x0000001a0c48723c */ /* 0x000fe2000000182c */
[----:B------:R-:W3:Y:S04]  /*3a70*/  LDSM.16.M88.4 R24, [R228+0x4000] ;  /* 0x00400000e418783b */ /* 0x000ee80000000200 */
[----:B------:R-:W-:Y:S01]  /*3a80*/  LDSM.16.M88.4 R12, [R229+0x5000] ;  /* 0x00500000e50c783b */ /* 0x000fe20000000200 */
[C---:B------:R-:W-:Y:S03]  /*3a90*/  HMMA.16816.F32 R36, R4.reuse, R52, R40 ;  /* 0x000000340424723c */ /* 0x040fe60000001828 */
[----:B------:R-:W4:Y:S03]  /*3aa0*/  LDSM.16.M88.4 R40, [R227+0x8000] ;  /* 0x00800000e328783b */ /* 0x000f260000000200 */
[C---:B------:R-:W-:Y:S06]  /*3ab0*/  HMMA.16816.F32 R76, R4.reuse, R64, R76 ;  /* 0x00000040044c723c */ /* 0x040fec000000184c */
[C---:B------:R-:W-:Y:S06]  /*3ac0*/  HMMA.16816.F32 R128, R4.reuse, R66, R80 ;  /* 0x000000420480723c */ /* 0x040fec0000001850 */
[C---:B--2---:R-:W-:Y:S06]  /*3ad0*/  HMMA.16816.F32 R116, R4.reuse, R60, R116 ;  /* 0x0000003c0474723c */ /* 0x044fec0000001874 */
[C---:B------:R-:W-:Y:S06]  /*3ae0*/  HMMA.16816.F32 R112, R4.reuse, R62, R112 ;  /* 0x0000003e0470723c */ /* 0x040fec0000001870 */
[C---:B------:R-:W-:Y:S06]  /*3af0*/  HMMA.16816.F32 R132, R4.reuse, R56, R104 ;  /* 0x000000380484723c */ /* 0x040fec0000001868 */
[----:B------:R-:W-:Y:S01]  /*3b00*/  HMMA.16816.F32 R152, R4, R58, R16 ;  /* 0x0000003a0498723c */ /* 0x000fe20000001810 */
[----:B------:R-:W2:Y:S05]  /*3b10*/  LDSM.16.M88.4 R16, [R229+0x4000] ;  /* 0x00400000e510783b */ /* 0x000eaa0000000200 */
[C---:B------:R-:W-:Y:S06]  /*3b20*/  HMMA.16816.F32 R4, R8.reuse, R52, R96 ;  /* 0x000000340804723c */ /* 0x040fec0000001860 */
[----:B------:R-:W-:Y:S06]  /*3b30*/  HMMA.16816.F32 R44, R8, R54, R84 ;  /* 0x00000036082c723c */ /* 0x000fec0000001854 */
[----:B-1----:R-:W-:Y:S06]  /*3b40*/  HMMA.16816.F32 R36, R20, R28, R36 ;  /* 0x0000001c1424723c */ /* 0x002fec0000001824 */
[C---:B------:R-:W-:Y:S06]  /*3b50*/  HMMA.16816.F32 R48, R8.reuse, R64, R92 ;  /* 0x000000400830723c */ /* 0x040fec000000185c */
[C---:B------:R-:W-:Y:S06]  /*3b60*/  HMMA.16816.F32 R120, R8.reuse, R66, R120 ;  /* 0x000000420878723c */ /* 0x040fec0000001878 */
[C---:B------:R-:W-:Y:S06]  /*3b70*/  HMMA.16816.F32 R124, R8.reuse, R60, R124 ;  /* 0x0000003c087c723c */ /* 0x040fec000000187c */
[C---:B------:R-:W-:Y:S06]  /*3b80*/  HMMA.16816.F32 R108, R8.reuse, R62, R108 ;  /* 0x0000003e086c723c */ /* 0x040fec000000186c */
[C---:B------:R-:W-:Y:S06]  /*3b90*/  HMMA.16816.F32 R88, R8.reuse, R56, R88 ;  /* 0x000000380858723c */ /* 0x040fec0000001858 */
[----:B------:R-:W-:Y:S06]  /*3ba0*/  HMMA.16816.F32 R92, R8, R58, R72 ;  /* 0x0000003a085c723c */ /* 0x000fec0000001848 */
[C---:B---3--:R-:W-:Y:S06]  /*3bb0*/  HMMA.16816.F32 R8, R24.reuse, R28, R4 ;  /* 0x0000001c1808723c */ /* 0x048fec0000001804 */
[----:B------:R-:W-:Y:S01]  /*3bc0*/  HMMA.16816.F32 R56, R24, R30, R44 ;  /* 0x0000001e1838723c */ /* 0x000fe2000000182c */
[----:B------:R-:W-:-:S02]  /*3bd0*/  IMAD.IADD R5, R146, 0x1, R0 ;  /* 0x0000000192057824 */ /* 0x000fc400078e0200 */
[----:B------:R-:W-:Y:S02]  /*3be0*/  IMAD.U32 R6, RZ, RZ, UR19 ;  /* 0x00000013ff067e24 */ /* 0x000fe4000f8e00ff */
[----:B------:R-:W-:Y:S01]  /*3bf0*/  IMAD.U32 R7, RZ, RZ, UR24 ;  /* 0x00000018ff077e24 */ /* 0x000fe2000f8e00ff */
[----:B----4-:R-:W-:Y:S01]  /*3c00*/  HMMA.16816.F32 R44, R12, R40, R36 ;  /* 0x000000280c2c723c */ /* 0x010fe20000001824 */
[----:B------:R-:W1:Y:S01]  /*3c10*/  LDSM.16.M88.4 R36, [R227+0x8400] ;  /* 0x00840000e324783b */ /* 0x000e620000000200 */
[----:B------:R-:W-:Y:S01]  /*3c20*/  IMAD R4, R103, 0x20, R144 ;  /* 0x0000002067047824 */ /* 0x000fe200078e0290 */
[C---:B------:R-:W-:Y:S02]  /*3c30*/  VIADDMNMX R234, R5.reuse, UR31, RZ, !PT ;  /* 0x0000001f05ea7c46 */ /* 0x040fe4000f8001ff */
[----:B------:R-:W-:Y:S01]  /*3c40*/  VIADDMNMX R238, R5, UR19, R7, PT ;  /* 0x0000001305ee7c46 */ /* 0x000fe2000b800107 */
[----:B------:R-:W-:Y:S01]  /*3c50*/  HMMA.16816.F32 R52, R20, R30, R68 ;  /* 0x0000001e1434723c */ /* 0x000fe20000001844 */
[----:B------:R-:W-:Y:S01]  /*3c60*/  IADD3 R7, R6, 0x8, R5 ;  /* 0x0000000806077810 */ /* 0x000fe20007ffe005 */
[----:B------:R-:W-:Y:S01]  /*3c70*/  IMAD.IADD R0, R102, 0x1, R4 ;  /* 0x0000000166007824 */ /* 0x000fe200078e0204 */
[C---:B------:R-:W-:Y:S01]  /*3c80*/  ISETP.GE.AND P6, PT, R3.reuse, R238, PT ;  /* 0x000000ee0300720c */ /* 0x040fe20003fc6270 */
[----:B------:R-:W-:Y:S01]  /*3c90*/  VIADD R4, R3, 0x1 ;  /* 0x0000000103047836 */ /* 0x000fe20000000000 */
[----:B------:R-:W-:Y:S01]  /*3ca0*/  VIMNMX R237, R7, UR24, PT ;  /* 0x0000001807ed7c48 */ /* 0x000fe2000bfe0100 */
[----:B--2---:R-:W-:Y:S01]  /*3cb0*/  HMMA.16816.F32 R28, R16, R40, R8 ;  /* 0x00000028101c723c */ /* 0x004fe20000001808 */
[----:B------:R-:W-:-:S02]  /*3cc0*/  ISETP.LT.OR P6, PT, R3, R234, P6 ;  /* 0x000000ea0300720c */ /* 0x000fc400037c1670 */
[C---:B------:R-:W-:Y:S02]  /*3cd0*/  ISETP.GE.AND P5, PT, R4.reuse, R238, PT ;  /* 0x000000ee0400720c */ /* 0x040fe40003fa6270 */
[----:B------:R-:W-:Y:S01]  /*3ce0*/  ISETP.GE.AND P4, PT, R4, R237, PT ;  /* 0x000000ed0400720c */ /* 0x000fe20003f86270 */
[-C--:B------:R-:W-:Y:S01]  /*3cf0*/  HMMA.16816.F32 R48, R24, R32.reuse, R48 ;  /* 0x000000201830723c */ /* 0x080fe20000001830 */
[C---:B------:R-:W-:Y:S01]  /*3d00*/  VIADD R8, R5.reuse, 0x8 ;  /* 0x0000000805087836 */ /* 0x040fe20000000000 */
[C-C-:B------:R-:W-:Y:S01]  /*3d10*/  IADD3 R11, R6.reuse, 0x40, R5.reuse ;  /* 0x00000040060b7810 */ /* 0x140fe20007ffe005 */
[C---:B------:R-:W-:Y:S01]  /*3d20*/  VIADD R9, R5.reuse, 0x40 ;  /* 0x0000004005097836 */ /* 0x040fe20000000000 */
[----:B------:R-:W-:Y:S01]  /*3d30*/  IADD3 R6, R6, 0x48, R5 ;  /* 0x0000004806067810 */ /* 0x000fe20007ffe005 */
[----:B------:R-:W-:Y:S01]  /*3d40*/  VIADD R10, R5, 0x48 ;  /* 0x00000048050a7836 */ /* 0x000fe20000000000 */
[----:B------:R-:W-:Y:S01]  /*3d50*/  VIADDMNMX R233, R8, UR31, RZ, !PT ;  /* 0x0000001f08e97c46 */ /* 0x000fe2000f8001ff */
[----:B------:R-:W-:Y:S01]  /*3d60*/  HMMA.16816.F32 R64, R20, R32, R76 ;  /* 0x000000201440723c */ /* 0x000fe2000000184c */
[----:B------:R-:W-:Y:S01]  /*3d70*/  VIADDMNMX R232, R9, UR31, RZ, !PT ;  /* 0x0000001f09e87c46 */ /* 0x000fe2000f8001ff */
[----:B------:R-:W-:Y:S01]  /*3d80*/  VIADD R5, R3, 0x9 ;  /* 0x0000000903057836 */ /* 0x000fe20000000000 */
[----:B------:R-:W-:-:S02]  /*3d90*/  VIADDMNMX R231, R10, UR31, RZ, !PT ;  /* 0x0000001f0ae77c46 */ /* 0x000fc4000f8001ff */
[----:B------:R-:W-:Y:S01]  /*3da0*/  VIMNMX R236, R11, UR24, PT ;  /* 0x000000180bec7c48 */ /* 0x000fe2000bfe0100 */
[-C--:B------:R-:W-:Y:S01]  /*3db0*/  HMMA.16816.F32 R68, R20, R34.reuse, R128 ;  /* 0x000000221444723c */ /* 0x080fe20000001880 */
[----:B------:R-:W2:Y:S01]  /*3dc0*/  LDSM.16.M88.4 R8, [R225+0x8800] ;  /* 0x00880000e108783b */ /* 0x000ea20000000200 */
[----:B------:R-:W-:Y:S02]  /*3dd0*/  ISETP.GE.AND P2, PT, R3, R237, PT ;  /* 0x000000ed0300720c */ /* 0x000fe40003f46270 */
[----:B------:R-:W-:Y:S02]  /*3de0*/  VIMNMX R235, R6, UR24, PT ;  /* 0x0000001806eb7c48 */ /* 0x000fe4000bfe0100 */
[----:B------:R-:W-:Y:S01]  /*3df0*/  HMMA.16816.F32 R32, R24, R34, R120 ;  /* 0x000000221820723c */ /* 0x000fe20000001878 */
[C---:B------:R-:W-:Y:S02]  /*3e00*/  ISETP.LT.OR P5, PT, R4.reuse, R234, P5 ;  /* 0x000000ea0400720c */ /* 0x040fe40002fa1670 */
[----:B------:R-:W-:-:S02]  /*3e10*/  ISETP.LT.OR P4, PT, R4, R233, P4 ;  /* 0x000000e90400720c */ /* 0x000fc40002781670 */
[----:B------:R-:W-:Y:S01]  /*3e20*/  ISETP.LT.OR P2, PT, R3, R233, P2 ;  /* 0x000000e90300720c */ /* 0x000fe20001741670 */
[-C--:B------:R-:W-:Y:S01]  /*3e30*/  HMMA.16816.F32 R52, R12, R42.reuse, R52 ;  /* 0x0000002a0c34723c */ /* 0x080fe20000001834 */
[C---:B------:R-:W-:Y:S02]  /*3e40*/  ISETP.GE.AND P3, PT, R4.reuse, R236, PT ;  /* 0x000000ec0400720c */ /* 0x040fe40003f66270 */
[----:B------:R-:W-:Y:S02]  /*3e50*/  ISETP.GE.AND P0, PT, R4, R235, PT ;  /* 0x000000eb0400720c */ /* 0x000fe40003f06270 */
[----:B------:R-:W-:Y:S01]  /*3e60*/  FSEL R74, R28, -INF , !P6 ;  /* 0xff8000001c4a7808 */ /* 0x000fe20007000000 */
[----:B------:R-:W-:Y:S01]  /*3e70*/  HMMA.16816.F32 R40, R16, R42, R56 ;  /* 0x0000002a1028723c */ /* 0x000fe20000001838 */
[----:B------:R-:W-:Y:S02]  /*3e80*/  FSEL R87, R30, -INF , !P2 ;  /* 0xff8000001e577808 */ /* 0x000fe40005000000 */
[----:B------:R-:W-:-:S02]  /*3e90*/  FSEL R81, R29, -INF , !P5 ;  /* 0xff8000001d517808 */ /* 0x000fc40006800000 */
[----:B------:R-:W-:Y:S01]  /*3ea0*/  FSEL R85, R31, -INF , !P4 ;  /* 0xff8000001f557808 */ /* 0x000fe20006000000 */
[----:B-1----:R-:W-:Y:S01]  /*3eb0*/  HMMA.16816.F32 R56, R12, R36, R64 ;  /* 0x000000240c38723c */ /* 0x002fe20000001840 */
[----:B------:R-:W1:Y:S01]  /*3ec0*/  LDSM.16.M88.4 R28, [R227+0x8800] ;  /* 0x00880000e31c783b */ /* 0x000e620000000200 */
[C---:B------:R-:W-:Y:S02]  /*3ed0*/  ISETP.LT.OR P3, PT, R4.reuse, R232, P3 ;  /* 0x000000e80400720c */ /* 0x040fe40001f61670 */
[----:B------:R-:W-:Y:S01]  /*3ee0*/  ISETP.LT.OR P0, PT, R4, R231, P0 ;  /* 0x000000e70400720c */ /* 0x000fe20000701670 */
[C---:B------:R-:W-:Y:S01]  /*3ef0*/  VIADD R4, R3.reuse, 0x8 ;  /* 0x0000000803047836 */ /* 0x040fe20000000000 */
[C---:B------:R-:W-:Y:S01]  /*3f00*/  ISETP.GE.AND P1, PT, R3.reuse, R236, PT ;  /* 0x000000ec0300720c */ /* 0x040fe20003f26270 */
[----:B------:R-:W-:Y:S01]  /*3f10*/  HMMA.16816.F32 R64, R16, R38, R32 ;  /* 0x000000261040723c */ /* 0x000fe20000001820 */
[C---:B------:R-:W-:Y:S01]  /*3f20*/  ISETP.GE.AND P6, PT, R3.reuse, R235, PT ;  /* 0x000000eb0300720c */ /* 0x040fe20003fc6270 */
[----:B------:R-:W3:Y:S01]  /*3f30*/  LDSM.16.M88.4 R32, [R225+0x8c00] ;  /* 0x008c0000e120783b */ /* 0x000ee20000000200 */
[----:B------:R-:W-:-:S02]  /*3f40*/  ISETP.LT.OR P1, PT, R3, R232, P1 ;  /* 0x000000e80300720c */ /* 0x000fc40000f21670 */
[----:B------:R-:W-:Y:S01]  /*3f50*/  ISETP.LT.OR P6, PT, R3, R231, P6 ;  /* 0x000000e70300720c */ /* 0x000fe200037c1670 */
[----:B------:R-:W-:Y:S01]  /*3f60*/  HMMA.16816.F32 R60, R16, R36, R48 ;  /* 0x00000024103c723c */ /* 0x000fe20000001830 */
[----:B------:R-:W-:Y:S02]  /*3f70*/  ISETP.GE.AND P2, PT, R4, R238, PT ;  /* 0x000000ee0400720c */ /* 0x000fe40003f46270 */
[----:B------:R-:W-:Y:S02]  /*3f80*/  FSEL R77, R44, -INF , !P1 ;  /* 0xff8000002c4d7808 */ /* 0x000fe40004800000 */
[----:B------:R-:W-:Y:S01]  /*3f90*/  FSEL R80, R46, -INF , !P6 ;  /* 0xff8000002e507808 */ /* 0x000fe20007000000 */
[----:B--2---:R-:W-:Y:S01]  /*3fa0*/  HMMA.16816.F32 R48, R24, R8, R124 ;  /* 0x000000081830723c */ /* 0x004fe2000000187c */
[----:B------:R-:W-:Y:S02]  /*3fb0*/  FSEL R78, R45, -INF , !P3 ;  /* 0xff8000002d4e7808 */ /* 0x000fe40005800000 */
[----:B------:R-:W-:-:S02]  /*3fc0*/  ISETP.LT.OR P2, PT, R4, R234, P2 ;  /* 0x000000ea0400720c */ /* 0x000fc40001741670 */
[C---:B------:R-:W-:Y:S02]  /*3fd0*/  ISETP.GE.AND P1, PT, R4.reuse, R237, PT ;  /* 0x000000ed0400720c */ /* 0x040fe40003f26270 */
[C---:B------:R-:W-:Y:S02]  /*3fe0*/  ISETP.GE.AND P6, PT, R4.reuse, R236, PT ;  /* 0x000000ec0400720c */ /* 0x040fe40003fc6270 */
[----:B------:R-:W-:Y:S02]  /*3ff0*/  ISETP.GE.AND P3, PT, R4, R235, PT ;  /* 0x000000eb0400720c */ /* 0x000fe40003f66270 */
[----:B------:R-:W-:Y:S02]  /*4000*/  FSEL R79, R47, -INF , !P0 ;  /* 0xff8000002f4f7808 */ /* 0x000fe40004000000 */
[----:B------:R-:W-:Y:S01]  /*4010*/  FSEL R83, R40, -INF , !P2 ;  /* 0xff80000028537808 */ /* 0x000fe20005000000 */
[----:B------:R-:W-:Y:S01]  /*4020*/  HMMA.16816.F32 R44, R20, R8, R116 ;  /* 0x00000008142c723c */ /* 0x000fe20000001874 */
[----:B------:R-:W-:-:S02]  /*4030*/  ISETP.LT.OR P1, PT, R4, R233, P1 ;  /* 0x000000e90400720c */ /* 0x000fc40000f21670 */
[C---:B------:R-:W-:Y:S02]  /*4040*/  ISETP.LT.OR P6, PT, R4.reuse, R232, P6 ;  /* 0x000000e80400720c */ /* 0x040fe400037c1670 */
[----:B------:R-:W-:Y:S01]  /*4050*/  ISETP.LT.OR P3, PT, R4, R231, P3 ;  /* 0x000000e70400720c */ /* 0x000fe20001f61670 */
[----:B------:R-:W-:Y:S01]  /*4060*/  VIADD R4, R3, 0x10 ;  /* 0x0000001003047836 */ /* 0x000fe20000000000 */
[C---:B------:R-:W-:Y:S02]  /*4070*/  ISETP.GE.AND P0, PT, R5.reuse, R238, PT ;  /* 0x000000ee0500720c */ /* 0x040fe40003f06270 */
[C---:B------:R-:W-:Y:S02]  /*4080*/  ISETP.GE.AND P5, PT, R5.reuse, R237, PT ;  /* 0x000000ed0500720c */ /* 0x040fe40003fa6270 */
[C---:B------:R-:W-:Y:S02]  /*4090*/  ISETP.GE.AND P4, PT, R5.reuse, R236, PT ;  /* 0x000000ec0500720c */ /* 0x040fe40003f86270 */
[----:B------:R-:W-:-:S02]  /*40a0*/  ISETP.GE.AND P2, PT, R5, R235, PT ;  /* 0x000000eb0500720c */ /* 0x000fc40003f46270 */
[C---:B------:R-:W-:Y:S02]  /*40b0*/  ISETP.LT.OR P0, PT, R5.reuse, R234, P0 ;  /* 0x000000ea0500720c */ /* 0x040fe40000701670 */
[C---:B------:R-:W-:Y:S02]  /*40c0*/  ISETP.LT.OR P5, PT, R5.reuse, R233, P5 ;  /* 0x000000e90500720c */ /* 0x040fe40002fa1670 */
[C---:B------:R-:W-:Y:S02]  /*40d0*/  ISETP.LT.OR P4, PT, R5.reuse, R232, P4 ;  /* 0x000000e80500720c */ /* 0x040fe40002781670 */
[----:B------:R-:W-:Y:S01]  /*40e0*/  ISETP.LT.OR P2, PT, R5, R231, P2 ;  /* 0x000000e70500720c */ /* 0x000fe20001741670 */
[----:B------:R-:W-:Y:S01]  /*40f0*/  VIADD R5, R3, 0x11 ;  /* 0x0000001103057836 */ /* 0x000fe20000000000 */
[----:B------:R-:W-:Y:S01]  /*4100*/  FSEL R86, R42, -INF , !P1 ;  /* 0xff8000002a567808 */ /* 0x000fe20004800000 */
[----:B-1----:R-:W-:Y:S01]  /*4110*/  HMMA.16816.F32 R44, R12, R28, R44 ;  /* 0x0000001c0c2c723c */ /* 0x002fe2000000182c */
[----:B------:R-:W-:-:S02]  /*4120*/  ISETP.GE.AND P1, PT, R4, R238, PT ;  /* 0x000000ee0400720c */ /* 0x000fc40003f26270 */
[----:B------:R-:W-:Y:S02]  /*4130*/  FSEL R72, R53, -INF , !P4 ;  /* 0xff80000035487808 */ /* 0x000fe40006000000 */
[----:B------:R-:W-:Y:S02]  /*4140*/  FSEL R82, R41, -INF , !P0 ;  /* 0xff80000029527808 */ /* 0x000fe40004000000 */
[----:B------:R-:W-:Y:S02]  /*4150*/  ISETP.LT.OR P1, PT, R4, R234, P1 ;  /* 0x000000ea0400720c */ /* 0x000fe40000f21670 */
[----:B------:R-:W-:Y:S02]  /*4160*/  ISETP.GE.AND P4, PT, R5, R238, PT ;  /* 0x000000ee0500720c */ /* 0x000fe40003f86270 */
[----:B------:R-:W-:Y:S02]  /*4170*/  FSEL R84, R43, -INF , !P5 ;  /* 0xff8000002b547808 */ /* 0x000fe40006800000 */
[----:B------:R-:W-:Y:S01]  /*4180*/  FSEL R73, R52, -INF , !P6 ;  /* 0xff80000034497808 */ /* 0x000fe20007000000 */
[----:B------:R-:W-:Y:S01]  /*4190*/  HMMA.16816.F32 R40, R12, R38, R68 ;  /* 0x000000260c28723c */ /* 0x000fe20000001844 */
[----:B------:R-:W-:-:S02]  /*41a0*/  FSEL R76, R54, -INF , !P3 ;  /* 0xff800000364c7808 */ /* 0x000fc40005800000 */
[----:B------:R-:W-:Y:S02]  /*41b0*/  FSEL R75, R55, -INF , !P2 ;  /* 0xff800000374b7808 */ /* 0x000fe40005000000 */
[----:B------:R-:W-:Y:S01]  /*41c0*/  ISETP.LT.OR P2, PT, R5, R234, P4 ;  /* 0x000000ea0500720c */ /* 0x000fe20002741670 */
[-C--:B------:R-:W-:Y:S01]  /*41d0*/  HMMA.16816.F32 R68, R20, R10.reuse, R112 ;  /* 0x0000000a1444723c */ /* 0x080fe20000001870 */
[----:B------:R-:W-:Y:S02]  /*41e0*/  FSEL R60, R60, -INF , !P1 ;  /* 0xff8000003c3c7808 */ /* 0x000fe40004800000 */
[C---:B------:R-:W-:Y:S02]  /*41f0*/  ISETP.GE.AND P6, PT, R4.reuse, R237, PT ;  /* 0x000000ed0400720c */ /* 0x040fe40003fc6270 */
[C---:B------:R-:W-:Y:S01]  /*4200*/  ISETP.GE.AND P3, PT, R4.reuse, R236, PT ;  /* 0x000000ec0400720c */ /* 0x040fe20003f66270 */
[----:B------:R-:W-:Y:S01]  /*4210*/  HMMA.16816.F32 R52, R24, R10, R108 ;  /* 0x0000000a1834723c */ /* 0x000fe2000000186c */
[----:B------:R-:W1:Y:S01]  /*4220*/  LDSM.16.M88.4 R8, [R227+0x8c00] ;  /* 0x008c0000e308783b */ /* 0x000e620000000200 */
[----:B------:R-:W-:Y:S01]  /*4230*/  ISETP.GE.AND P0, PT, R4, R235, PT ;  /* 0x000000eb0400720c */ /* 0x000fe20003f06270 */
[----:B------:R-:W-:-:S04]  /*4240*/  DEPBAR.LE SB0, 0x0 ;  /* 0x000080000000791a */ /* 0x000fc80000000000 */
[C---:B------:R-:W-:Y:S01]  /*4250*/  ISETP.GE.AND P4, PT, R5.reuse, R236, PT ;  /* 0x000000ec0500720c */ /* 0x040fe20003f86270 */
[C---:B---3--:R-:W-:Y:S01]  /*4260*/  HMMA.16816.F32 R36, R20.reuse, R32, R132 ;  /* 0x000000201424723c */ /* 0x048fe20000001884 */
[----:B------:R-:W-:Y:S02]  /*4270*/  ISETP.GE.AND P1, PT, R5, R235, PT ;  /* 0x000000eb0500720c */ /* 0x000fe40003f26270 */
[C---:B------:R-:W-:Y:S02]  /*4280*/  ISETP.LT.OR P6, PT, R4.reuse, R233, P6 ;  /* 0x000000e90400720c */ /* 0x040fe400037c1670 */
[CC--:B------:R-:W-:Y:S01]  /*4290*/  ISETP.LT.OR P3, PT, R4.reuse, R232.reuse, P3 ;  /* 0x000000e80400720c */ /* 0x0c0fe20001f61670 */
[----:B------:R-:W-:Y:S01]  /*42a0*/  HMMA.16816.F32 R20, R20, R34, R152 ;  /* 0x000000221414723c */ /* 0x000fe20000001898 */
[----:B------:R-:W-:Y:S01]  /*42b0*/  ISETP.LT.OR P0, PT, R4, R231, P0 ;  /* 0x000000e70400720c */ /* 0x000fe20000701670 */
[----:B------:R-:W-:Y:S01]  /*42c0*/  VIADD R4, R3, 0x18 ;  /* 0x0000001803047836 */ /* 0x000fe20000000000 */
[----:B------:R-:W-:-:S02]  /*42d0*/  ISETP.LT.OR P4, PT, R5, R232, P4 ;  /* 0x000000e80500720c */ /* 0x000fc40002781670 */
[----:B------:R-:W-:Y:S02]  /*42e0*/  ISETP.LT.OR P1, PT, R5, R231, P1 ;  /* 0x000000e70500720c */ /* 0x000fe40000f21670 */
[----:B------:R-:W-:Y:S02]  /*42f0*/  FSEL R128, R56, -INF , !P3 ;  /* 0xff80000038807808 */ /* 0x000fe40005800000 */
[----:B------:R-:W-:Y:S01]  /*4300*/  FSEL R137, R58, -INF , !P0 ;  /* 0xff8000003a897808 */ /* 0x000fe20004000000 */
[C---:B------:R-:W-:Y:S01]  /*4310*/  HMMA.16816.F32 R52, R16.reuse, R30, R52 ;  /* 0x0000001e1034723c */ /* 0x040fe20000001834 */
[----:B------:R-:W-:Y:S02]  /*4320*/  FSEL R107, R57, -INF , !P4 ;  /* 0xff800000396b7808 */ /* 0x000fe40006000000 */
[----:B------:R-:W-:Y:S01]  /*4330*/  FSEL R136, R59, -INF , !P1 ;  /* 0xff8000003b887808 */ /* 0x000fe20004800000 */
[----:B------:R-:W-:Y:S01]  /*4340*/  BAR.SYNC.DEFER_BLOCKING 0x0 ;  /* 0x0000000000007b1d */ /* 0x000fe20000010000 */
[----:B------:R-:W-:Y:S01]  /*4350*/  ISETP.GE.AND P5, PT, R5, R237, PT ;  /* 0x000000ed0500720c */ /* 0x000fe20003fa6270 */
[----:B------:R-:W-:Y:S01]  /*4360*/  HMMA.16816.F32 R56, R16, R28, R48 ;  /* 0x0000001c1038723c */ /* 0x000fe20000001830 */
[----:B------:R-:W-:-:S02]  /*4370*/  FSEL R148, R62, -INF , !P6 ;  /* 0xff8000003e947808 */ /* 0x000fc40007000000 */
[C---:B------:R-:W-:Y:S02]  /*4380*/  ISETP.GE.AND P6, PT, R4.reuse, R238, PT ;  /* 0x000000ee0400720c */ /* 0x040fe40003fc6270 */
[C---:B------:R-:W-:Y:S01]  /*4390*/  ISETP.GE.AND P3, PT, R4.reuse, R237, PT ;  /* 0x000000ed0400720c */ /* 0x040fe20003f66270 */
[C---:B------:R-:W-:Y:S01]  /*43a0*/  HMMA.16816.F32 R48, R24.reuse, R32, R88 ;  /* 0x000000201830723c */ /* 0x040fe20000001858 */
[-C--:B------:R-:W-:Y:S01]  /*43b0*/  ISETP.LT.OR P5, PT, R5, R233.reuse, P5 ;  /* 0x000000e90500720c */ /* 0x080fe20002fa1670 */
[----:B------:R-:W-:Y:S01]  /*43c0*/  VIADD R5, R3, 0x19 ;  /* 0x0000001903057836 */ /* 0x000fe20000000000 */
[----:B------:R-:W-:Y:S02]  /*43d0*/  FSEL R61, R61, -INF , !P2 ;  /* 0xff8000003d3d7808 */ /* 0x000fe40005000000 */
[C---:B------:R-:W-:Y:S01]  /*43e0*/  ISETP.LT.OR P6, PT, R4.reuse, R234, P6 ;  /* 0x000000ea0400720c */ /* 0x040fe200037c1670 */
[----:B------:R-:W-:Y:S01]  /*43f0*/  HMMA.16816.F32 R24, R24, R34, R92 ;  /* 0x000000221818723c */ /* 0x000fe2000000185c */
[----:B------:R-:W-:-:S02]  /*4400*/  ISETP.LT.OR P3, PT, R4, R233, P3 ;  /* 0x000000e90400720c */ /* 0x000fc40001f61670 */
[C---:B------:R-:W-:Y:S02]  /*4410*/  ISETP.GE.AND P0, PT, R4.reuse, R236, PT ;  /* 0x000000ec0400720c */ /* 0x040fe40003f06270 */
[----:B------:R-:W-:Y:S01]  /*4420*/  ISETP.GE.AND P2, PT, R4, R235, PT ;  /* 0x000000eb0400720c */ /* 0x000fe20003f46270 */
[----:B-1----:R-:W-:Y:S01]  /*4430*/  HMMA.16816.F32 R36, R12, R8, R36 ;  /* 0x000000080c24723c */ /* 0x002fe20000001824 */
[----:B------:R-:W-:Y:S02]  /*4440*/  FSEL R62, R64, -INF , !P6 ;  /* 0xff800000403e7808 */ /* 0x000fe40007000000 */
[----:B------:R-:W-:Y:S02]  /*4450*/  FSEL R156, R66, -INF , !P3 ;  /* 0xff800000429c7808 */ /* 0x000fe40005800000 */
[C---:B------:R-:W-:Y:S02]  /*4460*/  ISETP.LT.OR P0, PT, R4.reuse, R232, P0 ;  /* 0x000000e80400720c */ /* 0x040fe40000701670 */
[----:B------:R-:W-:Y:S01]  /*4470*/  ISETP.LT.OR P2, PT, R4, R231, P2 ;  /* 0x000000e70400720c */ /* 0x000fe20001741670 */
[----:B------:R-:W-:Y:S01]  /*4480*/  VIADD R4, R3, 0x20 ;  /* 0x0000002003047836 */ /* 0x000fe20000000000 */
[----:B------:R-:W-:-:S02]  /*4490*/  ISETP.GE.AND P6, PT, R5, R236, PT ;  /* 0x000000ec0500720c */ /* 0x000fc40003fc6270 */
[----:B------:R-:W-:Y:S02]  /*44a0*/  ISETP.GE.AND P3, PT, R5, R235, PT ;  /* 0x000000eb0500720c */ /* 0x000fe40003f66270 */
[----:B------:R-:W-:Y:S02]  /*44b0*/  FSEL R143, R63, -INF , !P5 ;  /* 0xff8000003f8f7808 */ /* 0x000fe40006800000 */
[C---:B------:R-:W-:Y:S02]  /*44c0*/  ISETP.LT.OR P6, PT, R5.reuse, R232, P6 ;  /* 0x000000e80500720c */ /* 0x040fe400037c1670 */
[C---:B------:R-:W-:Y:S02]  /*44d0*/  ISETP.LT.OR P3, PT, R5.reuse, R231, P3 ;  /* 0x000000e70500720c */ /* 0x040fe40001f61670 */
[C---:B------:R-:W-:Y:S02]  /*44e0*/  ISETP.GE.AND P5, PT, R5.reuse, R238, PT ;  /* 0x000000ee0500720c */ /* 0x040fe40003fa6270 */
[----:B------:R-:W-:-:S02]  /*44f0*/  ISETP.GE.AND P4, PT, R5, R237, PT ;  /* 0x000000ed0500720c */ /* 0x000fc40003f86270 */
[----:B------:R-:W-:Y:S02]  /*4500*/  ISETP.GE.AND P1, PT, R4, R238, PT ;  /* 0x000000ee0400720c */ /* 0x000fe40003f26270 */
[----:B------:R-:W-:Y:S02]  /*4510*/  FSEL R63, R40, -INF , !P0 ;  /* 0xff800000283f7808 */ /* 0x000fe40004000000 */
[----:B------:R-:W-:Y:S02]  /*4520*/  FSEL R140, R42, -INF , !P2 ;  /* 0xff8000002a8c7808 */ /* 0x000fe40005000000 */
[----:B------:R-:W-:Y:S02]  /*4530*/  FSEL R106, R41, -INF , !P6 ;  /* 0xff800000296a7808 */ /* 0x000fe40007000000 */
[----:B------:R-:W-:Y:S02]  /*4540*/  FSEL R141, R43, -INF , !P3 ;  /* 0xff8000002b8d7808 */ /* 0x000fe40005800000 */
[CC--:B------:R-:W-:Y:S01]  /*4550*/  ISETP.LT.OR P5, PT, R5.reuse, R234.reuse, P5 ;  /* 0x000000ea0500720c */ /* 0x0c0fe20002fa1670 */
[----:B------:R-:W-:Y:S01]  /*4560*/  HMMA.16816.F32 R40, R12, R30, R68 ;  /* 0x0000001e0c28723c */ /* 0x000fe20000001844 */
[----:B------:R-:W-:Y:S01]  /*4570*/  ISETP.LT.OR P4, PT, R5, R233, P4 ;  /* 0x000000e90500720c */ /* 0x000fe20002781670 */
[----:B------:R-:W-:Y:S01]  /*4580*/  VIADD R5, R3, 0x21 ;  /* 0x0000002103057836 */ /* 0x000fe20000000000 */
[----:B------:R-:W-:-:S02]  /*4590*/  ISETP.LT.OR P1, PT, R4, R234, P1 ;  /* 0x000000ea0400720c */ /* 0x000fc40000f21670 */
[C---:B------:R-:W-:Y:S01]  /*45a0*/  ISETP.GE.AND P0, PT, R4.reuse, R237, PT ;  /* 0x000000ed0400720c */ /* 0x040fe20003f06270 */
[----:B------:R-:W-:Y:S01]  /*45b0*/  HMMA.16816.F32 R28, R16, R8, R48 ;  /* 0x00000008101c723c */ /* 0x000fe20000001830 */
[C---:B------:R-:W-:Y:S02]  /*45c0*/  ISETP.GE.AND P2, PT, R4.reuse, R236, PT ;  /* 0x000000ec0400720c */ /* 0x040fe40003f46270 */
[----:B------:R-:W-:Y:S02]  /*45d0*/  ISETP.GE.AND P6, PT, R4, R235, PT ;  /* 0x000000eb0400720c */ /* 0x000fe40003fc6270 */
[----:B------:R-:W-:Y:S01]  /*45e0*/  FSEL R32, R65, -INF , !P5 ;  /* 0xff80000041207808 */ /* 0x000fe20006800000 */
[----:B------:R-:W-:Y:S01]  /*45f0*/  HMMA.16816.F32 R12, R12, R10, R20 ;  /* 0x0000000a0c0c723c */ /* 0x000fe20000001814 */
[----:B------:R-:W-:Y:S02]  /*4600*/  FSEL R142, R67, -INF , !P4 ;  /* 0xff800000438e7808 */ /* 0x000fe40006000000 */
[----:B------:R-:W-:-:S02]  /*4610*/  FSEL R164, R56, -INF , !P1 ;  /* 0xff80000038a47808 */ /* 0x000fc40004800000 */
[C---:B------:R-:W-:Y:S01]  /*4620*/  ISETP.GE.AND P4, PT, R5.reuse, R238, PT ;  /* 0x000000ee0500720c */ /* 0x040fe20003f86270 */
[----:B------:R-:W-:Y:S01]  /*4630*/  HMMA.16816.F32 R16, R16, R10, R24 ;  /* 0x0000000a1010723c */ /* 0x000fe20000001818 */
[C---:B------:R-:W-:Y:S02]  /*4640*/  ISETP.GE.AND P5, PT, R5.reuse, R237, PT ;  /* 0x000000ed0500720c */ /* 0x040fe40003fa6270 */
[C---:B------:R-:W-:Y:S02]  /*4650*/  ISETP.GE.AND P3, PT, R5.reuse, R236, PT ;  /* 0x000000ec0500720c */ /* 0x040fe40003f66270 */
[----:B------:R-:W-:Y:S02]  /*4660*/  ISETP.GE.AND P1, PT, R5, R235, PT ;  /* 0x000000eb0500720c */ /* 0x000fe40003f26270 */
[C---:B------:R-:W-:Y:S02]  /*4670*/  ISETP.LT.OR P0, PT, R4.reuse, R233, P0 ;  /* 0x000000e90400720c */ /* 0x040fe40000701670 */
[----:B------:R-:W-:-:S02]  /*4680*/  ISETP.LT.OR P2, PT, R4, R232, P2 ;  /* 0x000000e80400720c */ /* 0x000fc40001741670 */
[----:B------:R-:W-:Y:S01]  /*4690*/  ISETP.LT.OR P6, PT, R4, R231, P6 ;  /* 0x000000e70400720c */ /* 0x000fe200037c1670 */
[----:B------:R-:W-:Y:S01]  /*46a0*/  VIADD R4, R3, 0x28 ;  /* 0x0000002803047836 */ /* 0x000fe20000000000 */
[C---:B------:R-:W-:Y:S02]  /*46b0*/  ISETP.LT.OR P4, PT, R5.reuse, R234, P4 ;  /* 0x000000ea0500720c */ /* 0x040fe40002781670 */
[C---:B------:R-:W-:Y:S02]  /*46c0*/  ISETP.LT.OR P5, PT, R5.reuse, R233, P5 ;  /* 0x000000e90500720c */ /* 0x040fe40002fa1670 */
[C---:B------:R-:W-:Y:S02]  /*46d0*/  ISETP.LT.OR P3, PT, R5.reuse, R232, P3 ;  /* 0x000000e80500720c */ /* 0x040fe40001f61670 */
[----:B------:R-:W-:Y:S01]  /*46e0*/  ISETP.LT.OR P1, PT, R5, R231, P1 ;  /* 0x000000e70500720c */ /* 0x000fe20000f21670 */
[----:B------:R-:W-:Y:S01]  /*46f0*/  VIADD R5, R3, 0x29 ;  /* 0x0000002903057836 */ /* 0x000fe20000000000 */
[----:B------:R-:W-:-:S02]  /*4700*/  FSEL R178, R58, -INF , !P0 ;  /* 0xff8000003ab27808 */ /* 0x000fc40004000000 */
[----:B------:R-:W-:Y:S02]  /*4710*/  FSEL R163, R44, -INF , !P2 ;  /* 0xff8000002ca37808 */ /* 0x000fe40005000000 */
[----:B------:R-:W-:Y:S02]  /*4720*/  FSEL R171, R46, -INF , !P6 ;  /* 0xff8000002eab7808 */ /* 0x000fe40007000000 */
        /* <DEDUP_REMOVED lines=30> */
[----:B------:R-:W-:Y:S01]  /*4910*/  ISETP.LT.OR P1, PT, R4, R231, P1 ;  /* 0x000000e70400720c */ /* 0x000fe20000f21670 */
[----:B------:R-:W-:Y:S01]  /*4920*/  VIADD R4, R3, 0x31 ;  /* 0x0000003103047836 */ /* 0x000fe20000000000 */
[C---:B------:R-:W-:Y:S02]  /*4930*/  ISETP.LT.OR P5, PT, R5.reuse, R234, P5 ;  /* 0x000000ea0500720c */ /* 0x040fe40002fa1670 */
[C---:B------:R-:W-:Y:S02]  /*4940*/  ISETP.LT.OR P3, PT, R5.reuse, R233, P3 ;  /* 0x000000e90500720c */ /* 0x040fe40001f61670 */
[----:B------:R-:W-:Y:S02]  /*4950*/  ISETP.LT.OR P0, PT, R5, R231, P0 ;  /* 0x000000e70500720c */ /* 0x000fe40000701670 */
        /* <DEDUP_REMOVED lines=8> */
[C---:B------:R-:W-:Y:S02]  /*49e0*/  ISETP.LT.OR P0, PT, R4.reuse, R234, P0 ;  /* 0x000000ea0400720c */ /* 0x040fe40000701670 */
[C---:B------:R-:W-:Y:S02]  /*49f0*/  ISETP.LT.OR P5, PT, R4.reuse, R233, P5 ;  /* 0x000000e90400720c */ /* 0x040fe40002fa1670 */
[C---:B------:R-:W-:Y:S02]  /*4a00*/  ISETP.LT.OR P3, PT, R4.reuse, R232, P3 ;  /* 0x000000e80400720c */ /* 0x040fe40001f61670 */
[----:B------:R-:W-:Y:S01]  /*4a10*/  ISETP.LT.OR P2, PT, R4, R231, P2 ;  /* 0x000000e70400720c */ /* 0x000fe20001741670 */
[----:B------:R-:W-:Y:S01]  /*4a20*/  VIADD R4, R3, 0x38 ;  /* 0x0000003803047836 */ /* 0x000fe20000000000 */
[----:B------:R-:W-:Y:S01]  /*4a30*/  FSEL R173, R29, -INF , !P0 ;  /* 0xff8000001dad7808 */ /* 0x000fe20004000000 */
[----:B------:R-:W-:Y:S01]  /*4a40*/  VIADD R3, R3, 0x39 ;  /* 0x0000003903037836 */ /* 0x000fe20000000000 */
[----:B------:R-:W-:-:S02]  /*4a50*/  FSEL R202, R38, -INF , !P1 ;  /* 0xff80000026ca7808 */ /* 0x000fc40004800000 */
[C---:B------:R-:W-:Y:S02]  /*4a60*/  ISETP.GE.AND P0, PT, R4.reuse, R235, PT ;  /* 0x000000eb0400720c */ /* 0x040fe40003f06270 */
[C---:B------:R-:W-:Y:S02]  /*4a70*/  ISETP.GE.AND P1, PT, R4.reuse, R236, PT ;  /* 0x000000ec0400720c */ /* 0x040fe40003f26270 */
[C---:B------:R-:W-:Y:S02]  /*4a80*/  ISETP.LT.OR P0, PT, R4.reuse, R231, P0 ;  /* 0x000000e70400720c */ /* 0x040fe40000701670 */
[----:B------:R-:W-:Y:S02]  /*4a90*/  ISETP.LT.OR P1, PT, R4, R232, P1 ;  /* 0x000000e80400720c */ /* 0x000fe40000f21670 */
[----:B------:R-:W-:Y:S02]  /*4aa0*/  FSEL R201, R14, -INF , !P0 ;  /* 0xff8000000ec97808 */ /* 0x000fe40004000000 */
[----:B------:R-:W-:-:S02]  /*4ab0*/  PLOP3.LUT P0, PT, PT, PT, UP0, 0x80, 0x0 ;  /* 0x000000000000781c */ /* 0x000fc40003f0f008 */
[----:B------:R-:W-:Y:S02]  /*4ac0*/  FSEL R194, R30, -INF , !P6 ;  /* 0xff8000001ec27808 */ /* 0x000fe40007000000 */
[----:B------:R-:W-:Y:S02]  /*4ad0*/  FSEL R199, R36, -INF , !P4 ;  /* 0xff80000024c77808 */ /* 0x000fe40006000000 */
[----:B------:R-:W-:Y:S02]  /*4ae0*/  FSEL R205, R31, -INF , !P5 ;  /* 0xff8000001fcd7808 */ /* 0x000fe40006800000 */
[----:B------:R-:W-:Y:S02]  /*4af0*/  FSEL R195, R37, -INF , !P3 ;  /* 0xff80000025c37808 */ /* 0x000fe40005800000 */
[----:B------:R-:W-:Y:S02]  /*4b00*/  FSEL R200, R39, -INF , !P2 ;  /* 0xff80000027c87808 */ /* 0x000fe40005000000 */
[----:B------:R-:W-:-:S02]  /*4b10*/  FSEL R196, R12, -INF , !P1 ;  /* 0xff8000000cc47808 */ /* 0x000fc40004800000 */
[CC--:B------:R-:W-:Y:S02]  /*4b20*/  ISETP.GE.AND P6, PT, R4.reuse, R238.reuse, PT ;  /* 0x000000ee0400720c */ /* 0x0c0fe40003fc6270 */
[-C--:B------:R-:W-:Y:S02]  /*4b30*/  ISETP.GE.AND P4, PT, R4, R237.reuse, PT ;  /* 0x000000ed0400720c */ /* 0x080fe40003f86270 */
[C---:B------:R-:W-:Y:S02]  /*4b40*/  ISETP.GE.AND P5, PT, R3.reuse, R238, PT ;  /* 0x000000ee0300720c */ /* 0x040fe40003fa6270 */
[C---:B------:R-:W-:Y:S02]  /*4b50*/  ISETP.GE.AND P3, PT, R3.reuse, R237, PT ;  /* 0x000000ed0300720c */ /* 0x040fe40003f66270 */
[C---:B------:R-:W-:Y:S02]  /*4b60*/  ISETP.GE.AND P2, PT, R3.reuse, R236, PT ;  /* 0x000000ec0300720c */ /* 0x040fe40003f46270 */
[----:B------:R-:W-:-:S02]  /*4b70*/  ISETP.GE.AND P1, PT, R3, R235, PT ;  /* 0x000000eb0300720c */ /* 0x000fc40003f26270 */
[CC--:B------:R-:W-:Y:S02]  /*4b80*/  ISETP.LT.OR P6, PT, R4.reuse, R234.reuse, P6 ;  /* 0x000000ea0400720c */ /* 0x0c0fe400037c1670 */
[-C--:B------:R-:W-:Y:S02]  /*4b90*/  ISETP.LT.OR P4, PT, R4, R233.reuse, P4 ;  /* 0x000000e90400720c */ /* 0x080fe40002781670 */
[C---:B------:R-:W-:Y:S02]  /*4ba0*/  ISETP.LT.OR P5, PT, R3.reuse, R234, P5 ;  /* 0x000000ea0300720c */ /* 0x040fe40002fa1670 */
[C---:B------:R-:W-:Y:S02]  /*4bb0*/  ISETP.LT.OR P3, PT, R3.reuse, R233, P3 ;  /* 0x000000e90300720c */ /* 0x040fe40001f61670 */
[C---:B------:R-:W-:Y:S02]  /*4bc0*/  ISETP.LT.OR P2, PT, R3.reuse, R232, P2 ;  /* 0x000000e80300720c */ /* 0x040fe40001741670 */
[----:B------:R-:W-:-:S02]  /*4bd0*/  ISETP.LT.OR P1, PT, R3, R231, P1 ;  /* 0x000000e70300720c */ /* 0x000fc40000f21670 */
[----:B------:R-:W-:Y:S02]  /*4be0*/  FSEL R197, R13, -INF , !P2 ;  /* 0xff8000000dc57808 */ /* 0x000fe40005000000 */
[----:B------:R-:W-:Y:S02]  /*4bf0*/  FSEL R203, R15, -INF , !P1 ;  /* 0xff8000000fcb7808 */ /* 0x000fe40004800000 */
[----:B------:R-:W-:Y:S02]  /*4c00*/  FSEL R172, R16, -INF , !P6 ;  /* 0xff80000010ac7808 */ /* 0x000fe40007000000 */
[----:B------:R-:W-:Y:S02]  /*4c10*/  FSEL R204, R18, -INF , !P4 ;  /* 0xff80000012cc7808 */ /* 0x000fe40006000000 */
[----:B------:R-:W-:Y:S02]  /*4c20*/  FSEL R192, R17, -INF , !P5 ;  /* 0xff80000011c07808 */ /* 0x000fe40006800000 */
[----:B------:R-:W-:Y:S01]  /*4c30*/  FSEL R206, R19, -INF , !P3 ;  /* 0xff80000013ce7808 */ /* 0x000fe20005800000 */
[----:B------:R-:W-:Y:S06]  /*4c40*/  @!P0 BRA `(.L_x_222) ;  /* 0x0000000400088947 */ /* 0x000fec0003800000 */
[----:B------:R-:W-:Y:S01]  /*4c50*/  ULDC UR6, c[0x0][0x2d0] ;  /* 0x0000b40000067ab9 */ /* 0x000fe20000000800 */
[----:B------:R-:W-:Y:S01]  /*4c60*/  UIADD3 UR7, UR18, -0x2, URZ ;  /* 0xfffffffe12077890 */ /* 0x000fe2000fffe03f */
[----:B------:R-:W-:Y:S01]  /*4c70*/  ISETP.GE.AND P4, PT, R157, UR6, PT ;  /* 0x000000069d007c0c */ /* 0x000fe2000bf86270 */
[----:B------:R-:W-:Y:S01]  /*4c80*/  BSSY B0, `(.L_x_223) ;  /* 0x000003d000007945 */ /* 0x000fe20003800000 */
[----:B------:R-:W-:Y:S01]  /*4c90*/  ISETP.GE.AND P5, PT, R100, UR6, PT ;  /* 0x0000000664007c0c */ /* 0x000fe2000bfa6270 */
[----:B------:R-:W-:Y:S01]  /*4ca0*/  UIMAD UR29, UR29, UR7, URZ ;  /* 0x000000071d1d72a4 */ /* 0x000fe2000f8e023f */
[----:B------:R-:W-:Y:S01]  /*4cb0*/  ISETP.GE.AND P2, PT, R149, UR6, PT ;  /* 0x0000000695007c0c */ /* 0x000fe2000bf46270 */
[----:B------:R-:W-:Y:S01]  /*4cc0*/  USHF.R.S32.HI UR6, URZ, 0x1f, UR7 ;  /* 0x0000001f3f067899 */ /* 0x000fe20008011407 */
[----:B------:R-:W-:-:S03]  /*4cd0*/  IMAD.WIDE.U32 R4, R147, UR7, R150 ;  /* 0x0000000793047c25 */ /* 0x000fc6000f8e0096 */
[----:B------:R-:W-:-:S04]  /*4ce0*/  UIMAD UR6, UR6, UR30, UR29 ;  /* 0x0000001e060672a4 */ /* 0x000fc8000f8e021d */
[----:B------:R-:W1:Y:S02]  /*4cf0*/  @!P4 LDC.64 R12, c[0x0][0x218] ;  /* 0x00008600ff0ccb82 */ /* 0x000e640000000a00 */
[----:B------:R-:W-:Y:S01]  /*4d00*/  VIADD R5, R5, UR6 ;  /* 0x0000000605057c36 */ /* 0x000fe20008000000 */
        /* <DEDUP_REMOVED lines=8> */
[C---:B------:R-:W-:Y:S01]  /*4d90*/  IADD3 R3, P3, R4.reuse, UR26, RZ ;  /* 0x0000001a04037c10 */ /* 0x040fe2000ff7e0ff */
        /* <DEDUP_REMOVED lines=8> */
[----:B------:R-:W-:Y:S02]  /*4e20*/  @!P2 LEA.HI.X R11, R4, R11, R5, 0x1, P1 ;  /* 0x0000000b040ba211 */ /* 0x000fe400008f0c05 */
[----:B------:R-:W-:Y:S01]  /*4e30*/  IADD3.X R4, R5, UR25, RZ, P3, !PT ;  /* 0x0000001905047c10 */ /* 0x000fe20009ffe4ff */
        /* <DEDUP_REMOVED lines=33> */
.L_x_224:
[----:B------:R-:W-:Y:S05]  /*5050*/  BSYNC B0 ;  /* 0x0000000000007941 */ /* 0x000fea0003800000 */
.L_x_223:
[----:B------:R-:W0:Y:S02]  /*5060*/  LDGDEPBAR ;  /* 0x00000000000079af */ /* 0x000e240000000000 */
.L_x_222:
        /* <DEDUP_REMOVED lines=37> */
[----:B------:R-:W-:Y:S01]  /*52c0*/  FMNMX.FTZ R3, R171, R3, !PT ;  /* 0x00000003ab037209 */ /* 0x000fe20007810000 */
[----:B------:R-:W3:Y:S01]  /*52d0*/  SHFL.BFLY PT, R4, R103, 0x2, 0x1f ;  /* 0x0c401f0067047f89 */ /* 0x000ee200000e0000 */
        /* <DEDUP_REMOVED lines=10> */
[----:B------:R-:W-:Y:S01]  /*5380*/  LEA R226, R2, R224, 0x1 ;  /* 0x000000e002e27211 */ /* 0x000fe200078e08ff */
[----:B------:R-:W4:Y:S01]  /*5390*/  SHFL.BFLY PT, R5, R105, 0x2, 0x1f ;  /* 0x0c401f0069057f89 */ /* 0x000f2200000e0000 */
[----:B------:R-:W-:Y:S02]  /*53a0*/  FMNMX.FTZ R3, R201, R3, !PT ;  /* 0x00000003c9037209 */ /* 0x000fe40007810000 */
[----:B---3--:R-:W-:Y:S01]  /*53b0*/  FMNMX.FTZ R103, R103, R4, !PT ;  /* 0x0000000467677209 */ /* 0x008fe20007810000 */
[----:B------:R-:W-:Y:S01]  /*53c0*/  LDSM.16.MT88.4 R20, [R226+0x9000] ;  /* 0x00900000e214783b */ /* 0x000fe20000004200 */
[----:B------:R-:W-:Y:S02]  /*53d0*/  FMNMX.FTZ R4, R87, R85, !PT ;  /* 0x0000005557047209 */ /* 0x000fe40007810000 */
[----:B------:R-:W-:Y:S01]  /*53e0*/  FMNMX.FTZ R3, R203, R3, !PT ;  /* 0x00000003cb037209 */ /* 0x000fe20007810000 */
[----:B-12---:R-:W1:Y:S01]  /*53f0*/  SHFL.BFLY PT, R6, R103, 0x1, 0x1f ;  /* 0x0c201f0067067f89 */ /* 0x006e6200000e0000 */
[----:B------:R-:W-:-:S03]  /*5400*/  FMNMX.FTZ R4, R86, R4, !PT ;  /* 0x0000000456047209 */ /* 0x000fc60007810000 */
[----:B------:R-:W2:Y:S01]  /*5410*/  SHFL.BFLY PT, R102, R3, 0x2, 0x1f ;  /* 0x0c401f0003667f89 */ /* 0x000ea200000e0000 */
[----:B------:R-:W-:-:S03]  /*5420*/  FMNMX.FTZ R4, R84, R4, !PT ;  /* 0x0000000454047209 */ /* 0x000fc60007810000 */
[----:B------:R-:W-:Y:S01]  /*5430*/  LDSM.16.MT88.4 R36, [R226+0xa000] ;  /* 0x00a00000e224783b */ /* 0x000fe20000004200 */
[----:B------:R-:W-:-:S03]  /*5440*/  FMNMX.FTZ R4, R148, R4, !PT ;  /* 0x0000000494047209 */ /* 0x000fc60007810000 */
[----:B------:R-:W-:Y:S01]  /*5450*/  LDSM.16.MT88.4 R48, [R226+0xb000] ;  /* 0x00b00000e230783b */ /* 0x000fe20000004200 */
[----:B------:R-:W-:Y:S02]  /*5460*/  FMNMX.FTZ R4, R143, R4, !PT ;  /* 0x000000048f047209 */ /* 0x000fe40007810000 */
[----:B----4-:R-:W-:Y:S01]  /*5470*/  FMNMX.FTZ R105, R105, R5, !PT ;  /* 0x0000000569697209 */ /* 0x010fe20007810000 */
[----:B------:R-:W-:Y:S01]  /*5480*/  LDSM.16.MT88.4 R44, [R226+0xb400] ;  /* 0x00b40000e22c783b */ /* 0x000fe20000004200 */
[----:B------:R-:W-:-:S03]  /*5490*/  FMNMX.FTZ R4, R156, R4, !PT ;  /* 0x000000049c047209 */ /* 0x000fc60007810000 */
[----:B------:R-:W3:Y:S01]  /*54a0*/  SHFL.BFLY PT, R5, R105, 0x1, 0x1f ;  /* 0x0c201f0069057f89 */ /* 0x000ee200000e0000 */
[----:B------:R-:W-:Y:S02]  /*54b0*/  FMNMX.FTZ R4, R142, R4, !PT ;  /* 0x000000048e047209 */ /* 0x000fe40007810000 */
[----:B-1----:R-:W-:Y:S02]  /*54c0*/  FMNMX.FTZ R103, R103, R6, !PT ;  /* 0x0000000667677209 */ /* 0x002fe40007810000 */
[----:B------:R-:W-:Y:S02]  /*54d0*/  FMNMX.FTZ R4, R178, R4, !PT ;  /* 0x00000004b2047209 */ /* 0x000fe40007810000 */
[----:B--2---:R-:W-:Y:S01]  /*54e0*/  FMNMX.FTZ R102, R3, R102, !PT ;  /* 0x0000006603667209 */ /* 0x004fe20007810000 */
[----:B------:R-:W-:Y:S01]  /*54f0*/  FMUL.FTZ R13, R103, UR19 ;  /* 0x00000013670d7c20 */ /* 0x000fe20008410000 */
[----:B------:R-:W-:-:S03]  /*5500*/  FMNMX.FTZ R4, R180, R4, !PT ;  /* 0x00000004b4047209 */ /* 0x000fc60007810000 */
[----:B------:R-:W1:Y:S01]  /*5510*/  SHFL.BFLY PT, R6, R102, 0x1, 0x1f ;  /* 0x0c201f0066067f89 */ /* 0x000e6200000e0000 */
[----:B------:R-:W-:-:S04]  /*5520*/  FMNMX.FTZ R4, R198, R4, !PT ;  /* 0x00000004c6047209 */ /* 0x000fc80007810000 */
[----:B------:R-:W-:-:S04]  /*5530*/  FMNMX.FTZ R4, R193, R4, !PT ;  /* 0x00000004c1047209 */ /* 0x000fc80007810000 */
[----:B------:R-:W-:Y:S02]  /*5540*/  FMNMX.FTZ R4, R194, R4, !PT ;  /* 0x00000004c2047209 */ /* 0x000fe40007810000 */
[----:B---3--:R-:W-:Y:S02]  /*5550*/  FMNMX.FTZ R105, R105, R5, !PT ;  /* 0x0000000569697209 */ /* 0x008fe40007810000 */
[----:B------:R-:W-:Y:S02]  /*5560*/  FMNMX.FTZ R4, R205, R4, !PT ;  /* 0x00000004cd047209 */ /* 0x000fe40007810000 */
[C---:B------:R-:W-:Y:S01]  /*5570*/  FSETP.NEU.FTZ.AND P1, PT, R105.reuse, -INF , PT ;  /* 0xff8000006900780b */ /* 0x040fe20003f3d000 */
[----:B------:R-:W-:Y:S01]  /*5580*/  FMUL.FTZ R3, R105, UR19 ;  /* 0x0000001369037c20 */ /* 0x000fe20008410000 */
[----:B------:R-:W-:-:S04]  /*5590*/  FMNMX.FTZ R4, R204, R4, !PT ;  /* 0x00000004cc047209 */ /* 0x000fc80007810000 */
[----:B------:R-:W-:Y:S02]  /*55a0*/  FMNMX.FTZ R4, R206, R4, !PT ;  /* 0x00000004ce047209 */ /* 0x000fe40007810000 */
[----:B------:R-:W-:Y:S02]  /*55b0*/  FSEL R3, R3, RZ, P1 ;  /* 0x000000ff03037208 */ /* 0x000fe40000800000 */
[----:B-1----:R-:W-:Y:S02]  /*55c0*/  FMNMX.FTZ R102, R102, R6, !PT ;  /* 0x0000000666667209 */ /* 0x002fe40007810000 */
[----:B------:R-:W-:Y:S01]  /*55d0*/  FSETP.NEU.FTZ.AND P1, PT, R103, -INF , PT ;  /* 0xff8000006700780b */ /* 0x000fe20003f3d000 */
[----:B------:R-:W1:Y:S01]  /*55e0*/  SHFL.BFLY PT, R6, R4, 0x2, 0x1f ;  /* 0x0c401f0004067f89 */ /* 0x000e6200000e0000 */
[----:B------:R-:W-:Y:S01]  /*55f0*/  FFMA.FTZ R5, R74, UR19, -R3 ;  /* 0x000000134a057c23 */ /* 0x000fe20008010803 */
[----:B------:R-:W-:Y:S01]  /*5600*/  FMUL.FTZ R12, R102, UR19 ;  /* 0x00000013660c7c20 */ /* 0x000fe20008410000 */
[----:B------:R-:W-:-:S02]  /*5610*/  FSEL R13, R13, RZ, P1 ;  /* 0x000000ff0d0d7208 */ /* 0x000fc40000800000 */
[----:B------:R-:W-:Y:S01]  /*5620*/  FSETP.NEU.FTZ.AND P1, PT, R102, -INF , PT ;  /* 0xff8000006600780b */ /* 0x000fe20003f3d000 */
[----:B------:R2:W-:Y:S03]  /*5630*/  MUFU.EX2 R14, R5 ;  /* 0x00000005000e7308 */ /* 0x0005e60000000800 */
[----:B------:R-:W-:-:S05]  /*5640*/  FSEL R12, R12, RZ, P1 ;  /* 0x000000ff0c0c7208 */ /* 0x000fca0000800000 */
[--C-:B------:R-:W-:Y:S01]  /*5650*/  FFMA.FTZ R0, R79, UR19, -R12.reuse ;  /* 0x000000134f007c23 */ /* 0x100fe2000801080c */
[----:B------:R-:W-:-:S03]  /*5660*/  FFMA.FTZ R2, R75, UR19, -R12 ;  /* 0x000000134b027c23 */ /* 0x000fc6000801080c */
[----:B------:R3:W-:Y:S01]  /*5670*/  MUFU.EX2 R214, R0 ;  /* 0x0000000000d67308 */ /* 0x0007e20000000800 */
[----:B--2---:R-:W-:-:S07]  /*5680*/  FFMA.FTZ R5, R77, UR19, -R13 ;  /* 0x000000134d057c23 */ /* 0x004fce000801080d */
[----:B------:R2:W-:Y:S08]  /*5690*/  MUFU.EX2 R208, R2 ;  /* 0x0000000200d07308 */ /* 0x0005f00000000800 */
[----:B------:R4:W-:Y:S01]  /*56a0*/  MUFU.EX2 R213, R5 ;  /* 0x0000000500d57308 */ /* 0x0009e20000000800 */
[----:B---3--:R-:W-:-:S07]  /*56b0*/  FFMA.FTZ R0, R76, UR19, -R12 ;  /* 0x000000134c007c23 */ /* 0x008fce000801080c */
[----:B------:R1:W3:Y:S01]  /*56c0*/  MUFU.EX2 R210, R0 ;  /* 0x0000000000d27308 */ /* 0x0002e20000000800 */
[----:B--2---:R-:W-:-:S07]  /*56d0*/  FFMA.FTZ R2, R81, UR19, -R3 ;  /* 0x0000001351027c23 */ /* 0x004fce0008010803 */
[----:B------:R2:W-:Y:S01]  /*56e0*/  MUFU.EX2 R252, R2 ;  /* 0x0000000200fc7308 */ /* 0x0005e20000000800 */
[----:B----4-:R-:W-:-:S07]  /*56f0*/  FFMA.FTZ R5, R78, UR19, -R13 ;  /* 0x000000134e057c23 */ /* 0x010fce000801080d */
[----:B------:R4:W5:Y:S01]  /*5700*/  MUFU.EX2 R15, R5 ;  /* 0x00000005000f7308 */ /* 0x0009620000000800 */
[----:B-1----:R-:W-:Y:S02]  /*5710*/  FMNMX.FTZ R0, R4, R6, !PT ;  /* 0x0000000604007209 */ /* 0x002fe40007810000 */
[----:B---3--:R-:W-:-:S03]  /*5720*/  F2FP.F16.F32.PACK_AB R7, R208, R210 ;  /* 0x000000d2d007723e */ /* 0x008fc600000000ff */
[----:B------:R-:W1:Y:S01]  /*5730*/  SHFL.BFLY PT, R8, R0, 0x1, 0x1f ;  /* 0x0c201f0000087f89 */ /* 0x000e6200000e0000 */
[----:B--2---:R-:W-:-:S04]  /*5740*/  FFMA.FTZ R2, R83, UR19, -R3 ;  /* 0x0000001353027c23 */ /* 0x004fc80008010803 */
[----:B------:R2:W-:Y:S01]  /*5750*/  MUFU.EX2 R183, R2 ;  /* 0x0000000200b77308 */ /* 0x0005e20000000800 */
[----:B----4-:R-:W-:Y:S01]  /*5760*/  FFMA.FTZ R5, R73, UR19, -R13 ;  /* 0x0000001349057c23 */ /* 0x010fe2000801080d */
[----:B-----5:R-:W-:-:S06]  /*5770*/  F2FP.F16.F32.PACK_AB R4, R15, R213 ;  /* 0x000000d50f04723e */ /* 0x020fcc00000000ff */
[----:B------:R3:W-:Y:S01]  /*5780*/  MUFU.EX2 R207, R5 ;  /* 0x0000000500cf7308 */ /* 0x0007e20000000800 */
[----:B--2---:R-:W-:Y:S01]  /*5790*/  FFMA.FTZ R2, R82, UR19, -R3 ;  /* 0x0000001352027c23 */ /* 0x004fe20008010803 */
[----:B-1----:R-:W-:Y:S02]  /*57a0*/  FMNMX.FTZ R104, R0, R8, !PT ;  /* 0x0000000800687209 */ /* 0x002fe40007810000 */
[----:B------:R-:W-:-:S04]  /*57b0*/  F2FP.F16.F32.PACK_AB R8, R252, R14 ;  /* 0x0000000efc08723e */ /* 0x000fc800000000ff */
[----:B------:R1:W2:Y:S01]  /*57c0*/  MUFU.EX2 R211, R2 ;  /* 0x0000000200d37308 */ /* 0x0002a20000000800 */
[C---:B------:R-:W-:Y:S01]  /*57d0*/  FSETP.NEU.FTZ.AND P1, PT, R104.reuse, -INF , PT ;  /* 0xff8000006800780b */ /* 0x040fe20003f3d000 */
[----:B------:R-:W-:Y:S01]  /*57e0*/  FMUL.FTZ R0, R104, UR19 ;  /* 0x0000001368007c20 */ /* 0x000fe20008410000 */
[----:B---3--:R-:W-:-:S04]  /*57f0*/  FFMA.FTZ R5, R72, UR19, -R13 ;  /* 0x0000001348057c23 */ /* 0x008fc8000801080d */
[----:B------:R-:W-:Y:S01]  /*5800*/  FSEL R0, R0, RZ, P1 ;  /* 0x000000ff00007208 */ /* 0x000fe20000800000 */
[----:B------:R3:W4:Y:S01]  /*5810*/  MUFU.EX2 R209, R5 ;  /* 0x0000000500d17308 */ /* 0x0007220000000800 */
[----:B-1----:R-:W-:Y:S01]  /*5820*/  FFMA.FTZ R2, R60, UR19, -R3 ;  /* 0x000000133c027c23 */ /* 0x002fe20008010803 */
[----:B--2---:R-:W-:-:S06]  /*5830*/  F2FP.F16.F32.PACK_AB R10, R211, R183 ;  /* 0x000000b7d30a723e */ /* 0x004fcc00000000ff */
[----:B------:R1:W-:Y:S01]  /*5840*/  MUFU.EX2 R182, R2 ;  /* 0x0000000200b67308 */ /* 0x0003e20000000800 */
[----:B---3--:R-:W-:Y:S01]  /*5850*/  FFMA.FTZ R5, R80, UR19, -R12 ;  /* 0x0000001350057c23 */ /* 0x008fe2000801080c */
[----:B----4-:R-:W-:-:S06]  /*5860*/  F2FP.F16.F32.PACK_AB R6, R209, R207 ;  /* 0x000000cfd106723e */ /* 0x010fcc00000000ff */
[----:B------:R-:W2:Y:S01]  /*5870*/  MUFU.EX2 R181, R5 ;  /* 0x0000000500b57308 */ /* 0x000ea20000000800 */
[----:B-1----:R-:W-:-:S07]  /*5880*/  FFMA.FTZ R2, R61, UR19, -R3 ;  /* 0x000000133d027c23 */ /* 0x002fce0008010803 */
[----:B------:R1:W-:Y:S01]  /*5890*/  MUFU.EX2 R165, R2 ;  /* 0x0000000200a57308 */ /* 0x0003e20000000800 */
[----:B--2---:R-:W-:-:S07]  /*58a0*/  F2FP.F16.F32.PACK_AB R5, R214, R181 ;  /* 0x000000b5d605723e */ /* 0x004fce00000000ff */
        /* <DEDUP_REMOVED lines=8> */
[----:B------:R1:W2:Y:S01]  /*5930*/  MUFU.EX2 R247, R2 ;  /* 0x0000000200f77308 */ /* 0x0002a20000000800 */
[C---:B------:R-:W-:Y:S06]  /*5940*/  HMMA.16816.F32 R96, R4.reuse, R48, RZ ;  /* 0x000000300460723c */ /* 0x040fec00000018ff */
[C---:B------:R-:W-:Y:S06]  /*5950*/  HMMA.16816.F32 R92, R4.reuse, R18, RZ ;  /* 0x00000012045c723c */ /* 0x040fec00000018ff */
[----:B------:R-:W-:Y:S01]  /*5960*/  HMMA.16816.F32 R88, R4, R22, RZ ;  /* 0x000000160458723c */ /* 0x000fe200000018ff */
[----:B-1----:R-:W-:Y:S01]  /*5970*/  FFMA.FTZ R2, R86, UR19, -R0 ;  /* 0x0000001356027c23 */ /* 0x002fe20008010800 */
[----:B--2---:R-:W-:-:S04]  /*5980*/  F2FP.F16.F32.PACK_AB R9, R247, R249 ;  /* 0x000000f9f709723e */ /* 0x004fc800000000ff */
[C---:B------:R-:W-:Y:S01]  /*5990*/  HMMA.16816.F32 R80, R4.reuse, R38, RZ ;  /* 0x000000260450723c */ /* 0x040fe200000018ff */
[----:B------:R1:W-:Y:S05]  /*59a0*/  MUFU.EX2 R248, R2 ;  /* 0x0000000200f87308 */ /* 0x0003ea0000000800 */
[C---:B------:R-:W-:Y:S06]  /*59b0*/  HMMA.16816.F32 R76, R4.reuse, R42, RZ ;  /* 0x0000002a044c723c */ /* 0x040fec00000018ff */
[----:B------:R-:W-:Y:S01]  /*59c0*/  HMMA.16816.F32 R72, R4, R50, RZ ;  /* 0x000000320448723c */ /* 0x000fe200000018ff */
[----:B-1----:R-:W-:-:S05]  /*59d0*/  FFMA.FTZ R2, R84, UR19, -R0 ;  /* 0x0000001354027c23 */ /* 0x002fca0008010800 */
[----:B------:R-:W-:Y:S01]  /*59e0*/  HMMA.16816.F32 R84, R4, R26, RZ ;  /* 0x0000001a0454723c */ /* 0x000fe200000018ff */
[----:B------:R1:W2:Y:S02]  /*59f0*/  MUFU.EX2 R251, R2 ;  /* 0x0000000200fb7308 */ /* 0x0002a40000000800 */
[----:B-1----:R-:W-:Y:S01]  /*5a00*/  FFMA.FTZ R2, R62, UR19, -R3 ;  /* 0x000000133e027c23 */ /* 0x002fe20008010803 */
[----:B--2---:R-:W-:-:S05]  /*5a10*/  F2FP.F16.F32.PACK_AB R11, R251, R248 ;  /* 0x000000f8fb0b723e */ /* 0x004fca00000000ff */
[----:B------:R1:W2:Y:S02]  /*5a20*/  MUFU.EX2 R28, R2 ;  /* 0x00000002001c7308 */ /* 0x0002a40000000800 */
[C---:B------:R-:W-:Y:S06]  /*5a30*/  HMMA.16816.F32 R68, R8.reuse, R16, RZ ;  /* 0x000000100844723c */ /* 0x040fec00000018ff */
[C---:B------:R-:W-:Y:S06]  /*5a40*/  HMMA.16816.F32 R56, R8.reuse, R36, RZ ;  /* 0x000000240838723c */ /* 0x040fec00000018ff */
[----:B------:R-:W-:Y:S01]  /*5a50*/  HMMA.16816.F32 R132, R8, R22, RZ ;  /* 0x000000160884723c */ /* 0x000fe200000018ff */
[----:B-1----:R-:W-:-:S02]  /*5a60*/  FFMA.FTZ R2, R32, UR19, -R3 ;  /* 0x0000001320027c23 */ /* 0x002fc40008010803 */
[----:B------:R-:W-:Y:S02]  /*5a70*/  LDSM.16.MT88.4 R32, [R224+0xb400] ;  /* 0x00b40000e020783b */ /* 0x000fe40000004200 */
[----:B------:R1:W-:Y:S01]  /*5a80*/  MUFU.EX2 R212, R2 ;  /* 0x0000000200d47308 */ /* 0x0003e20000000800 */
[C---:B------:R-:W-:Y:S06]  /*5a90*/  HMMA.16816.F32 R144, R8.reuse, R38, RZ ;  /* 0x000000260890723c */ /* 0x040fec00000018ff */
[C---:B------:R-:W-:Y:S01]  /*5aa0*/  HMMA.16816.F32 R64, R8.reuse, R20, RZ ;  /* 0x000000140840723c */ /* 0x040fe200000018ff */
[----:B------:R-:W-:Y:S05]  /*5ab0*/  LDSM.16.MT88.4 R20, [R224+0x9400] ;  /* 0x00940000e014783b */ /* 0x000fea0000004200 */
[----:B------:R-:W-:Y:S01]  /*5ac0*/  HMMA.16816.F32 R52, R8, R40, RZ ;  /* 0x000000280834723c */ /* 0x000fe200000018ff */
[----:B-1----:R-:W-:-:S05]  /*5ad0*/  FFMA.FTZ R2, R128, UR19, -R13 ;  /* 0x0000001380027c23 */ /* 0x002fca000801080d */
[C---:B------:R-:W-:Y:S01]  /*5ae0*/  HMMA.16816.F32 R128, R8.reuse, R18, RZ ;  /* 0x000000120880723c */ /* 0x040fe200000018ff */
[----:B------:R-:W-:Y:S01]  /*5af0*/  LDSM.16.MT88.4 R16, [R226+0x9400] ;  /* 0x00940000e210783b */ /* 0x000fe20000004200 */
[----:B------:R1:W-:Y:S04]  /*5b00*/  MUFU.EX2 R250, R2 ;  /* 0x0000000200fa7308 */ /* 0x0003e80000000800 */
[C---:B------:R-:W-:Y:S06]  /*5b10*/  HMMA.16816.F32 R36, R8.reuse, R48, RZ ;  /* 0x000000300824723c */ /* 0x040fec00000018ff */
[----:B------:R-:W-:Y:S01]  /*5b20*/  HMMA.16816.F32 R152, R8, R50, RZ ;  /* 0x000000320898723c */ /* 0x000fe200000018ff */
[----:B------:R-:W-:Y:S01]  /*5b30*/  LDSM.16.MT88.4 R48, [R224+0x9800] ;  /* 0x00980000e030783b */ /* 0x000fe20000004200 */
[----:B-1----:R-:W-:Y:S01]  /*5b40*/  FFMA.FTZ R2, R107, UR19, -R13 ;  /* 0x000000136b027c23 */ /* 0x002fe2000801080d */
[----:B--2---:R-:W-:-:S02]  /*5b50*/  MOV R107, R28 ;  /* 0x0000001c006b7202 */ /* 0x004fc40000000f00 */
[----:B------:R-:W-:Y:S01]  /*5b60*/  LDSM.16.MT88.4 R28, [R226+0xa400] ;  /* 0x00a40000e21c783b */ /* 0x000fe20000004200 */
[----:B------:R1:W2:Y:S02]  /*5b70*/  MUFU.EX2 R4, R2 ;  /* 0x0000000200047308 */ /* 0x0002a40000000800 */
[--C-:B-1----:R-:W-:Y:S02]  /*5b80*/  FFMA.FTZ R2, R63, UR19, -R13.reuse ;  /* 0x000000133f027c23 */ /* 0x102fe4000801080d */
[----:B------:R-:W-:Y:S04]  /*5b90*/  HMMA.16816.F32 R60, R8, R24, RZ ;  /* 0x00000018083c723c */ /* 0x000fe800000018ff */
[----:B------:R1:W-:Y:S02]  /*5ba0*/  MUFU.EX2 R215, R2 ;  /* 0x0000000200d77308 */ /* 0x0003e40000000800 */
[----:B-1----:R-:W-:Y:S01]  /*5bb0*/  FFMA.FTZ R2, R106, UR19, -R13 ;  /* 0x000000136a027c23 */ /* 0x002fe2000801080d */
[----:B--2---:R-:W-:-:S05]  /*5bc0*/  IMAD.MOV.U32 R106, RZ, RZ, R4 ;  /* 0x000000ffff6a7224 */ /* 0x004fca00078e0004 */
[----:B------:R1:W2:Y:S01]  /*5bd0*/  MUFU.EX2 R179, R2 ;  /* 0x0000000200b37308 */ /* 0x0002a20000000800 */
[----:B------:R-:W-:Y:S01]  /*5be0*/  F2FP.F16.F32.PACK_AB R4, R106, R250 ;  /* 0x000000fa6a04723e */ /* 0x000fe200000000ff */
[----:B-1----:R-:W-:Y:S01]  /*5bf0*/  FFMA.FTZ R2, R137, UR19, -R12 ;  /* 0x0000001389027c23 */ /* 0x002fe2000801080c */
[----:B--2---:R-:W-:-:S05]  /*5c00*/  F2FP.F16.F32.PACK_AB R6, R179, R215 ;  /* 0x000000d7b306723e */ /* 0x004fca00000000ff */
[----:B------:R1:W-:Y:S02]  /*5c10*/  MUFU.EX2 R243, R2 ;  /* 0x0000000200f37308 */ /* 0x0003e40000000800 */
[--C-:B-1----:R-:W-:Y:S02]  /*5c20*/  FFMA.FTZ R2, R136, UR19, -R12.reuse ;  /* 0x0000001388027c23 */ /* 0x102fe4000801080c */
[----:B------:R-:W-:Y:S01]  /*5c30*/  HMMA.16816.F32 R136, R8, R26, RZ ;  /* 0x0000001a0888723c */ /* 0x000fe200000018ff */
[----:B------:R-:W1:Y:S03]  /*5c40*/  LDSM.16.MT88.4 R24, [R224+0xa400] ;  /* 0x00a40000e018783b */ /* 0x000e660000004200 */
[----:B------:R2:W3:Y:S02]  /*5c50*/  MUFU.EX2 R246, R2 ;  /* 0x0000000200f67308 */ /* 0x0004e40000000800 */
[----:B--2---:R-:W-:Y:S01]  /*5c60*/  FFMA.FTZ R2, R140, UR19, -R12 ;  /* 0x000000138c027c23 */ /* 0x004fe2000801080c */
[----:B---3--:R-:W-:-:S05]  /*5c70*/  F2FP.F16.F32.PACK_AB R5, R246, R243 ;  /* 0x000000f3f605723e */ /* 0x008fca00000000ff */
[----:B------:R2:W-:Y:S02]  /*5c80*/  MUFU.EX2 R245, R2 ;  /* 0x0000000200f57308 */ /* 0x0005e40000000800 */
[----:B--2---:R-:W-:-:S06]  /*5c90*/  FFMA.FTZ R2, R141, UR19, -R12 ;  /* 0x000000138d027c23 */ /* 0x004fcc000801080c */
[----:B------:R2:W3:Y:S02]  /*5ca0*/  MUFU.EX2 R244, R2 ;  /* 0x0000000200f47308 */ /* 0x0004e40000000800 */
[----:B--2---:R-:W-:Y:S01]  /*5cb0*/  FFMA.FTZ R2, R148, UR19, -R0 ;  /* 0x0000001394027c23 */ /* 0x004fe20008010800 */
[----:B---3--:R-:W-:Y:S01]  /*5cc0*/  F2FP.F16.F32.PACK_AB R7, R244, R245 ;  /* 0x000000f5f407723e */ /* 0x008fe200000000ff */
[----:B------:R-:W-:Y:S01]  /*5cd0*/  HMMA.16816.F32 R148, R8, R42, RZ ;  /* 0x0000002a0894723c */ /* 0x000fe200000018ff */
[----:B------:R-:W-:Y:S03]  /*5ce0*/  LDSM.16.MT88.4 R40, [R226+0x9800] ;  /* 0x00980000e228783b */ /* 0x000fe60000004200 */
[----:B------:R2:W-:Y:S02]  /*5cf0*/  MUFU.EX2 R241, R2 ;  /* 0x0000000200f17308 */ /* 0x0005e40000000800 */
[----:B-1----:R-:W-:Y:S01]  /*5d00*/  HMMA.16816.F32 R116, R4, R24, R116 ;  /* 0x000000180474723c */ /* 0x002fe20000001874 */
[----:B------:R-:W-:-:S05]  /*5d10*/  F2FP.F16.F32.PACK_AB R10, R212, R107 ;  /* 0x0000006bd40a723e */ /* 0x000fca00000000ff */
[C---:B------:R-:W-:Y:S06]  /*5d20*/  HMMA.16816.F32 R124, R4.reuse, R20, R124 ;  /* 0x00000014047c723c */ /* 0x040fec000000187c */
[----:B------:R-:W-:Y:S01]  /*5d30*/  HMMA.16816.F32 R120, R4, R16, R120 ;  /* 0x000000100478723c */ /* 0x000fe20000001878 */
[----:B--2---:R-:W-:-:S04]  /*5d40*/  FFMA.FTZ R2, R143, UR19, -R0 ;  /* 0x000000138f027c23 */ /* 0x004fc80008010800 */
[----:B------:R1:W2:Y:S01]  /*5d50*/  MUFU.EX2 R242, R2 ;  /* 0x0000000200f27308 */ /* 0x0002a20000000800 */
[C---:B------:R-:W-:Y:S06]  /*5d60*/  HMMA.16816.F32 R92, R4.reuse, R22, R92 ;  /* 0x00000016045c723c */ /* 0x040fec000000185c */
[C---:B------:R-:W-:Y:S06]  /*5d70*/  HMMA.16816.F32 R96, R4.reuse, R44, R96 ;  /* 0x0000002c0460723c */ /* 0x040fec0000001860 */
[----:B------:R-:W-:Y:S01]  /*5d80*/  HMMA.16816.F32 R108, R4, R32, R108 ;  /* 0x00000020046c723c */ /* 0x000fe2000000186c */
[----:B-1----:R-:W-:Y:S01]  /*5d90*/  FFMA.FTZ R2, R156, UR19, -R0 ;  /* 0x000000139c027c23 */ /* 0x002fe20008010800 */
[----:B--2---:R-:W-:-:S04]  /*5da0*/  F2FP.F16.F32.PACK_AB R9, R242, R241 ;  /* 0x000000f1f209723e */ /* 0x004fc800000000ff */
[----:B------:R-:W-:Y:S01]  /*5db0*/  HMMA.16816.F32 R156, R4, R28, R112 ;  /* 0x0000001c049c723c */ /* 0x000fe20000001870 */
[----:B------:R1:W-:Y:S06]  /*5dc0*/  MUFU.EX2 R240, R2 ;  /* 0x0000000200f07308 */ /* 0x0003ec0000000800 */
[----:B------:R-:W-:-:S04]  /*5dd0*/  MOV R115, R165 ;  /* 0x000000a500737202 */ /* 0x000fc80000000f00 */
[----:B------:R-:W-:Y:S01]  /*5de0*/  F2FP.F16.F32.PACK_AB R8, R115, R182 ;  /* 0x000000b67308723e */ /* 0x000fe200000000ff */
[----:B-1----:R-:W-:Y:S02]  /*5df0*/  FFMA.FTZ R2, R142, UR19, -R0 ;  /* 0x000000138e027c23 */ /* 0x002fe40008010800 */
[C---:B------:R-:W-:Y:S02]  /*5e00*/  HMMA.16816.F32 R140, R4.reuse, R18, R88 ;  /* 0x00000012048c723c */ /* 0x040fe40000001858 */
[----:B------:R1:W2:Y:S04]  /*5e10*/  MUFU.EX2 R239, R2 ;  /* 0x0000000200ef7308 */ /* 0x0002a80000000800 */
[C---:B------:R-:W-:Y:S06]  /*5e20*/  HMMA.16816.F32 R88, R4.reuse, R26, R84 ;  /* 0x0000001a0458723c */ /* 0x040fec0000001854 */
[C---:B------:R-:W-:Y:S06]  /*5e30*/  HMMA.16816.F32 R84, R4.reuse, R30, R80 ;  /* 0x0000001e0454723c */ /* 0x040fec0000001850 */
[----:B------:R-:W-:Y:S01]  /*5e40*/  HMMA.16816.F32 R80, R4, R34, R76 ;  /* 0x000000220450723c */ /* 0x000fe2000000184c */
[----:B-1----:R-:W-:Y:S01]  /*5e50*/  FFMA.FTZ R2, R164, UR19, -R3 ;  /* 0x00000013a4027c23 */ /* 0x002fe20008010803 */
[----:B--2---:R-:W-:-:S03]  /*5e60*/  F2FP.F16.F32.PACK_AB R11, R239, R240 ;  /* 0x000000f0ef0b723e */ /* 0x004fc600000000ff */
[----:B------:R1:W-:Y:S01]  /*5e70*/  MUFU.EX2 R223, R2 ;  /* 0x0000000200df7308 */ /* 0x0003e20000000800 */
[----:B------:R-:W-:Y:S06]  /*5e80*/  HMMA.16816.F32 R76, R4, R46, R72 ;  /* 0x0000002e044c723c */ /* 0x000fec0000001848 */
[C---:B------:R-:W-:Y:S06]  /*5e90*/  HMMA.16816.F32 R164, R8.reuse, R28, R56 ;  /* 0x0000001c08a4723c */ /* 0x040fec0000001838 */
[----:B------:R-:W-:Y:S01]  /*5ea0*/  HMMA.16816.F32 R56, R8, R18, R132 ;  /* 0x000000120838723c */ /* 0x000fe20000001884 */
[----:B-1----:R-:W-:-:S05]  /*5eb0*/  FFMA.FTZ R2, R163, UR19, -R13 ;  /* 0x00000013a3027c23 */ /* 0x002fca000801080d */
[C---:B------:R-:W-:Y:S01]  /*5ec0*/  HMMA.16816.F32 R184, R8.reuse, R32, R52 ;  /* 0x0000002008b8723c */ /* 0x040fe20000001834 */
[----:B------:R-:W-:Y:S01]  /*5ed0*/  MOV R132, R215 ;  /* 0x000000d700847202 */ /* 0x000fe20000000f00 */
[----:B------:R1:W-:Y:S01]  /*5ee0*/  MUFU.EX2 R222, R2 ;  /* 0x0000000200de7308 */ /* 0x0003e20000000800 */
[----:B------:R-:W-:Y:S01]  /*5ef0*/  IMAD.MOV.U32 R134, RZ, RZ, R106 ;  /* 0x000000ffff867224 */ /* 0x000fe200078e006a */
[----:B------:R-:W-:Y:S01]  /*5f00*/  MOV R133, R107 ;  /* 0x0000006b00857202 */ /* 0x000fe20000000f00 */
[----:B------:R-:W-:Y:S01]  /*5f10*/  IMAD.MOV.U32 R106, RZ, RZ, R214 ;  /* 0x000000ffff6a7224 */ /* 0x000fe200078e00d6 */
[----:B------:R-:W-:Y:S01]  /*5f20*/  HMMA.16816.F32 R52, R8, R26, R136 ;  /* 0x0000001a0834723c */ /* 0x000fe20000001888 */
[----:B------:R-:W-:Y:S01]  /*5f30*/  IMAD.MOV.U32 R107, RZ, RZ, R211 ;  /* 0x000000ffff6b7224 */ /* 0x000fe200078e00d3 */
[----:B------:R-:W-:-:S04]  /*5f40*/  MOV R135, R115 ;  /* 0x0000007300877202 */ /* 0x000fc80000000f00 */
[C---:B------:R-:W-:Y:S01]  /*5f50*/  HMMA.16816.F32 R188, R8.reuse, R44, R36 ;  /* 0x0000002c08bc723c */ /* 0x040fe20000001824 */
[----:B------:R-:W-:Y:S01]  /*5f60*/  MOV R138, R210 ;  /* 0x000000d2008a7202 */ /* 0x000fe20000000f00 */
[----:B------:R-:W2:Y:S01]  /*5f70*/  LDSM.16.MT88.4 R36, [R224+0xa800] ;  /* 0x00a80000e024783b */ /* 0x000ea20000004200 */
[----:B------:R-:W-:Y:S01]  /*5f80*/  MOV R137, R209 ;  /* 0x000000d100897202 */ /* 0x000fe20000000f00 */
[----:B------:R-:W-:Y:S01]  /*5f90*/  IMAD.MOV.U32 R136, RZ, RZ, R208 ;  /* 0x000000ffff887224 */ /* 0x000fe200078e00d0 */
[----:B------:R-:W-:Y:S01]  /*5fa0*/  MOV R139, R207 ;  /* 0x000000cf008b7202 */ /* 0x000fe20000000f00 */
[----:B------:R-:W-:Y:S01]  /*5fb0*/  HMMA.16816.F32 R72, R8, R20, R68 ;  /* 0x000000140848723c */ /* 0x000fe20000001844 */
[----:B-1----:R-:W-:-:S04]  /*5fc0*/  FFMA.FTZ R2, R162, UR19, -R13 ;  /* 0x00000013a2027c23 */ /* 0x002fc8000801080d */
[----:B------:R1:W3:Y:S01]  /*5fd0*/  MUFU.EX2 R221, R2 ;  /* 0x0000000200dd7308 */ /* 0x0002e20000000800 */
[C---:B------:R-:W-:Y:S01]  /*5fe0*/  HMMA.16816.F32 R68, R8.reuse, R16, R64 ;  /* 0x000000100844723c */ /* 0x040fe20000001840 */
[----:B------:R-:W-:Y:S05]  /*5ff0*/  LDSM.16.MT88.4 R16, [R224+0xb800] ;  /* 0x00b80000e010783b */ /* 0x000fea0000004200 */
[C---:B------:R-:W-:Y:S01]  /*6000*/  HMMA.16816.F32 R64, R8.reuse, R24, R60 ;  /* 0x000000180840723c */ /* 0x040fe2000000183c */
[----:B------:R-:W4:Y:S05]  /*6010*/  LDSM.16.MT88.4 R24, [R226+0xa800] ;  /* 0x00a80000e218783b */ /* 0x000f2a0000004200 */
[----:B------:R-:W-:Y:S01]  /*6020*/  HMMA.16816.F32 R60, R8, R22, R128 ;  /* 0x00000016083c723c */ /* 0x000fe20000001880 */
[----:B------:R-:W5:Y:S01]  /*6030*/  LDSM.16.MT88.4 R20, [R226+0xb800] ;  /* 0x00b80000e214783b */ /* 0x000f620000004200 */
[----:B-1----:R-:W-:Y:S01]  /*6040*/  FFMA.FTZ R2, R160, UR19, -R13 ;  /* 0x00000013a0027c23 */ /* 0x002fe2000801080d */
[----:B---3--:R-:W-:-:S03]  /*6050*/  F2FP.F16.F32.PACK_AB R4, R221, R222 ;  /* 0x000000dedd04723e */ /* 0x008fc600000000ff */
[C---:B------:R-:W-:Y:S01]  /*6060*/  HMMA.16816.F32 R44, R8.reuse, R46, R152 ;  /* 0x0000002e082c723c */ /* 0x040fe20000001898 */
[----:B------:R1:W-:Y:S05]  /*6070*/  MUFU.EX2 R220, R2 ;  /* 0x0000000200dc7308 */ /* 0x0003ea0000000800 */
[----:B------:R-:W-:Y:S01]  /*6080*/  HMMA.16816.F32 R28, R8, R30, R144 ;  /* 0x0000001e081c723c */ /* 0x000fe20000001890 */
[----:B------:R-:W-:Y:S01]  /*6090*/  MOV R155, R136 ;  /* 0x00000088009b7202 */ /* 0x000fe20000000f00 */
[----:B------:R-:W-:Y:S01]  /*60a0*/  IMAD.MOV.U32 R136, RZ, RZ, R137 ;  /* 0x000000ffff887224 */ /* 0x000fe200078e0089 */
[----:B------:R-:W-:-:S03]  /*60b0*/  MOV R137, R107 ;  /* 0x0000006b00897202 */ /* 0x000fc60000000f00 */
[----:B------:R-:W-:Y:S01]  /*60c0*/  HMMA.16816.F32 R32, R8, R34, R148 ;  /* 0x000000220820723c */ /* 0x000fe20000001894 */
[----:B-1----:R-:W-:-:S06]  /*60d0*/  FFMA.FTZ R2, R161, UR19, -R13 ;  /* 0x00000013a1027c23 */ /* 0x002fcc000801080d */
[----:B------:R-:W-:Y:S01]  /*60e0*/  IMAD.MOV.U32 R151, RZ, RZ, R182 ;  /* 0x000000ffff977224 */ /* 0x000fe200078e00b6 */
[----:B------:R-:W-:Y:S01]  /*60f0*/  MOV R150, R179 ;  /* 0x000000b300967202 */ /* 0x000fe20000000f00 */
[----:B------:R1:W3:Y:S03]  /*6100*/  MUFU.EX2 R219, R2 ;  /* 0x0000000200db7308 */ /* 0x0002e60000000800 */
[----:B------:R-:W-:Y:S01]  /*6110*/  MOV R154, R151 ;  /* 0x00000097009a7202 */ /* 0x000fe20000000f00 */
[--C-:B-1----:R-:W-:Y:S01]  /*6120*/  FFMA.FTZ R2, R171, UR19, -R12.reuse ;  /* 0x00000013ab027c23 */ /* 0x102fe2000801080c */
[----:B------:R-:W-:Y:S02]  /*6130*/  MOV R171, R213 ;  /* 0x000000d500ab7202 */ /* 0x000fe40000000f00 */
[----:B---3--:R-:W-:Y:S01]  /*6140*/  F2FP.F16.F32.PACK_AB R6, R219, R220 ;  /* 0x000000dcdb06723e */ /* 0x008fe200000000ff */
[----:B------:R1:W-:Y:S02]  /*6150*/  MUFU.EX2 R218, R2 ;  /* 0x0000000200da7308 */ /* 0x0003e40000000800 */
[----:B-1----:R-:W-:Y:S01]  /*6160*/  FFMA.FTZ R2, R170, UR19, -R12 ;  /* 0x00000013aa027c23 */ /* 0x002fe2000801080c */
[----:B------:R-:W-:-:S05]  /*6170*/  MOV R170, R212 ;  /* 0x000000d400aa7202 */ /* 0x000fca0000000f00 */
[----:B------:R1:W3:Y:S02]  /*6180*/  MUFU.EX2 R217, R2 ;  /* 0x0000000200d97308 */ /* 0x0002e40000000800 */
[----:B-1----:R-:W-:Y:S01]  /*6190*/  FFMA.FTZ R2, R169, UR19, -R12 ;  /* 0x00000013a9027c23 */ /* 0x002fe2000801080c */
[----:B---3--:R-:W-:Y:S02]  /*61a0*/  F2FP.F16.F32.PACK_AB R5, R217, R218 ;  /* 0x000000dad905723e */ /* 0x008fe400000000ff */
[----:B------:R-:W-:-:S03]  /*61b0*/  MOV R169, R181 ;  /* 0x000000b500a97202 */ /* 0x000fc60000000f00 */
[----:B------:R1:W-:Y:S02]  /*61c0*/  MUFU.EX2 R216, R2 ;  /* 0x0000000200d87308 */ /* 0x0003e40000000800 */
[----:B-1----:R-:W-:Y:S01]  /*61d0*/  FFMA.FTZ R2, R168, UR19, -R12 ;  /* 0x00000013a8027c23 */ /* 0x002fe2000801080c */
[----:B------:R-:W-:-:S05]  /*61e0*/  MOV R168, R183 ;  /* 0x000000b700a87202 */ /* 0x000fca0000000f00 */
[----:B------:R1:W3:Y:S02]  /*61f0*/  MUFU.EX2 R215, R2 ;  /* 0x0000000200d77308 */ /* 0x0002e40000000800 */
[----:B-1----:R-:W-:Y:S01]  /*6200*/  FFMA.FTZ R2, R177, UR19, -R3 ;  /* 0x00000013b1027c23 */ /* 0x002fe20008010803 */
[----:B---3--:R-:W-:-:S05]  /*6210*/  F2FP.F16.F32.PACK_AB R7, R215, R216 ;  /* 0x000000d8d707723e */ /* 0x008fca00000000ff */
[----:B------:R1:W3:Y:S02]  /*6220*/  MUFU.EX2 R214, R2 ;  /* 0x0000000200d67308 */ /* 0x0002e40000000800 */
[C---:B--2---:R-:W-:Y:S06]  /*6230*/  HMMA.16816.F32 R144, R4.reuse, R36, R116 ;  /* 0x000000240490723c */ /* 0x044fec0000001874 */
[C---:B------:R-:W-:Y:S01]  /*6240*/  HMMA.16816.F32 R112, R4.reuse, R48, R124 ;  /* 0x000000300470723c */ /* 0x040fe2000000187c */
[----:B------:R-:W-:Y:S05]  /*6250*/  LDSM.16.MT88.4 R124, [R224+0x9c00] ;  /* 0x009c0000e07c783b */ /* 0x000fea0000004200 */
[----:B------:R-:W-:Y:S01]  /*6260*/  HMMA.16816.F32 R128, R4, R40, R120 ;  /* 0x000000280480723c */ /* 0x000fe20000001878 */
[----:B-1----:R-:W-:Y:S01]  /*6270*/  FFMA.FTZ R2, R176, UR19, -R3 ;  /* 0x00000013b0027c23 */ /* 0x002fe20008010803 */
[----:B---3--:R-:W-:-:S03]  /*6280*/  F2FP.F16.F32.PACK_AB R8, R214, R223 ;  /* 0x000000dfd608723e */ /* 0x008fc600000000ff */
[----:B------:R1:W-:Y:S01]  /*6290*/  MUFU.EX2 R213, R2 ;  /* 0x0000000200d57308 */ /* 0x0003e20000000800 */
[C---:B------:R-:W-:Y:S06]  /*62a0*/  HMMA.16816.F32 R120, R4.reuse, R50, R92 ;  /* 0x000000320478723c */ /* 0x040fec000000185c */
[C---:B------:R-:W-:Y:S06]  /*62b0*/  HMMA.16816.F32 R140, R4.reuse, R42, R140 ;  /* 0x0000002a048c723c */ /* 0x040fec000000188c */
[----:B----4-:R-:W-:Y:S01]  /*62c0*/  HMMA.16816.F32 R160, R4, R24, R156 ;  /* 0x0000001804a0723c */ /* 0x010fe2000000189c */
[----:B-1----:R-:W-:-:S05]  /*62d0*/  FFMA.FTZ R2, R174, UR19, -R3 ;  /* 0x00000013ae027c23 */ /* 0x002fca0008010803 */
[----:B------:R-:W-:Y:S01]  /*62e0*/  HMMA.16816.F32 R88, R4, R38, R88 ;  /* 0x000000260458723c */ /* 0x000fe20000001858 */
[----:B------:R1:W2:Y:S02]  /*62f0*/  MUFU.EX2 R212, R2 ;  /* 0x0000000200d47308 */ /* 0x0002a40000000800 */
[----:B-1----:R-:W-:Y:S01]  /*6300*/  FFMA.FTZ R2, R175, UR19, -R3 ;  /* 0x00000013af027c23 */ /* 0x002fe20008010803 */
[----:B--2---:R-:W-:-:S05]  /*6310*/  F2FP.F16.F32.PACK_AB R10, R212, R213 ;  /* 0x000000d5d40a723e */ /* 0x004fca00000000ff */
[----:B------:R1:W-:Y:S02]  /*6320*/  MUFU.EX2 R211, R2 ;  /* 0x0000000200d37308 */ /* 0x0003e40000000800 */
[----:B-1----:R-:W-:-:S06]  /*6330*/  FFMA.FTZ R2, R173, UR19, -R3 ;  /* 0x00000013ad027c23 */ /* 0x002fcc0008010803 */
[----:B------:R1:W2:Y:S02]  /*6340*/  MUFU.EX2 R210, R2 ;  /* 0x0000000200d27308 */ /* 0x0002a40000000800 */
[--C-:B-1----:R-:W-:Y:S01]  /*6350*/  FFMA.FTZ R2, R172, UR19, -R3.reuse ;  /* 0x00000013ac027c23 */ /* 0x102fe20008010803 */
[----:B------:R-:W-:Y:S01]  /*6360*/  FFMA.FTZ R3, R192, UR19, -R3 ;  /* 0x00000013c0037c23 */ /* 0x000fe20008010803 */
[----:B------:R-:W-:Y:S04]  /*6370*/  HMMA.16816.F32 R172, R4, R26, R84 ;  /* 0x0000001a04ac723c */ /* 0x000fe80000001854 */
[----:B------:R1:W-:Y:S08]  /*6380*/  MUFU.EX2 R209, R2 ;  /* 0x0000000200d17308 */ /* 0x0003f00000000800 */
[----:B------:R3:W4:Y:S01]  /*6390*/  MUFU.EX2 R192, R3 ;  /* 0x0000000300c07308 */ /* 0x0007220000000800 */
[----:B-1----:R-:W-:-:S02]  /*63a0*/  FFMA.FTZ R2, R178, UR19, -R0 ;  /* 0x00000013b2027c23 */ /* 0x002fc40008010800 */
[C---:B------:R-:W-:Y:S05]  /*63b0*/  HMMA.16816.F32 R176, R4.reuse, R16, R108 ;  /* 0x0000001004b0723c */ /* 0x040fea000000186c */
[----:B------:R1:W-:Y:S01]  /*63c0*/  MUFU.EX2 R208, R2 ;  /* 0x0000000200d07308 */ /* 0x0003e20000000800 */
[----:B-----5:R-:W-:Y:S01]  /*63d0*/  HMMA.16816.F32 R108, R4, R22, R76 ;  /* 0x00000016046c723c */ /* 0x020fe2000000184c */
[----:B---3--:R-:W-:-:S05]  /*63e0*/  MOV R3, R14 ;  /* 0x0000000e00037202 */ /* 0x008fca0000000f00 */
[----:B------:R-:W-:Y:S01]  /*63f0*/  FADD.FTZ R3, R3, R252 ;  /* 0x000000fc03037221 */ /* 0x000fe20000010000 */
[----:B-1----:R-:W-:Y:S02]  /*6400*/  FFMA.FTZ R2, R180, UR19, -R0 ;  /* 0x00000013b4027c23 */ /* 0x002fe40008010800 */
[----:B------:R-:W-:Y:S02]  /*6410*/  HMMA.16816.F32 R180, R4, R20, R96 ;  /* 0x0000001404b4723c */ /* 0x000fe40000001860 */
[----:B------:R1:W3:Y:S05]  /*6420*/  MUFU.EX2 R207, R2 ;  /* 0x0000000200cf7308 */ /* 0x0002ea0000000800 */
[----:B--2---:R-:W-:-:S02]  /*6430*/  F2FP.F16.F32.PACK_AB R96, R210, R211 ;  /* 0x000000d3d260723e */ /* 0x004fc400000000ff */
[----:B----4-:R-:W-:Y:S01]  /*6440*/  F2FP.F16.F32.PACK_AB R98, R192, R209 ;  /* 0x000000d1c062723e */ /* 0x010fe200000000ff */
[----:B-1----:R-:W-:Y:S01]  /*6450*/  FFMA.FTZ R2, R198, UR19, -R0 ;  /* 0x00000013c6027c23 */ /* 0x002fe20008010800 */
[----:B---3--:R-:W-:-:S03]  /*6460*/  F2FP.F16.F32.PACK_AB R9, R207, R208 ;  /* 0x000000d0cf09723e */ /* 0x008fc600000000ff */
[----:B------:R1:W-:Y:S02]  /*6470*/  MUFU.EX2 R198, R2 ;  /* 0x0000000200c67308 */ /* 0x0003e40000000800 */
[----:B-1----:R-:W-:-:S06]  /*6480*/  FFMA.FTZ R2, R193, UR19, -R0 ;  /* 0x00000013c1027c23 */ /* 0x002fcc0008010800 */
[----:B------:R1:W2:Y:S02]  /*6490*/  MUFU.EX2 R193, R2 ;  /* 0x0000000200c17308 */ /* 0x0002a40000000800 */
[----:B-1----:R-:W-:Y:S01]  /*64a0*/  FFMA.FTZ R2, R194, UR19, -R0 ;  /* 0x00000013c2027c23 */ /* 0x002fe20008010800 */
[----:B--2---:R-:W-:Y:S01]  /*64b0*/  F2FP.F16.F32.PACK_AB R11, R193, R198 ;  /* 0x000000c6c10b723e */ /* 0x004fe200000000ff */
[----:B------:R-:W-:-:S04]  /*64c0*/  IMAD.MOV.U32 R194, RZ, RZ, R150 ;  /* 0x000000ffffc27224 */ /* 0x000fc800078e0096 */
[----:B------:R1:W-:Y:S01]  /*64d0*/  MUFU.EX2 R107, R2 ;  /* 0x00000002006b7308 */ /* 0x0003e20000000800 */
[----:B------:R-:W-:Y:S01]  /*64e0*/  HMMA.16816.F32 R148, R4, R18, R80 ;  /* 0x000000120494723c */ /* 0x000fe20000001850 */
[----:B------:R-:W-:Y:S04]  /*64f0*/  LDSM.16.MT88.4 R4, [R226+0xbc00] ;  /* 0x00bc0000e204783b */ /* 0x000fe80000004200 */
[----:B------:R-:W-:Y:S01]  /*6500*/  LDSM.16.MT88.4 R80, [R224+0xbc00] ;  /* 0x00bc0000e050783b */ /* 0x000fe20000004200 */
[C---:B------:R-:W-:Y:S06]  /*6510*/  HMMA.16816.F32 R116, R8.reuse, R48, R72 ;  /* 0x000000300874723c */ /* 0x040fec0000001848 */
[----:B------:R-:W-:Y:S01]  /*6520*/  HMMA.16816.F32 R60, R8, R50, R60 ;  /* 0x00000032083c723c */ /* 0x000fe2000000183c */
[----:B-1----:R-:W-:Y:S01]  /*6530*/  FFMA.FTZ R2, R199, UR19, -R13 ;  /* 0x00000013c7027c23 */ /* 0x002fe2000801080d */
[----:B------:R-:W-:-:S04]  /*6540*/  MOV R199, R170 ;  /* 0x000000aa00c77202 */ /* 0x000fc80000000f00 */
[C---:B------:R-:W-:Y:S01]  /*6550*/  HMMA.16816.F32 R64, R8.reuse, R36, R64 ;  /* 0x000000240840723c */ /* 0x040fe20000001840 */
[----:B------:R-:W-:Y:S02]  /*6560*/  MOV R170, R106 ;  /* 0x0000006a00aa7202 */ /* 0x000fe40000000f00 */
[----:B------:R1:W-:Y:S01]  /*6570*/  MUFU.EX2 R106, R2 ;  /* 0x00000002006a7308 */ /* 0x0003e20000000800 */
[----:B------:R-:W-:Y:S02]  /*6580*/  MOV R51, R133 ;  /* 0x0000008500337202 */ /* 0x000fe40000000f00 */
[----:B------:R-:W-:Y:S01]  /*6590*/  MOV R50, R134 ;  /* 0x0000008600327202 */ /* 0x000fe20000000f00 */
[----:B------:R-:W-:Y:S01]  /*65a0*/  HMMA.16816.F32 R56, R8, R42, R56 ;  /* 0x0000002a0838723c */ /* 0x000fe20000001838 */
[----:B------:R-:W-:-:S05]  /*65b0*/  IMAD.MOV.U32 R37, RZ, RZ, R138 ;  /* 0x000000ffff257224 */ /* 0x000fca00078e008a */
[----:B------:R-:W-:Y:S01]  /*65c0*/  HMMA.16816.F32 R164, R8, R24, R164 ;  /* 0x0000001808a4723c */ /* 0x000fe200000018a4 */
[----:B------:R-:W-:Y:S02]  /*65d0*/  MOV R43, R155 ;  /* 0x0000009b002b7202 */ /* 0x000fe40000000f00 */
[----:B------:R-:W-:-:S03]  /*65e0*/  MOV R42, R136 ;  /* 0x00000088002a7202 */ /* 0x000fc60000000f00 */
[C---:B------:R-:W-:Y:S01]  /*65f0*/  HMMA.16816.F32 R84, R8.reuse, R20, R188 ;  /* 0x000000140854723c */ /* 0x040fe200000018bc */
[----:B-1----:R-:W-:Y:S01]  /*6600*/  FFMA.FTZ R2, R195, UR19, -R13 ;  /* 0x00000013c3027c23 */ /* 0x002fe2000801080d */
[----:B------:R-:W-:Y:S01]  /*6610*/  IMAD.MOV.U32 R195, RZ, RZ, R132 ;  /* 0x000000ffffc37224 */ /* 0x000fe200078e0084 */
[----:B------:R-:W-:Y:S02]  /*6620*/  MOV R24, R15 ;  /* 0x0000000f00187202 */ /* 0x000fe40000000f00 */
[----:B------:R1:W2:Y:S01]  /*6630*/  MUFU.EX2 R49, R2 ;  /* 0x0000000200317308 */ /* 0x0002a20000000800 */
[----:B------:R-:W-:Y:S01]  /*6640*/  HMMA.16816.F32 R52, R8, R38, R52 ;  /* 0x000000260834723c */ /* 0x000fe20000001834 */
[----:B------:R-:W-:-:S05]  /*6650*/  MOV R25, R171 ;  /* 0x000000ab00197202 */ /* 0x000fca0000000f00 */
[----:B------:R-:W-:Y:S01]  /*6660*/  HMMA.16816.F32 R28, R8, R26, R28 ;  /* 0x0000001a081c723c */ /* 0x000fe2000000181c */
[----:B------:R-:W-:Y:S02]  /*6670*/  MOV R39, R168 ;  /* 0x000000a800277202 */ /* 0x000fe40000000f00 */
[----:B------:R-:W-:-:S03]  /*6680*/  MOV R38, R169 ;  /* 0x000000a900267202 */ /* 0x000fc60000000f00 */
[----:B------:R-:W-:Y:S01]  /*6690*/  HMMA.16816.F32 R32, R8, R18, R32 ;  /* 0x000000120820723c */ /* 0x000fe20000001820 */
[----:B------:R-:W-:Y:S01]  /*66a0*/  FADD.FTZ R3, R39, R3 ;  /* 0x0000000327037221 */ /* 0x000fe20000010000 */
[----:B-1----:R-:W-:Y:S01]  /*66b0*/  FFMA.FTZ R2, R196, UR19, -R13 ;  /* 0x00000013c4027c23 */ /* 0x002fe2000801080d */
[----:B------:R-:W-:-:S03]  /*66c0*/  MOV R196, R135 ;  /* 0x0000008700c47202 */ /* 0x000fc60000000f00 */
[C---:B------:R-:W-:Y:S01]  /*66d0*/  HMMA.16816.F32 R20, R8.reuse, R22, R44 ;  /* 0x000000160814723c */ /* 0x040fe2000000182c */
[----:B--2---:R-:W-:Y:S01]  /*66e0*/  F2FP.F16.F32.PACK_AB R92, R49, R106 ;  /* 0x0000006a315c723e */ /* 0x004fe200000000ff */
[----:B------:R1:W-:Y:S04]  /*66f0*/  MUFU.EX2 R48, R2 ;  /* 0x0000000200307308 */ /* 0x0003e80000000800 */
[C---:B------:R-:W-:Y:S06]  /*6700*/  HMMA.16816.F32 R132, R8.reuse, R40, R68 ;  /* 0x000000280884723c */ /* 0x040fec0000001844 */
[----:B------:R-:W-:Y:S01]  /*6710*/  HMMA.16816.F32 R68, R8, R16, R184 ;  /* 0x000000100844723c */ /* 0x000fe200000018b8 */
[----:B-1----:R-:W-:Y:S01]  /*6720*/  FFMA.FTZ R2, R197, UR19, -R13 ;  /* 0x00000013c5027c23 */ /* 0x002fe2000801080d */
[----:B------:R-:W-:-:S02]  /*6730*/  IMAD.MOV.U32 R197, RZ, RZ, R154 ;  /* 0x000000ffffc57224 */ /* 0x000fc400078e009a */
[----:B------:R-:W1:Y:S01]  /*6740*/  LDSM.16.MT88.4 R152, [R224+0xac00] ;  /* 0x00ac0000e098783b */ /* 0x000e620000004200 */
[----:B------:R2:W3:Y:S02]  /*6750*/  MUFU.EX2 R41, R2 ;  /* 0x0000000200297308 */ /* 0x0004e40000000800 */
[----:B--2---:R-:W-:Y:S01]  /*6760*/  FFMA.FTZ R2, R202, UR19, -R12 ;  /* 0x00000013ca027c23 */ /* 0x004fe2000801080c */
[----:B------:R-:W-:Y:S02]  /*6770*/  MOV R202, R137 ;  /* 0x0000008900ca7202 */ /* 0x000fe40000000f00 */
[----:B---3--:R-:W-:-:S03]  /*6780*/  F2FP.F16.F32.PACK_AB R94, R41, R48 ;  /* 0x00000030295e723e */ /* 0x008fc600000000ff */
[----:B------:R2:W-:Y:S01]  /*6790*/  MUFU.EX2 R40, R2 ;  /* 0x0000000200287308 */ /* 0x0005e20000000800 */
[----:B------:R-:W-:-:S04]  /*67a0*/  FADD.FTZ R3, R202, R3 ;  /* 0x00000003ca037221 */ /* 0x000fc80000010000 */
[----:B------:R-:W-:-:S04]  /*67b0*/  FADD.FTZ R3, R197, R3 ;  /* 0x00000003c5037221 */ /* 0x000fc80000010000 */
[----:B------:R-:W-:Y:S01]  /*67c0*/  FADD.FTZ R3, R196, R3 ;  /* 0x00000003c4037221 */ /* 0x000fe20000010000 */
[--C-:B--2---:R-:W-:Y:S01]  /*67d0*/  FFMA.FTZ R2, R200, UR19, -R12.reuse ;  /* 0x00000013c8027c23 */ /* 0x104fe2000801080c */
[----:B------:R-:W-:Y:S02]  /*67e0*/  MOV R200, R139 ;  /* 0x0000008b00c87202 */ /* 0x000fe40000000f00 */
[----:B------:R-:W2:Y:S01]  /*67f0*/  LDSM.16.MT88.4 R136, [R226+0x9c00] ;  /* 0x009c0000e288783b */ /* 0x000ea20000004200 */
[----:B------:R3:W4:Y:S02]  /*6800*/  MUFU.EX2 R36, R2 ;  /* 0x0000000200247308 */ /* 0x0007240000000800 */
[----:B---3--:R-:W-:Y:S01]  /*6810*/  FFMA.FTZ R2, R201, UR19, -R12 ;  /* 0x00000013c9027c23 */ /* 0x008fe2000801080c */
[----:B------:R-:W-:Y:S01]  /*6820*/  IMAD.MOV.U32 R201, RZ, RZ, R170 ;  /* 0x000000ffffc97224 */ /* 0x000fe200078e00aa */
[----:B----4-:R-:W-:Y:S01]  /*6830*/  F2FP.F16.F32.PACK_AB R93, R36, R40 ;  /* 0x00000028245d723e */ /* 0x010fe200000000ff */
[----:B------:R-:W3:Y:S03]  /*6840*/  LDSM.16.MT88.4 R168, [R226+0xac00] ;  /* 0x00ac0000e2a8783b */ /* 0x000ee60000004200 */
[----:B------:R4:W-:Y:S01]  /*6850*/  MUFU.EX2 R15, R2 ;  /* 0x00000002000f7308 */ /* 0x0009e20000000800 */
[----:B------:R-:W-:-:S04]  /*6860*/  FADD.FTZ R8, R38, R201 ;  /* 0x000000c926087221 */ /* 0x000fc80000010000 */
[----:B------:R-:W-:Y:S01]  /*6870*/  FADD.FTZ R8, R37, R8 ;  /* 0x0000000825087221 */ /* 0x000fe20000010000 */
[----:B----4-:R-:W-:-:S04]  /*6880*/  FFMA.FTZ R2, R203, UR19, -R12 ;  /* 0x00000013cb027c23 */ /* 0x010fc8000801080c */
[----:B------:R4:W5:Y:S02]  /*6890*/  MUFU.EX2 R14, R2 ;  /* 0x00000002000e7308 */ /* 0x0009640000000800 */
[----:B----4-:R-:W-:Y:S01]  /*68a0*/  FFMA.FTZ R2, R205, UR19, -R0 ;  /* 0x00000013cd027c23 */ /* 0x010fe20008010800 */
[----:B-----5:R-:W-:-:S05]  /*68b0*/  F2FP.F16.F32.PACK_AB R95, R14, R15 ;  /* 0x0000000f0e5f723e */ /* 0x020fca00000000ff */
[----:B------:R4:W5:Y:S02]  /*68c0*/  MUFU.EX2 R13, R2 ;  /* 0x00000002000d7308 */ /* 0x0009640000000800 */
[C---:B-1----:R-:W-:Y:S06]  /*68d0*/  HMMA.16816.F32 R156, R92.reuse, R154, R88 ;  /* 0x0000009a5c9c723c */ /* 0x042fec0000001858 */
[C---:B------:R-:W-:Y:S06]  /*68e0*/  HMMA.16816.F32 R88, R92.reuse, R4, R180 ;  /* 0x000000045c58723c */ /* 0x040fec00000018b4 */
[----:B------:R-:W-:Y:S01]  /*68f0*/  HMMA.16816.F32 R76, R92, R82, R148 ;  /* 0x000000525c4c723c */ /* 0x000fe20000001894 */
[--C-:B----4-:R-:W-:Y:S01]  /*6900*/  FFMA.FTZ R2, R204, UR19, -R0.reuse ;  /* 0x00000013cc027c23 */ /* 0x110fe20008010800 */
[----:B------:R-:W-:Y:S01]  /*6910*/  FFMA.FTZ R0, R206, UR19, -R0 ;  /* 0x00000013ce007c23 */ /* 0x000fe20008010800 */
[----:B-----5:R-:W-:-:S02]  /*6920*/  F2FP.F16.F32.PACK_AB R97, R13, R107 ;  /* 0x0000006b0d61723e */ /* 0x020fc400000000ff */
[----:B------:R1:W-:Y:S01]  /*6930*/  MUFU.EX2 R12, R2 ;  /* 0x00000002000c7308 */ /* 0x0003e20000000800 */
[C---:B------:R-:W-:Y:S06]  /*6940*/  HMMA.16816.F32 R112, R92.reuse, R124, R112 ;  /* 0x0000007c5c70723c */ /* 0x040fec0000001870 */
[C---:B------:R-:W-:Y:S01]  /*6950*/  HMMA.16816.F32 R120, R92.reuse, R126, R120 ;  /* 0x0000007e5c78723c */ /* 0x040fe20000001878 */
[----:B------:R4:W5:Y:S05]  /*6960*/  MUFU.EX2 R9, R0 ;  /* 0x0000000000097308 */ /* 0x00096a0000000800 */
[----:B--2---:R-:W-:Y:S01]  /*6970*/  HMMA.16816.F32 R128, R92, R136, R128 ;  /* 0x000000885c80723c */ /* 0x004fe20000001880 */
[----:B-1----:R-:W-:-:S05]  /*6980*/  FADD.FTZ R2, R249, R247 ;  /* 0x000000f7f9027221 */ /* 0x002fca0000010000 */
[C---:B------:R-:W-:Y:S01]  /*6990*/  HMMA.16816.F32 R140, R92.reuse, R138, R140 ;  /* 0x0000008a5c8c723c */ /* 0x040fe2000000188c */
[----:B------:R-:W-:Y:S01]  /*69a0*/  FADD.FTZ R2, R248, R2 ;  /* 0x00000002f8027221 */ /* 0x000fe20000010000 */
[----:B----4-:R-:W-:Y:S01]  /*69b0*/  FADD.FTZ R0, R25, R24 ;  /* 0x0000001819007221 */ /* 0x010fe20000010000 */
[----:B-----5:R-:W-:Y:S02]  /*69c0*/  F2FP.F16.F32.PACK_AB R99, R9, R12 ;  /* 0x0000000c0963723e */ /* 0x020fe400000000ff */
        /* <DEDUP_REMOVED lines=8> */
[C---:B---3--:R-:W-:Y:S01]  /*6a50*/  HMMA.16816.F32 R160, R92.reuse, R168, R160 ;  /* 0x000000a85ca0723c */ /* 0x048fe200000018a0 */
        /* <DEDUP_REMOVED lines=46> */
[C---:B------:R-:W-:Y:S01]  /*6d40*/  HMMA.16816.F32 R116, R96.reuse, R124, R116 ;  /* 0x0000007c6074723c */ /* 0x040fe20000001874 */
        /* <DEDUP_REMOVED lines=17> */
[----:B------:R-:W2:Y:S01]  /*6e60*/  LDL R51, [R1+0x18] ;  /* 0x0000180001337983 */ /* 0x000ea20000100800 */
[----:B------:R-:W-:Y:S01]  /*6e70*/  ULDC UR4, c[0x0][0x2d0] ;  /* 0x0000b40000047ab9 */ /* 0x000fe20000000800 */
[----:B------:R-:W-:-:S04]  /*6e80*/  DEPBAR.LE SB0, 0x0 ;  /* 0x000080000000791a */ /* 0x000fc80000000000 */
[----:B------:R-:W3:Y:S04]  /*6e90*/  LDL R199, [R1+0x38] ;  /* 0x0000380001c77983 */ /* 0x000ee80000100800 */
[----:B------:R-:W4:Y:S01]  /*6ea0*/  LDL.64 R194, [R1] ;  /* 0x0000000001c27983 */ /* 0x000f220000100a00 */
[----:B------:R-:W-:Y:S01]  /*6eb0*/  BAR.SYNC.DEFER_BLOCKING 0x0 ;  /* 0x0000000000007b1d */ /* 0x000fe20000010000 */
[----:B------:R-:W-:Y:S01]  /*6ec0*/  ISETP.GE.AND P4, PT, R100, UR4, PT ;  /* 0x0000000464007c0c */ /* 0x000fe2000bf86270 */
[----:B------:R-:W-:-:S04]  /*6ed0*/  UIADD3 UR17, UR18, -0x2, URZ ;  /* 0xfffffffe12117890 */ /* 0x000fc8000fffe03f */
[----:B------:R-:W-:Y:S01]  /*6ee0*/  UISETP.GT.AND UP0, UPT, UR17, UR12, UPT ;  /* 0x0000000c1100728c */ /* 0x000fe2000bf04270 */
[----:B------:R-:W1:Y:S07]  /*6ef0*/  S2R R107, SR_TID.X ;  /* 0x00000000006b7919 */ /* 0x000e6e0000002100 */
[----:B------:R-:W5:Y:S08]  /*6f00*/  @!P4 LDC.64 R4, c[0x0][0x220] ;  /* 0x00008800ff04cb82 */ /* 0x000f700000000a00 */
[----:B------:R-:W5:Y:S01]  /*6f10*/  @!P4 LDC.64 R6, c[0x0][0x220] ;  /* 0x00008800ff06cb82 */ /* 0x000f620000000a00 */
[----:B------:R-:W-:Y:S04]  /*6f20*/  @P4 STS [R230+0x9000], RZ ;  /* 0x009000ffe6004388 */ /* 0x000fe80000000800 */
[----:B------:R-:W-:Y:S04]  /*6f30*/  @P4 STS [R230+0x9004], RZ ;  /* 0x009004ffe6004388 */ /* 0x000fe80000000800 */
[----:B------:R-:W-:Y:S01]  /*6f40*/  @P4 STS.64 [R230+0x9008], RZ ;  /* 0x009008ffe6004388 */ /* 0x000fe20000000a00 */
[----:B-1----:R-:W-:-:S05]  /*6f50*/  IMAD.SHL.U32 R107, R107, 0x2, RZ ;  /* 0x000000026b6b7824 */ /* 0x002fca00078e00ff */
[----:B------:R-:W-:Y:S02]  /*6f60*/  LOP3.LUT R107, R107, 0x6, RZ, 0xc0, !PT ;  /* 0x000000066b6b7812 */ /* 0x000fe400078ec0ff */
[----:B--2---:R-:W-:Y:S02]  /*6f70*/  ISETP.GE.AND P3, PT, R51, UR4, PT ;  /* 0x0000000433007c0c */ /* 0x004fe4000bf66270 */
[----:B---3--:R-:W-:Y:S01]  /*6f80*/  ISETP.GE.AND P2, PT, R199, UR4, PT ;  /* 0x00000004c7007c0c */ /* 0x008fe2000bf46270 */
[----:B------:R-:W-:-:S04]  /*6f90*/  UIADD3 UR4, UR18, -0x2, URZ ;  /* 0xfffffffe12047890 */ /* 0x000fc8000fffe03f */
[----:B------:R-:W-:-:S06]  /*6fa0*/  USHF.R.S32.HI UR7, URZ, 0x1f, UR4 ;  /* 0x0000001f3f077899 */ /* 0x000fcc0008011404 */
[----:B------:R-:W1:Y:S01]  /*6fb0*/  @!P3 LDC.64 R10, c[0x0][0x220] ;  /* 0x00008800ff0abb82 */ /* 0x000e620000000a00 */
[----:B------:R-:W-:Y:S01]  /*6fc0*/  UIMAD UR6, UR27, UR4, URZ ;  /* 0x000000041b0672a4 */ /* 0x000fe2000f8e023f */
[----:B------:R-:W-:-:S03]  /*6fd0*/  IMAD.U32 R2, RZ, RZ, UR4 ;  /* 0x00000004ff027e24 */ /* 0x000fc6000f8e00ff */
[----:B------:R-:W-:Y:S01]  /*6fe0*/  UIMAD UR6, UR7, UR28, UR6 ;  /* 0x0000001c070672a4 */ /* 0x000fe2000f8e0206 */
[----:B----4-:R-:W-:Y:S02]  /*6ff0*/  IMAD.WIDE.U32 R2, R2, UR28, R194 ;  /* 0x0000001c02027c25 */ /* 0x010fe4000f8e00c2 */
[----:B------:R-:W2:Y:S03]  /*7000*/  @!P2 LDC.64 R8, c[0x0][0x220] ;  /* 0x00008800ff08ab82 */ /* 0x000ea60000000a00 */
[----:B------:R-:W-:Y:S01]  /*7010*/  VIADD R3, R3, UR6 ;  /* 0x0000000603037c36 */ /* 0x000fe20008000000 */
[C---:B-----5:R-:W-:Y:S02]  /*7020*/  @!P4 LEA R4, P0, R2.reuse, R4, 0x1 ;  /* 0x000000040204c211 */ /* 0x060fe400078008ff */
[C---:B------:R-:W-:Y:S02]  /*7030*/  IADD3 R0, P5, R2.reuse, UR20, RZ ;  /* 0x0000001402007c10 */ /* 0x040fe4000ffbe0ff */
[----:B------:R-:W3:Y:S01]  /*7040*/  @!P3 LDC.64 R12, c[0x0][0x220] ;  /* 0x00008800ff0cbb82 */ /* 0x000ee20000000a00 */
[----:B------:R-:W-:-:S05]  /*7050*/  @!P4 LEA.HI.X R5, R2, R5, R3, 0x1, P0 ;  /* 0x000000050205c211 */ /* 0x000fca00000f0c03 */
[----:B------:R-:W-:Y:S01]  /*7060*/  @!PT LDS RZ, [RZ] ;  /* 0x00000000fffff984 */ /* 0x000fe20000000800 */
[----:B------:R-:W-:Y:S01]  /*7070*/  @!PT LDS RZ, [RZ] ;  /* 0x00000000fffff984 */ /* 0x000fe20000000800 */
[----:B------:R-:W-:Y:S01]  /*7080*/  @!PT LDS RZ, [RZ] ;  /* 0x00000000fffff984 */ /* 0x000fe20000000800 */
[----:B------:R3:W-:Y:S02]  /*7090*/  @!P4 LDGSTS.E.BYPASS.LTC128B.128 [R230+0x9000], desc[UR22][R4.64] ;  /* 0x0900000004e6cfae */ /* 0x0007e4000b901d56 */
[----:B------:R-:W4:Y:S01]  /*70a0*/  @!P2 LDC.64 R14, c[0x0][0x220] ;  /* 0x00008800ff0eab82 */ /* 0x000f220000000a00 */
[C---:B-1----:R-:W-:Y:S01]  /*70b0*/  @!P3 LEA R10, P1, R2.reuse, R10, 0x1 ;  /* 0x0000000a020ab211 */ /* 0x042fe200078208ff */
[----:B------:R-:W-:Y:S03]  /*70c0*/  @P3 STS.128 [R230+0xa000], RZ ;  /* 0x00a000ffe6003388 */ /* 0x000fe60000000c00 */
[C---:B------:R-:W-:Y:S02]  /*70d0*/  @!P3 LEA.HI.X R11, R2.reuse, R11, R3, 0x1, P1 ;  /* 0x0000000b020bb211 */ /* 0x040fe400008f0c03 */
[----:B--2---:R-:W-:-:S03]  /*70e0*/  @!P2 LEA R8, P0, R2, R8, 0x1 ;  /* 0x000000080208a211 */ /* 0x004fc600078008ff */
[----:B------:R-:W-:Y:S01]  /*70f0*/  @!PT LDS RZ, [RZ] ;  /* 0x00000000fffff984 */ /* 0x000fe20000000800 */
[----:B------:R-:W-:Y:S01]  /*7100*/  @!PT LDS RZ, [RZ] ;  /* 0x00000000fffff984 */ /* 0x000fe20000000800 */
[----:B------:R-:W-:Y:S01]  /*7110*/  @!PT LDS RZ, [RZ] ;  /* 0x00000000fffff984 */ /* 0x000fe20000000800 */
[----:B------:R-:W-:Y:S01]  /*7120*/  @!P3 LDGSTS.E.BYPASS.LTC128B.128 [R230+0xa000], desc[UR22][R10.64+0x40] ;  /* 0x0a0000400ae6bfae */ /* 0x000fe2000b901d56 */
[----:B------:R-:W-:Y:S02]  /*7130*/  @!P2 LEA.HI.X R9, R2, R9, R3, 0x1, P0 ;  /* 0x000000090209a211 */ /* 0x000fe400000f0c03 */
[----:B------:R-:W-:Y:S01]  /*7140*/  IADD3.X R3, R3, UR16, RZ, P5, !PT ;  /* 0x0000001003037c10 */ /* 0x000fe2000affe4ff */
[----:B------:R-:W-:Y:S01]  /*7150*/  @P2 STS.128 [R230+0xb000], RZ ;  /* 0x00b000ffe6002388 */ /* 0x000fe20000000c00 */
[----:B------:R-:W-:-:S03]  /*7160*/  @!P4 LEA R6, P5, R0, R6, 0x1 ;  /* 0x000000060006c211 */ /* 0x000fc600078a08ff */
[----:B------:R-:W-:Y:S01]  /*7170*/  @!PT LDS RZ, [RZ] ;  /* 0x00000000fffff984 */ /* 0x000fe20000000800 */
[----:B------:R-:W-:Y:S01]  /*7180*/  @!PT LDS RZ, [RZ] ;  /* 0x00000000fffff984 */ /* 0x000fe20000000800 */
[----:B------:R-:W-:Y:S01]  /*7190*/  @!PT LDS RZ, [RZ] ;  /* 0x00000000fffff984 */ /* 0x000fe20000000800 */
[----:B------:R1:W-:Y:S01]  /*71a0*/  @!P2 LDGSTS.E.BYPASS.LTC128B.128 [R230+0xb000], desc[UR22][R8.64+0x80] ;  /* 0x0b00008008e6afae */ /* 0x0003e2000b901d56 */
[----:B------:R-:W-:-:S03]  /*71b0*/  @!P4 LEA.HI.X R7, R0, R7, R3, 0x1, P5 ;  /* 0x000000070007c211 */ /* 0x000fc600028f0c03 */
[----:B------:R-:W-:Y:S01]  /*71c0*/  @P4 STS.128 [R230+0x9800], RZ ;  /* 0x009800ffe6004388 */ /* 0x000fe20000000c00 */
[C---:B----4-:R-:W-:Y:S02]  /*71d0*/  @!P2 LEA R2, P0, R0.reuse, R14, 0x1 ;  /* 0x0000000e0002a211 */ /* 0x050fe400078008ff */
[C---:B---3--:R-:W-:Y:S01]  /*71e0*/  @!P3 LEA R4, P1, R0.reuse, R12, 0x1 ;  /* 0x0000000c0004b211 */ /* 0x048fe200078208ff */
[----:B------:R-:W-:Y:S01]  /*71f0*/  @!PT LDS RZ, [RZ] ;  /* 0x00000000fffff984 */ /* 0x000fe20000000800 */
[----:B------:R-:W-:Y:S01]  /*7200*/  @!PT LDS RZ, [RZ] ;  /* 0x00000000fffff984 */ /* 0x000fe20000000800 */
[----:B------:R-:W-:Y:S01]  /*7210*/  @!PT LDS RZ, [RZ] ;  /* 0x00000000fffff984 */ /* 0x000fe20000000800 */
[----:B------:R-:W-:Y:S03]  /*7220*/  @!P4 LDGSTS.E.BYPASS.LTC128B.128 [R230+0x9800], desc[UR22][R6.64] ;  /* 0x0980000006e6cfae */ /* 0x000fe6000b901d56 */
[C-C-:B------:R-:W-:Y:S01]  /*7230*/  @!P3 LEA.HI.X R5, R0.reuse, R13, R3.reuse, 0x1, P1 ;  /* 0x0000000d0005b211 */ /* 0x140fe200008f0c03 */
[----:B------:R-:W-:Y:S01]  /*7240*/  @P3 STS.128 [R230+0xa800], RZ ;  /* 0x00a800ffe6003388 */ /* 0x000fe20000000c00 */
[----:B------:R-:W-:-:S03]  /*7250*/  @!P2 LEA.HI.X R3, R0, R15, R3, 0x1, P0 ;  /* 0x0000000f0003a211 */ /* 0x000fc600000f0c03 */
[----:B------:R-:W-:Y:S01]  /*7260*/  @!PT LDS RZ, [RZ] ;  /* 0x00000000fffff984 */ /* 0x000fe20000000800 */
[----:B------:R-:W-:Y:S01]  /*7270*/  @!PT LDS RZ, [RZ] ;  /* 0x00000000fffff984 */ /* 0x000fe20000000800 */
[----:B------:R-:W-:Y:S01]  /*7280*/  @!PT LDS RZ, [RZ] ;  /* 0x00000000fffff984 */ /* 0x000fe20000000800 */
[----:B------:R2:W-:Y:S04]  /*7290*/  @!P3 LDGSTS.E.BYPASS.LTC128B.128 [R230+0xa800], desc[UR22][R4.64+0x40] ;  /* 0x0a80004004e6bfae */ /* 0x0005e8000b901d56 */
[----:B------:R-:W-:Y:S04]  /*72a0*/  @P2 STS.128 [R230+0xb800], RZ ;  /* 0x00b800ffe6002388 */ /* 0x000fe80000000c00 */
[----:B------:R-:W-:Y:S01]  /*72b0*/  @!PT LDS RZ, [RZ] ;  /* 0x00000000fffff984 */ /* 0x000fe20000000800 */
[----:B------:R-:W-:Y:S01]  /*72c0*/  @!PT LDS RZ, [RZ] ;  /* 0x00000000fffff984 */ /* 0x000fe20000000800 */
[----:B------:R-:W-:Y:S01]  /*72d0*/  @!PT LDS RZ, [RZ] ;  /* 0x00000000fffff984 */ /* 0x000fe20000000800 */
[----:B------:R3:W-:Y:S04]  /*72e0*/  @!P2 LDGSTS.E.BYPASS.LTC128B.128 [R230+0xb800], desc[UR22][R2.64+0x80] ;  /* 0x0b80008002e6afae */ /* 0x0007e8000b901d56 */
[----:B-1----:R-:W-:Y:S04]  /*72f0*/  LDSM.16.M88.4 R8, [R228+0x1000] ;  /* 0x00100000e408783b */ /* 0x002fe80000000200 */
[----:B------:R-:W1:Y:S04]  /*7300*/  LDSM.16.M88.4 R28, [R225+0x6400] ;  /* 0x00640000e11c783b */ /* 0x000e680000000200 */
[----:B------:R-:W4:Y:S04]  /*7310*/  LDSM.16.M88.4 R16, [R225+0x6000] ;  /* 0x00600000e110783b */ /* 0x000f280000000200 */
[----:B------:R-:W5:Y:S04]  /*7320*/  LDSM.16.M88.4 R24, [R225+0x6800] ;  /* 0x00680000e118783b */ /* 0x000f680000000200 */
[----:B------:R-:W3:Y:S04]  /*7330*/  LDSM.16.M88.4 R20, [R225+0x6c00] ;  /* 0x006c0000e114783b */ /* 0x000ee80000000200 */
[----:B--2---:R-:W-:Y:S04]  /*7340*/  LDSM.16.M88.4 R4, [R229+0x1000] ;  /* 0x00100000e504783b */ /* 0x004fe80000000200 */
[----:B------:R-:W2:Y:S04]  /*7350*/  LDSM.16.M88.4 R40, [R227+0x6400] ;  /* 0x00640000e328783b */ /* 0x000ea80000000200 */
[----:B------:R-:W2:Y:S04]  /*7360*/  LDSM.16.M88.4 R12, [R228] ;  /* 0x00000000e40c783b */ /* 0x000ea80000000200 */
[----:B------:R-:W2:Y:S04]  /*7370*/  LDSM.16.M88.4 R44, [R227+0x6000] ;  /* 0x00600000e32c783b */ /* 0x000ea80000000200 */
[----:B------:R-:W2:Y:S04]  /*7380*/  LDSM.16.M88.4 R36, [R227+0x6800] ;  /* 0x00680000e324783b */ /* 0x000ea80000000200 */
[----:B------:R-:W2:Y:S01]  /*7390*/  LDSM.16.M88.4 R32, [R227+0x6c00] ;  /* 0x006c0000e320783b */ /* 0x000ea20000000200 */
[C---:B-1----:R-:W-:Y:S03]  /*73a0*/  HMMA.16816.F32 R64, R8.reuse, R30, RZ ;  /* 0x0000001e0840723c */ /* 0x042fe600000018ff */
[----:B------:R-:W0:Y:S03]  /*73b0*/  LDGDEPBAR ;  /* 0x00000000000079af */ /* 0x000e260000000000 */
[C---:B----4-:R-:W-:Y:S06]  /*73c0*/  HMMA.16816.F32 R180, R8.reuse, R16, RZ ;  /* 0x0000001008b4723c */ /* 0x050fec00000018ff */
[C---:B------:R-:W-:Y:S06]  /*73d0*/  HMMA.16816.F32 R108, R8.reuse, R28, RZ ;  /* 0x0000001c086c723c */ /* 0x040fec00000018ff */
[C---:B-----5:R-:W-:Y:S06]  /*73e0*/  HMMA.16816.F32 R60, R8.reuse, R24, RZ ;  /* 0x00000018083c723c */ /* 0x060fec00000018ff */
[C---:B---3--:R-:W-:Y:S06]  /*73f0*/  HMMA.16816.F32 R52, R8.reuse, R20, RZ ;  /* 0x000000140834723c */ /* 0x048fec00000018ff */
[C---:B------:R-:W-:Y:S06]  /*7400*/  HMMA.16816.F32 R176, R8.reuse, R18, RZ ;  /* 0x0000001208b0723c */ /* 0x040fec00000018ff */
[C---:B------:R-:W-:Y:S06]  /*7410*/  HMMA.16816.F32 R56, R8.reuse, R26, RZ ;  /* 0x0000001a0838723c */ /* 0x040fec00000018ff */
[----:B------:R-:W-:Y:S01]  /*7420*/  HMMA.16816.F32 R48, R8, R22, RZ ;  /* 0x000000160830723c */ /* 0x000fe200000018ff */
[----:B------:R-:W1:Y:S05]  /*7430*/  LDSM.16.M88.4 R8, [R229] ;  /* 0x00000000e508783b */ /* 0x000e6a0000000200 */
[----:B--2---:R-:W-:Y:S06]  /*7440*/  HMMA.16816.F32 R200, R4, R42, R64 ;  /* 0x0000002a04c8723c */ /* 0x004fec0000001840 */
[----:B------:R-:W-:Y:S06]  /*7450*/  HMMA.16816.F32 R64, R12, R24, RZ ;  /* 0x000000180c40723c */ /* 0x000fec00000018ff */
[C---:B------:R-:W-:Y:S06]  /*7460*/  HMMA.16816.F32 R208, R4.reuse, R44, R180 ;  /* 0x0000002c04d0723c */ /* 0x040fec00000018b4 */
[C---:B------:R-:W-:Y:S06]  /*7470*/  HMMA.16816.F32 R212, R4.reuse, R40, R108 ;  /* 0x0000002804d4723c */ /* 0x040fec000000186c */
[C---:B------:R-:W-:Y:S06]  /*7480*/  HMMA.16816.F32 R216, R4.reuse, R36, R60 ;  /* 0x0000002404d8723c */ /* 0x040fec000000183c */
[C---:B------:R-:W-:Y:S01]  /*7490*/  HMMA.16816.F32 R220, R4.reuse, R32, R52 ;  /* 0x0000002004dc723c */ /* 0x040fe20000001834 */
[----:B------:R-:W-:Y:S05]  /*74a0*/  LDSM.16.M88.4 R52, [R225+0x7400] ;  /* 0x00740000e134783b */ /* 0x000fea0000000200 */
[C---:B------:R-:W-:Y:S06]  /*74b0*/  HMMA.16816.F32 R192, R4.reuse, R46, R176 ;  /* 0x0000002e04c0723c */ /* 0x040fec00000018b0 */
[C---:B------:R-:W-:Y:S01]  /*74c0*/  HMMA.16816.F32 R204, R4.reuse, R38, R56 ;  /* 0x0000002604cc723c */ /* 0x040fe20000001838 */
[----:B------:R-:W-:Y:S05]  /*74d0*/  LDSM.16.M88.4 R56, [R225+0x7000] ;  /* 0x00700000e138783b */ /* 0x000fea0000000200 */
[----:B------:R-:W-:Y:S01]  /*74e0*/  HMMA.16816.F32 R248, R4, R34, R48 ;  /* 0x0000002204f8723c */ /* 0x000fe20000001830 */
[----:B------:R-:W-:Y:S04]  /*74f0*/  LDSM.16.M88.4 R4, [R228+0x2000] ;  /* 0x00200000e404783b */ /* 0x000fe80000000200 */
[----:B------:R-:W2:Y:S01]  /*7500*/  LDSM.16.M88.4 R48, [R225+0x7800] ;  /* 0x00780000e130783b */ /* 0x000ea20000000200 */
[C---:B------:R-:W-:Y:S06]  /*7510*/  HMMA.16816.F32 R60, R12.reuse, R16, RZ ;  /* 0x000000100c3c723c */ /* 0x040fec00000018ff */
[C---:B------:R-:W-:Y:S06]  /*7520*/  HMMA.16816.F32 R188, R12.reuse, R18, RZ ;  /* 0x000000120cbc723c */ /* 0x040fec00000018ff */
[C---:B------:R-:W-:Y:S06]  /*7530*/  HMMA.16816.F32 R16, R12.reuse, R28, RZ ;  /* 0x0000001c0c10723c */ /* 0x040fec00000018ff */
[C---:B------:R-:W-:Y:S06]  /*7540*/  HMMA.16816.F32 R108, R12.reuse, R20, RZ ;  /* 0x000000140c6c723c */ /* 0x040fec00000018ff */
[C---:B------:R-:W-:Y:S01]  /*7550*/  HMMA.16816.F32 R180, R12.reuse, R30, RZ ;  /* 0x0000001e0cb4723c */ /* 0x040fe200000018ff */
[----:B------:R-:W3:Y:S05]  /*7560*/  LDSM.16.M88.4 R28, [R225+0x7c00] ;  /* 0x007c0000e11c783b */ /* 0x000eea0000000200 */
[C---:B------:R-:W-:Y:S06]  /*7570*/  HMMA.16816.F32 R184, R12.reuse, R26, RZ ;  /* 0x0000001a0cb8723c */ /* 0x040fec00000018ff */
[----:B------:R-:W-:Y:S06]  /*7580*/  HMMA.16816.F32 R176, R12, R22, RZ ;  /* 0x000000160cb0723c */ /* 0x000fec00000018ff */
[C---:B-1----:R-:W-:Y:S06]  /*7590*/  HMMA.16816.F32 R12, R8.reuse, R36, R64 ;  /* 0x00000024080c723c */ /* 0x042fec0000001840 */
[C---:B------:R-:W-:Y:S06]  /*75a0*/  HMMA.16816.F32 R20, R8.reuse, R40, R16 ;  /* 0x000000280814723c */ /* 0x040fec0000001810 */
[C---:B------:R-:W-:Y:S06]  /*75b0*/  HMMA.16816.F32 R16, R8.reuse, R32, R108 ;  /* 0x000000200810723c */ /* 0x040fec000000186c */
[----:B------:R-:W-:Y:S01]  /*75c0*/  HMMA.16816.F32 R64, R8, R34, R176 ;  /* 0x000000220840723c */ /* 0x000fe200000018b0 */
[----:B------:R-:W-:Y:S05]  /*75d0*/  LDSM.16.M88.4 R32, [R227+0x7800] ;  /* 0x00780000e320783b */ /* 0x000fea0000000200 */
[----:B--2---:R-:W-:Y:S01]  /*75e0*/  HMMA.16816.F32 R176, R4, R48, R12 ;  /* 0x0000003004b0723c */ /* 0x004fe2000000180c */
[----:B------:R-:W1:Y:S05]  /*75f0*/  LDSM.16.M88.4 R12, [R228+0x3000] ;  /* 0x00300000e40c783b */ /* 0x000e6a0000000200 */
[C---:B------:R-:W-:Y:S06]  /*7600*/  HMMA.16816.F32 R24, R8.reuse, R44, R60 ;  /* 0x0000002c0818723c */ /* 0x040fec000000183c */
[C---:B------:R-:W-:Y:S06]  /*7610*/  HMMA.16816.F32 R44, R8.reuse, R46, R188 ;  /* 0x0000002e082c723c */ /* 0x040fec00000018bc */
[C---:B------:R-:W-:Y:S01]  /*7620*/  HMMA.16816.F32 R60, R8.reuse, R42, R180 ;  /* 0x0000002a083c723c */ /* 0x040fe200000018b4 */
[----:B------:R-:W-:Y:S05]  /*7630*/  LDSM.16.M88.4 R40, [R227+0x7000] ;  /* 0x00700000e328783b */ /* 0x000fea0000000200 */
[----:B------:R-:W-:Y:S01]  /*7640*/  HMMA.16816.F32 R180, R8, R38, R184 ;  /* 0x0000002608b4723c */ /* 0x000fe200000018b8 */
[----:B------:R-:W-:Y:S04]  /*7650*/  LDSM.16.M88.4 R8, [R229+0x3000] ;  /* 0x00300000e508783b */ /* 0x000fe80000000200 */
[----:B------:R-:W-:Y:S01]  /*7660*/  LDSM.16.M88.4 R36, [R227+0x7400] ;  /* 0x00740000e324783b */ /* 0x000fe20000000200 */
[C---:B---3--:R-:W-:Y:S03]  /*7670*/  HMMA.16816.F32 R108, R4.reuse, R28, R16 ;  /* 0x0000001c046c723c */ /* 0x048fe60000001810 */
[----:B------:R-:W2:Y:S03]  /*7680*/  LDSM.16.M88.4 R16, [R229+0x2000] ;  /* 0x00200000e510783b */ /* 0x000ea60000000200 */
[----:B------:R-:W-:Y:S06]  /*7690*/  HMMA.16816.F32 R188, R4, R52, R20 ;  /* 0x0000003404bc723c */ /* 0x000fec0000001814 */
[----:B-1----:R-:W-:Y:S06]  /*76a0*/  HMMA.16816.F32 R240, R12, R28, R220 ;  /* 0x0000001c0cf0723c */ /* 0x002fec00000018dc */
[C---:B------:R-:W-:Y:S06]  /*76b0*/  HMMA.16816.F32 R44, R4.reuse, R58, R44 ;  /* 0x0000003a042c723c */ /* 0x040fec000000182c */
[C---:B------:R-:W-:Y:S06]  /*76c0*/  HMMA.16816.F32 R20, R4.reuse, R50, R180 ;  /* 0x000000320414723c */ /* 0x040fec00000018b4 */
[C---:B------:R-:W-:Y:S06]  /*76d0*/  HMMA.16816.F32 R196, R4.reuse, R56, R24 ;  /* 0x0000003804c4723c */ /* 0x040fec0000001818 */
[----:B------:R-:W-:Y:S01]  /*76e0*/  HMMA.16816.F32 R24, R4, R54, R60 ;  /* 0x000000360418723c */ /* 0x000fe2000000183c */
[----:B------:R-:W1:Y:S01]  /*76f0*/  LDSM.16.M88.4 R60, [R227+0x7c00] ;  /* 0x007c0000e33c783b */ /* 0x000e620000000200 */
[----:B------:R-:W-:-:S02]  /*7700*/  IMAD.MOV.U32 R3, RZ, RZ, R241 ;  /* 0x000000ffff037224 */ /* 0x000fc400078e00f1 */
[----:B------:R-:W-:Y:S02]  /*7710*/  IMAD.MOV.U32 R2, RZ, RZ, R242 ;  /* 0x000000ffff027224 */ /* 0x000fe400078e00f2 */
[----:B------:R-:W-:Y:S01]  /*7720*/  HMMA.16816.F32 R180, R12, R56, R208 ;  /* 0x000000380cb4723c */ /* 0x000fe200000018d0 */
[----:B------:R-:W-:-:S05]  /*7730*/  IMAD.MOV.U32 R0, RZ, RZ, R243 ;  /* 0x000000ffff007224 */ /* 0x000fca00078e00f3 */
[C---:B------:R-:W-:Y:S06]  /*7740*/  HMMA.16816.F32 R56, R12.reuse, R58, R192 ;  /* 0x0000003a0c38723c */ /* 0x040fec00000018c0 */
[C---:B------:R-:W-:Y:S06]  /*7750*/  HMMA.16816.F32 R192, R12.reuse, R54, R200 ;  /* 0x000000360cc0723c */ /* 0x040fec00000018c8 */
[----:B------:R-:W-:Y:S06]  /*7760*/  HMMA.16816.F32 R200, R12, R48, R216 ;  /* 0x000000300cc8723c */ /* 0x000fec00000018d8 */
[----:B------:R-:W-:Y:S01]  /*7770*/  HMMA.16816.F32 R64, R4, R30, R64 ;  /* 0x0000001e0440723c */ /* 0x000fe20000001840 */
[----:B------:R-:W-:Y:S01]  /*7780*/  IMAD.MOV.U32 R48, RZ, RZ, R240 ;  /* 0x000000ffff307224 */ /* 0x000fe200078e00f0 */
[----:B------:R-:W-:Y:S04]  /*7790*/  LDSM.16.M88.4 R4, [R228+0x4000] ;  /* 0x00400000e404783b */ /* 0x000fe80000000200 */
[----:B------:R-:W-:Y:S06]  /*77a0*/  HMMA.16816.F32 R204, R12, R50, R204 ;  /* 0x000000320ccc723c */ /* 0x000fec00000018cc */
[C---:B--2---:R-:W-:Y:S01]  /*77b0*/  HMMA.16816.F32 R240, R16.reuse, R42, R44 ;  /* 0x0000002a10f0723c */ /* 0x044fe2000000182c */
[----:B------:R-:W2:Y:S05]  /*77c0*/  LDSM.16.M88.4 R44, [R225+0x8000] ;  /* 0x00800000e12c783b */ /* 0x000eaa0000000200 */
[----:B------:R-:W-:Y:S01]  /*77d0*/  HMMA.16816.F32 R208, R16, R34, R20 ;  /* 0x0000002210d0723c */ /* 0x000fe20000001814 */
[----:B------:R-:W3:Y:S05]  /*77e0*/  LDSM.16.M88.4 R20, [R228+0x5000] ;  /* 0x00500000e414783b */ /* 0x000eea0000000200 */
[C---:B------:R-:W-:Y:S06]  /*77f0*/  HMMA.16816.F32 R184, R12.reuse, R52, R212 ;  /* 0x000000340cb8723c */ /* 0x040fec00000018d4 */
[----:B------:R-:W-:Y:S01]  /*7800*/  HMMA.16816.F32 R248, R12, R30, R248 ;  /* 0x0000001e0cf8723c */ /* 0x000fe200000018f8 */
[----:B------:R-:W4:Y:S04]  /*7810*/  LDSM.16.M88.4 R28, [R225+0x8400] ;  /* 0x00840000e11c783b */ /* 0x000f280000000200 */
[----:B------:R-:W-:Y:S01]  /*7820*/  LDSM.16.M88.4 R12, [R229+0x5000] ;  /* 0x00500000e50c783b */ /* 0x000fe20000000200 */
[-C--:B------:R-:W-:Y:S06]  /*7830*/  HMMA.16816.F32 R244, R16, R40.reuse, R196 ;  /* 0x0000002810f4723c */ /* 0x080fec00000018c4 */
[----:B------:R-:W-:Y:S06]  /*7840*/  HMMA.16816.F32 R52, R8, R40, R180 ;  /* 0x000000280834723c */ /* 0x000fec00000018b4 */
[----:B------:R-:W-:Y:S01]  /*7850*/  HMMA.16816.F32 R216, R16, R38, R24 ;  /* 0x0000002610d8723c */ /* 0x000fe20000001818 */
[----:B------:R-:W-:Y:S01]  /*7860*/  IMAD.MOV.U32 R180, RZ, RZ, R48 ;  /* 0x000000ffffb47224 */ /* 0x000fe200078e0030 */
[----:B------:R-:W5:Y:S01]  /*7870*/  LDSM.16.M88.4 R24, [R225+0x8800] ;  /* 0x00880000e118783b */ /* 0x000f620000000200 */
[----:B------:R-:W-:-:S02]  /*7880*/  IMAD.MOV.U32 R181, RZ, RZ, R3 ;  /* 0x000000ffffb57224 */ /* 0x000fc400078e0003 */
[----:B------:R-:W-:Y:S01]  /*7890*/  IMAD.MOV.U32 R182, RZ, RZ, R2 ;  /* 0x000000ffffb67224 */ /* 0x000fe200078e0002 */
[----:B------:R-:W5:Y:S01]  /*78a0*/  LDSM.16.M88.4 R48, [R225+0x8c00] ;  /* 0x008c0000e130783b */ /* 0x000f620000000200 */
[----:B------:R-:W-:Y:S01]  /*78b0*/  HMMA.16816.F32 R220, R16, R36, R188 ;  /* 0x0000002410dc723c */ /* 0x000fe200000018bc */
[----:B------:R-:W-:Y:S02]  /*78c0*/  IMAD.MOV.U32 R183, RZ, RZ, R0 ;  /* 0x000000ffffb77224 */ /* 0x000fe400078e0000 */
[----:B------:R-:W-:-:S03]  /*78d0*/  IMAD.U32 R0, RZ, RZ, UR17 ;  /* 0x00000011ff007e24 */ /* 0x000fc6000f8e00ff */
[----:B------:R-:W-:Y:S01]  /*78e0*/  HMMA.16816.F32 R212, R16, R32, R176 ;  /* 0x0000002010d4723c */ /* 0x000fe200000018b0 */
[----:B------:R-:W-:-:S04]  /*78f0*/  IMAD R0, R0, 0x40, R107 ;  /* 0x0000004000007824 */ /* 0x000fc800078e026b */
[C---:B------:R-:W-:Y:S01]  /*7900*/  VIADD R2, R0.reuse, 0x1 ;  /* 0x0000000100027836 */ /* 0x040fe20000000000 */
[----:B------:R-:W-:Y:S01]  /*7910*/  HMMA.16816.F32 R56, R8, R42, R56 ;  /* 0x0000002a0838723c */ /* 0x000fe20000001838 */
[C---:B------:R-:W-:Y:S01]  /*7920*/  ISETP.GE.AND P5, PT, R0.reuse, R238, PT ;  /* 0x000000ee0000720c */ /* 0x040fe20003fa6270 */
[C---:B------:R-:W-:Y:S01]  /*7930*/  VIADD R3, R0.reuse, 0x8 ;  /* 0x0000000800037836 */ /* 0x040fe20000000000 */
[CC--:B------:R-:W-:Y:S02]  /*7940*/  ISETP.GE.AND P6, PT, R0.reuse, R236.reuse, PT ;  /* 0x000000ec0000720c */ /* 0x0c0fe40003fc6270 */
[----:B------:R-:W-:Y:S01]  /*7950*/  ISETP.GE.AND P1, PT, R0, R235, PT ;  /* 0x000000eb0000720c */ /* 0x000fe20003f26270 */
[----:B-1----:R-:W-:Y:S01]  /*7960*/  HMMA.16816.F32 R196, R16, R60, R108 ;  /* 0x0000003c10c4723c */ /* 0x002fe2000000186c */
[----:B------:R-:W-:Y:S02]  /*7970*/  ISETP.GE.AND P0, PT, R2, R236, PT ;  /* 0x000000ec0200720c */ /* 0x000fe40003f06270 */
[----:B------:R-:W-:-:S02]  /*7980*/  ISETP.LT.OR P5, PT, R0, R234, P5 ;  /* 0x000000ea0000720c */ /* 0x000fc40002fa1670 */
[CC--:B------:R-:W-:Y:S01]  /*7990*/  ISETP.LT.OR P6, PT, R0.reuse, R232.reuse, P6 ;  /* 0x000000e80000720c */ /* 0x0c0fe200037c1670 */
[----:B------:R-:W-:Y:S01]  /*79a0*/  HMMA.16816.F32 R188, R16, R62, R64 ;  /* 0x0000003e10bc723c */ /* 0x000fe20000001840 */
[----:B------:R-:W-:Y:S01]  /*79b0*/  LDSM.16.M88.4 R16, [R229+0x4000] ;  /* 0x00400000e510783b */ /* 0x000fe20000000200 */
[----:B------:R-:W-:Y:S02]  /*79c0*/  ISETP.LT.OR P1, PT, R0, R231, P1 ;  /* 0x000000e70000720c */ /* 0x000fe40000f21670 */
[----:B------:R-:W-:Y:S02]  /*79d0*/  ISETP.LT.OR P0, PT, R2, R232, P0 ;  /* 0x000000e80200720c */ /* 0x000fe40000701670 */
[C---:B------:R-:W-:Y:S06]  /*79e0*/  HMMA.16816.F32 R176, R8.reuse, R32, R200 ;  /* 0x0000002008b0723c */ /* 0x040fec00000018c8 */
[C---:B------:R-:W-:Y:S01]  /*79f0*/  HMMA.16816.F32 R40, R8.reuse, R34, R204 ;  /* 0x000000220828723c */ /* 0x040fe200000018cc */
[----:B------:R-:W1:Y:S05]  /*7a00*/  LDSM.16.M88.4 R32, [R227+0x8000] ;  /* 0x00800000e320783b */ /* 0x000e6a0000000200 */
[C---:B------:R-:W-:Y:S06]  /*7a10*/  HMMA.16816.F32 R64, R8.reuse, R36, R184 ;  /* 0x000000240840723c */ /* 0x040fec00000018b8 */
[C---:B------:R-:W-:Y:S06]  /*7a20*/  HMMA.16816.F32 R108, R8.reuse, R38, R192 ;  /* 0x00000026086c723c */ /* 0x040fec00000018c0 */
[C---:B------:R-:W-:Y:S06]  /*7a30*/  HMMA.16816.F32 R184, R8.reuse, R60, R180 ;  /* 0x0000003c08b8723c */ /* 0x040fec00000018b4 */
[----:B------:R-:W-:Y:S06]  /*7a40*/  HMMA.16816.F32 R248, R8, R62, R248 ;  /* 0x0000003e08f8723c */ /* 0x000fec00000018f8 */
[-C--:B--2---:R-:W-:Y:S06]  /*7a50*/  HMMA.16816.F32 R8, R4, R44.reuse, R244 ;  /* 0x0000002c0408723c */ /* 0x084fec00000018f4 */
[----:B---3--:R-:W-:Y:S06]  /*7a60*/  HMMA.16816.F32 R36, R20, R44, R52 ;  /* 0x0000002c1424723c */ /* 0x008fec0000001834 */
        /* <DEDUP_REMOVED lines=8> */
[----:B------:R-:W2:Y:S05]  /*7af0*/  LDSM.16.M88.4 R4, [R227+0x8400] ;  /* 0x00840000e304783b */ /* 0x000eaa0000000200 */
[----:B------:R-:W-:Y:S06]  /*7b00*/  HMMA.16816.F32 R188, R20, R26, R40 ;  /* 0x0000001a14bc723c */ /* 0x000fec0000001828 */
[-C--:B-1----:R-:W-:Y:S06]  /*7b10*/  HMMA.16816.F32 R40, R16, R32.reuse, R8 ;  /* 0x000000201028723c */ /* 0x082fec0000001808 */
[C---:B------:R-:W-:Y:S06]  /*7b20*/  HMMA.16816.F32 R8, R12.reuse, R32, R36 ;  /* 0x000000200c08723c */ /* 0x040fec0000001824 */
[-C--:B------:R-:W-:Y:S06]  /*7b30*/  HMMA.16816.F32 R44, R12, R34.reuse, R44 ;  /* 0x000000220c2c723c */ /* 0x080fec000000182c */
[----:B------:R-:W-:Y:S06]  /*7b40*/  HMMA.16816.F32 R32, R16, R34, R60 ;  /* 0x000000221020723c */ /* 0x000fec000000183c */
[----:B------:R-:W-:Y:S01]  /*7b50*/  HMMA.16816.F32 R52, R20, R28, R64 ;  /* 0x0000001c1434723c */ /* 0x000fe20000001840 */
[----:B------:R-:W-:-:S02]  /*7b60*/  FSEL R56, R40, -INF , !P5 ;  /* 0xff80000028387808 */ /* 0x000fc40006800000 */
[----:B------:R-:W-:-:S03]  /*7b70*/  ISETP.GE.AND P5, PT, R0, R237, PT ;  /* 0x000000ed0000720c */ /* 0x000fc60003fa6270 */
[----:B------:R-:W-:Y:S01]  /*7b80*/  FSEL R101, R10, -INF , !P1 ;  /* 0xff8000000a657808 */ /* 0x000fe20004800000 */
[----:B------:R-:W-:Y:S01]  /*7b90*/  HMMA.16816.F32 R108, R20, R30, R108 ;  /* 0x0000001e146c723c */ /* 0x000fe2000000186c */
[----:B------:R-:W-:Y:S02]  /*7ba0*/  FSEL R65, R8, -INF , !P6 ;  /* 0xff80000008417808 */ /* 0x000fe40007000000 */
[----:B------:R-:W-:Y:S02]  /*7bb0*/  FSEL R106, R9, -INF , !P0 ;  /* 0xff800000096a7808 */ /* 0x000fe40004000000 */
[C---:B------:R-:W-:Y:S01]  /*7bc0*/  ISETP.GE.AND P6, PT, R2.reuse, R238, PT ;  /* 0x000000ee0200720c */ /* 0x040fe20003fc6270 */
[----:B--2---:R-:W-:Y:S01]  /*7bd0*/  HMMA.16816.F32 R28, R16, R4, R180 ;  /* 0x00000004101c723c */ /* 0x004fe200000018b4 */
[C---:B------:R-:W-:Y:S02]  /*7be0*/  ISETP.GE.AND P1, PT, R2.reuse, R237, PT ;  /* 0x000000ed0200720c */ /* 0x040fe40003f26270 */
[----:B------:R-:W-:-:S02]  /*7bf0*/  ISETP.GE.AND P0, PT, R2, R235, PT ;  /* 0x000000eb0200720c */ /* 0x000fc40003f06270 */
[C---:B------:R-:W-:Y:S01]  /*7c00*/  ISETP.LT.OR P6, PT, R2.reuse, R234, P6 ;  /* 0x000000ea0200720c */ /* 0x040fe200037c1670 */
[C---:B------:R-:W-:Y:S01]  /*7c10*/  HMMA.16816.F32 R184, R20.reuse, R48, R184 ;  /* 0x0000003014b8723c */ /* 0x040fe200000018b8 */
[C---:B------:R-:W-:Y:S02]  /*7c20*/  ISETP.LT.OR P1, PT, R2.reuse, R233, P1 ;  /* 0x000000e90200720c */ /* 0x040fe40000f21670 */
[----:B------:R-:W-:Y:S01]  /*7c30*/  ISETP.LT.OR P0, PT, R2, R231, P0 ;  /* 0x000000e70200720c */ /* 0x000fe20000701670 */
[C---:B------:R-:W-:Y:S01]  /*7c40*/  VIADD R2, R0.reuse, 0x9 ;  /* 0x0000000900027836 */ /* 0x040fe20000000000 */
[----:B------:R-:W-:Y:S01]  /*7c50*/  ISETP.LT.OR P5, PT, R0, R233, P5 ;  /* 0x000000e90000720c */ /* 0x000fe20002fa1670 */
[----:B------:R-:W-:Y:S01]  /*7c60*/  HMMA.16816.F32 R176, R20, R24, R176 ;  /* 0x0000001814b0723c */ /* 0x000fe200000018b0 */
[----:B------:R-:W-:Y:S02]  /*7c70*/  FSEL R66, R11, -INF , !P0 ;  /* 0xff8000000b427808 */ /* 0x000fe40004000000 */
[----:B------:R-:W-:Y:S01]  /*7c80*/  FSEL R59, R42, -INF , !P5 ;  /* 0xff8000002a3b7808 */ /* 0x000fe20006800000 */
[----:B------:R-:W1:Y:S01]  /*7c90*/  LDSM.16.M88.4 R8, [R227+0x8800] ;  /* 0x00880000e308783b */ /* 0x000e620000000200 */
[----:B------:R-:W-:Y:S01]  /*7ca0*/  ISETP.GE.AND P5, PT, R3, R238, PT ;  /* 0x000000ee0300720c */ /* 0x000fe20003fa6270 */
[----:B------:R-:W-:Y:S01]  /*7cb0*/  HMMA.16816.F32 R24, R12, R4, R52 ;  /* 0x000000040c18723c */ /* 0x000fe20000001834 */
[----:B------:R-:W-:-:S02]  /*7cc0*/  ISETP.GE.AND P0, PT, R2, R236, PT ;  /* 0x000000ec0200720c */ /* 0x000fc40003f06270 */
[----:B------:R-:W-:Y:S02]  /*7cd0*/  ISETP.LT.OR P5, PT, R3, R234, P5 ;  /* 0x000000ea0300720c */ /* 0x000fe40002fa1670 */
[----:B------:R-:W-:Y:S01]  /*7ce0*/  ISETP.LT.OR P0, PT, R2, R232, P0 ;  /* 0x000000e80200720c */ /* 0x000fe20000701670 */
[-C--:B------:R-:W-:Y:S01]  /*7cf0*/  HMMA.16816.F32 R52, R16, R6.reuse, R216 ;  /* 0x000000061034723c */ /* 0x080fe200000018d8 */
[----:B------:R-:W-:Y:S02]  /*7d00*/  FSEL R49, R41, -INF , !P6 ;  /* 0xff80000029317808 */ /* 0x000fe40007000000 */
[----:B------:R-:W-:Y:S02]  /*7d10*/  FSEL R61, R43, -INF , !P1 ;  /* 0xff8000002b3d7808 */ /* 0x000fe40004800000 */
[----:B------:R-:W-:Y:S01]  /*7d20*/  FSEL R57, R32, -INF , !P5 ;  /* 0xff80000020397808 */ /* 0x000fe20006800000 */
[----:B------:R-:W-:Y:S01]  /*7d30*/  HMMA.16816.F32 R40, R12, R6, R108 ;  /* 0x000000060c28723c */ /* 0x000fe2000000186c */
[C---:B------:R-:W-:Y:S01]  /*7d40*/  ISETP.GE.AND P6, PT, R3.reuse, R236, PT ;  /* 0x000000ec0300720c */ /* 0x040fe20003fc6270 */
[----:B------:R-:W2:Y:S01]  /*7d50*/  LDSM.16.M88.4 R4, [R227+0x8c00] ;  /* 0x008c0000e304783b */ /* 0x000ea20000000200 */
[----:B------:R-:W-:Y:S01]  /*7d60*/  ISETP.GE.AND P1, PT, R3, R235, PT ;  /* 0x000000eb0300720c */ /* 0x000fe20003f26270 */
[----:B------:R-:W-:-:S04]  /*7d70*/  DEPBAR.LE SB0, 0x0 ;  /* 0x000080000000791a */ /* 0x000fc80000000000 */
[----:B------:R-:W-:Y:S01]  /*7d80*/  BAR.SYNC.DEFER_BLOCKING 0x0 ;  /* 0x0000000000007b1d */ /* 0x000fe20000010000 */
[----:B------:R-:W-:Y:S01]  /*7d90*/  ISETP.GE.AND P5, PT, R3, R237, PT ;  /* 0x000000ed0300720c */ /* 0x000fe20003fa6270 */
[----:B------:R-:W-:Y:S01]  /*7da0*/  HMMA.16816.F32 R20, R20, R50, R248 ;  /* 0x000000321414723c */ /* 0x000fe200000018f8 */
[----:B------:R-:W-:Y:S02]  /*7db0*/  FSEL R62, R45, -INF , !P0 ;  /* 0xff8000002d3e7808 */ /* 0x000fe40004000000 */
[----:B------:R-:W-:Y:S02]  /*7dc0*/  ISETP.GE.AND P0, PT, R2, R235, PT ;  /* 0x000000eb0200720c */ /* 0x000fe40003f06270 */
[C---:B------:R-:W-:Y:S02]  /*7dd0*/  ISETP.LT.OR P6, PT, R3.reuse, R232, P6 ;  /* 0x000000e80300720c */ /* 0x040fe400037c1670 */
[C---:B------:R-:W-:Y:S02]  /*7de0*/  ISETP.LT.OR P1, PT, R3.reuse, R231, P1 ;  /* 0x000000e70300720c */ /* 0x040fe40000f21670 */
[----:B------:R-:W-:Y:S01]  /*7df0*/  ISETP.LT.OR P5, PT, R3, R233, P5 ;  /* 0x000000e90300720c */ /* 0x000fe20002fa1670 */
[----:B------:R-:W-:Y:S01]  /*7e00*/  VIADD R3, R0, 0x10 ;  /* 0x0000001000037836 */ /* 0x000fe20000000000 */
[----:B------:R-:W-:-:S02]  /*7e10*/  ISETP.LT.OR P0, PT, R2, R231, P0 ;  /* 0x000000e70200720c */ /* 0x000fc40000701670 */
[----:B------:R-:W-:Y:S02]  /*7e20*/  FSEL R63, R44, -INF , !P6 ;  /* 0xff8000002c3f7808 */ /* 0x000fe40007000000 */
[----:B------:R-:W-:Y:S01]  /*7e30*/  FSEL R64, R46, -INF , !P1 ;  /* 0xff8000002e407808 */ /* 0x000fe20004800000 */
[----:B-1----:R-:W-:Y:S01]  /*7e40*/  HMMA.16816.F32 R36, R16, R8, R212 ;  /* 0x000000081024723c */ /* 0x002fe200000018d4 */
[CC--:B------:R-:W-:Y:S02]  /*7e50*/  ISETP.GE.AND P6, PT, R2.reuse, R238.reuse, PT ;  /* 0x000000ee0200720c */ /* 0x0c0fe40003fc6270 */
[----:B------:R-:W-:Y:S02]  /*7e60*/  ISETP.GE.AND P1, PT, R2, R237, PT ;  /* 0x000000ed0200720c */ /* 0x000fe40003f26270 */
[----:B------:R-:W-:Y:S02]  /*7e70*/  FSEL R60, R47, -INF , !P0 ;  /* 0xff8000002f3c7808 */ /* 0x000fe40004000000 */
[----:B------:R-:W-:-:S02]  /*7e80*/  ISETP.GE.AND P0, PT, R3, R238, PT ;  /* 0x000000ee0300720c */ /* 0x000fc40003f06270 */
[CC--:B------:R-:W-:Y:S02]  /*7e90*/  ISETP.LT.OR P6, PT, R2.reuse, R234.reuse, P6 ;  /* 0x000000ea0200720c */ /* 0x0c0fe400037c1670 */
[----:B------:R-:W-:Y:S01]  /*7ea0*/  ISETP.LT.OR P1, PT, R2, R233, P1 ;  /* 0x000000e90200720c */ /* 0x000fe20000f21670 */
[----:B------:R-:W-:Y:S01]  /*7eb0*/  VIADD R2, R0, 0x11 ;  /* 0x0000001100027836 */ /* 0x000fe20000000000 */
[----:B------:R-:W-:Y:S02]  /*7ec0*/  ISETP.LT.OR P0, PT, R3, R234, P0 ;  /* 0x000000ea0300720c */ /* 0x000fe40000701670 */
[----:B------:R-:W-:Y:S02]  /*7ed0*/  FSEL R58, R34, -INF , !P5 ;  /* 0xff800000223a7808 */ /* 0x000fe40006800000 */
[----:B------:R-:W-:Y:S02]  /*7ee0*/  FSEL R48, R33, -INF , !P6 ;  /* 0xff80000021307808 */ /* 0x000fe40007000000 */
[----:B------:R-:W-:-:S02]  /*7ef0*/  FSEL R47, R28, -INF , !P0 ;  /* 0xff8000001c2f7808 */ /* 0x000fc40004000000 */
[C---:B------:R-:W-:Y:S02]  /*7f00*/  ISETP.GE.AND P6, PT, R3.reuse, R237, PT ;  /* 0x000000ed0300720c */ /* 0x040fe40003fc6270 */
[C---:B------:R-:W-:Y:S02]  /*7f10*/  ISETP.GE.AND P5, PT, R3.reuse, R236, PT ;  /* 0x000000ec0300720c */ /* 0x040fe40003fa6270 */
[C---:B------:R-:W-:Y:S02]  /*7f20*/  ISETP.GE.AND P0, PT, R2.reuse, R238, PT ;  /* 0x000000ee0200720c */ /* 0x040fe40003f06270 */
[C---:B------:R-:W-:Y:S02]  /*7f30*/  ISETP.LT.OR P6, PT, R3.reuse, R233, P6 ;  /* 0x000000e90300720c */ /* 0x040fe400037c1670 */
[----:B------:R-:W-:Y:S02]  /*7f40*/  ISETP.LT.OR P5, PT, R3, R232, P5 ;  /* 0x000000e80300720c */ /* 0x000fe40002fa1670 */
[----:B------:R-:W-:-:S02]  /*7f50*/  ISETP.LT.OR P0, PT, R2, R234, P0 ;  /* 0x000000ea0200720c */ /* 0x000fc40000701670 */
[----:B------:R-:W-:Y:S02]  /*7f60*/  FSEL R67, R35, -INF , !P1 ;  /* 0xff80000023437808 */ /* 0x000fe40004800000 */
[----:B------:R-:W-:Y:S01]  /*7f70*/  ISETP.GE.AND P1, PT, R3, R235, PT ;  /* 0x000000eb0300720c */ /* 0x000fe20003f26270 */
[----:B------:R-:W-:Y:S01]  /*7f80*/  HMMA.16816.F32 R32, R12, R8, R176 ;  /* 0x000000080c20723c */ /* 0x000fe200000018b0 */
[----:B------:R-:W-:Y:S02]  /*7f90*/  FSEL R100, R30, -INF , !P6 ;  /* 0xff8000001e647808 */ /* 0x000fe40007000000 */
[----:B------:R-:W-:Y:S02]  /*7fa0*/  FSEL R107, R24, -INF , !P5 ;  /* 0xff800000186b7808 */ /* 0x000fe40006800000 */
[----:B------:R-:W-:Y:S02]  /*7fb0*/  FSEL R46, R29, -INF , !P0 ;  /* 0xff8000001d2e7808 */ /* 0x000fe40004000000 */
[----:B------:R-:W-:-:S02]  /*7fc0*/  ISETP.GE.AND P6, PT, R2, R237, PT ;  /* 0x000000ed0200720c */ /* 0x000fc40003fc6270 */
[C---:B------:R-:W-:Y:S02]  /*7fd0*/  ISETP.GE.AND P5, PT, R2.reuse, R236, PT ;  /* 0x000000ec0200720c */ /* 0x040fe40003fa6270 */
[----:B------:R-:W-:Y:S02]  /*7fe0*/  ISETP.GE.AND P0, PT, R2, R235, PT ;  /* 0x000000eb0200720c */ /* 0x000fe40003f06270 */
[----:B------:R-:W-:Y:S01]  /*7ff0*/  ISETP.LT.OR P1, PT, R3, R231, P1 ;  /* 0x000000e70300720c */ /* 0x000fe20000f21670 */
[----:B------:R-:W-:Y:S01]  /*8000*/  VIADD R3, R0, 0x18 ;  /* 0x0000001800037836 */ /* 0x000fe20000000000 */
[C---:B------:R-:W-:Y:S02]  /*8010*/  ISETP.LT.OR P6, PT, R2.reuse, R233, P6 ;  /* 0x000000e90200720c */ /* 0x040fe400037c1670 */
[C---:B------:R-:W-:Y:S02]  /*8020*/  ISETP.LT.OR P5, PT, R2.reuse, R232, P5 ;  /* 0x000000e80200720c */ /* 0x040fe40002fa1670 */
[----:B------:R-:W-:Y:S01]  /*8030*/  ISETP.LT.OR P0, PT, R2, R231, P0 ;  /* 0x000000e70200720c */ /* 0x000fe20000701670 */
[----:B------:R-:W-:Y:S01]  /*8040*/  VIADD R2, R0, 0x19 ;  /* 0x0000001900027836 */ /* 0x000fe20000000000 */
[----:B------:R-:W-:-:S02]  /*8050*/  FSEL R108, R25, -INF , !P5 ;  /* 0xff800000196c7808 */ /* 0x000fc40006800000 */
[----:B------:R-:W-:Y:S02]  /*8060*/  FSEL R111, R27, -INF , !P0 ;  /* 0xff8000001b6f7808 */ /* 0x000fe40004000000 */
[----:B------:R-:W-:Y:S02]  /*8070*/  ISETP.GE.AND P5, PT, R3, R238, PT ;  /* 0x000000ee0300720c */ /* 0x000fe40003fa6270 */
[----:B------:R-:W-:Y:S02]  /*8080*/  ISETP.GE.AND P0, PT, R2, R236, PT ;  /* 0x000000ec0200720c */ /* 0x000fe40003f06270 */
[----:B------:R-:W-:Y:S02]  /*8090*/  FSEL R178, R31, -INF , !P6 ;  /* 0xff8000001fb27808 */ /* 0x000fe40007000000 */
[----:B------:R-:W-:Y:S01]  /*80a0*/  FSEL R110, R26, -INF , !P1 ;  /* 0xff8000001a6e7808 */ /* 0x000fe20004800000 */
[----:B--2---:R-:W-:Y:S01]  /*80b0*/  HMMA.16816.F32 R28, R12, R4, R184 ;  /* 0x000000040c1c723c */ /* 0x004fe200000018b8 */
[----:B------:R-:W-:-:S02]  /*80c0*/  ISETP.LT.OR P5, PT, R3, R234, P5 ;  /* 0x000000ea0300720c */ /* 0x000fc40002fa1670 */
[C---:B------:R-:W-:Y:S02]  /*80d0*/  ISETP.GE.AND P6, PT, R3.reuse, R236, PT ;  /* 0x000000ec0300720c */ /* 0x040fe40003fc6270 */
[C---:B------:R-:W-:Y:S01]  /*80e0*/  ISETP.GE.AND P1, PT, R3.reuse, R235, PT ;  /* 0x000000eb0300720c */ /* 0x040fe20003f26270 */
[-C--:B------:R-:W-:Y:S01]  /*80f0*/  HMMA.16816.F32 R24, R12, R10.reuse, R188 ;  /* 0x0000000a0c18723c */ /* 0x080fe200000018bc */
[-C--:B------:R-:W-:Y:S02]  /*8100*/  ISETP.LT.OR P0, PT, R2, R232.reuse, P0 ;  /* 0x000000e80200720c */ /* 0x080fe40000701670 */
[----:B------:R-:W-:Y:S02]  /*8110*/  FSEL R45, R52, -INF , !P5 ;  /* 0xff800000342d7808 */ /* 0x000fe40006800000 */
[C---:B------:R-:W-:Y:S01]  /*8120*/  ISETP.LT.OR P6, PT, R3.reuse, R232, P6 ;  /* 0x000000e80300720c */ /* 0x040fe200037c1670 */
[----:B------:R-:W-:Y:S01]  /*8130*/  HMMA.16816.F32 R8, R16, R10, R208 ;  /* 0x0000000a1008723c */ /* 0x000fe200000018d0 */
[----:B------:R-:W-:-:S02]  /*8140*/  ISETP.GE.AND P5, PT, R3, R237, PT ;  /* 0x000000ed0300720c */ /* 0x000fc40003fa6270 */
[----:B------:R-:W-:Y:S02]  /*8150*/  ISETP.LT.OR P1, PT, R3, R231, P1 ;  /* 0x000000e70300720c */ /* 0x000fe40000f21670 */
[----:B------:R-:W-:Y:S01]  /*8160*/  FSEL R109, R41, -INF , !P0 ;  /* 0xff800000296d7808 */ /* 0x000fe20004000000 */
[----:B------:R-:W-:Y:S01]  /*8170*/  HMMA.16816.F32 R12, R12, R6, R20 ;  /* 0x000000060c0c723c */ /* 0x000fe20000001814 */
[----:B------:R-:W-:Y:S02]  /*8180*/  ISETP.GE.AND P0, PT, R2, R235, PT ;  /* 0x000000eb0200720c */ /* 0x000fe40003f06270 */
[----:B------:R-:W-:Y:S02]  /*8190*/  FSEL R52, R40, -INF , !P6 ;  /* 0xff80000028347808 */ /* 0x000fe40007000000 */
[----:B------:R-:W-:Y:S02]  /*81a0*/  FSEL R177, R42, -INF , !P1 ;  /* 0xff8000002ab17808 */ /* 0x000fe40004800000 */
[----:B------:R-:W-:Y:S01]  /*81b0*/  ISETP.LT.OR P5, PT, R3, R233, P5 ;  /* 0x000000e90300720c */ /* 0x000fe20002fa1670 */
[----:B------:R-:W-:Y:S01]  /*81c0*/  VIADD R3, R0, 0x20 ;  /* 0x0000002000037836 */ /* 0x000fe20000000000 */
[----:B------:R-:W-:-:S02]  /*81d0*/  ISETP.GE.AND P6, PT, R2, R238, PT ;  /* 0x000000ee0200720c */ /* 0x000fc40003fc6270 */
[C---:B------:R-:W-:Y:S02]  /*81e0*/  ISETP.GE.AND P1, PT, R2.reuse, R237, PT ;  /* 0x000000ed0200720c */ /* 0x040fe40003f26270 */
[C---:B------:R-:W-:Y:S02]  /*81f0*/  ISETP.LT.OR P0, PT, R2.reuse, R231, P0 ;  /* 0x000000e70200720c */ /* 0x040fe40000701670 */
[C---:B------:R-:W-:Y:S02]  /*8200*/  ISETP.LT.OR P6, PT, R2.reuse, R234, P6 ;  /* 0x000000ea0200720c */ /* 0x040fe400037c1670 */
[----:B------:R-:W-:Y:S01]  /*8210*/  ISETP.LT.OR P1, PT, R2, R233, P1 ;  /* 0x000000e90200720c */ /* 0x000fe20000f21670 */
[----:B------:R-:W-:Y:S01]  /*8220*/  VIADD R2, R0, 0x21 ;  /* 0x0000002100027836 */ /* 0x000fe20000000000 */
[----:B------:R-:W-:Y:S02]  /*8230*/  FSEL R176, R43, -INF , !P0 ;  /* 0xff8000002bb07808 */ /* 0x000fe40004000000 */
[----:B------:R-:W-:Y:S01]  /*8240*/  ISETP.GE.AND P0, PT, R3, R238, PT ;  /* 0x000000ee0300720c */ /* 0x000fe20003f06270 */
[----:B------:R-:W-:Y:S01]  /*8250*/  HMMA.16816.F32 R40, R16, R4, R196 ;  /* 0x000000041028723c */ /* 0x000fe200000018c4 */
[----:B------:R-:W-:-:S02]  /*8260*/  FSEL R55, R55, -INF , !P1 ;  /* 0xff80000037377808 */ /* 0x000fc40004800000 */
[C---:B------:R-:W-:Y:S02]  /*8270*/  ISETP.LT.OR P1, PT, R3.reuse, R234, P0 ;  /* 0x000000ea0300720c */ /* 0x040fe40000721670 */
[----:B------:R-:W-:Y:S01]  /*8280*/  ISETP.GE.AND P0, PT, R2, R238, PT ;  /* 0x000000ee0200720c */ /* 0x000fe20003f06270 */
[----:B------:R-:W-:Y:S01]  /*8290*/  HMMA.16816.F32 R16, R16, R6, R192 ;  /* 0x000000061010723c */ /* 0x000fe200000018c0 */
[----:B------:R-:W-:Y:S02]  /*82a0*/  FSEL R54, R54, -INF , !P5 ;  /* 0xff80000036367808 */ /* 0x000fe40006800000 */
[----:B------:R-:W-:Y:S02]  /*82b0*/  ISETP.GE.AND P5, PT, R3, R236, PT ;  /* 0x000000ec0300720c */ /* 0x000fe40003fa6270 */
[----:B------:R-:W-:Y:S02]  /*82c0*/  ISETP.LT.OR P0, PT, R2, R234, P0 ;  /* 0x000000ea0200720c */ /* 0x000fe40000701670 */
[----:B------:R-:W-:-:S02]  /*82d0*/  FSEL R44, R53, -INF , !P6 ;  /* 0xff800000352c7808 */ /* 0x000fc40007000000 */
[----:B------:R-:W-:Y:S02]  /*82e0*/  FSEL R181, R36, -INF , !P1 ;  /* 0xff80000024b57808 */ /* 0x000fe40004800000 */
[C---:B------:R-:W-:Y:S02]  /*82f0*/  ISETP.GE.AND P6, PT, R3.reuse, R237, PT ;  /* 0x000000ed0300720c */ /* 0x040fe40003fc6270 */
[CC--:B------:R-:W-:Y:S02]  /*8300*/  ISETP.GE.AND P1, PT, R3.reuse, R235.reuse, PT ;  /* 0x000000eb0300720c */ /* 0x0c0fe40003f26270 */
[----:B------:R-:W-:Y:S02]  /*8310*/  ISETP.LT.OR P5, PT, R3, R232, P5 ;  /* 0x000000e80300720c */ /* 0x000fe40002fa1670 */
[----:B------:R-:W-:Y:S02]  /*8320*/  FSEL R183, R37, -INF , !P0 ;  /* 0xff80000025b77808 */ /* 0x000fe40004000000 */
[----:B------:R-:W-:-:S02]  /*8330*/  ISETP.GE.AND P0, PT, R2, R235, PT ;  /* 0x000000eb0200720c */ /* 0x000fc40003f06270 */
[C---:B------:R-:W-:Y:S02]  /*8340*/  ISETP.LT.OR P6, PT, R3.reuse, R233, P6 ;  /* 0x000000e90300720c */ /* 0x040fe400037c1670 */
[----:B------:R-:W-:Y:S02]  /*8350*/  FSEL R188, R32, -INF , !P5 ;  /* 0xff80000020bc7808 */ /* 0x000fe40006800000 */
[-C--:B------:R-:W-:Y:S01]  /*8360*/  ISETP.LT.OR P1, PT, R3, R231.reuse, P1 ;  /* 0x000000e70300720c */ /* 0x080fe20000f21670 */
[----:B------:R-:W-:Y:S01]  /*8370*/  VIADD R3, R0, 0x28 ;  /* 0x0000002800037836 */ /* 0x000fe20000000000 */
[C---:B------:R-:W-:Y:S02]  /*8380*/  ISETP.GE.AND P5, PT, R2.reuse, R236, PT ;  /* 0x000000ec0200720c */ /* 0x040fe40003fa6270 */
[----:B------:R-:W-:Y:S02]  /*8390*/  ISETP.LT.OR P0, PT, R2, R231, P0 ;  /* 0x000000e70200720c */ /* 0x000fe40000701670 */
[----:B------:R-:W-:-:S02]  /*83a0*/  FSEL R204, R38, -INF , !P6 ;  /* 0xff80000026cc7808 */ /* 0x000fc40007000000 */
[C---:B------:R-:W-:Y:S02]  /*83b0*/  ISETP.GE.AND P6, PT, R2.reuse, R237, PT ;  /* 0x000000ed0200720c */ /* 0x040fe40003fc6270 */
[----:B------:R-:W-:Y:S02]  /*83c0*/  ISETP.LT.OR P5, PT, R2, R232, P5 ;  /* 0x000000e80200720c */ /* 0x000fe40002fa1670 */
[----:B------:R-:W-:Y:S02]  /*83d0*/  FSEL R184, R34, -INF , !P1 ;  /* 0xff80000022b87808 */ /* 0x000fe40004800000 */
[----:B------:R-:W-:Y:S02]  /*83e0*/  ISETP.GE.AND P1, PT, R3, R238, PT ;  /* 0x000000ee0300720c */ /* 0x000fe40003f26270 */
[----:B------:R-:W-:Y:S02]  /*83f0*/  FSEL R186, R35, -INF , !P0 ;  /* 0xff80000023ba7808 */ /* 0x000fe40004000000 */
[----:B------:R-:W-:-:S02]  /*8400*/  ISETP.GE.AND P0, PT, R3, R235, PT ;  /* 0x000000eb0300720c */ /* 0x000fc40003f06270 */
[----:B------:R-:W-:Y:S01]  /*8410*/  ISETP.LT.OR P6, PT, R2, R233, P6 ;  /* 0x000000e90200720c */ /* 0x000fe200037c1670 */
[----:B------:R-:W-:Y:S01]  /*8420*/  VIADD R2, R0, 0x29 ;  /* 0x0000002900027836 */ /* 0x000fe20000000000 */
[----:B------:R-:W-:Y:S02]  /*8430*/  FSEL R179, R33, -INF , !P5 ;  /* 0xff80000021b37808 */ /* 0x000fe40006800000 */
[C---:B------:R-:W-:Y:S02]  /*8440*/  ISETP.LT.OR P5, PT, R3.reuse, R234, P1 ;  /* 0x000000ea0300720c */ /* 0x040fe40000fa1670 */
[----:B------:R-:W-:Y:S02]  /*8450*/  ISETP.LT.OR P0, PT, R3, R231, P0 ;  /* 0x000000e70300720c */ /* 0x000fe40000701670 */
[----:B------:R-:W-:Y:S02]  /*8460*/  FSEL R201, R39, -INF , !P6 ;  /* 0xff80000027c97808 */ /* 0x000fe40007000000 */
[----:B------:R-:W-:-:S02]  /*8470*/  FSEL R196, R8, -INF , !P5 ;  /* 0xff80000008c47808 */ /* 0x000fc40006800000 */
[CC--:B------:R-:W-:Y:S02]  /*8480*/  ISETP.GE.AND P6, PT, R3.reuse, R236.reuse, PT ;  /* 0x000000ec0300720c */ /* 0x0c0fe40003fc6270 */
[----:B------:R-:W-:Y:S02]  /*8490*/  ISETP.GE.AND P1, PT, R2, R236, PT ;  /* 0x000000ec0200720c */ /* 0x000fe40003f26270 */
[C---:B------:R-:W-:Y:S02]  /*84a0*/  ISETP.GE.AND P5, PT, R3.reuse, R237, PT ;  /* 0x000000ed0300720c */ /* 0x040fe40003fa6270 */
[----:B------:R-:W-:Y:S02]  /*84b0*/  FSEL R187, R26, -INF , !P0 ;  /* 0xff8000001abb7808 */ /* 0x000fe40004000000 */
[----:B------:R-:W-:Y:S02]  /*84c0*/  ISETP.GE.AND P0, PT, R2, R235, PT ;  /* 0x000000eb0200720c */ /* 0x000fe40003f06270 */
[----:B------:R-:W-:-:S02]  /*84d0*/  ISETP.LT.OR P6, PT, R3, R232, P6 ;  /* 0x000000e80300720c */ /* 0x000fc400037c1670 */
[----:B------:R-:W-:Y:S02]  /*84e0*/  ISETP.LT.OR P1, PT, R2, R232, P1 ;  /* 0x000000e80200720c */ /* 0x000fe40000f21670 */
[----:B------:R-:W-:Y:S01]  /*84f0*/  ISETP.LT.OR P5, PT, R3, R233, P5 ;  /* 0x000000e90300720c */ /* 0x000fe20002fa1670 */
[----:B------:R-:W-:Y:S01]  /*8500*/  VIADD R3, R0, 0x30 ;  /* 0x0000003000037836 */ /* 0x000fe20000000000 */
[----:B------:R-:W-:Y:S02]  /*8510*/  ISETP.LT.OR P0, PT, R2, R231, P0 ;  /* 0x000000e70200720c */ /* 0x000fe40000701670 */
[----:B------:R-:W-:Y:S02]  /*8520*/  FSEL R180, R24, -INF , !P6 ;  /* 0xff80000018b47808 */ /* 0x000fe40007000000 */
[----:B------:R-:W-:Y:S02]  /*8530*/  FSEL R182, R25, -INF , !P1 ;  /* 0xff80000019b67808 */ /* 0x000fe40004800000 */
[----:B------:R-:W-:-:S02]  /*8540*/  ISETP.GE.AND P6, PT, R2, R238, PT ;  /* 0x000000ee0200720c */ /* 0x000fc40003fc6270 */
[C---:B------:R-:W-:Y:S02]  /*8550*/  ISETP.GE.AND P1, PT, R2.reuse, R237, PT ;  /* 0x000000ed0200720c */ /* 0x040fe40003f26270 */
[----:B------:R-:W-:Y:S02]  /*8560*/  FSEL R185, R27, -INF , !P0 ;  /* 0xff8000001bb97808 */ /* 0x000fe40004000000 */
[C---:B------:R-:W-:Y:S02]  /*8570*/  ISETP.GE.AND P0, PT, R3.reuse, R238, PT ;  /* 0x000000ee0300720c */ /* 0x040fe40003f06270 */
[CC--:B------:R-:W-:Y:S02]  /*8580*/  ISETP.LT.OR P6, PT, R2.reuse, R234.reuse, P6 ;  /* 0x000000ea0200720c */ /* 0x0c0fe400037c1670 */
[----:B------:R-:W-:Y:S01]  /*8590*/  ISETP.LT.OR P1, PT, R2, R233, P1 ;  /* 0x000000e90200720c */ /* 0x000fe20000f21670 */
[----:B------:R-:W-:Y:S01]  /*85a0*/  VIADD R2, R0, 0x31 ;  /* 0x0000003100027836 */ /* 0x000fe20000000000 */
[----:B------:R-:W-:-:S02]  /*85b0*/  ISETP.LT.OR P0, PT, R3, R234, P0 ;  /* 0x000000ea0300720c */ /* 0x000fc40000701670 */
[----:B------:R-:W-:Y:S02]  /*85c0*/  FSEL R197, R10, -INF , !P5 ;  /* 0xff8000000ac57808 */ /* 0x000fe40006800000 */
[----:B------:R-:W-:Y:S02]  /*85d0*/  FSEL R189, R9, -INF , !P6 ;  /* 0xff80000009bd7808 */ /* 0x000fe40007000000 */
[----:B------:R-:W-:Y:S02]  /*85e0*/  FSEL R191, R40, -INF , !P0 ;  /* 0xff80000028bf7808 */ /* 0x000fe40004000000 */
[C---:B------:R-:W-:Y:S02]  /*85f0*/  ISETP.GE.AND P6, PT, R3.reuse, R237, PT ;  /* 0x000000ed0300720c */ /* 0x040fe40003fc6270 */
[----:B------:R-:W-:Y:S02]  /*8600*/  ISETP.GE.AND P5, PT, R3, R236, PT ;  /* 0x000000ec0300720c */ /* 0x000fe40003fa6270 */
[----:B------:R-:W-:-:S02]  /*8610*/  ISETP.GE.AND P0, PT, R2, R238, PT ;  /* 0x000000ee0200720c */ /* 0x000fc40003f06270 */
[C---:B------:R-:W-:Y:S02]  /*8620*/  ISETP.LT.OR P6, PT, R3.reuse, R233, P6 ;  /* 0x000000e90300720c */ /* 0x040fe400037c1670 */
[----:B------:R-:W-:Y:S02]  /*8630*/  ISETP.LT.OR P5, PT, R3, R232, P5 ;  /* 0x000000e80300720c */ /* 0x000fe40002fa1670 */
        /* <DEDUP_REMOVED lines=8> */
[C---:B------:R-:W-:Y:S02]  /*86c0*/  ISETP.LT.OR P5, PT, R2.reuse, R232, P5 ;  /* 0x000000e80200720c */ /* 0x040fe40002fa1670 */
[----:B------:R-:W-:Y:S01]  /*86d0*/  ISETP.LT.OR P0, PT, R2, R231, P0 ;  /* 0x000000e70200720c */ /* 0x000fe20000701670 */
[C---:B------:R-:W-:Y:S01]  /*86e0*/  VIADD R2, R0.reuse, 0x38 ;  /* 0x0000003800027836 */ /* 0x040fe20000000000 */
[----:B------:R-:W-:Y:S01]  /*86f0*/  FSEL R198, R11, -INF , !P1 ;  /* 0xff8000000bc67808 */ /* 0x000fe20004800000 */
[----:B------:R-:W-:Y:S01]  /*8700*/  VIADD R0, R0, 0x39 ;  /* 0x0000003900007836 */ /* 0x000fe20000000000 */
[----:B------:R-:W-:-:S02]  /*8710*/  FSEL R205, R31, -INF , !P0 ;  /* 0xff8000001fcd7808 */ /* 0x000fc40004000000 */
[C---:B------:R-:W-:Y:S02]  /*8720*/  ISETP.GE.AND P0, PT, R2.reuse, R237, PT ;  /* 0x000000ed0200720c */ /* 0x040fe40003f06270 */
[C---:B------:R-:W-:Y:S02]  /*8730*/  ISETP.GE.AND P1, PT, R3.reuse, R235, PT ;  /* 0x000000eb0300720c */ /* 0x040fe40003f26270 */
[----:B------:R-:W-:Y:S02]  /*8740*/  ISETP.LT.OR P0, PT, R2, R233, P0 ;  /* 0x000000e90200720c */ /* 0x000fe40000701670 */
[----:B------:R-:W-:Y:S02]  /*8750*/  ISETP.LT.OR P1, PT, R3, R231, P1 ;  /* 0x000000e70300720c */ /* 0x000fe40000f21670 */
[----:B------:R-:W-:Y:S02]  /*8760*/  FSEL R209, R18, -INF , !P0 ;  /* 0xff80000012d17808 */ /* 0x000fe40004000000 */
[----:B------:R-:W-:-:S02]  /*8770*/  ISETP.GE.AND P0, PT, R0, R236, PT ;  /* 0x000000ec0000720c */ /* 0x000fc40003f06270 */
[----:B------:R-:W-:Y:S02]  /*8780*/  FSEL R208, R43, -INF , !P6 ;  /* 0xff8000002bd07808 */ /* 0x000fe40007000000 */
[----:B------:R-:W-:Y:S02]  /*8790*/  ISETP.LT.OR P0, PT, R0, R232, P0 ;  /* 0x000000e80000720c */ /* 0x000fe40000701670 */
[----:B------:R-:W-:Y:S02]  /*87a0*/  FSEL R203, R30, -INF , !P1 ;  /* 0xff8000001ecb7808 */ /* 0x000fe40004800000 */
[----:B------:R-:W-:Y:S02]  /*87b0*/  FSEL R199, R29, -INF , !P5 ;  /* 0xff8000001dc77808 */ /* 0x000fe40006800000 */
[C---:B------:R-:W-:Y:S02]  /*87c0*/  ISETP.GE.AND P6, PT, R2.reuse, R238, PT ;  /* 0x000000ee0200720c */ /* 0x040fe40003fc6270 */
[----:B------:R-:W-:-:S02]  /*87d0*/  ISETP.GE.AND P5, PT, R2, R236, PT ;  /* 0x000000ec0200720c */ /* 0x000fc40003fa6270 */
[C---:B------:R-:W-:Y:S02]  /*87e0*/  ISETP.GE.AND P1, PT, R2.reuse, R235, PT ;  /* 0x000000eb0200720c */ /* 0x040fe40003f26270 */
[----:B------:R-:W-:Y:S02]  /*87f0*/  FSEL R200, R13, -INF , !P0 ;  /* 0xff8000000dc87808 */ /* 0x000fe40004000000 */
[----:B------:R-:W-:Y:S02]  /*8800*/  PLOP3.LUT P0, PT, PT, PT, UP0, 0x40, 0x0 ;  /* 0x000000000000781c */ /* 0x000fe40003f0e808 */
[C---:B------:R-:W-:Y:S02]  /*8810*/  ISETP.LT.OR P6, PT, R2.reuse, R234, P6 ;  /* 0x000000ea0200720c */ /* 0x040fe400037c1670 */
[C---:B------:R-:W-:Y:S02]  /*8820*/  ISETP.LT.OR P5, PT, R2.reuse, R232, P5 ;  /* 0x000000e80200720c */ /* 0x040fe40002fa1670 */
[----:B------:R-:W-:-:S02]  /*8830*/  ISETP.LT.OR P1, PT, R2, R231, P1 ;  /* 0x000000e70200720c */ /* 0x000fc40000f21670 */
[----:B------:R-:W-:Y:S02]  /*8840*/  FSEL R190, R16, -INF , !P6 ;  /* 0xff80000010be7808 */ /* 0x000fe40007000000 */
[----:B------:R-:W-:Y:S02]  /*8850*/  FSEL R195, R12, -INF , !P5 ;  /* 0xff8000000cc37808 */ /* 0x000fe40006800000 */
[----:B------:R-:W-:Y:S02]  /*8860*/  FSEL R206, R14, -INF , !P1 ;  /* 0xff8000000ece7808 */ /* 0x000fe40004800000 */
[C---:B------:R-:W-:Y:S02]  /*8870*/  ISETP.GE.AND P6, PT, R0.reuse, R238, PT ;  /* 0x000000ee0000720c */ /* 0x040fe40003fc6270 */
[C---:B------:R-:W-:Y:S02]  /*8880*/  ISETP.GE.AND P5, PT, R0.reuse, R237, PT ;  /* 0x000000ed0000720c */ /* 0x040fe40003fa6270 */
[----:B------:R-:W-:-:S02]  /*8890*/  ISETP.GE.AND P1, PT, R0, R235, PT ;  /* 0x000000eb0000720c */ /* 0x000fc40003f26270 */
[C---:B------:R-:W-:Y:S02]  /*88a0*/  ISETP.LT.OR P6, PT, R0.reuse, R234, P6 ;  /* 0x000000ea0000720c */ /* 0x040fe400037c1670 */
[C---:B------:R-:W-:Y:S02]  /*88b0*/  ISETP.LT.OR P5, PT, R0.reuse, R233, P5 ;  /* 0x000000e90000720c */ /* 0x040fe40002fa1670 */
[----:B------:R-:W-:Y:S02]  /*88c0*/  ISETP.LT.OR P1, PT, R0, R231, P1 ;  /* 0x000000e70000720c */ /* 0x000fe40000f21670 */
[----:B------:R-:W-:Y:S02]  /*88d0*/  FSEL R193, R17, -INF , !P6 ;  /* 0xff80000011c17808 */ /* 0x000fe40007000000 */
[----:B------:R-:W-:Y:S02]  /*88e0*/  FSEL R207, R15, -INF , !P1 ;  /* 0xff8000000fcf7808 */ /* 0x000fe40004800000 */
[----:B------:R-:W-:Y:S01]  /*88f0*/  FSEL R210, R19, -INF , !P5 ;  /* 0xff80000013d27808 */ /* 0x000fe20006800000 */
[----:B------:R-:W-:Y:S06]  /*8900*/  @P0 BRA `(.L_x_226) ;  /* 0x0000000400140947 */ /* 0x000fec0003800000 */
[----:B------:R-:W2:Y:S04]  /*8910*/  LDL.64 R244, [R1+0x48] ;  /* 0x0000480001f47983 */ /* 0x000ea80000100a00 */
[----:B------:R-:W3:Y:S01]  /*8920*/  LDL.64 R246, [R1+0x40] ;  /* 0x0000400001f67983 */ /* 0x000ee20000100a00 */
[----:B------:R-:W-:Y:S01]  /*8930*/  UIADD3 UR6, UR18, -0x3, URZ ;  /* 0xfffffffd12067890 */ /* 0x000fe2000fffe03f */
[----:B------:R-:W1:Y:S01]  /*8940*/  @!P4 LDC.64 R14, c[0x0][0x218] ;  /* 0x00008600ff0ecb82 */ /* 0x000e620000000a00 */
[----:B------:R-:W-:Y:S01]  /*8950*/  BSSY B0, `(.L_x_227) ;  /* 0x000003f000007945 */ /* 0x000fe20003800000 */
[----:B------:R4:W-:Y:S01]  /*8960*/  @P4 STS [R230+0x6000], RZ ;  /* 0x006000ffe6004388 */ /* 0x0009e20000000800 */
[----:B------:R-:W-:Y:S02]  /*8970*/  USHF.R.S32.HI UR4, URZ, 0x1f, UR6 ;  /* 0x0000001f3f047899 */ /* 0x000fe40008011406 */
[----:B------:R-:W-:Y:S01]  /*8980*/  UIMAD.WIDE.U32 UR30, UR6, UR10, URZ ;  /* 0x0000000a061e72a5 */ /* 0x000fe2000f8e003f */
[----:B------:R4:W-:Y:S01]  /*8990*/  @P4 STS [R230+0x6004], RZ ;  /* 0x006004ffe6004388 */ /* 0x0009e20000000800 */
[----:B------:R-:W-:Y:S01]  /*89a0*/  UIMAD UR4, UR4, UR10, URZ ;  /* 0x0000000a040472a4 */ /* 0x000fe2000f8e023f */
[----:B------:R-:W5:Y:S02]  /*89b0*/  @!P3 LDC.64 R10, c[0x0][0x218] ;  /* 0x00008600ff0abb82 */ /* 0x000f640000000a00 */
[----:B------:R4:W-:Y:S01]  /*89c0*/  @P4 STS.64 [R230+0x6008], RZ ;  /* 0x006008ffe6004388 */ /* 0x0009e20000000a00 */
[----:B------:R-:W-:Y:S01]  /*89d0*/  UIMAD UR4, UR6, UR11, UR4 ;  /* 0x0000000b060472a4 */ /* 0x000fe2000f8e0204 */
[----:B------:R-:W-:-:S02]  /*89e0*/  IMAD.U32 R0, RZ, RZ, UR30 ;  /* 0x0000001eff007e24 */ /* 0x000fc4000f8e00ff */
[----:B------:R-:W-:Y:S01]  /*89f0*/  IMAD.U32 R2, RZ, RZ, UR30 ;  /* 0x0000001eff027e24 */ /* 0x000fe2000f8e00ff */
[----:B------:R-:W-:Y:S01]  /*8a00*/  UIADD3 UR4, UR31, UR4, URZ ;  /* 0x000000041f047290 */ /* 0x000fe2000fffe03f */
[----:B------:R-:W4:Y:S05]  /*8a10*/  @!P2 LDC.64 R8, c[0x0][0x218] ;  /* 0x00008600ff08ab82 */ /* 0x000f2a0000000a00 */
[----:B------:R-:W-:-:S03]  /*8a20*/  IMAD.U32 R3, RZ, RZ, UR4 ;  /* 0x00000004ff037e24 */ /* 0x000fc6000f8e00ff */
[----:B------:R-:W4:Y:S08]  /*8a30*/  @!P4 LDC.64 R12, c[0x0][0x218] ;  /* 0x00008600ff0ccb82 */ /* 0x000f300000000a00 */
[----:B------:R-:W4:Y:S01]  /*8a40*/  @!P3 LDC.64 R6, c[0x0][0x218] ;  /* 0x00008600ff06bb82 */ /* 0x000f220000000a00 */
[----:B--2---:R-:W-:-:S04]  /*8a50*/  LEA R0, P0, R0, R244, 0x6 ;  /* 0x000000f400007211 */ /* 0x004fc800078030ff */
[----:B---3--:R-:W-:Y:S02]  /*8a60*/  LEA.HI.X R3, R2, R247, R3, 0x6, P0 ;  /* 0x000000f702037211 */ /* 0x008fe400000f3403 */
[C---:B-1----:R-:W-:Y:S02]  /*8a70*/  @!P4 LEA R14, P1, R0.reuse, R14, 0x1 ;  /* 0x0000000e000ec211 */ /* 0x042fe400078208ff */
[C---:B-----5:R-:W-:Y:S02]  /*8a80*/  @!P3 LEA R10, P0, R0.reuse, R10, 0x1 ;  /* 0x0000000a000ab211 */ /* 0x060fe400078008ff */
[C---:B------:R-:W-:Y:S02]  /*8a90*/  IADD3 R2, P6, R0.reuse, UR26, RZ ;  /* 0x0000001a00027c10 */ /* 0x040fe4000ffde0ff */
[C---:B------:R-:W-:Y:S02]  /*8aa0*/  @!P4 LEA.HI.X R15, R0.reuse, R15, R3, 0x1, P1 ;  /* 0x0000000f000fc211 */ /* 0x040fe400008f0c03 */
[----:B----4-:R-:W-:-:S02]  /*8ab0*/  @!P2 LEA R8, P1, R0, R8, 0x1 ;  /* 0x000000080008a211 */ /* 0x010fc400078208ff */
[--C-:B------:R-:W-:Y:S01]  /*8ac0*/  @!P3 LEA.HI.X R11, R0, R11, R3.reuse, 0x1, P0 ;  /* 0x0000000b000bb211 */ /* 0x100fe200000f0c03 */
[----:B------:R-:W-:Y:S01]  /*8ad0*/  @!PT LDS RZ, [RZ] ;  /* 0x00000000fffff984 */ /* 0x000fe20000000800 */
[----:B------:R-:W-:Y:S01]  /*8ae0*/  @!PT LDS RZ, [RZ] ;  /* 0x00000000fffff984 */ /* 0x000fe20000000800 */
[----:B------:R-:W-:Y:S01]  /*8af0*/  @!PT LDS RZ, [RZ] ;  /* 0x00000000fffff984 */ /* 0x000fe20000000800 */
[----:B------:R1:W-:Y:S01]  /*8b00*/  @!P4 LDGSTS.E.BYPASS.LTC128B.128 [R230+0x6000], desc[UR22][R14.64] ;  /* 0x060000000ee6cfae */ /* 0x0003e2000b901d56 */
[C---:B------:R-:W-:Y:S02]  /*8b10*/  @!P4 LEA R12, P5, R2.reuse, R12, 0x1 ;  /* 0x0000000c020cc211 */ /* 0x040fe400078a08ff */
[----:B------:R-:W-:Y:S01]  /*8b20*/  IADD3.X R4, R3, UR25, RZ, P6, !PT ;  /* 0x0000001903047c10 */ /* 0x000fe2000b7fe4ff */
[----:B------:R1:W-:Y:S01]  /*8b30*/  @P3 STS.128 [R230+0x7000], RZ ;  /* 0x007000ffe6003388 */ /* 0x0003e20000000c00 */
[----:B------:R-:W-:Y:S02]  /*8b40*/  @!P3 LEA R6, P0, R2, R6, 0x1 ;  /* 0x000000060206b211 */ /* 0x000fe400078008ff */
[----:B------:R-:W-:Y:S01]  /*8b50*/  @!P2 LEA.HI.X R9, R0, R9, R3, 0x1, P1 ;  /* 0x000000090009a211 */ /* 0x000fe200008f0c03 */
[----:B------:R-:W-:Y:S01]  /*8b60*/  @!PT LDS RZ, [RZ] ;  /* 0x00000000fffff984 */ /* 0x000fe20000000800 */
[----:B------:R-:W-:Y:S01]  /*8b70*/  @!PT LDS RZ, [RZ] ;  /* 0x00000000fffff984 */ /* 0x000fe20000000800 */
[----:B------:R-:W-:Y:S01]  /*8b80*/  @!PT LDS RZ, [RZ] ;  /* 0x00000000fffff984 */ /* 0x000fe20000000800 */
[----:B------:R1:W-:Y:S01]  /*8b90*/  @!P3 LDGSTS.E.BYPASS.LTC128B.128 [R230+0x7000], desc[UR22][R10.64+0x40] ;  /* 0x070000400ae6bfae */ /* 0x0003e2000b901d56 */
[----:B------:R-:W-:-:S02]  /*8ba0*/  @!P4 LEA.HI.X R13, R2, R13, R4, 0x1, P5 ;  /* 0x0000000d020dc211 */ /* 0x000fc400028f0c04 */
[----:B------:R-:W-:Y:S01]  /*8bb0*/  @!P3 LEA.HI.X R7, R2, R7, R4, 0x1, P0 ;  /* 0x000000070207b211 */ /* 0x000fe200000f0c04 */
        /* <DEDUP_REMOVED lines=24> */
.L_x_228:
[----:B------:R-:W-:Y:S05]  /*8d40*/  BSYNC B0 ;  /* 0x0000000000007941 */ /* 0x000fea0003800000 */
.L_x_227:
[----:B------:R-:W0:Y:S02]  /*8d50*/  LDGDEPBAR ;  /* 0x00000000000079af */ /* 0x000e240000000000 */
.L_x_226:
[----:B-1----:R-:W3:Y:S04]  /*8d60*/  LDL.LU R10, [R1+0x8] ;  /* 0x00000800010a7983 */ /* 0x002ee80000300800 */
[----:B------:R-:W4:Y:S01]  /*8d70*/  LDL.LU R9, [R1+0xc] ;  /* 0x00000c0001097983 */ /* 0x000f220000300800 */
[----:B------:R-:W-:Y:S02]  /*8d80*/  FMNMX.FTZ R0, R105, R56, !PT ;  /* 0x0000003869007209 */ /* 0x000fe40007810000 */
[----:B------:R-:W-:Y:S01]  /*8d90*/  FMNMX.FTZ R4, R102, R101, !PT ;  /* 0x0000006566047209 */ /* 0x000fe20007810000 */
[----:B------:R-:W-:Y:S01]  /*8da0*/  LDSM.16.MT88.4 R20, [R226+0x9000] ;  /* 0x00900000e214783b */ /* 0x000fe20000004200 */
[----:B------:R-:W-:Y:S02]  /*8db0*/  FMNMX.FTZ R0, R49, R0, !PT ;  /* 0x0000000031007209 */ /* 0x000fe40007810000 */
[----:B------:R-:W-:Y:S01]  /*8dc0*/  MOV R14, R239 ;  /* 0x000000ef000e7202 */ /* 0x000fe20000000f00 */
[----:B------:R-:W-:Y:S01]  /*8dd0*/  LDSM.16.MT88.4 R16, [R224+0x9000] ;  /* 0x00900000e010783b */ /* 0x000fe20000004200 */
[----:B------:R-:W-:-:S03]  /*8de0*/  FMNMX.FTZ R0, R57, R0, !PT ;  /* 0x0000000039007209 */ /* 0x000fc60007810000 */
[----:B------:R-:W-:Y:S01]  /*8df0*/  LDSM.16.MT88.4 R24, [R224+0xa000] ;  /* 0x00a00000e018783b */ /* 0x000fe20000004200 */
[----:B------:R-:W-:-:S03]  /*8e00*/  FMNMX.FTZ R0, R48, R0, !PT ;  /* 0x0000000030007209 */ /* 0x000fc60007810000 */
[----:B------:R-:W-:Y:S01]  /*8e10*/  LDSM.16.MT88.4 R28, [R226+0xa000] ;  /* 0x00a00000e21c783b */ /* 0x000fe20000004200 */
[----:B------:R-:W-:-:S03]  /*8e20*/  FMNMX.FTZ R0, R47, R0, !PT ;  /* 0x000000002f007209 */ /* 0x000fc60007810000 */
[----:B------:R-:W-:Y:S01]  /*8e30*/  LDSM.16.MT88.4 R32, [R224+0xb000] ;  /* 0x00b00000e020783b */ /* 0x000fe20000004200 */
[----:B------:R-:W-:-:S04]  /*8e40*/  FMNMX.FTZ R0, R46, R0, !PT ;  /* 0x000000002e007209 */ /* 0x000fc80007810000 */
[----:B------:R-:W-:-:S04]  /*8e50*/  FMNMX.FTZ R0, R45, R0, !PT ;  /* 0x000000002d007209 */ /* 0x000fc80007810000 */
[----:B------:R-:W-:-:S04]  /*8e60*/  FMNMX.FTZ R0, R44, R0, !PT ;  /* 0x000000002c007209 */ /* 0x000fc80007810000 */
[----:B------:R-:W-:-:S04]  /*8e70*/  FMNMX.FTZ R0, R181, R0, !PT ;  /* 0x00000000b5007209 */ /* 0x000fc80007810000 */
[----:B------:R-:W-:-:S04]  /*8e80*/  FMNMX.FTZ R0, R183, R0, !PT ;  /* 0x00000000b7007209 */ /* 0x000fc80007810000 */
[----:B------:R-:W-:-:S04]  /*8e90*/  FMNMX.FTZ R0, R196, R0, !PT ;  /* 0x00000000c4007209 */ /* 0x000fc80007810000 */
[----:B------:R-:W-:-:S04]  /*8ea0*/  FMNMX.FTZ R0, R189, R0, !PT ;  /* 0x00000000bd007209 */ /* 0x000fc80007810000 */
[----:B------:R-:W-:-:S04]  /*8eb0*/  FMNMX.FTZ R0, R191, R0, !PT ;  /* 0x00000000bf007209 */ /* 0x000fc80007810000 */
[----:B------:R-:W-:Y:S02]  /*8ec0*/  FMNMX.FTZ R2, R192, R0, !PT ;  /* 0x00000000c0027209 */ /* 0x000fe40007810000 */
[----:B------:R-:W-:Y:S02]  /*8ed0*/  FMNMX.FTZ R0, R104, R59, !PT ;  /* 0x0000003b68007209 */ /* 0x000fe40007810000 */
[----:B------:R-:W-:Y:S02]  /*8ee0*/  FMNMX.FTZ R3, R190, R2, !PT ;  /* 0x00000002be037209 */ /* 0x000fe40007810000 */
[----:B------:R-:W-:Y:S02]  /*8ef0*/  FMNMX.FTZ R2, R61, R0, !PT ;  /* 0x000000003d027209 */ /* 0x000fe40007810000 */
[----:B------:R-:W-:Y:S02]  /*8f00*/  FMNMX.FTZ R0, R193, R3, !PT ;  /* 0x00000003c1007209 */ /* 0x000fe40007810000 */
[----:B------:R-:W-:-:S03]  /*8f10*/  FMNMX.FTZ R2, R58, R2, !PT ;  /* 0x000000023a027209 */ /* 0x000fc60007810000 */
[----:B--2---:R-:W1:Y:S01]  /*8f20*/  SHFL.BFLY PT, R6, R0, 0x2, 0x1f ;  /* 0x0c401f0000067f89 */ /* 0x004e6200000e0000 */
        /* <DEDUP_REMOVED lines=33> */
[----:B------:R-:W2:Y:S01]  /*9140*/  SHFL.BFLY PT, R6, R2, 0x2, 0x1f ;  /* 0x0c401f0002067f89 */ /* 0x000ea200000e0000 */
[----:B------:R-:W-:Y:S02]  /*9150*/  FMNMX.FTZ R4, R182, R4, !PT ;  /* 0x00000004b6047209 */ /* 0x000fe40007810000 */
[----:B-1----:R-:W-:Y:S02]  /*9160*/  FMNMX.FTZ R246, R0, R7, !PT ;  /* 0x0000000700f67209 */ /* 0x002fe40007810000 */
[----:B------:R-:W-:Y:S02]  /*9170*/  FMNMX.FTZ R0, R184, R3, !PT ;  /* 0x00000003b8007209 */ /* 0x000fe40007810000 */
[----:B------:R-:W-:-:S02]  /*9180*/  FMNMX.FTZ R4, R202, R4, !PT ;  /* 0x00000004ca047209 */ /* 0x000fc40007810000 */
[----:B------:R-:W-:Y:S01]  /*9190*/  FMNMX.FTZ R3, R186, R0, !PT ;  /* 0x00000000ba037209 */ /* 0x000fe20007810000 */
[C---:B------:R-:W-:Y:S01]  /*91a0*/  FMUL.FTZ R0, R246.reuse, UR19 ;  /* 0x00000013f6007c20 */ /* 0x040fe20008410000 */
[----:B------:R-:W-:Y:S02]  /*91b0*/  FMNMX.FTZ R4, R199, R4, !PT ;  /* 0x00000004c7047209 */ /* 0x000fe40007810000 */
[----:B------:R-:W-:Y:S02]  /*91c0*/  FSETP.NEU.FTZ.AND P6, PT, R246, -INF , PT ;  /* 0xff800000f600780b */ /* 0x000fe40003fdd000 */
[----:B------:R-:W-:Y:S02]  /*91d0*/  FMNMX.FTZ R3, R187, R3, !PT ;  /* 0x00000003bb037209 */ /* 0x000fe40007810000 */
[----:B------:R-:W-:Y:S02]  /*91e0*/  FMNMX.FTZ R4, R195, R4, !PT ;  /* 0x00000004c3047209 */ /* 0x000fe40007810000 */
[----:B------:R-:W-:-:S02]  /*91f0*/  FSEL R0, R0, RZ, P6 ;  /* 0x000000ff00007208 */ /* 0x000fc40003000000 */
[----:B------:R-:W-:Y:S02]  /*9200*/  FMNMX.FTZ R5, R185, R3, !PT ;  /* 0x00000003b9057209 */ /* 0x000fe40007810000 */
[----:B------:R-:W-:Y:S01]  /*9210*/  FMNMX.FTZ R4, R200, R4, !PT ;  /* 0x00000004c8047209 */ /* 0x000fe20007810000 */
[--C-:B------:R-:W-:Y:S01]  /*9220*/  FFMA.FTZ R3, R56, UR19, -R0.reuse ;  /* 0x0000001338037c23 */ /* 0x100fe20008010800 */
[----:B------:R-:W-:Y:S02]  /*9230*/  FMNMX.FTZ R5, R203, R5, !PT ;  /* 0x00000005cb057209 */ /* 0x000fe40007810000 */
[----:B--2---:R-:W-:Y:S01]  /*9240*/  FMNMX.FTZ R2, R2, R6, !PT ;  /* 0x0000000602027209 */ /* 0x004fe20007810000 */
[----:B------:R-:W1:Y:S01]  /*9250*/  SHFL.BFLY PT, R8, R4, 0x2, 0x1f ;  /* 0x0c401f0004087f89 */ /* 0x000e6200000e0000 */
[----:B------:R2:W5:Y:S03]  /*9260*/  MUFU.EX2 R11, R3 ;  /* 0x00000003000b7308 */ /* 0x0005660000000800 */
[----:B------:R-:W5:Y:S01]  /*9270*/  SHFL.BFLY PT, R7, R2, 0x1, 0x1f ;  /* 0x0c201f0002077f89 */ /* 0x000f6200000e0000 */
[----:B--2---:R-:W-:Y:S01]  /*9280*/  FMNMX.FTZ R3, R205, R5, !PT ;  /* 0x00000005cd037209 */ /* 0x004fe20007810000 */
[----:B------:R-:W-:-:S03]  /*9290*/  FFMA.FTZ R5, R49, UR19, -R0 ;  /* 0x0000001331057c23 */ /* 0x000fc60008010800 */
[----:B------:R-:W-:Y:S01]  /*92a0*/  FMNMX.FTZ R3, R206, R3, !PT ;  /* 0x00000003ce037209 */ /* 0x000fe20007810000 */
[----:B------:R2:W-:Y:S01]  /*92b0*/  MUFU.EX2 R213, R5 ;  /* 0x0000000500d57308 */ /* 0x0005e20000000800 */
[----:B-1----:R-:W-:Y:S02]  /*92c0*/  FMNMX.FTZ R4, R4, R8, !PT ;  /* 0x0000000804047209 */ /* 0x002fe40007810000 */
[----:B------:R-:W-:Y:S02]  /*92d0*/  FMNMX.FTZ R3, R207, R3, !PT ;  /* 0x00000003cf037209 */ /* 0x000fe40007810000 */
[----:B-----5:R-:W-:Y:S01]  /*92e0*/  FMNMX.FTZ R245, R2, R7, !PT ;  /* 0x0000000702f57209 */ /* 0x020fe20007810000 */
[----:B------:R-:W1:Y:S01]  /*92f0*/  SHFL.BFLY PT, R8, R4, 0x1, 0x1f ;  /* 0x0c201f0004087f89 */ /* 0x000e6200000e0000 */
[--C-:B------:R-:W-:Y:S02]  /*9300*/  FFMA.FTZ R2, R45, UR19, -R0.reuse ;  /* 0x000000132d027c23 */ /* 0x100fe40008010800 */
[C---:B------:R-:W-:Y:S01]  /*9310*/  FSETP.NEU.FTZ.AND P5, PT, R245.reuse, -INF , PT ;  /* 0xff800000f500780b */ /* 0x040fe20003fbd000 */
[----:B------:R-:W5:Y:S01]  /*9320*/  SHFL.BFLY PT, R6, R3, 0x2, 0x1f ;  /* 0x0c401f0003067f89 */ /* 0x000f6200000e0000 */
[----:B------:R5:W-:Y:S01]  /*9330*/  MUFU.EX2 R36, R2 ;  /* 0x0000000200247308 */ /* 0x000be20000000800 */
[----:B------:R-:W-:Y:S01]  /*9340*/  FMUL.FTZ R12, R245, UR19 ;  /* 0x00000013f50c7c20 */ /* 0x000fe20008410000 */
[----:B--2---:R-:W-:-:S04]  /*9350*/  FFMA.FTZ R5, R57, UR19, -R0 ;  /* 0x0000001339057c23 */ /* 0x004fc80008010800 */
[----:B------:R-:W-:Y:S02]  /*9360*/  FSEL R12, R12, RZ, P5 ;  /* 0x000000ff0c0c7208 */ /* 0x000fe40002800000 */
[----:B------:R2:W-:Y:S01]  /*9370*/  MUFU.EX2 R53, R5 ;  /* 0x0000000500357308 */ /* 0x0005e20000000800 */
[----:B-1----:R-:W-:Y:S02]  /*9380*/  FMNMX.FTZ R244, R4, R8, !PT ;  /* 0x0000000804f47209 */ /* 0x002fe40007810000 */
[----:B------:R-:W-:Y:S01]  /*9390*/  FFMA.FTZ R4, R61, UR19, -R12 ;  /* 0x000000133d047c23 */ /* 0x000fe2000801080c */
[----:B-----5:R-:W-:Y:S01]  /*93a0*/  FMNMX.FTZ R2, R3, R6, !PT ;  /* 0x0000000603027209 */ /* 0x020fe20007810000 */
[--C-:B------:R-:W-:Y:S01]  /*93b0*/  FFMA.FTZ R3, R44, UR19, -R0.reuse ;  /* 0x000000132c037c23 */ /* 0x100fe20008010800 */
[----:B------:R-:W-:Y:S02]  /*93c0*/  FSETP.NEU.FTZ.AND P1, PT, R244, -INF , PT ;  /* 0xff800000f400780b */ /* 0x000fe40003f3d000 */
[----:B------:R1:W-:Y:S01]  /*93d0*/  MUFU.EX2 R212, R4 ;  /* 0x0000000400d47308 */ /* 0x0003e20000000800 */
[----:B--2---:R-:W-:-:S02]  /*93e0*/  FFMA.FTZ R5, R48, UR19, -R0 ;  /* 0x0000001330057c23 */ /* 0x004fc40008010800 */
[----:B------:R-:W-:Y:S05]  /*93f0*/  LDSM.16.MT88.4 R48, [R226+0xb000] ;  /* 0x00b00000e230783b */ /* 0x000fea0000004200 */
[----:B------:R2:W-:Y:S08]  /*9400*/  MUFU.EX2 R13, R5 ;  /* 0x00000005000d7308 */ /* 0x0005f00000000800 */
[----:B------:R5:W-:Y:S01]  /*9410*/  MUFU.EX2 R15, R3 ;  /* 0x00000003000f7308 */ /* 0x000be20000000800 */
[----:B-1----:R-:W-:-:S07]  /*9420*/  FFMA.FTZ R4, R58, UR19, -R12 ;  /* 0x000000133a047c23 */ /* 0x002fce000801080c */
[----:B------:R-:W-:Y:S01]  /*9430*/  MUFU.EX2 R38, R4 ;  /* 0x0000000400267308 */ /* 0x000fe20000000800 */
[----:B--2---:R-:W-:Y:S01]  /*9440*/  FFMA.FTZ R5, R47, UR19, -R0 ;  /* 0x000000132f057c23 */ /* 0x004fe20008010800 */
[----:B------:R-:W-:Y:S02]  /*9450*/  MOV R47, R11 ;  /* 0x0000000b002f7202 */ /* 0x000fe40000000f00 */
[----:B------:R-:W-:-:S04]  /*9460*/  MOV R11, R252 ;  /* 0x000000fc000b7202 */ /* 0x000fc80000000f00 */
[----:B------:R1:W-:Y:S01]  /*9470*/  MUFU.EX2 R39, R5 ;  /* 0x0000000500277308 */ /* 0x0003e20000000800 */
[----:B-----5:R-:W-:-:S07]  /*9480*/  FFMA.FTZ R3, R59, UR19, -R12 ;  /* 0x000000133b037c23 */ /* 0x020fce000801080c */
[----:B------:R2:W-:Y:S01]  /*9490*/  MUFU.EX2 R211, R3 ;  /* 0x0000000300d37308 */ /* 0x0005e20000000800 */
[----:B-1----:R-:W-:-:S07]  /*94a0*/  FFMA.FTZ R5, R46, UR19, -R0 ;  /* 0x000000132e057c23 */ /* 0x002fce0008010800 */
[----:B------:R1:W-:Y:S01]  /*94b0*/  MUFU.EX2 R37, R5 ;  /* 0x0000000500257308 */ /* 0x0003e20000000800 */
[----:B--2---:R-:W-:-:S05]  /*94c0*/  FMUL.FTZ R3, R244, UR19 ;  /* 0x00000013f4037c20 */ /* 0x004fca0008410000 */
[----:B------:R-:W-:-:S05]  /*94d0*/  FSEL R3, R3, RZ, P1 ;  /* 0x000000ff03037208 */ /* 0x000fca0000800000 */
[--C-:B------:R-:W-:Y:S01]  /*94e0*/  FFMA.FTZ R4, R65, UR19, -R3.reuse ;  /* 0x0000001341047c23 */ /* 0x100fe20008010803 */
[----:B-1----:R-:W1:Y:S03]  /*94f0*/  SHFL.BFLY PT, R5, R2, 0x1, 0x1f ;  /* 0x0c201f0002057f89 */ /* 0x002e6600000e0000 */
[----:B------:R2:W-:Y:S01]  /*9500*/  MUFU.EX2 R252, R4 ;  /* 0x0000000400fc7308 */ /* 0x0005e20000000800 */
[----:B---3--:R-:W-:Y:S02]  /*9510*/  MOV R40, R10 ;  /* 0x0000000a00287202 */ /* 0x008fe40000000f00 */
[----:B----4-:R-:W-:Y:S01]  /*9520*/  MOV R43, R9 ;  /* 0x00000009002b7202 */ /* 0x010fe20000000f00 */
[----:B--2---:R-:W-:-:S04]  /*9530*/  FFMA.FTZ R4, R63, UR19, -R3 ;  /* 0x000000133f047c23 */ /* 0x004fc80008010803 */
[----:B------:R2:W-:Y:S01]  /*9540*/  MUFU.EX2 R42, R4 ;  /* 0x00000004002a7308 */ /* 0x0005e20000000800 */
[----:B-1----:R-:W-:Y:S01]  /*9550*/  FMNMX.FTZ R239, R2, R5, !PT ;  /* 0x0000000502ef7209 */ /* 0x002fe20007810000 */
[----:B------:R-:W-:Y:S01]  /*9560*/  FFMA.FTZ R2, R106, UR19, -R3 ;  /* 0x000000136a027c23 */ /* 0x000fe20008010803 */
[----:B------:R-:W-:Y:S02]  /*9570*/  FSEL R5, R244, RZ, P1 ;  /* 0x000000fff4057208 */ /* 0x000fe40000800000 */
[----:B------:R-:W-:-:S03]  /*9580*/  FSETP.NEU.FTZ.AND P0, PT, R239, -INF , PT ;  /* 0xff800000ef00780b */ /* 0x000fc60003f1d000 */
[----:B------:R1:W3:Y:S01]  /*9590*/  MUFU.EX2 R251, R2 ;  /* 0x0000000200fb7308 */ /* 0x0002e20000000800 */
[----:B------:R-:W-:Y:S01]  /*95a0*/  FADD.FTZ R5, R103, -R5 ;  /* 0x8000000567057221 */ /* 0x000fe20000010000 */
[----:B------:R-:W-:Y:S02]  /*95b0*/  MOV R106, R40 ;  /* 0x00000028006a7202 */ /* 0x000fe40000000f00 */
[----:B------:R-:W-:Y:S01]  /*95c0*/  MOV R40, R14 ;  /* 0x0000000e00287202 */ /* 0x000fe20000000f00 */
[----:B------:R-:W-:-:S03]  /*95d0*/  FMUL.FTZ R5, R5, UR19 ;  /* 0x0000001305057c20 */ /* 0x000fc60008410000 */
[----:B------:R-:W-:Y:S01]  /*95e0*/  MOV R46, R40 ;  /* 0x00000028002e7202 */ /* 0x000fe20000000f00 */
[----:B--2---:R-:W-:Y:S01]  /*95f0*/  FFMA.FTZ R4, R62, UR19, -R3 ;  /* 0x000000133e047c23 */ /* 0x004fe20008010803 */
[----:B------:R2:W4:Y:S01]  /*9600*/  MUFU.EX2 R45, R5 ;  /* 0x00000005002d7308 */ /* 0x0005220000000800 */
[----:B-1----:R-:W-:-:S07]  /*9610*/  FMUL.FTZ R2, R239, UR19 ;  /* 0x00000013ef027c20 */ /* 0x002fce0008410000 */
[----:B------:R1:W5:Y:S01]  /*9620*/  MUFU.EX2 R41, R4 ;  /* 0x0000000400297308 */ /* 0x0003620000000800 */
[----:B---3--:R-:W-:Y:S02]  /*9630*/  F2FP.F16.F32.PACK_AB R8, R251, R252 ;  /* 0x000000fcfb08723e */ /* 0x008fe400000000ff */
[----:B------:R-:W-:-:S05]  /*9640*/  FSEL R2, R2, RZ, P0 ;  /* 0x000000ff02027208 */ /* 0x000fca0000000000 */
[--C-:B------:R-:W-:Y:S01]  /*9650*/  FFMA.FTZ R6, R60, UR19, -R2.reuse ;  /* 0x000000133c067c23 */ /* 0x100fe20008010802 */
[----:B--2---:R-:W-:Y:S01]  /*9660*/  FSEL R5, R245, RZ, P5 ;  /* 0x000000fff5057208 */ /* 0x004fe20002800000 */
[-C--:B----4-:R-:W-:Y:S01]  /*9670*/  FMUL.FTZ R128, R128, R45.reuse ;  /* 0x0000002d80807220 */ /* 0x090fe20000410000 */
[-C--:B------:R-:W-:Y:S01]  /*9680*/  FMUL.FTZ R129, R129, R45.reuse ;  /* 0x0000002d81817220 */ /* 0x080fe20000410000 */
[----:B------:R2:W-:Y:S01]  /*9690*/  MUFU.EX2 R249, R6 ;  /* 0x0000000600f97308 */ /* 0x0005e20000000800 */
[----:B------:R-:W-:Y:S01]  /*96a0*/  FMUL.FTZ R112, R112, R45 ;  /* 0x0000002d70707220 */ /* 0x000fe20000410000 */
[----:B------:R-:W-:Y:S01]  /*96b0*/  FADD.FTZ R5, R104, -R5 ;  /* 0x8000000568057221 */ /* 0x000fe20000010000 */
[----:B------:R-:W-:Y:S01]  /*96c0*/  MOV R104, R15 ;  /* 0x0000000f00687202 */ /* 0x000fe20000000f00 */
[----:B-1----:R-:W-:Y:S01]  /*96d0*/  FFMA.FTZ R4, R101, UR19, -R2 ;  /* 0x0000001365047c23 */ /* 0x002fe20008010802 */
[----:B------:R-:W-:Y:S01]  /*96e0*/  MOV R15, R11 ;  /* 0x0000000b000f7202 */ /* 0x000fe20000000f00 */
[----:B------:R-:W-:Y:S01]  /*96f0*/  FMUL.FTZ R5, R5, UR19 ;  /* 0x0000001305057c20 */ /* 0x000fe20008410000 */
[----:B-----5:R-:W-:Y:S01]  /*9700*/  F2FP.F16.F32.PACK_AB R10, R41, R42 ;  /* 0x0000002a290a723e */ /* 0x020fe200000000ff */
        /* <DEDUP_REMOVED lines=9> */
[----:B--2---:R-:W-:Y:S01]  /*97a0*/  FSEL R6, R246, RZ, P6 ;  /* 0x000000fff6067208 */ /* 0x004fe20003000000 */
[-C--:B------:R-:W-:Y:S01]  /*97b0*/  FMUL.FTZ R157, R157, R45.reuse ;  /* 0x0000002d9d9d7220 */ /* 0x080fe20000410000 */
[----:B------:R-:W2:Y:S01]  /*97c0*/  MUFU.EX2 R14, R5 ;  /* 0x00000005000e7308 */ /* 0x000ea20000000800 */
[-C--:B------:R-:W-:Y:S01]  /*97d0*/  FMUL.FTZ R160, R160, R45.reuse ;  /* 0x0000002da0a07220 */ /* 0x080fe20000410000 */
[-C--:B------:R-:W-:Y:S01]  /*97e0*/  FMUL.FTZ R161, R161, R45.reuse ;  /* 0x0000002da1a17220 */ /* 0x080fe20000410000 */
[----:B------:R-:W-:Y:S01]  /*97f0*/  FADD.FTZ R6, R105, -R6 ;  /* 0x8000000669067221 */ /* 0x000fe20000010000 */
[-C--:B------:R-:W-:Y:S01]  /*9800*/  FMUL.FTZ R172, R172, R45.reuse ;  /* 0x0000002dacac7220 */ /* 0x080fe20000410000 */
[-C--:B------:R-:W-:Y:S01]  /*9810*/  FMUL.FTZ R173, R173, R45.reuse ;  /* 0x0000002dadad7220 */ /* 0x080fe20000410000 */
[--C-:B-1----:R-:W-:Y:S01]  /*9820*/  FFMA.FTZ R4, R66, UR19, -R2.reuse ;  /* 0x0000001342047c23 */ /* 0x102fe20008010802 */
[----:B------:R-:W-:Y:S01]  /*9830*/  FMUL.FTZ R6, R6, UR19 ;  /* 0x0000001306067c20 */ /* 0x000fe20008410000 */
[-C--:B------:R-:W-:Y:S01]  /*9840*/  FMUL.FTZ R72, R72, R45.reuse ;  /* 0x0000002d48487220 */ /* 0x080fe20000410000 */
[-C--:B------:R-:W-:Y:S01]  /*9850*/  FMUL.FTZ R73, R73, R45.reuse ;  /* 0x0000002d49497220 */ /* 0x080fe20000410000 */
[----:B------:R1:W3:Y:S01]  /*9860*/  MUFU.EX2 R248, R4 ;  /* 0x0000000400f87308 */ /* 0x0002e20000000800 */
[-C--:B------:R-:W-:Y:S01]  /*9870*/  FMUL.FTZ R76, R76, R45.reuse ;  /* 0x0000002d4c4c7220 */ /* 0x080fe20000410000 */
[-C--:B------:R-:W-:Y:S01]  /*9880*/  FMUL.FTZ R77, R77, R45.reuse ;  /* 0x0000002d4d4d7220 */ /* 0x080fe20000410000 */
[-C--:B------:R-:W-:Y:S01]  /*9890*/  FMUL.FTZ R88, R88, R45.reuse ;  /* 0x0000002d58587220 */ /* 0x080fe20000410000 */
[-C--:B------:R-:W-:Y:S01]  /*98a0*/  FMUL.FTZ R89, R89, R45.reuse ;  /* 0x0000002d59597220 */ /* 0x080fe20000410000 */
[-C--:B------:R-:W-:Y:S01]  /*98b0*/  FMUL.FTZ R92, R92, R45.reuse ;  /* 0x0000002d5c5c7220 */ /* 0x080fe20000410000 */
[----:B------:R-:W-:Y:S01]  /*98c0*/  FMUL.FTZ R93, R93, R45 ;  /* 0x0000002d5d5d7220 */ /* 0x000fe20000410000 */
[-C--:B--2---:R-:W-:Y:S01]  /*98d0*/  FMUL.FTZ R126, R126, R14.reuse ;  /* 0x0000000e7e7e7220 */ /* 0x084fe20000410000 */
        /* <DEDUP_REMOVED lines=10> */
[----:B---3--:R-:W-:Y:S01]  /*9980*/  F2FP.F16.F32.PACK_AB R9, R248, R247 ;  /* 0x000000f7f809723e */ /* 0x008fe200000000ff */
[-C--:B------:R-:W-:Y:S01]  /*9990*/  FMUL.FTZ R154, R154, R14.reuse ;  /* 0x0000000e9a9a7220 */ /* 0x080fe20000410000 */
[-C--:B------:R-:W-:Y:S01]  /*99a0*/  FMUL.FTZ R155, R155, R14.reuse ;  /* 0x0000000e9b9b7220 */ /* 0x080fe20000410000 */
[----:B------:R1:W2:Y:S01]  /*99b0*/  MUFU.EX2 R250, R4 ;  /* 0x0000000400fa7308 */ /* 0x0002a20000000800 */
[-C--:B------:R-:W-:Y:S01]  /*99c0*/  FMUL.FTZ R166, R166, R14.reuse ;  /* 0x0000000ea6a67220 */ /* 0x080fe20000410000 */
[-C--:B------:R-:W-:Y:S01]  /*99d0*/  FMUL.FTZ R167, R167, R14.reuse ;  /* 0x0000000ea7a77220 */ /* 0x080fe20000410000 */
[-C--:B------:R-:W-:Y:S01]  /*99e0*/  FMUL.FTZ R170, R170, R14.reuse ;  /* 0x0000000eaaaa7220 */ /* 0x080fe20000410000 */
[-C--:B------:R-:W-:Y:S01]  /*99f0*/  FMUL.FTZ R171, R171, R14.reuse ;  /* 0x0000000eabab7220 */ /* 0x080fe20000410000 */
[----:B------:R-:W-:Y:S01]  /*9a00*/  MOV R105, R43 ;  /* 0x0000002b00697202 */ /* 0x000fe20000000f00 */
        /* <DEDUP_REMOVED lines=8> */
[----:B-1----:R-:W-:-:S02]  /*9a90*/  FSEL R4, R239, RZ, P0 ;  /* 0x000000ffef047208 */ /* 0x002fc40000000000 */
[----:B--2---:R-:W-:Y:S02]  /*9aa0*/  F2FP.F16.F32.PACK_AB R11, R249, R250 ;  /* 0x000000faf90b723e */ /* 0x004fe400000000ff */
[----:B------:R-:W-:Y:S01]  /*9ab0*/  PLOP3.LUT P0, PT, PT, PT, UP0, 0x40, 0x0 ;  /* 0x000000000000781c */ /* 0x000fe20003f0e808 */
[----:B------:R-:W-:-:S04]  /*9ac0*/  FADD.FTZ R4, R102, -R4 ;  /* 0x8000000466047221 */ /* 0x000fc80000010000 */
[----:B------:R-:W-:-:S04]  /*9ad0*/  FMUL.FTZ R4, R4, UR19 ;  /* 0x0000001304047c20 */ /* 0x000fc80008410000 */
[----:B------:R-:W1:Y:S02]  /*9ae0*/  MUFU.EX2 R44, R4 ;  /* 0x00000004002c7308 */ /* 0x000e640000000800 */
[-C--:B-1----:R-:W-:Y:S01]  /*9af0*/  FMUL.FTZ R130, R130, R44.reuse ;  /* 0x0000002c82827220 */ /* 0x082fe20000410000 */
[-C--:B------:R-:W-:Y:S01]  /*9b00*/  FMUL.FTZ R131, R131, R44.reuse ;  /* 0x0000002c83837220 */ /* 0x080fe20000410000 */
[--C-:B------:R-:W-:Y:S01]  /*9b10*/  FFMA.FTZ R4, R67, UR19, -R12.reuse ;  /* 0x0000001343047c23 */ /* 0x100fe2000801080c */
[-C--:B------:R-:W-:Y:S01]  /*9b20*/  FMUL.FTZ R114, R114, R44.reuse ;  /* 0x0000002c72727220 */ /* 0x080fe20000410000 */
[-C--:B------:R-:W-:Y:S01]  /*9b30*/  FMUL.FTZ R115, R115, R44.reuse ;  /* 0x0000002c73737220 */ /* 0x080fe20000410000 */
[-C--:B------:R-:W-:Y:S01]  /*9b40*/  FMUL.FTZ R122, R122, R44.reuse ;  /* 0x0000002c7a7a7220 */ /* 0x080fe20000410000 */
[----:B------:R1:W-:Y:S01]  /*9b50*/  MUFU.EX2 R243, R4 ;  /* 0x0000000400f37308 */ /* 0x0003e20000000800 */
[-C--:B------:R-:W-:Y:S01]  /*9b60*/  FMUL.FTZ R123, R123, R44.reuse ;  /* 0x0000002c7b7b7220 */ /* 0x080fe20000410000 */
[C---:B------:R-:W-:Y:S01]  /*9b70*/  HMMA.16816.F32 R56, R8.reuse, R20, R128 ;  /* 0x000000140838723c */ /* 0x040fe20000001880 */
[-C--:B------:R-:W-:Y:S01]  /*9b80*/  FMUL.FTZ R142, R142, R44.reuse ;  /* 0x0000002c8e8e7220 */ /* 0x080fe20000410000 */
[-C--:B------:R-:W-:Y:S01]  /*9b90*/  FMUL.FTZ R143, R143, R44.reuse ;  /* 0x0000002c8f8f7220 */ /* 0x080fe20000410000 */
[-C--:B------:R-:W-:Y:S01]  /*9ba0*/  FMUL.FTZ R146, R146, R44.reuse ;  /* 0x0000002c92927220 */ /* 0x080fe20000410000 */
[-C--:B------:R-:W-:Y:S01]  /*9bb0*/  FMUL.FTZ R147, R147, R44.reuse ;  /* 0x0000002c93937220 */ /* 0x080fe20000410000 */
[-C--:B------:R-:W-:Y:S01]  /*9bc0*/  FMUL.FTZ R158, R158, R44.reuse ;  /* 0x0000002c9e9e7220 */ /* 0x080fe20000410000 */
[-C--:B------:R-:W-:Y:S01]  /*9bd0*/  FMUL.FTZ R159, R159, R44.reuse ;  /* 0x0000002c9f9f7220 */ /* 0x080fe20000410000 */
[----:B------:R-:W-:Y:S01]  /*9be0*/  MOV R130, R15 ;  /* 0x0000000f00827202 */ /* 0x000fe20000000f00 */
[-C--:B------:R-:W-:Y:S01]  /*9bf0*/  FMUL.FTZ R162, R162, R44.reuse ;  /* 0x0000002ca2a27220 */ /* 0x080fe20000410000 */
[----:B------:R-:W2:Y:S01]  /*9c00*/  MUFU.EX2 R15, R6 ;  /* 0x00000006000f7308 */ /* 0x000ea20000000800 */
        /* <DEDUP_REMOVED lines=12> */
[----:B------:R-:W-:Y:S01]  /*9cd0*/  HMMA.16816.F32 R112, R8, R16, R112 ;  /* 0x000000100870723c */ /* 0x000fe20000001870 */
[----:B------:R-:W-:-:S02]  /*9ce0*/  MOV R129, R212 ;  /* 0x000000d400817202 */ /* 0x000fc40000000f00 */
[----:B------:R1:W-:Y:S01]  /*9cf0*/  MUFU.EX2 R242, R4 ;  /* 0x0000000400f27308 */ /* 0x0003e20000000800 */
[----:B------:R-:W-:Y:S01]  /*9d00*/  MOV R131, R211 ;  /* 0x000000d300837202 */ /* 0x000fe20000000f00 */
[----:B--2---:R-:W-:Y:S01]  /*9d10*/  FMUL.FTZ R124, R124, R15 ;  /* 0x0000000f7c7c7220 */ /* 0x004fe20000410000 */
[C---:B------:R-:W-:Y:S01]  /*9d20*/  HMMA.16816.F32 R120, R8.reuse, R18, R120 ;  /* 0x000000120878723c */ /* 0x040fe20000001878 */
[----:B------:R-:W-:Y:S01]  /*9d30*/  MOV R128, R53 ;  /* 0x0000003500807202 */ /* 0x000fe20000000f00 */
[----:B------:R-:W-:Y:S01]  /*9d40*/  FMUL.FTZ R125, R125, R15 ;  /* 0x0000000f7d7d7220 */ /* 0x000fe20000410000 */
[----:B------:R-:W-:Y:S01]  /*9d50*/  F2FP.F16.F32.PACK_AB R5, R129, R131 ;  /* 0x000000838105723e */ /* 0x000fe200000000ff */
[-C--:B------:R-:W-:Y:S01]  /*9d60*/  FMUL.FTZ R136, R136, R15.reuse ;  /* 0x0000000f88887220 */ /* 0x080fe20000410000 */
[----:B------:R-:W-:Y:S01]  /*9d70*/  F2FP.F16.F32.PACK_AB R6, R13, R128 ;  /* 0x000000800d06723e */ /* 0x000fe200000000ff */
[C---:B------:R-:W-:Y:S01]  /*9d80*/  HMMA.16816.F32 R140, R8.reuse, R22, R140 ;  /* 0x00000016088c723c */ /* 0x040fe2000000188c */
[----:B------:R-:W-:Y:S01]  /*9d90*/  F2FP.F16.F32.PACK_AB R7, R243, R38 ;  /* 0x00000026f307723e */ /* 0x000fe200000000ff */
[-C--:B------:R-:W-:Y:S01]  /*9da0*/  FMUL.FTZ R137, R137, R15.reuse ;  /* 0x0000000f89897220 */ /* 0x080fe20000410000 */
[-C--:B------:R-:W-:Y:S01]  /*9db0*/  FMUL.FTZ R116, R116, R15.reuse ;  /* 0x0000000f74747220 */ /* 0x080fe20000410000 */
[-C--:B------:R-:W-:Y:S01]  /*9dc0*/  FMUL.FTZ R117, R117, R15.reuse ;  /* 0x0000000f75757220 */ /* 0x080fe20000410000 */
[-C--:B------:R-:W-:Y:S01]  /*9dd0*/  FMUL.FTZ R132, R132, R15.reuse ;  /* 0x0000000f84847220 */ /* 0x080fe20000410000 */
[C---:B------:R-:W-:Y:S01]  /*9de0*/  HMMA.16816.F32 R144, R8.reuse, R24, R144 ;  /* 0x000000180890723c */ /* 0x040fe20000001890 */
[----:B------:R-:W-:Y:S01]  /*9df0*/  FMUL.FTZ R133, R133, R15 ;  /* 0x0000000f85857220 */ /* 0x000fe20000410000 */
[----:B-1----:R-:W-:Y:S01]  /*9e00*/  FFMA.FTZ R4, R107, UR19, -R3 ;  /* 0x000000136b047c23 */ /* 0x002fe20008010803 */
[----:B------:R-:W-:Y:S01]  /*9e10*/  MOV R107, R213 ;  /* 0x000000d5006b7202 */ /* 0x000fe20000000f00 */
[-C--:B------:R-:W-:Y:S01]  /*9e20*/  FMUL.FTZ R148, R148, R15.reuse ;  /* 0x0000000f94947220 */ /* 0x080fe20000410000 */
[-C--:B------:R-:W-:Y:S01]  /*9e30*/  FMUL.FTZ R149, R149, R15.reuse ;  /* 0x0000000f95957220 */ /* 0x080fe20000410000 */
[C---:B------:R-:W-:Y:S01]  /*9e40*/  HMMA.16816.F32 R156, R8.reuse, R26, R156 ;  /* 0x0000001a089c723c */ /* 0x040fe2000000189c */
[----:B------:R1:W-:Y:S01]  /*9e50*/  MUFU.EX2 R241, R4 ;  /* 0x0000000400f17308 */ /* 0x0003e20000000800 */
        /* <DEDUP_REMOVED lines=15> */
[----:B------:R-:W-:Y:S01]  /*9f50*/  FMUL.FTZ R97, R97, R15 ;  /* 0x0000000f61617220 */ /* 0x000fe20000410000 */
[----:B------:R-:W-:Y:S01]  /*9f60*/  HMMA.16816.F32 R72, R8, R32, R72 ;  /* 0x000000200848723c */ /* 0x000fe20000001848 */
[----:B-1----:R-:W-:-:S05]  /*9f70*/  F2FP.F16.F32.PACK_AB R4, R107, R47 ;  /* 0x0000002f6b04723e */ /* 0x002fca00000000ff */
[C---:B------:R-:W-:Y:S06]  /*9f80*/  HMMA.16816.F32 R76, R8.reuse, R34, R76 ;  /* 0x00000022084c723c */ /* 0x040fec000000184c */
[C---:B------:R-:W-:Y:S06]  /*9f90*/  HMMA.16816.F32 R88, R8.reuse, R48, R88 ;  /* 0x000000300858723c */ /* 0x040fec0000001858 */
[----:B------:R-:W-:Y:S06]  /*9fa0*/  HMMA.16816.F32 R92, R8, R50, R92 ;  /* 0x00000032085c723c */ /* 0x000fec000000185c */
[----:B------:R-:W-:Y:S01]  /*9fb0*/  HMMA.16816.F32 R60, R4, R18, R124 ;  /* 0x00000012043c723c */ /* 0x000fe2000000187c */
[----:B------:R-:W-:Y:S01]  /*9fc0*/  FFMA.FTZ R8, R108, UR19, -R3 ;  /* 0x000000136c087c23 */ /* 0x000fe20008010803 */
[----:B------:R-:W-:-:S03]  /*9fd0*/  MOV R108, R38 ;  /* 0x00000026006c7202 */ /* 0x000fc60000000f00 */
[----:B------:R1:W2:Y:S01]  /*9fe0*/  MUFU.EX2 R240, R8 ;  /* 0x0000000800f07308 */ /* 0x0002a20000000800 */
[C---:B------:R-:W-:Y:S01]  /*9ff0*/  HMMA.16816.F32 R64, R4.reuse, R22, R136 ;  /* 0x000000160440723c */ /* 0x040fe20000001888 */
[----:B------:R-:W-:Y:S02]  /*a000*/  MOV R127, R42 ;  /* 0x0000002a007f7202 */ /* 0x000fe40000000f00 */
[----:B------:R-:W-:Y:S02]  /*a010*/  MOV R126, R41 ;  /* 0x00000029007e7202 */ /* 0x000fe40000000f00 */
[----:B------:R-:W-:Y:S01]  /*a020*/  MOV R125, R39 ;  /* 0x00000027007d7202 */ /* 0x000fe20000000f00 */
[----:B------:R-:W-:Y:S01]  /*a030*/  HMMA.16816.F32 R116, R4, R16, R116 ;  /* 0x000000100474723c */ /* 0x000fe20000001874 */
[----:B------:R-:W-:Y:S01]  /*a040*/  MOV R124, R37 ;  /* 0x00000025007c7202 */ /* 0x000fe20000000f00 */
[----:B------:R-:W-:Y:S01]  /*a050*/  LDSM.16.MT88.4 R16, [R226+0x9400] ;  /* 0x00940000e210783b */ /* 0x000fe20000004200 */
[----:B------:R-:W-:-:S03]  /*a060*/  MOV R139, R36 ;  /* 0x00000024008b7202 */ /* 0x000fc60000000f00 */
[C---:B------:R-:W-:Y:S01]  /*a070*/  HMMA.16816.F32 R132, R4.reuse, R20, R132 ;  /* 0x000000140484723c */ /* 0x040fe20000001884 */
[----:B------:R-:W-:Y:S01]  /*a080*/  LDSM.16.MT88.4 R20, [R224+0xa400] ;  /* 0x00a40000e014783b */ /* 0x000fe20000004200 */
[----:B------:R-:W-:Y:S01]  /*a090*/  F2FP.F16.F32.PACK_AB R10, R104, R139 ;  /* 0x0000008b680a723e */ /* 0x000fe200000000ff */
[--C-:B-1----:R-:W-:Y:S02]  /*a0a0*/  FFMA.FTZ R8, R52, UR19, -R3.reuse ;  /* 0x0000001334087c23 */ /* 0x102fe40008010803 */
[----:B------:R-:W-:Y:S01]  /*a0b0*/  LDSM.16.MT88.4 R36, [R224+0xb400] ;  /* 0x00b40000e024783b */ /* 0x000fe20000004200 */
[C---:B------:R-:W-:Y:S01]  /*a0c0*/  HMMA.16816.F32 R148, R4.reuse, R24, R148 ;  /* 0x000000180494723c */ /* 0x040fe20000001894 */
[----:B------:R1:W-:Y:S02]  /*a0d0*/  MUFU.EX2 R223, R8 ;  /* 0x0000000800df7308 */ /* 0x0003e40000000800 */
[----:B------:R-:W-:Y:S03]  /*a0e0*/  LDSM.16.MT88.4 R40, [R226+0xb400] ;  /* 0x00b40000e228783b */ /* 0x000fe60000004200 */
[C---:B------:R-:W-:Y:S01]  /*a0f0*/  HMMA.16816.F32 R152, R4.reuse, R26, R152 ;  /* 0x0000001a0498723c */ /* 0x040fe20000001898 */
[----:B------:R-:W3:Y:S05]  /*a100*/  LDSM.16.MT88.4 R24, [R224+0x9400] ;  /* 0x00940000e018783b */ /* 0x000eea0000004200 */
[C---:B------:R-:W-:Y:S06]  /*a110*/  HMMA.16816.F32 R164, R4.reuse, R28, R164 ;  /* 0x0000001c04a4723c */ /* 0x040fec00000018a4 */
[C---:B------:R-:W-:Y:S01]  /*a120*/  HMMA.16816.F32 R168, R4.reuse, R30, R168 ;  /* 0x0000001e04a8723c */ /* 0x040fe200000018a8 */
[----:B-1----:R-:W-:Y:S01]  /*a130*/  FFMA.FTZ R8, R109, UR19, -R3 ;  /* 0x000000136d087c23 */ /* 0x002fe20008010803 */
[----:B------:R-:W1:Y:S03]  /*a140*/  LDSM.16.MT88.4 R28, [R226+0xa400] ;  /* 0x00a40000e21c783b */ /* 0x000e660000004200 */
[----:B------:R4:W5:Y:S01]  /*a150*/  MUFU.EX2 R222, R8 ;  /* 0x0000000800de7308 */ /* 0x0009620000000800 */
[C---:B------:R-:W-:Y:S06]  /*a160*/  HMMA.16816.F32 R68, R4.reuse, R32, R68 ;  /* 0x000000200444723c */ /* 0x040fec0000001844 */
[C---:B------:R-:W-:Y:S01]  /*a170*/  HMMA.16816.F32 R80, R4.reuse, R34, R80 ;  /* 0x000000220450723c */ /* 0x040fe20000001850 */
[----:B------:R-:W-:Y:S05]  /*a180*/  LDSM.16.MT88.4 R32, [R226+0x9800] ;  /* 0x00980000e220783b */ /* 0x000fea0000004200 */
[----:B------:R-:W-:Y:S01]  /*a190*/  HMMA.16816.F32 R84, R4, R48, R84 ;  /* 0x000000300454723c */ /* 0x000fe20000001854 */
[----:B----4-:R-:W-:-:S05]  /*a1a0*/  FFMA.FTZ R8, R110, UR19, -R2 ;  /* 0x000000136e087c23 */ /* 0x010fca0008010802 */
[----:B------:R-:W-:Y:S01]  /*a1b0*/  HMMA.16816.F32 R96, R4, R50, R96 ;  /* 0x000000320460723c */ /* 0x000fe20000001860 */
[----:B------:R4:W-:Y:S06]  /*a1c0*/  MUFU.EX2 R221, R8 ;  /* 0x0000000800dd7308 */ /* 0x0009ec0000000800 */
[----:B--2---:R-:W-:Y:S02]  /*a1d0*/  F2FP.F16.F32.PACK_AB R4, R240, R241 ;  /* 0x000000f1f004723e */ /* 0x004fe400000000ff */
[----:B-----5:R-:W-:Y:S01]  /*a1e0*/  F2FP.F16.F32.PACK_AB R6, R222, R223 ;  /* 0x000000dfde06723e */ /* 0x020fe200000000ff */
[----:B----4-:R-:W-:-:S04]  /*a1f0*/  FFMA.FTZ R8, R111, UR19, -R2 ;  /* 0x000000136f087c23 */ /* 0x010fc80008010802 */
        /* <DEDUP_REMOVED lines=15> */
[C---:B------:R-:W-:Y:S06]  /*a2f0*/  HMMA.16816.F32 R144, R4.reuse, R20, R144 ;  /* 0x000000140490723c */ /* 0x040fec0000001890 */
[C---:B------:R-:W-:Y:S06]  /*a300*/  HMMA.16816.F32 R156, R4.reuse, R22, R156 ;  /* 0x00000016049c723c */ /* 0x040fec000000189c */
[----:B-1----:R-:W-:Y:S01]  /*a310*/  HMMA.16816.F32 R160, R4, R28, R160 ;  /* 0x0000001c04a0723c */ /* 0x002fe200000018a0 */
[----:B--2---:R-:W-:-:S05]  /*a320*/  FFMA.FTZ R8, R55, UR19, -R12 ;  /* 0x0000001337087c23 */ /* 0x004fca000801080c */
[C---:B------:R-:W-:Y:S01]  /*a330*/  HMMA.16816.F32 R52, R4.reuse, R26, R120 ;  /* 0x0000001a0434723c */ /* 0x040fe20000001878 */
[----:B------:R1:W2:Y:S05]  /*a340*/  MUFU.EX2 R215, R8 ;  /* 0x0000000800d77308 */ /* 0x0002aa0000000800 */
[C---:B------:R-:W-:Y:S06]  /*a350*/  HMMA.16816.F32 R172, R4.reuse, R30, R172 ;  /* 0x0000001e04ac723c */ /* 0x040fec00000018ac */
[C---:B------:R-:W-:Y:S06]  /*a360*/  HMMA.16816.F32 R72, R4.reuse, R36, R72 ;  /* 0x000000240448723c */ /* 0x040fec0000001848 */
[----:B------:R-:W-:Y:S01]  /*a370*/  HMMA.16816.F32 R76, R4, R38, R76 ;  /* 0x00000026044c723c */ /* 0x000fe2000000184c */
[----:B-1----:R-:W-:-:S02]  /*a380*/  F2FP.F16.F32.PACK_AB R8, R124, R125 ;  /* 0x0000007d7c08723e */ /* 0x002fc400000000ff */
[----:B--2---:R-:W-:-:S03]  /*a390*/  F2FP.F16.F32.PACK_AB R11, R215, R217 ;  /* 0x000000d9d70b723e */ /* 0x004fc600000000ff */
[C---:B------:R-:W-:Y:S06]  /*a3a0*/  HMMA.16816.F32 R88, R4.reuse, R40, R88 ;  /* 0x000000280458723c */ /* 0x040fec0000001858 */
[----:B------:R-:W-:Y:S06]  /*a3b0*/  HMMA.16816.F32 R100, R4, R42, R92 ;  /* 0x0000002a0464723c */ /* 0x000fec000000185c */
[----:B------:R-:W-:Y:S01]  /*a3c0*/  HMMA.16816.F32 R148, R8, R20, R148 ;  /* 0x000000140894723c */ /* 0x000fe20000001894 */
[----:B------:R-:W-:-:S04]  /*a3d0*/  FFMA.FTZ R4, R181, UR19, -R0 ;  /* 0x00000013b5047c23 */ /* 0x000fc80008010800 */
[----:B------:R1:W-:Y:S01]  /*a3e0*/  MUFU.EX2 R214, R4 ;  /* 0x0000000400d67308 */ /* 0x0003e20000000800 */
[C---:B------:R-:W-:Y:S01]  /*a3f0*/  HMMA.16816.F32 R152, R8.reuse, R22, R152 ;  /* 0x000000160898723c */ /* 0x040fe20000001898 */
[----:B------:R-:W2:Y:S05]  /*a400*/  LDSM.16.MT88.4 R20, [R226+0xb800] ;  /* 0x00b80000e214783b */ /* 0x000eaa0000004200 */
[C---:B------:R-:W-:Y:S06]  /*a410*/  HMMA.16816.F32 R116, R8.reuse, R24, R116 ;  /* 0x000000180874723c */ /* 0x040fec0000001874 */
[----:B------:R-:W-:Y:S01]  /*a420*/  HMMA.16816.F32 R60, R8, R26, R60 ;  /* 0x0000001a083c723c */ /* 0x000fe2000000183c */
[----:B------:R-:W3:Y:S01]  /*a430*/  LDSM.16.MT88.4 R24, [R224+0x9800] ;  /* 0x00980000e018783b */ /* 0x000ee20000004200 */
[----:B-1----:R-:W-:-:S04]  /*a440*/  FFMA.FTZ R4, R183, UR19, -R0 ;  /* 0x00000013b7047c23 */ /* 0x002fc80008010800 */
[C---:B------:R-:W-:Y:S01]  /*a450*/  HMMA.16816.F32 R132, R8.reuse, R16, R132 ;  /* 0x000000100884723c */ /* 0x040fe20000001884 */
[----:B------:R1:W-:Y:S05]  /*a460*/  MUFU.EX2 R213, R4 ;  /* 0x0000000400d57308 */ /* 0x0003ea0000000800 */
[C---:B------:R-:W-:Y:S01]  /*a470*/  HMMA.16816.F32 R64, R8.reuse, R18, R64 ;  /* 0x000000120840723c */ /* 0x040fe20000001840 */
[----:B------:R-:W-:Y:S05]  /*a480*/  LDSM.16.MT88.4 R16, [R224+0xb800] ;  /* 0x00b80000e010783b */ /* 0x000fea0000004200 */
[C---:B------:R-:W-:Y:S06]  /*a490*/  HMMA.16816.F32 R164, R8.reuse, R28, R164 ;  /* 0x0000001c08a4723c */ /* 0x040fec00000018a4 */
[C---:B------:R-:W-:Y:S01]  /*a4a0*/  HMMA.16816.F32 R168, R8.reuse, R30, R168 ;  /* 0x0000001e08a8723c */ /* 0x040fe200000018a8 */
[--C-:B-1----:R-:W-:Y:S01]  /*a4b0*/  FFMA.FTZ R4, R188, UR19, -R3.reuse ;  /* 0x00000013bc047c23 */ /* 0x102fe20008010803 */
[----:B------:R-:W1:Y:S03]  /*a4c0*/  LDSM.16.MT88.4 R28, [R224+0xa800] ;  /* 0x00a80000e01c783b */ /* 0x000e660000004200 */
[----:B------:R4:W-:Y:S01]  /*a4d0*/  MUFU.EX2 R212, R4 ;  /* 0x0000000400d47308 */ /* 0x0009e20000000800 */
[C---:B------:R-:W-:Y:S06]  /*a4e0*/  HMMA.16816.F32 R68, R8.reuse, R36, R68 ;  /* 0x000000240844723c */ /* 0x040fec0000001844 */
[C---:B------:R-:W-:Y:S01]  /*a4f0*/  HMMA.16816.F32 R92, R8.reuse, R38, R80 ;  /* 0x00000026085c723c */ /* 0x040fe20000001850 */
[----:B------:R-:W5:Y:S04]  /*a500*/  LDSM.16.MT88.4 R36, [R226+0xa800] ;  /* 0x00a80000e224783b */ /* 0x000f680000004200 */
[----:B------:R-:W-:Y:S01]  /*a510*/  LDSM.16.MT88.4 R80, [R224+0xbc00] ;  /* 0x00bc0000e050783b */ /* 0x000fe20000004200 */
[----:B------:R-:W-:Y:S01]  /*a520*/  HMMA.16816.F32 R84, R8, R40, R84 ;  /* 0x000000280854723c */ /* 0x000fe20000001854 */
[----:B----4-:R-:W-:-:S05]  /*a530*/  FFMA.FTZ R4, R179, UR19, -R3 ;  /* 0x00000013b3047c23 */ /* 0x010fca0008010803 */
[----:B------:R-:W-:Y:S01]  /*a540*/  HMMA.16816.F32 R96, R8, R42, R96 ;  /* 0x0000002a0860723c */ /* 0x000fe20000001860 */
[----:B------:R4:W-:Y:S06]  /*a550*/  MUFU.EX2 R211, R4 ;  /* 0x0000000400d37308 */ /* 0x0009ec0000000800 */
[----:B------:R-:W-:Y:S01]  /*a560*/  FFMA.FTZ R8, R192, UR19, -R0 ;  /* 0x00000013c0087c23 */ /* 0x000fe20008010800 */
[----:B------:R-:W-:-:S03]  /*a570*/  MOV R192, R108 ;  /* 0x0000006c00c07202 */ /* 0x000fc60000000f00 */
[----:B------:R2:W-:Y:S01]  /*a580*/  MUFU.EX2 R111, R8 ;  /* 0x00000008006f7308 */ /* 0x0005e20000000800 */
[----:B----4-:R-:W-:-:S07]  /*a590*/  FFMA.FTZ R4, R180, UR19, -R3 ;  /* 0x00000013b4047c23 */ /* 0x010fce0008010803 */
[----:B------:R4:W-:Y:S01]  /*a5a0*/  MUFU.EX2 R188, R4 ;  /* 0x0000000400bc7308 */ /* 0x0009e20000000800 */
[----:B--2---:R-:W-:Y:S01]  /*a5b0*/  FFMA.FTZ R8, R190, UR19, -R0 ;  /* 0x00000013be087c23 */ /* 0x004fe20008010800 */
[----:B------:R-:W-:-:S06]  /*a5c0*/  MOV R190, R128 ;  /* 0x0000008000be7202 */ /* 0x000fcc0000000f00 */
[----:B------:R2:W-:Y:S01]  /*a5d0*/  MUFU.EX2 R110, R8 ;  /* 0x00000008006e7308 */ /* 0x0005e20000000800 */
[----:B----4-:R-:W-:-:S07]  /*a5e0*/  FFMA.FTZ R4, R182, UR19, -R3 ;  /* 0x00000013b6047c23 */ /* 0x010fce0008010803 */
[----:B------:R4:W3:Y:S01]  /*a5f0*/  MUFU.EX2 R183, R4 ;  /* 0x0000000400b77308 */ /* 0x0008e20000000800 */
[----:B--2---:R-:W-:Y:S01]  /*a600*/  FFMA.FTZ R8, R204, UR19, -R12 ;  /* 0x00000013cc087c23 */ /* 0x004fe2000801080c */
[----:B------:R-:W-:-:S06]  /*a610*/  MOV R204, R129 ;  /* 0x0000008100cc7202 */ /* 0x000fcc0000000f00 */
[----:B------:R2:W-:Y:S01]  /*a620*/  MUFU.EX2 R109, R8 ;  /* 0x00000008006d7308 */ /* 0x0005e20000000800 */
[----:B----4-:R-:W-:Y:S01]  /*a630*/  FFMA.FTZ R4, R184, UR19, -R2 ;  /* 0x00000013b8047c23 */ /* 0x010fe20008010802 */
[----:B---3--:R-:W-:Y:S02]  /*a640*/  F2FP.F16.F32.PACK_AB R6, R183, R188 ;  /* 0x000000bcb706723e */ /* 0x008fe400000000ff */
[----:B------:R-:W-:-:S04]  /*a650*/  MOV R184, R104 ;  /* 0x0000006800b87202 */ /* 0x000fc80000000f00 */
[----:B------:R3:W-:Y:S01]  /*a660*/  MUFU.EX2 R182, R4 ;  /* 0x0000000400b67308 */ /* 0x0007e20000000800 */
[----:B--2---:R-:W-:Y:S01]  /*a670*/  FFMA.FTZ R8, R201, UR19, -R12 ;  /* 0x00000013c9087c23 */ /* 0x004fe2000801080c */
[----:B------:R-:W-:-:S06]  /*a680*/  MOV R201, R107 ;  /* 0x0000006b00c97202 */ /* 0x000fcc0000000f00 */
[----:B------:R2:W4:Y:S01]  /*a690*/  MUFU.EX2 R107, R8 ;  /* 0x00000008006b7308 */ /* 0x0005220000000800 */
[----:B---3--:R-:W-:Y:S01]  /*a6a0*/  FFMA.FTZ R4, R186, UR19, -R2 ;  /* 0x00000013ba047c23 */ /* 0x008fe20008010802 */
[----:B------:R-:W-:Y:S02]  /*a6b0*/  MOV R186, R139 ;  /* 0x0000008b00ba7202 */ /* 0x000fe40000000f00 */
[----:B------:R-:W-:Y:S04]  /*a6c0*/  LDSM.16.MT88.4 R136, [R226+0x9c00] ;  /* 0x009c0000e288783b */ /* 0x000fe80000004200 */
[----:B------:R3:W1:Y:S01]  /*a6d0*/  MUFU.EX2 R181, R4 ;  /* 0x0000000400b57308 */ /* 0x0006620000000800 */
[----:B--2---:R-:W-:Y:S01]  /*a6e0*/  FFMA.FTZ R8, R197, UR19, -R12 ;  /* 0x00000013c5087c23 */ /* 0x004fe2000801080c */
[----:B------:R-:W-:-:S02]  /*a6f0*/  MOV R197, R106 ;  /* 0x0000006a00c57202 */ /* 0x000fc40000000f00 */
[----:B----4-:R-:W-:-:S04]  /*a700*/  F2FP.F16.F32.PACK_AB R9, R107, R109 ;  /* 0x0000006d6b09723e */ /* 0x010fc800000000ff */
[----:B------:R2:W-:Y:S01]  /*a710*/  MUFU.EX2 R106, R8 ;  /* 0x00000008006a7308 */ /* 0x0005e20000000800 */
[----:B---3--:R-:W-:Y:S01]  /*a720*/  FFMA.FTZ R4, R187, UR19, -R2 ;  /* 0x00000013bb047c23 */ /* 0x008fe20008010802 */
[----:B-1----:R-:W-:Y:S02]  /*a730*/  F2FP.F16.F32.PACK_AB R5, R181, R182 ;  /* 0x000000b6b505723e */ /* 0x002fe400000000ff */
[----:B------:R-:W-:-:S04]  /*a740*/  MOV R187, R124 ;  /* 0x0000007c00bb7202 */ /* 0x000fc80000000f00 */
[----:B------:R1:W-:Y:S01]  /*a750*/  MUFU.EX2 R180, R4 ;  /* 0x0000000400b47308 */ /* 0x0003e20000000800 */
[----:B--2---:R-:W-:Y:S01]  /*a760*/  FFMA.FTZ R8, R198, UR19, -R12 ;  /* 0x00000013c6087c23 */ /* 0x004fe2000801080c */
[----:B------:R-:W-:-:S06]  /*a770*/  MOV R198, R105 ;  /* 0x0000006900c67202 */ /* 0x000fcc0000000f00 */
[----:B------:R2:W3:Y:S01]  /*a780*/  MUFU.EX2 R105, R8 ;  /* 0x0000000800697308 */ /* 0x0004e20000000800 */
[----:B-1----:R-:W-:Y:S01]  /*a790*/  FFMA.FTZ R4, R185, UR19, -R2 ;  /* 0x00000013b9047c23 */ /* 0x002fe20008010802 */
[----:B------:R-:W-:-:S06]  /*a7a0*/  MOV R185, R125 ;  /* 0x0000007d00b97202 */ /* 0x000fcc0000000f00 */
[----:B------:R1:W4:Y:S01]  /*a7b0*/  MUFU.EX2 R179, R4 ;  /* 0x0000000400b37308 */ /* 0x0003220000000800 */
[----:B--2---:R-:W-:Y:S02]  /*a7c0*/  F2FP.F16.F32.PACK_AB R8, R213, R214 ;  /* 0x000000d6d508723e */ /* 0x004fe400000000ff */
[----:B---3--:R-:W-:Y:S01]  /*a7d0*/  F2FP.F16.F32.PACK_AB R11, R105, R106 ;  /* 0x0000006a690b723e */ /* 0x008fe200000000ff */
[--C-:B-1----:R-:W-:Y:S01]  /*a7e0*/  FFMA.FTZ R4, R196, UR19, -R0.reuse ;  /* 0x00000013c4047c23 */ /* 0x102fe20008010800 */
[----:B----4-:R-:W-:Y:S02]  /*a7f0*/  F2FP.F16.F32.PACK_AB R7, R179, R180 ;  /* 0x000000b4b307723e */ /* 0x010fe400000000ff */
[----:B------:R-:W-:Y:S01]  /*a800*/  MOV R196, R126 ;  /* 0x0000007e00c47202 */ /* 0x000fe20000000f00 */
[----:B------:R1:W-:Y:S02]  /*a810*/  MUFU.EX2 R178, R4 ;  /* 0x0000000400b27308 */ /* 0x0003e40000000800 */
[--C-:B-1----:R-:W-:Y:S01]  /*a820*/  FFMA.FTZ R4, R189, UR19, -R0.reuse ;  /* 0x00000013bd047c23 */ /* 0x102fe20008010800 */
[----:B------:R-:W-:Y:S01]  /*a830*/  MOV R189, R13 ;  /* 0x0000000d00bd7202 */ /* 0x000fe20000000f00 */
[--C-:B------:R-:W-:Y:S01]  /*a840*/  FFMA.FTZ R13, R191, UR19, -R0.reuse ;  /* 0x00000013bf0d7c23 */ /* 0x100fe20008010800 */
[----:B------:R-:W-:-:S03]  /*a850*/  FFMA.FTZ R0, R193, UR19, -R0 ;  /* 0x00000013c1007c23 */ /* 0x000fc60008010800 */
[----:B------:R1:W2:Y:S01]  /*a860*/  MUFU.EX2 R177, R4 ;  /* 0x0000000400b17308 */ /* 0x0002a20000000800 */
[----:B------:R-:W-:Y:S02]  /*a870*/  MOV R193, R130 ;  /* 0x0000008200c17202 */ /* 0x000fe40000000f00 */
[----:B------:R-:W-:Y:S02]  /*a880*/  MOV R191, R127 ;  /* 0x0000007f00bf7202 */ /* 0x000fe40000000f00 */
[----:B------:R-:W-:Y:S03]  /*a890*/  LDSM.16.MT88.4 R124, [R224+0x9c00] ;  /* 0x009c0000e07c783b */ /* 0x000fe60000004200 */
[----:B------:R3:W-:Y:S08]  /*a8a0*/  MUFU.EX2 R108, R0 ;  /* 0x00000000006c7308 */ /* 0x0007f00000000800 */
[----:B------:R-:W-:Y:S01]  /*a8b0*/  MUFU.EX2 R176, R13 ;  /* 0x0000000d00b07308 */ /* 0x000fe20000000800 */
[----:B-1----:R-:W-:-:S02]  /*a8c0*/  F2FP.F16.F32.PACK_AB R4, R211, R212 ;  /* 0x000000d4d304723e */ /* 0x002fc400000000ff */
[----:B--2---:R-:W-:-:S05]  /*a8d0*/  F2FP.F16.F32.PACK_AB R10, R177, R178 ;  /* 0x000000b2b10a723e */ /* 0x004fca00000000ff */
[----:B------:R-:W-:Y:S01]  /*a8e0*/  HMMA.16816.F32 R40, R4, R22, R100 ;  /* 0x000000160428723c */ /* 0x000fe20000001864 */
[----:B---3--:R-:W-:Y:S01]  /*a8f0*/  FFMA.FTZ R0, R194, UR19, -R12 ;  /* 0x00000013c2007c23 */ /* 0x008fe2000801080c */
[----:B------:R-:W-:-:S03]  /*a900*/  MOV R194, R131 ;  /* 0x0000008300c27202 */ /* 0x000fc60000000f00 */
[----:B------:R1:W-:Y:S01]  /*a910*/  MUFU.EX2 R104, R0 ;  /* 0x0000000000687308 */ /* 0x0003e20000000800 */
[----:B------:R-:W-:Y:S01]  /*a920*/  HMMA.16816.F32 R48, R4, R24, R48 ;  /* 0x000000180430723c */ /* 0x000fe20000001830 */
[----:B------:R-:W-:-:S05]  /*a930*/  MOV R103, R46 ;  /* 0x0000002e00677202 */ /* 0x000fca0000000f00 */
[----:B------:R-:W-:Y:S06]  /*a940*/  HMMA.16816.F32 R52, R4, R26, R52 ;  /* 0x0000001a0434723c */ /* 0x000fec0000001834 */
[----:B------:R-:W-:Y:S01]  /*a950*/  HMMA.16816.F32 R116, R8, R24, R116 ;  /* 0x000000180874723c */ /* 0x000fe20000001874 */
[----:B-1----:R-:W-:Y:S01]  /*a960*/  FFMA.FTZ R0, R202, UR19, -R3 ;  /* 0x00000013ca007c23 */ /* 0x002fe20008010803 */
[----:B------:R-:W-:-:S04]  /*a970*/  MOV R202, R47 ;  /* 0x0000002f00ca7202 */ /* 0x000fc80000000f00 */
[----:B------:R-:W-:Y:S01]  /*a980*/  HMMA.16816.F32 R24, R8, R26, R60 ;  /* 0x0000001a0818723c */ /* 0x000fe2000000183c */
[----:B------:R1:W-:Y:S05]  /*a990*/  MUFU.EX2 R102, R0 ;  /* 0x0000000000667308 */ /* 0x0003ea0000000800 */
[C---:B------:R-:W-:Y:S06]  /*a9a0*/  HMMA.16816.F32 R56, R4.reuse, R32, R56 ;  /* 0x000000200438723c */ /* 0x040fec0000001838 */
[C---:B------:R-:W-:Y:S06]  /*a9b0*/  HMMA.16816.F32 R140, R4.reuse, R34, R140 ;  /* 0x00000022048c723c */ /* 0x040fec000000188c */
[----:B------:R-:W-:Y:S01]  /*a9c0*/  HMMA.16816.F32 R144, R4, R28, R144 ;  /* 0x0000001c0490723c */ /* 0x000fe20000001890 */
[----:B-1----:R-:W-:-:S04]  /*a9d0*/  FFMA.FTZ R0, R199, UR19, -R3 ;  /* 0x00000013c7007c23 */ /* 0x002fc80008010803 */
[----:B------:R1:W2:Y:S01]  /*a9e0*/  MUFU.EX2 R101, R0 ;  /* 0x0000000000657308 */ /* 0x0002a20000000800 */
[C---:B------:R-:W-:Y:S06]  /*a9f0*/  HMMA.16816.F32 R156, R4.reuse, R30, R156 ;  /* 0x0000001e049c723c */ /* 0x040fec000000189c */
[C---:B-----5:R-:W-:Y:S06]  /*aa00*/  HMMA.16816.F32 R160, R4.reuse, R36, R160 ;  /* 0x0000002404a0723c */ /* 0x060fec00000018a0 */
[----:B------:R-:W-:Y:S01]  /*aa10*/  HMMA.16816.F32 R172, R4, R38, R172 ;  /* 0x0000002604ac723c */ /* 0x000fe200000018ac */
[--C-:B-1----:R-:W-:Y:S01]  /*aa20*/  FFMA.FTZ R0, R195, UR19, -R3.reuse ;  /* 0x00000013c3007c23 */ /* 0x102fe20008010803 */
[----:B------:R-:W-:-:S04]  /*aa30*/  FFMA.FTZ R3, R200, UR19, -R3 ;  /* 0x00000013c8037c23 */ /* 0x000fc80008010803 */
[C---:B------:R-:W-:Y:S01]  /*aa40*/  HMMA.16816.F32 R72, R4.reuse, R16, R72 ;  /* 0x000000100448723c */ /* 0x040fe20000001848 */
[----:B------:R1:W-:Y:S05]  /*aa50*/  MUFU.EX2 R100, R0 ;  /* 0x0000000000647308 */ /* 0x0003ea0000000800 */
[C---:B------:R-:W-:Y:S03]  /*aa60*/  HMMA.16816.F32 R76, R4.reuse, R18, R76 ;  /* 0x00000012044c723c */ /* 0x040fe6000000184c */
[----:B------:R3:W-:Y:S03]  /*aa70*/  MUFU.EX2 R63, R3 ;  /* 0x00000003003f7308 */ /* 0x0007e60000000800 */
[----:B------:R-:W-:Y:S01]  /*aa80*/  HMMA.16816.F32 R88, R4, R20, R88 ;  /* 0x000000140458723c */ /* 0x000fe20000001858 */
[----:B------:R-:W4:Y:S05]  /*aa90*/  LDSM.16.MT88.4 R4, [R226+0xbc00] ;  /* 0x00bc0000e204783b */ /* 0x000f2a0000004200 */
[----:B------:R-:W-:Y:S01]  /*aaa0*/  HMMA.16816.F32 R132, R8, R32, R132 ;  /* 0x000000200884723c */ /* 0x000fe20000001884 */
[----:B-1----:R-:W-:-:S04]  /*aab0*/  FFMA.FTZ R0, R203, UR19, -R2 ;  /* 0x00000013cb007c23 */ /* 0x002fc80008010802 */
[----:B------:R1:W-:Y:S01]  /*aac0*/  MUFU.EX2 R62, R0 ;  /* 0x00000000003e7308 */ /* 0x0003e20000000800 */
[----:B------:R-:W-:Y:S01]  /*aad0*/  HMMA.16816.F32 R148, R8, R28, R148 ;  /* 0x0000001c0894723c */ /* 0x000fe20000001894 */
[----:B---3--:R-:W-:-:S05]  /*aae0*/  FFMA.FTZ R3, R198, R45, R252 ;  /* 0x0000002dc6037223 */ /* 0x008fca00000100fc */
[C---:B------:R-:W-:Y:S06]  /*aaf0*/  HMMA.16816.F32 R164, R8.reuse, R36, R164 ;  /* 0x0000002408a4723c */ /* 0x040fec00000018a4 */
[----:B------:R-:W-:Y:S01]  /*ab00*/  HMMA.16816.F32 R68, R8, R16, R68 ;  /* 0x000000100844723c */ /* 0x000fe20000001844 */
[----:B-1----:R-:W-:-:S05]  /*ab10*/  FFMA.FTZ R0, R205, UR19, -R2 ;  /* 0x00000013cd007c23 */ /* 0x002fca0008010802 */
[C---:B------:R-:W-:Y:S01]  /*ab20*/  HMMA.16816.F32 R84, R8.reuse, R20, R84 ;  /* 0x000000140854723c */ /* 0x040fe20000001854 */
[----:B------:R1:W3:Y:S05]  /*ab30*/  MUFU.EX2 R61, R0 ;  /* 0x00000000003d7308 */ /* 0x0002ea0000000800 */
[C---:B------:R-:W-:Y:S06]  /*ab40*/  HMMA.16816.F32 R32, R8.reuse, R34, R64 ;  /* 0x000000220820723c */ /* 0x040fec0000001840 */
[C---:B------:R-:W-:Y:S01]  /*ab50*/  HMMA.16816.F32 R28, R8.reuse, R30, R152 ;  /* 0x0000001e081c723c */ /* 0x040fe20000001898 */
[----:B------:R-:W5:Y:S05]  /*ab60*/  LDSM.16.MT88.4 R152, [R224+0xac00] ;  /* 0x00ac0000e098783b */ /* 0x000f6a0000004200 */
[C---:B------:R-:W-:Y:S01]  /*ab70*/  HMMA.16816.F32 R36, R8.reuse, R38, R168 ;  /* 0x000000260824723c */ /* 0x040fe200000018a8 */
[--C-:B-1----:R-:W-:Y:S01]  /*ab80*/  FFMA.FTZ R0, R206, UR19, -R2.reuse ;  /* 0x00000013ce007c23 */ /* 0x102fe20008010802 */
[----:B------:R-:W-:Y:S01]  /*ab90*/  FFMA.FTZ R2, R207, UR19, -R2 ;  /* 0x00000013cf027c23 */ /* 0x000fe20008010802 */
[----:B------:R-:W1:Y:S02]  /*aba0*/  LDSM.16.MT88.4 R168, [R226+0xac00] ;  /* 0x00ac0000e2a8783b */ /* 0x000e640000004200 */
[----:B------:R4:W-:Y:S01]  /*abb0*/  MUFU.EX2 R60, R0 ;  /* 0x00000000003c7308 */ /* 0x0009e20000000800 */
[C---:B------:R-:W-:Y:S06]  /*abc0*/  HMMA.16816.F32 R16, R8.reuse, R18, R92 ;  /* 0x000000120810723c */ /* 0x040fec000000185c */
[----:B------:R-:W-:Y:S01]  /*abd0*/  HMMA.16816.F32 R20, R8, R22, R96 ;  /* 0x000000160814723c */ /* 0x000fe20000001860 */
[----:B------:R-:W5:Y:S01]  /*abe0*/  MUFU.EX2 R47, R2 ;  /* 0x00000002002f7308 */ /* 0x000f620000000800 */
[----:B--2---:R-:W-:-:S02]  /*abf0*/  F2FP.F16.F32.PACK_AB R92, R101, R102 ;  /* 0x00000066655c723e */ /* 0x004fc400000000ff */
[----:B---3--:R-:W-:Y:S02]  /*ac00*/  F2FP.F16.F32.PACK_AB R93, R61, R62 ;  /* 0x0000003e3d5d723e */ /* 0x008fe400000000ff */
[----:B------:R-:W-:Y:S01]  /*ac10*/  F2FP.F16.F32.PACK_AB R94, R63, R100 ;  /* 0x000000643f5e723e */ /* 0x000fe200000000ff */
[----:B------:R-:W-:Y:S01]  /*ac20*/  FFMA.FTZ R8, R103, R15, R202 ;  /* 0x0000000f67087223 */ /* 0x000fe200000100ca */
[----:B------:R-:W-:Y:S01]  /*ac30*/  F2FP.F16.F32.PACK_AB R96, R111, R176 ;  /* 0x000000b06f60723e */ /* 0x000fe200000000ff */
[----:B----4-:R-:W-:Y:S01]  /*ac40*/  FFMA.FTZ R0, R208, UR19, -R12 ;  /* 0x00000013d0007c23 */ /* 0x010fe2000801080c */
[----:B------:R-:W-:Y:S01]  /*ac50*/  F2FP.F16.F32.PACK_AB R98, R108, R110 ;  /* 0x0000006e6c62723e */ /* 0x000fe200000000ff */
[----:B------:R-:W-:Y:S01]  /*ac60*/  FADD.FTZ R9, R201, R8 ;  /* 0x00000008c9097221 */ /* 0x000fe20000010000 */
[----:B------:R-:W-:Y:S01]  /*ac70*/  MOV R103, R244 ;  /* 0x000000f400677202 */ /* 0x000fe20000000f00 */
[----:B------:R2:W3:Y:S01]  /*ac80*/  MUFU.EX2 R46, R0 ;  /* 0x00000000002e7308 */ /* 0x0004e20000000800 */
[----:B-----5:R-:W-:Y:S01]  /*ac90*/  F2FP.F16.F32.PACK_AB R95, R47, R60 ;  /* 0x0000003c2f5f723e */ /* 0x020fe200000000ff */
[----:B------:R-:W-:-:S04]  /*aca0*/  FFMA.FTZ R2, R197, R44, R247 ;  /* 0x0000002cc5027223 */ /* 0x000fc800000100f7 */
[----:B------:R-:W-:Y:S02]  /*acb0*/  FADD.FTZ R10, R248, R2 ;  /* 0x00000002f80a7221 */ /* 0x000fe40000010000 */
[----:B------:R-:W-:Y:S01]  /*acc0*/  HMMA.16816.F32 R88, R92, R4, R88 ;  /* 0x000000045c58723c */ /* 0x000fe20000001858 */
[----:B--2---:R-:W-:Y:S01]  /*acd0*/  FFMA.FTZ R0, R209, UR19, -R12 ;  /* 0x00000013d1007c23 */ /* 0x004fe2000801080c */
[----:B---3--:R-:W-:-:S04]  /*ace0*/  F2FP.F16.F32.PACK_AB R97, R46, R104 ;  /* 0x000000682e61723e */ /* 0x008fc800000000ff */
[C---:B------:R-:W-:Y:S01]  /*acf0*/  HMMA.16816.F32 R112, R92.reuse, R124, R48 ;  /* 0x0000007c5c70723c */ /* 0x040fe20000001830 */
[----:B------:R2:W-:Y:S05]  /*ad00*/  MUFU.EX2 R13, R0 ;  /* 0x00000000000d7308 */ /* 0x0005ea0000000800 */
[C---:B------:R-:W-:Y:S06]  /*ad10*/  HMMA.16816.F32 R120, R92.reuse, R126, R52 ;  /* 0x0000007e5c78723c */ /* 0x040fec0000001834 */
[C---:B------:R-:W-:Y:S06]  /*ad20*/  HMMA.16816.F32 R128, R92.reuse, R136, R56 ;  /* 0x000000885c80723c */ /* 0x040fec0000001838 */
[----:B------:R-:W-:Y:S01]  /*ad30*/  HMMA.16816.F32 R140, R92, R138, R140 ;  /* 0x0000008a5c8c723c */ /* 0x000fe2000000188c */
[----:B--2---:R-:W-:-:S04]  /*ad40*/  FFMA.FTZ R0, R210, UR19, -R12 ;  /* 0x00000013d2007c23 */ /* 0x004fc8000801080c */
[----:B------:R2:W3:Y:S01]  /*ad50*/  MUFU.EX2 R11, R0 ;  /* 0x00000000000b7308 */ /* 0x0004e20000000800 */
[C---:B------:R-:W-:Y:S06]  /*ad60*/  HMMA.16816.F32 R144, R92.reuse, R152, R144 ;  /* 0x000000985c90723c */ /* 0x040fec0000001890 */
[C---:B------:R-:W-:Y:S06]  /*ad70*/  HMMA.16816.F32 R156, R92.reuse, R154, R156 ;  /* 0x0000009a5c9c723c */ /* 0x040fec000000189c */
[----:B-1----:R-:W-:Y:S01]  /*ad80*/  HMMA.16816.F32 R160, R92, R168, R160 ;  /* 0x000000a85ca0723c */ /* 0x002fe200000018a0 */
[----:B--2---:R-:W-:Y:S01]  /*ad90*/  FFMA.FTZ R0, R193, R14, R194 ;  /* 0x0000000ec1007223 */ /* 0x004fe200000100c2 */
[----:B---3--:R-:W-:-:S04]  /*ada0*/  F2FP.F16.F32.PACK_AB R99, R11, R13 ;  /* 0x0000000d0b63723e */ /* 0x008fc800000000ff */
        /* <DEDUP_REMOVED lines=63> */
[C---:B------:R-:W-:Y:S01]  /*b1a0*/  HMMA.16816.F32 R116, R96.reuse, R124, R116 ;  /* 0x0000007c6074723c */ /* 0x040fe20000001874 */
[----:B------:R1:W-:Y:S01]  /*b1b0*/  STL [R1+0x14], R249 ;  /* 0x000014f901007387 */ /* 0x0003e20000100800 */
[----:B------:R-:W-:Y:S02]  /*b1c0*/  MOV R105, R246 ;  /* 0x000000f600697202 */ /* 0x000fe40000000f00 */
[----:B------:R-:W-:Y:S01]  /*b1d0*/  MOV R102, R239 ;  /* 0x000000ef00667202 */ /* 0x000fe20000000f00 */
        /* <DEDUP_REMOVED lines=15> */
[----:B-1----:R-:W-:-:S15]  /*b2d0*/  @P0 BRA `(.L_x_225) ;  /* 0x0000004c00c80947 */ /* 0x002fde0003800000 */
[----:B------:R-:W2:Y:S04]  /*b2e0*/  LDL.64 R184, [R1+0x20] ;  /* 0x0000200001b87983 */ /* 0x000ea80000100a00 */
[----:B------:R-:W3:Y:S01]  /*b2f0*/  LDL.64 R186, [R1] ;  /* 0x0000000001ba7983 */ /* 0x000ee20000100a00 */
[----:B------:R-:W-:Y:S01]  /*b300*/  UIADD3 UR17, UR18, -0x3, URZ ;  /* 0xfffffffd12117890 */ /* 0x000fe2000fffe03f */
[----:B------:R-:W1:Y:S01]  /*b310*/  @!P4 LDC.64 R4, c[0x0][0x220] ;  /* 0x00008800ff04cb82 */ /* 0x000e620000000a00 */
[----:B------:R-:W-:-:S04]  /*b320*/  DEPBAR.LE SB0, 0x0 ;  /* 0x000080000000791a */ /* 0x000fc80000000000 */
[----:B------:R-:W-:-:S03]  /*b330*/  USHF.R.S32.HI UR4, URZ, 0x1f, UR17 ;  /* 0x0000001f3f047899 */ /* 0x000fc60008011411 */
[----:B------:R-:W-:Y:S01]  /*b340*/  BAR.SYNC.DEFER_BLOCKING 0x0 ;  /* 0x0000000000007b1d */ /* 0x000fe20000010000 */
[----:B------:R-:W-:Y:S02]  /*b350*/  UIMAD.WIDE.U32 UR6, UR17, UR8, URZ ;  /* 0x00000008110672a5 */ /* 0x000fe4000f8e003f */
[----:B------:R-:W-:Y:S02]  /*b360*/  UIMAD UR4, UR4, UR8, URZ ;  /* 0x00000008040472a4 */ /* 0x000fe4000f8e023f */
[----:B------:R-:W-:-:S03]  /*b370*/  UISETP.GT.AND UP0, UPT, UR17, UR12, UPT ;  /* 0x0000000c1100728c */ /* 0x000fc6000bf04270 */
[----:B------:R-:W4:Y:S01]  /*b380*/  @!P3 LDC.64 R12, c[0x0][0x220] ;  /* 0x00008800ff0cbb82 */ /* 0x000f220000000a00 */
[----:B------:R-:W-:Y:S01]  /*b390*/  UIMAD UR4, UR17, UR9, UR4 ;  /* 0x00000009110472a4 */ /* 0x000fe2000f8e0204 */
[----:B------:R-:W-:Y:S02]  /*b3a0*/  IMAD.U32 R2, RZ, RZ, UR6 ;  /* 0x00000006ff027e24 */ /* 0x000fe4000f8e00ff */
[----:B------:R-:W-:Y:S01]  /*b3b0*/  IMAD.U32 R3, RZ, RZ, UR7 ;  /* 0x00000007ff037e24 */ /* 0x000fe2000f8e00ff */
[----:B------:R-:W-:-:S03]  /*b3c0*/  UIADD3 UR4, UR7, UR4, URZ ;  /* 0x0000000407047290 */ /* 0x000fc6000fffe03f */
[----:B------:R-:W5:Y:S03]  /*b3d0*/  @!P2 LDC.64 R10, c[0x0][0x220] ;  /* 0x00008800ff0aab82 */ /* 0x000f660000000a00 */
[----:B------:R-:W-:-:S05]  /*b3e0*/  IMAD.U32 R3, RZ, RZ, UR4 ;  /* 0x00000004ff037e24 */ /* 0x000fca000f8e00ff */
[----:B------:R-:W5:Y:S01]  /*b3f0*/  @!P4 LDC.64 R8, c[0x0][0x220] ;  /* 0x00008800ff08cb82 */ /* 0x000f620000000a00 */
[----:B------:R-:W-:Y:S04]  /*b400*/  @P4 STS [R230+0x9000], RZ ;  /* 0x009000ffe6004388 */ /* 0x000fe80000000800 */
[----:B------:R-:W-:Y:S03]  /*b410*/  @P4 STS [R230+0x9004], RZ ;  /* 0x009004ffe6004388 */ /* 0x000fe60000000800 */
[----:B------:R-:W5:Y:S01]  /*b420*/  @!P3 LDC.64 R6, c[0x0][0x220] ;  /* 0x00008800ff06bb82 */ /* 0x000f620000000a00 */
[----:B------:R-:W-:Y:S07]  /*b430*/  @P4 STS.64 [R230+0x9008], RZ ;  /* 0x009008ffe6004388 */ /* 0x000fee0000000a00 */
[----:B------:R-:W5:Y:S01]  /*b440*/  @!P2 LDC.64 R14, c[0x0][0x220] ;  /* 0x00008800ff0eab82 */ /* 0x000f620000000a00 */
[----:B--2---:R-:W-:-:S04]  /*b450*/  LEA R0, P0, R2, R184, 0x6 ;  /* 0x000000b802007211 */ /* 0x004fc800078030ff */
[----:B---3--:R-:W-:Y:S02]  /*b460*/  LEA.HI.X R3, R2, R187, R3, 0x6, P0 ;  /* 0x000000bb02037211 */ /* 0x008fe400000f3403 */
[C---:B-1----:R-:W-:Y:S02]  /*b470*/  @!P4 LEA R4, P0, R0.reuse, R4, 0x1 ;  /* 0x000000040004c211 */ /* 0x042fe400078008ff */
[C---:B----4-:R-:W-:Y:S02]  /*b480*/  @!P3 LEA R12, P1, R0.reuse, R12, 0x1 ;  /* 0x0000000c000cb211 */ /* 0x050fe400078208ff */
[C-C-:B------:R-:W-:Y:S02]  /*b490*/  @!P4 LEA.HI.X R5, R0.reuse, R5, R3.reuse, 0x1, P0 ;  /* 0x000000050005c211 */ /* 0x140fe400000f0c03 */
[C---:B-----5:R-:W-:Y:S02]  /*b4a0*/  @!P2 LEA R10, P0, R0.reuse, R10, 0x1 ;  /* 0x0000000a000aa211 */ /* 0x060fe400078008ff */
[C---:B------:R-:W-:Y:S01]  /*b4b0*/  IADD3 R2, P6, R0.reuse, UR20, RZ ;  /* 0x0000001400027c10 */ /* 0x040fe2000ffde0ff */
[----:B------:R-:W-:Y:S01]  /*b4c0*/  @!PT LDS RZ, [RZ] ;  /* 0x00000000fffff984 */ /* 0x000fe20000000800 */
[----:B------:R-:W-:Y:S01]  /*b4d0*/  @!PT LDS RZ, [RZ] ;  /* 0x00000000fffff984 */ /* 0x000fe20000000800 */
[----:B------:R-:W-:Y:S01]  /*b4e0*/  @!PT LDS RZ, [RZ] ;  /* 0x00000000fffff984 */ /* 0x000fe20000000800 */
[----:B------:R1:W-:Y:S01]  /*b4f0*/  @!P4 LDGSTS.E.BYPASS.LTC128B.128 [R230+0x9000], desc[UR22][R4.64] ;  /* 0x0900000004e6cfae */ /* 0x0003e2000b901d56 */
[----:B------:R-:W-:-:S02]  /*b500*/  @!P3 LEA.HI.X R13, R0, R13, R3, 0x1, P1 ;  /* 0x0000000d000db211 */ /* 0x000fc400008f0c03 */
[----:B------:R-:W-:Y:S01]  /*b510*/  @!P2 LEA.HI.X R11, R0, R11, R3, 0x1, P0 ;  /* 0x0000000b000ba211 */ /* 0x000fe200000f0c03 */
[----:B------:R-:W-:Y:S01]  /*b520*/  @P3 STS.128 [R230+0xa000], RZ ;  /* 0x00a000ffe6003388 */ /* 0x000fe20000000c00 */
[C---:B------:R-:W-:Y:S02]  /*b530*/  @!P4 LEA R8, P5, R2.reuse, R8, 0x1 ;  /* 0x000000080208c211 */ /* 0x040fe400078a08ff */
[----:B------:R-:W-:Y:S01]  /*b540*/  IADD3.X R3, R3, UR16, RZ, P6, !PT ;  /* 0x0000001003037c10 */ /* 0x000fe2000b7fe4ff */
[----:B------:R-:W-:Y:S01]  /*b550*/  @!PT LDS RZ, [RZ] ;  /* 0x00000000fffff984 */ /* 0x000fe20000000800 */
[----:B------:R-:W-:Y:S01]  /*b560*/  @!PT LDS RZ, [RZ] ;  /* 0x00000000fffff984 */ /* 0x000fe20000000800 */
[----:B------:R-:W-:Y:S01]  /*b570*/  @!PT LDS RZ, [RZ] ;  /* 0x00000000fffff984 */ /* 0x000fe20000000800 */
[----:B------:R-:W-:Y:S01]  /*b580*/  @!P3 LDGSTS.E.BYPASS.LTC128B.128 [R230+0xa000], desc[UR22][R12.64+0x40] ;  /* 0x0a0000400ce6bfae */ /* 0x000fe2000b901d56 */
[C---:B------:R-:W-:Y:S02]  /*b590*/  @!P3 LEA R6, P1, R2.reuse, R6, 0x1 ;  /* 0x000000060206b211 */ /* 0x040fe400078208ff */
[C-C-:B------:R-:W-:Y:S01]  /*b5a0*/  @!P4 LEA.HI.X R9, R2.reuse, R9, R3.reuse, 0x1, P5 ;  /* 0x000000090209c211 */ /* 0x140fe200028f0c03 */
[----:B------:R-:W-:Y:S01]  /*b5b0*/  @P2 STS.128 [R230+0xb000], RZ ;  /* 0x00b000ffe6002388 */ /* 0x000fe20000000c00 */
[----:B------:R-:W-:-:S03]  /*b5c0*/  @!P3 LEA.HI.X R7, R2, R7, R3, 0x1, P1 ;  /* 0x000000070207b211 */ /* 0x000fc600008f0c03 */
[----:B------:R-:W-:Y:S01]  /*b5d0*/  @!PT LDS RZ, [RZ] ;  /* 0x00000000fffff984 */ /* 0x000fe20000000800 */
[----:B------:R-:W-:Y:S01]  /*b5e0*/  @!PT LDS RZ, [RZ] ;  /* 0x00000000fffff984 */ /* 0x000fe20000000800 */
[----:B------:R-:W-:Y:S01]  /*b5f0*/  @!PT LDS RZ, [RZ] ;  /* 0x00000000fffff984 */ /* 0x000fe20000000800 */
[----:B------:R-:W-:Y:S04]  /*b600*/  @!P2 LDGSTS.E.BYPASS.LTC128B.128 [R230+0xb000], desc[UR22][R10.64+0x80] ;  /* 0x0b0000800ae6afae */ /* 0x000fe8000b901d56 */
[----:B------:R-:W-:Y:S04]  /*b610*/  @P4 STS.128 [R230+0x9800], RZ ;  /* 0x009800ffe6004388 */ /* 0x000fe80000000c00 */
[----:B------:R-:W-:Y:S01]  /*b620*/  @!PT LDS RZ, [RZ] ;  /* 0x00000000fffff984 */ /* 0x000fe20000000800 */
[----:B------:R-:W-:Y:S01]  /*b630*/  @!PT LDS RZ, [RZ] ;  /* 0x00000000fffff984 */ /* 0x000fe20000000800 */
[----:B------:R-:W-:Y:S01]  /*b640*/  @!PT LDS RZ, [RZ] ;  /* 0x00000000fffff984 */ /* 0x000fe20000000800 */
[----:B------:R2:W-:Y:S01]  /*b650*/  @!P4 LDGSTS.E.BYPASS.LTC128B.128 [R230+0x9800], desc[UR22][R8.64] ;  /* 0x0980000008e6cfae */ /* 0x0005e2000b901d56 */
[----:B-1----:R-:W-:-:S03]  /*b660*/  @!P2 LEA R4, P0, R2, R14, 0x1 ;  /* 0x0000000e0204a211 */ /* 0x002fc600078008ff */
[----:B------:R-:W-:Y:S01]  /*b670*/  @P3 STS.128 [R230+0xa800], RZ ;  /* 0x00a800ffe6003388 */ /* 0x000fe20000000c00 */
[----:B------:R-:W-:-:S03]  /*b680*/  @!P2 LEA.HI.X R5, R2, R15, R3, 0x1, P0 ;  /* 0x0000000f0205a211 */ /* 0x000fc600000f0c03 */
[----:B------:R-:W-:Y:S01]  /*b690*/  @!PT LDS RZ, [RZ] ;  /* 0x00000000fffff984 */ /* 0x000fe20000000800 */
[----:B------:R-:W-:Y:S01]  /*b6a0*/  @!PT LDS RZ, [RZ] ;  /* 0x00000000fffff984 */ /* 0x000fe20000000800 */
[----:B------:R-:W-:Y:S01]  /*b6b0*/  @!PT LDS RZ, [RZ] ;  /* 0x00000000fffff984 */ /* 0x000fe20000000800 */
[----:B------:R-:W-:Y:S01]  /*b6c0*/  @!P3 LDGSTS.E.BYPASS.LTC128B.128 [R230+0xa800], desc[UR22][R6.64+0x40] ;  /* 0x0a80004006e6bfae */ /* 0x000fe2000b901d56 */
[----:B------:R-:W-:-:S03]  /*b6d0*/  PLOP3.LUT P0, PT, PT, PT, UP0, 0x80, 0x0 ;  /* 0x000000000000781c */ /* 0x000fc60003f0f008 */
[----:B------:R-:W-:Y:S04]  /*b6e0*/  @P2 STS.128 [R230+0xb800], RZ ;  /* 0x00b800ffe6002388 */ /* 0x000fe80000000c00 */
[----:B------:R-:W-:Y:S01]  /*b6f0*/  @!PT LDS RZ, [RZ] ;  /* 0x00000000fffff984 */ /* 0x000fe20000000800 */
[----:B------:R-:W-:Y:S01]  /*b700*/  @!PT LDS RZ, [RZ] ;  /* 0x00000000fffff984 */ /* 0x000fe20000000800 */
[----:B------:R-:W-:Y:S01]  /*b710*/  @!PT LDS RZ, [RZ] ;  /* 0x00000000fffff984 */ /* 0x000fe20000000800 */
[----:B------:R1:W-:Y:S04]  /*b720*/  @!P2 LDGSTS.E.BYPASS.LTC128B.128 [R230+0xb800], desc[UR22][R4.64+0x80] ;  /* 0x0b80008004e6afae */ /* 0x0003e8000b901d56 */
[----:B------:R-:W-:Y:S04]  /*b730*/  LDSM.16.M88.4 R16, [R225+0x6000] ;  /* 0x00600000e110783b */ /* 0x000fe80000000200 */
[----:B------:R-:W-:Y:S04]  /*b740*/  LDSM.16.M88.4 R20, [R225+0x6400] ;  /* 0x00640000e114783b */ /* 0x000fe80000000200 */
[----:B--2---:R-:W2:Y:S04]  /*b750*/  LDSM.16.M88.4 R8, [R228+0x1000] ;  /* 0x00100000e408783b */ /* 0x004ea80000000200 */
[----:B------:R-:W3:Y:S04]  /*b760*/  LDSM.16.M88.4 R24, [R225+0x6800] ;  /* 0x00680000e118783b */ /* 0x000ee80000000200 */
[----:B------:R-:W4:Y:S04]  /*b770*/  LDSM.16.M88.4 R28, [R225+0x6c00] ;  /* 0x006c0000e11c783b */ /* 0x000f280000000200 */
[----:B------:R-:W-:Y:S04]  /*b780*/  LDSM.16.M88.4 R32, [R227+0x6c00] ;  /* 0x006c0000e320783b */ /* 0x000fe80000000200 */
[----:B-1----:R-:W-:Y:S04]  /*b790*/  LDSM.16.M88.4 R4, [R229+0x1000] ;  /* 0x00100000e504783b */ /* 0x002fe80000000200 */
[----:B------:R-:W1:Y:S04]  /*b7a0*/  LDSM.16.M88.4 R48, [R227+0x6000] ;  /* 0x00600000e330783b */ /* 0x000e680000000200 */
[----:B------:R-:W5:Y:S04]  /*b7b0*/  LDSM.16.M88.4 R44, [R227+0x6400] ;  /* 0x00640000e32c783b */ /* 0x000f680000000200 */
[----:B------:R-:W5:Y:S04]  /*b7c0*/  LDSM.16.M88.4 R12, [R228] ;  /* 0x00000000e40c783b */ /* 0x000f680000000200 */
[----:B------:R-:W5:Y:S04]  /*b7d0*/  LDSM.16.M88.4 R40, [R227+0x6800] ;  /* 0x00680000e328783b */ /* 0x000f680000000200 */
[----:B------:R-:W0:Y:S01]  /*b7e0*/  LDGDEPBAR ;  /* 0x00000000000079af */ /* 0x000e220000000000 */
[C---:B--2---:R-:W-:Y:S06]  /*b7f0*/  HMMA.16816.F32 R104, R8.reuse, R16, RZ ;  /* 0x000000100868723c */ /* 0x044fec00000018ff */
[C---:B------:R-:W-:Y:S06]  /*b800*/  HMMA.16816.F32 R64, R8.reuse, R20, RZ ;  /* 0x000000140840723c */ /* 0x040fec00000018ff */
[C---:B---3--:R-:W-:Y:S06]  /*b810*/  HMMA.16816.F32 R56, R8.reuse, R24, RZ ;  /* 0x000000180838723c */ /* 0x048fec00000018ff */
[C---:B----4-:R-:W-:Y:S06]  /*b820*/  HMMA.16816.F32 R36, R8.reuse, R28, RZ ;  /* 0x0000001c0824723c */ /* 0x050fec00000018ff */
[C---:B------:R-:W-:Y:S06]  /*b830*/  HMMA.16816.F32 R100, R8.reuse, R18, RZ ;  /* 0x000000120864723c */ /* 0x040fec00000018ff */
[C---:B------:R-:W-:Y:S06]  /*b840*/  HMMA.16816.F32 R60, R8.reuse, R22, RZ ;  /* 0x00000016083c723c */ /* 0x040fec00000018ff */
[C---:B------:R-:W-:Y:S06]  /*b850*/  HMMA.16816.F32 R52, R8.reuse, R26, RZ ;  /* 0x0000001a0834723c */ /* 0x040fec00000018ff */
[----:B------:R-:W-:Y:S06]  /*b860*/  HMMA.16816.F32 R8, R8, R30, RZ ;  /* 0x0000001e0808723c */ /* 0x000fec00000018ff */
[C---:B-1----:R-:W-:Y:S06]  /*b870*/  HMMA.16816.F32 R208, R4.reuse, R48, R104 ;  /* 0x0000003004d0723c */ /* 0x042fec0000001868 */
[C---:B-----5:R-:W-:Y:S06]  /*b880*/  HMMA.16816.F32 R216, R4.reuse, R44, R64 ;  /* 0x0000002c04d8723c */ /* 0x060fec0000001840 */
[C---:B------:R-:W-:Y:S06]  /*b890*/  HMMA.16816.F32 R196, R4.reuse, R50, R100 ;  /* 0x0000003204c4723c */ /* 0x040fec0000001864 */
[----:B------:R-:W-:Y:S01]  /*b8a0*/  HMMA.16816.F32 R188, R4, R34, R8 ;  /* 0x0000002204bc723c */ /* 0x000fe20000001808 */
[----:B------:R-:W1:Y:S05]  /*b8b0*/  LDSM.16.M88.4 R8, [R229] ;  /* 0x00000000e508783b */ /* 0x000e6a0000000200 */
[C---:B------:R-:W-:Y:S06]  /*b8c0*/  HMMA.16816.F32 R176, R12.reuse, R16, RZ ;  /* 0x000000100cb0723c */ /* 0x040fec00000018ff */
[C---:B------:R-:W-:Y:S06]  /*b8d0*/  HMMA.16816.F32 R100, R12.reuse, R20, RZ ;  /* 0x000000140c64723c */ /* 0x040fec00000018ff */
[C---:B------:R-:W-:Y:S06]  /*b8e0*/  HMMA.16816.F32 R104, R12.reuse, R22, RZ ;  /* 0x000000160c68723c */ /* 0x040fec00000018ff */
[C---:B------:R-:W-:Y:S06]  /*b8f0*/  HMMA.16816.F32 R64, R12.reuse, R24, RZ ;  /* 0x000000180c40723c */ /* 0x040fec00000018ff */
[C---:B------:R-:W-:Y:S01]  /*b900*/  HMMA.16816.F32 R108, R12.reuse, R18, RZ ;  /* 0x000000120c6c723c */ /* 0x040fe200000018ff */
[----:B------:R-:W-:Y:S05]  /*b910*/  LDSM.16.M88.4 R16, [R228+0x2000] ;  /* 0x00200000e410783b */ /* 0x000fea0000000200 */
[C---:B------:R-:W-:Y:S06]  /*b920*/  HMMA.16816.F32 R24, R12.reuse, R26, RZ ;  /* 0x0000001a0c18723c */ /* 0x040fec00000018ff */
[----:B------:R-:W-:Y:S06]  /*b930*/  HMMA.16816.F32 R20, R12, R28, RZ ;  /* 0x0000001c0c14723c */ /* 0x000fec00000018ff */
[C---:B------:R-:W-:Y:S01]  /*b940*/  HMMA.16816.F32 R220, R4.reuse, R40, R56 ;  /* 0x0000002804dc723c */ /* 0x040fe20000001838 */
[----:B------:R-:W-:Y:S05]  /*b950*/  LDSM.16.M88.4 R56, [R225+0x7800] ;  /* 0x00780000e138783b */ /* 0x000fea0000000200 */
[C---:B------:R-:W-:Y:S01]  /*b960*/  HMMA.16816.F32 R204, R4.reuse, R32, R36 ;  /* 0x0000002004cc723c */ /* 0x040fe20000001824 */
[----:B------:R-:W-:Y:S05]  /*b970*/  LDSM.16.M88.4 R36, [R225+0x7000] ;  /* 0x00700000e124783b */ /* 0x000fea0000000200 */
[C---:B------:R-:W-:Y:S01]  /*b980*/  HMMA.16816.F32 R200, R4.reuse, R46, R60 ;  /* 0x0000002e04c8723c */ /* 0x040fe2000000183c */
[----:B------:R-:W-:Y:S05]  /*b990*/  LDSM.16.M88.4 R60, [R225+0x7400] ;  /* 0x00740000e13c783b */ /* 0x000fea0000000200 */
[----:B------:R-:W-:Y:S01]  /*b9a0*/  HMMA.16816.F32 R192, R4, R42, R52 ;  /* 0x0000002a04c0723c */ /* 0x000fe20000001834 */
[----:B------:R-:W2:Y:S04]  /*b9b0*/  LDSM.16.M88.4 R4, [R228+0x3000] ;  /* 0x00300000e404783b */ /* 0x000ea80000000200 */
[----:B------:R-:W3:Y:S01]  /*b9c0*/  LDSM.16.M88.4 R52, [R225+0x7c00] ;  /* 0x007c0000e134783b */ /* 0x000ee20000000200 */
[----:B------:R-:W-:Y:S03]  /*b9d0*/  HMMA.16816.F32 R12, R12, R30, RZ ;  /* 0x0000001e0c0c723c */ /* 0x000fe600000018ff */
[----:B------:R-:W-:Y:S03]  /*b9e0*/  LDSM.16.M88.4 R28, [R227+0x7c00] ;  /* 0x007c0000e31c783b */ /* 0x000fe60000000200 */
[C---:B-1----:R-:W-:Y:S06]  /*b9f0*/  HMMA.16816.F32 R176, R8.reuse, R48, R176 ;  /* 0x0000003008b0723c */ /* 0x042fec00000018b0 */
[C---:B------:R-:W-:Y:S06]  /*ba00*/  HMMA.16816.F32 R184, R8.reuse, R44, R100 ;  /* 0x0000002c08b8723c */ /* 0x040fec0000001864 */
[C---:B------:R-:W-:Y:S06]  /*ba10*/  HMMA.16816.F32 R64, R8.reuse, R40, R64 ;  /* 0x000000280840723c */ /* 0x040fec0000001840 */
[C---:B------:R-:W-:Y:S01]  /*ba20*/  HMMA.16816.F32 R180, R8.reuse, R32, R20 ;  /* 0x0000002008b4723c */ /* 0x040fe20000001814 */
[----:B------:R-:W-:Y:S05]  /*ba30*/  LDSM.16.M88.4 R20, [R227+0x7800] ;  /* 0x00780000e314783b */ /* 0x000fea0000000200 */
[C---:B------:R-:W-:Y:S06]  /*ba40*/  HMMA.16816.F32 R48, R8.reuse, R50, R108 ;  /* 0x000000320830723c */ /* 0x040fec000000186c */
[C---:B------:R-:W-:Y:S06]  /*ba50*/  HMMA.16816.F32 R44, R8.reuse, R46, R104 ;  /* 0x0000002e082c723c */ /* 0x040fec0000001868 */
[C---:B------:R-:W-:Y:S01]  /*ba60*/  HMMA.16816.F32 R40, R8.reuse, R42, R24 ;  /* 0x0000002a0828723c */ /* 0x040fe20000001818 */
[----:B------:R-:W-:Y:S05]  /*ba70*/  LDSM.16.M88.4 R24, [R227+0x7400] ;  /* 0x00740000e318783b */ /* 0x000fea0000000200 */
[----:B------:R-:W-:Y:S01]  /*ba80*/  HMMA.16816.F32 R8, R8, R34, R12 ;  /* 0x000000220808723c */ /* 0x000fe2000000180c */
[----:B------:R-:W-:Y:S04]  /*ba90*/  LDSM.16.M88.4 R12, [R229+0x3000] ;  /* 0x00300000e50c783b */ /* 0x000fe80000000200 */
[----:B------:R-:W1:Y:S01]  /*baa0*/  LDSM.16.M88.4 R32, [R227+0x7000] ;  /* 0x00700000e320783b */ /* 0x000e620000000200 */
[C---:B--2---:R-:W-:Y:S06]  /*bab0*/  HMMA.16816.F32 R100, R4.reuse, R36, R208 ;  /* 0x000000240464723c */ /* 0x044fec00000018d0 */
[C---:B------:R-:W-:Y:S06]  /*bac0*/  HMMA.16816.F32 R108, R4.reuse, R38, R196 ;  /* 0x00000026046c723c */ /* 0x040fec00000018c4 */
[C---:B------:R-:W-:Y:S06]  /*bad0*/  HMMA.16816.F32 R216, R4.reuse, R60, R216 ;  /* 0x0000003c04d8723c */ /* 0x040fec00000018d8 */
[C---:B------:R-:W-:Y:S06]  /*bae0*/  HMMA.16816.F32 R220, R4.reuse, R56, R220 ;  /* 0x0000003804dc723c */ /* 0x040fec00000018dc */
[C---:B---3--:R-:W-:Y:S06]  /*baf0*/  HMMA.16816.F32 R240, R4.reuse, R52, R204 ;  /* 0x0000003404f0723c */ /* 0x048fec00000018cc */
[C---:B------:R-:W-:Y:S06]  /*bb00*/  HMMA.16816.F32 R200, R4.reuse, R62, R200 ;  /* 0x0000003e04c8723c */ /* 0x040fec00000018c8 */
[C---:B------:R-:W-:Y:S06]  /*bb10*/  HMMA.16816.F32 R212, R4.reuse, R58, R192 ;  /* 0x0000003a04d4723c */ /* 0x040fec00000018c0 */
[----:B------:R-:W-:Y:S01]  /*bb20*/  HMMA.16816.F32 R208, R4, R54, R188 ;  /* 0x0000003604d0723c */ /* 0x000fe200000018bc */
[----:B------:R-:W2:Y:S05]  /*bb30*/  LDSM.16.M88.4 R4, [R229+0x2000] ;  /* 0x00200000e504783b */ /* 0x000eaa0000000200 */
[C---:B------:R-:W-:Y:S06]  /*bb40*/  HMMA.16816.F32 R204, R16.reuse, R36, R176 ;  /* 0x0000002410cc723c */ /* 0x040fec00000018b0 */
[C---:B------:R-:W-:Y:S01]  /*bb50*/  HMMA.16816.F32 R196, R16.reuse, R38, R48 ;  /* 0x0000002610c4723c */ /* 0x040fe20000001830 */
[----:B------:R-:W-:Y:S04]  /*bb60*/  LDSM.16.M88.4 R48, [R225+0x8000] ;  /* 0x00800000e130783b */ /* 0x000fe80000000200 */
[----:B------:R-:W-:Y:S01]  /*bb70*/  LDSM.16.M88.4 R36, [R225+0x8c00] ;  /* 0x008c0000e124783b */ /* 0x000fe20000000200 */
[C---:B------:R-:W-:Y:S03]  /*bb80*/  HMMA.16816.F32 R104, R16.reuse, R54, R8 ;  /* 0x000000361068723c */ /* 0x040fe60000001808 */
[----:B------:R-:W3:Y:S03]  /*bb90*/  LDSM.16.M88.4 R8, [R228+0x5000] ;  /* 0x00500000e408783b */ /* 0x000ee60000000200 */
[C---:B------:R-:W-:Y:S01]  /*bba0*/  HMMA.16816.F32 R176, R16.reuse, R58, R40 ;  /* 0x0000003a10b0723c */ /* 0x040fe20000001828 */
[----:B------:R-:W4:Y:S05]  /*bbb0*/  LDSM.16.M88.4 R40, [R225+0x8800] ;  /* 0x00880000e128783b */ /* 0x000f2a0000000200 */
[C---:B------:R-:W-:Y:S01]  /*bbc0*/  HMMA.16816.F32 R188, R16.reuse, R62, R44 ;  /* 0x0000003e10bc723c */ /* 0x040fe2000000182c */
[----:B------:R-:W5:Y:S05]  /*bbd0*/  LDSM.16.M88.4 R44, [R225+0x8400] ;  /* 0x00840000e12c783b */ /* 0x000f6a0000000200 */
[C---:B------:R-:W-:Y:S06]  /*bbe0*/  HMMA.16816.F32 R192, R16.reuse, R60, R184 ;  /* 0x0000003c10c0723c */ /* 0x040fec00000018b8 */
[C---:B------:R-:W-:Y:S06]  /*bbf0*/  HMMA.16816.F32 R184, R16.reuse, R56, R64 ;  /* 0x0000003810b8723c */ /* 0x040fec0000001840 */
[----:B------:R-:W-:Y:S06]  /*bc00*/  HMMA.16816.F32 R180, R16, R52, R180 ;  /* 0x0000003410b4723c */ /* 0x000fec00000018b4 */
[C---:B-1----:R-:W-:Y:S06]  /*bc10*/  HMMA.16816.F32 R64, R12.reuse, R34, R108 ;  /* 0x000000220c40723c */ /* 0x042fec000000186c */
        /* <DEDUP_REMOVED lines=16> */
[C---:B------:R-:W-:Y:S06]  /*bd20*/  HMMA.16816.F32 R32, R4.reuse, R28, R180 ;  /* 0x0000001c0420723c */ /* 0x040fec00000018b4 */
[----:B------:R-:W-:Y:S01]  /*bd30*/  HMMA.16816.F32 R192, R4, R30, R104 ;  /* 0x0000001e04c0723c */ /* 0x000fe20000001868 */
[----:B------:R-:W-:Y:S04]  /*bd40*/  LDSM.16.M88.4 R4, [R229+0x5000] ;  /* 0x00500000e504783b */ /* 0x000fe80000000200 */
[----:B------:R-:W-:Y:S01]  /*bd50*/  LDSM.16.M88.4 R28, [R227+0x8000] ;  /* 0x00800000e31c783b */ /* 0x000fe20000000200 */
[C---:B---3--:R-:W-:Y:S06]  /*bd60*/  HMMA.16816.F32 R188, R8.reuse, R48, R100 ;  /* 0x0000003008bc723c */ /* 0x048fec0000001864 */
[C---:B------:R-:W-:Y:S06]  /*bd70*/  HMMA.16816.F32 R184, R8.reuse, R50, R64 ;  /* 0x0000003208b8723c */ /* 0x040fec0000001840 */
[C---:B----4-:R-:W-:Y:S01]  /*bd80*/  HMMA.16816.F32 R100, R8.reuse, R42, R16 ;  /* 0x0000002a0864723c */ /* 0x050fe20000001810 */
[----:B------:R-:W2:Y:S05]  /*bd90*/  LDSM.16.M88.4 R16, [R227+0x8c00] ;  /* 0x008c0000e310783b */ /* 0x000eaa0000000200 */
[C---:B-----5:R-:W-:Y:S06]  /*bda0*/  HMMA.16816.F32 R180, R8.reuse, R44, R60 ;  /* 0x0000002c08b4723c */ /* 0x060fec000000183c */
[C---:B------:R-:W-:Y:S06]  /*bdb0*/  HMMA.16816.F32 R176, R8.reuse, R46, R56 ;  /* 0x0000002e08b0723c */ /* 0x040fec0000001838 */
[C---:B------:R-:W-:Y:S06]  /*bdc0*/  HMMA.16816.F32 R104, R8.reuse, R40, R52 ;  /* 0x000000280868723c */ /* 0x040fec0000001834 */
[C---:B------:R-:W-:Y:S06]  /*bdd0*/  HMMA.16816.F32 R108, R8.reuse, R36, R108 ;  /* 0x00000024086c723c */ /* 0x040fec000000186c */
[----:B------:R-:W-:Y:S01]  /*bde0*/  HMMA.16816.F32 R64, R8, R38, R208 ;  /* 0x000000260840723c */ /* 0x000fe200000018d0 */
[----:B------:R-:W3:Y:S01]  /*bdf0*/  LDSM.16.M88.4 R8, [R229+0x4000] ;  /* 0x00400000e508783b */ /* 0x000ee20000000200 */
[----:B------:R-:W-:-:S04]  /*be00*/  DEPBAR.LE SB0, 0x0 ;  /* 0x000080000000791a */ /* 0x000fc80000000000 */
[C---:B-1----:R-:W-:Y:S06]  /*be10*/  HMMA.16816.F32 R60, R12.reuse, R48, R220 ;  /* 0x000000300c3c723c */ /* 0x042fec00000018dc */
[C---:B------:R-:W-:Y:S06]  /*be20*/  HMMA.16816.F32 R56, R12.reuse, R50, R216 ;  /* 0x000000320c38723c */ /* 0x040fec00000018d8 */
[C---:B------:R-:W-:Y:S06]  /*be30*/  HMMA.16816.F32 R52, R12.reuse, R44, R212 ;  /* 0x0000002c0c34723c */ /* 0x040fec00000018d4 */
[C---:B------:R-:W-:Y:S06]  /*be40*/  HMMA.16816.F32 R48, R12.reuse, R46, R204 ;  /* 0x0000002e0c30723c */ /* 0x040fec00000018cc */
[C---:B------:R-:W-:Y:S06]  /*be50*/  HMMA.16816.F32 R44, R12.reuse, R40, R200 ;  /* 0x000000280c2c723c */ /* 0x040fec00000018c8 */
[C---:B------:R-:W-:Y:S06]  /*be60*/  HMMA.16816.F32 R40, R12.reuse, R42, R196 ;  /* 0x0000002a0c28723c */ /* 0x040fec00000018c4 */
[C---:B------:R-:W-:Y:S06]  /*be70*/  HMMA.16816.F32 R32, R12.reuse, R36, R32 ;  /* 0x000000240c20723c */ /* 0x040fec0000001820 */
[----:B------:R-:W-:Y:S06]  /*be80*/  HMMA.16816.F32 R12, R12, R38, R192 ;  /* 0x000000260c0c723c */ /* 0x000fec00000018c0 */
[----:B--2---:R-:W-:Y:S06]  /*be90*/  HMMA.16816.F32 R192, R4, R18, R64 ;  /* 0x0000001204c0723c */ /* 0x004fec0000001840 */
[C---:B---3--:R-:W-:Y:S06]  /*bea0*/  HMMA.16816.F32 R64, R8.reuse, R20, R44 ;  /* 0x000000140840723c */ /* 0x048fec000000182c */
[----:B------:R-:W-:Y:S06]  /*beb0*/  HMMA.16816.F32 R36, R8, R16, R32 ;  /* 0x000000100824723c */ /* 0x000fec0000001820 */
        /* <DEDUP_REMOVED lines=13> */
[----:B------:R-:W-:Y:S06]  /*bf90*/  BAR.SYNC.DEFER_BLOCKING 0x0 ;  /* 0x0000000000007b1d */ /* 0x000fec0000010000 */
[----:B------:R-:W-:-:S02]  /*bfa0*/  NOP ;  /* 0x0000000000007918 */ /* 0x000fc40000000000 */
[----:B------:R-:W-:-:S15]  /*bfb0*/  @!P0 BRA `(.L_x_229) ;  /* 0x0000000400148947 */ /* 0x000fde0003800000 */
        /* <DEDUP_REMOVED lines=67> */
.L_x_231:
[----:B------:R-:W-:Y:S05]  /*c3f0*/  BSYNC B0 ;  /* 0x0000000000007941 */ /* 0x000fea0003800000 */
.L_x_230:
[----:B------:R-:W0:Y:S02]  /*c400*/  LDGDEPBAR ;  /* 0x00000000000079af */ /* 0x000e240000000000 */
.L_x_229:
[----:B------:R-:W3:Y:S01]  /*c410*/  S2R R2, SR_TID.X ;  /* 0x0000000000027919 */ /* 0x000ee20000002100 */
[----:B------:R-:W-:Y:S01]  /*c420*/  IMAD.U32 R0, RZ, RZ, UR17 ;  /* 0x00000011ff007e24 */ /* 0x000fe2000f8e00ff */
[----:B------:R-:W-:Y:S01]  /*c430*/  MOV R201, R248 ;  /* 0x000000f800c97202 */ /* 0x000fe20000000f00 */
[----:B------:R-:W-:Y:S01]  /*c440*/  IMAD.MOV.U32 R202, RZ, RZ, R247 ;  /* 0x000000ffffca7224 */ /* 0x000fe200078e00f7 */
[----:B------:R-:W-:Y:S01]  /*c450*/  STL [R1+0x50], R225 ;  /* 0x000050e101007387 */ /* 0x000fe20000100800 */
[----:B------:R-:W-:Y:S02]  /*c460*/  IMAD.MOV.U32 R200, RZ, RZ, R249 ;  /* 0x000000ffffc87224 */ /* 0x000fe400078e00f9 */
[----:B------:R-:W-:Y:S02]  /*c470*/  IMAD.MOV.U32 R31, RZ, RZ, R250 ;  /* 0x000000ffff1f7224 */ /* 0x000fe400078e00fa */
[----:B---3--:R-:W-:-:S05]  /*c480*/  IMAD.SHL.U32 R2, R2, 0x2, RZ ;  /* 0x0000000202027824 */ /* 0x008fca00078e00ff */
[----:B------:R-:W-:-:S04]  /*c490*/  LOP3.LUT R2, R2, 0x6, RZ, 0xc0, !PT ;  /* 0x0000000602027812 */ /* 0x000fc800078ec0ff */
[----:B------:R-:W-:-:S04]  /*c4a0*/  LEA R0, R0, R2, 0x6 ;  /* 0x0000000200007211 */ /* 0x000fc800078e30ff */
[C---:B------:R-:W-:Y:S01]  /*c4b0*/  ISETP.GE.AND P2, PT, R0.reuse, R238, PT ;  /* 0x000000ee0000720c */ /* 0x040fe20003f46270 */
[C---:B------:R-:W-:Y:S01]  /*c4c0*/  VIADD R2, R0.reuse, 0x1 ;  /* 0x0000000100027836 */ /* 0x040fe20000000000 */
[CC--:B------:R-:W-:Y:S01]  /*c4d0*/  ISETP.GE.AND P3, PT, R0.reuse, R237.reuse, PT ;  /* 0x000000ed0000720c */ /* 0x0c0fe20003f66270 */
[C---:B------:R-:W-:Y:S01]  /*c4e0*/  VIADD R3, R0.reuse, 0x9 ;  /* 0x0000000900037836 */ /* 0x040fe20000000000 */
[C---:B------:R-:W-:Y:S01]  /*c4f0*/  ISETP.LT.OR P2, PT, R0.reuse, R234, P2 ;  /* 0x000000ea0000720c */ /* 0x040fe20001741670 */
[----:B-12---:R-:W-:Y:S01]  /*c500*/  VIADD R7, R0, 0x21 ;  /* 0x0000002100077836 */ /* 0x006fe20000000000 */
[----:B------:R-:W-:Y:S01]  /*c510*/  ISETP.GE.AND P4, PT, R2, R238, PT ;  /* 0x000000ee0200720c */ /* 0x000fe20003f86270 */
[----:B------:R-:W-:Y:S01]  /*c520*/  VIADD R6, R0, 0x28 ;  /* 0x0000002800067836 */ /* 0x000fe20000000000 */
[----:B------:R-:W-:Y:S01]  /*c530*/  FSEL R10, R60, -INF , !P2 ;  /* 0xff8000003c0a7808 */ /* 0x000fe20005000000 */
[----:B------:R-:W-:Y:S01]  /*c540*/  VIADD R4, R0, 0x30 ;  /* 0x0000003000047836 */ /* 0x000fe20000000000 */
[----:B------:R-:W-:Y:S01]  /*c550*/  ISETP.GE.AND P6, PT, R2, R237, PT ;  /* 0x000000ed0200720c */ /* 0x000fe20003fc6270 */
[----:B------:R-:W-:Y:S01]  /*c560*/  VIADD R8, R0, 0x39 ;  /* 0x0000003900087836 */ /* 0x000fe20000000000 */
[----:B------:R-:W-:-:S02]  /*c570*/  ISETP.GE.AND P5, PT, R2, R236, PT ;  /* 0x000000ec0200720c */ /* 0x000fc40003fa6270 */
[-C--:B------:R-:W-:Y:S02]  /*c580*/  ISETP.GE.AND P0, PT, R2, R235.reuse, PT ;  /* 0x000000eb0200720c */ /* 0x080fe40003f06270 */
[C---:B------:R-:W-:Y:S02]  /*c590*/  ISETP.GE.AND P1, PT, R0.reuse, R236, PT ;  /* 0x000000ec0000720c */ /* 0x040fe40003f26270 */
[----:B------:R-:W-:Y:S02]  /*c5a0*/  ISETP.GE.AND P2, PT, R0, R235, PT ;  /* 0x000000eb0000720c */ /* 0x000fe40003f46270 */
[C---:B------:R-:W-:Y:S02]  /*c5b0*/  ISETP.LT.OR P4, PT, R2.reuse, R234, P4 ;  /* 0x000000ea0200720c */ /* 0x040fe40002781670 */
[C---:B------:R-:W-:Y:S02]  /*c5c0*/  ISETP.LT.OR P6, PT, R2.reuse, R233, P6 ;  /* 0x000000e90200720c */ /* 0x040fe400037c1670 */
[----:B------:R-:W-:-:S02]  /*c5d0*/  ISETP.LT.OR P5, PT, R2, R232, P5 ;  /* 0x000000e80200720c */ /* 0x000fc40002fa1670 */
[----:B------:R-:W-:Y:S02]  /*c5e0*/  ISETP.LT.OR P0, PT, R2, R231, P0 ;  /* 0x000000e70200720c */ /* 0x000fe40000701670 */
[C---:B------:R-:W-:Y:S02]  /*c5f0*/  ISETP.LT.OR P3, PT, R0.reuse, R233, P3 ;  /* 0x000000e90000720c */ /* 0x040fe40001f61670 */
[C---:B------:R-:W-:Y:S02]  /*c600*/  ISETP.LT.OR P1, PT, R0.reuse, R232, P1 ;  /* 0x000000e80000720c */ /* 0x040fe40000f21670 */
[C---:B------:R-:W-:Y:S02]  /*c610*/  ISETP.LT.OR P2, PT, R0.reuse, R231, P2 ;  /* 0x000000e70000720c */ /* 0x040fe40001741670 */
[----:B------:R-:W-:Y:S02]  /*c620*/  IADD3 R2, R0, 0x8, RZ ;  /* 0x0000000800027810 */ /* 0x000fe40007ffe0ff */
        /* <DEDUP_REMOVED lines=16> */
[----:B------:R-:W-:Y:S01]  /*c730*/  FSEL R20, R63, -INF , !P6 ;  /* 0xff8000003f147808 */ /* 0x000fe20007000000 */
[----:B------:R-:W-:Y:S01]  /*c740*/  IMAD.MOV.U32 R63, RZ, RZ, R202 ;  /* 0x000000ffff3f7224 */ /* 0x000fe200078e00ca */
[----:B------:R-:W-:Y:S02]  /*c750*/  FSEL R22, R189, -INF , !P5 ;  /* 0xff800000bd167808 */ /* 0x000fe40006800000 */
[----:B------:R-:W-:Y:S02]  /*c760*/  FSEL R12, R56, -INF , !P3 ;  /* 0xff800000380c7808 */ /* 0x000fe40005800000 */
[----:B------:R-:W-:-:S02]  /*c770*/  FSEL R21, R58, -INF , !P1 ;  /* 0xff8000003a157808 */ /* 0x000fc40004800000 */
[C---:B------:R-:W-:Y:S02]  /*c780*/  ISETP.GE.AND P6, PT, R3.reuse, R237, PT ;  /* 0x000000ed0300720c */ /* 0x040fe40003fc6270 */
[C---:B------:R-:W-:Y:S02]  /*c790*/  ISETP.GE.AND P5, PT, R3.reuse, R236, PT ;  /* 0x000000ec0300720c */ /* 0x040fe40003fa6270 */
[----:B------:R-:W-:Y:S02]  /*c7a0*/  ISETP.GE.AND P3, PT, R3, R235, PT ;  /* 0x000000eb0300720c */ /* 0x000fe40003f66270 */
[----:B------:R-:W-:Y:S02]  /*c7b0*/  ISETP.GE.AND P1, PT, R2, R238, PT ;  /* 0x000000ee0200720c */ /* 0x000fe40003f26270 */
[----:B------:R-:W-:Y:S02]  /*c7c0*/  FSEL R24, R184, -INF , !P2 ;  /* 0xff800000b8187808 */ /* 0x000fe40005000000 */
[----:B------:R-:W-:-:S02]  /*c7d0*/  FSEL R26, R186, -INF , !P4 ;  /* 0xff800000ba1a7808 */ /* 0x000fc40006000000 */
[----:B------:R-:W-:Y:S02]  /*c7e0*/  FSEL R13, R57, -INF , !P0 ;  /* 0xff800000390d7808 */ /* 0x000fe40004000000 */
[C---:B------:R-:W-:Y:S02]  /*c7f0*/  ISETP.GE.AND P2, PT, R2.reuse, R237, PT ;  /* 0x000000ed0200720c */ /* 0x040fe40003f46270 */
[C---:B------:R-:W-:Y:S02]  /*c800*/  ISETP.GE.AND P4, PT, R2.reuse, R236, PT ;  /* 0x000000ec0200720c */ /* 0x040fe40003f86270 */
[----:B------:R-:W-:Y:S02]  /*c810*/  ISETP.GE.AND P0, PT, R2, R235, PT ;  /* 0x000000eb0200720c */ /* 0x000fe40003f06270 */
[C---:B------:R-:W-:Y:S02]  /*c820*/  ISETP.LT.OR P6, PT, R3.reuse, R233, P6 ;  /* 0x000000e90300720c */ /* 0x040fe400037c1670 */
[----:B------:R-:W-:-:S02]  /*c830*/  ISETP.LT.OR P5, PT, R3, R232, P5 ;  /* 0x000000e80300720c */ /* 0x000fc40002fa1670 */
[----:B------:R-:W-:Y:S02]  /*c840*/  ISETP.LT.OR P3, PT, R3, R231, P3 ;  /* 0x000000e70300720c */ /* 0x000fe40001f61670 */
[C---:B------:R-:W-:Y:S02]  /*c850*/  ISETP.LT.OR P1, PT, R2.reuse, R234, P1 ;  /* 0x000000ea0200720c */ /* 0x040fe40000f21670 */
[C---:B------:R-:W-:Y:S02]  /*c860*/  ISETP.LT.OR P2, PT, R2.reuse, R233, P2 ;  /* 0x000000e90200720c */ /* 0x040fe40001741670 */
[C---:B------:R-:W-:Y:S02]  /*c870*/  ISETP.LT.OR P4, PT, R2.reuse, R232, P4 ;  /* 0x000000e80200720c */ /* 0x040fe40002781670 */
[----:B------:R-:W-:Y:S01]  /*c880*/  ISETP.LT.OR P0, PT, R2, R231, P0 ;  /* 0x000000e70200720c */ /* 0x000fe20000701670 */
[C---:B------:R-:W-:Y:S01]  /*c890*/  VIADD R2, R0.reuse, 0x18 ;  /* 0x0000001800027836 */ /* 0x040fe20000000000 */
[----:B------:R-:W-:-:S02]  /*c8a0*/  IADD3 R3, R0, 0x11, RZ ;  /* 0x0000001100037810 */ /* 0x000fc40007ffe0ff */
[----:B------:R-:W-:Y:S02]  /*c8b0*/  FSEL R29, R59, -INF , !P6 ;  /* 0xff8000003b1d7808 */ /* 0x000fe40007000000 */
[----:B------:R-:W-:Y:S02]  /*c8c0*/  FSEL R25, R185, -INF , !P5 ;  /* 0xff800000b9197808 */ /* 0x000fe40006800000 */
[----:B------:R-:W-:Y:S02]  /*c8d0*/  FSEL R28, R187, -INF , !P3 ;  /* 0xff800000bb1c7808 */ /* 0x000fe40005800000 */
[----:B------:R-:W-:Y:S02]  /*c8e0*/  FSEL R14, R52, -INF , !P1 ;  /* 0xff800000340e7808 */ /* 0x000fe40004800000 */
[C---:B------:R-:W-:Y:S02]  /*c8f0*/  ISETP.GE.AND P5, PT, R3.reuse, R238, PT ;  /* 0x000000ee0300720c */ /* 0x040fe40003fa6270 */
[----:B------:R-:W-:-:S02]  /*c900*/  ISETP.GE.AND P6, PT, R3, R237, PT ;  /* 0x000000ed0300720c */ /* 0x000fc40003fc6270 */
[C---:B------:R-:W-:Y:S02]  /*c910*/  ISETP.GE.AND P3, PT, R3.reuse, R236, PT ;  /* 0x000000ec0300720c */ /* 0x040fe40003f66270 */
[C---:B------:R-:W-:Y:S02]  /*c920*/  ISETP.GE.AND P1, PT, R3.reuse, R235, PT ;  /* 0x000000eb0300720c */ /* 0x040fe40003f26270 */
[----:B------:R-:W-:Y:S02]  /*c930*/  FSEL R30, R54, -INF , !P2 ;  /* 0xff800000361e7808 */ /* 0x000fe40005000000 */
[----:B------:R-:W-:Y:S02]  /*c940*/  ISETP.GE.AND P2, PT, R2, R238, PT ;  /* 0x000000ee0200720c */ /* 0x000fe40003f46270 */
[C---:B------:R-:W-:Y:S02]  /*c950*/  ISETP.LT.OR P5, PT, R3.reuse, R234, P5 ;  /* 0x000000ea0300720c */ /* 0x040fe40002fa1670 */
[----:B------:R-:W-:-:S02]  /*c960*/  ISETP.LT.OR P6, PT, R3, R233, P6 ;  /* 0x000000e90300720c */ /* 0x000fc400037c1670 */
[C---:B------:R-:W-:Y:S02]  /*c970*/  ISETP.LT.OR P3, PT, R3.reuse, R232, P3 ;  /* 0x000000e80300720c */ /* 0x040fe40001f61670 */
[----:B------:R-:W-:Y:S01]  /*c980*/  ISETP.LT.OR P1, PT, R3, R231, P1 ;  /* 0x000000e70300720c */ /* 0x000fe20000f21670 */
[----:B------:R-:W-:Y:S01]  /*c990*/  VIADD R3, R0, 0x19 ;  /* 0x0000001900037836 */ /* 0x000fe20000000000 */
[----:B------:R-:W-:Y:S02]  /*c9a0*/  ISETP.LT.OR P2, PT, R2, R234, P2 ;  /* 0x000000ea0200720c */ /* 0x000fe40001741670 */
[----:B------:R-:W-:Y:S01]  /*c9b0*/  FSEL R40, R180, -INF , !P4 ;  /* 0xff800000b4287808 */ /* 0x000fe20006000000 */
[----:B------:R-:W-:Y:S01]  /*c9c0*/  IMAD.MOV.U32 R180, RZ, RZ, R201 ;  /* 0x000000ffffb47224 */ /* 0x000fe200078e00c9 */
[----:B------:R-:W-:Y:S02]  /*c9d0*/  ISETP.GE.AND P4, PT, R2, R237, PT ;  /* 0x000000ed0200720c */ /* 0x000fe40003f86270 */
[----:B------:R-:W-:-:S02]  /*c9e0*/  FSEL R56, R182, -INF , !P0 ;  /* 0xff800000b6387808 */ /* 0x000fc40004000000 */
[----:B------:R-:W-:Y:S02]  /*c9f0*/  FSEL R15, R53, -INF , !P5 ;  /* 0xff800000350f7808 */ /* 0x000fe40006800000 */
[----:B------:R-:W-:Y:S02]  /*ca00*/  FSEL R57, R183, -INF , !P1 ;  /* 0xff800000b7397808 */ /* 0x000fe40004800000 */
[C---:B------:R-:W-:Y:S02]  /*ca10*/  ISETP.GE.AND P0, PT, R2.reuse, R236, PT ;  /* 0x000000ec0200720c */ /* 0x040fe40003f06270 */
[----:B------:R-:W-:Y:S02]  /*ca20*/  ISETP.GE.AND P5, PT, R2, R235, PT ;  /* 0x000000eb0200720c */ /* 0x000fe40003fa6270 */
[----:B------:R-:W-:Y:S02]  /*ca30*/  FSEL R58, R55, -INF , !P6 ;  /* 0xff800000373a7808 */ /* 0x000fe40007000000 */
[----:B------:R-:W-:-:S02]  /*ca40*/  FSEL R41, R181, -INF , !P3 ;  /* 0xff800000b5297808 */ /* 0x000fc40005800000 */
[C---:B------:R-:W-:Y:S02]  /*ca50*/  ISETP.GE.AND P1, PT, R3.reuse, R238, PT ;  /* 0x000000ee0300720c */ /* 0x040fe40003f26270 */
[----:B------:R-:W-:Y:S02]  /*ca60*/  FSEL R16, R48, -INF , !P2 ;  /* 0xff80000030107808 */ /* 0x000fe40005000000 */
[C---:B------:R-:W-:Y:S02]  /*ca70*/  ISETP.GE.AND P6, PT, R3.reuse, R237, PT ;  /* 0x000000ed0300720c */ /* 0x040fe40003fc6270 */
[C---:B------:R-:W-:Y:S02]  /*ca80*/  ISETP.GE.AND P3, PT, R3.reuse, R236, PT ;  /* 0x000000ec0300720c */ /* 0x040fe40003f66270 */
[----:B------:R-:W-:Y:S02]  /*ca90*/  ISETP.GE.AND P2, PT, R3, R235, PT ;  /* 0x000000eb0300720c */ /* 0x000fe40003f46270 */
[----:B------:R-:W-:-:S02]  /*caa0*/  ISETP.LT.OR P4, PT, R2, R233, P4 ;  /* 0x000000e90200720c */ /* 0x000fc40002781670 */
[C---:B------:R-:W-:Y:S02]  /*cab0*/  ISETP.LT.OR P0, PT, R2.reuse, R232, P0 ;  /* 0x000000e80200720c */ /* 0x040fe40000701670 */
[----:B------:R-:W-:Y:S02]  /*cac0*/  ISETP.LT.OR P5, PT, R2, R231, P5 ;  /* 0x000000e70200720c */ /* 0x000fe40002fa1670 */
[C---:B------:R-:W-:Y:S02]  /*cad0*/  ISETP.LT.OR P1, PT, R3.reuse, R234, P1 ;  /* 0x000000ea0300720c */ /* 0x040fe40000f21670 */
[----:B------:R-:W-:Y:S02]  /*cae0*/  IADD3 R2, R0, 0x20, RZ ;  /* 0x0000002000027810 */ /* 0x000fe40007ffe0ff */
[C---:B------:R-:W-:Y:S02]  /*caf0*/  ISETP.LT.OR P6, PT, R3.reuse, R233, P6 ;  /* 0x000000e90300720c */ /* 0x040fe400037c1670 */
[----:B------:R-:W-:-:S02]  /*cb00*/  ISETP.LT.OR P3, PT, R3, R232, P3 ;  /* 0x000000e80300720c */ /* 0x000fc40001f61670 */
[----:B------:R-:W-:Y:S02]  /*cb10*/  ISETP.LT.OR P2, PT, R3, R231, P2 ;  /* 0x000000e70300720c */ /* 0x000fe40001741670 */
[----:B------:R-:W-:Y:S02]  /*cb20*/  FMNMX.FTZ R3, R246, R10, !PT ;  /* 0x0000000af6037209 */ /* 0x000fe40007810000 */
[----:B------:R-:W-:Y:S02]  /*cb30*/  FSEL R59, R50, -INF , !P4 ;  /* 0xff800000323b7808 */ /* 0x000fe40006000000 */
[----:B------:R-:W-:Y:S02]  /*cb40*/  FSEL R42, R176, -INF , !P0 ;  /* 0xff800000b02a7808 */ /* 0x000fe40004000000 */
[----:B------:R-:W-:Y:S02]  /*cb50*/  FSEL R50, R178, -INF , !P5 ;  /* 0xff800000b2327808 */ /* 0x000fe40006800000 */
[----:B------:R-:W-:-:S02]  /*cb60*/  FSEL R17, R49, -INF , !P1 ;  /* 0xff80000031117808 */ /* 0x000fc40004800000 */
[C---:B------:R-:W-:Y:S02]  /*cb70*/  ISETP.GE.AND P4, PT, R2.reuse, R238, PT ;  /* 0x000000ee0200720c */ /* 0x040fe40003f86270 */
[C---:B------:R-:W-:Y:S02]  /*cb80*/  ISETP.GE.AND P0, PT, R2.reuse, R237, PT ;  /* 0x000000ed0200720c */ /* 0x040fe40003f06270 */
[C---:B------:R-:W-:Y:S02]  /*cb90*/  ISETP.GE.AND P5, PT, R2.reuse, R236, PT ;  /* 0x000000ec0200720c */ /* 0x040fe40003fa6270 */
[C---:B------:R-:W-:Y:S02]  /*cba0*/  ISETP.GE.AND P1, PT, R2.reuse, R235, PT ;  /* 0x000000eb0200720c */ /* 0x040fe40003f26270 */
[----:B------:R-:W-:Y:S02]  /*cbb0*/  FMNMX.FTZ R3, R11, R3, !PT ;  /* 0x000000030b037209 */ /* 0x000fe40007810000 */
[----:B------:R-:W-:-:S02]  /*cbc0*/  ISETP.LT.OR P4, PT, R2, R234, P4 ;  /* 0x000000ea0200720c */ /* 0x000fc40002781670 */
[C---:B------:R-:W-:Y:S02]  /*cbd0*/  ISETP.LT.OR P0, PT, R2.reuse, R233, P0 ;  /* 0x000000e90200720c */ /* 0x040fe40000701670 */
[C---:B------:R-:W-:Y:S02]  /*cbe0*/  ISETP.LT.OR P5, PT, R2.reuse, R232, P5 ;  /* 0x000000e80200720c */ /* 0x040fe40002fa1670 */
[----:B------:R-:W-:Y:S02]  /*cbf0*/  ISETP.LT.OR P1, PT, R2, R231, P1 ;  /* 0x000000e70200720c */ /* 0x000fe40000f21670 */
[----:B------:R-:W-:Y:S01]  /*cc00*/  FMNMX.FTZ R2, R12, R3, !PT ;  /* 0x000000030c027209 */ /* 0x000fe20007810000 */
[C---:B------:R-:W-:Y:S01]  /*cc10*/  VIADD R3, R0.reuse, 0x31 ;  /* 0x0000003100037836 */ /* 0x040fe20000000000 */
[----:B------:R-:W-:Y:S02]  /*cc20*/  IADD3 R5, R0, 0x29, RZ ;  /* 0x0000002900057810 */ /* 0x000fe40007ffe0ff */
[----:B------:R-:W-:-:S02]  /*cc30*/  FMNMX.FTZ R9, R13, R2, !PT ;  /* 0x000000020d097209 */ /* 0x000fc40007810000 */
[----:B------:R-:W-:Y:S02]  /*cc40*/  IADD3 R2, R0, 0x38, RZ ;  /* 0x0000003800027810 */ /* 0x000fe40007ffe0ff */
[----:B------:R-:W-:Y:S02]  /*cc50*/  FMNMX.FTZ R0, R14, R9, !PT ;  /* 0x000000090e007209 */ /* 0x000fe40007810000 */
[----:B------:R-:W-:Y:S02]  /*cc60*/  FSEL R196, R51, -INF , !P6 ;  /* 0xff80000033c47808 */ /* 0x000fe40007000000 */
[----:B------:R-:W-:Y:S02]  /*cc70*/  FMNMX.FTZ R0, R15, R0, !PT ;  /* 0x000000000f007209 */ /* 0x000fe40007810000 */
[----:B------:R-:W-:Y:S02]  /*cc80*/  ISETP.GE.AND P6, PT, R7, R238, PT ;  /* 0x000000ee0700720c */ /* 0x000fe40003fc6270 */
[----:B------:R-:W-:-:S02]  /*cc90*/  FMNMX.FTZ R0, R16, R0, !PT ;  /* 0x0000000010007209 */ /* 0x000fc40007810000 */
[----:B------:R-:W-:Y:S02]  /*cca0*/  FSEL R199, R64, -INF , !P4 ;  /* 0xff80000040c77808 */ /* 0x000fe40006000000 */
[----:B------:R-:W-:Y:S02]  /*ccb0*/  ISETP.GE.AND P4, PT, R6, R238, PT ;  /* 0x000000ee0600720c */ /* 0x000fe40003f86270 */
[----:B------:R-:W-:Y:S02]  /*ccc0*/  ISETP.LT.OR P6, PT, R7, R234, P6 ;  /* 0x000000ea0700720c */ /* 0x000fe400037c1670 */
[----:B------:R-:W-:Y:S02]  /*ccd0*/  FMNMX.FTZ R0, R17, R0, !PT ;  /* 0x0000000011007209 */ /* 0x000fe40007810000 */
[----:B------:R-:W-:Y:S02]  /*cce0*/  FSEL R219, R66, -INF , !P0 ;  /* 0xff80000042db7808 */ /* 0x000fe40004000000 */
[----:B------:R-:W-:-:S02]  /*ccf0*/  ISETP.GE.AND P0, PT, R5, R238, PT ;  /* 0x000000ee0500720c */ /* 0x000fc40003f06270 */
[----:B------:R-:W-:Y:S02]  /*cd00*/  ISETP.LT.OR P4, PT, R6, R234, P4 ;  /* 0x000000ea0600720c */ /* 0x000fe40002781670 */
[----:B------:R-:W-:Y:S02]  /*cd10*/  FSEL R204, R65, -INF , !P6 ;  /* 0xff80000041cc7808 */ /* 0x000fe40007000000 */
[----:B------:R-:W-:Y:S02]  /*cd20*/  FMNMX.FTZ R0, R199, R0, !PT ;  /* 0x00000000c7007209 */ /* 0x000fe40007810000 */
[----:B------:R-:W-:Y:S02]  /*cd30*/  ISETP.GE.AND P6, PT, R4, R238, PT ;  /* 0x000000ee0400720c */ /* 0x000fe40003fc6270 */
[----:B------:R-:W-:Y:S02]  /*cd40*/  ISETP.LT.OR P0, PT, R5, R234, P0 ;  /* 0x000000ea0500720c */ /* 0x000fe40000701670 */
[----:B------:R-:W-:-:S02]  /*cd50*/  FSEL R241, R44, -INF , !P4 ;  /* 0xff8000002cf17808 */ /* 0x000fc40006000000 */
[----:B------:R-:W-:Y:S02]  /*cd60*/  FMNMX.FTZ R0, R204, R0, !PT ;  /* 0x00000000cc007209 */ /* 0x000fe40007810000 */
[----:B------:R-:W-:Y:S02]  /*cd70*/  ISETP.GE.AND P4, PT, R3, R238, PT ;  /* 0x000000ee0300720c */ /* 0x000fe40003f86270 */
[----:B------:R-:W-:Y:S02]  /*cd80*/  ISETP.LT.OR P6, PT, R4, R234, P6 ;  /* 0x000000ea0400720c */ /* 0x000fe400037c1670 */
[----:B------:R-:W-:Y:S02]  /*cd90*/  FSEL R240, R45, -INF , !P0 ;  /* 0xff8000002df07808 */ /* 0x000fe40004000000 */
[----:B------:R-:W-:Y:S02]  /*cda0*/  FMNMX.FTZ R0, R241, R0, !PT ;  /* 0x00000000f1007209 */ /* 0x000fe40007810000 */
[----:B------:R-:W-:-:S02]  /*cdb0*/  ISETP.LT.OR P4, PT, R3, R234, P4 ;  /* 0x000000ea0300720c */ /* 0x000fc40002781670 */
[----:B------:R-:W-:Y:S02]  /*cdc0*/  FSEL R242, R36, -INF , !P6 ;  /* 0xff80000024f27808 */ /* 0x000fe40007000000 */
[----:B------:R-:W-:Y:S02]  /*cdd0*/  ISETP.GE.AND P6, PT, R2, R238, PT ;  /* 0x000000ee0200720c */ /* 0x000fe40003fc6270 */
[----:B------:R-:W-:Y:S02]  /*cde0*/  FMNMX.FTZ R0, R240, R0, !PT ;  /* 0x00000000f0007209 */ /* 0x000fe40007810000 */
[----:B------:R-:W-:Y:S02]  /*cdf0*/  FSEL R43, R177, -INF , !P3 ;  /* 0xff800000b12b7808 */ /* 0x000fe40005800000 */
[----:B------:R-:W-:Y:S02]  /*ce00*/  FSEL R51, R179, -INF , !P2 ;  /* 0xff800000b3337808 */ /* 0x000fe40005000000 */
[----:B------:R-:W-:-:S02]  /*ce10*/  ISETP.GE.AND P3, PT, R7, R237, PT ;  /* 0x000000ed0700720c */ /* 0x000fc40003f66270 */
[----:B------:R-:W-:Y:S02]  /*ce20*/  ISETP.GE.AND P2, PT, R7, R236, PT ;  /* 0x000000ec0700720c */ /* 0x000fe40003f46270 */
[----:B------:R-:W-:Y:S02]  /*ce30*/  FSEL R243, R37, -INF , !P4 ;  /* 0xff80000025f37808 */ /* 0x000fe40006000000 */
[----:B------:R-:W-:Y:S02]  /*ce40*/  ISETP.GE.AND P4, PT, R8, R238, PT ;  /* 0x000000ee0800720c */ /* 0x000fe40003f86270 */
[----:B------:R-:W-:Y:S02]  /*ce50*/  ISETP.LT.OR P6, PT, R2, R234, P6 ;  /* 0x000000ea0200720c */ /* 0x000fe400037c1670 */
[----:B------:R-:W-:Y:S02]  /*ce60*/  FMNMX.FTZ R0, R242, R0, !PT ;  /* 0x00000000f2007209 */ /* 0x000fe40007810000 */
[----:B------:R-:W-:-:S02]  /*ce70*/  ISETP.LT.OR P3, PT, R7, R233, P3 ;  /* 0x000000e90700720c */ /* 0x000fc40001f61670 */
[C---:B------:R-:W-:Y:S02]  /*ce80*/  ISETP.LT.OR P2, PT, R7.reuse, R232, P2 ;  /* 0x000000e80700720c */ /* 0x040fe40001741670 */
[----:B------:R-:W-:Y:S02]  /*ce90*/  ISETP.GE.AND P0, PT, R7, R235, PT ;  /* 0x000000eb0700720c */ /* 0x000fe40003f06270 */
[----:B------:R-:W-:Y:S02]  /*cea0*/  ISETP.LT.OR P4, PT, R8, R234, P4 ;  /* 0x000000ea0800720c */ /* 0x000fe40002781670 */
[----:B------:R-:W-:Y:S02]  /*ceb0*/  FSEL R248, R32, -INF , !P6 ;  /* 0xff80000020f87808 */ /* 0x000fe40007000000 */
[----:B------:R-:W-:Y:S02]  /*cec0*/  FMNMX.FTZ R0, R243, R0, !PT ;  /* 0x00000000f3007209 */ /* 0x000fe40007810000 */
[----:B------:R-:W-:-:S02]  /*ced0*/  FSEL R252, R67, -INF , !P3 ;  /* 0xff80000043fc7808 */ /* 0x000fc40005800000 */
[----:B------:R-:W-:Y:S02]  /*cee0*/  FSEL R205, R106, -INF , !P1 ;  /* 0xff8000006acd7808 */ /* 0x000fe40004800000 */
[----:B------:R-:W-:Y:S02]  /*cef0*/  FSEL R197, R105, -INF , !P2 ;  /* 0xff80000069c57808 */ /* 0x000fe40005000000 */
[C---:B------:R-:W-:Y:S02]  /*cf00*/  ISETP.GE.AND P2, PT, R5.reuse, R237, PT ;  /* 0x000000ed0500720c */ /* 0x040fe40003f46270 */
[C---:B------:R-:W-:Y:S02]  /*cf10*/  ISETP.GE.AND P1, PT, R5.reuse, R236, PT ;  /* 0x000000ec0500720c */ /* 0x040fe40003f26270 */
[----:B------:R-:W-:Y:S02]  /*cf20*/  ISETP.GE.AND P3, PT, R5, R235, PT ;  /* 0x000000eb0500720c */ /* 0x000fe40003f66270 */
[----:B------:R-:W-:-:S02]  /*cf30*/  ISETP.LT.OR P0, PT, R7, R231, P0 ;  /* 0x000000e70700720c */ /* 0x000fc40000701670 */
[----:B------:R-:W-:Y:S02]  /*cf40*/  FSEL R215, R33, -INF , !P4 ;  /* 0xff80000021d77808 */ /* 0x000fe40006000000 */
[----:B------:R-:W-:Y:S02]  /*cf50*/  FMNMX.FTZ R0, R248, R0, !PT ;  /* 0x00000000f8007209 */ /* 0x000fe40007810000 */
[----:B------:R-:W-:Y:S02]  /*cf60*/  FSEL R198, R104, -INF , !P5 ;  /* 0xff80000068c67808 */ /* 0x000fe40006800000 */
[C---:B------:R-:W-:Y:S02]  /*cf70*/  ISETP.LT.OR P2, PT, R5.reuse, R233, P2 ;  /* 0x000000e90500720c */ /* 0x040fe40001741670 */
[C---:B------:R-:W-:Y:S02]  /*cf80*/  ISETP.LT.OR P1, PT, R5.reuse, R232, P1 ;  /* 0x000000e80500720c */ /* 0x040fe40000f21670 */
[----:B------:R-:W-:-:S02]  /*cf90*/  ISETP.LT.OR P3, PT, R5, R231, P3 ;  /* 0x000000e70500720c */ /* 0x000fc40001f61670 */
[C---:B------:R-:W-:Y:S02]  /*cfa0*/  ISETP.GE.AND P6, PT, R6.reuse, R237, PT ;  /* 0x000000ed0600720c */ /* 0x040fe40003fc6270 */
[C---:B------:R-:W-:Y:S02]  /*cfb0*/  ISETP.GE.AND P5, PT, R6.reuse, R236, PT ;  /* 0x000000ec0600720c */ /* 0x040fe40003fa6270 */
[----:B------:R-:W-:Y:S02]  /*cfc0*/  ISETP.GE.AND P4, PT, R6, R235, PT ;  /* 0x000000eb0600720c */ /* 0x000fe40003f86270 */
[----:B------:R-:W-:Y:S02]  /*cfd0*/  FMNMX.FTZ R0, R215, R0, !PT ;  /* 0x00000000d7007209 */ /* 0x000fe40007810000 */
[----:B------:R-:W-:Y:S02]  /*cfe0*/  FSEL R220, R107, -INF , !P0 ;  /* 0xff8000006bdc7808 */ /* 0x000fe40004000000 */
[----:B------:R-:W-:-:S02]  /*cff0*/  FMNMX.FTZ R5, R245, R18, !PT ;  /* 0x00000012f5057209 */ /* 0x000fc40007810000 */
[----:B------:R-:W-:Y:S02]  /*d000*/  ISETP.GE.AND P0, PT, R4, R237, PT ;  /* 0x000000ed0400720c */ /* 0x000fe40003f06270 */
[C---:B------:R-:W-:Y:S02]  /*d010*/  ISETP.LT.OR P6, PT, R6.reuse, R233, P6 ;  /* 0x000000e90600720c */ /* 0x040fe400037c1670 */
[C---:B------:R-:W-:Y:S02]  /*d020*/  ISETP.LT.OR P5, PT, R6.reuse, R232, P5 ;  /* 0x000000e80600720c */ /* 0x040fe40002fa1670 */
[----:B------:R-:W-:Y:S02]  /*d030*/  ISETP.LT.OR P4, PT, R6, R231, P4 ;  /* 0x000000e70600720c */ /* 0x000fe40002781670 */
[----:B------:R-:W-:Y:S01]  /*d040*/  FSEL R206, R47, -INF , !P2 ;  /* 0xff8000002fce7808 */ /* 0x000fe20005000000 */
[----:B------:R-:W1:Y:S01]  /*d050*/  SHFL.BFLY PT, R6, R0, 0x2, 0x1f ;  /* 0x0c401f0000067f89 */ /* 0x000e6200000e0000 */
[----:B------:R-:W-:-:S02]  /*d060*/  FMNMX.FTZ R5, R20, R5, !PT ;  /* 0x0000000514057209 */ /* 0x000fc40007810000 */
[----:B------:R-:W-:Y:S02]  /*d070*/  ISETP.LT.OR P2, PT, R4, R233, P0 ;  /* 0x000000e90400720c */ /* 0x000fe40000741670 */
[----:B------:R-:W-:Y:S02]  /*d080*/  FMNMX.FTZ R5, R21, R5, !PT ;  /* 0x0000000515057209 */ /* 0x000fe40007810000 */
[----:B------:R-:W-:Y:S02]  /*d090*/  FSEL R61, R38, -INF , !P2 ;  /* 0xff800000263d7808 */ /* 0x000fe40005000000 */
[C---:B------:R-:W-:Y:S02]  /*d0a0*/  ISETP.GE.AND P0, PT, R4.reuse, R236, PT ;  /* 0x000000ec0400720c */ /* 0x040fe40003f06270 */
[----:B------:R-:W-:Y:S02]  /*d0b0*/  ISETP.GE.AND P2, PT, R4, R235, PT ;  /* 0x000000eb0400720c */ /* 0x000fe40003f46270 */
[----:B------:R-:W-:-:S02]  /*d0c0*/  FMNMX.FTZ R5, R29, R5, !PT ;  /* 0x000000051d057209 */ /* 0x000fc40007810000 */
[C---:B------:R-:W-:Y:S02]  /*d0d0*/  ISETP.LT.OR P0, PT, R4.reuse, R232, P0 ;  /* 0x000000e80400720c */ /* 0x040fe40000701670 */
[----:B------:R-:W-:Y:S02]  /*d0e0*/  ISETP.LT.OR P2, PT, R4, R231, P2 ;  /* 0x000000e70400720c */ /* 0x000fe40001741670 */
[----:B------:R-:W-:Y:S02]  /*d0f0*/  FMNMX.FTZ R4, R244, R19, !PT ;  /* 0x00000013f4047209 */ /* 0x000fe40007810000 */
[----:B------:R-:W-:Y:S02]  /*d100*/  FMNMX.FTZ R5, R30, R5, !PT ;  /* 0x000000051e057209 */ /* 0x000fe40007810000 */
[----:B------:R-:W-:Y:S02]  /*d110*/  FSEL R46, R46, -INF , !P6 ;  /* 0xff8000002e2e7808 */ /* 0x000fe40007000000 */
[----:B------:R-:W-:-:S02]  /*d120*/  FMNMX.FTZ R4, R22, R4, !PT ;  /* 0x0000000416047209 */ /* 0x000fc40007810000 */
[C---:B------:R-:W-:Y:S02]  /*d130*/  ISETP.GE.AND P6, PT, R3.reuse, R237, PT ;  /* 0x000000ed0300720c */ /* 0x040fe40003fc6270 */
[----:B------:R-:W-:Y:S02]  /*d140*/  FMNMX.FTZ R5, R58, R5, !PT ;  /* 0x000000053a057209 */ /* 0x000fe40007810000 */
[----:B------:R-:W-:Y:S02]  /*d150*/  FMNMX.FTZ R4, R24, R4, !PT ;  /* 0x0000000418047209 */ /* 0x000fe40007810000 */
[----:B------:R-:W-:Y:S02]  /*d160*/  ISETP.LT.OR P6, PT, R3, R233, P6 ;  /* 0x000000e90300720c */ /* 0x000fe400037c1670 */
[----:B------:R-:W-:Y:S02]  /*d170*/  FMNMX.FTZ R5, R59, R5, !PT ;  /* 0x000000053b057209 */ /* 0x000fe40007810000 */
[----:B------:R-:W-:-:S02]  /*d180*/  FMNMX.FTZ R4, R25, R4, !PT ;  /* 0x0000000419047209 */ /* 0x000fc40007810000 */
[----:B------:R-:W-:Y:S02]  /*d190*/  FSEL R54, R39, -INF , !P6 ;  /* 0xff80000027367808 */ /* 0x000fe40007000000 */
[----:B------:R-:W-:Y:S01]  /*d1a0*/  FSEL R107, R101, -INF , !P1 ;  /* 0xff800000656b7808 */ /* 0x000fe20004800000 */
[----:B------:R-:W-:Y:S01]  /*d1b0*/  LDSM.16.MT88.4 R36, [R226+0xb000] ;  /* 0x00b00000e224783b */ /* 0x000fe20000004200 */
[----:B------:R-:W-:Y:S02]  /*d1c0*/  FMNMX.FTZ R5, R196, R5, !PT ;  /* 0x00000005c4057209 */ /* 0x000fe40007810000 */
[----:B-1----:R-:W-:Y:S02]  /*d1d0*/  FMNMX.FTZ R0, R0, R6, !PT ;  /* 0x0000000600007209 */ /* 0x002fe40007810000 */
[C---:B------:R-:W-:Y:S02]  /*d1e0*/  ISETP.GE.AND P6, PT, R3.reuse, R236, PT ;  /* 0x000000ec0300720c */ /* 0x040fe40003fc6270 */
[----:B------:R-:W-:Y:S01]  /*d1f0*/  ISETP.GE.AND P1, PT, R3, R235, PT ;  /* 0x000000eb0300720c */ /* 0x000fe20003f26270 */
[----:B------:R-:W1:Y:S01]  /*d200*/  SHFL.BFLY PT, R6, R0, 0x1, 0x1f ;  /* 0x0c201f0000067f89 */ /* 0x000e6200000e0000 */
[----:B------:R-:W-:-:S02]  /*d210*/  FSEL R106, R100, -INF , !P5 ;  /* 0xff800000646a7808 */ /* 0x000fc40006800000 */
[----:B------:R-:W-:Y:S02]  /*d220*/  ISETP.GE.AND P5, PT, R2, R237, PT ;  /* 0x000000ed0200720c */ /* 0x000fe40003fa6270 */
[----:B------:R-:W-:Y:S02]  /*d230*/  FMNMX.FTZ R4, R40, R4, !PT ;  /* 0x0000000428047209 */ /* 0x000fe40007810000 */
[----:B------:R-:W-:Y:S02]  /*d240*/  FMNMX.FTZ R5, R219, R5, !PT ;  /* 0x00000005db057209 */ /* 0x000fe40007810000 */
[C---:B------:R-:W-:Y:S02]  /*d250*/  ISETP.LT.OR P6, PT, R3.reuse, R232, P6 ;  /* 0x000000e80300720c */ /* 0x040fe400037c1670 */
[----:B------:R-:W-:Y:S02]  /*d260*/  ISETP.LT.OR P1, PT, R3, R231, P1 ;  /* 0x000000e70300720c */ /* 0x000fe40000f21670 */
[----:B------:R-:W-:-:S02]  /*d270*/  FMNMX.FTZ R3, R239, R23, !PT ;  /* 0x00000017ef037209 */ /* 0x000fc40007810000 */
[----:B------:R-:W-:Y:S02]  /*d280*/  ISETP.LT.OR P5, PT, R2, R233, P5 ;  /* 0x000000e90200720c */ /* 0x000fe40002fa1670 */
[----:B------:R-:W-:Y:S02]  /*d290*/  FMNMX.FTZ R4, R41, R4, !PT ;  /* 0x0000000429047209 */ /* 0x000fe40007810000 */
[----:B------:R-:W-:Y:S02]  /*d2a0*/  FMNMX.FTZ R5, R252, R5, !PT ;  /* 0x00000005fc057209 */ /* 0x000fe40007810000 */
[----:B------:R-:W-:Y:S02]  /*d2b0*/  FMNMX.FTZ R3, R27, R3, !PT ;  /* 0x000000031b037209 */ /* 0x000fe40007810000 */
[----:B------:R-:W-:Y:S02]  /*d2c0*/  FSEL R53, R34, -INF , !P5 ;  /* 0xff80000022357808 */ /* 0x000fe40006800000 */
[----:B------:R-:W-:-:S02]  /*d2d0*/  FMNMX.FTZ R4, R42, R4, !PT ;  /* 0x000000042a047209 */ /* 0x000fc40007810000 */
[----:B------:R-:W-:Y:S02]  /*d2e0*/  ISETP.GE.AND P5, PT, R8, R237, PT ;  /* 0x000000ed0800720c */ /* 0x000fe40003fa6270 */
[----:B------:R-:W-:Y:S02]  /*d2f0*/  FMNMX.FTZ R5, R46, R5, !PT ;  /* 0x000000052e057209 */ /* 0x000fe40007810000 */
[----:B------:R-:W-:Y:S02]  /*d300*/  FMNMX.FTZ R3, R26, R3, !PT ;  /* 0x000000031a037209 */ /* 0x000fe40007810000 */
[----:B------:R-:W-:Y:S02]  /*d310*/  FMNMX.FTZ R4, R43, R4, !PT ;  /* 0x000000042b047209 */ /* 0x000fe40007810000 */
[----:B------:R-:W-:Y:S02]  /*d320*/  ISETP.LT.OR P5, PT, R8, R233, P5 ;  /* 0x000000e90800720c */ /* 0x000fe40002fa1670 */
[----:B------:R-:W-:-:S02]  /*d330*/  FMNMX.FTZ R5, R206, R5, !PT ;  /* 0x00000005ce057209 */ /* 0x000fc40007810000 */
[----:B------:R-:W-:Y:S02]  /*d340*/  FMNMX.FTZ R3, R28, R3, !PT ;  /* 0x000000031c037209 */ /* 0x000fe40007810000 */
[----:B------:R-:W-:Y:S02]  /*d350*/  FMNMX.FTZ R4, R198, R4, !PT ;  /* 0x00000004c6047209 */ /* 0x000fe40007810000 */
[----:B------:R-:W-:Y:S02]  /*d360*/  FSEL R208, R35, -INF , !P5 ;  /* 0xff80000023d07808 */ /* 0x000fe40006800000 */
[----:B------:R-:W-:Y:S01]  /*d370*/  FSEL R52, R108, -INF , !P0 ;  /* 0xff8000006c347808 */ /* 0x000fe20004000000 */
[----:B------:R-:W-:Y:S01]  /*d380*/  LDSM.16.MT88.4 R32, [R224+0xb000] ;  /* 0x00b00000e020783b */ /* 0x000fe20000004200 */
[----:B------:R-:W-:Y:S02]  /*d390*/  FMNMX.FTZ R5, R61, R5, !PT ;  /* 0x000000053d057209 */ /* 0x000fe40007810000 */
[----:B------:R-:W-:-:S02]  /*d3a0*/  ISETP.GE.AND P5, PT, R2, R236, PT ;  /* 0x000000ec0200720c */ /* 0x000fc40003fa6270 */
[----:B------:R-:W-:Y:S02]  /*d3b0*/  ISETP.GE.AND P0, PT, R2, R235, PT ;  /* 0x000000eb0200720c */ /* 0x000fe40003f06270 */
[----:B------:R-:W-:Y:S02]  /*d3c0*/  FMNMX.FTZ R3, R56, R3, !PT ;  /* 0x0000000338037209 */ /* 0x000fe40007810000 */
[----:B------:R-:W-:Y:S02]  /*d3d0*/  FMNMX.FTZ R4, R197, R4, !PT ;  /* 0x00000004c5047209 */ /* 0x000fe40007810000 */
[----:B------:R-:W-:Y:S02]  /*d3e0*/  FMNMX.FTZ R5, R54, R5, !PT ;  /* 0x0000000536057209 */ /* 0x000fe40007810000 */
[C---:B------:R-:W-:Y:S02]  /*d3f0*/  ISETP.LT.OR P5, PT, R2.reuse, R232, P5 ;  /* 0x000000e80200720c */ /* 0x040fe40002fa1670 */
[----:B------:R-:W-:-:S02]  /*d400*/  ISETP.LT.OR P0, PT, R2, R231, P0 ;  /* 0x000000e70200720c */ /* 0x000fc40000701670 */
[----:B------:R-:W-:Y:S02]  /*d410*/  FMNMX.FTZ R2, R57, R3, !PT ;  /* 0x0000000339027209 */ /* 0x000fe40007810000 */
[----:B------:R-:W-:Y:S02]  /*d420*/  FMNMX.FTZ R3, R106, R4, !PT ;  /* 0x000000046a037209 */ /* 0x000fe40007810000 */
[----:B------:R-:W-:Y:S02]  /*d430*/  FMNMX.FTZ R4, R53, R5, !PT ;  /* 0x0000000535047209 */ /* 0x000fe40007810000 */
[----:B-1----:R-:W-:Y:S02]  /*d440*/  FMNMX.FTZ R105, R0, R6, !PT ;  /* 0x0000000600697209 */ /* 0x002fe40007810000 */
[----:B------:R-:W-:Y:S02]  /*d450*/  FMNMX.FTZ R0, R50, R2, !PT ;  /* 0x0000000232007209 */ /* 0x000fe40007810000 */
[----:B------:R-:W-:-:S02]  /*d460*/  FMNMX.FTZ R2, R208, R4, !PT ;  /* 0x00000004d0027209 */ /* 0x000fc40007810000 */
[----:B------:R-:W-:Y:S02]  /*d470*/  FMNMX.FTZ R0, R51, R0, !PT ;  /* 0x0000000033007209 */ /* 0x000fe40007810000 */
[----:B------:R-:W-:Y:S01]  /*d480*/  FMNMX.FTZ R3, R107, R3, !PT ;  /* 0x000000036b037209 */ /* 0x000fe20007810000 */
[----:B------:R-:W1:Y:S01]  /*d490*/  SHFL.BFLY PT, R6, R2, 0x2, 0x1f ;  /* 0x0c401f0002067f89 */ /* 0x000e6200000e0000 */
[----:B------:R-:W-:Y:S02]  /*d4a0*/  FSEL R247, R109, -INF , !P6 ;  /* 0xff8000006df77808 */ /* 0x000fe40007000000 */
[----:B------:R-:W-:Y:S02]  /*d4b0*/  FMNMX.FTZ R0, R205, R0, !PT ;  /* 0x00000000cd007209 */ /* 0x000fe40007810000 */
[----:B------:R-:W-:Y:S02]  /*d4c0*/  ISETP.GE.AND P6, PT, R8, R236, PT ;  /* 0x000000ec0800720c */ /* 0x000fe40003fc6270 */
[----:B------:R-:W-:-:S02]  /*d4d0*/  FMNMX.FTZ R3, R52, R3, !PT ;  /* 0x0000000334037209 */ /* 0x000fc40007810000 */
[----:B------:R-:W-:Y:S02]  /*d4e0*/  FSEL R100, R102, -INF , !P4 ;  /* 0xff80000066647808 */ /* 0x000fe40006000000 */
[----:B------:R-:W-:Y:S01]  /*d4f0*/  FMNMX.FTZ R4, R220, R0, !PT ;  /* 0x00000000dc047209 */ /* 0x000fe20007810000 */
[----:B------:R-:W-:Y:S01]  /*d500*/  FMUL.FTZ R0, R105, UR19 ;  /* 0x0000001369007c20 */ /* 0x000fe20008410000 */
[----:B------:R-:W-:Y:S02]  /*d510*/  ISETP.LT.OR P6, PT, R8, R232, P6 ;  /* 0x000000e80800720c */ /* 0x000fe400037c1670 */
[----:B------:R-:W-:Y:S02]  /*d520*/  FSEL R249, R192, -INF , !P5 ;  /* 0xff800000c0f97808 */ /* 0x000fe40006800000 */
[----:B------:R-:W-:Y:S02]  /*d530*/  FMNMX.FTZ R3, R247, R3, !PT ;  /* 0x00000003f7037209 */ /* 0x000fe40007810000 */
[----:B------:R-:W-:-:S02]  /*d540*/  FSEL R101, R103, -INF , !P3 ;  /* 0xff80000067657808 */ /* 0x000fc40005800000 */
[----:B------:R-:W-:Y:S02]  /*d550*/  FMNMX.FTZ R4, R100, R4, !PT ;  /* 0x0000000464047209 */ /* 0x000fe40007810000 */
[----:B------:R-:W-:Y:S02]  /*d560*/  FSEL R251, R193, -INF , !P6 ;  /* 0xff800000c1fb7808 */ /* 0x000fe40007000000 */
[----:B------:R-:W-:Y:S02]  /*d570*/  FMNMX.FTZ R3, R249, R3, !PT ;  /* 0x00000003f9037209 */ /* 0x000fe40007810000 */
[----:B------:R-:W-:Y:S02]  /*d580*/  FSEL R250, R110, -INF , !P2 ;  /* 0xff8000006efa7808 */ /* 0x000fe40005000000 */
[----:B------:R-:W-:Y:S02]  /*d590*/  FMNMX.FTZ R4, R101, R4, !PT ;  /* 0x0000000465047209 */ /* 0x000fe40007810000 */
[----:B------:R-:W-:-:S02]  /*d5a0*/  FMNMX.FTZ R3, R251, R3, !PT ;  /* 0x00000003fb037209 */ /* 0x000fc40007810000 */
[----:B------:R-:W-:Y:S02]  /*d5b0*/  ISETP.GE.AND P3, PT, R8, R235, PT ;  /* 0x000000eb0800720c */ /* 0x000fe40003f66270 */
[----:B------:R-:W-:Y:S01]  /*d5c0*/  FSEL R55, R111, -INF , !P1 ;  /* 0xff8000006f377808 */ /* 0x000fe20004800000 */
[----:B------:R-:W2:Y:S01]  /*d5d0*/  SHFL.BFLY PT, R7, R3, 0x2, 0x1f ;  /* 0x0c401f0003077f89 */ /* 0x000ea200000e0000 */
[----:B------:R-:W-:Y:S02]  /*d5e0*/  FMNMX.FTZ R4, R250, R4, !PT ;  /* 0x00000004fa047209 */ /* 0x000fe40007810000 */
[----:B------:R-:W-:Y:S02]  /*d5f0*/  FSETP.NEU.FTZ.AND P4, PT, R105, -INF , PT ;  /* 0xff8000006900780b */ /* 0x000fe40003f9d000 */
[----:B-1----:R-:W-:Y:S02]  /*d600*/  FMNMX.FTZ R104, R2, R6, !PT ;  /* 0x0000000602687209 */ /* 0x002fe40007810000 */
[----:B------:R-:W-:-:S02]  /*d610*/  ISETP.LT.OR P3, PT, R8, R231, P3 ;  /* 0x000000e70800720c */ /* 0x000fc40001f61670 */
[----:B------:R-:W-:Y:S02]  /*d620*/  FSEL R47, R194, -INF , !P0 ;  /* 0xff800000c22f7808 */ /* 0x000fe40004000000 */
[----:B------:R-:W-:Y:S02]  /*d630*/  FMNMX.FTZ R2, R55, R4, !PT ;  /* 0x0000000437027209 */ /* 0x000fe40007810000 */
[----:B------:R-:W-:Y:S02]  /*d640*/  FSEL R0, R0, RZ, P4 ;  /* 0x000000ff00007208 */ /* 0x000fe40002000000 */
[----:B------:R-:W-:Y:S02]  /*d650*/  FSEL R221, R195, -INF , !P3 ;  /* 0xff800000c3dd7808 */ /* 0x000fe40005800000 */
[----:B------:R-:W-:Y:S01]  /*d660*/  FMNMX.FTZ R2, R47, R2, !PT ;  /* 0x000000022f027209 */ /* 0x000fe20007810000 */
[--C-:B------:R-:W-:Y:S01]  /*d670*/  FFMA.FTZ R5, R10, UR19, -R0.reuse ;  /* 0x000000130a057c23 */ /* 0x100fe20008010800 */
[----:B------:R-:W-:Y:S01]  /*d680*/  FFMA.FTZ R4, R11, UR19, -R0 ;  /* 0x000000130b047c23 */ /* 0x000fe20008010800 */
[----:B------:R-:W-:-:S02]  /*d690*/  MOV R182, R200 ;  /* 0x000000c800b67202 */ /* 0x000fc40000000f00 */
[----:B------:R-:W-:Y:S01]  /*d6a0*/  FMNMX.FTZ R2, R221, R2, !PT ;  /* 0x00000002dd027209 */ /* 0x000fe20007810000 */
[----:B------:R1:W-:Y:S01]  /*d6b0*/  MUFU.EX2 R45, R5 ;  /* 0x00000005002d7308 */ /* 0x0003e20000000800 */
[----:B--2---:R-:W-:-:S03]  /*d6c0*/  FMNMX.FTZ R3, R3, R7, !PT ;  /* 0x0000000703037209 */ /* 0x004fc60007810000 */
[----:B------:R-:W2:Y:S04]  /*d6d0*/  SHFL.BFLY PT, R6, R2, 0x2, 0x1f ;  /* 0x0c401f0002067f89 */ /* 0x000ea800000e0000 */
[----:B------:R3:W-:Y:S01]  /*d6e0*/  MUFU.EX2 R207, R4 ;  /* 0x0000000400cf7308 */ /* 0x0007e20000000800 */
[----:B------:R-:W4:Y:S04]  /*d6f0*/  SHFL.BFLY PT, R103, R3, 0x1, 0x1f ;  /* 0x0c201f0003677f89 */ /* 0x000f2800000e0000 */
[----:B-1----:R-:W1:Y:S01]  /*d700*/  SHFL.BFLY PT, R5, R104, 0x1, 0x1f ;  /* 0x0c201f0068057f89 */ /* 0x002e6200000e0000 */
[----:B---3--:R-:W-:Y:S01]  /*d710*/  FFMA.FTZ R4, R12, UR19, -R0 ;  /* 0x000000130c047c23 */ /* 0x008fe20008010800 */
[----:B--2---:R-:W-:-:S03]  /*d720*/  FMNMX.FTZ R2, R2, R6, !PT ;  /* 0x0000000602027209 */ /* 0x004fc60007810000 */
[----:B------:R2:W-:Y:S02]  /*d730*/  MUFU.EX2 R216, R4 ;  /* 0x0000000400d87308 */ /* 0x0005e40000000800 */
[----:B------:R-:W3:Y:S01]  /*d740*/  SHFL.BFLY PT, R102, R2, 0x1, 0x1f ;  /* 0x0c201f0002667f89 */ /* 0x000ee200000e0000 */
[----:B----4-:R-:W-:-:S04]  /*d750*/  FMNMX.FTZ R103, R3, R103, !PT ;  /* 0x0000006703677209 */ /* 0x010fc80007810000 */
[C---:B------:R-:W-:Y:S02]  /*d760*/  FSETP.NEU.FTZ.AND P1, PT, R103.reuse, -INF , PT ;  /* 0xff8000006700780b */ /* 0x040fe40003f3d000 */
[----:B-1----:R-:W-:Y:S02]  /*d770*/  FMNMX.FTZ R104, R104, R5, !PT ;  /* 0x0000000568687209 */ /* 0x002fe40007810000 */
[----:B------:R-:W-:Y:S02]  /*d780*/  FSEL R5, R103, RZ, P1 ;  /* 0x000000ff67057208 */ /* 0x000fe40000800000 */
[C---:B------:R-:W-:Y:S01]  /*d790*/  FSETP.NEU.FTZ.AND P2, PT, R104.reuse, -INF , PT ;  /* 0xff8000006800780b */ /* 0x040fe20003f5d000 */
[----:B--2---:R-:W-:Y:S01]  /*d7a0*/  FFMA.FTZ R4, R13, UR19, -R0 ;  /* 0x000000130d047c23 */ /* 0x004fe20008010800 */
[----:B------:R-:W-:Y:S01]  /*d7b0*/  FMUL.FTZ R12, R104, UR19 ;  /* 0x00000013680c7c20 */ /* 0x000fe20008410000 */
[----:B------:R-:W-:Y:S01]  /*d7c0*/  FADD.FTZ R6, R244, -R5 ;  /* 0x80000005f4067221 */ /* 0x000fe20000010000 */
[----:B------:R-:W-:Y:S01]  /*d7d0*/  MOV R13, R46 ;  /* 0x0000002e000d7202 */ /* 0x000fe20000000f00 */
[----:B------:R1:W-:Y:S02]  /*d7e0*/  MUFU.EX2 R211, R4 ;  /* 0x0000000400d37308 */ /* 0x0003e40000000800 */
[----:B------:R-:W-:Y:S01]  /*d7f0*/  FSEL R12, R12, RZ, P2 ;  /* 0x000000ff0c0c7208 */ /* 0x000fe20001000000 */
[----:B------:R-:W-:-:S04]  /*d800*/  FMUL.FTZ R6, R6, UR19 ;  /* 0x0000001306067c20 */ /* 0x000fc80008410000 */
[----:B------:R-:W-:Y:S01]  /*d810*/  FFMA.FTZ R3, R18, UR19, -R12 ;  /* 0x0000001312037c23 */ /* 0x000fe2000801080c */
[----:B---3--:R-:W-:-:S03]  /*d820*/  FMNMX.FTZ R102, R2, R102, !PT ;  /* 0x0000006602667209 */ /* 0x008fc60007810000 */
[----:B------:R2:W-:Y:S01]  /*d830*/  MUFU.EX2 R217, R3 ;  /* 0x0000000300d97308 */ /* 0x0005e20000000800 */
[----:B------:R-:W-:-:S04]  /*d840*/  FSETP.NEU.FTZ.AND P0, PT, R102, -INF , PT ;  /* 0xff8000006600780b */ /* 0x000fc80003f1d000 */
[----:B------:R-:W-:Y:S01]  /*d850*/  FSEL R5, R102, RZ, P0 ;  /* 0x000000ff66057208 */ /* 0x000fe20000000000 */
[----:B-1----:R-:W-:-:S04]  /*d860*/  FFMA.FTZ R4, R14, UR19, -R0 ;  /* 0x000000130e047c23 */ /* 0x002fc80008010800 */
[----:B------:R1:W-:Y:S01]  /*d870*/  MUFU.EX2 R222, R4 ;  /* 0x0000000400de7308 */ /* 0x0003e20000000800 */
[----:B--2---:R-:W-:-:S05]  /*d880*/  FMUL.FTZ R3, R103, UR19 ;  /* 0x0000001367037c20 */ /* 0x004fca0008410000 */
[----:B------:R-:W-:Y:S01]  /*d890*/  FSEL R3, R3, RZ, P1 ;  /* 0x000000ff03037208 */ /* 0x000fe20000800000 */
[----:B-1----:R-:W-:-:S04]  /*d8a0*/  FFMA.FTZ R4, R15, UR19, -R0 ;  /* 0x000000130f047c23 */ /* 0x002fc80008010800 */
[----:B------:R-:W-:Y:S01]  /*d8b0*/  FFMA.FTZ R2, R22, UR19, -R3 ;  /* 0x0000001316027c23 */ /* 0x000fe20008010803 */
[----:B------:R1:W2:Y:S08]  /*d8c0*/  MUFU.EX2 R15, R6 ;  /* 0x00000006000f7308 */ /* 0x0002b00000000800 */
[----:B------:R3:W-:Y:S08]  /*d8d0*/  MUFU.EX2 R223, R4 ;  /* 0x0000000400df7308 */ /* 0x0007f00000000800 */
[----:B------:R4:W-:Y:S01]  /*d8e0*/  MUFU.EX2 R213, R2 ;  /* 0x0000000200d57308 */ /* 0x0009e20000000800 */
[----:B-1----:R-:W-:Y:S01]  /*d8f0*/  FSEL R6, R105, RZ, P4 ;  /* 0x000000ff69067208 */ /* 0x002fe20002000000 */
[-C--:B--2---:R-:W-:Y:S01]  /*d900*/  FMUL.FTZ R144, R144, R15.reuse ;  /* 0x0000000f90907220 */ /* 0x084fe20000410000 */
[-C--:B------:R-:W-:Y:S01]  /*d910*/  FMUL.FTZ R145, R145, R15.reuse ;  /* 0x0000000f91917220 */ /* 0x080fe20000410000 */
[-C--:B------:R-:W-:Y:S01]  /*d920*/  FMUL.FTZ R120, R120, R15.reuse ;  /* 0x0000000f78787220 */ /* 0x080fe20000410000 */
[-C--:B------:R-:W-:Y:S01]  /*d930*/  FMUL.FTZ R121, R121, R15.reuse ;  /* 0x0000000f79797220 */ /* 0x080fe20000410000 */
[----:B------:R-:W-:Y:S01]  /*d940*/  FADD.FTZ R6, R246, -R6 ;  /* 0x80000006f6067221 */ /* 0x000fe20000010000 */
[-C--:B------:R-:W-:Y:S01]  /*d950*/  FMUL.FTZ R140, R140, R15.reuse ;  /* 0x0000000f8c8c7220 */ /* 0x080fe20000410000 */
[-C--:B------:R-:W-:Y:S01]  /*d960*/  FMUL.FTZ R141, R141, R15.reuse ;  /* 0x0000000f8d8d7220 */ /* 0x080fe20000410000 */
[--C-:B---3--:R-:W-:Y:S01]  /*d970*/  FFMA.FTZ R4, R16, UR19, -R0.reuse ;  /* 0x0000001310047c23 */ /* 0x108fe20008010800 */
[-C--:B------:R-:W-:Y:S01]  /*d980*/  FMUL.FTZ R160, R160, R15.reuse ;  /* 0x0000000fa0a07220 */ /* 0x080fe20000410000 */
[-C--:B------:R-:W-:Y:S01]  /*d990*/  FMUL.FTZ R161, R161, R15.reuse ;  /* 0x0000000fa1a17220 */ /* 0x080fe20000410000 */
[-C--:B------:R-:W-:Y:S01]  /*d9a0*/  FMUL.FTZ R172, R172, R15.reuse ;  /* 0x0000000facac7220 */ /* 0x080fe20000410000 */
[----:B------:R1:W-:Y:S01]  /*d9b0*/  MUFU.EX2 R203, R4 ;  /* 0x0000000400cb7308 */ /* 0x0003e20000000800 */
[-C--:B------:R-:W-:Y:S01]  /*d9c0*/  FMUL.FTZ R173, R173, R15.reuse ;  /* 0x0000000fadad7220 */ /* 0x080fe20000410000 */
[-C--:B------:R-:W-:Y:S01]  /*d9d0*/  FMUL.FTZ R112, R112, R15.reuse ;  /* 0x0000000f70707220 */ /* 0x080fe20000410000 */
[-C--:B------:R-:W-:Y:S01]  /*d9e0*/  FMUL.FTZ R113, R113, R15.reuse ;  /* 0x0000000f71717220 */ /* 0x080fe20000410000 */
[----:B----4-:R-:W-:Y:S01]  /*d9f0*/  FMUL.FTZ R2, R102, UR19 ;  /* 0x0000001366027c20 */ /* 0x010fe20008410000 */
[-C--:B------:R-:W-:Y:S01]  /*da00*/  FMUL.FTZ R128, R128, R15.reuse ;  /* 0x0000000f80807220 */ /* 0x080fe20000410000 */
[-C--:B------:R-:W-:Y:S01]  /*da10*/  FMUL.FTZ R129, R129, R15.reuse ;  /* 0x0000000f81817220 */ /* 0x080fe20000410000 */
[-C--:B------:R-:W-:Y:S01]  /*da20*/  FMUL.FTZ R156, R156, R15.reuse ;  /* 0x0000000f9c9c7220 */ /* 0x080fe20000410000 */
[-C--:B------:R-:W-:Y:S01]  /*da30*/  FMUL.FTZ R157, R157, R15.reuse ;  /* 0x0000000f9d9d7220 */ /* 0x080fe20000410000 */
[----:B------:R-:W-:Y:S01]  /*da40*/  FSEL R2, R2, RZ, P0 ;  /* 0x000000ff02027208 */ /* 0x000fe20000000000 */
        /* <DEDUP_REMOVED lines=8> */
[----:B------:R-:W-:Y:S01]  /*dad0*/  FMUL.FTZ R93, R93, R15 ;  /* 0x0000000f5d5d7220 */ /* 0x000fe20000410000 */
[----:B------:R-:W-:-:S02]  /*dae0*/  FMUL.FTZ R6, R6, UR19 ;  /* 0x0000001306067c20 */ /* 0x000fc40008410000 */
[----:B------:R1:W2:Y:S08]  /*daf0*/  MUFU.EX2 R60, R4 ;  /* 0x00000004003c7308 */ /* 0x0002b00000000800 */
[----:B------:R3:W4:Y:S01]  /*db00*/  MUFU.EX2 R49, R6 ;  /* 0x0000000600317308 */ /* 0x0007220000000800 */
[----:B-1----:R-:W-:Y:S01]  /*db10*/  FFMA.FTZ R4, R20, UR19, -R12 ;  /* 0x0000001314047c23 */ /* 0x002fe2000801080c */
[----:B--2---:R-:W-:-:S02]  /*db20*/  IMAD.MOV.U32 R246, RZ, RZ, R60 ;  /* 0x000000fffff67224 */ /* 0x004fc400078e003c */
[----:B------:R-:W-:-:S04]  /*db30*/  IMAD.MOV.U32 R60, RZ, RZ, R31 ;  /* 0x000000ffff3c7224 */ /* 0x000fc800078e001f */
[----:B------:R1:W-:Y:S01]  /*db40*/  MUFU.EX2 R183, R4 ;  /* 0x0000000400b77308 */ /* 0x0003e20000000800 */
[----:B------:R-:W-:Y:S01]  /*db50*/  IMAD.MOV.U32 R46, RZ, RZ, R60 ;  /* 0x000000ffff2e7224 */ /* 0x000fe200078e003c */
[----:B---3--:R-:W-:Y:S01]  /*db60*/  F2FP.F16.F32.PACK_AB R6, R211, R216 ;  /* 0x000000d8d306723e */ /* 0x008fe200000000ff */
        /* <DEDUP_REMOVED lines=26> */
[----:B-1----:R-:W-:-:S02]  /*dd10*/  FFMA.FTZ R4, R19, UR19, -R3 ;  /* 0x0000001313047c23 */ /* 0x002fc40008010803 */
[----:B------:R-:W-:Y:S02]  /*dd20*/  LDSM.16.MT88.4 R16, [R224+0x9000] ;  /* 0x00900000e010783b */ /* 0x000fe40000004200 */
[----:B------:R1:W2:Y:S02]  /*dd30*/  MUFU.EX2 R218, R4 ;  /* 0x0000000400da7308 */ /* 0x0002a40000000800 */
[----:B-1----:R-:W-:Y:S01]  /*dd40*/  FFMA.FTZ R4, R24, UR19, -R3 ;  /* 0x0000001318047c23 */ /* 0x002fe20008010803 */
[----:B--2---:R-:W-:-:S05]  /*dd50*/  F2FP.F16.F32.PACK_AB R8, R213, R218 ;  /* 0x000000dad508723e */ /* 0x004fca00000000ff */
[----:B------:R1:W-:Y:S02]  /*dd60*/  MUFU.EX2 R209, R4 ;  /* 0x0000000400d17308 */ /* 0x0003e40000000800 */
[----:B-1----:R-:W-:-:S06]  /*dd70*/  FFMA.FTZ R4, R25, UR19, -R3 ;  /* 0x0000001319047c23 */ /* 0x002fcc0008010803 */
[----:B------:R1:W2:Y:S02]  /*dd80*/  MUFU.EX2 R181, R4 ;  /* 0x0000000400b57308 */ /* 0x0002a40000000800 */
[--C-:B-1----:R-:W-:Y:S01]  /*dd90*/  FFMA.FTZ R4, R23, UR19, -R2.reuse ;  /* 0x0000001317047c23 */ /* 0x102fe20008010802 */
[----:B--2---:R-:W-:Y:S01]  /*dda0*/  F2FP.F16.F32.PACK_AB R10, R181, R209 ;  /* 0x000000d1b50a723e */ /* 0x004fe200000000ff */
[----:B------:R-:W-:Y:S04]  /*ddb0*/  LDSM.16.MT88.4 R20, [R226+0x9000] ;  /* 0x00900000e214783b */ /* 0x000fe80000004200 */
[----:B------:R1:W-:Y:S02]  /*ddc0*/  MUFU.EX2 R62, R4 ;  /* 0x00000004003e7308 */ /* 0x0003e40000000800 */
[----:B-1----:R-:W-:-:S06]  /*ddd0*/  FFMA.FTZ R4, R27, UR19, -R2 ;  /* 0x000000131b047c23 */ /* 0x002fcc0008010802 */
[----:B------:R1:W2:Y:S02]  /*dde0*/  MUFU.EX2 R44, R4 ;  /* 0x00000004002c7308 */ /* 0x0002a40000000800 */
[--C-:B-1----:R-:W-:Y:S01]  /*ddf0*/  FFMA.FTZ R4, R26, UR19, -R2.reuse ;  /* 0x000000131a047c23 */ /* 0x102fe20008010802 */
[----:B--2---:R-:W-:Y:S01]  /*de00*/  F2FP.F16.F32.PACK_AB R9, R44, R62 ;  /* 0x0000003e2c09723e */ /* 0x004fe200000000ff */
[----:B------:R-:W1:Y:S04]  /*de10*/  LDSM.16.MT88.4 R24, [R224+0xa000] ;  /* 0x00a00000e018783b */ /* 0x000e680000004200 */
[----:B------:R2:W-:Y:S02]  /*de20*/  MUFU.EX2 R210, R4 ;  /* 0x0000000400d27308 */ /* 0x0005e40000000800 */
[----:B--2---:R-:W-:-:S06]  /*de30*/  FFMA.FTZ R4, R28, UR19, -R2 ;  /* 0x000000131c047c23 */ /* 0x004fcc0008010802 */
[----:B------:R2:W3:Y:S02]  /*de40*/  MUFU.EX2 R214, R4 ;  /* 0x0000000400d67308 */ /* 0x0004e40000000800 */
[----:B--2---:R-:W-:Y:S01]  /*de50*/  FADD.FTZ R4, R239, -R5 ;  /* 0x80000005ef047221 */ /* 0x004fe20000010000 */
[----:B------:R-:W-:Y:S02]  /*de60*/  FSEL R5, R104, RZ, P2 ;  /* 0x000000ff68057208 */ /* 0x000fe40001000000 */
[----:B---3--:R-:W-:Y:S01]  /*de70*/  F2FP.F16.F32.PACK_AB R11, R214, R210 ;  /* 0x000000d2d60b723e */ /* 0x008fe200000000ff */
[----:B------:R-:W-:Y:S02]  /*de80*/  FMUL.FTZ R4, R4, UR19 ;  /* 0x0000001304047c20 */ /* 0x000fe40008410000 */
[----:B------:R-:W-:Y:S01]  /*de90*/  FADD.FTZ R5, R245, -R5 ;  /* 0x80000005f5057221 */ /* 0x000fe20000010000 */
[----:B------:R-:W-:Y:S01]  /*dea0*/  MOV R245, R203 ;  /* 0x000000cb00f57202 */ /* 0x000fe20000000f00 */
[----:B------:R2:W3:Y:S02]  /*deb0*/  MUFU.EX2 R14, R4 ;  /* 0x00000004000e7308 */ /* 0x0004e40000000800 */
[----:B------:R-:W-:-:S06]  /*dec0*/  FMUL.FTZ R5, R5, UR19 ;  /* 0x0000001305057c20 */ /* 0x000fcc0008410000 */
[----:B------:R-:W-:Y:S01]  /*ded0*/  MUFU.EX2 R48, R5 ;  /* 0x0000000500307308 */ /* 0x000fe20000000800 */
[----:B--2---:R-:W-:Y:S01]  /*dee0*/  FFMA.FTZ R4, R29, UR19, -R12 ;  /* 0x000000131d047c23 */ /* 0x004fe2000801080c */
[-C--:B---3--:R-:W-:Y:S01]  /*def0*/  FMUL.FTZ R146, R146, R14.reuse ;  /* 0x0000000e92927220 */ /* 0x088fe20000410000 */
[-C--:B------:R-:W-:Y:S01]  /*df00*/  FMUL.FTZ R147, R147, R14.reuse ;  /* 0x0000000e93937220 */ /* 0x080fe20000410000 */
[----:B------:R-:W-:-:S04]  /*df10*/  FMUL.FTZ R122, R122, R14 ;  /* 0x0000000e7a7a7220 */ /* 0x000fc80000410000 */
[----:B------:R2:W3:Y:S01]  /*df20*/  MUFU.EX2 R212, R4 ;  /* 0x0000000400d47308 */ /* 0x0004e20000000800 */
        /* <DEDUP_REMOVED lines=16> */
[----:B--2---:R-:W-:Y:S01]  /*e030*/  FFMA.FTZ R4, R30, UR19, -R12 ;  /* 0x000000131e047c23 */ /* 0x004fe2000801080c */
[-C--:B------:R-:W-:Y:S01]  /*e040*/  FMUL.FTZ R79, R79, R14.reuse ;  /* 0x0000000e4f4f7220 */ /* 0x080fe20000410000 */
[----:B------:R-:W2:Y:S01]  /*e050*/  LDSM.16.MT88.4 R28, [R226+0xa000] ;  /* 0x00a00000e21c783b */ /* 0x000ea20000004200 */
[-C--:B------:R-:W-:Y:S01]  /*e060*/  FMUL.FTZ R90, R90, R14.reuse ;  /* 0x0000000e5a5a7220 */ /* 0x080fe20000410000 */
[-C--:B------:R-:W-:Y:S01]  /*e070*/  FMUL.FTZ R91, R91, R14.reuse ;  /* 0x0000000e5b5b7220 */ /* 0x080fe20000410000 */
[-C--:B------:R-:W-:Y:S01]  /*e080*/  FMUL.FTZ R94, R94, R14.reuse ;  /* 0x0000000e5e5e7220 */ /* 0x080fe20000410000 */
[----:B------:R-:W-:Y:S01]  /*e090*/  FMUL.FTZ R95, R95, R14 ;  /* 0x0000000e5f5f7220 */ /* 0x000fe20000410000 */
[C---:B-1----:R-:W-:Y:S01]  /*e0a0*/  HMMA.16816.F32 R184, R8.reuse, R24, R144 ;  /* 0x0000001808b8723c */ /* 0x042fe20000001890 */
[----:B------:R1:W-:Y:S01]  /*e0b0*/  MUFU.EX2 R244, R4 ;  /* 0x0000000400f47308 */ /* 0x0003e20000000800 */
[----:B---3--:R-:W-:Y:S01]  /*e0c0*/  F2FP.F16.F32.PACK_AB R7, R212, R225 ;  /* 0x000000e1d407723e */ /* 0x008fe200000000ff */
[-C--:B------:R-:W-:Y:S01]  /*e0d0*/  FMUL.FTZ R150, R150, R48.reuse ;  /* 0x0000003096967220 */ /* 0x080fe20000410000 */
[-C--:B------:R-:W-:Y:S01]  /*e0e0*/  FMUL.FTZ R151, R151, R48.reuse ;  /* 0x0000003097977220 */ /* 0x080fe20000410000 */
[----:B------:R-:W-:Y:S01]  /*e0f0*/  FMUL.FTZ R154, R154, R48 ;  /* 0x000000309a9a7220 */ /* 0x000fe20000410000 */
[----:B------:R-:W-:Y:S01]  /*e100*/  HMMA.16816.F32 R64, R8, R18, R120 ;  /* 0x000000120840723c */ /* 0x000fe20000001878 */
[----:B------:R-:W-:Y:S01]  /*e110*/  IMAD.MOV.U32 R144, RZ, RZ, R183 ;  /* 0x000000ffff907224 */ /* 0x000fe200078e00b7 */
[----:B------:R-:W-:Y:S01]  /*e120*/  MOV R147, R181 ;  /* 0x000000b500937202 */ /* 0x000fe20000000f00 */
[----:B------:R-:W-:-:S02]  /*e130*/  IMAD.MOV.U32 R146, RZ, RZ, R182 ;  /* 0x000000ffff927224 */ /* 0x000fc400078e00b6 */
[-C--:B------:R-:W-:Y:S01]  /*e140*/  FMUL.FTZ R155, R155, R48.reuse ;  /* 0x000000309b9b7220 */ /* 0x080fe20000410000 */
[----:B------:R-:W-:Y:S01]  /*e150*/  IMAD.MOV.U32 R145, RZ, RZ, R180 ;  /* 0x000000ffff917224 */ /* 0x000fe200078e00b4 */
[C---:B------:R-:W-:Y:S01]  /*e160*/  HMMA.16816.F32 R188, R8.reuse, R22, R140 ;  /* 0x0000001608bc723c */ /* 0x040fe2000000188c */
[----:B------:R-:W-:Y:S01]  /*e170*/  F2FP.F16.F32.PACK_AB R5, R144, R217 ;  /* 0x000000d99005723e */ /* 0x000fe200000000ff */
[-C--:B------:R-:W-:Y:S01]  /*e180*/  FMUL.FTZ R70, R70, R48.reuse ;  /* 0x0000003046467220 */ /* 0x080fe20000410000 */
[-C--:B------:R-:W-:Y:S01]  /*e190*/  FMUL.FTZ R71, R71, R48.reuse ;  /* 0x0000003047477220 */ /* 0x080fe20000410000 */
[-C--:B------:R-:W-:Y:S01]  /*e1a0*/  FMUL.FTZ R118, R118, R48.reuse ;  /* 0x0000003076767220 */ /* 0x080fe20000410000 */
[----:B------:R-:W-:Y:S01]  /*e1b0*/  FMUL.FTZ R119, R119, R48 ;  /* 0x0000003077777220 */ /* 0x000fe20000410000 */
[C---:B------:R-:W-:Y:S01]  /*e1c0*/  HMMA.16816.F32 R200, R8.reuse, R16, R112 ;  /* 0x0000001008c8723c */ /* 0x040fe20000001870 */
[----:B-1----:R-:W-:Y:S01]  /*e1d0*/  FFMA.FTZ R4, R40, UR19, -R3 ;  /* 0x0000001328047c23 */ /* 0x002fe20008010803 */
[----:B------:R-:W-:Y:S01]  /*e1e0*/  MOV R40, R62 ;  /* 0x0000003e00287202 */ /* 0x000fe20000000f00 */
[-C--:B------:R-:W-:Y:S01]  /*e1f0*/  FMUL.FTZ R126, R126, R48.reuse ;  /* 0x000000307e7e7220 */ /* 0x080fe20000410000 */
[-C--:B------:R-:W-:Y:S01]  /*e200*/  FMUL.FTZ R127, R127, R48.reuse ;  /* 0x000000307f7f7220 */ /* 0x080fe20000410000 */
[----:B------:R1:W-:Y:S01]  /*e210*/  MUFU.EX2 R239, R4 ;  /* 0x0000000400ef7308 */ /* 0x0003e20000000800 */
        /* <DEDUP_REMOVED lines=12> */
[C---:B--2---:R-:W-:Y:S01]  /*e2e0*/  HMMA.16816.F32 R180, R8.reuse, R28, R160 ;  /* 0x0000001c08b4723c */ /* 0x044fe200000018a0 */
[-C--:B------:R-:W-:Y:S01]  /*e2f0*/  FMUL.FTZ R86, R86, R48.reuse ;  /* 0x0000003056567220 */ /* 0x080fe20000410000 */
[-C--:B------:R-:W-:Y:S01]  /*e300*/  FMUL.FTZ R87, R87, R48.reuse ;  /* 0x0000003057577220 */ /* 0x080fe20000410000 */
[-C--:B------:R-:W-:Y:S01]  /*e310*/  FMUL.FTZ R98, R98, R48.reuse ;  /* 0x0000003062627220 */ /* 0x080fe20000410000 */
[----:B-1----:R-:W-:Y:S01]  /*e320*/  F2FP.F16.F32.PACK_AB R4, R207, R45 ;  /* 0x0000002dcf04723e */ /* 0x002fe200000000ff */
[----:B------:R-:W-:Y:S01]  /*e330*/  FMUL.FTZ R99, R99, R48 ;  /* 0x0000003063637220 */ /* 0x000fe20000410000 */
[C---:B------:R-:W-:Y:S06]  /*e340*/  HMMA.16816.F32 R176, R8.reuse, R30, R172 ;  /* 0x0000001e08b0723c */ /* 0x040fec00000018ac */
[C---:B------:R-:W-:Y:S06]  /*e350*/  HMMA.16816.F32 R120, R8.reuse, R32, R72 ;  /* 0x000000200878723c */ /* 0x040fec0000001848 */
[----:B------:R-:W-:Y:S01]  /*e360*/  HMMA.16816.F32 R172, R8, R34, R76 ;  /* 0x0000002208ac723c */ /* 0x000fe2000000184c */
[----:B------:R-:W-:Y:S01]  /*e370*/  IMAD.MOV.U32 R73, RZ, RZ, R223 ;  /* 0x000000ffff497224 */ /* 0x000fe200078e00df */
[----:B------:R-:W-:Y:S01]  /*e380*/  MOV R72, R222 ;  /* 0x000000de00487202 */ /* 0x000fe20000000f00 */
[----:B------:R-:W-:-:S02]  /*e390*/  IMAD.MOV.U32 R74, RZ, RZ, R63 ;  /* 0x000000ffff4a7224 */ /* 0x000fc400078e003f */
[----:B------:R-:W-:Y:S01]  /*e3a0*/  IMAD.MOV.U32 R75, RZ, RZ, R61 ;  /* 0x000000ffff4b7224 */ /* 0x000fe200078e003d */
[C---:B------:R-:W-:Y:S01]  /*e3b0*/  HMMA.16816.F32 R140, R8.reuse, R36, R88 ;  /* 0x00000024088c723c */ /* 0x040fe20000001858 */
[----:B------:R-:W-:Y:S01]  /*e3c0*/  IMAD.MOV.U32 R77, RZ, RZ, R221 ;  /* 0x000000ffff4d7224 */ /* 0x000fe200078e00dd */
[----:B------:R-:W-:Y:S01]  /*e3d0*/  MOV R78, R219 ;  /* 0x000000db004e7202 */ /* 0x000fe20000000f00 */
[----:B------:R-:W-:Y:S02]  /*e3e0*/  IMAD.MOV.U32 R76, RZ, RZ, R52 ;  /* 0x000000ffff4c7224 */ /* 0x000fe400078e0034 */
[----:B------:R-:W-:Y:S01]  /*e3f0*/  IMAD.MOV.U32 R79, RZ, RZ, R146 ;  /* 0x000000ffff4f7224 */ /* 0x000fe200078e0092 */
[----:B------:R-:W-:Y:S06]  /*e400*/  HMMA.16816.F32 R160, R8, R38, R92 ;  /* 0x0000002608a0723c */ /* 0x000fec000000185c */
[C---:B------:R-:W-:Y:S01]  /*e410*/  HMMA.16816.F32 R60, R4.reuse, R24, R148 ;  /* 0x00000018043c723c */ /* 0x040fe20000001894 */
[----:B------:R-:W-:Y:S01]  /*e420*/  FFMA.FTZ R8, R41, UR19, -R3 ;  /* 0x0000001329087c23 */ /* 0x000fe20008010803 */
[----:B------:R-:W-:Y:S01]  /*e430*/  IMAD.MOV.U32 R93, RZ, RZ, R55 ;  /* 0x000000ffff5d7224 */ /* 0x000fe200078e0037 */
[----:B------:R-:W-:Y:S01]  /*e440*/  MOV R95, R54 ;  /* 0x00000036005f7202 */ /* 0x000fe20000000f00 */
[----:B------:R-:W-:Y:S01]  /*e450*/  IMAD.MOV.U32 R94, RZ, RZ, R53 ;  /* 0x000000ffff5e7224 */ /* 0x000fe200078e0035 */
[----:B------:R1:W2:Y:S01]  /*e460*/  MUFU.EX2 R223, R8 ;  /* 0x0000000800df7308 */ /* 0x0002a20000000800 */
[C---:B------:R-:W-:Y:S01]  /*e470*/  HMMA.16816.F32 R52, R4.reuse, R26, R152 ;  /* 0x0000001a0434723c */ /* 0x040fe20000001898 */
[----:B------:R-:W-:Y:S01]  /*e480*/  IMAD.MOV.U32 R150, RZ, RZ, R72 ;  /* 0x000000ffff967224 */ /* 0x000fe200078e0048 */
[----:B------:R-:W-:Y:S01]  /*e490*/  MOV R92, R147 ;  /* 0x00000093005c7202 */ /* 0x000fe20000000f00 */
[----:B------:R-:W-:Y:S01]  /*e4a0*/  IMAD.MOV.U32 R149, RZ, RZ, R73 ;  /* 0x000000ffff957224 */ /* 0x000fe200078e0049 */
[----:B------:R-:W-:Y:S01]  /*e4b0*/  MOV R73, R144 ;  /* 0x0000009000497202 */ /* 0x000fe20000000f00 */
[----:B------:R-:W-:Y:S01]  /*e4c0*/  IMAD.MOV.U32 R72, RZ, RZ, R145 ;  /* 0x000000ffff487224 */ /* 0x000fe200078e0091 */
[----:B------:R-:W3:Y:S01]  /*e4d0*/  LDSM.16.MT88.4 R24, [R224+0x9400] ;  /* 0x00940000e018783b */ /* 0x000ee20000004200 */
[----:B------:R-:W-:Y:S01]  /*e4e0*/  IMAD.MOV.U32 R154, RZ, RZ, R217 ;  /* 0x000000ffff9a7224 */ /* 0x000fe200078e00d9 */
[C---:B------:R-:W-:Y:S01]  /*e4f0*/  HMMA.16816.F32 R144, R4.reuse, R32, R68 ;  /* 0x000000200490723c */ /* 0x040fe20000001844 */
[----:B------:R-:W-:Y:S01]  /*e500*/  IMAD.MOV.U32 R153, RZ, RZ, R46 ;  /* 0x000000ffff997224 */ /* 0x000fe200078e002e */
[----:B------:R-:W-:Y:S01]  /*e510*/  MOV R155, R94 ;  /* 0x0000005e009b7202 */ /* 0x000fe20000000f00 */
[----:B------:R-:W-:Y:S01]  /*e520*/  IMAD.MOV.U32 R152, RZ, RZ, R45 ;  /* 0x000000ffff987224 */ /* 0x000fe200078e002d */
[----:B------:R-:W-:Y:S01]  /*e530*/  MOV R148, R215 ;  /* 0x000000d700947202 */ /* 0x000fe20000000f00 */
[----:B------:R-:W-:Y:S01]  /*e540*/  IMAD.MOV.U32 R151, RZ, RZ, R214 ;  /* 0x000000ffff977224 */ /* 0x000fe200078e00d6 */
[----:B------:R-:W-:Y:S01]  /*e550*/  HMMA.16816.F32 R128, R4, R16, R116 ;  /* 0x000000100480723c */ /* 0x000fe20000001874 */
[----:B------:R-:W-:-:S02]  /*e560*/  IMAD.MOV.U32 R68, RZ, RZ, R76 ;  /* 0x000000ffff447224 */ /* 0x000fc400078e004c */
[----:B-1----:R-:W-:Y:S01]  /*e570*/  FFMA.FTZ R8, R42, UR19, -R3 ;  /* 0x000000132a087c23 */ /* 0x002fe20008010803 */
[----:B------:R-:W-:Y:S01]  /*e580*/  IMAD.MOV.U32 R76, RZ, RZ, R72 ;  /* 0x000000ffff4c7224 */ /* 0x000fe200078e0048 */
[----:B------:R-:W-:Y:S01]  /*e590*/  MOV R33, R77 ;  /* 0x0000004d00217202 */ /* 0x000fe20000000f00 */
[----:B------:R-:W-:Y:S01]  /*e5a0*/  IMAD.MOV.U32 R72, RZ, RZ, R218 ;  /* 0x000000ffff487224 */ /* 0x000fe200078e00da */
[----:B------:R1:W-:Y:S01]  /*e5b0*/  MUFU.EX2 R222, R8 ;  /* 0x0000000800de7308 */ /* 0x0003e20000000800 */
[----:B------:R-:W-:Y:S01]  /*e5c0*/  IMAD.MOV.U32 R69, RZ, RZ, R95 ;  /* 0x000000ffff457224 */ /* 0x000fe200078e005f */
[----:B------:R-:W-:Y:S01]  /*e5d0*/  MOV R95, R79 ;  /* 0x0000004f005f7202 */ /* 0x000fe20000000f00 */
[C---:B------:R-:W-:Y:S01]  /*e5e0*/  HMMA.16816.F32 R112, R4.reuse, R18, R124 ;  /* 0x000000120470723c */ /* 0x040fe2000000187c */
[----:B------:R-:W-:Y:S01]  /*e5f0*/  IMAD.MOV.U32 R79, RZ, RZ, R40 ;  /* 0x000000ffff4f7224 */ /* 0x000fe200078e0028 */
[----:B------:R-:W4:Y:S01]  /*e600*/  LDSM.16.MT88.4 R16, [R226+0x9400] ;  /* 0x00940000e210783b */ /* 0x000f220000004200 */
[----:B------:R-:W-:Y:S01]  /*e610*/  IMAD.MOV.U32 R77, RZ, RZ, R74 ;  /* 0x000000ffff4d7224 */ /* 0x000fe200078e004a */
[----:B------:R-:W-:Y:S01]  /*e620*/  F2FP.F16.F32.PACK_AB R10, R246, R245 ;  /* 0x000000f5f60a723e */ /* 0x000fe200000000ff */
[----:B------:R-:W-:Y:S01]  /*e630*/  IMAD.MOV.U32 R74, RZ, RZ, R216 ;  /* 0x000000ffff4a7224 */ /* 0x000fe200078e00d8 */
[----:B------:R-:W-:Y:S01]  /*e640*/  HMMA.16816.F32 R88, R4, R20, R132 ;  /* 0x000000140458723c */ /* 0x000fe20000001884 */
[----:B------:R-:W-:-:S02]  /*e650*/  IMAD.MOV.U32 R71, RZ, RZ, R92 ;  /* 0x000000ffff477224 */ /* 0x000fc400078e005c */
[----:B------:R-:W-:Y:S02]  /*e660*/  IMAD.MOV.U32 R70, RZ, RZ, R93 ;  /* 0x000000ffff467224 */ /* 0x000fe400078e005d */
[----:B------:R-:W-:Y:S01]  /*e670*/  IMAD.MOV.U32 R32, RZ, RZ, R72 ;  /* 0x000000ffff207224 */ /* 0x000fe200078e0048 */
[----:B------:R-:W-:Y:S01]  /*e680*/  HMMA.16816.F32 R156, R4, R22, R136 ;  /* 0x00000016049c723c */ /* 0x000fe20000001888 */
[----:B------:R-:W4:Y:S01]  /*e690*/  LDSM.16.MT88.4 R20, [R224+0xa400] ;  /* 0x00a40000e014783b */ /* 0x000f220000004200 */
[----:B-1----:R-:W-:-:S03]  /*e6a0*/  FFMA.FTZ R8, R43, UR19, -R3 ;  /* 0x000000132b087c23 */ /* 0x002fc60008010803 */
[----:B------:R-:W-:Y:S01]  /*e6b0*/  LDSM.16.MT88.4 R40, [R224+0xb400] ;  /* 0x00b40000e028783b */ /* 0x000fe20000004200 */
[----:B------:R1:W3:Y:S01]  /*e6c0*/  MUFU.EX2 R221, R8 ;  /* 0x0000000800dd7308 */ /* 0x0002e20000000800 */
[C---:B------:R-:W-:Y:S06]  /*e6d0*/  HMMA.16816.F32 R164, R4.reuse, R28, R164 ;  /* 0x0000001c04a4723c */ /* 0x040fec00000018a4 */
[C---:B------:R-:W-:Y:S01]  /*e6e0*/  HMMA.16816.F32 R168, R4.reuse, R30, R168 ;  /* 0x0000001e04a8723c */ /* 0x040fe200000018a8 */
[----:B------:R-:W4:Y:S05]  /*e6f0*/  LDSM.16.MT88.4 R28, [R226+0xa400] ;  /* 0x00a40000e21c783b */ /* 0x000f2a0000004200 */
[----:B------:R-:W-:Y:S01]  /*e700*/  HMMA.16816.F32 R80, R4, R34, R80 ;  /* 0x000000220450723c */ /* 0x000fe20000001850 */
[----:B-1----:R-:W-:-:S05]  /*e710*/  FFMA.FTZ R8, R56, UR19, -R2 ;  /* 0x0000001338087c23 */ /* 0x002fca0008010802 */
[C---:B------:R-:W-:Y:S01]  /*e720*/  HMMA.16816.F32 R84, R4.reuse, R36, R84 ;  /* 0x000000240454723c */ /* 0x040fe20000001854 */
[----:B------:R-:W-:Y:S01]  /*e730*/  MOV R35, R79 ;  /* 0x0000004f00237202 */ /* 0x000fe20000000f00 */
[----:B------:R1:W-:Y:S04]  /*e740*/  MUFU.EX2 R219, R8 ;  /* 0x0000000800db7308 */ /* 0x0003e80000000800 */
[----:B------:R-:W-:Y:S01]  /*e750*/  HMMA.16816.F32 R96, R4, R38, R96 ;  /* 0x000000260460723c */ /* 0x000fe20000001860 */
[----:B------:R-:W-:Y:S01]  /*e760*/  MOV R36, R76 ;  /* 0x0000004c00247202 */ /* 0x000fe20000000f00 */
[----:B------:R-:W-:-:S05]  /*e770*/  IMAD.MOV.U32 R37, RZ, RZ, R95 ;  /* 0x000000ffff257224 */ /* 0x000fca00078e005f */
[----:B--2---:R-:W-:Y:S01]  /*e780*/  F2FP.F16.F32.PACK_AB R4, R223, R239 ;  /* 0x000000efdf04723e */ /* 0x004fe200000000ff */
[----:B------:R-:W-:Y:S01]  /*e790*/  IMAD.MOV.U32 R39, RZ, RZ, R77 ;  /* 0x000000ffff277224 */ /* 0x000fe200078e004d */
[----:B---3--:R-:W-:Y:S01]  /*e7a0*/  F2FP.F16.F32.PACK_AB R6, R221, R222 ;  /* 0x000000dedd06723e */ /* 0x008fe200000000ff */
[----:B------:R-:W-:Y:S02]  /*e7b0*/  IMAD.MOV.U32 R38, RZ, RZ, R73 ;  /* 0x000000ffff267224 */ /* 0x000fe400078e0049 */
[----:B-1----:R-:W-:-:S04]  /*e7c0*/  FFMA.FTZ R8, R57, UR19, -R2 ;  /* 0x0000001339087c23 */ /* 0x002fc80008010802 */
[----:B------:R1:W2:Y:S02]  /*e7d0*/  MUFU.EX2 R217, R8 ;  /* 0x0000000800d97308 */ /* 0x0002a40000000800 */
[----:B-1----:R-:W-:Y:S01]  /*e7e0*/  FFMA.FTZ R8, R50, UR19, -R2 ;  /* 0x0000001332087c23 */ /* 0x002fe20008010802 */
[----:B------:R-:W-:Y:S01]  /*e7f0*/  IMAD.MOV.U32 R50, RZ, RZ, R78 ;  /* 0x000000ffff327224 */ /* 0x000fe200078e004e */
[----:B------:R-:W-:-:S04]  /*e800*/  MOV R78, R75 ;  /* 0x0000004b004e7202 */ /* 0x000fc80000000f00 */
[----:B------:R1:W-:Y:S01]  /*e810*/  MUFU.EX2 R218, R8 ;  /* 0x0000000800da7308 */ /* 0x0003e20000000800 */
[----:B------:R-:W-:Y:S02]  /*e820*/  MOV R75, R44 ;  /* 0x0000002c004b7202 */ /* 0x000fe40000000f00 */
[----:B--2---:R-:W-:Y:S01]  /*e830*/  F2FP.F16.F32.PACK_AB R5, R217, R219 ;  /* 0x000000dbd905723e */ /* 0x004fe200000000ff */
[----:B------:R-:W-:Y:S02]  /*e840*/  IMAD.MOV.U32 R34, RZ, RZ, R78 ;  /* 0x000000ffff227224 */ /* 0x000fe400078e004e */
[----:B-1----:R-:W-:Y:S01]  /*e850*/  FFMA.FTZ R8, R51, UR19, -R2 ;  /* 0x0000001333087c23 */ /* 0x002fe20008010802 */
[----:B------:R-:W-:Y:S02]  /*e860*/  MOV R51, R47 ;  /* 0x0000002f00337202 */ /* 0x000fe40000000f00 */
[----:B------:R-:W1:Y:S01]  /*e870*/  LDSM.16.MT88.4 R44, [R226+0xb400] ;  /* 0x00b40000e22c783b */ /* 0x000e620000004200 */
[----:B------:R-:W2:Y:S02]  /*e880*/  MUFU.EX2 R216, R8 ;  /* 0x0000000800d87308 */ /* 0x000ea40000000800 */
[----:B--2---:R-:W-:Y:S01]  /*e890*/  F2FP.F16.F32.PACK_AB R7, R216, R218 ;  /* 0x000000dad807723e */ /* 0x004fe200000000ff */
[----:B------:R-:W-:-:S05]  /*e8a0*/  FFMA.FTZ R8, R58, UR19, -R12 ;  /* 0x000000133a087c23 */ /* 0x000fca000801080c */
[----:B------:R2:W3:Y:S01]  /*e8b0*/  MUFU.EX2 R214, R8 ;  /* 0x0000000800d67308 */ /* 0x0004e20000000800 */
[C---:B------:R-:W-:Y:S06]  /*e8c0*/  HMMA.16816.F32 R64, R4.reuse, R26, R64 ;  /* 0x0000001a0440723c */ /* 0x040fec0000001840 */
[C---:B----4-:R-:W-:Y:S06]  /*e8d0*/  HMMA.16816.F32 R76, R4.reuse, R18, R188 ;  /* 0x00000012044c723c */ /* 0x050fec00000018bc */
[C---:B------:R-:W-:Y:S01]  /*e8e0*/  HMMA.16816.F32 R92, R4.reuse, R20, R184 ;  /* 0x00000014045c723c */ /* 0x040fe200000018b8 */
[----:B------:R-:W-:Y:S01]  /*e8f0*/  IMAD.MOV.U32 R190, RZ, RZ, R148 ;  /* 0x000000ffffbe7224 */ /* 0x000fe200078e0094 */
[----:B------:R-:W-:Y:S01]  /*e900*/  MOV R189, R32 ;  /* 0x0000002000bd7202 */ /* 0x000fe20000000f00 */
[----:B--2---:R-:W-:Y:S01]  /*e910*/  FFMA.FTZ R8, R59, UR19, -R12 ;  /* 0x000000133b087c23 */ /* 0x004fe2000801080c */
[----:B------:R-:W-:Y:S01]  /*e920*/  IMAD.MOV.U32 R148, RZ, RZ, R208 ;  /* 0x000000ffff947224 */ /* 0x000fe200078e00d0 */
[----:B---3--:R-:W-:Y:S01]  /*e930*/  F2FP.F16.F32.PACK_AB R9, R214, R244 ;  /* 0x000000f4d609723e */ /* 0x008fe200000000ff */
[----:B------:R-:W-:Y:S01]  /*e940*/  HMMA.16816.F32 R56, R4, R24, R200 ;  /* 0x000000180438723c */ /* 0x000fe200000018c8 */
[----:B------:R2:W-:Y:S01]  /*e950*/  MUFU.EX2 R215, R8 ;  /* 0x0000000800d77308 */ /* 0x0005e20000000800 */
[----:B------:R-:W-:-:S02]  /*e960*/  IMAD.MOV.U32 R191, RZ, RZ, R206 ;  /* 0x000000ffffbf7224 */ /* 0x000fc400078e00ce */
[----:B------:R-:W-:Y:S02]  /*e970*/  IMAD.MOV.U32 R187, RZ, RZ, R34 ;  /* 0x000000ffffbb7224 */ /* 0x000fe400078e0022 */
[C---:B------:R-:W-:Y:S01]  /*e980*/  HMMA.16816.F32 R108, R4.reuse, R22, R108 ;  /* 0x00000016046c723c */ /* 0x040fe2000000186c */
[----:B------:R-:W-:Y:S01]  /*e990*/  IMAD.MOV.U32 R201, RZ, RZ, R74 ;  /* 0x000000ffffc97224 */ /* 0x000fe200078e004a */
[----:B------:R-:W-:Y:S01]  /*e9a0*/  MOV R202, R75 ;  /* 0x0000004b00ca7202 */ /* 0x000fe20000000f00 */
[----:B------:R-:W-:Y:S01]  /*e9b0*/  IMAD.MOV.U32 R203, RZ, RZ, R213 ;  /* 0x000000ffffcb7224 */ /* 0x000fe200078e00d5 */
[----:B------:R-:W-:Y:S01]  /*e9c0*/  MOV R200, R51 ;  /* 0x0000003300c87202 */ /* 0x000fe20000000f00 */
[----:B------:R-:W-:Y:S01]  /*e9d0*/  IMAD.MOV.U32 R188, RZ, RZ, R35 ;  /* 0x000000ffffbc7224 */ /* 0x000fe200078e0023 */
[----:B------:R-:W-:Y:S01]  /*e9e0*/  HMMA.16816.F32 R72, R4, R16, R192 ;  /* 0x000000100448723c */ /* 0x000fe200000018c0 */
[----:B------:R-:W-:-:S05]  /*e9f0*/  MOV R51, R210 ;  /* 0x000000d200337202 */ /* 0x000fca0000000f00 */
[C---:B------:R-:W-:Y:S01]  /*ea00*/  HMMA.16816.F32 R116, R4.reuse, R28, R180 ;  /* 0x0000001c0474723c */ /* 0x040fe200000018b4 */
[----:B------:R-:W-:Y:S02]  /*ea10*/  IMAD.MOV.U32 R195, RZ, RZ, R36 ;  /* 0x000000ffffc37224 */ /* 0x000fe400078e0024 */
[----:B--2---:R-:W-:Y:S01]  /*ea20*/  FFMA.FTZ R8, R196, UR19, -R12 ;  /* 0x00000013c4087c23 */ /* 0x004fe2000801080c */
[----:B------:R-:W-:Y:S01]  /*ea30*/  IMAD.MOV.U32 R36, RZ, RZ, R212 ;  /* 0x000000ffff247224 */ /* 0x000fe200078e00d4 */
[----:B------:R-:W-:Y:S01]  /*ea40*/  MOV R194, R39 ;  /* 0x0000002700c27202 */ /* 0x000fe20000000f00 */
[----:B------:R-:W-:Y:S01]  /*ea50*/  IMAD.MOV.U32 R196, RZ, RZ, R37 ;  /* 0x000000ffffc47224 */ /* 0x000fe200078e0025 */
[C---:B------:R-:W-:Y:S01]  /*ea60*/  HMMA.16816.F32 R124, R4.reuse, R30, R176 ;  /* 0x0000001e047c723c */ /* 0x040fe200000018b0 */
[----:B------:R-:W-:Y:S01]  /*ea70*/  IMAD.MOV.U32 R37, RZ, RZ, R211 ;  /* 0x000000ffff257224 */ /* 0x000fe200078e00d3 */
[----:B------:R2:W3:Y:S01]  /*ea80*/  MUFU.EX2 R213, R8 ;  /* 0x0000000800d57308 */ /* 0x0004e20000000800 */
[----:B------:R-:W-:Y:S01]  /*ea90*/  MOV R39, R71 ;  /* 0x0000004700277202 */ /* 0x000fe20000000f00 */
[----:B------:R-:W-:Y:S01]  /*eaa0*/  IMAD.MOV.U32 R185, RZ, RZ, R36 ;  /* 0x000000ffffb97224 */ /* 0x000fe200078e0024 */
[----:B------:R-:W-:Y:S01]  /*eab0*/  MOV R192, R207 ;  /* 0x000000cf00c07202 */ /* 0x000fe20000000f00 */
[----:B------:R-:W-:Y:S01]  /*eac0*/  HMMA.16816.F32 R120, R4, R40, R120 ;  /* 0x000000280478723c */ /* 0x000fe20000001878 */
[----:B------:R-:W-:Y:S01]  /*ead0*/  MOV R186, R37 ;  /* 0x0000002500ba7202 */ /* 0x000fe20000000f00 */
[----:B------:R-:W-:-:S04]  /*eae0*/  IMAD.MOV.U32 R184, RZ, RZ, R39 ;  /* 0x000000ffffb87224 */ /* 0x000fc800078e0027 */
[C---:B------:R-:W-:Y:S06]  /*eaf0*/  HMMA.16816.F32 R132, R4.reuse, R42, R172 ;  /* 0x0000002a0484723c */ /* 0x040fec00000018ac */
[----:B-1----:R-:W-:Y:S01]  /*eb00*/  HMMA.16816.F32 R140, R4, R44, R140 ;  /* 0x0000002c048c723c */ /* 0x002fe2000000188c */
[----:B--2---:R-:W-:Y:S01]  /*eb10*/  F2FP.F16.F32.PACK_AB R8, R149, R150 ;  /* 0x000000969508723e */ /* 0x004fe200000000ff */
[----:B------:R-:W-:Y:S01]  /*eb20*/  IMAD.MOV.U32 R175, RZ, RZ, R192 ;  /* 0x000000ffffaf7224 */ /* 0x000fe200078e00c0 */
[----:B---3--:R-:W-:-:S03]  /*eb30*/  F2FP.F16.F32.PACK_AB R11, R213, R215 ;  /* 0x000000d7d50b723e */ /* 0x008fc600000000ff */
[----:B------:R-:W-:Y:S06]  /*eb40*/  HMMA.16816.F32 R136, R4, R46, R160 ;  /* 0x0000002e0488723c */ /* 0x000fec00000018a0 */
[C---:B------:R-:W-:Y:S01]  /*eb50*/  HMMA.16816.F32 R128, R8.reuse, R24, R128 ;  /* 0x000000180880723c */ /* 0x040fe20000001880 */
[----:B------:R-:W-:Y:S01]  /*eb60*/  FFMA.FTZ R4, R199, UR19, -R0 ;  /* 0x00000013c7047c23 */ /* 0x000fe20008010800 */
[----:B------:R-:W-:Y:S01]  /*eb70*/  IMAD.MOV.U32 R163, RZ, RZ, R201 ;  /* 0x000000ffffa37224 */ /* 0x000fe200078e00c9 */
[----:B------:R-:W-:Y:S01]  /*eb80*/  MOV R162, R202 ;  /* 0x000000ca00a27202 */ /* 0x000fe20000000f00 */
[----:B------:R-:W-:Y:S01]  /*eb90*/  IMAD.MOV.U32 R201, RZ, RZ, R50 ;  /* 0x000000ffffc97224 */ /* 0x000fe200078e0032 */
[----:B------:R1:W-:Y:S01]  /*eba0*/  MUFU.EX2 R212, R4 ;  /* 0x0000000400d47308 */ /* 0x0003e20000000800 */
[----:B------:R-:W-:Y:S01]  /*ebb0*/  IMAD.MOV.U32 R50, RZ, RZ, R209 ;  /* 0x000000ffff327224 */ /* 0x000fe200078e00d1 */
[----:B------:R-:W-:Y:S01]  /*ebc0*/  HMMA.16816.F32 R112, R8, R26, R112 ;  /* 0x0000001a0870723c */ /* 0x000fe20000001870 */
[----:B------:R-:W-:Y:S01]  /*ebd0*/  IMAD.MOV.U32 R160, RZ, RZ, R38 ;  /* 0x000000ffffa07224 */ /* 0x000fe200078e0026 */
[----:B------:R-:W-:Y:S01]  /*ebe0*/  LDSM.16.MT88.4 R24, [R226+0xa800] ;  /* 0x00a80000e218783b */ /* 0x000fe20000004200 */
[----:B------:R-:W-:-:S02]  /*ebf0*/  IMAD.MOV.U32 R38, RZ, RZ, R70 ;  /* 0x000000ffff267224 */ /* 0x000fc400078e0046 */
[----:B------:R-:W-:Y:S01]  /*ec00*/  IMAD.MOV.U32 R161, RZ, RZ, R203 ;  /* 0x000000ffffa17224 */ /* 0x000fe200078e00cb */
[C---:B------:R-:W-:Y:S01]  /*ec10*/  HMMA.16816.F32 R88, R8.reuse, R16, R88 ;  /* 0x000000100858723c */ /* 0x040fe20000001858 */
[----:B------:R-:W-:Y:S01]  /*ec20*/  IMAD.MOV.U32 R202, RZ, RZ, R33 ;  /* 0x000000ffffca7224 */ /* 0x000fe200078e0021 */
[----:B------:R-:W-:Y:S01]  /*ec30*/  MOV R193, R38 ;  /* 0x0000002600c17202 */ /* 0x000fe20000000f00 */
[----:B------:R-:W-:Y:S01]  /*ec40*/  IMAD.MOV.U32 R203, RZ, RZ, R69 ;  /* 0x000000ffffcb7224 */ /* 0x000fe200078e0045 */
[----:B------:R-:W2:Y:S01]  /*ec50*/  LDSM.16.MT88.4 R36, [R224+0x9800] ;  /* 0x00980000e024783b */ /* 0x000ea20000004200 */
[----:B------:R-:W-:Y:S01]  /*ec60*/  MOV R33, R68 ;  /* 0x0000004400217202 */ /* 0x000fe20000000f00 */
[----:B------:R-:W-:Y:S01]  /*ec70*/  HMMA.16816.F32 R60, R8, R20, R60 ;  /* 0x00000014083c723c */ /* 0x000fe2000000183c */
[----:B------:R-:W-:Y:S01]  /*ec80*/  MOV R172, R193 ;  /* 0x000000c100ac7202 */ /* 0x000fe20000000f00 */
[----:B-1----:R-:W-:-:S04]  /*ec90*/  FFMA.FTZ R4, R204, UR19, -R0 ;  /* 0x00000013cc047c23 */ /* 0x002fc80008010800 */
[C---:B------:R-:W-:Y:S01]  /*eca0*/  HMMA.16816.F32 R68, R8.reuse, R18, R156 ;  /* 0x000000120844723c */ /* 0x040fe2000000189c */
[----:B------:R1:W-:Y:S01]  /*ecb0*/  MUFU.EX2 R211, R4 ;  /* 0x0000000400d37308 */ /* 0x0003e20000000800 */
[----:B------:R-:W-:Y:S04]  /*ecc0*/  LDSM.16.MT88.4 R16, [R224+0xb800] ;  /* 0x00b80000e010783b */ /* 0x000fe80000004200 */
[C---:B------:R-:W-:Y:S01]  /*ecd0*/  HMMA.16816.F32 R52, R8.reuse, R22, R52 ;  /* 0x000000160834723c */ /* 0x040fe20000001834 */
[----:B------:R-:W-:Y:S01]  /*ece0*/  IMAD.MOV.U32 R159, RZ, RZ, R194 ;  /* 0x000000ffff9f7224 */ /* 0x000fe200078e00c2 */
[----:B------:R-:W-:Y:S01]  /*ecf0*/  MOV R158, R195 ;  /* 0x000000c3009e7202 */ /* 0x000fe20000000f00 */
[----:B------:R-:W-:Y:S01]  /*ed00*/  IMAD.MOV.U32 R195, RZ, RZ, R202 ;  /* 0x000000ffffc37224 */ /* 0x000fe200078e00ca */
[----:B------:R-:W-:Y:S01]  /*ed10*/  LDSM.16.MT88.4 R20, [R226+0xb800] ;  /* 0x00b80000e214783b */ /* 0x000fe20000004200 */
[----:B------:R-:W-:Y:S01]  /*ed20*/  IMAD.MOV.U32 R194, RZ, RZ, R203 ;  /* 0x000000ffffc27224 */ /* 0x000fe200078e00cb */
[----:B------:R-:W-:Y:S01]  /*ed30*/  HMMA.16816.F32 R164, R8, R28, R164 ;  /* 0x0000001c08a4723c */ /* 0x000fe200000018a4 */
[----:B------:R-:W-:Y:S01]  /*ed40*/  IMAD.MOV.U32 R157, RZ, RZ, R196 ;  /* 0x000000ffff9d7224 */ /* 0x000fe200078e00c4 */
[----:B------:R-:W-:Y:S01]  /*ed50*/  MOV R196, R201 ;  /* 0x000000c900c47202 */ /* 0x000fe20000000f00 */
[----:B------:R-:W-:-:S02]  /*ed60*/  IMAD.MOV.U32 R156, RZ, RZ, R200 ;  /* 0x000000ffff9c7224 */ /* 0x000fc400078e00c8 */
[----:B------:R-:W-:Y:S02]  /*ed70*/  IMAD.MOV.U32 R174, RZ, RZ, R194 ;  /* 0x000000ffffae7224 */ /* 0x000fe400078e00c2 */
[----:B-1----:R-:W-:Y:S01]  /*ed80*/  FFMA.FTZ R4, R198, UR19, -R3 ;  /* 0x00000013c6047c23 */ /* 0x002fe20008010803 */
[C---:B------:R-:W-:Y:S01]  /*ed90*/  HMMA.16816.F32 R200, R8.reuse, R40, R144 ;  /* 0x0000002808c8723c */ /* 0x040fe20000001890 */
[----:B------:R-:W-:Y:S02]  /*eda0*/  IMAD.MOV.U32 R173, RZ, RZ, R195 ;  /* 0x000000ffffad7224 */ /* 0x000fe400078e00c3 */
[----:B------:R1:W-:Y:S03]  /*edb0*/  MUFU.EX2 R210, R4 ;  /* 0x0000000400d27308 */ /* 0x0003e60000000800 */
[C---:B------:R-:W-:Y:S01]  /*edc0*/  HMMA.16816.F32 R168, R8.reuse, R30, R168 ;  /* 0x0000001e08a8723c */ /* 0x040fe200000018a8 */
[----:B------:R-:W-:Y:S01]  /*edd0*/  MOV R147, R184 ;  /* 0x000000b800937202 */ /* 0x000fe20000000f00 */
[----:B------:R-:W-:Y:S01]  /*ede0*/  IMAD.MOV.U32 R146, RZ, RZ, R185 ;  /* 0x000000ffff927224 */ /* 0x000fe200078e00b9 */
[----:B------:R-:W-:Y:S01]  /*edf0*/  MOV R144, R187 ;  /* 0x000000bb00907202 */ /* 0x000fe20000000f00 */
[----:B------:R-:W-:Y:S01]  /*ee00*/  IMAD.MOV.U32 R145, RZ, RZ, R186 ;  /* 0x000000ffff917224 */ /* 0x000fe200078e00ba */
[----:B------:R-:W3:Y:S01]  /*ee10*/  LDSM.16.MT88.4 R28, [R224+0xa800] ;  /* 0x00a80000e01c783b */ /* 0x000ee20000004200 */
[----:B------:R-:W-:Y:S01]  /*ee20*/  HMMA.16816.F32 R192, R8, R42, R80 ;  /* 0x0000002a08c0723c */ /* 0x000fe20000001850 */
[----:B------:R-:W-:Y:S01]  /*ee30*/  MOV R40, R190 ;  /* 0x000000be00287202 */ /* 0x000fe20000000f00 */
[----:B------:R-:W-:-:S04]  /*ee40*/  IMAD.MOV.U32 R41, RZ, RZ, R188 ;  /* 0x000000ffff297224 */ /* 0x000fc800078e00bc */
[C---:B------:R-:W-:Y:S01]  /*ee50*/  HMMA.16816.F32 R84, R8.reuse, R44, R84 ;  /* 0x0000002c0854723c */ /* 0x040fe20000001854 */
[----:B------:R-:W-:Y:S01]  /*ee60*/  MOV R82, R196 ;  /* 0x000000c400527202 */ /* 0x000fe20000000f00 */
[----:B-1----:R-:W-:Y:S01]  /*ee70*/  FFMA.FTZ R4, R197, UR19, -R3 ;  /* 0x00000013c5047c23 */ /* 0x002fe20008010803 */
[----:B------:R-:W-:Y:S02]  /*ee80*/  IMAD.MOV.U32 R83, RZ, RZ, R13 ;  /* 0x000000ffff537224 */ /* 0x000fe400078e000d */
[----:B------:R-:W-:Y:S01]  /*ee90*/  FFMA.FTZ R13, R242, UR19, -R0 ;  /* 0x00000013f20d7c23 */ /* 0x000fe20008010800 */
[----:B------:R-:W-:Y:S01]  /*eea0*/  MOV R80, R160 ;  /* 0x000000a000507202 */ /* 0x000fe20000000f00 */
[----:B------:R1:W-:Y:S01]  /*eeb0*/  MUFU.EX2 R209, R4 ;  /* 0x0000000400d17308 */ /* 0x0003e20000000800 */
[----:B------:R-:W-:Y:S01]  /*eec0*/  HMMA.16816.F32 R184, R8, R46, R96 ;  /* 0x0000002e08b8723c */ /* 0x000fe20000001860 */
[----:B------:R-:W-:Y:S01]  /*eed0*/  IMAD.MOV.U32 R242, RZ, RZ, R83 ;  /* 0x000000fffff27224 */ /* 0x000fe200078e0053 */
[----:B------:R-:W-:Y:S01]  /*eee0*/  MOV R45, R144 ;  /* 0x00000090002d7202 */ /* 0x000fe20000000f00 */
[----:B------:R-:W-:Y:S01]  /*eef0*/  IMAD.MOV.U32 R160, RZ, RZ, R161 ;  /* 0x000000ffffa07224 */ /* 0x000fe200078e00a1 */
[----:B------:R-:W-:Y:S01]  /*ef00*/  MOV R43, R147 ;  /* 0x00000093002b7202 */ /* 0x000fe20000000f00 */
[----:B------:R-:W-:Y:S01]  /*ef10*/  IMAD.MOV.U32 R161, RZ, RZ, R162 ;  /* 0x000000ffffa17224 */ /* 0x000fe200078e00a2 */
[----:B------:R-:W-:Y:S01]  /*ef20*/  MOV R162, R163 ;  /* 0x000000a300a27202 */ /* 0x000fe20000000f00 */
[----:B------:R-:W-:Y:S01]  /*ef30*/  FFMA.FTZ R8, R243, UR19, -R0 ;  /* 0x00000013f3087c23 */ /* 0x000fe20008010800 */
[----:B------:R-:W-:Y:S01]  /*ef40*/  MUFU.EX2 R188, R13 ;  /* 0x0000000d00bc7308 */ /* 0x000fe20000000800 */
[----:B------:R-:W-:-:S02]  /*ef50*/  IMAD.MOV.U32 R42, RZ, RZ, R41 ;  /* 0x000000ffff2a7224 */ /* 0x000fc400078e0029 */
[----:B------:R-:W-:Y:S02]  /*ef60*/  IMAD.MOV.U32 R81, RZ, RZ, R159 ;  /* 0x000000ffff517224 */ /* 0x000fe400078e009f */
[----:B-1----:R-:W-:Y:S01]  /*ef70*/  FFMA.FTZ R4, R106, UR19, -R3 ;  /* 0x000000136a047c23 */ /* 0x002fe20008010803 */
[----:B------:R-:W-:Y:S01]  /*ef80*/  MOV R46, R45 ;  /* 0x0000002d002e7202 */ /* 0x000fe20000000f00 */
[----:B------:R-:W-:Y:S01]  /*ef90*/  IMAD.MOV.U32 R163, RZ, RZ, R225 ;  /* 0x000000ffffa37224 */ /* 0x000fe200078e00e1 */
[----:B------:R-:W-:Y:S01]  /*efa0*/  MOV R83, R157 ;  /* 0x0000009d00537202 */ /* 0x000fe20000000f00 */
[----:B------:R1:W-:Y:S01]  /*efb0*/  MUFU.EX2 R208, R4 ;  /* 0x0000000400d07308 */ /* 0x0003e20000000800 */
[----:B------:R-:W-:Y:S01]  /*efc0*/  IMAD.MOV.U32 R41, RZ, RZ, R145 ;  /* 0x000000ffff297224 */ /* 0x000fe200078e0091 */
[----:B------:R-:W-:Y:S01]  /*efd0*/  MOV R45, R160 ;  /* 0x000000a0002d7202 */ /* 0x000fe20000000f00 */
[----:B------:R4:W5:Y:S01]  /*efe0*/  LDL.LU R225, [R1+0x50] ;  /* 0x0000500001e17983 */ /* 0x0009620000300800 */
[----:B-1----:R-:W-:-:S04]  /*eff0*/  FFMA.FTZ R4, R107, UR19, -R3 ;  /* 0x000000136b047c23 */ /* 0x002fc80008010803 */
[----:B------:R1:W-:Y:S08]  /*f000*/  MUFU.EX2 R107, R8 ;  /* 0x00000008006b7308 */ /* 0x0003f00000000800 */
[----:B------:R2:W3:Y:S01]  /*f010*/  MUFU.EX2 R207, R4 ;  /* 0x0000000400cf7308 */ /* 0x0004e20000000800 */
[----:B-1----:R-:W-:-:S07]  /*f020*/  FFMA.FTZ R8, R248, UR19, -R0 ;  /* 0x00000013f8087c23 */ /* 0x002fce0008010800 */
[----:B------:R1:W-:Y:S01]  /*f030*/  MUFU.EX2 R106, R8 ;  /* 0x00000008006a7308 */ /* 0x0003e20000000800 */
[----:B--2---:R-:W-:Y:S01]  /*f040*/  FFMA.FTZ R4, R205, UR19, -R2 ;  /* 0x00000013cd047c23 */ /* 0x004fe20008010802 */
[----:B---3--:R-:W-:-:S06]  /*f050*/  F2FP.F16.F32.PACK_AB R6, R207, R208 ;  /* 0x000000d0cf06723e */ /* 0x008fcc00000000ff */
[----:B------:R2:W-:Y:S01]  /*f060*/  MUFU.EX2 R206, R4 ;  /* 0x0000000400ce7308 */ /* 0x0005e20000000800 */
[----:B-1----:R-:W-:Y:S01]  /*f070*/  FFMA.FTZ R8, R82, UR19, -R12 ;  /* 0x0000001352087c23 */ /* 0x002fe2000801080c */
[----:B------:R-:W-:Y:S02]  /*f080*/  IMAD.MOV.U32 R13, RZ, RZ, R46 ;  /* 0x000000ffff0d7224 */ /* 0x000fe400078e002e */
[----:B------:R-:W-:Y:S02]  /*f090*/  IMAD.MOV.U32 R82, RZ, RZ, R158 ;  /* 0x000000ffff527224 */ /* 0x000fe400078e009e */
[----:B--2---:R-:W-:Y:S01]  /*f0a0*/  FFMA.FTZ R4, R220, UR19, -R2 ;  /* 0x00000013dc047c23 */ /* 0x004fe20008010802 */
[----:B------:R-:W-:-:S03]  /*f0b0*/  IMAD.MOV.U32 R220, RZ, RZ, R189 ;  /* 0x000000ffffdc7224 */ /* 0x000fc600078e00bd */
[----:B------:R1:W2:Y:S02]  /*f0c0*/  MUFU.EX2 R205, R4 ;  /* 0x0000000400cd7308 */ /* 0x0002a40000000800 */
[--C-:B-1----:R-:W-:Y:S01]  /*f0d0*/  FFMA.FTZ R4, R100, UR19, -R2.reuse ;  /* 0x0000001364047c23 */ /* 0x102fe20008010802 */
[----:B------:R-:W-:Y:S01]  /*f0e0*/  IMAD.MOV.U32 R100, RZ, RZ, R33 ;  /* 0x000000ffff647224 */ /* 0x000fe200078e0021 */
[----:B--2---:R-:W-:Y:S01]  /*f0f0*/  F2FP.F16.F32.PACK_AB R5, R205, R206 ;  /* 0x000000cecd05723e */ /* 0x004fe200000000ff */
[----:B------:R-:W1:Y:S03]  /*f100*/  LDSM.16.MT88.4 R32, [R226+0x9800] ;  /* 0x00980000e220783b */ /* 0x000e660000004200 */
[----:B------:R2:W-:Y:S02]  /*f110*/  MUFU.EX2 R204, R4 ;  /* 0x0000000400cc7308 */ /* 0x0005e40000000800 */
[----:B--2---:R-:W-:Y:S01]  /*f120*/  FFMA.FTZ R4, R101, UR19, -R2 ;  /* 0x0000001365047c23 */ /* 0x004fe20008010802 */
[----:B------:R-:W-:-:S05]  /*f130*/  IMAD.MOV.U32 R101, RZ, RZ, R191 ;  /* 0x000000ffff657224 */ /* 0x000fca00078e00bf */
[----:B------:R2:W3:Y:S01]  /*f140*/  MUFU.EX2 R191, R4 ;  /* 0x0000000400bf7308 */ /* 0x0004e20000000800 */
[----:B------:R-:W-:Y:S01]  /*f150*/  MOV R44, R101 ;  /* 0x00000065002c7202 */ /* 0x000fe20000000f00 */
[----:B------:R-:W-:Y:S02]  /*f160*/  IMAD.MOV.U32 R101, RZ, RZ, R40 ;  /* 0x000000ffff657224 */ /* 0x000fe400078e0028 */
[----:B------:R-:W-:Y:S02]  /*f170*/  IMAD.MOV.U32 R40, RZ, RZ, R146 ;  /* 0x000000ffff287224 */ /* 0x000fe400078e0092 */
[----:B--2---:R-:W-:Y:S01]  /*f180*/  FFMA.FTZ R4, R241, UR19, -R0 ;  /* 0x00000013f1047c23 */ /* 0x004fe20008010800 */
[----:B---3--:R-:W-:Y:S01]  /*f190*/  F2FP.F16.F32.PACK_AB R7, R191, R204 ;  /* 0x000000ccbf07723e */ /* 0x008fe200000000ff */
[----:B------:R-:W-:Y:S02]  /*f1a0*/  IMAD.MOV.U32 R11, RZ, RZ, R44 ;  /* 0x000000ffff0b7224 */ /* 0x000fe400078e002c */
[----:B------:R2:W-:Y:S01]  /*f1b0*/  MUFU.EX2 R190, R4 ;  /* 0x0000000400be7308 */ /* 0x0005e20000000800 */
[----:B------:R-:W-:-:S02]  /*f1c0*/  IMAD.MOV.U32 R241, RZ, RZ, R156 ;  /* 0x000000fffff17224 */ /* 0x000fc400078e009c */
[----:B--2---:R-:W-:Y:S01]  /*f1d0*/  FFMA.FTZ R4, R240, UR19, -R0 ;  /* 0x00000013f0047c23 */ /* 0x004fe20008010800 */
[----:B------:R-:W-:-:S04]  /*f1e0*/  IMAD.MOV.U32 R240, RZ, RZ, R100 ;  /* 0x000000fffff07224 */ /* 0x000fc800078e0064 */
[----:B------:R2:W-:Y:S08]  /*f1f0*/  MUFU.EX2 R189, R4 ;  /* 0x0000000400bd7308 */ /* 0x0005f00000000800 */
[----:B------:R3:W-:Y:S01]  /*f200*/  MUFU.EX2 R100, R8 ;  /* 0x0000000800647308 */ /* 0x0007e20000000800 */
[----:B--2---:R-:W-:-:S07]  /*f210*/  F2FP.F16.F32.PACK_AB R4, R209, R210 ;  /* 0x000000d2d104723e */ /* 0x004fce00000000ff */
[----:B------:R-:W-:Y:S01]  /*f220*/  HMMA.16816.F32 R196, R4, R38, R64 ;  /* 0x0000002604c4723c */ /* 0x000fe20000001840 */
[----:B---3--:R-:W-:-:S04]  /*f230*/  FFMA.FTZ R8, R252, UR19, -R12 ;  /* 0x00000013fc087c23 */ /* 0x008fc8000801080c */
[----:B------:R2:W3:Y:S01]  /*f240*/  MUFU.EX2 R67, R8 ;  /* 0x0000000800437308 */ /* 0x0004e20000000800 */
[----:B------:R-:W-:Y:S02]  /*f250*/  IMAD.MOV.U32 R47, RZ, RZ, R240 ;  /* 0x000000ffff2f7224 */ /* 0x000fe400078e00f0 */
[----:B------:R-:W-:Y:S01]  /*f260*/  FFMA.FTZ R0, R101, UR19, -R0 ;  /* 0x0000001365007c23 */ /* 0x000fe20008010800 */
[----:B------:R-:W-:Y:S01]  /*f270*/  HMMA.16816.F32 R144, R4, R28, R92 ;  /* 0x0000001c0490723c */ /* 0x000fe2000000185c */
[----:B------:R-:W-:-:S05]  /*f280*/  IMAD.MOV.U32 R9, RZ, RZ, R47 ;  /* 0x000000ffff097224 */ /* 0x000fca00078e002f */
[----:B------:R-:W-:Y:S01]  /*f290*/  HMMA.16816.F32 R180, R4, R36, R56 ;  /* 0x0000002404b4723c */ /* 0x000fe20000001838 */
[----:B------:R-:W-:-:S05]  /*f2a0*/  IMAD.MOV.U32 R44, RZ, RZ, R161 ;  /* 0x000000ffff2c7224 */ /* 0x000fca00078e00a1 */
[----:B-1----:R-:W-:Y:S01]  /*f2b0*/  HMMA.16816.F32 R176, R4, R32, R72 ;  /* 0x0000002004b0723c */ /* 0x002fe20000001848 */
[----:B--2---:R-:W-:-:S04]  /*f2c0*/  FFMA.FTZ R8, R242, UR19, -R12 ;  /* 0x00000013f2087c23 */ /* 0x004fc8000801080c */
[----:B------:R1:W-:Y:S01]  /*f2d0*/  MUFU.EX2 R66, R8 ;  /* 0x0000000800427308 */ /* 0x0003e20000000800 */
[----:B------:R-:W-:Y:S01]  /*f2e0*/  IMAD.MOV.U32 R242, RZ, RZ, R241 ;  /* 0x000000fffff27224 */ /* 0x000fe200078e00f1 */
[----:B------:R-:W-:Y:S01]  /*f2f0*/  MOV R241, R163 ;  /* 0x000000a300f17202 */ /* 0x000fe20000000f00 */
[----:B------:R-:W-:Y:S01]  /*f300*/  IMAD.MOV.U32 R248, RZ, RZ, R9 ;  /* 0x000000fffff87224 */ /* 0x000fe200078e0009 */
[C---:B------:R-:W-:Y:S04]  /*f310*/  HMMA.16816.F32 R156, R4.reuse, R30, R108 ;  /* 0x0000001e049c723c */ /* 0x040fe8000000186c */
[----:B------:R2:W-:Y:S02]  /*f320*/  MUFU.EX2 R101, R0 ;  /* 0x0000000000657308 */ /* 0x0005e40000000800 */
[----:B------:R-:W-:Y:S01]  /*f330*/  HMMA.16816.F32 R96, R4, R34, R76 ;  /* 0x000000220460723c */ /* 0x000fe2000000184c */
[----:B-1----:R-:W-:-:S05]  /*f340*/  FFMA.FTZ R8, R11, UR19, -R12 ;  /* 0x000000130b087c23 */ /* 0x002fca000801080c */
[----:B------:R-:W1:Y:S01]  /*f350*/  MUFU.EX2 R65, R8 ;  /* 0x0000000800417308 */ /* 0x000e620000000800 */
[----:B--2---:R-:W-:Y:S01]  /*f360*/  FFMA.FTZ R0, R13, UR19, -R12 ;  /* 0x000000130d007c23 */ /* 0x004fe2000801080c */
[----:B------:R-:W-:Y:S01]  /*f370*/  IMAD.MOV.U32 R240, RZ, RZ, R162 ;  /* 0x000000fffff07224 */ /* 0x000fe200078e00a2 */
[----:B------:R-:W-:-:S05]  /*f380*/  MOV R10, R242 ;  /* 0x000000f2000a7202 */ /* 0x000fca0000000f00 */
[----:B------:R2:W-:Y:S01]  /*f390*/  MUFU.EX2 R64, R0 ;  /* 0x0000000000407308 */ /* 0x0005e20000000800 */
[----:B------:R-:W-:Y:S01]  /*f3a0*/  MOV R11, R172 ;  /* 0x000000ac000b7202 */ /* 0x000fe20000000f00 */
[----:B------:R-:W-:Y:S01]  /*f3b0*/  IMAD.MOV.U32 R46, RZ, RZ, R241 ;  /* 0x000000ffff2e7224 */ /* 0x000fe200078e00f1 */
[----:B------:R-:W-:Y:S01]  /*f3c0*/  MOV R241, R175 ;  /* 0x000000af00f17202 */ /* 0x000fe20000000f00 */
[----:B------:R-:W-:Y:S02]  /*f3d0*/  IMAD.MOV.U32 R13, RZ, RZ, R42 ;  /* 0x000000ffff0d7224 */ /* 0x000fe400078e002a */
[----:B------:R-:W-:Y:S02]  /*f3e0*/  IMAD.MOV.U32 R47, RZ, RZ, R240 ;  /* 0x000000ffff2f7224 */ /* 0x000fe400078e00f0 */
[----:B------:R-:W-:Y:S02]  /*f3f0*/  IMAD.MOV.U32 R242, RZ, RZ, R173 ;  /* 0x000000fffff27224 */ /* 0x000fe400078e00ad */
[----:B------:R-:W-:Y:S01]  /*f400*/  IMAD.MOV.U32 R95, RZ, RZ, R51 ;  /* 0x000000ffff5f7224 */ /* 0x000fe200078e0033 */
[----:B------:R-:W-:Y:S01]  /*f410*/  MOV R56, R11 ;  /* 0x0000000b00387202 */ /* 0x000fe20000000f00 */
[----:B------:R-:W-:-:S02]  /*f420*/  IMAD.MOV.U32 R240, RZ, RZ, R174 ;  /* 0x000000fffff07224 */ /* 0x000fc400078e00ae */
[----:B--2---:R-:W-:Y:S01]  /*f430*/  FFMA.FTZ R0, R248, UR19, -R3 ;  /* 0x00000013f8007c23 */ /* 0x004fe20008010803 */
[----:B------:R-:W-:Y:S01]  /*f440*/  IMAD.MOV.U32 R243, RZ, RZ, R10 ;  /* 0x000000fffff37224 */ /* 0x000fe200078e000a */
[----:B------:R-:W-:Y:S02]  /*f450*/  F2FP.F16.F32.PACK_AB R8, R211, R212 ;  /* 0x000000d4d308723e */ /* 0x000fe400000000ff */
[----:B------:R2:W-:Y:S01]  /*f460*/  MUFU.EX2 R51, R0 ;  /* 0x0000000000337308 */ /* 0x0005e20000000800 */
[----:B---3--:R-:W-:Y:S01]  /*f470*/  F2FP.F16.F32.PACK_AB R9, R67, R100 ;  /* 0x000000644309723e */ /* 0x008fe200000000ff */
[----:B------:R-:W-:Y:S01]  /*f480*/  IMAD.MOV.U32 R57, RZ, RZ, R242 ;  /* 0x000000ffff397224 */ /* 0x000fe200078e00f2 */
[----:B------:R-:W-:Y:S02]  /*f490*/  F2FP.F16.F32.PACK_AB R10, R189, R190 ;  /* 0x000000bebd0a723e */ /* 0x000fe400000000ff */
[----:B-1----:R-:W-:Y:S01]  /*f4a0*/  F2FP.F16.F32.PACK_AB R11, R65, R66 ;  /* 0x00000042410b723e */ /* 0x002fe200000000ff */
[----:B------:R-:W-:Y:S01]  /*f4b0*/  IMAD.MOV.U32 R58, RZ, RZ, R240 ;  /* 0x000000ffff3a7224 */ /* 0x000fe200078e00f0 */
[----:B------:R-:W-:-:S02]  /*f4c0*/  MOV R59, R241 ;  /* 0x000000f1003b7202 */ /* 0x000fc40000000f00 */
[----:B------:R-:W-:Y:S01]  /*f4d0*/  MOV R92, R13 ;  /* 0x0000000d005c7202 */ /* 0x000fe20000000f00 */
[----:B------:R-:W-:Y:S01]  /*f4e0*/  IMAD.MOV.U32 R13, RZ, RZ, R50 ;  /* 0x000000ffff0d7224 */ /* 0x000fe200078e0032 */
[----:B------:R-:W-:Y:S01]  /*f4f0*/  HMMA.16816.F32 R172, R4, R26, R124 ;  /* 0x0000001a04ac723c */ /* 0x000fe2000000187c */
[----:B--2---:R-:W-:-:S06]  /*f500*/  FFMA.FTZ R0, R247, UR19, -R3 ;  /* 0x00000013f7007c23 */ /* 0x004fcc0008010803 */
[----:B------:R-:W-:Y:S01]  /*f510*/  IMAD.MOV.U32 R125, RZ, RZ, R56 ;  /* 0x000000ffff7d7224 */ /* 0x000fe200078e0038 */
[----:B------:R1:W2:Y:S01]  /*f520*/  MUFU.EX2 R50, R0 ;  /* 0x0000000000327308 */ /* 0x0002a20000000800 */
[----:B------:R-:W-:Y:S01]  /*f530*/  MOV R126, R57 ;  /* 0x00000039007e7202 */ /* 0x000fe20000000f00 */
[----:B------:R-:W-:Y:S02]  /*f540*/  IMAD.MOV.U32 R127, RZ, RZ, R58 ;  /* 0x000000ffff7f7224 */ /* 0x000fe400078e003a */
[----:B------:R-:W-:Y:S02]  /*f550*/  IMAD.MOV.U32 R252, RZ, RZ, R59 ;  /* 0x000000fffffc7224 */ /* 0x000fe400078e003b */
[----:B------:R-:W-:Y:S01]  /*f560*/  HMMA.16816.F32 R56, R8, R38, R112 ;  /* 0x000000260838723c */ /* 0x000fe20000001870 */
[----:B-1----:R-:W-:-:S05]  /*f570*/  FFMA.FTZ R0, R249, UR19, -R3 ;  /* 0x00000013f9007c23 */ /* 0x002fca0008010803 */
[----:B------:R-:W-:Y:S01]  /*f580*/  HMMA.16816.F32 R160, R4, R24, R116 ;  /* 0x0000001804a0723c */ /* 0x000fe20000001874 */
[----:B------:R1:W-:Y:S05]  /*f590*/  MUFU.EX2 R38, R0 ;  /* 0x0000000000267308 */ /* 0x0003ea0000000800 */
[----:B------:R-:W-:Y:S01]  /*f5a0*/  HMMA.16816.F32 R116, R8, R36, R128 ;  /* 0x000000240874723c */ /* 0x000fe20000001880 */
[----:B------:R-:W-:Y:S01]  /*f5b0*/  IMAD.MOV.U32 R242, RZ, RZ, R220 ;  /* 0x000000fffff27224 */ /* 0x000fe200078e00dc */
[----:B------:R-:W-:Y:S01]  /*f5c0*/  MOV R240, R148 ;  /* 0x0000009400f07202 */ /* 0x000fe20000000f00 */
[----:B------:R-:W-:-:S03]  /*f5d0*/  IMAD.MOV.U32 R220, RZ, RZ, R149 ;  /* 0x000000ffffdc7224 */ /* 0x000fc600078e0095 */
[----:B------:R-:W-:Y:S01]  /*f5e0*/  HMMA.16816.F32 R72, R4, R16, R120 ;  /* 0x000000100448723c */ /* 0x000fe20000001878 */
[----:B-1----:R-:W-:-:S06]  /*f5f0*/  FFMA.FTZ R0, R250, UR19, -R2 ;  /* 0x00000013fa007c23 */ /* 0x002fcc0008010802 */
[----:B------:R-:W-:Y:S01]  /*f600*/  IMAD.MOV.U32 R121, RZ, RZ, R243 ;  /* 0x000000ffff797224 */ /* 0x000fe200078e00f3 */
[----:B------:R1:W-:Y:S01]  /*f610*/  MUFU.EX2 R36, R0 ;  /* 0x0000000000247308 */ /* 0x0003e20000000800 */
[----:B------:R-:W-:Y:S01]  /*f620*/  IMAD.MOV.U32 R123, RZ, RZ, R127 ;  /* 0x000000ffff7b7224 */ /* 0x000fe200078e007f */
[----:B------:R-:W-:Y:S01]  /*f630*/  HMMA.16816.F32 R108, R4, R22, R136 ;  /* 0x00000016046c723c */ /* 0x000fe20000001888 */
[----:B------:R-:W-:Y:S01]  /*f640*/  IMAD.MOV.U32 R241, RZ, RZ, R150 ;  /* 0x000000fffff17224 */ /* 0x000fe200078e0096 */
[----:B------:R-:W-:Y:S01]  /*f650*/  MOV R42, R151 ;  /* 0x00000097002a7202 */ /* 0x000fe20000000f00 */
[----:B------:R-:W3:Y:S03]  /*f660*/  LDSM.16.MT88.4 R136, [R226+0x9c00] ;  /* 0x009c0000e288783b */ /* 0x000ee60000004200 */
[----:B------:R-:W-:Y:S01]  /*f670*/  HMMA.16816.F32 R60, R8, R28, R60 ;  /* 0x0000001c083c723c */ /* 0x000fe2000000183c */
[----:B-1----:R-:W-:-:S05]  /*f680*/  FFMA.FTZ R0, R125, UR19, -R2 ;  /* 0x000000137d007c23 */ /* 0x002fca0008010802 */
[C---:B------:R-:W-:Y:S01]  /*f690*/  HMMA.16816.F32 R76, R4.reuse, R18, R132 ;  /* 0x00000012044c723c */ /* 0x040fe20000001884 */
[----:B------:R1:W-:Y:S05]  /*f6a0*/  MUFU.EX2 R28, R0 ;  /* 0x00000000001c7308 */ /* 0x0003ea0000000800 */
[----:B------:R-:W-:Y:S01]  /*f6b0*/  HMMA.16816.F32 R148, R4, R20, R140 ;  /* 0x000000140494723c */ /* 0x000fe2000000188c */
[----:B------:R-:W-:Y:S01]  /*f6c0*/  IMAD.MOV.U32 R94, RZ, RZ, R240 ;  /* 0x000000ffff5e7224 */ /* 0x000fe200078e00f0 */
[----:B------:R-:W-:-:S05]  /*f6d0*/  MOV R122, R126 ;  /* 0x0000007e007a7202 */ /* 0x000fca0000000f00 */
[----:B------:R-:W-:Y:S01]  /*f6e0*/  IMAD.MOV.U32 R7, RZ, RZ, R123 ;  /* 0x000000ffff077224 */ /* 0x000fe200078e007b */
[----:B------:R-:W-:Y:S01]  /*f6f0*/  HMMA.16816.F32 R164, R8, R24, R164 ;  /* 0x0000001808a4723c */ /* 0x000fe200000018a4 */
[----:B-1----:R-:W-:Y:S01]  /*f700*/  FFMA.FTZ R0, R121, UR19, -R2 ;  /* 0x0000001379007c23 */ /* 0x002fe20008010802 */
[----:B------:R-:W-:Y:S01]  /*f710*/  IMAD.MOV.U32 R93, RZ, RZ, R242 ;  /* 0x000000ffff5d7224 */ /* 0x000fe200078e00f2 */
[----:B------:R-:W-:Y:S01]  /*f720*/  MOV R240, R42 ;  /* 0x0000002a00f07202 */ /* 0x000fe20000000f00 */
[----:B------:R-:W-:Y:S01]  /*f730*/  IMAD.MOV.U32 R141, RZ, RZ, R13 ;  /* 0x000000ffff8d7224 */ /* 0x000fe200078e000d */
[----:B------:R1:W-:Y:S01]  /*f740*/  MUFU.EX2 R25, R0 ;  /* 0x0000000000197308 */ /* 0x0003e20000000800 */
[----:B------:R-:W-:Y:S01]  /*f750*/  IMAD.MOV.U32 R242, RZ, RZ, R43 ;  /* 0x000000fffff27224 */ /* 0x000fe200078e002b */
[----:B------:R-:W-:Y:S01]  /*f760*/  MOV R248, R41 ;  /* 0x0000002900f87202 */ /* 0x000fe20000000f00 */
[----:B------:R-:W-:Y:S01]  /*f770*/  IMAD.MOV.U32 R243, RZ, RZ, R40 ;  /* 0x000000fffff37224 */ /* 0x000fe200078e0028 */
[----:B------:R-:W-:Y:S01]  /*f780*/  MOV R140, R94 ;  /* 0x0000005e008c7202 */ /* 0x000fe20000000f00 */
[----:B------:R-:W-:-:S02]  /*f790*/  IMAD.MOV.U32 R13, RZ, RZ, R155 ;  /* 0x000000ffff0d7224 */ /* 0x000fc400078e009b */
[----:B------:R-:W-:Y:S01]  /*f7a0*/  FFMA.FTZ R3, R251, UR19, -R3 ;  /* 0x00000013fb037c23 */ /* 0x000fe20008010803 */
[C---:B------:R-:W-:Y:S01]  /*f7b0*/  HMMA.16816.F32 R40, R8.reuse, R34, R68 ;  /* 0x000000220828723c */ /* 0x040fe20000001844 */
[----:B------:R-:W-:Y:S01]  /*f7c0*/  FFMA.FTZ R2, R122, UR19, -R2 ;  /* 0x000000137a027c23 */ /* 0x000fe20008010802 */
[----:B------:R-:W-:Y:S01]  /*f7d0*/  MOV R113, R140 ;  /* 0x0000008c00717202 */ /* 0x000fe20000000f00 */
[----:B------:R-:W-:Y:S01]  /*f7e0*/  IMAD.MOV.U32 R120, RZ, RZ, R44 ;  /* 0x000000ffff787224 */ /* 0x000fe200078e002c */
[----:B------:R-:W-:Y:S01]  /*f7f0*/  MOV R142, R46 ;  /* 0x0000002e008e7202 */ /* 0x000fe20000000f00 */
[----:B------:R-:W-:Y:S01]  /*f800*/  IMAD.MOV.U32 R143, RZ, RZ, R47 ;  /* 0x000000ffff8f7224 */ /* 0x000fe200078e002f */
[----:B------:R-:W-:Y:S01]  /*f810*/  HMMA.16816.F32 R132, R8, R32, R88 ;  /* 0x000000200884723c */ /* 0x000fe20000001858 */
[----:B------:R-:W-:Y:S01]  /*f820*/  LDSM.16.MT88.4 R124, [R224+0x9c00] ;  /* 0x009c0000e07c783b */ /* 0x000fe20000004200 */
[----:B-1----:R-:W-:-:S03]  /*f830*/  FFMA.FTZ R0, R7, UR19, -R12 ;  /* 0x0000001307007c23 */ /* 0x002fc6000801080c */
[----:B------:R-:W1:Y:S01]  /*f840*/  LDSM.16.MT88.4 R4, [R226+0xbc00] ;  /* 0x00bc0000e204783b */ /* 0x000e620000004200 */
[----:B------:R-:W-:Y:S01]  /*f850*/  HMMA.16816.F32 R68, R8, R16, R200 ;  /* 0x000000100844723c */ /* 0x000fe200000018c8 */
[----:B------:R4:W-:Y:S01]  /*f860*/  MUFU.EX2 R16, R0 ;  /* 0x0000000000107308 */ /* 0x0009e20000000800 */
[----:B------:R-:W-:Y:S01]  /*f870*/  IMAD.MOV.U32 R122, RZ, RZ, R92 ;  /* 0x000000ffff7a7224 */ /* 0x000fe200078e005c */
[----:B------:R-:W-:Y:S01]  /*f880*/  MOV R92, R45 ;  /* 0x0000002d005c7202 */ /* 0x000fe20000000f00 */
[----:B------:R-:W-:Y:S01]  /*f890*/  IMAD.MOV.U32 R46, RZ, RZ, R83 ;  /* 0x000000ffff2e7224 */ /* 0x000fe200078e0053 */
[----:B------:R-:W-:Y:S01]  /*f8a0*/  MOV R47, R152 ;  /* 0x00000098002f7202 */ /* 0x000fe20000000f00 */
[----:B------:R-:W-:Y:S01]  /*f8b0*/  IMAD.MOV.U32 R44, RZ, RZ, R153 ;  /* 0x000000ffff2c7224 */ /* 0x000fe200078e0099 */
[----:B------:R-:W-:Y:S02]  /*f8c0*/  MOV R45, R154 ;  /* 0x0000009a002d7202 */ /* 0x000fe40000000f00 */
[----:B------:R-:W3:Y:S01]  /*f8d0*/  MUFU.EX2 R37, R3 ;  /* 0x0000000300257308 */ /* 0x000ee20000000800 */
[----:B------:R-:W-:Y:S01]  /*f8e0*/  IMAD.MOV.U32 R247, RZ, RZ, R141 ;  /* 0x000000fffff77224 */ /* 0x000fe200078e008d */
[----:B------:R-:W-:Y:S01]  /*f8f0*/  MOV R114, R142 ;  /* 0x0000008e00727202 */ /* 0x000fe20000000f00 */
[----:B------:R-:W-:-:S05]  /*f900*/  IMAD.MOV.U32 R115, RZ, RZ, R143 ;  /* 0x000000ffff737224 */ /* 0x000fca00078e008f */
[----:B------:R-:W3:Y:S01]  /*f910*/  MUFU.EX2 R24, R2 ;  /* 0x0000000200187308 */ /* 0x000ee20000000800 */
[----:B----4-:R-:W-:Y:S01]  /*f920*/  FFMA.FTZ R0, R13, UR19, -R12 ;  /* 0x000000130d007c23 */ /* 0x010fe2000801080c */
[----:B------:R-:W-:Y:S01]  /*f930*/  MOV R128, R120 ;  /* 0x0000007800807202 */ /* 0x000fe20000000f00 */
[----:B------:R-:W-:Y:S01]  /*f940*/  IMAD.MOV.U32 R141, RZ, RZ, R46 ;  /* 0x000000ffff8d7224 */ /* 0x000fe200078e002e */
[----:B------:R-:W-:Y:S01]  /*f950*/  MOV R123, R252 ;  /* 0x000000fc007b7202 */ /* 0x000fe20000000f00 */
[----:B------:R-:W-:Y:S01]  /*f960*/  IMAD.MOV.U32 R143, RZ, RZ, R44 ;  /* 0x000000ffff8f7224 */ /* 0x000fe200078e002c */
[C---:B------:R-:W-:Y:S01]  /*f970*/  HMMA.16816.F32 R84, R8.reuse, R20, R84 ;  /* 0x000000140854723c */ /* 0x040fe20000001854 */
[----:B------:R-:W-:Y:S01]  /*f980*/  IMAD.MOV.U32 R94, RZ, RZ, R81 ;  /* 0x000000ffff5e7224 */ /* 0x000fe200078e0051 */
[----:B------:R4:W-:Y:S01]  /*f990*/  MUFU.EX2 R13, R0 ;  /* 0x00000000000d7308 */ /* 0x0009e20000000800 */
[----:B------:R-:W-:Y:S01]  /*f9a0*/  MOV R142, R47 ;  /* 0x0000002f008e7202 */ /* 0x000fe20000000f00 */
[----:B------:R-:W-:Y:S01]  /*f9b0*/  IMAD.MOV.U32 R252, RZ, RZ, R95 ;  /* 0x000000fffffc7224 */ /* 0x000fe200078e005f */
[----:B------:R-:W-:Y:S01]  /*f9c0*/  MOV R120, R45 ;  /* 0x0000002d00787202 */ /* 0x000fe20000000f00 */
[C---:B------:R-:W-:Y:S01]  /*f9d0*/  HMMA.16816.F32 R52, R8.reuse, R30, R52 ;  /* 0x0000001e0834723c */ /* 0x040fe20000001834 */
[----:B------:R-:W-:Y:S01]  /*f9e0*/  MOV R95, R82 ;  /* 0x00000052005f7202 */ /* 0x000fe20000000f00 */
[----:B------:R-:W-:Y:S01]  /*f9f0*/  IMAD.MOV.U32 R121, RZ, RZ, R93 ;  /* 0x000000ffff797224 */ /* 0x000fe200078e005d */
[----:B------:R-:W1:Y:S03]  /*fa00*/  LDSM.16.MT88.4 R152, [R224+0xac00] ;  /* 0x00ac0000e098783b */ /* 0x000e660000004200 */
[----:B------:R-:W-:Y:S01]  /*fa10*/  HMMA.16816.F32 R32, R8, R26, R168 ;  /* 0x0000001a0820723c */ /* 0x000fe200000018a8 */
[----:B------:R-:W-:-:S02]  /*fa20*/  IMAD.MOV.U32 R93, RZ, RZ, R80 ;  /* 0x000000ffff5d7224 */ /* 0x000fc400078e0050 */
[----:B----4-:R-:W-:-:S03]  /*fa30*/  FFMA.FTZ R0, R113, UR19, -R12 ;  /* 0x0000001371007c23 */ /* 0x010fc6000801080c */
[----:B------:R-:W-:Y:S01]  /*fa40*/  HMMA.16816.F32 R44, R8, R18, R192 ;  /* 0x00000012082c723c */ /* 0x000fe200000018c0 */
[----:B------:R-:W-:-:S05]  /*fa50*/  IMAD.MOV.U32 R131, RZ, RZ, R94 ;  /* 0x000000ffff837224 */ /* 0x000fca00078e005e */
[----:B------:R-:W-:Y:S01]  /*fa60*/  HMMA.16816.F32 R20, R8, R22, R184 ;  /* 0x000000160814723c */ /* 0x000fe200000018b8 */
[----:B------:R4:W1:Y:S01]  /*fa70*/  MUFU.EX2 R10, R0 ;  /* 0x00000000000a7308 */ /* 0x0008620000000800 */
[----:B------:R-:W-:Y:S01]  /*fa80*/  MOV R140, R95 ;  /* 0x0000005f008c7202 */ /* 0x000fe20000000f00 */
[----:B------:R-:W-:Y:S01]  /*fa90*/  IMAD.MOV.U32 R129, RZ, RZ, R92 ;  /* 0x000000ffff817224 */ /* 0x000fe200078e005c */
        /* <DEDUP_REMOVED lines=8> */
[----:B--2---:R-:W-:Y:S01]  /*fb20*/  F2FP.F16.F32.PACK_AB R92, R50, R51 ;  /* 0x00000033325c723e */ /* 0x004fe200000000ff */
[----:B------:R-:W-:Y:S01]  /*fb30*/  IMAD.MOV.U32 R251, RZ, RZ, R128 ;  /* 0x000000fffffb7224 */ /* 0x000fe200078e0080 */
[----:B---3--:R-:W-:Y:S01]  /*fb40*/  F2FP.F16.F32.PACK_AB R94, R37, R38 ;  /* 0x00000026255e723e */ /* 0x008fe200000000ff */
[----:B------:R-:W-:Y:S01]  /*fb50*/  IMAD.MOV.U32 R39, RZ, RZ, R114 ;  /* 0x000000ffff277224 */ /* 0x000fe200078e0072 */
[----:B------:R-:W-:Y:S01]  /*fb60*/  F2FP.F16.F32.PACK_AB R93, R28, R36 ;  /* 0x000000241c5d723e */ /* 0x000fe200000000ff */
[----:B------:R-:W2:Y:S01]  /*fb70*/  LDSM.16.MT88.4 R168, [R226+0xac00] ;  /* 0x00ac0000e2a8783b */ /* 0x000ea20000004200 */
[----:B------:R-:W-:-:S02]  /*fb80*/  F2FP.F16.F32.PACK_AB R95, R24, R25 ;  /* 0x00000019185f723e */ /* 0x000fc400000000ff */
[----:B------:R-:W-:Y:S01]  /*fb90*/  MOV R31, R131 ;  /* 0x00000083001f7202 */ /* 0x000fe20000000f00 */
[----:B------:R-:W-:Y:S01]  /*fba0*/  FFMA.FTZ R2, R2, R49, R201 ;  /* 0x0000003102027223 */ /* 0x000fe200000100c9 */
[----:B------:R-:W-:Y:S01]  /*fbb0*/  MOV R3, R123 ;  /* 0x0000007b00037202 */ /* 0x000fe20000000f00 */
[----:B------:R-:W-:Y:S01]  /*fbc0*/  IMAD.MOV.U32 R29, RZ, RZ, R130 ;  /* 0x000000ffff1d7224 */ /* 0x000fe200078e0082 */
[----:B------:R-:W-:Y:S01]  /*fbd0*/  MOV R250, R129 ;  /* 0x0000008100fa7202 */ /* 0x000fe20000000f00 */
[----:B----4-:R-:W-:Y:S01]  /*fbe0*/  FFMA.FTZ R0, R203, R48, R202 ;  /* 0x00000030cb007223 */ /* 0x010fe200000100ca */
[----:B------:R-:W-:Y:S01]  /*fbf0*/  FFMA.FTZ R9, R27, R15, R26 ;  /* 0x0000000f1b097223 */ /* 0x000fe2000001001a */
[----:B------:R-:W-:Y:S01]  /*fc00*/  MOV R249, R115 ;  /* 0x0000007300f97202 */ /* 0x000fe20000000f00 */
[----:B------:R-:W-:Y:S01]  /*fc10*/  FFMA.FTZ R8, R31, R14, R30 ;  /* 0x0000000e1f087223 */ /* 0x000fe2000001001e */
[----:B------:R-:W-:Y:S01]  /*fc20*/  FADD.FTZ R3, R3, R2 ;  /* 0x0000000203037221 */ /* 0x000fe20000010000 */
[----:B------:R-:W-:Y:S01]  /*fc30*/  HMMA.16816.F32 R140, R92, R138, R96 ;  /* 0x0000008a5c8c723c */ /* 0x000fe20000001860 */
[----:B------:R-:W-:Y:S01]  /*fc40*/  FADD.FTZ R2, R29, R0 ;  /* 0x000000001d027221 */ /* 0x000fe20000010000 */
[----:B------:R-:W-:Y:S01]  /*fc50*/  FADD.FTZ R0, R250, R9 ;  /* 0x00000009fa007221 */ /* 0x000fe20000010000 */
[----:B------:R-:W-:Y:S01]  /*fc60*/  FADD.FTZ R8, R251, R8 ;  /* 0x00000008fb087221 */ /* 0x000fe20000010000 */
[----:B------:R-:W-:Y:S01]  /*fc70*/  FADD.FTZ R9, R249, R3 ;  /* 0x00000003f9097221 */ /* 0x000fe20000010000 */
[----:B------:R-:W3:Y:S02]  /*fc80*/  LDSM.16.MT88.4 R80, [R224+0xbc00] ;  /* 0x00bc0000e050783b */ /* 0x000ee40000004200 */
[----:B------:R-:W-:-:S02]  /*fc90*/  F2FP.F16.F32.PACK_AB R96, R107, R188 ;  /* 0x000000bc6b60723e */ /* 0x000fc400000000ff */
[----:B------:R-:W-:Y:S02]  /*fca0*/  F2FP.F16.F32.PACK_AB R97, R16, R64 ;  /* 0x000000401061723e */ /* 0x000fe400000000ff */
[----:B------:R-:W-:Y:S02]  /*fcb0*/  F2FP.F16.F32.PACK_AB R98, R101, R106 ;  /* 0x0000006a6562723e */ /* 0x000fe400000000ff */
[----:B-1----:R-:W-:Y:S01]  /*fcc0*/  F2FP.F16.F32.PACK_AB R99, R10, R13 ;  /* 0x0000000d0a63723e */ /* 0x002fe200000000ff */
[----:B------:R-:W-:Y:S01]  /*fcd0*/  FADD.FTZ R3, R39, R2 ;  /* 0x0000000227037221 */ /* 0x000fe20000010000 */
[----:B------:R-:W-:Y:S01]  /*fce0*/  FADD.FTZ R2, R247, R0 ;  /* 0x00000000f7027221 */ /* 0x000fe20000010000 */
[----:B------:R-:W-:Y:S01]  /*fcf0*/  FADD.FTZ R0, R252, R8 ;  /* 0x00000008fc007221 */ /* 0x000fe20000010000 */
[----:B------:R-:W-:Y:S01]  /*fd00*/  FADD.FTZ R9, R248, R9 ;  /* 0x00000009f8097221 */ /* 0x000fe20000010000 */
[----:B------:R-:W-:Y:S01]  /*fd10*/  HMMA.16816.F32 R88, R92, R4, R148 ;  /* 0x000000045c58723c */ /* 0x000fe20000001894 */
[----:B------:R-:W-:-:S02]  /*fd20*/  FADD.FTZ R8, R243, R3 ;  /* 0x00000003f3087221 */ /* 0x000fc40000010000 */
[----:B------:R-:W-:-:S03]  /*fd30*/  FADD.FTZ R3, R241, R9 ;  /* 0x00000009f1037221 */ /* 0x000fc60000010000 */
[----:B------:R-:W-:Y:S07]  /*fd40*/  HMMA.16816.F32 R84, R96, R4, R84 ;  /* 0x000000046054723c */ /* 0x000fee0000001854 */
        /* <DEDUP_REMOVED lines=48> */
[----:B------:R-:W-:-:S02]  /*10050*/  FADD.FTZ R0, R24, R0 ;  /* 0x0000000018007221 */ /* 0x000fc40000010000 */
[----:B------:R1:W-:Y:S01]  /*10060*/  STL [R1+0x14], R4 ;  /* 0x0000140401007387 */ /* 0x0003e20000100800 */
[C---:B------:R-:W-:Y:S03]  /*10070*/  HMMA.16816.F32 R112, R92.reuse, R124, R180 ;  /* 0x0000007c5c70723c */ /* 0x040fe600000018b4 */
[----:B------:R1:W-:Y:S03]  /*10080*/  STL [R1+0x10], R3 ;  /* 0x0000100301007387 */ /* 0x0003e60000100800 */
[C---:B------:R-:W-:Y:S01]  /*10090*/  HMMA.16816.F32 R120, R92.reuse, R126, R196 ;  /* 0x0000007e5c78723c */ /* 0x040fe200000018c4 */
[----:B------:R1:W-:Y:S04]  /*100a0*/  STL [R1+0xc], R2 ;  /* 0x00000c0201007387 */ /* 0x0003e80000100800 */
[----:B------:R1:W-:Y:S01]  /*100b0*/  STL [R1+0x8], R0 ;  /* 0x0000080001007387 */ /* 0x0003e20000100800 */
[C---:B------:R-:W-:Y:S06]  /*100c0*/  HMMA.16816.F32 R128, R92.reuse, R136, R176 ;  /* 0x000000885c80723c */ /* 0x040fec00000018b0 */
[C---:B------:R-:W-:Y:S06]  /*100d0*/  HMMA.16816.F32 R144, R92.reuse, R152, R144 ;  /* 0x000000985c90723c */ /* 0x040fec0000001890 */
[C---:B------:R-:W-:Y:S06]  /*100e0*/  HMMA.16816.F32 R156, R92.reuse, R154, R156 ;  /* 0x0000009a5c9c723c */ /* 0x040fec000000189c */
[C---:B--2---:R-:W-:Y:S06]  /*100f0*/  HMMA.16816.F32 R160, R92.reuse, R168, R160 ;  /* 0x000000a85ca0723c */ /* 0x044fec00000018a0 */
[C---:B------:R-:W-:Y:S06]  /*10100*/  HMMA.16816.F32 R172, R92.reuse, R170, R172 ;  /* 0x000000aa5cac723c */ /* 0x040fec00000018ac */
        /* <DEDUP_REMOVED lines=15> */
.L_x_225:
[----:B------:R-:W-:-:S06]  /*10200*/  UISETP.GT.AND UP0, UPT, UR17, UR12, UPT ;  /* 0x0000000c1100728c */ /* 0x000fcc000bf04270 */
[----:B------:R-:W-:-:S13]  /*10210*/  PLOP3.LUT P0, PT, PT, PT, UP0, 0x80, 0x0 ;  /* 0x000000000000781c */ /* 0x000fda0003f0f008 */
[----:B------:R-:W-:Y:S05]  /*10220*/  @!P0 BRA `(.L_x_232) ;  /* 0x0000004800088947 */ /* 0x000fea0003800000 */
[----:B------:R-:W1:Y:S01]  /*10230*/  S2R R2, SR_TID.X ;  /* 0x0000000000027919 */ /* 0x000e620000002100 */
[----:B------:R-:W-:Y:S01]  /*10240*/  ULDC UR4, c[0x0][0x2d0] ;  /* 0x0000b40000047ab9 */ /* 0x000fe20000000800 */
[----:B------:R-:W-:Y:S01]  /*10250*/  MOV R100, R104 ;  /* 0x0000006800647202 */ /* 0x000fe20000000f00 */
[----:B------:R-:W-:Y:S01]  /*10260*/  IMAD.MOV.U32 R106, RZ, RZ, R103 ;  /* 0x000000ffff6a7224 */ /* 0x000fe200078e0067 */
[----:B------:R-:W-:Y:S01]  /*10270*/  MOV R107, R102 ;  /* 0x00000066006b7202 */ /* 0x000fe20000000f00 */
[----:B------:R-:W-:Y:S01]  /*10280*/  ULDC UR8, c[0x0][0x2d0] ;  /* 0x0000b40000087ab9 */ /* 0x000fe20000000800 */
[----:B------:R-:W-:Y:S01]  /*10290*/  ULDC.64 UR6, c[0x0][0x248] ;  /* 0x0000920000067ab9 */ /* 0x000fe20000000a00 */
[----:B-1----:R-:W-:-:S04]  /*102a0*/  SHF.R.S32.HI R0, RZ, 0x1f, R2 ;  /* 0x0000001fff007819 */ /* 0x002fc80000011402 */
[----:B------:R-:W-:-:S04]  /*102b0*/  LEA.HI R0, R0, R2, RZ, 0x2 ;  /* 0x0000000200007211 */ /* 0x000fc800078f10ff */
[----:B------:R-:W-:-:S05]  /*102c0*/  LOP3.LUT R0, R0, 0xfffffffc, RZ, 0xc0, !PT ;  /* 0xfffffffc00007812 */ /* 0x000fca00078ec0ff */
[----:B------:R-:W-:-:S04]  /*102d0*/  IMAD.IADD R0, R2, 0x1, -R0 ;  /* 0x0000000102007824 */ /* 0x000fc800078e0a00 */
[----:B------:R-:W-:-:S05]  /*102e0*/  IMAD.SHL.U32 R0, R0, 0x8, RZ ;  /* 0x0000000800007824 */ /* 0x000fca00078e00ff */
[----:B------:R-:W-:Y:S01]  /*102f0*/  ISETP.GE.AND P4, PT, R0, UR4, PT ;  /* 0x0000000400007c0c */ /* 0x000fe2000bf86270 */
[----:B------:R-:W-:-:S12]  /*10300*/  ULDC UR4, c[0x0][0x2ec] ;  /* 0x0000bb0000047ab9 */ /* 0x000fd80000000800 */
[----:B------:R-:W1:Y:S08]  /*10310*/  @!P4 LDC.64 R2, c[0x0][0x220] ;  /* 0x00008800ff02cb82 */ /* 0x000e700000000a00 */
[----:B------:R-:W2:Y:S01]  /*10320*/  @!P4 LDC.64 R4, c[0x0][0x220] ;  /* 0x00008800ff04cb82 */ /* 0x000ea20000000a00 */
[----:B-1----:R1:W-:Y:S04]  /*10330*/  @!P4 STL.64 [R1+0x30], R2 ;  /* 0x000030020100c387 */ /* 0x0023e80000100a00 */
[----:B--2---:R2:W-:Y:S04]  /*10340*/  @!P4 STL.64 [R1+0x28], R4 ;  /* 0x000028040100c387 */ /* 0x0045e80000100a00 */
[----:B------:R-:W3:Y:S01]  /*10350*/  LDL.LU.64 R6, [R1] ;  /* 0x0000000001067983 */ /* 0x000ee20000300a00 */
[----:B-1----:R-:W-:-:S03]  /*10360*/  IMAD.MOV.U32 R3, RZ, RZ, R105 ;  /* 0x000000ffff037224 */ /* 0x002fc600078e0069 */
[----:B--2---:R-:W3:Y:S02]  /*10370*/  LDL.LU.64 R4, [R1+0x20] ;  /* 0x0000200001047983 */ /* 0x004ee40000300a00 */
[----:B---3--:R-:W-:-:S05]  /*10380*/  MOV R5, R7 ;  /* 0x0000000700057202 */ /* 0x008fca0000000f00 */
[----:B------:R1:W-:Y:S01]  /*10390*/  STL.64 [R1+0x20], R4 ;  /* 0x0000200401007387 */ /* 0x0003e20000100a00 */
[----:B------:R-:W-:Y:S05]  /*103a0*/  BRA `(.L_x_233) ;  /* 0x00000004000c7947 */ /* 0x000fea0003800000 */
.L_x_235:
[----:B------:R-:W2:Y:S01]  /*103b0*/  LDL.64 R208, [R1+0x48] ;  /* 0x0000480001d07983 */ /* 0x000ea20000100a00 */
[----:B------:R-:W1:Y:S01]  /*103c0*/  @!P4 LDC.64 R10, c[0x0][0x218] ;  /* 0x00008600ff0acb82 */ /* 0x000e620000000a00 */
[----:B------:R-:W-:Y:S02]  /*103d0*/  UIADD3 UR11, UR17, -0x2, URZ ;  /* 0xfffffffe110b7890 */ /* 0x000fe4000fffe03f */
[----:B------:R-:W3:Y:S02]  /*103e0*/  LDL.64 R206, [R1+0x40] ;  /* 0x0000400001ce7983 */ /* 0x000ee40000100a00 */
[----:B------:R-:W-:Y:S02]  /*103f0*/  USHF.R.S32.HI UR10, URZ, 0x1f, UR11 ;  /* 0x0000001f3f0a7899 */ /* 0x000fe4000801140b */
[----:B------:R4:W-:Y:S01]  /*10400*/  @P4 STS [R230+0x6000], RZ ;  /* 0x006000ffe6004388 */ /* 0x0009e20000000800 */
[----:B------:R-:W5:Y:S01]  /*10410*/  @!P2 LDC.64 R20, c[0x0][0x218] ;  /* 0x00008600ff14ab82 */ /* 0x000f620000000a00 */
[----:B------:R-:W-:Y:S02]  /*10420*/  UIMAD UR10, UR10, UR6, URZ ;  /* 0x000000060a0a72a4 */ /* 0x000fe4000f8e023f */
[----:B------:R4:W-:Y:S01]  /*10430*/  @P4 STS [R230+0x6004], RZ ;  /* 0x006004ffe6004388 */ /* 0x0009e20000000800 */
[----:B------:R-:W-:Y:S02]  /*10440*/  UIMAD.WIDE.U32 UR18, UR11, UR6, URZ ;  /* 0x000000060b1272a5 */ /* 0x000fe4000f8e003f */
[----:B------:R-:W-:Y:S01]  /*10450*/  UIMAD UR10, UR11, UR7, UR10 ;  /* 0x000000070b0a72a4 */ /* 0x000fe2000f8e020a */
[----:B------:R4:W-:Y:S01]  /*10460*/  @P4 STS.64 [R230+0x6008], RZ ;  /* 0x006008ffe6004388 */ /* 0x0009e20000000a00 */
[----:B------:R-:W4:Y:S02]  /*10470*/  @!P1 LDC.64 R18, c[0x0][0x218] ;  /* 0x00008600ff129b82 */ /* 0x000f240000000a00 */
[----:B------:R-:W-:Y:S01]  /*10480*/  UIADD3 UR10, UR19, UR10, URZ ;  /* 0x0000000a130a7290 */ /* 0x000fe2000fffe03f */
[----:B------:R-:W-:Y:S02]  /*10490*/  IMAD.U32 R4, RZ, RZ, UR18 ;  /* 0x00000012ff047e24 */ /* 0x000fe4000f8e00ff */
[----:B------:R-:W-:Y:S03]  /*104a0*/  IMAD.U32 R9, RZ, RZ, UR18 ;  /* 0x00000012ff097e24 */ /* 0x000fe6000f8e00ff */
[----:B------:R-:W-:Y:S01]  /*104b0*/  IMAD.U32 R8, RZ, RZ, UR10 ;  /* 0x0000000aff087e24 */ /* 0x000fe2000f8e00ff */
[----:B------:R-:W4:Y:S08]  /*104c0*/  @!P4 LDC.64 R16, c[0x0][0x218] ;  /* 0x00008600ff10cb82 */ /* 0x000f300000000a00 */
[----:B------:R-:W4:Y:S08]  /*104d0*/  @!P2 LDC.64 R14, c[0x0][0x218] ;  /* 0x00008600ff0eab82 */ /* 0x000f300000000a00 */
[----:B------:R-:W4:Y:S01]  /*104e0*/  @!P1 LDC.64 R22, c[0x0][0x218] ;  /* 0x00008600ff169b82 */ /* 0x000f220000000a00 */
[----:B--2---:R-:W-:Y:S04]  /*104f0*/  LEA R4, P0, R4, R208, 0x6 ;  /* 0x000000d004047211 */ /* 0x004fe800078030ff */
[----:B---3--:R-:W-:Y:S02]  /*10500*/  LEA.HI.X R8, R9, R207, R8, 0x6, P0 ;  /* 0x000000cf09087211 */ /* 0x008fe400000f3408 */
[C---:B-1----:R-:W-:Y:S04]  /*10510*/  @!P4 LEA R10, P0, R4.reuse, R10, 0x1 ;  /* 0x0000000a040ac211 */ /* 0x042fe800078008ff */
[C-C-:B------:R-:W-:Y:S02]  /*10520*/  @!P4 LEA.HI.X R11, R4.reuse, R11, R8.reuse, 0x1, P0 ;  /* 0x0000000b040bc211 */ /* 0x140fe400000f0c08 */
[C---:B-----5:R-:W-:Y:S03]  /*10530*/  @!P2 LEA R20, P0, R4.reuse, R20, 0x1 ;  /* 0x000000140414a211 */ /* 0x060fe600078008ff */
[----:B------:R-:W-:Y:S01]  /*10540*/  @!PT LDS RZ, [RZ] ;  /* 0x00000000fffff984 */ /* 0x000fe20000000800 */
[----:B------:R-:W-:Y:S01]  /*10550*/  @!PT LDS RZ, [RZ] ;  /* 0x00000000fffff984 */ /* 0x000fe20000000800 */
[----:B------:R-:W-:Y:S01]  /*10560*/  @!PT LDS RZ, [RZ] ;  /* 0x00000000fffff984 */ /* 0x000fe20000000800 */
[----:B------:R1:W-:Y:S01]  /*10570*/  @!P4 LDGSTS.E.BYPASS.LTC128B.128 [R230+0x6000], desc[UR22][R10.64] ;  /* 0x060000000ae6cfae */ /* 0x0003e2000b901d56 */
[C-C-:B------:R-:W-:Y:S02]  /*10580*/  @!P2 LEA.HI.X R21, R4.reuse, R21, R8.reuse, 0x1, P0 ;  /* 0x000000150415a211 */ /* 0x140fe400000f0c08 */
[C---:B----4-:R-:W-:Y:S01]  /*10590*/  @!P1 LEA R18, P0, R4.reuse, R18, 0x1 ;  /* 0x0000001204129211 */ /* 0x050fe200078008ff */
[----:B------:R2:W-:Y:S03]  /*105a0*/  @P2 STS.128 [R230+0x7000], RZ ;  /* 0x007000ffe6002388 */ /* 0x0005e60000000c00 */
[C---:B------:R-:W-:Y:S01]  /*105b0*/  @!P1 LEA.HI.X R19, R4.reuse, R19, R8, 0x1, P0 ;  /* 0x0000001304139211 */ /* 0x040fe200000f0c08 */
[----:B------:R-:W-:Y:S01]  /*105c0*/  @!PT LDS RZ, [RZ] ;  /* 0x00000000fffff984 */ /* 0x000fe20000000800 */
[----:B------:R-:W-:Y:S01]  /*105d0*/  @!PT LDS RZ, [RZ] ;  /* 0x00000000fffff984 */ /* 0x000fe20000000800 */
[----:B------:R-:W-:Y:S01]  /*105e0*/  @!PT LDS RZ, [RZ] ;  /* 0x00000000fffff984 */ /* 0x000fe20000000800 */
[----:B------:R2:W-:Y:S01]  /*105f0*/  @!P2 LDGSTS.E.BYPASS.LTC128B.128 [R230+0x7000], desc[UR22][R20.64+0x40] ;  /* 0x0700004014e6afae */ /* 0x0005e2000b901d56 */
[----:B------:R-:W-:Y:S03]  /*10600*/  IADD3 R4, P0, R4, UR26, RZ ;  /* 0x0000001a04047c10 */ /* 0x000fe6000ff1e0ff */
[----:B------:R2:W-:Y:S01]  /*10610*/  @P1 STS.128 [R230+0x8000], RZ ;  /* 0x008000ffe6001388 */ /* 0x0005e20000000c00 */
[----:B------:R-:W-:Y:S02]  /*10620*/  IADD3.X R8, R8, UR25, RZ, P0, !PT ;  /* 0x0000001908087c10 */ /* 0x000fe400087fe4ff */
[C---:B------:R-:W-:Y:S01]  /*10630*/  @!P4 LEA R16, P0, R4.reuse, R16, 0x1 ;  /* 0x000000100410c211 */ /* 0x040fe200078008ff */
[----:B------:R-:W-:Y:S01]  /*10640*/  @!PT LDS RZ, [RZ] ;  /* 0x00000000fffff984 */ /* 0x000fe20000000800 */
[----:B------:R-:W-:Y:S01]  /*10650*/  @!PT LDS RZ, [RZ] ;  /* 0x00000000fffff984 */ /* 0x000fe20000000800 */
[----:B------:R-:W-:Y:S01]  /*10660*/  @!PT LDS RZ, [RZ] ;  /* 0x00000000fffff984 */ /* 0x000fe20000000800 */
[----:B------:R2:W-:Y:S03]  /*10670*/  @!P1 LDGSTS.E.BYPASS.LTC128B.128 [R230+0x8000], desc[UR22][R18.64+0x80] ;  /* 0x0800008012e69fae */ /* 0x0005e6000b901d56 */
[C-C-:B------:R-:W-:Y:S01]  /*10680*/  @!P4 LEA.HI.X R17, R4.reuse, R17, R8.reuse, 0x1, P0 ;  /* 0x000000110411c211 */ /* 0x140fe200000f0c08 */
[----:B------:R2:W-:Y:S01]  /*10690*/  @P4 STS.128 [R230+0x6800], RZ ;  /* 0x006800ffe6004388 */ /* 0x0005e20000000c00 */
[C---:B------:R-:W-:Y:S03]  /*106a0*/  @!P2 LEA R14, P0, R4.reuse, R14, 0x1 ;  /* 0x0000000e040ea211 */ /* 0x040fe600078008ff */
[----:B------:R-:W-:Y:S01]  /*106b0*/  @!PT LDS RZ, [RZ] ;  /* 0x00000000fffff984 */ /* 0x000fe20000000800 */
[----:B------:R-:W-:Y:S01]  /*106c0*/  @!PT LDS RZ, [RZ] ;  /* 0x00000000fffff984 */ /* 0x000fe20000000800 */
[----:B------:R-:W-:Y:S01]  /*106d0*/  @!PT LDS RZ, [RZ] ;  /* 0x00000000fffff984 */ /* 0x000fe20000000800 */
[----:B------:R2:W-:Y:S01]  /*106e0*/  @!P4 LDGSTS.E.BYPASS.LTC128B.128 [R230+0x6800], desc[UR22][R16.64] ;  /* 0x0680000010e6cfae */ /* 0x0005e2000b901d56 */
[C-C-:B------:R-:W-:Y:S02]  /*106f0*/  @!P2 LEA.HI.X R15, R4.reuse, R15, R8.reuse, 0x1, P0 ;  /* 0x0000000f040fa211 */ /* 0x140fe400000f0c08 */
[C---:B-1----:R-:W-:Y:S01]  /*10700*/  @!P1 LEA R10, P0, R4.reuse, R22, 0x1 ;  /* 0x00000016040a9211 */ /* 0x042fe200078008ff */
[----:B------:R2:W-:Y:S03]  /*10710*/  @P2 STS.128 [R230+0x7800], RZ ;  /* 0x007800ffe6002388 */ /* 0x0005e60000000c00 */
[----:B------:R-:W-:Y:S01]  /*10720*/  @!P1 LEA.HI.X R11, R4, R23, R8, 0x1, P0 ;  /* 0x00000017040b9211 */ /* 0x000fe200000f0c08 */
        /* <DEDUP_REMOVED lines=11> */
.L_x_233:
[----:B-12---:R-:W2:Y:S01]  /*107e0*/  LDL R4, [R1+0x18] ;  /* 0x0000180001047983 */ /* 0x006ea20000100800 */
[----:B------:R-:W-:Y:S05]  /*107f0*/  DEPBAR.LE SB0, 0x0 ;  /* 0x000080000000791a */ /* 0x000fea0000000000 */
[----:B------:R-:W3:Y:S01]  /*10800*/  LDL R2, [R1+0x38] ;  /* 0x0000380001027983 */ /* 0x000ee20000100800 */
[----:B------:R-:W-:Y:S05]  /*10810*/  UIADD3 UR9, UR17, -0x1, URZ ;  /* 0xffffffff11097890 */ /* 0x000fea000fffe03f */
[----:B------:R-:W4:Y:S01]  /*10820*/  LDL.64 R20, [R1+0x20] ;  /* 0x0000200001147983 */ /* 0x000f220000100a00 */
[----:B------:R-:W-:Y:S02]  /*10830*/  USHF.R.S32.HI UR11, URZ, 0x1f, UR9 ;  /* 0x0000001f3f0b7899 */ /* 0x000fe40008011409 */
[----:B------:R-:W-:Y:S03]  /*10840*/  UIMAD UR10, UR27, UR9, URZ ;  /* 0x000000091b0a72a4 */ /* 0x000fe6000f8e023f */
[----:B------:R-:W4:Y:S01]  /*10850*/  LDL R6, [R1+0x30] ;  /* 0x0000300001067983 */ /* 0x000f220000100800 */
[----:B------:R-:W-:Y:S02]  /*10860*/  UISETP.GT.AND UP0, UPT, UR9, UR12, UPT ;  /* 0x0000000c0900728c */ /* 0x000fe4000bf04270 */
[----:B------:R-:W-:Y:S03]  /*10870*/  UIMAD UR10, UR11, UR28, UR10 ;  /* 0x0000001c0b0a72a4 */ /* 0x000fe6000f8e020a */
[----:B------:R-:W4:Y:S06]  /*10880*/  LDL R0, [R1+0x34] ;  /* 0x0000340001007983 */ /* 0x000f2c0000100800 */
[----:B------:R-:W4:Y:S06]  /*10890*/  LDL R8, [R1+0x28] ;  /* 0x0000280001087983 */ /* 0x000f2c0000100800 */
[----:B------:R-:W4:Y:S01]  /*108a0*/  LDL R18, [R1+0x2c] ;  /* 0x00002c0001127983 */ /* 0x000f220000100800 */
[----:B------:R-:W-:Y:S06]  /*108b0*/  BAR.SYNC.DEFER_BLOCKING 0x0 ;  /* 0x0000000000007b1d */ /* 0x000fec0000010000 */
[----:B------:R-:W-:Y:S06]  /*108c0*/  @P4 STS [R230+0x9000], RZ ;  /* 0x009000ffe6004388 */ /* 0x000fec0000000800 */
[----:B------:R-:W-:Y:S06]  /*108d0*/  @P4 STS [R230+0x9004], RZ ;  /* 0x009004ffe6004388 */ /* 0x000fec0000000800 */
[----:B------:R-:W-:Y:S01]  /*108e0*/  @P4 STS.64 [R230+0x9008], RZ ;  /* 0x009008ffe6004388 */ /* 0x000fe20000000a00 */
[----:B------:R-:W1:Y:S02]  /*108f0*/  S2R R101, SR_TID.X ;  /* 0x0000000000657919 */ /* 0x000e640000002100 */
[----:B-1----:R-:W-:Y:S05]  /*10900*/  IMAD.SHL.U32 R101, R101, 0x2, RZ ;  /* 0x0000000265657824 */ /* 0x002fea00078e00ff */
[----:B------:R-:W-:Y:S02]  /*10910*/  LOP3.LUT R101, R101, 0x6, RZ, 0xc0, !PT ;  /* 0x0000000665657812 */ /* 0x000fe400078ec0ff */
[----:B--2---:R-:W-:Y:S01]  /*10920*/  ISETP.GE.AND P2, PT, R4, UR8, PT ;  /* 0x0000000804007c0c */ /* 0x004fe2000bf46270 */
[----:B------:R-:W-:Y:S01]  /*10930*/  IMAD.U32 R4, RZ, RZ, UR9 ;  /* 0x00000009ff047e24 */ /* 0x000fe2000f8e00ff */
[----:B---3--:R-:W-:Y:S03]  /*10940*/  ISETP.GE.AND P1, PT, R2, UR8, PT ;  /* 0x0000000802007c0c */ /* 0x008fe6000bf26270 */
[----:B----4-:R-:W-:Y:S08]  /*10950*/  IMAD.WIDE.U32 R4, R4, UR28, R20 ;  /* 0x0000001c04047c25 */ /* 0x010ff0000f8e0014 */
[----:B------:R-:W1:Y:S01]  /*10960*/  @!P2 LDC.64 R12, c[0x0][0x220] ;  /* 0x00008800ff0cab82 */ /* 0x000e620000000a00 */
[----:B------:R-:W-:Y:S01]  /*10970*/  VIADD R2, R5, UR10 ;  /* 0x0000000a05027c36 */ /* 0x000fe20008000000 */
[C---:B------:R-:W-:Y:S04]  /*10980*/  @!P4 LEA R6, P0, R4.reuse, R6, 0x1 ;  /* 0x000000060406c211 */ /* 0x040fe800078008ff */
[C-C-:B------:R-:W-:Y:S02]  /*10990*/  @!P4 LEA.HI.X R7, R4.reuse, R0, R2.reuse, 0x1, P0 ;  /* 0x000000000407c211 */ /* 0x140fe400000f0c02 */
[----:B------:R-:W2:Y:S01]  /*109a0*/  @!P1 LDC.64 R10, c[0x0][0x220] ;  /* 0x00008800ff0a9b82 */ /* 0x000ea20000000a00 */
[C---:B------:R-:W-:Y:S02]  /*109b0*/  IADD3 R0, P5, R4.reuse, UR20, RZ ;  /* 0x0000001404007c10 */ /* 0x040fe4000ffbe0ff */
[----:B------:R-:W-:Y:S01]  /*109c0*/  @!PT LDS RZ, [RZ] ;  /* 0x00000000fffff984 */ /* 0x000fe20000000800 */
[----:B------:R-:W-:Y:S01]  /*109d0*/  @!PT LDS RZ, [RZ] ;  /* 0x00000000fffff984 */ /* 0x000fe20000000800 */
[----:B------:R-:W-:Y:S01]  /*109e0*/  @!PT LDS RZ, [RZ] ;  /* 0x00000000fffff984 */ /* 0x000fe20000000800 */
[----:B------:R3:W-:Y:S06]  /*109f0*/  @!P4 LDGSTS.E.BYPASS.LTC128B.128 [R230+0x9000], desc[UR22][R6.64] ;  /* 0x0900000006e6cfae */ /* 0x0007ec000b901d56 */
[----:B------:R-:W-:Y:S01]  /*10a00*/  @P2 STS.128 [R230+0xa000], RZ ;  /* 0x00a000ffe6002388 */ /* 0x000fe20000000c00 */
[----:B------:R-:W3:Y:S01]  /*10a10*/  @!P2 LDC.64 R14, c[0x0][0x220] ;  /* 0x00008800ff0eab82 */ /* 0x000ee20000000a00 */
[C---:B-1----:R-:W-:Y:S07]  /*10a20*/  @!P2 LEA R12, P3, R4.reuse, R12, 0x1 ;  /* 0x0000000c040ca211 */ /* 0x042fee00078608ff */
[----:B------:R-:W1:Y:S01]  /*10a30*/  @!P1 LDC.64 R16, c[0x0][0x220] ;  /* 0x00008800ff109b82 */ /* 0x000e620000000a00 */
[C-C-:B------:R-:W-:Y:S02]  /*10a40*/  @!P2 LEA.HI.X R13, R4.reuse, R13, R2.reuse, 0x1, P3 ;  /* 0x0000000d040da211 */ /* 0x140fe400018f0c02 */
[C---:B--2---:R-:W-:Y:S03]  /*10a50*/  @!P1 LEA R10, P0, R4.reuse, R10, 0x1 ;  /* 0x0000000a040a9211 */ /* 0x044fe600078008ff */
[----:B------:R-:W-:Y:S01]  /*10a60*/  @!PT LDS RZ, [RZ] ;  /* 0x00000000fffff984 */ /* 0x000fe20000000800 */
[----:B------:R-:W-:Y:S01]  /*10a70*/  @!PT LDS RZ, [RZ] ;  /* 0x00000000fffff984 */ /* 0x000fe20000000800 */
[----:B------:R-:W-:Y:S01]  /*10a80*/  @!PT LDS RZ, [RZ] ;  /* 0x00000000fffff984 */ /* 0x000fe20000000800 */
[----:B------:R-:W-:Y:S01]  /*10a90*/  @!P2 LDGSTS.E.BYPASS.LTC128B.128 [R230+0xa000], desc[UR22][R12.64+0x40] ;  /* 0x0a0000400ce6afae */ /* 0x000fe2000b901d56 */
[----:B------:R-:W-:Y:S05]  /*10aa0*/  @!P1 LEA.HI.X R11, R4, R11, R2, 0x1, P0 ;  /* 0x0000000b040b9211 */ /* 0x000fea00000f0c02 */
[----:B------:R-:W-:Y:S01]  /*10ab0*/  @P1 STS.128 [R230+0xb000], RZ ;  /* 0x00b000ffe6001388 */ /* 0x000fe20000000c00 */
[----:B------:R-:W-:Y:S02]  /*10ac0*/  IADD3.X R2, R2, UR16, RZ, P5, !PT ;  /* 0x0000001002027c10 */ /* 0x000fe4000affe4ff */
[C---:B------:R-:W-:Y:S03]  /*10ad0*/  @!P4 LEA R8, P5, R0.reuse, R8, 0x1 ;  /* 0x000000080008c211 */ /* 0x040fe600078a08ff */
[----:B------:R-:W-:Y:S01]  /*10ae0*/  @!PT LDS RZ, [RZ] ;  /* 0x00000000fffff984 */ /* 0x000fe20000000800 */
[----:B------:R-:W-:Y:S01]  /*10af0*/  @!PT LDS RZ, [RZ] ;  /* 0x00000000fffff984 */ /* 0x000fe20000000800 */
[----:B------:R-:W-:Y:S01]  /*10b00*/  @!PT LDS RZ, [RZ] ;  /* 0x00000000fffff984 */ /* 0x000fe20000000800 */
[----:B------:R-:W-:Y:S01]  /*10b10*/  @!P1 LDGSTS.E.BYPASS.LTC128B.128 [R230+0xb000], desc[UR22][R10.64+0x80] ;  /* 0x0b0000800ae69fae */ /* 0x000fe2000b901d56 */
[C---:B---3--:R-:W-:Y:S02]  /*10b20*/  @!P2 LEA R6, P3, R0.reuse, R14, 0x1 ;  /* 0x0000000e0006a211 */ /* 0x048fe400078608ff */
[C-C-:B------:R-:W-:Y:S03]  /*10b30*/  @!P4 LEA.HI.X R9, R0.reuse, R18, R2.reuse, 0x1, P5 ;  /* 0x000000120009c211 */ /* 0x140fe600028f0c02 */
[----:B------:R-:W-:Y:S01]  /*10b40*/  @P4 STS.128 [R230+0x9800], RZ ;  /* 0x009800ffe6004388 */ /* 0x000fe20000000c00 */
[C-C-:B------:R-:W-:Y:S05]  /*10b50*/  @!P2 LEA.HI.X R7, R0.reuse, R15, R2.reuse, 0x1, P3 ;  /* 0x0000000f0007a211 */ /* 0x140fea00018f0c02 */
[----:B------:R-:W-:Y:S01]  /*10b60*/  @!PT LDS RZ, [RZ] ;  /* 0x00000000fffff984 */ /* 0x000fe20000000800 */
[----:B------:R-:W-:Y:S01]  /*10b70*/  @!PT LDS RZ, [RZ] ;  /* 0x00000000fffff984 */ /* 0x000fe20000000800 */
[----:B------:R-:W-:Y:S01]  /*10b80*/  @!PT LDS RZ, [RZ] ;  /* 0x00000000fffff984 */ /* 0x000fe20000000800 */
[----:B------:R-:W-:Y:S01]  /*10b90*/  @!P4 LDGSTS.E.BYPASS.LTC128B.128 [R230+0x9800], desc[UR22][R8.64] ;  /* 0x0980000008e6cfae */ /* 0x000fe2000b901d56 */
[C---:B-1----:R-:W-:Y:S05]  /*10ba0*/  @!P1 LEA R4, P0, R0.reuse, R16, 0x1 ;  /* 0x0000001000049211 */ /* 0x042fea00078008ff */
[----:B------:R-:W-:Y:S01]  /*10bb0*/  @P2 STS.128 [R230+0xa800], RZ ;  /* 0x00a800ffe6002388 */ /* 0x000fe20000000c00 */
[----:B------:R-:W-:Y:S01]  /*10bc0*/  @!P1 LEA.HI.X R5, R0, R17, R2, 0x1, P0 ;  /* 0x0000001100059211 */ /* 0x000fe200000f0c02 */
[----:B------:R-:W-:Y:S04]  /*10bd0*/  IMAD.U32 R0, RZ, RZ, UR9 ;  /* 0x00000009ff007e24 */ /* 0x000fe8000f8e00ff */
[----:B------:R-:W-:Y:S01]  /*10be0*/  @!PT LDS RZ, [RZ] ;  /* 0x00000000fffff984 */ /* 0x000fe20000000800 */
[----:B------:R-:W-:Y:S01]  /*10bf0*/  @!PT LDS RZ, [RZ] ;  /* 0x00000000fffff984 */ /* 0x000fe20000000800 */
[----:B------:R-:W-:Y:S01]  /*10c00*/  @!PT LDS RZ, [RZ] ;  /* 0x00000000fffff984 */ /* 0x000fe20000000800 */
[----:B------:R-:W-:Y:S01]  /*10c10*/  @!P2 LDGSTS.E.BYPASS.LTC128B.128 [R230+0xa800], desc[UR22][R6.64+0x40] ;  /* 0x0a80004006e6afae */ /* 0x000fe2000b901d56 */
[----:B------:R-:W-:Y:S05]  /*10c20*/  IMAD R0, R0, 0x40, R101 ;  /* 0x0000004000007824 */ /* 0x000fea00078e0265 */
[----:B------:R-:W-:Y:S01]  /*10c30*/  @P1 STS.128 [R230+0xb800], RZ ;  /* 0x00b800ffe6001388 */ /* 0x000fe20000000c00 */
[C---:B------:R-:W-:Y:S01]  /*10c40*/  VIADD R2, R0.reuse, 0x1 ;  /* 0x0000000100027836 */ /* 0x040fe20000000000 */
[C---:B------:R-:W-:Y:S04]  /*10c50*/  ISETP.GE.AND P3, PT, R0.reuse, R233, PT ;  /* 0x000000e90000720c */ /* 0x040fe80003f66270 */
[----:B------:R-:W-:Y:S01]  /*10c60*/  @!PT LDS RZ, [RZ] ;  /* 0x00000000fffff984 */ /* 0x000fe20000000800 */
[----:B------:R-:W-:Y:S01]  /*10c70*/  @!PT LDS RZ, [RZ] ;  /* 0x00000000fffff984 */ /* 0x000fe20000000800 */
[----:B------:R-:W-:Y:S01]  /*10c80*/  @!PT LDS RZ, [RZ] ;  /* 0x00000000fffff984 */ /* 0x000fe20000000800 */
[----:B------:R1:W-:Y:S01]  /*10c90*/  @!P1 LDGSTS.E.BYPASS.LTC128B.128 [R230+0xb800], desc[UR22][R4.64+0x80] ;  /* 0x0b80008004e69fae */ /* 0x0003e2000b901d56 */
[C---:B------:R-:W-:Y:S02]  /*10ca0*/  ISETP.GE.AND P6, PT, R0.reuse, R234, PT ;  /* 0x000000ea0000720c */ /* 0x040fe40003fc6270 */
[C---:B------:R-:W-:Y:S03]  /*10cb0*/  ISETP.GE.OR P3, PT, R0.reuse, R237, !P3 ;  /* 0x000000ed0000720c */ /* 0x040fe60005f66670 */
[----:B------:R-:W-:Y:S01]  /*10cc0*/  LDSM.16.M88.4 R64, [R228] ;  /* 0x00000000e440783b */ /* 0x000fe20000000200 */
[----:B------:R-:W-:Y:S02]  /*10cd0*/  ISETP.GE.OR P6, PT, R0, R238, !P6 ;  /* 0x000000ee0000720c */ /* 0x000fe400077c6670 */
[C---:B------:R-:W-:Y:S02]  /*10ce0*/  ISETP.GE.AND P5, PT, R2.reuse, R234, PT ;  /* 0x000000ea0200720c */ /* 0x040fe40003fa6270 */
[C---:B------:R-:W-:Y:S01]  /*10cf0*/  ISETP.GE.AND P0, PT, R2.reuse, R233, PT ;  /* 0x000000e90200720c */ /* 0x040fe20003f06270 */
[----:B-----5:R-:W1:Y:S01]  /*10d00*/  LDSM.16.M88.4 R16, [R225+0x6000] ;  /* 0x00600000e110783b */ /* 0x020e620000000200 */
[C---:B------:R-:W-:Y:S02]  /*10d10*/  ISETP.GE.OR P5, PT, R2.reuse, R238, !P5 ;  /* 0x000000ee0200720c */ /* 0x040fe40006fa6670 */
[----:B------:R-:W-:Y:S03]  /*10d20*/  ISETP.GE.OR P0, PT, R2, R237, !P0 ;  /* 0x000000ed0200720c */ /* 0x000fe60004706670 */
[----:B------:R-:W2:Y:S06]  /*10d30*/  LDSM.16.M88.4 R60, [R228+0x1000] ;  /* 0x00100000e43c783b */ /* 0x000eac0000000200 */
[----:B------:R-:W3:Y:S06]  /*10d40*/  LDSM.16.M88.4 R32, [R225+0x6400] ;  /* 0x00640000e120783b */ /* 0x000eec0000000200 */
[----:B------:R-:W0:Y:S06]  /*10d50*/  LDGDEPBAR ;  /* 0x00000000000079af */ /* 0x000e2c0000000000 */
[----:B------:R-:W4:Y:S06]  /*10d60*/  LDSM.16.M88.4 R48, [R225+0x6800] ;  /* 0x00680000e130783b */ /* 0x000f2c0000000200 */
[----:B------:R-:W4:Y:S06]  /*10d70*/  LDSM.16.M88.4 R108, [R225+0x6c00] ;  /* 0x006c0000e16c783b */ /* 0x000f2c0000000200 */
        /* <DEDUP_REMOVED lines=14> */
[----:B------:R-:W-:Y:S01]  /*10e60*/  LDSM.16.M88.4 R204, [R228+0x3000] ;  /* 0x00300000e4cc783b */ /* 0x000fe20000000200 */
[C---:B------:R-:W-:Y:S05]  /*10e70*/  HMMA.16816.F32 R32, R64.reuse, R34, RZ ;  /* 0x000000224020723c */ /* 0x040fea00000018ff */
[----:B------:R-:W-:Y:S01]  /*10e80*/  LDSM.16.M88.4 R208, [R225+0x7400] ;  /* 0x00740000e1d0783b */ /* 0x000fe20000000200 */
[-C--:B----4-:R-:W-:Y:S05]  /*10e90*/  HMMA.16816.F32 R36, R64, R48.reuse, RZ ;  /* 0x000000304024723c */ /* 0x090fea00000018ff */
[----:B------:R-:W-:Y:S01]  /*10ea0*/  LDSM.16.M88.4 R212, [R225+0x7c00] ;  /* 0x007c0000e1d4783b */ /* 0x000fe20000000200 */
[C---:B------:R-:W-:Y:S05]  /*10eb0*/  HMMA.16816.F32 R40, R60.reuse, R48, RZ ;  /* 0x000000303c28723c */ /* 0x040fea00000018ff */
[----:B------:R-:W-:Y:S01]  /*10ec0*/  LDSM.16.M88.4 R216, [R229+0x4000] ;  /* 0x00400000e5d8783b */ /* 0x000fe20000000200 */
[-C--:B------:R-:W-:Y:S05]  /*10ed0*/  HMMA.16816.F32 R44, R60, R50.reuse, RZ ;  /* 0x000000323c2c723c */ /* 0x080fea00000018ff */
[----:B------:R-:W-:Y:S01]  /*10ee0*/  LDSM.16.M88.4 R220, [R227+0x8000] ;  /* 0x00800000e3dc783b */ /* 0x000fe20000000200 */
[C---:B------:R-:W-:Y:S06]  /*10ef0*/  HMMA.16816.F32 R48, R64.reuse, R50, RZ ;  /* 0x000000324030723c */ /* 0x040fec00000018ff */
[-C--:B------:R-:W-:Y:S06]  /*10f00*/  HMMA.16816.F32 R52, R64, R108.reuse, RZ ;  /* 0x0000006c4034723c */ /* 0x080fec00000018ff */
        /* <DEDUP_REMOVED lines=24> */
[----:B------:R-:W2:Y:S05]  /*11090*/  LDSM.16.M88.4 R176, [R229+0x2000] ;  /* 0x00200000e5b0783b */ /* 0x000eaa0000000200 */
[-C--:B----4-:R-:W-:Y:S01]  /*110a0*/  HMMA.16816.F32 R4, R108, R200.reuse, R4 ;  /* 0x000000c86c04723c */ /* 0x090fe20000001804 */
[----:B------:R-:W-:Y:S05]  /*110b0*/  LDSM.16.M88.4 R196, [R227+0x7c00] ;  /* 0x007c0000e3c4783b */ /* 0x000fea0000000200 */
        /* <DEDUP_REMOVED lines=14> */
[-C--:B------:R-:W-:Y:S06]  /*111a0*/  HMMA.16816.F32 R52, R108, R212.reuse, R52 ;  /* 0x000000d46c34723c */ /* 0x080fec0000001834 */
[C---:B------:R-:W-:Y:S06]  /*111b0*/  HMMA.16816.F32 R56, R204.reuse, R212, R56 ;  /* 0x000000d4cc38723c */ /* 0x040fec0000001838 */
[-C--:B------:R-:W-:Y:S01]  /*111c0*/  HMMA.16816.F32 R60, R204, R214.reuse, R60 ;  /* 0x000000d6cc3c723c */ /* 0x080fe2000000183c */
[----:B------:R-:W3:Y:S05]  /*111d0*/  LDSM.16.M88.4 R204, [R225+0x8000] ;  /* 0x00800000e1cc783b */ /* 0x000eea0000000200 */
[----:B------:R-:W-:Y:S01]  /*111e0*/  HMMA.16816.F32 R64, R108, R214, R64 ;  /* 0x000000d66c40723c */ /* 0x000fe20000001840 */
[----:B------:R-:W4:Y:S05]  /*111f0*/  LDSM.16.M88.4 R108, [R228+0x5000] ;  /* 0x00500000e46c783b */ /* 0x000f2a0000000200 */
[-C--:B--2---:R-:W-:Y:S01]  /*11200*/  HMMA.16816.F32 R4, R176, R184.reuse, R4 ;  /* 0x000000b8b004723c */ /* 0x084fe20000001804 */
[----:B------:R-:W-:Y:S05]  /*11210*/  LDSM.16.M88.4 R212, [R225+0x8c00] ;  /* 0x008c0000e1d4783b */ /* 0x000fea0000000200 */
[C---:B------:R-:W-:Y:S06]  /*11220*/  HMMA.16816.F32 R8, R188.reuse, R184, R8 ;  /* 0x000000b8bc08723c */ /* 0x040fec0000001808 */
[-C--:B------:R-:W-:Y:S06]  /*11230*/  HMMA.16816.F32 R12, R188, R186.reuse, R12 ;  /* 0x000000babc0c723c */ /* 0x080fec000000180c */
[C---:B------:R-:W-:Y:S01]  /*11240*/  HMMA.16816.F32 R16, R176.reuse, R186, R16 ;  /* 0x000000bab010723c */ /* 0x040fe20000001810 */
[----:B------:R-:W2:Y:S05]  /*11250*/  LDSM.16.M88.4 R184, [R225+0x8800] ;  /* 0x00880000e1b8783b */ /* 0x000eaa0000000200 */
[-C--:B------:R-:W-:Y:S06]  /*11260*/  HMMA.16816.F32 R20, R176, R192.reuse, R20 ;  /* 0x000000c0b014723c */ /* 0x080fec0000001814 */
[C---:B------:R-:W-:Y:S06]  /*11270*/  HMMA.16816.F32 R24, R188.reuse, R192, R24 ;  /* 0x000000c0bc18723c */ /* 0x040fec0000001818 */
[-C--:B------:R-:W-:Y:S06]  /*11280*/  HMMA.16816.F32 R28, R188, R194.reuse, R28 ;  /* 0x000000c2bc1c723c */ /* 0x080fec000000181c */
[C---:B------:R-:W-:Y:S06]  /*11290*/  HMMA.16816.F32 R32, R176.reuse, R194, R32 ;  /* 0x000000c2b020723c */ /* 0x040fec0000001820 */
[-C--:B-1----:R-:W-:Y:S06]  /*112a0*/  HMMA.16816.F32 R36, R176, R180.reuse, R36 ;  /* 0x000000b4b024723c */ /* 0x082fec0000001824 */
[C---:B------:R-:W-:Y:S06]  /*112b0*/  HMMA.16816.F32 R40, R188.reuse, R180, R40 ;  /* 0x000000b4bc28723c */ /* 0x040fec0000001828 */
[-C--:B------:R-:W-:Y:S06]  /*112c0*/  HMMA.16816.F32 R44, R188, R182.reuse, R44 ;  /* 0x000000b6bc2c723c */ /* 0x080fec000000182c */
[C---:B------:R-:W-:Y:S06]  /*112d0*/  HMMA.16816.F32 R48, R176.reuse, R182, R48 ;  /* 0x000000b6b030723c */ /* 0x040fec0000001830 */
[-C--:B------:R-:W-:Y:S06]  /*112e0*/  HMMA.16816.F32 R52, R176, R196.reuse, R52 ;  /* 0x000000c4b034723c */ /* 0x080fec0000001834 */
[C---:B------:R-:W-:Y:S06]  /*112f0*/  HMMA.16816.F32 R56, R188.reuse, R196, R56 ;  /* 0x000000c4bc38723c */ /* 0x040fec0000001838 */
[-C--:B------:R-:W-:Y:S06]  /*11300*/  HMMA.16816.F32 R60, R188, R198.reuse, R60 ;  /* 0x000000c6bc3c723c */ /* 0x080fec000000183c */
[----:B------:R-:W-:Y:S01]  /*11310*/  HMMA.16816.F32 R64, R176, R198, R64 ;  /* 0x000000c6b040723c */ /* 0x000fe20000001840 */
[----:B------:R-:W1:Y:S05]  /*11320*/  LDSM.16.M88.4 R176, [R229+0x5000] ;  /* 0x00500000e5b0783b */ /* 0x000e6a0000000200 */
[-C--:B---3--:R-:W-:Y:S06]  /*11330*/  HMMA.16816.F32 R4, R200, R204.reuse, R4 ;  /* 0x000000ccc804723c */ /* 0x088fec0000001804 */
[C---:B----4-:R-:W-:Y:S06]  /*11340*/  HMMA.16816.F32 R8, R108.reuse, R204, R8 ;  /* 0x000000cc6c08723c */ /* 0x050fec0000001808 */
[-C--:B------:R-:W-:Y:S06]  /*11350*/  HMMA.16816.F32 R12, R108, R206.reuse, R12 ;  /* 0x000000ce6c0c723c */ /* 0x080fec000000180c */
[C---:B------:R-:W-:Y:S06]  /*11360*/  HMMA.16816.F32 R16, R200.reuse, R206, R16 ;  /* 0x000000cec810723c */ /* 0x040fec0000001810 */
[-C--:B------:R-:W-:Y:S06]  /*11370*/  HMMA.16816.F32 R20, R200, R208.reuse, R20 ;  /* 0x000000d0c814723c */ /* 0x080fec0000001814 */
        /* <DEDUP_REMOVED lines=9> */
[-C--:B------:R-:W-:Y:S01]  /*11410*/  HMMA.16816.F32 R60, R108, R214.reuse, R60 ;  /* 0x000000d66c3c723c */ /* 0x080fe2000000183c */
[----:B------:R-:W2:Y:S05]  /*11420*/  LDSM.16.M88.4 R108, [R227+0x8400] ;  /* 0x00840000e36c783b */ /* 0x000eaa0000000200 */
[----:B------:R-:W-:Y:S06]  /*11430*/  HMMA.16816.F32 R64, R200, R214, R64 ;  /* 0x000000d6c840723c */ /* 0x000fec0000001840 */
[-C--:B------:R-:W-:Y:S06]  /*11440*/  HMMA.16816.F32 R4, R216, R220.reuse, R4 ;  /* 0x000000dcd804723c */ /* 0x080fec0000001804 */
[C---:B-1----:R-:W-:Y:S06]  /*11450*/  HMMA.16816.F32 R8, R176.reuse, R220, R8 ;  /* 0x000000dcb008723c */ /* 0x042fec0000001808 */
[-C--:B------:R-:W-:Y:S06]  /*11460*/  HMMA.16816.F32 R12, R176, R222.reuse, R12 ;  /* 0x000000deb00c723c */ /* 0x080fec000000180c */
[C---:B------:R-:W-:Y:S06]  /*11470*/  HMMA.16816.F32 R16, R216.reuse, R222, R16 ;  /* 0x000000ded810723c */ /* 0x040fec0000001810 */
[----:B------:R-:W-:Y:S01]  /*11480*/  FSEL R182, R4, -INF , !P6 ;  /* 0xff80000004b67808 */ /* 0x000fe20007000000 */
[----:B------:R-:W-:Y:S01]  /*11490*/  VIADD R4, R0, 0x8 ;  /* 0x0000000800047836 */ /* 0x000fe20000000000 */
[----:B------:R-:W-:Y:S02]  /*114a0*/  FSEL R183, R6, -INF , !P3 ;  /* 0xff80000006b77808 */ /* 0x000fe40005800000 */
[C---:B------:R-:W-:Y:S01]  /*114b0*/  ISETP.GE.AND P6, PT, R0.reuse, R232, PT ;  /* 0x000000e80000720c */ /* 0x040fe20003fc6270 */
[-C--:B--2---:R-:W-:Y:S03]  /*114c0*/  HMMA.16816.F32 R20, R216, R108.reuse, R20 ;  /* 0x0000006cd814723c */ /* 0x084fe60000001814 */
[C---:B------:R-:W-:Y:S02]  /*114d0*/  ISETP.GE.AND P3, PT, R0.reuse, R231, PT ;  /* 0x000000e70000720c */ /* 0x040fe40003f66270 */
[C---:B------:R-:W-:Y:S01]  /*114e0*/  ISETP.GE.OR P6, PT, R0.reuse, R236, !P6 ;  /* 0x000000ec0000720c */ /* 0x040fe200077c6670 */
[C---:B------:R-:W-:Y:S04]  /*114f0*/  HMMA.16816.F32 R24, R176.reuse, R108, R24 ;  /* 0x0000006cb018723c */ /* 0x040fe80000001818 */
[----:B------:R-:W-:Y:S02]  /*11500*/  ISETP.GE.OR P3, PT, R0, R235, !P3 ;  /* 0x000000eb0000720c */ /* 0x000fe40005f66670 */
[----:B------:R-:W-:Y:S01]  /*11510*/  FSEL R184, R8, -INF , !P6 ;  /* 0xff80000008b87808 */ /* 0x000fe20007000000 */
[----:B------:R-:W-:Y:S01]  /*11520*/  VIADD R8, R0, 0x10 ;  /* 0x0000001000087836 */ /* 0x000fe20000000000 */
[----:B------:R-:W-:Y:S01]  /*11530*/  FSEL R189, R10, -INF , !P3 ;  /* 0xff8000000abd7808 */ /* 0x000fe20005800000 */
[-C--:B------:R-:W-:Y:S03]  /*11540*/  HMMA.16816.F32 R28, R176, R110.reuse, R28 ;  /* 0x0000006eb01c723c */ /* 0x080fe6000000181c */
[C---:B------:R-:W-:Y:S02]  /*11550*/  ISETP.GE.AND P6, PT, R4.reuse, R232, PT ;  /* 0x000000e80400720c */ /* 0x040fe40003fc6270 */
[C---:B------:R-:W-:Y:S01]  /*11560*/  ISETP.GE.AND P3, PT, R4.reuse, R231, PT ;  /* 0x000000e70400720c */ /* 0x040fe20003f66270 */
[C---:B------:R-:W-:Y:S04]  /*11570*/  HMMA.16816.F32 R32, R216.reuse, R110, R32 ;  /* 0x0000006ed820723c */ /* 0x040fe80000001820 */
[C---:B------:R-:W-:Y:S02]  /*11580*/  ISETP.GE.OR P6, PT, R4.reuse, R236, !P6 ;  /* 0x000000ec0400720c */ /* 0x040fe400077c6670 */
[----:B------:R-:W-:Y:S02]  /*11590*/  ISETP.GE.OR P3, PT, R4, R235, !P3 ;  /* 0x000000eb0400720c */ /* 0x000fe40005f66670 */
[----:B------:R-:W-:Y:S02]  /*115a0*/  FSEL R185, R12, -INF , !P6 ;  /* 0xff8000000cb97808 */ /* 0x000fe40007000000 */
[----:B------:R-:W-:Y:S01]  /*115b0*/  ISETP.GE.AND P6, PT, R4, R234, PT ;  /* 0x000000ea0400720c */ /* 0x000fe20003fc6270 */
[----:B------:R-:W-:Y:S01]  /*115c0*/  VIADD R12, R0, 0x18 ;  /* 0x00000018000c7836 */ /* 0x000fe20000000000 */
[----:B------:R-:W-:Y:S02]  /*115d0*/  FSEL R190, R14, -INF , !P3 ;  /* 0xff8000000ebe7808 */ /* 0x000fe40005800000 */
[C---:B------:R-:W-:Y:S02]  /*115e0*/  ISETP.GE.AND P3, PT, R4.reuse, R233, PT ;  /* 0x000000e90400720c */ /* 0x040fe40003f66270 */
[----:B------:R-:W-:Y:S02]  /*115f0*/  FSEL R188, R5, -INF , !P5 ;  /* 0xff80000005bc7808 */ /* 0x000fe40006800000 */
[----:B------:R-:W-:Y:S02]  /*11600*/  FSEL R187, R7, -INF , !P0 ;  /* 0xff80000007bb7808 */ /* 0x000fe40004000000 */
[C---:B------:R-:W-:Y:S02]  /*11610*/  ISETP.GE.OR P6, PT, R4.reuse, R238, !P6 ;  /* 0x000000ee0400720c */ /* 0x040fe400077c6670 */
[----:B------:R-:W-:Y:S02]  /*11620*/  ISETP.GE.OR P3, PT, R4, R237, !P3 ;  /* 0x000000ed0400720c */ /* 0x000fe40005f66670 */
[C---:B------:R-:W-:Y:S01]  /*11630*/  ISETP.GE.AND P5, PT, R2.reuse, R232, PT ;  /* 0x000000e80200720c */ /* 0x040fe20003fa6270 */
[----:B------:R-:W1:Y:S01]  /*11640*/  LDSM.16.M88.4 R4, [R227+0x8800] ;  /* 0x00880000e304783b */ /* 0x000e620000000200 */
[C---:B------:R-:W-:Y:S02]  /*11650*/  ISETP.GE.AND P0, PT, R2.reuse, R231, PT ;  /* 0x000000e70200720c */ /* 0x040fe40003f06270 */
        /* <DEDUP_REMOVED lines=9> */
[C---:B------:R-:W-:Y:S02]  /*116f0*/  ISETP.GE.OR P6, PT, R8.reuse, R238, !P6 ;  /* 0x000000ee0800720c */ /* 0x040fe400077c6670 */
[----:B------:R-:W-:Y:S02]  /*11700*/  ISETP.GE.OR P3, PT, R8, R237, !P3 ;  /* 0x000000ed0800720c */ /* 0x000fe40005f66670 */
[----:B------:R-:W-:Y:S02]  /*11710*/  FSEL R194, R20, -INF , !P6 ;  /* 0xff80000014c27808 */ /* 0x000fe40007000000 */
[----:B------:R-:W-:Y:S02]  /*11720*/  FSEL R197, R22, -INF , !P3 ;  /* 0xff80000016c57808 */ /* 0x000fe40005800000 */
[C---:B------:R-:W-:Y:S02]  /*11730*/  ISETP.GE.AND P6, PT, R8.reuse, R232, PT ;  /* 0x000000e80800720c */ /* 0x040fe40003fc6270 */
[C---:B------:R-:W-:Y:S02]  /*11740*/  ISETP.GE.AND P3, PT, R8.reuse, R231, PT ;  /* 0x000000e70800720c */ /* 0x040fe40003f66270 */
[C---:B------:R-:W-:Y:S02]  /*11750*/  ISETP.GE.OR P6, PT, R8.reuse, R236, !P6 ;  /* 0x000000ec0800720c */ /* 0x040fe400077c6670 */
[----:B------:R-:W-:Y:S02]  /*11760*/  ISETP.GE.OR P3, PT, R8, R235, !P3 ;  /* 0x000000eb0800720c */ /* 0x000fe40005f66670 */
[C---:B------:R-:W-:Y:S01]  /*11770*/  ISETP.GE.AND P5, PT, R2.reuse, R232, PT ;  /* 0x000000e80200720c */ /* 0x040fe20003fa6270 */
[----:B------:R-:W2:Y:S01]  /*11780*/  LDSM.16.M88.4 R8, [R227+0x8c00] ;  /* 0x008c0000e308783b */ /* 0x000ea20000000200 */
[C---:B------:R-:W-:Y:S01]  /*11790*/  ISETP.GE.AND P0, PT, R2.reuse, R231, PT ;  /* 0x000000e70200720c */ /* 0x040fe20003f06270 */
[----:B------:R-:W-:Y:S04]  /*117a0*/  DEPBAR.LE SB0, 0x0 ;  /* 0x000080000000791a */ /* 0x000fe80000000000 */
[----:B------:R-:W-:Y:S01]  /*117b0*/  BAR.SYNC.DEFER_BLOCKING 0x0 ;  /* 0x0000000000007b1d */ /* 0x000fe20000010000 */
[C---:B------:R-:W-:Y:S01]  /*117c0*/  ISETP.GE.OR P5, PT, R2.reuse, R236, !P5 ;  /* 0x000000ec0200720c */ /* 0x040fe20006fa6670 */
[-C--:B-1----:R-:W-:Y:S05]  /*117d0*/  HMMA.16816.F32 R36, R216, R4.reuse, R36 ;  /* 0x00000004d824723c */ /* 0x082fea0000001824 */
[C---:B------:R-:W-:Y:S01]  /*117e0*/  ISETP.GE.OR P0, PT, R2.reuse, R235, !P0 ;  /* 0x000000eb0200720c */ /* 0x040fe20004706670 */
[C---:B------:R-:W-:Y:S05]  /*117f0*/  HMMA.16816.F32 R40, R176.reuse, R4, R40 ;  /* 0x00000004b028723c */ /* 0x040fea0000001828 */
[----:B------:R-:W-:Y:S01]  /*11800*/  FSEL R186, R13, -INF , !P5 ;  /* 0xff8000000dba7808 */ /* 0x000fe20006800000 */
[-C--:B------:R-:W-:Y:S03]  /*11810*/  HMMA.16816.F32 R44, R176, R6.reuse, R44 ;  /* 0x00000006b02c723c */ /* 0x080fe6000000182c */
[C---:B------:R-:W-:Y:S02]  /*11820*/  ISETP.GE.AND P5, PT, R2.reuse, R234, PT ;  /* 0x000000ea0200720c */ /* 0x040fe40003fa6270 */
[----:B------:R-:W-:Y:S01]  /*11830*/  FSEL R191, R15, -INF , !P0 ;  /* 0xff8000000fbf7808 */ /* 0x000fe20004000000 */
[C---:B------:R-:W-:Y:S04]  /*11840*/  HMMA.16816.F32 R48, R216.reuse, R6, R48 ;  /* 0x00000006d830723c */ /* 0x040fe80000001830 */
[----:B------:R-:W-:Y:S01]  /*11850*/  ISETP.GE.AND P0, PT, R2, R233, PT ;  /* 0x000000e90200720c */ /* 0x000fe20003f06270 */
[----:B------:R-:W-:Y:S01]  /*11860*/  VIADD R13, R0, 0x21 ;  /* 0x00000021000d7836 */ /* 0x000fe20000000000 */
[----:B------:R-:W-:Y:S01]  /*11870*/  ISETP.GE.OR P5, PT, R2, R238, !P5 ;  /* 0x000000ee0200720c */ /* 0x000fe20006fa6670 */
[----:B------:R-:W-:Y:S01]  /*11880*/  VIADD R7, R0, 0x29 ;  /* 0x0000002900077836 */ /* 0x000fe20000000000 */
[----:B------:R-:W-:Y:S03]  /*11890*/  ISETP.GE.OR P0, PT, R2, R237, !P0 ;  /* 0x000000ed0200720c */ /* 0x000fe60004706670 */
[----:B------:R-:W-:Y:S01]  /*118a0*/  FSEL R102, R17, -INF , !P5 ;  /* 0xff80000011667808 */ /* 0x000fe20006800000 */
[----:B------:R-:W-:Y:S01]  /*118b0*/  VIADD R2, R0, 0x11 ;  /* 0x0000001100027836 */ /* 0x000fe20000000000 */
[----:B------:R-:W-:Y:S01]  /*118c0*/  FSEL R181, R19, -INF , !P0 ;  /* 0xff80000013b57808 */ /* 0x000fe20004000000 */
[-C--:B--2---:R-:W-:Y:S03]  /*118d0*/  HMMA.16816.F32 R52, R216, R8.reuse, R52 ;  /* 0x00000008d834723c */ /* 0x084fe60000001834 */
[----:B------:R-:W-:Y:S01]  /*118e0*/  ISETP.GE.AND P5, PT, R2, R234, PT ;  /* 0x000000ea0200720c */ /* 0x000fe20003fa6270 */
[----:B------:R-:W-:Y:S01]  /*118f0*/  VIADD R5, R0, 0x31 ;  /* 0x0000003100057836 */ /* 0x000fe20000000000 */
[C---:B------:R-:W-:Y:S01]  /*11900*/  ISETP.GE.AND P0, PT, R2.reuse, R233, PT ;  /* 0x000000e90200720c */ /* 0x040fe20003f06270 */
[C---:B------:R-:W-:Y:S04]  /*11910*/  HMMA.16816.F32 R56, R176.reuse, R8, R56 ;  /* 0x00000008b038723c */ /* 0x040fe80000001838 */
[----:B------:R-:W-:Y:S01]  /*11920*/  ISETP.GE.OR P5, PT, R2, R238, !P5 ;  /* 0x000000ee0200720c */ /* 0x000fe20006fa6670 */
[----:B------:R-:W-:Y:S01]  /*11930*/  VIADD R6, R0, 0x30 ;  /* 0x0000003000067836 */ /* 0x000fe20000000000 */
[C---:B------:R-:W-:Y:S01]  /*11940*/  ISETP.GE.OR P0, PT, R2.reuse, R237, !P0 ;  /* 0x000000ed0200720c */ /* 0x040fe20004706670 */
[-C--:B------:R-:W-:Y:S04]  /*11950*/  HMMA.16816.F32 R60, R176, R10.reuse, R60 ;  /* 0x0000000ab03c723c */ /* 0x080fe8000000183c */
[----:B------:R-:W-:Y:S02]  /*11960*/  FSEL R196, R21, -INF , !P5 ;  /* 0xff80000015c47808 */ /* 0x000fe40006800000 */
[----:B------:R-:W-:Y:S01]  /*11970*/  FSEL R200, R23, -INF , !P0 ;  /* 0xff80000017c87808 */ /* 0x000fe20004000000 */
[----:B------:R-:W-:Y:S04]  /*11980*/  HMMA.16816.F32 R64, R216, R10, R64 ;  /* 0x0000000ad840723c */ /* 0x000fe80000001840 */
[C---:B------:R-:W-:Y:S02]  /*11990*/  ISETP.GE.AND P5, PT, R2.reuse, R232, PT ;  /* 0x000000e80200720c */ /* 0x040fe40003fa6270 */
[C---:B------:R-:W-:Y:S02]  /*119a0*/  ISETP.GE.AND P0, PT, R2.reuse, R231, PT ;  /* 0x000000e70200720c */ /* 0x040fe40003f06270 */
[C---:B------:R-:W-:Y:S02]  /*119b0*/  ISETP.GE.OR P5, PT, R2.reuse, R236, !P5 ;  /* 0x000000ec0200720c */ /* 0x040fe40006fa6670 */
[----:B------:R-:W-:Y:S01]  /*119c0*/  ISETP.GE.OR P0, PT, R2, R235, !P0 ;  /* 0x000000eb0200720c */ /* 0x000fe20004706670 */
[----:B------:R-:W-:Y:S01]  /*119d0*/  VIADD R2, R0, 0x19 ;  /* 0x0000001900027836 */ /* 0x000fe20000000000 */
[----:B------:R-:W-:Y:S02]  /*119e0*/  FSEL R204, R25, -INF , !P5 ;  /* 0xff80000019cc7808 */ /* 0x000fe40006800000 */
[----:B------:R-:W-:Y:S02]  /*119f0*/  FSEL R215, R27, -INF , !P0 ;  /* 0xff8000001bd77808 */ /* 0x000fe40004000000 */
[----:B------:R-:W-:Y:S02]  /*11a00*/  ISETP.GE.AND P0, PT, R2, R231, PT ;  /* 0x000000e70200720c */ /* 0x000fe40003f06270 */
[----:B------:R-:W-:Y:S02]  /*11a10*/  FSEL R202, R24, -INF , !P6 ;  /* 0xff80000018ca7808 */ /* 0x000fe40007000000 */
[CC--:B------:R-:W-:Y:S02]  /*11a20*/  ISETP.GE.AND P5, PT, R2.reuse, R232.reuse, PT ;  /* 0x000000e80200720c */ /* 0x0c0fe40003fa6270 */
[----:B------:R-:W-:Y:S02]  /*11a30*/  ISETP.GE.OR P0, PT, R2, R235, !P0 ;  /* 0x000000eb0200720c */ /* 0x000fe40004706670 */
[----:B------:R-:W-:Y:S02]  /*11a40*/  ISETP.GE.AND P6, PT, R12, R232, PT ;  /* 0x000000e80c00720c */ /* 0x000fe40003fc6270 */
[-C--:B------:R-:W-:Y:S02]  /*11a50*/  ISETP.GE.OR P5, PT, R2, R236.reuse, !P5 ;  /* 0x000000ec0200720c */ /* 0x080fe40006fa6670 */
[----:B------:R-:W-:Y:S02]  /*11a60*/  FSEL R220, R31, -INF , !P0 ;  /* 0xff8000001fdc7808 */ /* 0x000fe40004000000 */
[----:B------:R-:W-:Y:S02]  /*11a70*/  ISETP.GE.OR P6, PT, R12, R236, !P6 ;  /* 0x000000ec0c00720c */ /* 0x000fe400077c6670 */
[----:B------:R-:W-:Y:S02]  /*11a80*/  ISETP.GE.AND P0, PT, R2, R233, PT ;  /* 0x000000e90200720c */ /* 0x000fe40003f06270 */
[----:B------:R-:W-:Y:S02]  /*11a90*/  FSEL R212, R26, -INF , !P3 ;  /* 0xff8000001ad47808 */ /* 0x000fe40005800000 */
[----:B------:R-:W-:Y:S02]  /*11aa0*/  FSEL R205, R29, -INF , !P5 ;  /* 0xff8000001dcd7808 */ /* 0x000fe40006800000 */
[----:B------:R-:W-:Y:S02]  /*11ab0*/  ISETP.GE.AND P3, PT, R12, R231, PT ;  /* 0x000000e70c00720c */ /* 0x000fe40003f66270 */
[----:B------:R-:W-:Y:S02]  /*11ac0*/  FSEL R203, R28, -INF , !P6 ;  /* 0xff8000001ccb7808 */ /* 0x000fe40007000000 */
[CC--:B------:R-:W-:Y:S02]  /*11ad0*/  ISETP.GE.AND P5, PT, R2.reuse, R234.reuse, PT ;  /* 0x000000ea0200720c */ /* 0x0c0fe40003fa6270 */
[----:B------:R-:W-:Y:S02]  /*11ae0*/  ISETP.GE.OR P0, PT, R2, R237, !P0 ;  /* 0x000000ed0200720c */ /* 0x000fe40004706670 */
[C---:B------:R-:W-:Y:S02]  /*11af0*/  ISETP.GE.AND P6, PT, R12.reuse, R234, PT ;  /* 0x000000ea0c00720c */ /* 0x040fe40003fc6270 */
[----:B------:R-:W-:Y:S02]  /*11b00*/  ISETP.GE.OR P3, PT, R12, R235, !P3 ;  /* 0x000000eb0c00720c */ /* 0x000fe40005f66670 */
[-C--:B------:R-:W-:Y:S01]  /*11b10*/  ISETP.GE.OR P5, PT, R2, R238.reuse, !P5 ;  /* 0x000000ee0200720c */ /* 0x080fe20006fa6670 */
[----:B------:R-:W-:Y:S01]  /*11b20*/  VIADD R2, R0, 0x20 ;  /* 0x0000002000027836 */ /* 0x000fe20000000000 */
[----:B------:R-:W-:Y:S02]  /*11b30*/  FSEL R201, R35, -INF , !P0 ;  /* 0xff80000023c97808 */ /* 0x000fe40004000000 */
[----:B------:R-:W-:Y:S02]  /*11b40*/  ISETP.GE.OR P6, PT, R12, R238, !P6 ;  /* 0x000000ee0c00720c */ /* 0x000fe400077c6670 */
[-C--:B------:R-:W-:Y:S02]  /*11b50*/  ISETP.GE.AND P0, PT, R13, R233.reuse, PT ;  /* 0x000000e90d00720c */ /* 0x080fe40003f06270 */
[----:B------:R-:W-:Y:S02]  /*11b60*/  FSEL R211, R30, -INF , !P3 ;  /* 0xff8000001ed37808 */ /* 0x000fe40005800000 */
[----:B------:R-:W-:Y:S02]  /*11b70*/  ISETP.GE.AND P3, PT, R12, R233, PT ;  /* 0x000000e90c00720c */ /* 0x000fe40003f66270 */
[----:B------:R-:W-:Y:S02]  /*11b80*/  FSEL R195, R32, -INF , !P6 ;  /* 0xff80000020c37808 */ /* 0x000fe40007000000 */
[----:B------:R-:W-:Y:S02]  /*11b90*/  FSEL R198, R33, -INF , !P5 ;  /* 0xff80000021c67808 */ /* 0x000fe40006800000 */
[CC--:B------:R-:W-:Y:S02]  /*11ba0*/  ISETP.GE.OR P0, PT, R13.reuse, R237.reuse, !P0 ;  /* 0x000000ed0d00720c */ /* 0x0c0fe40004706670 */
[-C--:B------:R-:W-:Y:S02]  /*11bb0*/  ISETP.GE.AND P6, PT, R2, R234.reuse, PT ;  /* 0x000000ea0200720c */ /* 0x080fe40003fc6270 */
[----:B------:R-:W-:Y:S02]  /*11bc0*/  ISETP.GE.AND P5, PT, R13, R234, PT ;  /* 0x000000ea0d00720c */ /* 0x000fe40003fa6270 */
[----:B------:R-:W-:Y:S01]  /*11bd0*/  ISETP.GE.OR P3, PT, R12, R237, !P3 ;  /* 0x000000ed0c00720c */ /* 0x000fe20005f66670 */
[----:B------:R-:W-:Y:S01]  /*11be0*/  VIADD R12, R0, 0x28 ;  /* 0x00000028000c7836 */ /* 0x000fe20000000000 */
[----:B------:R-:W-:Y:S02]  /*11bf0*/  FSEL R240, R39, -INF , !P0 ;  /* 0xff80000027f07808 */ /* 0x000fe40004000000 */
[-C--:B------:R-:W-:Y:S02]  /*11c00*/  ISETP.GE.OR P6, PT, R2, R238.reuse, !P6 ;  /* 0x000000ee0200720c */ /* 0x080fe400077c6670 */
[----:B------:R-:W-:Y:S02]  /*11c10*/  ISETP.GE.OR P5, PT, R13, R238, !P5 ;  /* 0x000000ee0d00720c */ /* 0x000fe40006fa6670 */
[----:B------:R-:W-:Y:S02]  /*11c20*/  ISETP.GE.AND P0, PT, R7, R233, PT ;  /* 0x000000e90700720c */ /* 0x000fe40003f06270 */
[----:B------:R-:W-:Y:S02]  /*11c30*/  FSEL R222, R36, -INF , !P6 ;  /* 0xff80000024de7808 */ /* 0x000fe40007000000 */
[----:B------:R-:W-:Y:S02]  /*11c40*/  FSEL R221, R37, -INF , !P5 ;  /* 0xff80000025dd7808 */ /* 0x000fe40006800000 */
[C---:B------:R-:W-:Y:S02]  /*11c50*/  ISETP.GE.OR P0, PT, R7.reuse, R237, !P0 ;  /* 0x000000ed0700720c */ /* 0x040fe40004706670 */
[----:B------:R-:W-:Y:S02]  /*11c60*/  FSEL R199, R34, -INF , !P3 ;  /* 0xff80000022c77808 */ /* 0x000fe40005800000 */
[-C--:B------:R-:W-:Y:S02]  /*11c70*/  ISETP.GE.AND P6, PT, R12, R234.reuse, PT ;  /* 0x000000ea0c00720c */ /* 0x080fe40003fc6270 */
[----:B------:R-:W-:Y:S02]  /*11c80*/  ISETP.GE.AND P5, PT, R7, R234, PT ;  /* 0x000000ea0700720c */ /* 0x000fe40003fa6270 */
[-C--:B------:R-:W-:Y:S02]  /*11c90*/  ISETP.GE.AND P3, PT, R2, R233.reuse, PT ;  /* 0x000000e90200720c */ /* 0x080fe40003f66270 */
[----:B------:R-:W-:Y:S02]  /*11ca0*/  FSEL R243, R51, -INF , !P0 ;  /* 0xff80000033f37808 */ /* 0x000fe40004000000 */
[-C--:B------:R-:W-:Y:S02]  /*11cb0*/  ISETP.GE.OR P6, PT, R12, R238.reuse, !P6 ;  /* 0x000000ee0c00720c */ /* 0x080fe400077c6670 */
[----:B------:R-:W-:Y:S02]  /*11cc0*/  ISETP.GE.OR P5, PT, R7, R238, !P5 ;  /* 0x000000ee0700720c */ /* 0x000fe40006fa6670 */
[----:B------:R-:W-:Y:S02]  /*11cd0*/  ISETP.GE.AND P0, PT, R5, R233, PT ;  /* 0x000000e90500720c */ /* 0x000fe40003f06270 */
[-C--:B------:R-:W-:Y:S02]  /*11ce0*/  ISETP.GE.OR P3, PT, R2, R237.reuse, !P3 ;  /* 0x000000ed0200720c */ /* 0x080fe40005f66670 */
[----:B------:R-:W-:Y:S02]  /*11cf0*/  FSEL R239, R48, -INF , !P6 ;  /* 0xff80000030ef7808 */ /* 0x000fe40007000000 */
[----:B------:R-:W-:Y:S02]  /*11d00*/  FSEL R241, R49, -INF , !P5 ;  /* 0xff80000031f17808 */ /* 0x000fe40006800000 */
[C---:B------:R-:W-:Y:S02]  /*11d10*/  ISETP.GE.OR P0, PT, R5.reuse, R237, !P0 ;  /* 0x000000ed0500720c */ /* 0x040fe40004706670 */
[----:B------:R-:W-:Y:S02]  /*11d20*/  FSEL R223, R38, -INF , !P3 ;  /* 0xff80000026df7808 */ /* 0x000fe40005800000 */
[-C--:B------:R-:W-:Y:S02]  /*11d30*/  ISETP.GE.AND P6, PT, R6, R234.reuse, PT ;  /* 0x000000ea0600720c */ /* 0x080fe40003fc6270 */
[----:B------:R-:W-:Y:S02]  /*11d40*/  ISETP.GE.AND P5, PT, R5, R234, PT ;  /* 0x000000ea0500720c */ /* 0x000fe40003fa6270 */
[----:B------:R-:W-:Y:S02]  /*11d50*/  ISETP.GE.AND P3, PT, R12, R233, PT ;  /* 0x000000e90c00720c */ /* 0x000fe40003f66270 */
[----:B------:R-:W-:Y:S02]  /*11d60*/  FSEL R103, R55, -INF , !P0 ;  /* 0xff80000037677808 */ /* 0x000fe40004000000 */
[-C--:B------:R-:W-:Y:S02]  /*11d70*/  ISETP.GE.OR P6, PT, R6, R238.reuse, !P6 ;  /* 0x000000ee0600720c */ /* 0x080fe400077c6670 */
[----:B------:R-:W-:Y:S02]  /*11d80*/  ISETP.GE.OR P5, PT, R5, R238, !P5 ;  /* 0x000000ee0500720c */ /* 0x000fe40006fa6670 */
[----:B------:R-:W-:Y:S02]  /*11d90*/  PLOP3.LUT P0, PT, PT, PT, UP0, 0x80, 0x0 ;  /* 0x000000000000781c */ /* 0x000fe40003f0f008 */
[----:B------:R-:W-:Y:S02]  /*11da0*/  ISETP.GE.OR P3, PT, R12, R237, !P3 ;  /* 0x000000ed0c00720c */ /* 0x000fe40005f66670 */
[----:B------:R-:W-:Y:S02]  /*11db0*/  FSEL R252, R52, -INF , !P6 ;  /* 0xff80000034fc7808 */ /* 0x000fe40007000000 */
[----:B------:R-:W-:Y:S02]  /*11dc0*/  FSEL R105, R53, -INF , !P5 ;  /* 0xff80000035697808 */ /* 0x000fe40006800000 */
[----:B------:R-:W-:Y:S02]  /*11dd0*/  FSEL R242, R50, -INF , !P3 ;  /* 0xff80000032f27808 */ /* 0x000fe40005800000 */
[C---:B------:R-:W-:Y:S02]  /*11de0*/  ISETP.GE.AND P6, PT, R2.reuse, R232, PT ;  /* 0x000000e80200720c */ /* 0x040fe40003fc6270 */
[----:B------:R-:W-:Y:S02]  /*11df0*/  ISETP.GE.AND P5, PT, R2, R231, PT ;  /* 0x000000e70200720c */ /* 0x000fe40003fa6270 */
[----:B------:R-:W-:Y:S02]  /*11e00*/  ISETP.GE.AND P3, PT, R6, R233, PT ;  /* 0x000000e90600720c */ /* 0x000fe40003f66270 */
[C---:B------:R-:W-:Y:S02]  /*11e10*/  ISETP.GE.OR P6, PT, R2.reuse, R236, !P6 ;  /* 0x000000ec0200720c */ /* 0x040fe400077c6670 */
[----:B------:R-:W-:Y:S01]  /*11e20*/  ISETP.GE.OR P5, PT, R2, R235, !P5 ;  /* 0x000000eb0200720c */ /* 0x000fe20006fa6670 */
[----:B------:R-:W-:Y:S01]  /*11e30*/  VIADD R2, R0, 0x38 ;  /* 0x0000003800027836 */ /* 0x000fe20000000000 */
[----:B------:R-:W-:Y:S01]  /*11e40*/  ISETP.GE.OR P3, PT, R6, R237, !P3 ;  /* 0x000000ed0600720c */ /* 0x000fe20005f66670 */
[----:B------:R-:W-:Y:S03]  /*11e50*/  VIADD R0, R0, 0x39 ;  /* 0x0000003900007836 */ /* 0x000fe60000000000 */
[----:B------:R-:W-:Y:S02]  /*11e60*/  FSEL R104, R54, -INF , !P3 ;  /* 0xff80000036687808 */ /* 0x000fe40005800000 */
[----:B------:R-:W-:Y:S01]  /*11e70*/  ISETP.GE.AND P3, PT, R2, R234, PT ;  /* 0x000000ea0200720c */ /* 0x000fe20003f66270 */
[----:B------:R-:W-:Y:S01]  /*11e80*/  @!UPT UIADD3 URZ, URZ, URZ, URZ ;  /* 0x0000003f3f3ff290 */ /* 0x000fe2000fffe03f */
[----:B------:R-:W-:Y:S11]  /*11e90*/  @P0 BRA `(.L_x_235) ;  /* 0xffffffe400440947 */ /* 0x000ff6000383ffff */
.L_x_234:
[----:B------:R-:W-:Y:S01]  /*11ea0*/  FMNMX.FTZ R8, R182, R3, !PT ;  /* 0x00000003b6087209 */ /* 0x000fe20007810000 */
[----:B--2---:R-:W-:Y:S01]  /*11eb0*/  LDSM.16.MT88.4 R20, [R224+0x9000] ;  /* 0x00900000e014783b */ /* 0x004fe20000004200 */
[----:B------:R-:W-:Y:S01]  /*11ec0*/  FMNMX.FTZ R4, R183, R100, !PT ;  /* 0x00000064b7047209 */ /* 0x000fe20007810000 */
[----:B------:R-:W-:Y:S01]  /*11ed0*/  UISETP.GT.AND UP0, UPT, UR9, UR12, UPT ;  /* 0x0000000c0900728c */ /* 0x000fe2000bf04270 */
[----:B------:R-:W-:Y:S01]  /*11ee0*/  FMNMX.FTZ R8, R188, R8, !PT ;  /* 0x00000008bc087209 */ /* 0x000fe20007810000 */
[----:B------:R-:W-:Y:S01]  /*11ef0*/  UMOV UR17, UR9 ;  /* 0x0000000900117c82 */ /* 0x000fe20008000000 */
[----:B------:R-:W-:Y:S02]  /*11f00*/  FMNMX.FTZ R4, R187, R4, !PT ;  /* 0x00000004bb047209 */ /* 0x000fe40007810000 */
[----:B------:R-:W-:Y:S01]  /*11f10*/  FMNMX.FTZ R8, R101, R8, !PT ;  /* 0x0000000865087209 */ /* 0x000fe20007810000 */
[----:B------:R-:W-:Y:S01]  /*11f20*/  LDSM.16.MT88.4 R36, [R226+0x9000] ;  /* 0x00900000e224783b */ /* 0x000fe20000004200 */
[----:B------:R-:W-:Y:S02]  /*11f30*/  FMNMX.FTZ R4, R180, R4, !PT ;  /* 0x00000004b4047209 */ /* 0x000fe40007810000 */
[----:B------:R-:W-:Y:S02]  /*11f40*/  FMNMX.FTZ R8, R102, R8, !PT ;  /* 0x0000000866087209 */ /* 0x000fe40007810000 */
[----:B------:R-:W-:Y:S02]  /*11f50*/  FMNMX.FTZ R4, R181, R4, !PT ;  /* 0x00000004b5047209 */ /* 0x000fe40007810000 */
[----:B------:R-:W-:Y:S01]  /*11f60*/  FMNMX.FTZ R8, R194, R8, !PT ;  /* 0x00000008c2087209 */ /* 0x000fe20007810000 */
[----:B------:R-:W-:Y:S01]  /*11f70*/  LDSM.16.MT88.4 R52, [R224+0xa000] ;  /* 0x00a00000e034783b */ /* 0x000fe20000004200 */
[----:B------:R-:W-:Y:S02]  /*11f80*/  ISETP.GE.AND P1, PT, R13, R232, PT ;  /* 0x000000e80d00720c */ /* 0x000fe40003f26270 */
[----:B------:R-:W-:Y:S02]  /*11f90*/  FMNMX.FTZ R8, R196, R8, !PT ;  /* 0x00000008c4087209 */ /* 0x000fe40007810000 */
[----:B------:R-:W-:Y:S02]  /*11fa0*/  FMNMX.FTZ R4, R197, R4, !PT ;  /* 0x00000004c5047209 */ /* 0x000fe40007810000 */
[----:B------:R-:W-:Y:S02]  /*11fb0*/  FMNMX.FTZ R8, R195, R8, !PT ;  /* 0x00000008c3087209 */ /* 0x000fe40007810000 */
[----:B------:R-:W-:Y:S02]  /*11fc0*/  ISETP.GE.OR P1, PT, R13, R236, !P1 ;  /* 0x000000ec0d00720c */ /* 0x000fe40004f26670 */
[----:B------:R-:W-:Y:S02]  /*11fd0*/  FMNMX.FTZ R9, R198, R8, !PT ;  /* 0x00000008c6097209 */ /* 0x000fe40007810000 */
[----:B------:R-:W-:Y:S02]  /*11fe0*/  ISETP.GE.OR P3, PT, R2, R238, !P3 ;  /* 0x000000ee0200720c */ /* 0x000fe40005f66670 */
[----:B------:R-:W-:Y:S02]  /*11ff0*/  FMNMX.FTZ R9, R222, R9, !PT ;  /* 0x00000009de097209 */ /* 0x000fe40007810000 */
[----:B------:R-:W-:Y:S02]  /*12000*/  FMNMX.FTZ R4, R200, R4, !PT ;  /* 0x00000004c8047209 */ /* 0x000fe40007810000 */
[----:B------:R-:W-:Y:S02]  /*12010*/  FMNMX.FTZ R9, R221, R9, !PT ;  /* 0x00000009dd097209 */ /* 0x000fe40007810000 */
[----:B------:R-:W-:Y:S02]  /*12020*/  FSEL R213, R40, -INF , !P6 ;  /* 0xff80000028d57808 */ /* 0x000fe40007000000 */
[----:B------:R-:W-:Y:S02]  /*12030*/  FSEL R214, R41, -INF , !P1 ;  /* 0xff80000029d67808 */ /* 0x000fe40004800000 */
[----:B------:R-:W-:Y:S02]  /*12040*/  FSEL R248, R64, -INF , !P3 ;  /* 0xff80000040f87808 */ /* 0x000fe40005800000 */
[C---:B------:R-:W-:Y:S02]  /*12050*/  ISETP.GE.AND P6, PT, R7.reuse, R232, PT ;  /* 0x000000e80700720c */ /* 0x040fe40003fc6270 */
[----:B------:R-:W-:Y:S02]  /*12060*/  ISETP.GE.AND P1, PT, R7, R231, PT ;  /* 0x000000e70700720c */ /* 0x000fe40003f26270 */
[----:B------:R-:W-:Y:S02]  /*12070*/  FMNMX.FTZ R4, R199, R4, !PT ;  /* 0x00000004c7047209 */ /* 0x000fe40007810000 */
[----:B------:R-:W-:Y:S02]  /*12080*/  ISETP.GE.AND P3, PT, R2, R233, PT ;  /* 0x000000e90200720c */ /* 0x000fe40003f66270 */
[----:B------:R-:W-:Y:S02]  /*12090*/  FMNMX.FTZ R8, R184, R106, !PT ;  /* 0x0000006ab8087209 */ /* 0x000fe40007810000 */
[----:B------:R-:W-:Y:S02]  /*120a0*/  FMNMX.FTZ R9, R239, R9, !PT ;  /* 0x00000009ef097209 */ /* 0x000fe40007810000 */
[C---:B------:R-:W-:Y:S02]  /*120b0*/  ISETP.GE.OR P1, PT, R7.reuse, R235, !P1 ;  /* 0x000000eb0700720c */ /* 0x040fe40004f26670 */
[----:B------:R-:W-:Y:S02]  /*120c0*/  ISETP.GE.OR P6, PT, R7, R236, !P6 ;  /* 0x000000ec0700720c */ /* 0x000fe400077c6670 */
[----:B------:R-:W-:Y:S02]  /*120d0*/  FMNMX.FTZ R4, R201, R4, !PT ;  /* 0x00000004c9047209 */ /* 0x000fe40007810000 */
[----:B------:R-:W-:Y:S02]  /*120e0*/  ISETP.GE.OR P3, PT, R2, R237, !P3 ;  /* 0x000000ed0200720c */ /* 0x000fe40005f66670 */
[----:B------:R-:W-:Y:S02]  /*120f0*/  FMNMX.FTZ R7, R192, R8, !PT ;  /* 0x00000008c0077209 */ /* 0x000fe40007810000 */
[----:B------:R-:W-:Y:S02]  /*12100*/  FMNMX.FTZ R8, R241, R9, !PT ;  /* 0x00000009f1087209 */ /* 0x000fe40007810000 */
[----:B------:R-:W-:Y:S02]  /*12110*/  FMNMX.FTZ R4, R223, R4, !PT ;  /* 0x00000004df047209 */ /* 0x000fe40007810000 */
[----:B------:R-:W-:Y:S02]  /*12120*/  FSEL R250, R66, -INF , !P3 ;  /* 0xff80000042fa7808 */ /* 0x000fe40005800000 */
[----:B------:R-:W-:Y:S02]  /*12130*/  ISETP.GE.AND P2, PT, R0, R234, PT ;  /* 0x000000ea0000720c */ /* 0x000fe40003f46270 */
[----:B------:R-:W-:Y:S02]  /*12140*/  MOV R64, R105 ;  /* 0x0000006900407202 */ /* 0x000fe40000000f00 */
[----:B------:R-:W-:Y:S02]  /*12150*/  FMNMX.FTZ R8, R252, R8, !PT ;  /* 0x00000008fc087209 */ /* 0x000fe40007810000 */
[----:B------:R-:W-:Y:S02]  /*12160*/  ISETP.GE.AND P3, PT, R12, R232, PT ;  /* 0x000000e80c00720c */ /* 0x000fe40003f66270 */
[----:B------:R-:W-:Y:S02]  /*12170*/  FMNMX.FTZ R4, R240, R4, !PT ;  /* 0x00000004f0047209 */ /* 0x000fe40007810000 */
[----:B------:R-:W-:Y:S02]  /*12180*/  ISETP.GE.OR P2, PT, R0, R238, !P2 ;  /* 0x000000ee0000720c */ /* 0x000fe40005746670 */
[----:B------:R-:W-:Y:S02]  /*12190*/  FMNMX.FTZ R8, R64, R8, !PT ;  /* 0x0000000840087209 */ /* 0x000fe40007810000 */
[----:B------:R-:W-:Y:S02]  /*121a0*/  ISETP.GE.OR P3, PT, R12, R236, !P3 ;  /* 0x000000ec0c00720c */ /* 0x000fe40005f66670 */
[----:B------:R-:W-:Y:S02]  /*121b0*/  FMNMX.FTZ R7, R185, R7, !PT ;  /* 0x00000007b9077209 */ /* 0x000fe40007810000 */
[----:B------:R-:W-:Y:S02]  /*121c0*/  FMNMX.FTZ R4, R242, R4, !PT ;  /* 0x00000004f2047209 */ /* 0x000fe40007810000 */
[----:B------:R-:W-:Y:S02]  /*121d0*/  FSEL R249, R65, -INF , !P2 ;  /* 0xff80000041f97808 */ /* 0x000fe40005000000 */
[----:B------:R-:W-:Y:S02]  /*121e0*/  FSEL R210, R44, -INF , !P3 ;  /* 0xff8000002cd27808 */ /* 0x000fe40005800000 */
[----:B------:R-:W-:Y:S02]  /*121f0*/  FMNMX.FTZ R8, R248, R8, !PT ;  /* 0x00000008f8087209 */ /* 0x000fe40007810000 */
[----:B------:R-:W-:Y:S02]  /*12200*/  FSEL R216, R42, -INF , !P5 ;  /* 0xff8000002ad87808 */ /* 0x000fe40006800000 */
[C---:B------:R-:W-:Y:S02]  /*12210*/  ISETP.GE.AND P5, PT, R6.reuse, R232, PT ;  /* 0x000000e80600720c */ /* 0x040fe40003fa6270 */
[----:B------:R-:W-:Y:S02]  /*12220*/  ISETP.GE.AND P3, PT, R6, R231, PT ;  /* 0x000000e70600720c */ /* 0x000fe40003f66270 */
[----:B------:R-:W-:Y:S02]  /*12230*/  FMNMX.FTZ R7, R186, R7, !PT ;  /* 0x00000007ba077209 */ /* 0x000fe40007810000 */
[----:B------:R-:W-:Y:S02]  /*12240*/  MOV R65, R104 ;  /* 0x0000006800417202 */ /* 0x000fe40000000f00 */
[----:B------:R-:W-:Y:S02]  /*12250*/  FMNMX.FTZ R4, R243, R4, !PT ;  /* 0x00000004f3047209 */ /* 0x000fe40007810000 */
[----:B------:R-:W-:Y:S02]  /*12260*/  FMNMX.FTZ R9, R249, R8, !PT ;  /* 0x00000008f9097209 */ /* 0x000fe40007810000 */
[C---:B------:R-:W-:Y:S02]  /*12270*/  ISETP.GE.OR P5, PT, R6.reuse, R236, !P5 ;  /* 0x000000ec0600720c */ /* 0x040fe40006fa6670 */
[----:B------:R-:W-:Y:S01]  /*12280*/  ISETP.GE.OR P3, PT, R6, R235, !P3 ;  /* 0x000000eb0600720c */ /* 0x000fe20005f66670 */
[----:B------:R-:W1:Y:S01]  /*12290*/  SHFL.BFLY PT, R105, R9, 0x2, 0x1f ;  /* 0x0c401f0009697f89 */ /* 0x000e6200000e0000 */
[----:B------:R-:W-:Y:S02]  /*122a0*/  FMNMX.FTZ R7, R202, R7, !PT ;  /* 0x00000007ca077209 */ /* 0x000fe40007810000 */
[----:B------:R-:W-:Y:S02]  /*122b0*/  ISETP.GE.AND P2, PT, R0, R233, PT ;  /* 0x000000e90000720c */ /* 0x000fe40003f46270 */
[----:B------:R-:W-:Y:S02]  /*122c0*/  MOV R66, R103 ;  /* 0x0000006700427202 */ /* 0x000fe40000000f00 */
[----:B------:R-:W-:Y:S02]  /*122d0*/  FMNMX.FTZ R6, R65, R4, !PT ;  /* 0x0000000441067209 */ /* 0x000fe40007810000 */
[----:B------:R-:W-:Y:S02]  /*122e0*/  FMNMX.FTZ R7, R204, R7, !PT ;  /* 0x00000007cc077209 */ /* 0x000fe40007810000 */
[----:B------:R-:W-:Y:S02]  /*122f0*/  ISETP.GE.OR P2, PT, R0, R237, !P2 ;  /* 0x000000ed0000720c */ /* 0x000fe40005746670 */
[----:B------:R-:W-:Y:S02]  /*12300*/  FMNMX.FTZ R8, R66, R6, !PT ;  /* 0x0000000642087209 */ /* 0x000fe40007810000 */
[----:B------:R-:W-:Y:S02]  /*12310*/  FMNMX.FTZ R6, R203, R7, !PT ;  /* 0x00000007cb067209 */ /* 0x000fe40007810000 */
[----:B------:R-:W-:Y:S02]  /*12320*/  FSEL R251, R67, -INF , !P2 ;  /* 0xff80000043fb7808 */ /* 0x000fe40005000000 */
[----:B------:R-:W-:Y:S02]  /*12330*/  FMNMX.FTZ R7, R250, R8, !PT ;  /* 0x00000008fa077209 */ /* 0x000fe40007810000 */
[----:B------:R-:W-:Y:S02]  /*12340*/  FMNMX.FTZ R4, R189, R107, !PT ;  /* 0x0000006bbd047209 */ /* 0x000fe40007810000 */
[----:B------:R-:W-:Y:S02]  /*12350*/  FMNMX.FTZ R7, R251, R7, !PT ;  /* 0x00000007fb077209 */ /* 0x000fe40007810000 */
[----:B------:R-:W-:Y:S02]  /*12360*/  FMNMX.FTZ R4, R193, R4, !PT ;  /* 0x00000004c1047209 */ /* 0x000fe40007810000 */
[----:B------:R-:W-:Y:S01]  /*12370*/  FMNMX.FTZ R6, R205, R6, !PT ;  /* 0x00000006cd067209 */ /* 0x000fe20007810000 */
[----:B------:R-:W2:Y:S01]  /*12380*/  SHFL.BFLY PT, R104, R7, 0x2, 0x1f ;  /* 0x0c401f0007687f89 */ /* 0x000ea200000e0000 */
[----:B------:R-:W-:Y:S02]  /*12390*/  FMNMX.FTZ R4, R190, R4, !PT ;  /* 0x00000004be047209 */ /* 0x000fe40007810000 */
[----:B------:R-:W-:Y:S02]  /*123a0*/  FMNMX.FTZ R6, R213, R6, !PT ;  /* 0x00000006d5067209 */ /* 0x000fe40007810000 */
[----:B------:R-:W-:Y:S02]  /*123b0*/  FMNMX.FTZ R4, R191, R4, !PT ;  /* 0x00000004bf047209 */ /* 0x000fe40007810000 */
[----:B------:R-:W-:Y:S02]  /*123c0*/  FMNMX.FTZ R103, R214, R6, !PT ;  /* 0x00000006d6677209 */ /* 0x000fe40007810000 */
[----:B------:R-:W-:Y:S02]  /*123d0*/  FMNMX.FTZ R4, R212, R4, !PT ;  /* 0x00000004d4047209 */ /* 0x000fe40007810000 */
[----:B------:R-:W-:Y:S02]  /*123e0*/  ISETP.GE.AND P0, PT, R13, R231, PT ;  /* 0x000000e70d00720c */ /* 0x000fe40003f06270 */
[----:B------:R-:W-:Y:S02]  /*123f0*/  FMNMX.FTZ R4, R215, R4, !PT ;  /* 0x00000004d7047209 */ /* 0x000fe40007810000 */
[----:B------:R-:W-:Y:S02]  /*12400*/  ISETP.GE.OR P0, PT, R13, R235, !P0 ;  /* 0x000000eb0d00720c */ /* 0x000fe40004706670 */
[----:B------:R-:W-:Y:S02]  /*12410*/  FMNMX.FTZ R4, R211, R4, !PT ;  /* 0x00000004d3047209 */ /* 0x000fe40007810000 */
[----:B------:R-:W-:Y:S02]  /*12420*/  FSEL R207, R43, -INF , !P0 ;  /* 0xff8000002bcf7808 */ /* 0x000fe40004000000 */
[----:B------:R-:W-:Y:S02]  /*12430*/  FMNMX.FTZ R4, R220, R4, !PT ;  /* 0x00000004dc047209 */ /* 0x000fe40007810000 */
[----:B------:R-:W-:Y:S02]  /*12440*/  FSEL R219, R58, -INF , !P3 ;  /* 0xff8000003adb7808 */ /* 0x000fe40005800000 */
[----:B-1----:R-:W-:Y:S02]  /*12450*/  FMNMX.FTZ R105, R9, R105, !PT ;  /* 0x0000006909697209 */ /* 0x002fe40007810000 */
[----:B------:R-:W-:Y:S02]  /*12460*/  FMNMX.FTZ R4, R216, R4, !PT ;  /* 0x00000004d8047209 */ /* 0x000fe40007810000 */
[----:B--2---:R-:W-:Y:S01]  /*12470*/  FMNMX.FTZ R104, R7, R104, !PT ;  /* 0x0000006807687209 */ /* 0x004fe20007810000 */
[----:B------:R-:W1:Y:S01]  /*12480*/  SHFL.BFLY PT, R6, R105, 0x1, 0x1f ;  /* 0x0c201f0069067f89 */ /* 0x000e6200000e0000 */
[----:B------:R-:W-:Y:S02]  /*12490*/  FMNMX.FTZ R7, R207, R4, !PT ;  /* 0x00000004cf077209 */ /* 0x000fe40007810000 */
[----:B------:R-:W-:Y:S05]  /*124a0*/  FSEL R209, R45, -INF , !P6 ;  /* 0xff8000002dd17808 */ /* 0x000fea0007000000 */
[----:B------:R-:W2:Y:S01]  /*124b0*/  SHFL.BFLY PT, R4, R104, 0x1, 0x1f ;  /* 0x0c201f0068047f89 */ /* 0x000ea200000e0000 */
[C---:B------:R-:W-:Y:S02]  /*124c0*/  ISETP.GE.AND P2, PT, R12.reuse, R231, PT ;  /* 0x000000e70c00720c */ /* 0x040fe40003f46270 */
[C---:B------:R-:W-:Y:S02]  /*124d0*/  ISETP.GE.AND P6, PT, R5.reuse, R232, PT ;  /* 0x000000e80500720c */ /* 0x040fe40003fc6270 */
[----:B------:R-:W-:Y:S02]  /*124e0*/  ISETP.GE.OR P2, PT, R12, R235, !P2 ;  /* 0x000000eb0c00720c */ /* 0x000fe40005746670 */
[----:B------:R-:W-:Y:S02]  /*124f0*/  ISETP.GE.OR P6, PT, R5, R236, !P6 ;  /* 0x000000ec0500720c */ /* 0x000fe400077c6670 */
[----:B------:R-:W-:Y:S02]  /*12500*/  FSEL R206, R46, -INF , !P2 ;  /* 0xff8000002ece7808 */ /* 0x000fe40005000000 */
[----:B------:R-:W-:Y:S02]  /*12510*/  FSEL R244, R57, -INF , !P6 ;  /* 0xff80000039f47808 */ /* 0x000fe40007000000 */
[----:B------:R-:W-:Y:S02]  /*12520*/  ISETP.GE.AND P6, PT, R2, R232, PT ;  /* 0x000000e80200720c */ /* 0x000fe40003fc6270 */
[----:B------:R-:W-:Y:S02]  /*12530*/  FSEL R217, R56, -INF , !P5 ;  /* 0xff80000038d97808 */ /* 0x000fe40006800000 */
[----:B------:R-:W-:Y:S02]  /*12540*/  ISETP.GE.AND P5, PT, R5, R231, PT ;  /* 0x000000e70500720c */ /* 0x000fe40003fa6270 */
[----:B------:R-:W-:Y:S02]  /*12550*/  FSEL R208, R47, -INF , !P1 ;  /* 0xff8000002fd07808 */ /* 0x000fe40004800000 */
[----:B-1----:R-:W-:Y:S02]  /*12560*/  FMNMX.FTZ R105, R105, R6, !PT ;  /* 0x0000000669697209 */ /* 0x002fe40007810000 */
[----:B------:R-:W-:Y:S02]  /*12570*/  FMNMX.FTZ R7, R206, R7, !PT ;  /* 0x00000007ce077209 */ /* 0x000fe40007810000 */
[C---:B------:R-:W-:Y:S01]  /*12580*/  FSETP.NEU.FTZ.AND P3, PT, R105.reuse, -INF , PT ;  /* 0xff8000006900780b */ /* 0x040fe20003f7d000 */
[----:B------:R-:W-:Y:S01]  /*12590*/  FMUL.FTZ R109, R105, UR4 ;  /* 0x00000004696d7c20 */ /* 0x000fe20008410000 */
[----:B--2---:R-:W-:Y:S02]  /*125a0*/  FMNMX.FTZ R104, R104, R4, !PT ;  /* 0x0000000468687209 */ /* 0x004fe40007810000 */
[----:B------:R-:W-:Y:S02]  /*125b0*/  ISETP.GE.OR P6, PT, R2, R236, !P6 ;  /* 0x000000ec0200720c */ /* 0x000fe400077c6670 */
[----:B------:R-:W-:Y:S01]  /*125c0*/  FSEL R109, R109, RZ, P3 ;  /* 0x000000ff6d6d7208 */ /* 0x000fe20001800000 */
[----:B------:R-:W-:Y:S01]  /*125d0*/  FMUL.FTZ R110, R104, UR4 ;  /* 0x00000004686e7c20 */ /* 0x000fe20008410000 */
[----:B------:R-:W-:Y:S02]  /*125e0*/  ISETP.GE.AND P0, PT, R2, R231, PT ;  /* 0x000000e70200720c */ /* 0x000fe40003f06270 */
[----:B------:R-:W-:Y:S01]  /*125f0*/  FMNMX.FTZ R103, R210, R103, !PT ;  /* 0x00000067d2677209 */ /* 0x000fe20007810000 */
[--C-:B------:R-:W-:Y:S01]  /*12600*/  FFMA.FTZ R4, R182, UR4, -R109.reuse ;  /* 0x00000004b6047c23 */ /* 0x100fe2000801086d */
[----:B------:R-:W-:Y:S02]  /*12610*/  ISETP.GE.OR P5, PT, R5, R235, !P5 ;  /* 0x000000eb0500720c */ /* 0x000fe40006fa6670 */
[----:B------:R-:W-:Y:S01]  /*12620*/  FMNMX.FTZ R7, R208, R7, !PT ;  /* 0x00000007d0077209 */ /* 0x000fe20007810000 */
[----:B------:R1:W-:Y:S01]  /*12630*/  MUFU.EX2 R17, R4 ;  /* 0x0000000400117308 */ /* 0x0003e20000000800 */
[----:B------:R-:W-:Y:S02]  /*12640*/  FSEL R218, R60, -INF , !P6 ;  /* 0xff8000003cda7808 */ /* 0x000fe40007000000 */
[C---:B------:R-:W-:Y:S02]  /*12650*/  ISETP.GE.AND P6, PT, R0.reuse, R232, PT ;  /* 0x000000e80000720c */ /* 0x040fe40003fc6270 */
[----:B------:R-:W-:Y:S02]  /*12660*/  ISETP.GE.AND P1, PT, R0, R231, PT ;  /* 0x000000e70000720c */ /* 0x000fe40003f26270 */
[----:B------:R-:W-:Y:S02]  /*12670*/  FMNMX.FTZ R103, R209, R103, !PT ;  /* 0x00000067d1677209 */ /* 0x000fe40007810000 */
[----:B------:R-:W-:Y:S02]  /*12680*/  ISETP.GE.OR P0, PT, R2, R235, !P0 ;  /* 0x000000eb0200720c */ /* 0x000fe40004706670 */
[----:B------:R-:W-:Y:S02]  /*12690*/  FSEL R245, R59, -INF , !P5 ;  /* 0xff8000003bf57808 */ /* 0x000fe40006800000 */
[----:B------:R-:W-:Y:S02]  /*126a0*/  FMNMX.FTZ R2, R219, R7, !PT ;  /* 0x00000007db027209 */ /* 0x000fe40007810000 */
[----:B------:R-:W-:Y:S01]  /*126b0*/  FMNMX.FTZ R103, R217, R103, !PT ;  /* 0x00000067d9677209 */ /* 0x000fe20007810000 */
[--C-:B-1----:R-:W-:Y:S01]  /*126c0*/  FFMA.FTZ R4, R188, UR4, -R109.reuse ;  /* 0x00000004bc047c23 */ /* 0x102fe2000801086d */
[C---:B------:R-:W-:Y:S02]  /*126d0*/  ISETP.GE.OR P6, PT, R0.reuse, R236, !P6 ;  /* 0x000000ec0000720c */ /* 0x040fe400077c6670 */
[----:B------:R-:W-:Y:S01]  /*126e0*/  ISETP.GE.OR P1, PT, R0, R235, !P1 ;  /* 0x000000eb0000720c */ /* 0x000fe20004f26670 */
[----:B------:R1:W-:Y:S01]  /*126f0*/  MUFU.EX2 R15, R4 ;  /* 0x00000004000f7308 */ /* 0x0003e20000000800 */
[----:B------:R-:W-:Y:S02]  /*12700*/  FMNMX.FTZ R0, R245, R2, !PT ;  /* 0x00000002f5007209 */ /* 0x000fe40007810000 */
[----:B------:R-:W-:Y:S02]  /*12710*/  FSEL R247, R62, -INF , !P0 ;  /* 0xff8000003ef77808 */ /* 0x000fe40004000000 */
[----:B------:R-:W-:Y:S02]  /*12720*/  FMNMX.FTZ R103, R244, R103, !PT ;  /* 0x00000067f4677209 */ /* 0x000fe40007810000 */
[----:B------:R-:W-:Y:S02]  /*12730*/  FSEL R108, R63, -INF , !P1 ;  /* 0xff8000003f6c7808 */ /* 0x000fe40004800000 */
[----:B------:R-:W-:Y:S02]  /*12740*/  FSETP.NEU.FTZ.AND P2, PT, R104, -INF , PT ;  /* 0xff8000006800780b */ /* 0x000fe40003f5d000 */
[----:B------:R-:W-:Y:S02]  /*12750*/  FMNMX.FTZ R0, R247, R0, !PT ;  /* 0x00000000f7007209 */ /* 0x000fe40007810000 */
[----:B------:R-:W-:Y:S02]  /*12760*/  FSEL R246, R61, -INF , !P6 ;  /* 0xff8000003df67808 */ /* 0x000fe40007000000 */
[----:B------:R-:W-:Y:S02]  /*12770*/  FMNMX.FTZ R103, R218, R103, !PT ;  /* 0x00000067da677209 */ /* 0x000fe40007810000 */
[----:B------:R-:W-:Y:S02]  /*12780*/  FSEL R110, R110, RZ, P2 ;  /* 0x000000ff6e6e7208 */ /* 0x000fe40001000000 */
[----:B------:R-:W-:Y:S02]  /*12790*/  FMNMX.FTZ R0, R108, R0, !PT ;  /* 0x000000006c007209 */ /* 0x000fe40007810000 */
[----:B------:R-:W-:Y:S01]  /*127a0*/  FMNMX.FTZ R103, R246, R103, !PT ;  /* 0x00000067f6677209 */ /* 0x000fe20007810000 */
[--C-:B-1----:R-:W-:Y:S01]  /*127b0*/  FFMA.FTZ R4, R183, UR4, -R110.reuse ;  /* 0x00000004b7047c23 */ /* 0x102fe2000801086e */
[--C-:B------:R-:W-:Y:S01]  /*127c0*/  FFMA.FTZ R60, R201, UR4, -R110.reuse ;  /* 0x00000004c93c7c23 */ /* 0x100fe2000801086e */
[----:B------:R-:W1:Y:S02]  /*127d0*/  SHFL.BFLY PT, R2, R0, 0x2, 0x1f ;  /* 0x0c401f0000027f89 */ /* 0x000e6400000e0000 */
[----:B------:R2:W-:Y:S06]  /*127e0*/  MUFU.EX2 R188, R4 ;  /* 0x0000000400bc7308 */ /* 0x0005ec0000000800 */
[----:B------:R-:W3:Y:S01]  /*127f0*/  SHFL.BFLY PT, R5, R103, 0x2, 0x1f ;  /* 0x0c401f0067057f89 */ /* 0x000ee200000e0000 */
[--C-:B--2---:R-:W-:Y:S04]  /*12800*/  FFMA.FTZ R4, R187, UR4, -R110.reuse ;  /* 0x00000004bb047c23 */ /* 0x104fe8000801086e */
[----:B------:R2:W-:Y:S01]  /*12810*/  MUFU.EX2 R10, R4 ;  /* 0x00000004000a7308 */ /* 0x0005e20000000800 */
[----:B-1----:R-:W-:Y:S01]  /*12820*/  FMNMX.FTZ R0, R0, R2, !PT ;  /* 0x0000000200007209 */ /* 0x002fe20007810000 */
[--C-:B------:R-:W-:Y:S01]  /*12830*/  FFMA.FTZ R2, R101, UR4, -R109.reuse ;  /* 0x0000000465027c23 */ /* 0x100fe2000801086d */
[----:B---3--:R-:W-:Y:S07]  /*12840*/  FMNMX.FTZ R103, R103, R5, !PT ;  /* 0x0000000567677209 */ /* 0x008fee0007810000 */
[----:B------:R1:W-:Y:S01]  /*12850*/  MUFU.EX2 R67, R2 ;  /* 0x0000000200437308 */ /* 0x0003e20000000800 */
[----:B------:R-:W3:Y:S01]  /*12860*/  SHFL.BFLY PT, R5, R103, 0x1, 0x1f ;  /* 0x0c201f0067057f89 */ /* 0x000ee200000e0000 */
[----:B--2---:R-:W-:Y:S08]  /*12870*/  FFMA.FTZ R4, R102, UR4, -R109 ;  /* 0x0000000466047c23 */ /* 0x004ff0000801086d */
[----:B------:R2:W4:Y:S01]  /*12880*/  MUFU.EX2 R13, R4 ;  /* 0x00000004000d7308 */ /* 0x0005220000000800 */
[----:B-1----:R-:W1:Y:S01]  /*12890*/  SHFL.BFLY PT, R2, R0, 0x1, 0x1f ;  /* 0x0c201f0000027f89 */ /* 0x002e6200000e0000 */
[----:B---3--:R-:W-:Y:S04]  /*128a0*/  FMNMX.FTZ R103, R103, R5, !PT ;  /* 0x0000000567677209 */ /* 0x008fe80007810000 */
[C---:B------:R-:W-:Y:S01]  /*128b0*/  FSETP.NEU.FTZ.AND P1, PT, R103.reuse, -INF , PT ;  /* 0xff8000006700780b */ /* 0x040fe20003f3d000 */
[----:B------:R-:W-:Y:S01]  /*128c0*/  FMUL.FTZ R111, R103, UR4 ;  /* 0x00000004676f7c20 */ /* 0x000fe20008410000 */
[--C-:B--2---:R-:W-:Y:S01]  /*128d0*/  FFMA.FTZ R4, R180, UR4, -R110.reuse ;  /* 0x00000004b4047c23 */ /* 0x104fe2000801086e */
[----:B----4-:R-:W-:Y:S03]  /*128e0*/  F2FP.F16.F32.PACK_AB R178, R13, R67 ;  /* 0x000000430db2723e */ /* 0x010fe600000000ff */
[----:B------:R-:W-:Y:S01]  /*128f0*/  FSEL R111, R111, RZ, P1 ;  /* 0x000000ff6f6f7208 */ /* 0x000fe20000800000 */
[----:B------:R2:W-:Y:S01]  /*12900*/  MUFU.EX2 R187, R4 ;  /* 0x0000000400bb7308 */ /* 0x0005e20000000800 */
[----:B-1----:R-:W-:Y:S03]  /*12910*/  FMNMX.FTZ R102, R0, R2, !PT ;  /* 0x0000000200667209 */ /* 0x002fe60007810000 */
[--C-:B------:R-:W-:Y:S01]  /*12920*/  FFMA.FTZ R0, R192, UR4, -R111.reuse ;  /* 0x00000004c0007c23 */ /* 0x100fe2000801086f */
[--C-:B------:R-:W-:Y:S01]  /*12930*/  FFMA.FTZ R2, R186, UR4, -R111.reuse ;  /* 0x00000004ba027c23 */ /* 0x100fe2000801086f */
[----:B------:R-:W-:Y:S04]  /*12940*/  FSETP.NEU.FTZ.AND P0, PT, R102, -INF , PT ;  /* 0xff8000006600780b */ /* 0x000fe80003f1d000 */
[----:B------:R1:W-:Y:S01]  /*12950*/  MUFU.EX2 R16, R0 ;  /* 0x0000000000107308 */ /* 0x0003e20000000800 */
[----:B--2---:R-:W-:Y:S09]  /*12960*/  FFMA.FTZ R4, R181, UR4, -R110 ;  /* 0x00000004b5047c23 */ /* 0x004ff2000801086e */
[----:B------:R-:W-:Y:S10]  /*12970*/  MUFU.EX2 R2, R2 ;  /* 0x0000000200027308 */ /* 0x000ff40000000800 */
[----:B------:R2:W-:Y:S01]  /*12980*/  MUFU.EX2 R11, R4 ;  /* 0x00000004000b7308 */ /* 0x0005e20000000800 */
[--C-:B-1----:R-:W-:Y:S01]  /*12990*/  FFMA.FTZ R0, R185, UR4, -R111.reuse ;  /* 0x00000004b9007c23 */ /* 0x102fe2000801086f */
[----:B------:R-:W-:Y:S08]  /*129a0*/  MOV R185, R17 ;  /* 0x0000001100b97202 */ /* 0x000ff00000000f00 */
[----:B------:R-:W1:Y:S01]  /*129b0*/  MUFU.EX2 R0, R0 ;  /* 0x0000000000007308 */ /* 0x000e620000000800 */
[----:B--2---:R-:W-:Y:S01]  /*129c0*/  FFMA.FTZ R4, R184, UR4, -R111 ;  /* 0x00000004b8047c23 */ /* 0x004fe2000801086f */
[----:B------:R-:W-:Y:S08]  /*129d0*/  FMUL.FTZ R184, R102, UR4 ;  /* 0x0000000466b87c20 */ /* 0x000ff00008410000 */
[----:B------:R-:W2:Y:S01]  /*129e0*/  MUFU.EX2 R14, R4 ;  /* 0x00000004000e7308 */ /* 0x000ea20000000800 */
[----:B------:R-:W-:Y:S02]  /*129f0*/  FSEL R184, R184, RZ, P0 ;  /* 0x000000ffb8b87208 */ /* 0x000fe40000000000 */
[----:B-1----:R-:W-:Y:S03]  /*12a00*/  MOV R186, R0 ;  /* 0x0000000000ba7202 */ /* 0x002fe60000000f00 */
[--C-:B------:R-:W-:Y:S04]  /*12a10*/  FFMA.FTZ R0, R189, UR4, -R184.reuse ;  /* 0x00000004bd007c23 */ /* 0x100fe800080108b8 */
[----:B------:R1:W-:Y:S02]  /*12a20*/  MUFU.EX2 R63, R0 ;  /* 0x00000000003f7308 */ /* 0x0003e40000000800 */
[--C-:B-1----:R-:W-:Y:S01]  /*12a30*/  FFMA.FTZ R0, R193, UR4, -R184.reuse ;  /* 0x00000004c1007c23 */ /* 0x102fe200080108b8 */
[----:B------:R-:W-:Y:S07]  /*12a40*/  MOV R193, R16 ;  /* 0x0000001000c17202 */ /* 0x000fee0000000f00 */
[----:B------:R1:W3:Y:S01]  /*12a50*/  MUFU.EX2 R192, R0 ;  /* 0x0000000000c07308 */ /* 0x0002e20000000800 */
[----:B--2---:R-:W-:Y:S01]  /*12a60*/  F2FP.F16.F32.PACK_AB R180, R193, R14 ;  /* 0x0000000ec1b4723e */ /* 0x004fe200000000ff */
[--C-:B-1----:R-:W-:Y:S01]  /*12a70*/  FFMA.FTZ R0, R190, UR4, -R184.reuse ;  /* 0x00000004be007c23 */ /* 0x102fe200080108b8 */
[----:B------:R-:W-:Y:S01]  /*12a80*/  MOV R190, R2 ;  /* 0x0000000200be7202 */ /* 0x000fe20000000f00 */
[----:B------:R-:W-:Y:S01]  /*12a90*/  FFMA.FTZ R2, R191, UR4, -R184 ;  /* 0x00000004bf027c23 */ /* 0x000fe200080108b8 */
[----:B------:R-:W-:Y:S05]  /*12aa0*/  IMAD.MOV.U32 R191, RZ, RZ, R15 ;  /* 0x000000ffffbf7224 */ /* 0x000fea00078e000f */
[----:B------:R1:W-:Y:S01]  /*12ab0*/  MUFU.EX2 R189, R0 ;  /* 0x0000000000bd7308 */ /* 0x0003e20000000800 */
[----:B------:R-:W-:Y:S02]  /*12ac0*/  F2FP.F16.F32.PACK_AB R182, R190, R186 ;  /* 0x000000babeb6723e */ /* 0x000fe400000000ff */
[----:B---3--:R-:W-:Y:S02]  /*12ad0*/  F2FP.F16.F32.PACK_AB R181, R192, R63 ;  /* 0x0000003fc0b5723e */ /* 0x008fe400000000ff */
[----:B------:R-:W-:Y:S05]  /*12ae0*/  F2FP.F16.F32.PACK_AB R176, R191, R185 ;  /* 0x000000b9bfb0723e */ /* 0x000fea00000000ff */
[----:B------:R2:W3:Y:S01]  /*12af0*/  MUFU.EX2 R62, R2 ;  /* 0x00000002003e7308 */ /* 0x0004e20000000800 */
[----:B-1----:R-:W-:Y:S05]  /*12b00*/  FSEL R0, R105, RZ, P3 ;  /* 0x000000ff69007208 */ /* 0x002fea0001800000 */
[----:B------:R-:W-:Y:S01]  /*12b10*/  FADD.FTZ R0, -R0, R3 ;  /* 0x0000000300007221 */ /* 0x000fe20000010100 */
[----:B--2---:R-:W-:Y:S03]  /*12b20*/  FSEL R2, R104, RZ, P2 ;  /* 0x000000ff68027208 */ /* 0x004fe60001000000 */
[----:B------:R-:W-:Y:S01]  /*12b30*/  FMUL.FTZ R3, R0, UR4 ;  /* 0x0000000400037c20 */ /* 0x000fe20008410000 */
[----:B------:R-:W-:Y:S02]  /*12b40*/  FSEL R0, R103, RZ, P1 ;  /* 0x000000ff67007208 */ /* 0x000fe40000800000 */
[----:B---3--:R-:W-:Y:S01]  /*12b50*/  F2FP.F16.F32.PACK_AB R183, R62, R189 ;  /* 0x000000bd3eb7723e */ /* 0x008fe200000000ff */
[----:B------:R-:W-:Y:S01]  /*12b60*/  FADD.FTZ R2, -R2, R100 ;  /* 0x0000006402027221 */ /* 0x000fe20000010100 */
[----:B------:R1:W2:Y:S03]  /*12b70*/  MUFU.EX2 R101, R3 ;  /* 0x0000000300657308 */ /* 0x0002a60000000800 */
[----:B------:R-:W-:Y:S07]  /*12b80*/  FMUL.FTZ R2, R2, UR4 ;  /* 0x0000000402027c20 */ /* 0x000fee0008410000 */
[----:B------:R3:W4:Y:S01]  /*12b90*/  MUFU.EX2 R100, R2 ;  /* 0x0000000200647308 */ /* 0x0007220000000800 */
[----:B-1----:R-:W-:Y:S01]  /*12ba0*/  FADD.FTZ R3, -R0, R106 ;  /* 0x0000006a00037221 */ /* 0x002fe20000010100 */
[----:B------:R-:W-:Y:S01]  /*12bb0*/  FSEL R0, R102, RZ, P0 ;  /* 0x000000ff66007208 */ /* 0x000fe20000000000 */
[C---:B--2---:R-:W-:Y:S01]  /*12bc0*/  FMUL.FTZ R4, R101.reuse, R116 ;  /* 0x0000007465047220 */ /* 0x044fe20000410000 */
[----:B------:R-:W-:Y:S01]  /*12bd0*/  MOV R106, R11 ;  /* 0x0000000b006a7202 */ /* 0x000fe20000000f00 */
[C---:B------:R-:W-:Y:S01]  /*12be0*/  FMUL.FTZ R5, R101.reuse, R117 ;  /* 0x0000007565057220 */ /* 0x040fe20000410000 */
[----:B------:R-:W-:Y:S01]  /*12bf0*/  FMUL.FTZ R16, R101, R124 ;  /* 0x0000007c65107220 */ /* 0x000fe20000410000 */
[----:B------:R-:W-:Y:S01]  /*12c00*/  FADD.FTZ R0, -R0, R107 ;  /* 0x0000006b00007221 */ /* 0x000fe20000010100 */
[----:B------:R-:W-:Y:S01]  /*12c10*/  MOV R107, R10 ;  /* 0x0000000a006b7202 */ /* 0x000fe20000000f00 */
[----:B---3--:R-:W-:Y:S01]  /*12c20*/  FMUL.FTZ R2, R3, UR4 ;  /* 0x0000000403027c20 */ /* 0x008fe20008410000 */
[--C-:B------:R-:W-:Y:S01]  /*12c30*/  FFMA.FTZ R3, R194, UR4, -R109.reuse ;  /* 0x00000004c2037c23 */ /* 0x100fe2000801086d */
[----:B------:R-:W-:Y:S01]  /*12c40*/  FMUL.FTZ R0, R0, UR4 ;  /* 0x0000000400007c20 */ /* 0x000fe20008410000 */
[C---:B----4-:R-:W-:Y:S01]  /*12c50*/  FMUL.FTZ R6, R100.reuse, R118 ;  /* 0x0000007664067220 */ /* 0x050fe20000410000 */
[----:B------:R-:W-:Y:S01]  /*12c60*/  FMUL.FTZ R7, R100, R119 ;  /* 0x0000007764077220 */ /* 0x000fe20000410000 */
[----:B------:R1:W-:Y:S01]  /*12c70*/  MUFU.EX2 R61, R3 ;  /* 0x00000003003d7308 */ /* 0x0003e20000000800 */
[----:B------:R-:W-:Y:S01]  /*12c80*/  F2FP.F16.F32.PACK_AB R177, R107, R188 ;  /* 0x000000bc6bb1723e */ /* 0x000fe200000000ff */
[C---:B------:R-:W-:Y:S01]  /*12c90*/  FMUL.FTZ R17, R101.reuse, R125 ;  /* 0x0000007d65117220 */ /* 0x040fe20000410000 */
[----:B------:R-:W-:Y:S01]  /*12ca0*/  F2FP.F16.F32.PACK_AB R179, R106, R187 ;  /* 0x000000bb6ab3723e */ /* 0x000fe200000000ff */
[----:B------:R-:W-:Y:S01]  /*12cb0*/  LDSM.16.MT88.4 R116, [R224+0xb000] ;  /* 0x00b00000e074783b */ /* 0x000fe20000004200 */
[C---:B------:R-:W-:Y:S01]  /*12cc0*/  FMUL.FTZ R18, R100.reuse, R126 ;  /* 0x0000007e64127220 */ /* 0x040fe20000410000 */
[C---:B------:R-:W-:Y:S01]  /*12cd0*/  FMUL.FTZ R19, R100.reuse, R127 ;  /* 0x0000007f64137220 */ /* 0x040fe20000410000 */
[C---:B------:R-:W-:Y:S03]  /*12ce0*/  FMUL.FTZ R49, R101.reuse, R153 ;  /* 0x0000009965317220 */ /* 0x040fe60000410000 */
[----:B------:R-:W2:Y:S01]  /*12cf0*/  MUFU.EX2 R2, R2 ;  /* 0x0000000200027308 */ /* 0x000ea20000000800 */
[----:B------:R-:W-:Y:S01]  /*12d00*/  FMUL.FTZ R50, R100, R154 ;  /* 0x0000009a64327220 */ /* 0x000fe20000410000 */
[-C--:B------:R-:W-:Y:S01]  /*12d10*/  HMMA.16816.F32 R4, R176, R20.reuse, R4 ;  /* 0x00000014b004723c */ /* 0x080fe20000001804 */
[----:B------:R-:W-:Y:S01]  /*12d20*/  PLOP3.LUT P0, PT, PT, PT, UP0, 0x80, 0x0 ;  /* 0x000000000000781c */ /* 0x000fe20003f0f008 */
[----:B------:R-:W-:Y:S03]  /*12d30*/  LDSM.16.MT88.4 R124, [R226+0x9400] ;  /* 0x00940000e27c783b */ /* 0x000fe60000004200 */
[C---:B------:R-:W-:Y:S03]  /*12d40*/  FMUL.FTZ R48, R101.reuse, R152 ;  /* 0x0000009865307220 */ /* 0x040fe60000410000 */
[----:B------:R-:W3:Y:S03]  /*12d50*/  MUFU.EX2 R0, R0 ;  /* 0x0000000000007308 */ /* 0x000ee60000000800 */
[----:B-1----:R-:W-:Y:S01]  /*12d60*/  FFMA.FTZ R3, R196, UR4, -R109 ;  /* 0x00000004c4037c23 */ /* 0x002fe2000801086d */
[C---:B------:R-:W-:Y:S01]  /*12d70*/  FMUL.FTZ R32, R101.reuse, R136 ;  /* 0x0000008865207220 */ /* 0x040fe20000410000 */
[C---:B------:R-:W-:Y:S01]  /*12d80*/  FMUL.FTZ R34, R100.reuse, R138 ;  /* 0x0000008a64227220 */ /* 0x040fe20000410000 */
[----:B------:R-:W-:Y:S01]  /*12d90*/  MOV R138, R192 ;  /* 0x000000c0008a7202 */ /* 0x000fe20000000f00 */
[C---:B------:R-:W-:Y:S01]  /*12da0*/  FMUL.FTZ R33, R101.reuse, R137 ;  /* 0x0000008965217220 */ /* 0x040fe20000410000 */
[----:B------:R-:W-:Y:S01]  /*12db0*/  FMUL.FTZ R35, R100, R139 ;  /* 0x0000008b64237220 */ /* 0x000fe20000410000 */
[C---:B--2---:R-:W-:Y:S01]  /*12dc0*/  FMUL.FTZ R12, R2.reuse, R120 ;  /* 0x00000078020c7220 */ /* 0x044fe20000410000 */
[----:B------:R-:W-:Y:S01]  /*12dd0*/  MOV R120, R13 ;  /* 0x0000000d00787202 */ /* 0x000fe20000000f00 */
[C---:B------:R-:W-:Y:S01]  /*12de0*/  FMUL.FTZ R13, R2.reuse, R121 ;  /* 0x00000079020d7220 */ /* 0x040fe20000410000 */
[----:B------:R-:W-:Y:S01]  /*12df0*/  MOV R121, R14 ;  /* 0x0000000e00797202 */ /* 0x000fe20000000f00 */
[C---:B------:R-:W-:Y:S01]  /*12e00*/  FMUL.FTZ R8, R2.reuse, R112 ;  /* 0x0000007002087220 */ /* 0x040fe20000410000 */
[C---:B------:R-:W-:Y:S01]  /*12e10*/  FMUL.FTZ R9, R2.reuse, R113 ;  /* 0x0000007102097220 */ /* 0x040fe20000410000 */
[C---:B------:R-:W-:Y:S01]  /*12e20*/  FMUL.FTZ R29, R2.reuse, R141 ;  /* 0x0000008d021d7220 */ /* 0x040fe20000410000 */
[----:B------:R-:W-:Y:S01]  /*12e30*/  FMUL.FTZ R24, R2, R128 ;  /* 0x0000008002187220 */ /* 0x000fe20000410000 */
[C---:B---3--:R-:W-:Y:S01]  /*12e40*/  FMUL.FTZ R14, R0.reuse, R122 ;  /* 0x0000007a000e7220 */ /* 0x048fe20000410000 */
[C---:B------:R-:W-:Y:S01]  /*12e50*/  FMUL.FTZ R10, R0.reuse, R114 ;  /* 0x00000072000a7220 */ /* 0x040fe20000410000 */
[----:B------:R1:W-:Y:S01]  /*12e60*/  MUFU.EX2 R122, R3 ;  /* 0x00000003007a7308 */ /* 0x0003e20000000800 */
[----:B------:R-:W-:Y:S01]  /*12e70*/  FMUL.FTZ R11, R0, R115 ;  /* 0x00000073000b7220 */ /* 0x000fe20000410000 */
[----:B------:R-:W-:Y:S01]  /*12e80*/  FMUL.FTZ R25, R2, R129 ;  /* 0x0000008102197220 */ /* 0x000fe20000410000 */
[----:B------:R-:W2:Y:S01]  /*12e90*/  LDSM.16.MT88.4 R112, [R226+0xa000] ;  /* 0x00a00000e270783b */ /* 0x000ea20000004200 */
[C---:B------:R-:W-:Y:S01]  /*12ea0*/  FMUL.FTZ R26, R0.reuse, R130 ;  /* 0x00000082001a7220 */ /* 0x040fe20000410000 */
[----:B------:R-:W-:Y:S01]  /*12eb0*/  FMUL.FTZ R27, R0, R131 ;  /* 0x00000083001b7220 */ /* 0x000fe20000410000 */
[----:B------:R-:W-:Y:S01]  /*12ec0*/  FMUL.FTZ R51, R100, R155 ;  /* 0x0000009b64337220 */ /* 0x000fe20000410000 */
[----:B------:R-:W-:Y:S01]  /*12ed0*/  IMAD.MOV.U32 R139, RZ, RZ, R67 ;  /* 0x000000ffff8b7224 */ /* 0x000fe200078e0043 */
[C---:B------:R-:W-:Y:S02]  /*12ee0*/  HMMA.16816.F32 R8, R180.reuse, R20, R8 ;  /* 0x00000014b408723c */ /* 0x040fe40000001808 */
[----:B------:R3:W-:Y:S01]  /*12ef0*/  MUFU.EX2 R137, R60 ;  /* 0x0000003c00897308 */ /* 0x0007e20000000800 */
[----:B------:R-:W-:Y:S01]  /*12f00*/  LDSM.16.MT88.4 R128, [R224+0xa400] ;  /* 0x00a40000e080783b */ /* 0x000fe20000004200 */
[----:B------:R-:W-:Y:S01]  /*12f10*/  FMUL.FTZ R15, R0, R123 ;  /* 0x0000007b000f7220 */ /* 0x000fe20000410000 */
[----:B------:R-:W-:Y:S01]  /*12f20*/  FMUL.FTZ R67, R100, R171 ;  /* 0x000000ab64437220 */ /* 0x000fe20000410000 */
[----:B------:R-:W-:Y:S01]  /*12f30*/  FMUL.FTZ R56, R2, R160 ;  /* 0x000000a002387220 */ /* 0x000fe20000410000 */
[C---:B------:R-:W-:Y:S01]  /*12f40*/  FMUL.FTZ R20, R101.reuse, R132 ;  /* 0x0000008465147220 */ /* 0x040fe20000410000 */
[C---:B------:R-:W-:Y:S03]  /*12f50*/  FMUL.FTZ R21, R101.reuse, R133 ;  /* 0x0000008565157220 */ /* 0x040fe60000410000 */
[-C--:B------:R-:W-:Y:S03]  /*12f60*/  HMMA.16816.F32 R12, R180, R22.reuse, R12 ;  /* 0x00000016b40c723c */ /* 0x080fe6000000180c */
[----:B-1----:R-:W-:Y:S01]  /*12f70*/  FFMA.FTZ R3, R200, UR4, -R110 ;  /* 0x00000004c8037c23 */ /* 0x002fe2000801086e */
[----:B------:R-:W-:Y:S02]  /*12f80*/  IMAD.MOV.U32 R200, RZ, RZ, R64 ;  /* 0x000000ffffc87224 */ /* 0x000fe400078e0040 */
[C---:B------:R-:W-:Y:S01]  /*12f90*/  FMUL.FTZ R64, R101.reuse, R168 ;  /* 0x000000a865407220 */ /* 0x040fe20000410000 */
[C---:B------:R-:W-:Y:S01]  /*12fa0*/  HMMA.16816.F32 R16, R176.reuse, R22, R16 ;  /* 0x00000016b010723c */ /* 0x040fe20000001810 */
[----:B------:R1:W-:Y:S03]  /*12fb0*/  MUFU.EX2 R58, R3 ;  /* 0x00000003003a7308 */ /* 0x0003e60000000800 */
[C---:B------:R-:W-:Y:S01]  /*12fc0*/  FMUL.FTZ R43, R0.reuse, R147 ;  /* 0x00000093002b7220 */ /* 0x040fe20000410000 */
[----:B------:R-:W-:Y:S02]  /*12fd0*/  FMUL.FTZ R42, R0, R146 ;  /* 0x00000092002a7220 */ /* 0x000fe40000410000 */
[C---:B------:R-:W-:Y:S01]  /*12fe0*/  FMUL.FTZ R22, R100.reuse, R134 ;  /* 0x0000008664167220 */ /* 0x040fe20000410000 */
[----:B------:R-:W-:Y:S03]  /*12ff0*/  FMUL.FTZ R23, R100, R135 ;  /* 0x0000008764177220 */ /* 0x000fe60000410000 */
[C---:B------:R-:W-:Y:S01]  /*13000*/  FMUL.FTZ R57, R2.reuse, R161 ;  /* 0x000000a102397220 */ /* 0x040fe20000410000 */
[----:B---3--:R-:W-:Y:S01]  /*13010*/  FMUL.FTZ R60, R2, R172 ;  /* 0x000000ac023c7220 */ /* 0x008fe20000410000 */
[----:B------:R-:W-:Y:S02]  /*13020*/  IMAD.MOV.U32 R172, RZ, RZ, R139 ;  /* 0x000000ffffac7224 */ /* 0x000fe400078e008b */
[----:B------:R-:W-:Y:S01]  /*13030*/  FMUL.FTZ R68, R101, R68 ;  /* 0x0000004465447220 */ /* 0x000fe20000410000 */
[-C--:B------:R-:W-:Y:S03]  /*13040*/  HMMA.16816.F32 R20, R176, R36.reuse, R20 ;  /* 0x00000024b014723c */ /* 0x080fe60000001814 */
[----:B-1----:R-:W-:Y:S01]  /*13050*/  FFMA.FTZ R3, R195, UR4, -R109 ;  /* 0x00000004c3037c23 */ /* 0x002fe2000801086d */
[----:B------:R-:W-:Y:S01]  /*13060*/  FMUL.FTZ R69, R101, R69 ;  /* 0x0000004565457220 */ /* 0x000fe20000410000 */
[----:B------:R-:W-:Y:S01]  /*13070*/  FMUL.FTZ R70, R100, R70 ;  /* 0x0000004664467220 */ /* 0x000fe20000410000 */
[C---:B------:R-:W-:Y:S01]  /*13080*/  HMMA.16816.F32 R24, R180.reuse, R36, R24 ;  /* 0x00000024b418723c */ /* 0x040fe20000001818 */
[----:B------:R1:W-:Y:S04]  /*13090*/  MUFU.EX2 R132, R3 ;  /* 0x0000000300847308 */ /* 0x0003e80000000800 */
[----:B------:R-:W-:Y:S01]  /*130a0*/  FMUL.FTZ R28, R2, R140 ;  /* 0x0000008c021c7220 */ /* 0x000fe20000410000 */
[----:B------:R-:W-:Y:S01]  /*130b0*/  FMUL.FTZ R30, R0, R142 ;  /* 0x0000008e001e7220 */ /* 0x000fe20000410000 */
[----:B------:R-:W-:Y:S01]  /*130c0*/  FFMA.FTZ R36, R197, UR4, -R110 ;  /* 0x00000004c5247c23 */ /* 0x000fe2000801086e */
[C---:B------:R-:W-:Y:S03]  /*130d0*/  FMUL.FTZ R37, R101.reuse, R149 ;  /* 0x0000009565257220 */ /* 0x040fe60000410000 */
[----:B------:R3:W4:Y:S01]  /*130e0*/  MUFU.EX2 R59, R36 ;  /* 0x00000024003b7308 */ /* 0x0007220000000800 */
[----:B------:R-:W-:Y:S01]  /*130f0*/  MOV R149, R106 ;  /* 0x0000006a00957202 */ /* 0x000fe20000000f00 */
[----:B------:R-:W-:Y:S01]  /*13100*/  FFMA.FTZ R106, R204, UR4, -R111 ;  /* 0x00000004cc6a7c23 */ /* 0x000fe2000801086f */
[----:B------:R-:W-:Y:S01]  /*13110*/  FMUL.FTZ R31, R0, R143 ;  /* 0x0000008f001f7220 */ /* 0x000fe20000410000 */
[----:B------:R-:W-:Y:S01]  /*13120*/  MOV R140, R193 ;  /* 0x000000c1008c7202 */ /* 0x000fe20000000f00 */
[----:B------:R-:W-:Y:S01]  /*13130*/  FMUL.FTZ R71, R100, R71 ;  /* 0x0000004764477220 */ /* 0x000fe20000410000 */
[----:B------:R-:W-:Y:S01]  /*13140*/  FMUL.FTZ R72, R2, R72 ;  /* 0x0000004802487220 */ /* 0x000fe20000410000 */
[----:B-1----:R-:W-:Y:S03]  /*13150*/  FFMA.FTZ R3, R198, UR4, -R109 ;  /* 0x00000004c6037c23 */ /* 0x002fe6000801086d */
[----:B------:R1:W-:Y:S01]  /*13160*/  MUFU.EX2 R160, R106 ;  /* 0x0000006a00a07308 */ /* 0x0003e20000000800 */
[----:B------:R-:W-:Y:S01]  /*13170*/  FMUL.FTZ R73, R2, R73 ;  /* 0x0000004902497220 */ /* 0x000fe20000410000 */
[-C--:B------:R-:W-:Y:S03]  /*13180*/  HMMA.16816.F32 R28, R180, R38.reuse, R28 ;  /* 0x00000026b41c723c */ /* 0x080fe6000000181c */
[C---:B------:R-:W-:Y:S01]  /*13190*/  FMUL.FTZ R74, R0.reuse, R74 ;  /* 0x0000004a004a7220 */ /* 0x040fe20000410000 */
[----:B------:R-:W-:Y:S01]  /*131a0*/  FMUL.FTZ R75, R0, R75 ;  /* 0x0000004b004b7220 */ /* 0x000fe20000410000 */
[----:B------:R-:W-:Y:S01]  /*131b0*/  FMUL.FTZ R76, R2, R76 ;  /* 0x0000004c024c7220 */ /* 0x000fe20000410000 */
[C---:B------:R-:W-:Y:S02]  /*131c0*/  HMMA.16816.F32 R32, R176.reuse, R38, R32 ;  /* 0x00000026b020723c */ /* 0x040fe40000001820 */
[----:B------:R5:W-:Y:S03]  /*131d0*/  MUFU.EX2 R141, R3 ;  /* 0x00000003008d7308 */ /* 0x000be60000000800 */
[----:B---3--:R-:W-:Y:S01]  /*131e0*/  FMUL.FTZ R36, R101, R148 ;  /* 0x0000009465247220 */ /* 0x008fe20000410000 */
[----:B------:R-:W-:Y:S01]  /*131f0*/  MOV R148, R63 ;  /* 0x0000003f00947202 */ /* 0x000fe20000000f00 */
[C---:B------:R-:W-:Y:S01]  /*13200*/  FMUL.FTZ R63, R0.reuse, R175 ;  /* 0x000000af003f7220 */ /* 0x040fe20000410000 */
[----:B----4-:R-:W-:Y:S03]  /*13210*/  MOV R146, R59 ;  /* 0x0000003b00927202 */ /* 0x010fe60000000f00 */
[----:B------:R-:W-:Y:S01]  /*13220*/  FMUL.FTZ R59, R0, R163 ;  /* 0x000000a3003b7220 */ /* 0x000fe20000410000 */
[----:B-1----:R-:W-:Y:S01]  /*13230*/  FFMA.FTZ R106, R211, UR4, -R184 ;  /* 0x00000004d36a7c23 */ /* 0x002fe200080108b8 */
[C---:B------:R-:W-:Y:S01]  /*13240*/  FMUL.FTZ R38, R100.reuse, R150 ;  /* 0x0000009664267220 */ /* 0x040fe20000410000 */
[----:B------:R-:W-:Y:S01]  /*13250*/  MOV R150, R191 ;  /* 0x000000bf00967202 */ /* 0x000fe20000000f00 */
[----:B------:R-:W-:Y:S01]  /*13260*/  FMUL.FTZ R39, R100, R151 ;  /* 0x0000009764277220 */ /* 0x000fe20000410000 */
[----:B------:R-:W-:Y:S01]  /*13270*/  MOV R151, R190 ;  /* 0x000000be00977202 */ /* 0x000fe20000000f00 */
[C---:B------:R-:W-:Y:S01]  /*13280*/  FMUL.FTZ R40, R2.reuse, R144 ;  /* 0x0000009002287220 */ /* 0x040fe20000410000 */
[----:B-----5:R-:W-:Y:S01]  /*13290*/  FFMA.FTZ R3, R199, UR4, -R110 ;  /* 0x00000004c7037c23 */ /* 0x020fe2000801086e */
[C---:B------:R-:W-:Y:S01]  /*132a0*/  FMUL.FTZ R41, R2.reuse, R145 ;  /* 0x0000009102297220 */ /* 0x040fe20000410000 */
[----:B------:R-:W-:Y:S01]  /*132b0*/  MUFU.EX2 R135, R106 ;  /* 0x0000006a00877308 */ /* 0x000fe20000000800 */
[C---:B------:R-:W-:Y:S01]  /*132c0*/  FMUL.FTZ R77, R2.reuse, R77 ;  /* 0x0000004d024d7220 */ /* 0x040fe20000410000 */
[-C--:B------:R-:W-:Y:S03]  /*132d0*/  HMMA.16816.F32 R36, R176, R52.reuse, R36 ;  /* 0x00000034b024723c */ /* 0x080fe60000001824 */
[C---:B------:R-:W-:Y:S01]  /*132e0*/  FMUL.FTZ R44, R2.reuse, R156 ;  /* 0x0000009c022c7220 */ /* 0x040fe20000410000 */
[----:B------:R-:W-:Y:S01]  /*132f0*/  FMUL.FTZ R45, R2, R157 ;  /* 0x0000009d022d7220 */ /* 0x000fe20000410000 */
[C---:B------:R-:W-:Y:S01]  /*13300*/  FMUL.FTZ R46, R0.reuse, R158 ;  /* 0x0000009e002e7220 */ /* 0x040fe20000410000 */
[C---:B------:R-:W-:Y:S02]  /*13310*/  HMMA.16816.F32 R40, R180.reuse, R52, R40 ;  /* 0x00000034b428723c */ /* 0x040fe40000001828 */
[----:B------:R1:W-:Y:S03]  /*13320*/  MUFU.EX2 R133, R3 ;  /* 0x0000000300857308 */ /* 0x0003e60000000800 */
[----:B------:R-:W-:Y:S01]  /*13330*/  FMUL.FTZ R47, R0, R159 ;  /* 0x0000009f002f7220 */ /* 0x000fe20000410000 */
[----:B------:R-:W-:Y:S01]  /*13340*/  MOV R157, R65 ;  /* 0x00000041009d7202 */ /* 0x000fe20000000f00 */
[C---:B------:R-:W-:Y:S01]  /*13350*/  FMUL.FTZ R65, R101.reuse, R169 ;  /* 0x000000a965417220 */ /* 0x040fe20000410000 */
[C---:B------:R-:W-:Y:S03]  /*13360*/  FMUL.FTZ R52, R101.reuse, R164 ;  /* 0x000000a465347220 */ /* 0x040fe60000410000 */
[C---:B------:R-:W-:Y:S01]  /*13370*/  FMUL.FTZ R53, R101.reuse, R165 ;  /* 0x000000a565357220 */ /* 0x040fe20000410000 */
[-C--:B------:R-:W-:Y:S03]  /*13380*/  HMMA.16816.F32 R44, R180, R54.reuse, R44 ;  /* 0x00000036b42c723c */ /* 0x080fe6000000182c */
[----:B------:R-:W-:Y:S01]  /*13390*/  MOV R156, R66 ;  /* 0x00000042009c7202 */ /* 0x000fe20000000f00 */
[----:B------:R-:W-:Y:S01]  /*133a0*/  FMUL.FTZ R66, R100, R170 ;  /* 0x000000aa64427220 */ /* 0x000fe20000410000 */
[----:B------:R-:W-:Y:S01]  /*133b0*/  FMUL.FTZ R78, R0, R78 ;  /* 0x0000004e004e7220 */ /* 0x000fe20000410000 */
[C---:B------:R-:W-:Y:S01]  /*133c0*/  HMMA.16816.F32 R48, R176.reuse, R54, R48 ;  /* 0x00000036b030723c */ /* 0x040fe20000001830 */
[----:B------:R-:W-:Y:S04]  /*133d0*/  LDSM.16.MT88.4 R168, [R226+0xac00] ;  /* 0x00ac0000e2a8783b */ /* 0x000fe80000004200 */
[--C-:B-1----:R-:W-:Y:S01]  /*133e0*/  FFMA.FTZ R3, R202, UR4, -R111.reuse ;  /* 0x00000004ca037c23 */ /* 0x102fe2000801086f */
[----:B------:R-:W-:Y:S01]  /*133f0*/  MOV R161, R58 ;  /* 0x0000003a00a17202 */ /* 0x000fe20000000f00 */
[C---:B------:R-:W-:Y:S01]  /*13400*/  FMUL.FTZ R54, R100.reuse, R166 ;  /* 0x000000a664367220 */ /* 0x040fe20000410000 */
[----:B------:R-:W-:Y:S01]  /*13410*/  FMUL.FTZ R55, R100, R167 ;  /* 0x000000a764377220 */ /* 0x000fe20000410000 */
[----:B------:R1:W-:Y:S02]  /*13420*/  MUFU.EX2 R147, R3 ;  /* 0x0000000300937308 */ /* 0x0003e40000000800 */
[C---:B------:R-:W-:Y:S01]  /*13430*/  FMUL.FTZ R58, R0.reuse, R162 ;  /* 0x000000a2003a7220 */ /* 0x040fe20000410000 */
[C---:B------:R-:W-:Y:S01]  /*13440*/  FMUL.FTZ R79, R0.reuse, R79 ;  /* 0x0000004f004f7220 */ /* 0x040fe20000410000 */
[C---:B------:R-:W-:Y:S01]  /*13450*/  FMUL.FTZ R80, R101.reuse, R80 ;  /* 0x0000005065507220 */ /* 0x040fe20000410000 */
[----:B------:R-:W-:Y:S01]  /*13460*/  FMUL.FTZ R81, R101, R81 ;  /* 0x0000005165517220 */ /* 0x000fe20000410000 */
[-C--:B--2---:R-:W-:Y:S03]  /*13470*/  HMMA.16816.F32 R52, R176, R112.reuse, R52 ;  /* 0x00000070b034723c */ /* 0x084fe60000001834 */
[----:B------:R-:W-:Y:S01]  /*13480*/  MOV R144, R62 ;  /* 0x0000003e00907202 */ /* 0x000fe20000000f00 */
[----:B------:R-:W-:Y:S01]  /*13490*/  FMUL.FTZ R62, R0, R174 ;  /* 0x000000ae003e7220 */ /* 0x000fe20000410000 */
[----:B------:R-:W-:Y:S01]  /*134a0*/  MOV R145, R61 ;  /* 0x0000003d00917202 */ /* 0x000fe20000000f00 */
[C---:B------:R-:W-:Y:S05]  /*134b0*/  HMMA.16816.F32 R56, R180.reuse, R112, R56 ;  /* 0x00000070b438723c */ /* 0x040fea0000001838 */
[----:B-1----:R-:W-:Y:S01]  /*134c0*/  FFMA.FTZ R3, R203, UR4, -R111 ;  /* 0x00000004cb037c23 */ /* 0x002fe2000801086f */
[----:B------:R-:W-:Y:S01]  /*134d0*/  FMUL.FTZ R61, R2, R173 ;  /* 0x000000ad023d7220 */ /* 0x000fe20000410000 */
[----:B------:R-:W-:Y:S01]  /*134e0*/  MOV R173, R138 ;  /* 0x0000008a00ad7202 */ /* 0x000fe20000000f00 */
[C---:B------:R-:W-:Y:S01]  /*134f0*/  FMUL.FTZ R82, R100.reuse, R82 ;  /* 0x0000005264527220 */ /* 0x040fe20000410000 */
[----:B------:R1:W-:Y:S02]  /*13500*/  MUFU.EX2 R134, R3 ;  /* 0x0000000300867308 */ /* 0x0003e40000000800 */
[C---:B------:R-:W-:Y:S01]  /*13510*/  FMUL.FTZ R83, R100.reuse, R83 ;  /* 0x0000005364537220 */ /* 0x040fe20000410000 */
[----:B------:R-:W-:Y:S01]  /*13520*/  MOV R162, R122 ;  /* 0x0000007a00a27202 */ /* 0x000fe20000000f00 */
[-C--:B------:R-:W-:Y:S03]  /*13530*/  HMMA.16816.F32 R60, R180, R114.reuse, R60 ;  /* 0x00000072b43c723c */ /* 0x080fe6000000183c */
[----:B------:R-:W-:Y:S02]  /*13540*/  IMAD.MOV.U32 R142, RZ, RZ, R121 ;  /* 0x000000ffff8e7224 */ /* 0x000fe400078e0079 */
[C---:B------:R-:W-:Y:S01]  /*13550*/  FMUL.FTZ R84, R101.reuse, R84 ;  /* 0x0000005465547220 */ /* 0x040fe20000410000 */
[----:B------:R-:W-:Y:S01]  /*13560*/  FMUL.FTZ R85, R101, R85 ;  /* 0x0000005565557220 */ /* 0x000fe20000410000 */
[C---:B------:R-:W-:Y:S01]  /*13570*/  HMMA.16816.F32 R64, R176.reuse, R114, R64 ;  /* 0x00000072b040723c */ /* 0x040fe20000001840 */
[----:B------:R-:W2:Y:S03]  /*13580*/  LDSM.16.MT88.4 R112, [R226+0xb000] ;  /* 0x00b00000e270783b */ /* 0x000ea60000004200 */
[C---:B------:R-:W-:Y:S02]  /*13590*/  FMUL.FTZ R86, R100.reuse, R86 ;  /* 0x0000005664567220 */ /* 0x040fe40000410000 */
[-C--:B------:R-:W-:Y:S05]  /*135a0*/  HMMA.16816.F32 R68, R176, R116.reuse, R68 ;  /* 0x00000074b044723c */ /* 0x080fea0000001844 */
[----:B-1----:R-:W-:Y:S01]  /*135b0*/  FFMA.FTZ R3, R205, UR4, -R111 ;  /* 0x00000004cd037c23 */ /* 0x002fe2000801086f */
[C---:B------:R-:W-:Y:S03]  /*135c0*/  HMMA.16816.F32 R72, R180.reuse, R116, R72 ;  /* 0x00000074b448723c */ /* 0x040fe60000001848 */
[----:B------:R1:W3:Y:S02]  /*135d0*/  MUFU.EX2 R175, R3 ;  /* 0x0000000300af7308 */ /* 0x0002e40000000800 */
[----:B------:R-:W-:Y:S01]  /*135e0*/  FMUL.FTZ R87, R100, R87 ;  /* 0x0000005764577220 */ /* 0x000fe20000410000 */
[-C--:B------:R-:W-:Y:S05]  /*135f0*/  HMMA.16816.F32 R76, R180, R118.reuse, R76 ;  /* 0x00000076b44c723c */ /* 0x080fea000000184c */
[C---:B------:R-:W-:Y:S01]  /*13600*/  FMUL.FTZ R88, R2.reuse, R88 ;  /* 0x0000005802587220 */ /* 0x040fe20000410000 */
[C---:B------:R-:W-:Y:S01]  /*13610*/  HMMA.16816.F32 R80, R176.reuse, R118, R80 ;  /* 0x00000076b050723c */ /* 0x040fe20000001850 */
[----:B------:R-:W4:Y:S04]  /*13620*/  LDSM.16.MT88.4 R116, [R224+0x9400] ;  /* 0x00940000e074783b */ /* 0x000f280000004200 */
[----:B------:R-:W-:Y:S01]  /*13630*/  FMUL.FTZ R89, R2, R89 ;  /* 0x0000005902597220 */ /* 0x000fe20000410000 */
[C---:B------:R-:W-:Y:S01]  /*13640*/  FMUL.FTZ R90, R0.reuse, R90 ;  /* 0x0000005a005a7220 */ /* 0x040fe20000410000 */
[----:B------:R-:W-:Y:S01]  /*13650*/  FMUL.FTZ R91, R0, R91 ;  /* 0x0000005b005b7220 */ /* 0x000fe20000410000 */
[--C-:B-1----:R-:W-:Y:S03]  /*13660*/  FFMA.FTZ R3, R212, UR4, -R184.reuse ;  /* 0x00000004d4037c23 */ /* 0x102fe600080108b8 */
[----:B---3--:R-:W-:Y:S01]  /*13670*/  F2FP.F16.F32.PACK_AB R122, R175, R134 ;  /* 0x00000086af7a723e */ /* 0x008fe200000000ff */
[----:B------:R1:W-:Y:S01]  /*13680*/  MUFU.EX2 R163, R3 ;  /* 0x0000000300a37308 */ /* 0x0003e20000000800 */
[C---:B------:R-:W-:Y:S01]  /*13690*/  FMUL.FTZ R92, R2.reuse, R92 ;  /* 0x0000005c025c7220 */ /* 0x040fe20000410000 */
[----:B------:R-:W-:Y:S01]  /*136a0*/  FMUL.FTZ R93, R2, R93 ;  /* 0x0000005d025d7220 */ /* 0x000fe20000410000 */
[C---:B------:R-:W-:Y:S01]  /*136b0*/  FMUL.FTZ R94, R0.reuse, R94 ;  /* 0x0000005e005e7220 */ /* 0x040fe20000410000 */
[----:B------:R-:W-:Y:S01]  /*136c0*/  FMUL.FTZ R95, R0, R95 ;  /* 0x0000005f005f7220 */ /* 0x000fe20000410000 */
[-C--:B--2---:R-:W-:Y:S03]  /*136d0*/  HMMA.16816.F32 R84, R176, R112.reuse, R84 ;  /* 0x00000070b054723c */ /* 0x084fe60000001854 */
[C---:B------:R-:W-:Y:S01]  /*136e0*/  FMUL.FTZ R96, R101.reuse, R96 ;  /* 0x0000006065607220 */ /* 0x040fe20000410000 */
[----:B------:R-:W-:Y:S01]  /*136f0*/  FMUL.FTZ R97, R101, R97 ;  /* 0x0000006165617220 */ /* 0x000fe20000410000 */
[C---:B------:R-:W-:Y:S01]  /*13700*/  FMUL.FTZ R98, R100.reuse, R98 ;  /* 0x0000006264627220 */ /* 0x040fe20000410000 */
[C---:B------:R-:W-:Y:S05]  /*13710*/  HMMA.16816.F32 R88, R180.reuse, R112, R88 ;  /* 0x00000070b458723c */ /* 0x040fea0000001858 */
[----:B------:R-:W-:Y:S01]  /*13720*/  FMUL.FTZ R99, R100, R99 ;  /* 0x0000006364637220 */ /* 0x000fe20000410000 */
[-C--:B------:R-:W-:Y:S05]  /*13730*/  HMMA.16816.F32 R92, R180, R114.reuse, R92 ;  /* 0x00000072b45c723c */ /* 0x080fea000000185c */
[--C-:B-1----:R-:W-:Y:S01]  /*13740*/  FFMA.FTZ R3, R215, UR4, -R184.reuse ;  /* 0x00000004d7037c23 */ /* 0x102fe200080108b8 */
[----:B------:R-:W-:Y:S03]  /*13750*/  HMMA.16816.F32 R96, R176, R114, R96 ;  /* 0x00000072b060723c */ /* 0x000fe60000001860 */
[----:B------:R1:W2:Y:S02]  /*13760*/  MUFU.EX2 R152, R3 ;  /* 0x0000000300987308 */ /* 0x0002a40000000800 */
[----:B------:R-:W-:Y:S02]  /*13770*/  F2FP.F16.F32.PACK_AB R112, R162, R145 ;  /* 0x00000091a270723e */ /* 0x000fe400000000ff */
[----:B------:R-:W-:Y:S04]  /*13780*/  F2FP.F16.F32.PACK_AB R114, R141, R132 ;  /* 0x000000848d72723e */ /* 0x000fe800000000ff */
[----:B------:R-:W-:Y:S02]  /*13790*/  F2FP.F16.F32.PACK_AB R115, R137, R133 ;  /* 0x000000858973723e */ /* 0x000fe400000000ff */
[----:B------:R-:W-:Y:S02]  /*137a0*/  F2FP.F16.F32.PACK_AB R113, R161, R146 ;  /* 0x00000092a171723e */ /* 0x000fe400000000ff */
[----:B------:R-:W-:Y:S02]  /*137b0*/  MOV R143, R120 ;  /* 0x00000078008f7202 */ /* 0x000fe40000000f00 */
[----:B------:R-:W-:Y:S02]  /*137c0*/  F2FP.F16.F32.PACK_AB R120, R160, R147 ;  /* 0x00000093a078723e */ /* 0x000fe400000000ff */
[----:B------:R-:W-:Y:S01]  /*137d0*/  MOV R174, R140 ;  /* 0x0000008c00ae7202 */ /* 0x000fe20000000f00 */
[-C--:B----4-:R-:W-:Y:S05]  /*137e0*/  HMMA.16816.F32 R4, R112, R116.reuse, R4 ;  /* 0x000000747004723c */ /* 0x090fea0000001804 */
[----:B-1----:R-:W-:Y:S01]  /*137f0*/  FFMA.FTZ R3, R220, UR4, -R184 ;  /* 0x00000004dc037c23 */ /* 0x002fe200080108b8 */
[----:B--2---:R-:W-:Y:S02]  /*13800*/  F2FP.F16.F32.PACK_AB R121, R152, R163 ;  /* 0x000000a39879723e */ /* 0x004fe400000000ff */
[----:B------:R-:W-:Y:S01]  /*13810*/  MOV R140, R185 ;  /* 0x000000b9008c7202 */ /* 0x000fe20000000f00 */
[----:B------:R1:W2:Y:S02]  /*13820*/  MUFU.EX2 R136, R3 ;  /* 0x0000000300887308 */ /* 0x0002a40000000800 */
[--C-:B-1----:R-:W-:Y:S01]  /*13830*/  FFMA.FTZ R3, R222, UR4, -R109.reuse ;  /* 0x00000004de037c23 */ /* 0x102fe2000801086d */
[----:B--2---:R-:W-:Y:S02]  /*13840*/  F2FP.F16.F32.PACK_AB R123, R136, R135 ;  /* 0x00000087887b723e */ /* 0x004fe400000000ff */
[----:B------:R-:W-:Y:S05]  /*13850*/  MOV R222, R136 ;  /* 0x0000008800de7202 */ /* 0x000fea0000000f00 */
[----:B------:R1:W-:Y:S01]  /*13860*/  MUFU.EX2 R215, R3 ;  /* 0x0000000300d77308 */ /* 0x0003e20000000800 */
[C---:B------:R-:W-:Y:S06]  /*13870*/  HMMA.16816.F32 R8, R120.reuse, R116, R8 ;  /* 0x000000747808723c */ /* 0x040fec0000001808 */
[-C--:B------:R-:W-:Y:S06]  /*13880*/  HMMA.16816.F32 R12, R120, R118.reuse, R12 ;  /* 0x00000076780c723c */ /* 0x080fec000000180c */
[C---:B------:R-:W-:Y:S01]  /*13890*/  HMMA.16816.F32 R16, R112.reuse, R118, R16 ;  /* 0x000000767010723c */ /* 0x040fe20000001810 */
[----:B------:R-:W2:Y:S04]  /*138a0*/  LDSM.16.MT88.4 R116, [R226+0xa400] ;  /* 0x00a40000e274783b */ /* 0x000ea80000004200 */
[----:B-1----:R-:W-:Y:S01]  /*138b0*/  FFMA.FTZ R3, R221, UR4, -R109 ;  /* 0x00000004dd037c23 */ /* 0x002fe2000801086d */
[-C--:B------:R-:W-:Y:S03]  /*138c0*/  HMMA.16816.F32 R20, R112, R124.reuse, R20 ;  /* 0x0000007c7014723c */ /* 0x080fe60000001814 */
[----:B------:R1:W3:Y:S02]  /*138d0*/  MUFU.EX2 R220, R3 ;  /* 0x0000000300dc7308 */ /* 0x0002e40000000800 */
[----:B------:R-:W-:Y:S01]  /*138e0*/  MOV R221, R137 ;  /* 0x0000008900dd7202 */ /* 0x000fe20000000f00 */
[C---:B------:R-:W-:Y:S01]  /*138f0*/  HMMA.16816.F32 R24, R120.reuse, R124, R24 ;  /* 0x0000007c7818723c */ /* 0x040fe20000001818 */
[----:B------:R-:W-:Y:S05]  /*13900*/  LDSM.16.MT88.4 R136, [R226+0x9c00] ;  /* 0x009c0000e288783b */ /* 0x000fea0000004200 */
[-C--:B------:R-:W-:Y:S06]  /*13910*/  HMMA.16816.F32 R28, R120, R126.reuse, R28 ;  /* 0x0000007e781c723c */ /* 0x080fec000000181c */
[C---:B------:R-:W-:Y:S01]  /*13920*/  HMMA.16816.F32 R32, R112.reuse, R126, R32 ;  /* 0x0000007e7020723c */ /* 0x040fe20000001820 */
[----:B------:R-:W4:Y:S04]  /*13930*/  LDSM.16.MT88.4 R124, [R224+0xb400] ;  /* 0x00b40000e07c783b */ /* 0x000f280000004200 */
[--C-:B-1----:R-:W-:Y:S01]  /*13940*/  FFMA.FTZ R3, R223, UR4, -R110.reuse ;  /* 0x00000004df037c23 */ /* 0x102fe2000801086e */
[-C--:B------:R-:W-:Y:S03]  /*13950*/  HMMA.16816.F32 R36, R112, R128.reuse, R36 ;  /* 0x000000807024723c */ /* 0x080fe60000001824 */
[----:B------:R1:W-:Y:S02]  /*13960*/  MUFU.EX2 R204, R3 ;  /* 0x0000000300cc7308 */ /* 0x0003e40000000800 */
[----:B------:R-:W-:Y:S01]  /*13970*/  IMAD.MOV.U32 R223, RZ, RZ, R141 ;  /* 0x000000ffffdf7224 */ /* 0x000fe200078e008d */
[C---:B------:R-:W-:Y:S06]  /*13980*/  HMMA.16816.F32 R40, R120.reuse, R128, R40 ;  /* 0x000000807828723c */ /* 0x040fec0000001828 */
[-C--:B------:R-:W-:Y:S06]  /*13990*/  HMMA.16816.F32 R44, R120, R130.reuse, R44 ;  /* 0x00000082782c723c */ /* 0x080fec000000182c */
[C---:B------:R-:W-:Y:S01]  /*139a0*/  HMMA.16816.F32 R48, R112.reuse, R130, R48 ;  /* 0x000000827030723c */ /* 0x040fe20000001830 */
[----:B------:R-:W5:Y:S04]  /*139b0*/  LDSM.16.MT88.4 R128, [R226+0xb400] ;  /* 0x00b40000e280783b */ /* 0x000f680000004200 */
[--C-:B-1----:R-:W-:Y:S01]  /*139c0*/  FFMA.FTZ R3, R240, UR4, -R110.reuse ;  /* 0x00000004f0037c23 */ /* 0x102fe2000801086e */
[-C--:B--2---:R-:W-:Y:S03]  /*139d0*/  HMMA.16816.F32 R52, R112, R116.reuse, R52 ;  /* 0x000000747034723c */ /* 0x084fe60000001834 */
[----:B------:R1:W2:Y:S02]  /*139e0*/  MUFU.EX2 R211, R3 ;  /* 0x0000000300d37308 */ /* 0x0002a40000000800 */
[----:B------:R-:W-:Y:S01]  /*139f0*/  MOV R240, R135 ;  /* 0x0000008700f07202 */ /* 0x000fe20000000f00 */
[C---:B------:R-:W-:Y:S06]  /*13a00*/  HMMA.16816.F32 R56, R120.reuse, R116, R56 ;  /* 0x000000747838723c */ /* 0x040fec0000001838 */
[-C--:B------:R-:W-:Y:S06]  /*13a10*/  HMMA.16816.F32 R60, R120, R118.reuse, R60 ;  /* 0x00000076783c723c */ /* 0x080fec000000183c */
[C---:B------:R-:W-:Y:S01]  /*13a20*/  HMMA.16816.F32 R64, R112.reuse, R118, R64 ;  /* 0x000000767040723c */ /* 0x040fe20000001840 */
[----:B------:R-:W2:Y:S04]  /*13a30*/  LDSM.16.MT88.4 R116, [R224+0x9800] ;  /* 0x00980000e074783b */ /* 0x000ea80000004200 */
        /* <DEDUP_REMOVED lines=8> */
[----:B-1----:R-:W-:Y:S01]  /*13ac0*/  FFMA.FTZ R3, R241, UR4, -R109 ;  /* 0x00000004f1037c23 */ /* 0x002fe2000801086d */
[-C--:B-----5:R-:W-:Y:S03]  /*13ad0*/  HMMA.16816.F32 R84, R112, R128.reuse, R84 ;  /* 0x000000807054723c */ /* 0x0a0fe60000001854 */
[----:B------:R1:W5:Y:S02]  /*13ae0*/  MUFU.EX2 R212, R3 ;  /* 0x0000000300d47308 */ /* 0x0003640000000800 */
[----:B------:R-:W-:Y:S01]  /*13af0*/  MOV R241, R133 ;  /* 0x0000008500f17202 */ /* 0x000fe20000000f00 */
[C---:B------:R-:W-:Y:S06]  /*13b00*/  HMMA.16816.F32 R88, R120.reuse, R128, R88 ;  /* 0x000000807858723c */ /* 0x040fec0000001858 */
[-C--:B------:R-:W-:Y:S06]  /*13b10*/  HMMA.16816.F32 R92, R120, R130.reuse, R92 ;  /* 0x00000082785c723c */ /* 0x080fec000000185c */
[----:B------:R-:W-:Y:S01]  /*13b20*/  HMMA.16816.F32 R96, R112, R130, R96 ;  /* 0x000000827060723c */ /* 0x000fe20000001860 */
[----:B------:R-:W4:Y:S04]  /*13b30*/  LDSM.16.MT88.4 R128, [R224+0xa800] ;  /* 0x00a80000e080783b */ /* 0x000f280000004200 */
[--C-:B-1----:R-:W-:Y:S01]  /*13b40*/  FFMA.FTZ R3, R242, UR4, -R110.reuse ;  /* 0x00000004f2037c23 */ /* 0x102fe2000801086e */
[----:B------:R-:W-:Y:S02]  /*13b50*/  MOV R242, R132 ;  /* 0x0000008400f27202 */ /* 0x000fe40000000f00 */
[----:B---3--:R-:W-:Y:S01]  /*13b60*/  F2FP.F16.F32.PACK_AB R112, R220, R215 ;  /* 0x000000d7dc70723e */ /* 0x008fe200000000ff */
[----:B------:R1:W-:Y:S01]  /*13b70*/  MUFU.EX2 R202, R3 ;  /* 0x0000000300ca7308 */ /* 0x0003e20000000800 */
[----:B------:R-:W-:Y:S01]  /*13b80*/  LDSM.16.MT88.4 R132, [R224+0x9c00] ;  /* 0x009c0000e084783b */ /* 0x000fe20000004200 */
[----:B--2---:R-:W-:Y:S02]  /*13b90*/  F2FP.F16.F32.PACK_AB R113, R211, R204 ;  /* 0x000000ccd371723e */ /* 0x004fe400000000ff */
[----:B-----5:R-:W-:Y:S01]  /*13ba0*/  F2FP.F16.F32.PACK_AB R114, R212, R205 ;  /* 0x000000cdd472723e */ /* 0x020fe200000000ff */
[----:B-1----:R-:W-:Y:S01]  /*13bb0*/  FFMA.FTZ R3, R243, UR4, -R110 ;  /* 0x00000004f3037c23 */ /* 0x002fe2000801086e */
[----:B------:R-:W-:Y:S04]  /*13bc0*/  MOV R243, R107 ;  /* 0x0000006b00f37202 */ /* 0x000fe80000000f00 */
[----:B------:R1:W2:Y:S02]  /*13bd0*/  MUFU.EX2 R203, R3 ;  /* 0x0000000300cb7308 */ /* 0x0002a40000000800 */
[--C-:B-1----:R-:W-:Y:S01]  /*13be0*/  FFMA.FTZ R3, R213, UR4, -R111.reuse ;  /* 0x00000004d5037c23 */ /* 0x102fe2000801086f */
[----:B--2---:R-:W-:Y:S02]  /*13bf0*/  F2FP.F16.F32.PACK_AB R115, R203, R202 ;  /* 0x000000cacb73723e */ /* 0x004fe400000000ff */
[----:B------:R-:W-:Y:S05]  /*13c00*/  MOV R213, R152 ;  /* 0x0000009800d57202 */ /* 0x000fea0000000f00 */
[----:B------:R1:W-:Y:S01]  /*13c10*/  MUFU.EX2 R196, R3 ;  /* 0x0000000300c47308 */ /* 0x0003e20000000800 */
[----:B------:R-:W-:Y:S01]  /*13c20*/  LDSM.16.MT88.4 R152, [R224+0xac00] ;  /* 0x00ac0000e098783b */ /* 0x000fe20000004200 */
[-C--:B------:R-:W-:Y:S03]  /*13c30*/  HMMA.16816.F32 R4, R112, R116.reuse, R4 ;  /* 0x000000747004723c */ /* 0x080fe60000001804 */
[--C-:B-1----:R-:W-:Y:S01]  /*13c40*/  FFMA.FTZ R3, R214, UR4, -R111.reuse ;  /* 0x00000004d6037c23 */ /* 0x102fe2000801086f */
[----:B------:R-:W-:Y:S04]  /*13c50*/  MOV R214, R147 ;  /* 0x0000009300d67202 */ /* 0x000fe80000000f00 */
[----:B------:R1:W2:Y:S03]  /*13c60*/  MUFU.EX2 R194, R3 ;  /* 0x0000000300c27308 */ /* 0x0002a60000000800 */
[--C-:B-1----:R-:W-:Y:S01]  /*13c70*/  FFMA.FTZ R3, R210, UR4, -R111.reuse ;  /* 0x00000004d2037c23 */ /* 0x102fe2000801086f */
[----:B--2---:R-:W-:Y:S02]  /*13c80*/  F2FP.F16.F32.PACK_AB R120, R194, R196 ;  /* 0x000000c4c278723e */ /* 0x004fe400000000ff */
[----:B------:R-:W-:Y:S04]  /*13c90*/  MOV R210, R146 ;  /* 0x0000009200d27202 */ /* 0x000fe80000000f00 */
[----:B------:R1:W-:Y:S02]  /*13ca0*/  MUFU.EX2 R195, R3 ;  /* 0x0000000300c37308 */ /* 0x0003e40000000800 */
[----:B-1----:R-:W-:Y:S01]  /*13cb0*/  FFMA.FTZ R3, R209, UR4, -R111 ;  /* 0x00000004d1037c23 */ /* 0x002fe2000801086f */
[----:B------:R-:W-:Y:S07]  /*13cc0*/  MOV R209, R145 ;  /* 0x0000009100d17202 */ /* 0x000fee0000000f00 */
[----:B------:R1:W2:Y:S02]  /*13cd0*/  MUFU.EX2 R197, R3 ;  /* 0x0000000300c57308 */ /* 0x0002a40000000800 */
[--C-:B-1----:R-:W-:Y:S01]  /*13ce0*/  FFMA.FTZ R3, R216, UR4, -R184.reuse ;  /* 0x00000004d8037c23 */ /* 0x102fe200080108b8 */
[----:B--2---:R-:W-:Y:S02]  /*13cf0*/  F2FP.F16.F32.PACK_AB R122, R197, R195 ;  /* 0x000000c3c57a723e */ /* 0x004fe400000000ff */
[----:B------:R-:W-:Y:S05]  /*13d00*/  MOV R216, R144 ;  /* 0x0000009000d87202 */ /* 0x000fea0000000f00 */
[----:B------:R1:W-:Y:S02]  /*13d10*/  MUFU.EX2 R192, R3 ;  /* 0x0000000300c07308 */ /* 0x0003e40000000800 */
[--C-:B-1----:R-:W-:Y:S01]  /*13d20*/  FFMA.FTZ R3, R207, UR4, -R184.reuse ;  /* 0x00000004cf037c23 */ /* 0x102fe200080108b8 */
[----:B------:R-:W-:Y:S07]  /*13d30*/  MOV R207, R151 ;  /* 0x0000009700cf7202 */ /* 0x000fee0000000f00 */
[----:B------:R1:W2:Y:S02]  /*13d40*/  MUFU.EX2 R193, R3 ;  /* 0x0000000300c17308 */ /* 0x0002a40000000800 */
[--C-:B-1----:R-:W-:Y:S01]  /*13d50*/  FFMA.FTZ R3, R206, UR4, -R184.reuse ;  /* 0x00000004ce037c23 */ /* 0x102fe200080108b8 */
[----:B--2---:R-:W-:Y:S02]  /*13d60*/  F2FP.F16.F32.PACK_AB R121, R193, R192 ;  /* 0x000000c0c179723e */ /* 0x004fe400000000ff */
[----:B------:R-:W-:Y:S05]  /*13d70*/  MOV R206, R150 ;  /* 0x0000009600ce7202 */ /* 0x000fea0000000f00 */
[----:B------:R1:W-:Y:S02]  /*13d80*/  MUFU.EX2 R191, R3 ;  /* 0x0000000300bf7308 */ /* 0x0003e40000000800 */
[----:B-1----:R-:W-:Y:S01]  /*13d90*/  FFMA.FTZ R3, R208, UR4, -R184 ;  /* 0x00000004d0037c23 */ /* 0x002fe200080108b8 */
[----:B------:R-:W-:Y:S07]  /*13da0*/  IMAD.MOV.U32 R208, RZ, RZ, R149 ;  /* 0x000000ffffd07224 */ /* 0x000fee00078e0095 */
[----:B------:R1:W2:Y:S02]  /*13db0*/  MUFU.EX2 R190, R3 ;  /* 0x0000000300be7308 */ /* 0x0002a40000000800 */
[--C-:B-1----:R-:W-:Y:S01]  /*13dc0*/  FFMA.FTZ R3, R252, UR4, -R109.reuse ;  /* 0x00000004fc037c23 */ /* 0x102fe2000801086d */
[----:B--2---:R-:W-:Y:S02]  /*13dd0*/  F2FP.F16.F32.PACK_AB R123, R190, R191 ;  /* 0x000000bfbe7b723e */ /* 0x004fe400000000ff */
[----:B------:R-:W-:Y:S05]  /*13de0*/  MOV R252, R143 ;  /* 0x0000008f00fc7202 */ /* 0x000fea0000000f00 */
[----:B------:R1:W-:Y:S01]  /*13df0*/  MUFU.EX2 R201, R3 ;  /* 0x0000000300c97308 */ /* 0x0003e20000000800 */
[----:B------:R-:W-:Y:S02]  /*13e00*/  MOV R143, R142 ;  /* 0x0000008e008f7202 */ /* 0x000fe40000000f00 */
[----:B------:R-:W-:Y:S01]  /*13e10*/  MOV R142, R188 ;  /* 0x000000bc008e7202 */ /* 0x000fe20000000f00 */
        /* <DEDUP_REMOVED lines=10> */
[----:B------:R-:W3:Y:S04]  /*13ec0*/  LDSM.16.MT88.4 R124, [R224+0xb800] ;  /* 0x00b80000e07c783b */ /* 0x000ee80000004200 */
[--C-:B-1----:R-:W-:Y:S01]  /*13ed0*/  FFMA.FTZ R3, R157, UR4, -R110.reuse ;  /* 0x000000049d037c23 */ /* 0x102fe2000801086e */
[-C--:B------:R-:W-:Y:S03]  /*13ee0*/  HMMA.16816.F32 R36, R112, R128.reuse, R36 ;  /* 0x000000807024723c */ /* 0x080fe60000001824 */
[----:B------:R1:W-:Y:S03]  /*13ef0*/  MUFU.EX2 R199, R3 ;  /* 0x0000000300c77308 */ /* 0x0003e60000000800 */
[C---:B------:R-:W-:Y:S06]  /*13f00*/  HMMA.16816.F32 R40, R120.reuse, R128, R40 ;  /* 0x000000807828723c */ /* 0x040fec0000001828 */
[-C--:B------:R-:W-:Y:S06]  /*13f10*/  HMMA.16816.F32 R44, R120, R130.reuse, R44 ;  /* 0x00000082782c723c */ /* 0x080fec000000182c */
[C---:B------:R-:W-:Y:S01]  /*13f20*/  HMMA.16816.F32 R48, R112.reuse, R130, R48 ;  /* 0x000000827030723c */ /* 0x040fe20000001830 */
[----:B------:R-:W4:Y:S04]  /*13f30*/  LDSM.16.MT88.4 R128, [R226+0xb800] ;  /* 0x00b80000e280783b */ /* 0x000f280000004200 */
[--C-:B-1----:R-:W-:Y:S01]  /*13f40*/  FFMA.FTZ R3, R156, UR4, -R110.reuse ;  /* 0x000000049c037c23 */ /* 0x102fe2000801086e */
[-C--:B--2---:R-:W-:Y:S03]  /*13f50*/  HMMA.16816.F32 R52, R112, R116.reuse, R52 ;  /* 0x000000747034723c */ /* 0x084fe60000001834 */
[----:B------:R1:W2:Y:S03]  /*13f60*/  MUFU.EX2 R198, R3 ;  /* 0x0000000300c67308 */ /* 0x0002a60000000800 */
[C---:B------:R-:W-:Y:S06]  /*13f70*/  HMMA.16816.F32 R56, R120.reuse, R116, R56 ;  /* 0x000000747838723c */ /* 0x040fec0000001838 */
[-C--:B------:R-:W-:Y:S06]  /*13f80*/  HMMA.16816.F32 R60, R120, R118.reuse, R60 ;  /* 0x00000076783c723c */ /* 0x080fec000000183c */
[C---:B------:R-:W-:Y:S05]  /*13f90*/  HMMA.16816.F32 R64, R112.reuse, R118, R64 ;  /* 0x000000767040723c */ /* 0x040fea0000001840 */
[--C-:B-1----:R-:W-:Y:S01]  /*13fa0*/  FFMA.FTZ R3, R248, UR4, -R109.reuse ;  /* 0x00000004f8037c23 */ /* 0x102fe2000801086d */
[-C--:B---3--:R-:W-:Y:S05]  /*13fb0*/  HMMA.16816.F32 R68, R112, R124.reuse, R68 ;  /* 0x0000007c7044723c */ /* 0x088fea0000001844 */
[----:B------:R-:W-:Y:S01]  /*13fc0*/  MOV R248, R189 ;  /* 0x000000bd00f87202 */ /* 0x000fe20000000f00 */
[C---:B------:R-:W-:Y:S01]  /*13fd0*/  HMMA.16816.F32 R72, R120.reuse, R124, R72 ;  /* 0x0000007c7848723c */ /* 0x040fe20000001848 */
[----:B------:R1:W-:Y:S04]  /*13fe0*/  MUFU.EX2 R189, R3 ;  /* 0x0000000300bd7308 */ /* 0x0003e80000000800 */
[----:B------:R-:W-:Y:S01]  /*13ff0*/  FFMA.FTZ R109, R249, UR4, -R109 ;  /* 0x00000004f96d7c23 */ /* 0x000fe2000801086d */
[-C--:B------:R-:W-:Y:S05]  /*14000*/  HMMA.16816.F32 R76, R120, R126.reuse, R76 ;  /* 0x0000007e784c723c */ /* 0x080fea000000184c */
[----:B------:R2:W3:Y:S01]  /*14010*/  MUFU.EX2 R188, R109 ;  /* 0x0000006d00bc7308 */ /* 0x0004e20000000800 */
[----:B------:R-:W-:Y:S01]  /*14020*/  MOV R249, R186 ;  /* 0x000000ba00f97202 */ /* 0x000fe20000000f00 */
[C---:B------:R-:W-:Y:S06]  /*14030*/  HMMA.16816.F32 R80, R112.reuse, R126, R80 ;  /* 0x0000007e7050723c */ /* 0x040fec0000001850 */
[-C--:B----4-:R-:W-:Y:S05]  /*14040*/  HMMA.16816.F32 R84, R112, R128.reuse, R84 ;  /* 0x000000807054723c */ /* 0x090fea0000001854 */
[--C-:B-1----:R-:W-:Y:S01]  /*14050*/  FFMA.FTZ R3, R250, UR4, -R110.reuse ;  /* 0x00000004fa037c23 */ /* 0x102fe2000801086e */
[C---:B------:R-:W-:Y:S05]  /*14060*/  HMMA.16816.F32 R88, R120.reuse, R128, R88 ;  /* 0x000000807858723c */ /* 0x040fea0000001858 */
[----:B------:R-:W-:Y:S01]  /*14070*/  MOV R250, R187 ;  /* 0x000000bb00fa7202 */ /* 0x000fe20000000f00 */
[-C--:B------:R-:W-:Y:S01]  /*14080*/  HMMA.16816.F32 R92, R120, R130.reuse, R92 ;  /* 0x00000082785c723c */ /* 0x080fe2000000185c */
[----:B------:R1:W-:Y:S04]  /*14090*/  MUFU.EX2 R187, R3 ;  /* 0x0000000300bb7308 */ /* 0x0003e80000000800 */
[----:B------:R-:W-:Y:S01]  /*140a0*/  FFMA.FTZ R110, R251, UR4, -R110 ;  /* 0x00000004fb6e7c23 */ /* 0x000fe2000801086e */
[----:B------:R-:W-:Y:S01]  /*140b0*/  HMMA.16816.F32 R96, R112, R130, R96 ;  /* 0x000000827060723c */ /* 0x000fe20000001860 */
[----:B------:R-:W4:Y:S04]  /*140c0*/  LDL.LU R251, [R1+0x8] ;  /* 0x0000080001fb7983 */ /* 0x000f280000300800 */
[----:B------:R3:W-:Y:S01]  /*140d0*/  MUFU.EX2 R186, R110 ;  /* 0x0000006e00ba7308 */ /* 0x0007e20000000800 */
[----:B--2---:R-:W-:Y:S01]  /*140e0*/  F2FP.F16.F32.PACK_AB R109, R198, R199 ;  /* 0x000000c7c66d723e */ /* 0x004fe200000000ff */
[--C-:B-1----:R-:W-:Y:S01]  /*140f0*/  FFMA.FTZ R3, R217, UR4, -R111.reuse ;  /* 0x00000004d9037c23 */ /* 0x102fe2000801086f */
[----:B------:R-:W-:Y:S07]  /*14100*/  MOV R217, R148 ;  /* 0x0000009400d97202 */ /* 0x000fee0000000f00 */
[----:B------:R1:W-:Y:S01]  /*14110*/  MUFU.EX2 R183, R3 ;  /* 0x0000000300b77308 */ /* 0x0003e20000000800 */
[----:B---3--:R-:W-:Y:S01]  /*14120*/  F2FP.F16.F32.PACK_AB R110, R188, R189 ;  /* 0x000000bdbc6e723e */ /* 0x008fe200000000ff */
[--C-:B-1----:R-:W-:Y:S02]  /*14130*/  FFMA.FTZ R3, R244, UR4, -R111.reuse ;  /* 0x00000004f4037c23 */ /* 0x102fe4000801086f */
[----:B------:R-:W2:Y:S06]  /*14140*/  LDL.LU R244, [R1+0xc] ;  /* 0x00000c0001f47983 */ /* 0x000eac0000300800 */
[----:B------:R1:W3:Y:S02]  /*14150*/  MUFU.EX2 R185, R3 ;  /* 0x0000000300b97308 */ /* 0x0002e40000000800 */
[--C-:B-1----:R-:W-:Y:S01]  /*14160*/  FFMA.FTZ R3, R218, UR4, -R111.reuse ;  /* 0x00000004da037c23 */ /* 0x102fe2000801086f */
[----:B------:R-:W-:Y:S01]  /*14170*/  FFMA.FTZ R111, R246, UR4, -R111 ;  /* 0x00000004f66f7c23 */ /* 0x000fe2000801086f */
[----:B---3--:R-:W-:Y:S01]  /*14180*/  F2FP.F16.F32.PACK_AB R176, R185, R183 ;  /* 0x000000b7b9b0723e */ /* 0x008fe200000000ff */
[----:B------:R-:W3:Y:S05]  /*14190*/  LDL.LU R246, [R1+0x10] ;  /* 0x0000100001f67983 */ /* 0x000eea0000300800 */
[----:B------:R1:W-:Y:S01]  /*141a0*/  MUFU.EX2 R182, R3 ;  /* 0x0000000300b67308 */ /* 0x0003e20000000800 */
[----:B------:R-:W-:Y:S09]  /*141b0*/  MOV R218, R143 ;  /* 0x0000008f00da7202 */ /* 0x000ff20000000f00 */
[----:B------:R5:W5:Y:S01]  /*141c0*/  MUFU.EX2 R181, R111 ;  /* 0x0000006f00b57308 */ /* 0x000b620000000800 */
[--C-:B-1----:R-:W-:Y:S01]  /*141d0*/  FFMA.FTZ R3, R219, UR4, -R184.reuse ;  /* 0x00000004db037c23 */ /* 0x102fe200080108b8 */
[----:B------:R-:W-:Y:S08]  /*141e0*/  MOV R219, R142 ;  /* 0x0000008e00db7202 */ /* 0x000ff00000000f00 */
[----:B------:R1:W-:Y:S01]  /*141f0*/  MUFU.EX2 R107, R3 ;  /* 0x00000003006b7308 */ /* 0x0003e20000000800 */
[----:B-----5:R-:W-:Y:S02]  /*14200*/  F2FP.F16.F32.PACK_AB R111, R186, R187 ;  /* 0x000000bbba6f723e */ /* 0x020fe400000000ff */
[----:B------:R-:W-:Y:S01]  /*14210*/  F2FP.F16.F32.PACK_AB R178, R181, R182 ;  /* 0x000000b6b5b2723e */ /* 0x000fe200000000ff */
[--C-:B-1----:R-:W-:Y:S02]  /*14220*/  FFMA.FTZ R3, R245, UR4, -R184.reuse ;  /* 0x00000004f5037c23 */ /* 0x102fe400080108b8 */
[----:B------:R-:W5:Y:S04]  /*14230*/  LDL.LU R245, [R1+0x14] ;  /* 0x0000140001f57983 */ /* 0x000f680000300800 */
[----:B------:R1:W1:Y:S02]  /*14240*/  MUFU.EX2 R180, R3 ;  /* 0x0000000300b47308 */ /* 0x0002640000000800 */
[--C-:B-1----:R-:W-:Y:S01]  /*14250*/  FFMA.FTZ R3, R247, UR4, -R184.reuse ;  /* 0x00000004f7037c23 */ /* 0x102fe200080108b8 */
[----:B------:R-:W-:Y:S01]  /*14260*/  FFMA.FTZ R184, R108, UR4, -R184 ;  /* 0x000000046cb87c23 */ /* 0x000fe200080108b8 */
[----:B------:R-:W-:Y:S06]  /*14270*/  F2FP.F16.F32.PACK_AB R108, R200, R201 ;  /* 0x000000c9c86c723e */ /* 0x000fec00000000ff */
[----:B------:R-:W-:Y:S01]  /*14280*/  MUFU.EX2 R106, R3 ;  /* 0x00000003006a7308 */ /* 0x000fe20000000800 */
[----:B------:R-:W-:Y:S02]  /*14290*/  F2FP.F16.F32.PACK_AB R177, R180, R107 ;  /* 0x0000006bb4b1723e */ /* 0x000fe400000000ff */
[----:B------:R-:W-:Y:S01]  /*142a0*/  MOV R247, R140 ;  /* 0x0000008c00f77202 */ /* 0x000fe20000000f00 */
[-C--:B------:R-:W-:Y:S01]  /*142b0*/  HMMA.16816.F32 R116, R108, R132.reuse, R4 ;  /* 0x000000846c74723c */ /* 0x080fe20000001804 */
[----:B------:R-:W1:Y:S05]  /*142c0*/  LDSM.16.MT88.4 R4, [R224+0xbc00] ;  /* 0x00bc0000e004783b */ /* 0x000e6a0000004200 */
[----:B------:R-:W1:Y:S02]  /*142d0*/  MUFU.EX2 R184, R184 ;  /* 0x000000b800b87308 */ /* 0x000e640000000800 */
[----:B-1----:R-:W-:Y:S07]  /*142e0*/  F2FP.F16.F32.PACK_AB R179, R184, R106 ;  /* 0x0000006ab8b3723e */ /* 0x002fee00000000ff */
[C---:B------:R-:W-:Y:S01]  /*142f0*/  HMMA.16816.F32 R112, R176.reuse, R132, R8 ;  /* 0x00000084b070723c */ /* 0x040fe20000001808 */
[----:B------:R-:W1:Y:S05]  /*14300*/  LDSM.16.MT88.4 R8, [R226+0xbc00] ;  /* 0x00bc0000e208783b */ /* 0x000e6a0000004200 */
        /* <DEDUP_REMOVED lines=11> */
[----:B----4-:R-:W-:Y:S01]  /*143c0*/  FFMA.FTZ R3, R0, R251, R217 ;  /* 0x000000fb00037223 */ /* 0x010fe200000100d9 */
[----:B------:R-:W-:Y:S01]  /*143d0*/  MOV R251, R248 ;  /* 0x000000f800fb7202 */ /* 0x000fe20000000f00 */
[----:B------:R-:W-:Y:S01]  /*143e0*/  IMAD.MOV.U32 R217, RZ, RZ, R249 ;  /* 0x000000ffffd97224 */ /* 0x000fe200078e00f9 */
[----:B------:R-:W-:Y:S03]  /*143f0*/  MOV R249, R208 ;  /* 0x000000d000f97202 */ /* 0x000fe60000000f00 */
[----:B------:R-:W-:Y:S01]  /*14400*/  FADD.FTZ R3, R173, R3 ;  /* 0x00000003ad037221 */ /* 0x000fe20000010000 */
[----:B------:R-:W-:Y:S01]  /*14410*/  MOV R248, R207 ;  /* 0x000000cf00f87202 */ /* 0x000fe20000000f00 */
[----:B------:R-:W-:Y:S01]  /*14420*/  IMAD.MOV.U32 R207, RZ, RZ, R214 ;  /* 0x000000ffffcf7224 */ /* 0x000fe200078e00d6 */
[----:B------:R-:W-:Y:S01]  /*14430*/  MOV R208, R209 ;  /* 0x000000d100d07202 */ /* 0x000fe20000000f00 */
[----:B------:R-:W-:Y:S01]  /*14440*/  FADD.FTZ R3, R251, R3 ;  /* 0x00000003fb037221 */ /* 0x000fe20000010000 */
[----:B------:R-:W-:Y:S02]  /*14450*/  MOV R214, R160 ;  /* 0x000000a000d67202 */ /* 0x000fe40000000f00 */
[----:B------:R-:W-:Y:S01]  /*14460*/  MOV R209, R162 ;  /* 0x000000a200d17202 */ /* 0x000fe20000000f00 */
[----:B--2---:R-:W-:Y:S01]  /*14470*/  FFMA.FTZ R2, R2, R244, R218 ;  /* 0x000000f402027223 */ /* 0x004fe200000100da */
[----:B------:R-:W-:Y:S02]  /*14480*/  MOV R244, R250 ;  /* 0x000000fa00f47202 */ /* 0x000fe40000000f00 */
[----:B------:R-:W-:Y:S01]  /*14490*/  MOV R250, R252 ;  /* 0x000000fc00fa7202 */ /* 0x000fe20000000f00 */
[----:B------:R-:W-:Y:S01]  /*144a0*/  FADD.FTZ R2, R174, R2 ;  /* 0x00000002ae027221 */ /* 0x000fe20000010000 */
[----:B------:R-:W-:Y:S02]  /*144b0*/  MOV R252, R216 ;  /* 0x000000d800fc7202 */ /* 0x000fe40000000f00 */
[----:B------:R-:W-:Y:S01]  /*144c0*/  MOV R216, R163 ;  /* 0x000000a300d87202 */ /* 0x000fe20000000f00 */
[----:B------:R-:W-:Y:S01]  /*144d0*/  FADD.FTZ R2, R217, R2 ;  /* 0x00000002d9027221 */ /* 0x000fe20000010000 */
[----:B---3--:R-:W-:Y:S04]  /*144e0*/  FFMA.FTZ R100, R100, R246, R219 ;  /* 0x000000f664647223 */ /* 0x008fe800000100db */
[----:B------:R-:W-:Y:S01]  /*144f0*/  FADD.FTZ R0, R243, R100 ;  /* 0x00000064f3007221 */ /* 0x000fe20000010000 */
[----:B------:R-:W-:Y:S02]  /*14500*/  MOV R243, R242 ;  /* 0x000000f200f37202 */ /* 0x000fe40000000f00 */
[----:B------:R-:W-:Y:S01]  /*14510*/  MOV R242, R241 ;  /* 0x000000f100f27202 */ /* 0x000fe20000000f00 */
[----:B------:R-:W-:Y:S01]  /*14520*/  FADD.FTZ R0, R244, R0 ;  /* 0x00000000f4007221 */ /* 0x000fe20000010000 */
[----:B------:R-:W-:Y:S01]  /*14530*/  MOV R241, R239 ;  /* 0x000000ef00f17202 */ /* 0x000fe20000000f00 */
[----:B------:R-:W-:Y:S01]  /*14540*/  IMAD.MOV.U32 R239, RZ, RZ, R240 ;  /* 0x000000ffffef7224 */ /* 0x000fe200078e00f0 */
[----:B------:R-:W-:Y:S01]  /*14550*/  MOV R240, R223 ;  /* 0x000000df00f07202 */ /* 0x000fe20000000f00 */
[----:B------:R-:W-:Y:S01]  /*14560*/  FADD.FTZ R12, R249, R0 ;  /* 0x00000000f90c7221 */ /* 0x000fe20000010000 */
[----:B------:R-:W-:Y:S01]  /*14570*/  MOV R223, R221 ;  /* 0x000000dd00df7202 */ /* 0x000fe20000000f00 */
[----:B------:R-:W-:Y:S01]  /*14580*/  FADD.FTZ R0, R248, R2 ;  /* 0x00000002f8007221 */ /* 0x000fe20000010000 */
[----:B------:R-:W-:Y:S01]  /*14590*/  MOV R221, R175 ;  /* 0x000000af00dd7202 */ /* 0x000fe20000000f00 */
[----:B------:R-:W-:Y:S01]  /*145a0*/  FADD.FTZ R2, R252, R3 ;  /* 0x00000003fc027221 */ /* 0x000fe20000010000 */
[----:B------:R-:W-:Y:S01]  /*145b0*/  MOV R100, R104 ;  /* 0x0000006800647202 */ /* 0x000fe20000000f00 */
[----:B------:R-:W-:Y:S02]  /*145c0*/  FADD.FTZ R3, R207, R0 ;  /* 0x00000000cf037221 */ /* 0x000fe40000010000 */
[----:B------:R-:W-:Y:S01]  /*145d0*/  FADD.FTZ R0, R216, R2 ;  /* 0x00000002d8007221 */ /* 0x000fe20000010000 */
[----:B-----5:R-:W-:Y:S04]  /*145e0*/  FFMA.FTZ R101, R101, R245, R247 ;  /* 0x000000f565657223 */ /* 0x020fe800000100f7 */
[----:B------:R-:W-:Y:S01]  /*145f0*/  FADD.FTZ R13, R206, R101 ;  /* 0x00000065ce0d7221 */ /* 0x000fe20000010000 */
[----:B------:R-:W-:Y:S02]  /*14600*/  MOV R206, R210 ;  /* 0x000000d200ce7202 */ /* 0x000fe40000000f00 */
[----:B------:R-:W-:Y:S01]  /*14610*/  MOV R210, R161 ;  /* 0x000000a100d27202 */ /* 0x000fe20000000f00 */
[----:B------:R-:W-:Y:S01]  /*14620*/  FADD.FTZ R13, R172, R13 ;  /* 0x0000000dac0d7221 */ /* 0x000fe20000010000 */
[C---:B------:R-:W-:Y:S04]  /*14630*/  HMMA.16816.F32 R160, R176.reuse, R168, R56 ;  /* 0x000000a8b0a0723c */ /* 0x040fe80000001838 */
[----:B------:R-:W-:Y:S01]  /*14640*/  FADD.FTZ R12, R206, R12 ;  /* 0x0000000cce0c7221 */ /* 0x000fe20000010000 */
        /* <DEDUP_REMOVED lines=14> */
[----:B------:R-:W-:Y:S02]  /*14730*/  FADD.FTZ R13, R209, R13 ;  /* 0x0000000dd10d7221 */ /* 0x000fe40000010000 */
[C---:B------:R-:W-:Y:S05]  /*14740*/  HMMA.16816.F32 R80, R108.reuse, R6, R80 ;  /* 0x000000066c50723c */ /* 0x040fea0000001850 */
[----:B------:R-:W-:Y:S01]  /*14750*/  FADD.FTZ R0, R243, R13 ;  /* 0x0000000df3007221 */ /* 0x000fe20000010000 */
[-C--:B-1----:R-:W-:Y:S05]  /*14760*/  HMMA.16816.F32 R84, R108, R8.reuse, R84 ;  /* 0x000000086c54723c */ /* 0x082fea0000001854 */
        /* <DEDUP_REMOVED lines=40> */
[----:B------:R-:W-:Y:S02]  /*149f0*/  FADD.FTZ R0, R184, R0 ;  /* 0x00000000b8007221 */ /* 0x000fe40000010000 */
[----:B------:R1:W-:Y:S04]  /*14a00*/  STL [R1+0x10], R3 ;  /* 0x0000100301007387 */ /* 0x0003e80000100800 */
[----:B------:R2:W-:Y:S04]  /*14a10*/  STL [R1+0xc], R2 ;  /* 0x00000c0201007387 */ /* 0x0005e80000100800 */
[----:B------:R2:W-:Y:S01]  /*14a20*/  STL [R1+0x8], R0 ;  /* 0x0000080001007387 */ /* 0x0005e20000100800 */
[----:B-1----:R-:W-:Y:S01]  /*14a30*/  MOV R3, R105 ;  /* 0x0000006900037202 */ /* 0x002fe20000000f00 */
[----:B------:R-:W-:Y:S06]  /*14a40*/  @P0 BRA `(.L_x_233) ;  /* 0xffffffbc00640947 */ /* 0x000fec000383ffff */
.L_x_232:
[----:B------:R-:W3:Y:S04]  /*14a50*/  LDL.LU R8, [R1+0x14] ;  /* 0x0000140001087983 */ /* 0x000ee80000300800 */
[----:B------:R-:W4:Y:S04]  /*14a60*/  LDL.LU R7, [R1+0x10] ;  /* 0x0000100001077983 */ /* 0x000f280000300800 */
[----:B------:R-:W2:Y:S04]  /*14a70*/  LDL.LU R6, [R1+0xc] ;  /* 0x00000c0001067983 */ /* 0x000ea80000300800 */
[----:B------:R-:W2:Y:S01]  /*14a80*/  LDL.LU R5, [R1+0x8] ;  /* 0x0000080001057983 */ /* 0x000ea20000300800 */
[----:B------:R-:W1:Y:S01]  /*14a90*/  S2UR UR8, SR_CTAID.X ;  /* 0x00000000000879c3 */ /* 0x000e620000002500 */
[----:B------:R-:W-:Y:S01]  /*14aa0*/  UISETP.NE.AND UP0, UPT, UR13, -0x1, UPT ;  /* 0xffffffff0d00788c */ /* 0x000fe2000bf05270 */
[----:B------:R-:W-:Y:S01]  /*14ab0*/  PLOP3.LUT P6, PT, PT, PT, PT, 0x8, 0x0 ;  /* 0x000000000000781c */ /* 0x000fe20003fce170 */
[----:B------:R-:W1:Y:S01]  /*14ac0*/  S2R R61, SR_TID.X ;  /* 0x00000000003d7919 */ /* 0x000e620000002100 */
[----:B------:R-:W-:Y:S01]  /*14ad0*/  UMOV UR10, 0x400 ;  /* 0x00000400000a7882 */ /* 0x000fe20000000000 */
[----:B------:R-:W-:Y:S01]  /*14ae0*/  IMAD.MOV.U32 R58, RZ, RZ, 0x20 ;  /* 0x00000020ff3a7424 */ /* 0x000fe200078e00ff */
[----:B------:R-:W1:Y:S02]  /*14af0*/  S2R R63, SR_TID.X ;  /* 0x00000000003f7919 */ /* 0x000e640000002100 */
[----:B------:R-:W1:Y:S01]  /*14b00*/  S2UR UR9, SR_CgaCtaId ;  /* 0x00000000000979c3 */ /* 0x000e620000008800 */
[----:B------:R-:W-:-:S03]  /*14b10*/  PLOP3.LUT P0, PT, PT, PT, UP0, 0x80, 0x0 ;  /* 0x000000000000781c */ /* 0x000fc60003f0f008 */
[----:B------:R-:W-:Y:S02]  /*14b20*/  @UP0 ULDC.64 UR6, c[0x0][0x298] ;  /* 0x0000a60000060ab9 */ /* 0x000fe40000000a00 */
[----:B------:R-:W-:-:S07]  /*14b30*/  @UP0 UIMAD.WIDE.U32 UR16, UR13, UR6, URZ ;  /* 0x000000060d1002a5 */ /* 0x000fce000f8e003f */
[----:B------:R-:W-:Y:S01]  /*14b40*/  @UP0 UMOV UR12, UR16 ;  /* 0x00000010000c0c82 */ /* 0x000fe20008000000 */
[----:B-1----:R-:W-:Y:S02]  /*14b50*/  UIMAD UR4, UR8, -0x80, UR15 ;  /* 0xffffff80080478a4 */ /* 0x002fe4000f8e020f */
[----:B------:R-:W-:Y:S02]  /*14b60*/  ULEA UR6, UR9, UR10, 0x18 ;  /* 0x0000000a09067291 */ /* 0x000fe4000f8ec03f */
[----:B------:R-:W-:Y:S01]  /*14b70*/  @UP0 UIMAD UR9, UR13, UR7, UR17 ;  /* 0x000000070d0902a4 */ /* 0x000fe2000f8e0211 */
[----:B------:R-:W-:-:S04]  /*14b80*/  SHF.R.S32.HI R51, RZ, 0x1f, R61 ;  /* 0x0000001fff337819 */ /* 0x000fc8000001143d */
[CC--:B------:R-:W-:Y:S02]  /*14b90*/  LEA.HI R60, R51.reuse, R61.reuse, RZ, 0x2 ;  /* 0x0000003d333c7211 */ /* 0x0c0fe400078f10ff */
[----:B------:R-:W-:Y:S02]  /*14ba0*/  SHF.R.S32.HI R62, RZ, 0x1f, R63 ;  /* 0x0000001fff3e7819 */ /* 0x000fe4000001143f */
[----:B------:R-:W-:Y:S02]  /*14bb0*/  LEA.HI R51, R51, R61, RZ, 0x5 ;  /* 0x0000003d33337211 */ /* 0x000fe400078f28ff */
[----:B------:R-:W-:Y:S01]  /*14bc0*/  LEA.HI R62, R62, R63, RZ, 0x2 ;  /* 0x0000003f3e3e7211 */ /* 0x000fe200078f10ff */
[----:B---3--:R-:W1:Y:S04]  /*14bd0*/  SHFL.BFLY PT, R4, R8, 0x2, 0x1f ;  /* 0x0c401f0008047f89 */ /* 0x008e6800000e0000 */
[----:B----4-:R-:W3:Y:S04]  /*14be0*/  SHFL.BFLY PT, R3, R7, 0x2, 0x1f ;  /* 0x0c401f0007037f89 */ /* 0x010ee800000e0000 */
[----:B--2---:R-:W2:Y:S04]  /*14bf0*/  SHFL.BFLY PT, R2, R6, 0x2, 0x1f ;  /* 0x0c401f0006027f89 */ /* 0x004ea800000e0000 */
[----:B------:R-:W4:Y:S01]  /*14c00*/  SHFL.BFLY PT, R0, R5, 0x2, 0x1f ;  /* 0x0c401f0005007f89 */ /* 0x000f2200000e0000 */
[----:B-1----:R-:W-:Y:S01]  /*14c10*/  FADD.FTZ R4, R4, R8 ;  /* 0x0000000804047221 */ /* 0x002fe20000010000 */
[----:B---3--:R-:W-:-:S04]  /*14c20*/  FADD.FTZ R3, R3, R7 ;  /* 0x0000000703037221 */ /* 0x008fc80000010000 */
[----:B------:R-:W1:Y:S01]  /*14c30*/  SHFL.BFLY PT, R8, R4, 0x1, 0x1f ;  /* 0x0c201f0004087f89 */ /* 0x000e6200000e0000 */
[----:B--2---:R-:W-:-:S03]  /*14c40*/  FADD.FTZ R2, R2, R6 ;  /* 0x0000000602027221 */ /* 0x004fc60000010000 */
[----:B------:R-:W2:Y:S01]  /*14c50*/  SHFL.BFLY PT, R7, R3, 0x1, 0x1f ;  /* 0x0c201f0003077f89 */ /* 0x000ea200000e0000 */
[----:B----4-:R-:W-:-:S03]  /*14c60*/  FADD.FTZ R0, R0, R5 ;  /* 0x0000000500007221 */ /* 0x010fc60000010000 */
[----:B------:R-:W3:Y:S01]  /*14c70*/  SHFL.BFLY PT, R9, R2, 0x1, 0x1f ;  /* 0x0c201f0002097f89 */ /* 0x000ee200000e0000 */
[----:B------:R-:W-:-:S03]  /*14c80*/  SHF.R.S32.HI R5, RZ, 0x2, R60 ;  /* 0x00000002ff057819 */ /* 0x000fc6000001143c */
[----:B------:R-:W4:Y:S01]  /*14c90*/  SHFL.BFLY PT, R10, R0, 0x1, 0x1f ;  /* 0x0c201f00000a7f89 */ /* 0x000f2200000e0000 */
[----:B------:R-:W-:Y:S02]  /*14ca0*/  SHF.R.S32.HI R6, RZ, 0x1f, R5 ;  /* 0x0000001fff067819 */ /* 0x000fe40000011405 */
[----:B------:R-:W-:Y:S02]  /*14cb0*/  ISETP.GE.AND P1, PT, R5, UR4, PT ;  /* 0x0000000405007c0c */ /* 0x000fe4000bf26270 */
[----:B------:R-:W-:Y:S01]  /*14cc0*/  LEA.HI R6, R6, R5, RZ, 0x3 ;  /* 0x0000000506067211 */ /* 0x000fe200078f18ff */
[----:B-1----:R-:W-:Y:S01]  /*14cd0*/  FADD.FTZ R55, R4, R8 ;  /* 0x0000000804377221 */ /* 0x002fe20000010000 */
[----:B--2---:R-:W-:Y:S02]  /*14ce0*/  FADD.FTZ R56, R3, R7 ;  /* 0x0000000703387221 */ /* 0x004fe40000010000 */
[----:B------:R-:W-:Y:S02]  /*14cf0*/  LOP3.LUT R3, R6, 0xfffffff8, RZ, 0xc0, !PT ;  /* 0xfffffff806037812 */ /* 0x000fe400078ec0ff */
[----:B------:R-:W-:Y:S01]  /*14d00*/  LOP3.LUT R6, R51, 0xffffffe0, RZ, 0xc0, !PT ;  /* 0xffffffe033067812 */ /* 0x000fe200078ec0ff */
[----:B---3--:R-:W-:Y:S01]  /*14d10*/  FADD.FTZ R57, R2, R9 ;  /* 0x0000000902397221 */ /* 0x008fe20000010000 */
[----:B------:R-:W-:Y:S01]  /*14d20*/  SHF.R.S32.HI R51, RZ, 0x5, R51 ;  /* 0x00000005ff337819 */ /* 0x000fe20000011433 */
[----:B------:R-:W-:Y:S01]  /*14d30*/  IMAD.IADD R2, R5, 0x1, -R3 ;  /* 0x0000000105027824 */ /* 0x000fe200078e0a03 */
[----:B------:R-:W-:Y:S01]  /*14d40*/  LOP3.LUT R3, R60, 0xfffffffc, RZ, 0xc0, !PT ;  /* 0xfffffffc3c037812 */ /* 0x000fe200078ec0ff */
[----:B----4-:R-:W-:Y:S01]  /*14d50*/  FADD.FTZ R59, R0, R10 ;  /* 0x0000000a003b7221 */ /* 0x010fe20000010000 */
[----:B------:R-:W-:-:S02]  /*14d60*/  FSETP.NE.FTZ.AND P5, PT, R55, RZ, PT ;  /* 0x000000ff3700720b */ /* 0x000fc40003fb5000 */
[----:B------:R-:W-:Y:S01]  /*14d70*/  LEA.HI R0, R2, R2, RZ, 0x1 ;  /* 0x0000000202007211 */ /* 0x000fe200078f08ff */
[C---:B------:R-:W-:Y:S01]  /*14d80*/  IMAD.IADD R4, R61.reuse, 0x1, -R3 ;  /* 0x000000013d047824 */ /* 0x040fe200078e0a03 */
[----:B------:R-:W-:Y:S01]  /*14d90*/  FSETP.NE.FTZ.AND P4, PT, R56, RZ, PT ;  /* 0x000000ff3800720b */ /* 0x000fe20003f95000 */
[----:B------:R-:W-:Y:S01]  /*14da0*/  IMAD.IADD R61, R61, 0x1, -R6 ;  /* 0x000000013d3d7824 */ /* 0x000fe200078e0a06 */
[----:B------:R-:W-:Y:S02]  /*14db0*/  LOP3.LUT R3, R0, 0x3fffffe, RZ, 0xc0, !PT ;  /* 0x03fffffe00037812 */ /* 0x000fe400078ec0ff */
[----:B------:R-:W-:-:S03]  /*14dc0*/  SHF.R.S32.HI R0, RZ, 0x1, R0 ;  /* 0x00000001ff007819 */ /* 0x000fc60000011400 */
[----:B------:R-:W-:Y:S01]  /*14dd0*/  IMAD.IADD R5, R2, 0x1, -R3 ;  /* 0x0000000102057824 */ /* 0x000fe200078e0a03 */
[----:B------:R-:W-:Y:S01]  /*14de0*/  LOP3.LUT R2, R62, 0xfffffffc, RZ, 0xc0, !PT ;  /* 0xfffffffc3e027812 */ /* 0x000fe200078ec0ff */
[----:B------:R-:W-:Y:S01]  /*14df0*/  IMAD R3, R51, 0x100, R4 ;  /* 0x0000010033037824 */ /* 0x000fe200078e0204 */
[C---:B------:R-:W-:Y:S02]  /*14e00*/  LOP3.LUT R4, R0.reuse, 0x1, RZ, 0xc0, !PT ;  /* 0x0000000100047812 */ /* 0x040fe400078ec0ff */
[----:B------:R-:W-:Y:S01]  /*14e10*/  LOP3.LUT P2, RZ, R0, 0x2, RZ, 0xc0, !PT ;  /* 0x0000000200ff7812 */ /* 0x000fe2000784c0ff */
[----:B------:R-:W-:Y:S01]  /*14e20*/  IMAD.IADD R63, R63, 0x1, -R2 ;  /* 0x000000013f3f7824 */ /* 0x000fe200078e0a02 */
[----:B------:R-:W-:Y:S01]  /*14e30*/  ISETP.NE.U32.AND P3, PT, R4, 0x1, PT ;  /* 0x000000010400780c */ /* 0x000fe20003f65070 */
[----:B------:R-:W-:Y:S02]  /*14e40*/  IMAD.SHL.U32 R2, R0, 0x40, RZ ;  /* 0x0000004000027824 */ /* 0x000fe400078e00ff */
[----:B------:R-:W-:-:S02]  /*14e50*/  IMAD.MOV.U32 R0, RZ, RZ, 0x3f800000 ;  /* 0x3f800000ff007424 */ /* 0x000fc400078e00ff */
[----:B------:R-:W-:Y:S01]  /*14e60*/  IMAD R3, R5, 0x10, R3 ;  /* 0x0000001005037824 */ /* 0x000fe200078e0203 */
[----:B------:R-:W-:-:S03]  /*14e70*/  LOP3.LUT R2, R2, 0xc0, RZ, 0xc0, !PT ;  /* 0x000000c002027812 */ /* 0x000fc600078ec0ff */
[----:B------:R1:W2:Y:S01]  /*14e80*/  @P5 MUFU.RCP R0, R55 ;  /* 0x0000003700005308 */ /* 0x0002a20000001000 */
[----:B------:R-:W-:-:S05]  /*14e90*/  LEA.HI R2, R2, R2, RZ, 0x1d ;  /* 0x0000000202027211 */ /* 0x000fca00078fe8ff */
[----:B------:R-:W-:Y:S02]  /*14ea0*/  IMAD.U32 R2, R3, 0x2, R2 ;  /* 0x0000000203027824 */ /* 0x000fe400078e0002 */
[----:B------:R-:W-:-:S03]  /*14eb0*/  IMAD.MOV.U32 R3, RZ, RZ, 0x3f800000 ;  /* 0x3f800000ff037424 */ /* 0x000fc600078e00ff */
[----:B------:R-:W-:Y:S01]  /*14ec0*/  LEA R16, R2, UR6, 0x1 ;  /* 0x0000000602107c11 */ /* 0x000fe2000f8e08ff */
[----:B------:R-:W-:Y:S06]  /*14ed0*/  @P0 BRA `(.L_x_236) ;  /* 0x0000000000200947 */ /* 0x000fec0003800000 */
[----:B------:R-:W3:Y:S01]  /*14ee0*/  S2UR UR10, SR_CTAID.Y ;  /* 0x00000000000a79c3 */ /* 0x000ee20000002600 */
[----:B------:R-:W-:Y:S01]  /*14ef0*/  ULDC.64 UR6, c[0x0][0x290] ;  /* 0x0000a40000067ab9 */ /* 0x000fe20000000a00 */
[----:B---3--:R-:W-:Y:S02]  /*14f00*/  USHF.R.S32.HI UR9, URZ, 0x1f, UR10 ;  /* 0x0000001f3f097899 */ /* 0x008fe4000801140a */
[----:B------:R-:W-:Y:S02]  /*14f10*/  UIMAD.WIDE.U32 UR16, UR10, UR6, URZ ;  /* 0x000000060a1072a5 */ /* 0x000fe4000f8e003f */
[----:B------:R-:W-:-:S04]  /*14f20*/  UIMAD UR9, UR9, UR6, URZ ;  /* 0x00000006090972a4 */ /* 0x000fc8000f8e023f */
[----:B------:R-:W-:Y:S01]  /*14f30*/  UIMAD UR9, UR10, UR7, UR9 ;  /* 0x000000070a0972a4 */ /* 0x000fe2000f8e0209 */
[----:B------:R-:W-:-:S03]  /*14f40*/  UMOV UR12, UR16 ;  /* 0x00000010000c7c82 */ /* 0x000fc60008000000 */
[----:B------:R-:W-:-:S12]  /*14f50*/  UIADD3 UR9, UR17, UR9, URZ ;  /* 0x0000000911097290 */ /* 0x000fd8000fffe03f */
.L_x_236:
        /* <DEDUP_REMOVED lines=23> */
.L_x_237:
        /* <DEDUP_REMOVED lines=51> */
[----:B------:R-:W1:Y:S01]  /*15400*/  @P2 MUFU.RCP R0, R59 ;  /* 0x0000003b00002308 */ /* 0x000e620000001000 */
        /* <DEDUP_REMOVED lines=54> */
[----:B------:R-:W-:Y:S01]  /*15770*/  BSSY B0, `(.L_x_238) ;  /* 0x00000be000007945 */ /* 0x000fe20003800000 */
[----:B------:R-:W-:Y:S01]  /*15780*/  F2FP.F16.F32.PACK_AB R3, R3, R112 ;  /* 0x000000700303723e */ /* 0x000fe200000000ff */
[----:B------:R1:W-:Y:S01]  /*15790*/  STS [R16+0x200], R4 ;  /* 0x0002000410007388 */ /* 0x0003e20000000800 */
        /* <DEDUP_REMOVED lines=18> */
[----:B------:R-:W-:Y:S01]  /*158c0*/  F2FP.F16.F32.PACK_AB R29, R29, R150 ;  /* 0x000000961d1d723e */ /* 0x000fe200000000ff */
[----:B-1----:R-:W1:Y:S01]  /*158d0*/  @P3 LDC.64 R4, c[0x0][0x2c0] ;  /* 0x0000b000ff043b82 */ /* 0x002e620000000a00 */
[----:B------:R-:W-:-:S02]  /*158e0*/  F2FP.F16.F32.PACK_AB R26, R26, R152 ;  /* 0x000000981a1a723e */ /* 0x000fc400000000ff */
[----:B----4-:R-:W-:Y:S02]  /*158f0*/  IADD3 R2, R16, R58, RZ ;  /* 0x0000003a10027210 */ /* 0x010fe40007ffe0ff */
[----:B------:R-:W-:Y:S02]  /*15900*/  F2FP.F16.F32.PACK_AB R25, R25, R154 ;  /* 0x0000009a1919723e */ /* 0x000fe400000000ff */
[----:B---3--:R-:W-:Y:S01]  /*15910*/  IADD3 R0, R58, R18, RZ ;  /* 0x000000123a007210 */ /* 0x008fe20007ffe0ff */
[----:B------:R-:W-:Y:S01]  /*15920*/  STS [R2], R38 ;  /* 0x0000002602007388 */ /* 0x000fe20000000800 */
[----:B------:R-:W-:Y:S02]  /*15930*/  F2FP.F16.F32.PACK_AB R28, R28, R144 ;  /* 0x000000901c1c723e */ /* 0x000fe400000000ff */
[----:B------:R-:W-:Y:S01]  /*15940*/  F2FP.F16.F32.PACK_AB R27, R147, R27 ;  /* 0x0000001b931b723e */ /* 0x000fe200000000ff */
[----:B------:R-:W-:Y:S01]  /*15950*/  STS [R2+0x200], R37 ;  /* 0x0002002502007388 */ /* 0x000fe20000000800 */
[----:B------:R-:W-:Y:S01]  /*15960*/  F2FP.F16.F32.PACK_AB R24, R24, R156 ;  /* 0x0000009c1818723e */ /* 0x000fe200000000ff */
[----:B--2---:R-:W2:Y:S01]  /*15970*/  @P5 MUFU.LG2 R3, R55 ;  /* 0x0000003700035308 */ /* 0x004ea20000000c00 */
[----:B------:R-:W-:Y:S01]  /*15980*/  F2FP.F16.F32.PACK_AB R23, R159, R23 ;  /* 0x000000179f17723e */ /* 0x000fe200000000ff */
[----:B------:R-:W-:Y:S01]  /*15990*/  STS [R0], R34 ;  /* 0x0000002200007388 */ /* 0x000fe20000000800 */
[----:B------:R-:W-:Y:S01]  /*159a0*/  F2FP.F16.F32.PACK_AB R22, R22, R164 ;  /* 0x000000a41616723e */ /* 0x000fe200000000ff */
[----:B------:R-:W3:Y:S01]  /*159b0*/  @P5 LDC R6, c[0x0][0x2e8] ;  /* 0x0000ba00ff065b82 */ /* 0x000ee20000000800 */
        /* <DEDUP_REMOVED lines=11> */
[----:B------:R-:W-:Y:S01]  /*15a70*/  F2FP.F16.F32.PACK_AB R12, R12, R68 ;  /* 0x000000440c0c723e */ /* 0x000fe200000000ff */
[----:B--2---:R-:W-:Y:S01]  /*15a80*/  @P5 FMUL.FTZ R3, R3, 0.69314718246459960938 ;  /* 0x3f31721803035820 */ /* 0x004fe20000410000 */
        /* <DEDUP_REMOVED lines=22> */
[----:B------:R2:W-:Y:S04]  /*15bf0*/  STS [R18+0x3000], R24 ;  /* 0x0030001812007388 */ /* 0x0005e80000000800 */
[----:B------:R4:W-:Y:S04]  /*15c00*/  STS [R18+0x3200], R23 ;  /* 0x0032001712007388 */ /* 0x0009e80000000800 */
[----:B------:R1:W-:Y:S04]  /*15c10*/  STS [R2+0x2000], R22 ;  /* 0x0020001602007388 */ /* 0x0003e80000000800 */
[----:B------:R1:W-:Y:S04]  /*15c20*/  STS [R2+0x2200], R21 ;  /* 0x0022001502007388 */ /* 0x0003e80000000800 */
[----:B------:R-:W-:Y:S04]  /*15c30*/  STS [R0+0x2000], R17 ;  /* 0x0020001100007388 */ /* 0x000fe80000000800 */
[----:B------:R-:W-:Y:S04]  /*15c40*/  STS [R0+0x2200], R15 ;  /* 0x0022000f00007388 */ /* 0x000fe80000000800 */
[----:B------:R1:W-:Y:S01]  /*15c50*/  STS [R2+0x3000], R20 ;  /* 0x0030001402007388 */ /* 0x0003e20000000800 */
[----:B--2---:R-:W-:-:S03]  /*15c60*/  SHF.L.U32 R24, R63, 0x3, RZ ;  /* 0x000000033f187819 */ /* 0x004fc600000006ff */
[----:B------:R-:W-:Y:S01]  /*15c70*/  STS [R2+0x3200], R19 ;  /* 0x0032001302007388 */ /* 0x000fe20000000800 */
[----:B----4-:R-:W-:Y:S01]  /*15c80*/  MOV R23, 0x7f800000 ;  /* 0x7f80000000177802 */ /* 0x010fe20000000f00 */
[----:B---3--:R-:W-:Y:S02]  /*15c90*/  @P5 FFMA.FTZ R23, R105, R6, R3 ;  /* 0x0000000669175223 */ /* 0x008fe40000010003 */
[----:B------:R-:W-:Y:S01]  /*15ca0*/  STS [R0+0x3000], R14 ;  /* 0x0030000e00007388 */ /* 0x000fe20000000800 */
[----:B-1----:R-:W-:-:S03]  /*15cb0*/  MOV R22, 0x7f800000 ;  /* 0x7f80000000167802 */ /* 0x002fc60000000f00 */
[----:B------:R-:W-:Y:S01]  /*15cc0*/  STS [R0+0x3200], R13 ;  /* 0x0032000d00007388 */ /* 0x000fe20000000800 */
[----:B------:R-:W-:-:S03]  /*15cd0*/  MOV R21, 0x7f800000 ;  /* 0x7f80000000157802 */ /* 0x000fc60000000f00 */
[----:B------:R1:W-:Y:S04]  /*15ce0*/  STS [R16+0x4000], R12 ;  /* 0x0040000c10007388 */ /* 0x0003e80000000800 */
[----:B------:R2:W-:Y:S04]  /*15cf0*/  STS [R16+0x4200], R11 ;  /* 0x0042000b10007388 */ /* 0x0005e80000000800 */
[----:B------:R3:W-:Y:S01]  /*15d00*/  STS [R18+0x4000], R8 ;  /* 0x0040000812007388 */ /* 0x0007e20000000800 */
[----:B------:R-:W-:-:S03]  /*15d10*/  MOV R20, 0x7f800000 ;  /* 0x7f80000000147802 */ /* 0x000fc60000000f00 */
[----:B------:R-:W-:Y:S04]  /*15d20*/  STS [R18+0x4200], R7 ;  /* 0x0042000712007388 */ /* 0x000fe80000000800 */
[----:B------:R4:W-:Y:S04]  /*15d30*/  STS [R16+0x5000], R10 ;  /* 0x0050000a10007388 */ /* 0x0009e80000000800 */
[----:B------:R4:W-:Y:S04]  /*15d40*/  STS [R16+0x5200], R9 ;  /* 0x0052000910007388 */ /* 0x0009e80000000800 */
[----:B------:R-:W-:Y:S01]  /*15d50*/  STS [R18+0x5000], R45 ;  /* 0x0050002d12007388 */ /* 0x000fe20000000800 */
[----:B-1----:R-:W1:Y:S03]  /*15d60*/  @!P3 LDC R12, c[0x0][0x270] ;  /* 0x00009c00ff0cbb82 */ /* 0x002e660000000800 */
[----:B------:R-:W-:Y:S04]  /*15d70*/  STS [R18+0x5200], R44 ;  /* 0x0052002c12007388 */ /* 0x000fe80000000800 */
[----:B------:R-:W-:Y:S01]  /*15d80*/  STS [R2+0x4000], R43 ;  /* 0x0040002b02007388 */ /* 0x000fe20000000800 */
[----:B--2---:R-:W2:Y:S01]  /*15d90*/  @P3 LDC R11, c[0x0][0x2c0] ;  /* 0x0000b000ff0b3b82 */ /* 0x004ea20000000800 */
[----:B---3--:R-:W3:Y:S02]  /*15da0*/  @P0 MUFU.LG2 R8, R57 ;  /* 0x0000003900080308 */ /* 0x008ee40000000c00 */
[----:B------:R-:W-:Y:S04]  /*15db0*/  STS [R2+0x4200], R42 ;  /* 0x0042002a02007388 */ /* 0x000fe80000000800 */
[----:B------:R-:W-:Y:S01]  /*15dc0*/  STS [R0+0x4000], R41 ;  /* 0x0040002900007388 */ /* 0x000fe20000000800 */
[----:B----4-:R-:W4:Y:S01]  /*15dd0*/  @P0 LDC R10, c[0x0][0x2e8] ;  /* 0x0000ba00ff0a0b82 */ /* 0x010f220000000800 */
[----:B------:R-:W1:Y:S02]  /*15de0*/  @P4 MUFU.LG2 R7, R56 ;  /* 0x0000003800074308 */ /* 0x000e640000000c00 */
[----:B------:R-:W-:Y:S04]  /*15df0*/  STS [R0+0x4200], R46 ;  /* 0x0042002e00007388 */ /* 0x000fe80000000800 */
[----:B------:R-:W-:Y:S01]  /*15e00*/  STS [R2+0x5000], R47 ;  /* 0x0050002f02007388 */ /* 0x000fe20000000800 */
[----:B------:R-:W2:Y:S01]  /*15e10*/  @P4 LDC R9, c[0x0][0x2e8] ;  /* 0x0000ba00ff094b82 */ /* 0x000ea20000000800 */
[----:B---3--:R-:W-:-:S02]  /*15e20*/  @P0 FMUL.FTZ R6, R8, 0.69314718246459960938 ;  /* 0x3f31721808060820 */ /* 0x008fc40000410000 */
[----:B------:R3:W-:Y:S04]  /*15e30*/  STS [R2+0x5200], R49 ;  /* 0x0052003102007388 */ /* 0x0007e80000000800 */
[----:B------:R-:W-:Y:S01]  /*15e40*/  STS [R0+0x5000], R48 ;  /* 0x0050003000007388 */ /* 0x000fe20000000800 */
[----:B------:R-:W-:Y:S01]  /*15e50*/  @!P3 MOV R11, 0x1 ;  /* 0x00000001000bb802 */ /* 0x000fe20000000f00 */
[----:B-1----:R-:W-:Y:S02]  /*15e60*/  @P4 FMUL.FTZ R3, R7, 0.69314718246459960938 ;  /* 0x3f31721807034820 */ /* 0x002fe40000410000 */
[----:B------:R1:W-:Y:S01]  /*15e70*/  STS [R0+0x5200], R50 ;  /* 0x0052003200007388 */ /* 0x0003e20000000800 */
[----:B------:R-:W-:Y:S01]  /*15e80*/  BAR.SYNC.DEFER_BLOCKING 0x0 ;  /* 0x0000000000007b1d */ /* 0x000fe20000010000 */
[----:B----4-:R-:W-:-:S05]  /*15e90*/  @P0 FFMA.FTZ R21, R103, R10, R6 ;  /* 0x0000000a67150223 */ /* 0x010fca0000010006 */
[----:B------:R-:W4:Y:S01]  /*15ea0*/  S2R R13, SR_CTAID.Y ;  /* 0x00000000000d7919 */ /* 0x000f220000002600 */
[----:B--2---:R-:W-:Y:S01]  /*15eb0*/  @P4 FFMA.FTZ R22, R104, R9, R3 ;  /* 0x0000000968164223 */ /* 0x004fe20000010003 */
[----:B------:R-:W2:Y:S01]  /*15ec0*/  S2R R25, SR_CTAID.Z ;  /* 0x0000000000197919 */ /* 0x000ea20000002700 */
[----:B---3--:R-:W-:Y:S01]  /*15ed0*/  @P3 IMAD R2, R5, R4, RZ ;  /* 0x0000000405023224 */ /* 0x008fe200078e02ff */
[----:B------:R-:W-:Y:S01]  /*15ee0*/  LEA.HI.SX32 R4, R60, 0x20, 0x1e ;  /* 0x000000203c047811 */ /* 0x000fe200078ff2ff */
[----:B------:R-:W3:Y:S01]  /*15ef0*/  @P2 MUFU.LG2 R5, R59 ;  /* 0x0000003b00052308 */ /* 0x000ee20000000c00 */
[----:B------:R-:W-:Y:S02]  /*15f00*/  @!P3 MOV R2, R54 ;  /* 0x000000360002b202 */ /* 0x000fe40000000f00 */
[----:B------:R-:W-:Y:S01]  /*15f10*/  ISETP.GE.AND P5, PT, R4, UR4, PT ;  /* 0x0000000404007c0c */ /* 0x000fe2000bfa6270 */
[----:B------:R-:W-:Y:S01]  /*15f20*/  IMAD R4, R11, UR8, RZ ;  /* 0x000000080b047c24 */ /* 0x000fe2000f8e02ff */
[----:B-1----:R-:W-:Y:S01]  /*15f30*/  @P3 MOV R0, 0x1 ;  /* 0x0000000100003802 */ /* 0x002fe20000000f00 */
[----:B------:R-:W-:Y:S01]  /*15f40*/  @!P3 IMAD R0, R54, R12, RZ ;  /* 0x0000000c3600b224 */ /* 0x000fe200078e02ff */
[----:B------:R-:W-:Y:S01]  /*15f50*/  LOP3.LUT P3, RZ, R61, 0x3, RZ, 0xc0, !PT ;  /* 0x000000033dff7812 */ /* 0x000fe2000786c0ff */
[----:B------:R1:W1:Y:S01]  /*15f60*/  LDS.128 R32, [R230+0x1800] ;  /* 0x00180000e6207984 */ /* 0x0002620000000c00 */
[----:B------:R-:W1:Y:S03]  /*15f70*/  @P2 LDC R12, c[0x0][0x2e8] ;  /* 0x0000ba00ff0c2b82 */ /* 0x000e660000000800 */
[----:B------:R1:W1:Y:S01]  /*15f80*/  LDS.128 R28, [R230+0x3800] ;  /* 0x00380000e61c7984 */ /* 0x0002620000000c00 */
[----:B----4-:R-:W-:-:S05]  /*15f90*/  IMAD R0, R13, R0, RZ ;  /* 0x000000000d007224 */ /* 0x010fca00078e02ff */
[----:B------:R-:W-:-:S05]  /*15fa0*/  SEL R0, R0, RZ, !P6 ;  /* 0x000000ff00007207 */ /* 0x000fca0007000000 */
[----:B--2---:R-:W-:Y:S01]  /*15fb0*/  IMAD R2, R25, R2, R0 ;  /* 0x0000000219027224 */ /* 0x004fe200078e0200 */
[----:B------:R-:W-:Y:S01]  /*15fc0*/  SHF.L.U32 R0, R4, 0x7, RZ ;  /* 0x0000000704007819 */ /* 0x000fe200000006ff */
[----:B---3--:R-:W-:-:S03]  /*15fd0*/  @P2 FMUL.FTZ R4, R5, 0.69314718246459960938 ;  /* 0x3f31721805042820 */ /* 0x008fc60000410000 */
[----:B------:R-:W-:Y:S01]  /*15fe0*/  IADD3 R13, P4, P0, R0, R52, R2 ;  /* 0x00000034000d7210 */ /* 0x000fe2000789e002 */
[----:B-1----:R-:W-:Y:S01]  /*15ff0*/  @P2 FFMA.FTZ R20, R102, R12, R4 ;  /* 0x0000000c66142223 */ /* 0x002fe20000010004 */
[----:B------:R-:W-:Y:S02]  /*16000*/  SHF.R.S32.HI R3, RZ, 0x1f, R0 ;  /* 0x0000001fff037819 */ /* 0x000fe40000011400 */
[----:B------:R-:W-:Y:S02]  /*16010*/  SHF.R.S32.HI R2, RZ, 0x1f, R2 ;  /* 0x0000001fff027819 */ /* 0x000fe40000011402 */
[----:B------:R-:W-:Y:S02]  /*16020*/  SHF.R.S32.HI R12, RZ, 0x2, R62 ;  /* 0x00000002ff0c7819 */ /* 0x000fe4000001143e */
[----:B------:R-:W-:Y:S01]  /*16030*/  IADD3.X R10, R3, R53, R2, P4, P0 ;  /* 0x00000035030a7210 */ /* 0x000fe200027e0402 */
[----:B------:R-:W-:Y:S06]  /*16040*/  @P3 BRA `(.L_x_239) ;  /* 0x0000000000c03947 */ /* 0x000fec0003800000 */
        /* <DEDUP_REMOVED lines=48> */
.L_x_239:
[----:B------:R-:W-:Y:S05]  /*16350*/  BSYNC B0 ;  /* 0x0000000000007941 */ /* 0x000fea0003800000 */
.L_x_238:
[----:B------:R1:W5:Y:S04]  /*16360*/  LDL R27, [R1+0x18] ;  /* 0x00001800011b7983 */ /* 0x0003680000100800 */
[----:B------:R1:W5:Y:S01]  /*16370*/  LDL R26, [R1+0x38] ;  /* 0x00003800011a7983 */ /* 0x0003620000100800 */
[----:B----4-:R-:W-:Y:S01]  /*16380*/  VIADD R3, R12, 0x40 ;  /* 0x000000400c037836 */ /* 0x010fe20000000000 */
[----:B------:R-:W-:Y:S01]  /*16390*/  SHF.R.S32.HI R4, RZ, 0x1f, R24 ;  /* 0x0000001fff047819 */ /* 0x000fe20000011418 */
[----:B------:R-:W-:Y:S01]  /*163a0*/  ULDC.64 UR6, c[0x0][0x2a0] ;  /* 0x0000a80000067ab9 */ /* 0x000fe20000000a00 */
[----:B------:R-:W-:Y:S01]  /*163b0*/  IADD3 R2, P0, R24, UR12, RZ ;  /* 0x0000000c18027c10 */ /* 0x000fe2000ff1e0ff */
[----:B------:R-:W-:Y:S01]  /*163c0*/  VIADD R0, R12, 0x60 ;  /* 0x000000600c007836 */ /* 0x000fe20000000000 */
[----:B------:R-:W-:Y:S01]  /*163d0*/  ISETP.GE.AND P2, PT, R3, UR5, PT ;  /* 0x0000000503007c0c */ /* 0x000fe2000bf46270 */
[----:B------:R1:W2:Y:S01]  /*163e0*/  LDS.128 R20, [R230] ;  /* 0x00000000e6147984 */ /* 0x0002a20000000c00 */
[----:B------:R-:W-:Y:S01]  /*163f0*/  IADD3.X R3, R4, UR9, RZ, P0, !PT ;  /* 0x0000000904037c10 */ /* 0x000fe200087fe4ff */
[----:B------:R-:W-:Y:S01]  /*16400*/  BSSY B0, `(.L_x_240) ;  /* 0x000001d000007945 */ /* 0x000fe20003800000 */
[----:B------:R-:W-:Y:S01]  /*16410*/  SHF.R.S32.HI R13, RZ, 0x1f, R12 ;  /* 0x0000001fff0d7819 */ /* 0x000fe2000001140c */
[----:B------:R1:W3:Y:S01]  /*16420*/  LDS.128 R16, [R230+0x2000] ;  /* 0x00200000e6107984 */ /* 0x0002e20000000c00 */
[----:B------:R-:W-:Y:S01]  /*16430*/  MOV R4, UR14 ;  /* 0x0000000e00047c02 */ /* 0x000fe20008000f00 */
[----:B------:R-:W-:Y:S01]  /*16440*/  IMAD.WIDE.U32 R10, R25, UR6, R2 ;  /* 0x00000006190a7c25 */ /* 0x000fe2000f8e0002 */
[----:B------:R-:W-:-:S02]  /*16450*/  SHF.R.S32.HI R5, RZ, 0x1f, R25 ;  /* 0x0000001fff057819 */ /* 0x000fc40000011419 */
[----:B------:R-:W-:Y:S01]  /*16460*/  ISETP.GE.AND P0, PT, R0, UR5, PT ;  /* 0x0000000500007c0c */ /* 0x000fe2000bf06270 */
[----:B------:R-:W-:Y:S02]  /*16470*/  IMAD.WIDE R2, R4, 0x80, R12 ;  /* 0x0000008004027825 */ /* 0x000fe400078e020c */
[----:B------:R1:W4:Y:S02]  /*16480*/  LDS.128 R12, [R230+0x4000] ;  /* 0x00400000e60c7984 */ /* 0x0003240000000c00 */
[----:B------:R-:W-:-:S04]  /*16490*/  IMAD R0, R5, UR6, RZ ;  /* 0x0000000605007c24 */ /* 0x000fc8000f8e02ff */
[----:B------:R-:W-:-:S04]  /*164a0*/  IMAD R0, R25, UR7, R0 ;  /* 0x0000000719007c24 */ /* 0x000fc8000f8e0200 */
[----:B------:R-:W-:Y:S01]  /*164b0*/  IMAD.IADD R9, R0, 0x1, R11 ;  /* 0x0000000100097824 */ /* 0x000fe200078e020b */
[----:B------:R-:W-:Y:S06]  /*164c0*/  @P1 BRA `(.L_x_241) ;  /* 0x0000000000401947 */ /* 0x000fec0003800000 */
[----:B------:R-:W-:Y:S01]  /*164d0*/  ULDC.64 UR6, c[0x0][0x298] ;  /* 0x0000a60000067ab9 */ /* 0x000fe20000000a00 */
[----:B------:R-:W-:Y:S01]  /*164e0*/  IMAD.MOV.U32 R8, RZ, RZ, R10 ;  /* 0x000000ffff087224 */ /* 0x000fe200078e000a */
[----:B------:R-:W-:Y:S01]  /*164f0*/  ULDC UR8, c[0x0][0x2d0] ;  /* 0x0000b40000087ab9 */ /* 0x000fe20000000800 */
[----:B------:R-:W-:Y:S01]  /*16500*/  IMAD R0, R3, UR6, RZ ;  /* 0x0000000603007c24 */ /* 0x000fe2000f8e02ff */
[----:B------:R-:W-:Y:S01]  /*16510*/  ISETP.GE.AND P4, PT, R24, UR8, PT ;  /* 0x0000000818007c0c */ /* 0x000fe2000bf86270 */
[----:B------:R-:W-:Y:S01]  /*16520*/  IMAD.WIDE.U32 R6, R2, UR6, R8 ;  /* 0x0000000602067c25 */ /* 0x000fe2000f8e0008 */
[----:B-----5:R-:W-:Y:S02]  /*16530*/  ISETP.GE.AND P3, PT, R27, UR8, PT ;  /* 0x000000081b007c0c */ /* 0x020fe4000bf66270 */
[----:B------:R-:W-:Y:S01]  /*16540*/  ISETP.GE.AND P1, PT, R26, UR8, PT ;  /* 0x000000081a007c0c */ /* 0x000fe2000bf26270 */
[----:B------:R-:W-:Y:S01]  /*16550*/  IMAD R0, R2, UR7, R0 ;  /* 0x0000000702007c24 */ /* 0x000fe2000f8e0200 */
[----:B------:R-:W-:-:S02]  /*16560*/  ULDC.64 UR6, c[0x0][0x280] ;  /* 0x0000a00000067ab9 */ /* 0x000fc40000000a00 */
[----:B------:R-:W-:Y:S01]  /*16570*/  LEA R4, P6, R6, UR6, 0x1 ;  /* 0x0000000606047c11 */ /* 0x000fe2000f8c08ff */
[----:B------:R-:W-:-:S05]  /*16580*/  IMAD.IADD R0, R7, 0x1, R0 ;  /* 0x0000000107007824 */ /* 0x000fca00078e0200 */
[----:B------:R-:W-:-:S05]  /*16590*/  LEA.HI.X R5, R6, UR7, R0, 0x1, P6 ;  /* 0x0000000706057c11 */ /* 0x000fca000b0f0c00 */
[----:B--2---:R2:W-:Y:S04]  /*165a0*/  @!P4 STG.E.128 desc[UR22][R4.64], R20 ;  /* 0x000000140400c986 */ /* 0x0045e8000c101d16 */
[----:B---3--:R2:W-:Y:S04]  /*165b0*/  @!P3 STG.E.128 desc[UR22][R4.64+0x40], R16 ;  /* 0x000040100400b986 */ /* 0x0085e8000c101d16 */
[----:B----4-:R2:W-:Y:S02]  /*165c0*/  @!P1 STG.E.128 desc[UR22][R4.64+0x80], R12 ;  /* 0x0000800c04009986 */ /* 0x0105e4000c101d16 */
.L_x_241:
[----:B------:R-:W-:Y:S05]  /*165d0*/  BSYNC B0 ;  /* 0x0000000000007941 */ /* 0x000fea0003800000 */
.L_x_240:
        /* <DEDUP_REMOVED lines=8> */
[----:B------:R-:W-:Y:S01]  /*16660*/  IMAD.MOV.U32 R6, RZ, RZ, R10 ;  /* 0x000000ffff067224 */ /* 0x000fe200078e000a */
[----:B------:R-:W-:Y:S01]  /*16670*/  ULDC UR4, c[0x0][0x2d0] ;  /* 0x0000b40000047ab9 */ /* 0x000fe20000000800 */
[----:B------:R-:W-:Y:S01]  /*16680*/  IMAD.X R4, RZ, RZ, R3, P1 ;  /* 0x000000ffff047224 */ /* 0x000fe200008e0603 */
[----:B------:R-:W-:Y:S01]  /*16690*/  ISETP.GE.AND P4, PT, R24, UR4, PT ;  /* 0x0000000418007c0c */ /* 0x000fe2000bf86270 */
[----:B------:R-:W-:Y:S01]  /*166a0*/  IMAD.WIDE.U32 R6, R0, UR6, R6 ;  /* 0x0000000600067c25 */ /* 0x000fe2000f8e0006 */
[----:B-----5:R-:W-:Y:S02]  /*166b0*/  ISETP.GE.AND P3, PT, R27, UR4, PT ;  /* 0x000000041b007c0c */ /* 0x020fe4000bf66270 */
[----:B------:R-:W-:Y:S01]  /*166c0*/  ISETP.GE.AND P1, PT, R26, UR4, PT ;  /* 0x000000041a007c0c */ /* 0x000fe2000bf26270 */
[----:B------:R-:W-:-:S04]  /*166d0*/  IMAD R4, R4, UR6, RZ ;  /* 0x0000000604047c24 */ /* 0x000fc8000f8e02ff */
        /* <DEDUP_REMOVED lines=8> */
.L_x_243:
[----:B------:R-:W-:Y:S05]  /*16760*/  BSYNC B0 ;  /* 0x0000000000007941 */ /* 0x000fea0003800000 */
.L_x_242:
        /* <DEDUP_REMOVED lines=22> */
[----:B------:R1:W-:Y:S04]  /*168d0*/  @!P2 STG.E.128 desc[UR22][R4.64+0x40], R16 ;  /* 0x000040100400a986 */ /* 0x0003e8000c101d16 */
[----:B----4-:R1:W-:Y:S02]  /*168e0*/  @!P1 STG.E.128 desc[UR22][R4.64+0x80], R12 ;  /* 0x0000800c04009986 */ /* 0x0103e4000c101d16 */
.L_x_245:
[----:B------:R-:W-:Y:S05]  /*168f0*/  BSYNC B0 ;  /* 0x0000000000007941 */ /* 0x000fea0003800000 */
.L_x_244:
[----:B-123--:R-:W1:Y:S01]  /*16900*/  LDS.128 R228, [R230+0x5800] ;  /* 0x00580000e6e47984 */ /* 0x00ee620000000c00 */
[----:B------:R-:W-:Y:S05]  /*16910*/  @P0 EXIT ;  /* 0x000000000000094d */ /* 0x000fea0003800000 */
[----:B------:R-:W-:Y:S01]  /*16920*/  IADD3 R0, P0, R2, 0x60, RZ ;  /* 0x0000006002007810 */ /* 0x000fe20007f1e0ff */
[----:B------:R-:W-:Y:S01]  /*16930*/  ULDC.64 UR4, c[0x0][0x298] ;  /* 0x0000a60000047ab9 */ /* 0x000fe20000000a00 */
[----:B------:R-:W-:Y:S02]  /*16940*/  ULDC UR6, c[0x0][0x2d0] ;  /* 0x0000b40000067ab9 */ /* 0x000fe40000000800 */
[----:B------:R-:W-:Y:S01]  /*16950*/  ISETP.GE.AND P2, PT, R24, UR6, PT ;  /* 0x0000000618007c0c */ /* 0x000fe2000bf46270 */
[----:B------:R-:W-:Y:S01]  /*16960*/  IMAD.X R2, RZ, RZ, R3, P0 ;  /* 0x000000ffff027224 */ /* 0x000fe200000e0603 */
[----:B------:R-:W-:Y:S02]  /*16970*/  MOV R3, R9 ;  /* 0x0000000900037202 */ /* 0x000fe40000000f00 */
[----:B-----5:R-:W-:Y:S01]  /*16980*/  ISETP.GE.AND P1, PT, R27, UR6, PT ;  /* 0x000000061b007c0c */ /* 0x020fe2000bf26270 */
        /* <DEDUP_REMOVED lines=14> */
.L_x_246:
        /* <DEDUP_REMOVED lines=9> */
.L_x_1210:


//--------------------- .text._ZN5flash16flash_fwd_kernelI23Flash_fwd_kernel_traitsILi96ELi128ELi64ELi4ELb0ELb0EN7cutlass6half_tE19Flash_kernel_traitsILi96ELi128ELi64ELi4ES3_EELb0ELb0ELb1ELb1ELb0ELb0ELb0ELb0EEEvNS_16Flash_fwd_paramsE --------------------------
	.section	.text._ZN5flash16flash_fwd_kernelI23Flash_fwd_kernel_traitsILi96ELi128ELi64ELi4ELb0ELb0EN7cutlass6half_tE19Flash_kernel_traitsILi96ELi128ELi64ELi4ES3_EELb0ELb0ELb1ELb1ELb0ELb0ELb0ELb0EEEvNS_16Flash_fwd_paramsE,"ax",@progbits
	.align	128
        .global         _ZN5flash16flash_fwd_kernelI23Flash_fwd_kernel_traitsILi96ELi128ELi64ELi4ELb0ELb0EN7cutlass6half_tE19Flash_kernel_traitsILi96ELi128ELi64ELi4ES3_EELb0ELb0ELb1ELb1ELb0ELb0ELb0ELb0EEEvNS_16Flash_fwd_paramsE
        .type           _ZN5flash16flash_fwd_kernelI23Flash_fwd_kernel_traitsILi96ELi128ELi64ELi4ELb0ELb0EN7cutlass6half_tE19Flash_kernel_traitsILi96ELi128ELi64ELi4ES3_EELb0ELb0ELb1ELb1ELb0ELb0ELb0ELb0EEEvNS_16Flash_fwd_paramsE,@function
        .size           _ZN5flash16flash_fwd_kernelI23Flash_fwd_kernel_traitsILi96ELi128ELi64ELi4ELb0ELb0EN7cutlass6half_tE19Flash_kernel_traitsILi96ELi128ELi64ELi4ES3_EELb0ELb0ELb1ELb1ELb0ELb0ELb0ELb0EEEvNS_16Flash_fwd_paramsE,(.L_x_1211 - _ZN5flash16flash_fwd_kernelI23Flash_fwd_kernel_traitsILi96ELi128ELi64ELi4ELb0ELb0EN7cutlass6half_tE19Flash_kernel_traitsILi96ELi128ELi64ELi4ES3_EELb0ELb0ELb1ELb1ELb0ELb0ELb0ELb0EEEvNS_16Flash_fwd_paramsE)
        .other          _ZN5flash16flash_fwd_kernelI23Flash_fwd_kernel_traitsILi96ELi128ELi64ELi4ELb0ELb0EN7cutlass6half_tE19Flash_kernel_traitsILi96ELi128ELi64ELi4ES3_EELb0ELb0ELb1ELb1ELb0ELb0ELb0ELb0EEEvNS_16Flash_fwd_paramsE,@"STO_CUDA_ENTRY STV_DEFAULT"
_ZN5flash16flash_fwd_kernelI23Flash_fwd_kernel_traitsILi96ELi128ELi64ELi4ELb0ELb0EN7cutlass6half_tE19Flash_kernel_traitsILi96ELi128ELi64ELi4ES3_EELb0ELb0ELb1ELb1ELb0ELb0ELb0ELb0EEEvNS_16Flash_fwd_paramsE:
.text._ZN5flash16flash_fwd_kernelI23Flash_fwd_kernel_traitsILi96ELi128ELi64ELi4ELb0ELb0EN7cutlass6half_tE19Flash_kernel_traitsILi96ELi128ELi64ELi4ES3_EELb0ELb0ELb1ELb1ELb0ELb0ELb0ELb0EEEvNS_16Flash_fwd_paramsE:
        /* <DEDUP_REMOVED lines=36> */
[----:B------:R-:W1:Y:S01]  /*0240*/  S2R R150, SR_TID.X ;  /* 0x0000000000967919 */ /* 0x000e620000002100 */
        /* <DEDUP_REMOVED lines=19> */
.L_x_247:
[----:B------:R-:W-:-:S05]  /*0380*/  ULDC UR6, c[0x0][0x2c8] ;  /* 0x0000b20000067ab9 */ /* 0x000fca0000000800 */
.L_x_248:
        /* <DEDUP_REMOVED lines=20> */
[----:B------:R-:W-:Y:S02]  /*04d0*/  @!UP2 UIADD3 UR27, UR4, UR6, -UR8 ;  /* 0x00000006041ba290 */ /* 0x000fe4000fffe808 */
        /* <DEDUP_REMOVED lines=22> */
[----:B------:R-:W-:Y:S05]  /*0640*/  @P0 BRA `(.L_x_249) ;  /* 0x0000000c00300947 */ /* 0x000fea0003800000 */
        /* <DEDUP_REMOVED lines=18> */
[--C-:B------:R-:W-:Y:S01]  /*0770*/  SHF.R.S32.HI R11, RZ, 0x1f, R10.reuse ;  /* 0x0000001fff0b7819 */ /* 0x100fe2000001140a */
[----:B------:R-:W-:Y:S01]  /*0780*/  @!UP1 UIMAD.WIDE.U32 UR12, UR24, UR4, URZ ;  /* 0x00000004180c92a5 */ /* 0x000fe2000f8e003f */
[----:B------:R-:W-:Y:S01]  /*0790*/  VIADD R14, R10, 0x20 ;  /* 0x000000200a0e7836 */ /* 0x000fe20000000000 */
[----:B------:R-:W-:Y:S01]  /*07a0*/  ULDC.U8 UR9, c[0x0][0x3d8] ;  /* 0x0000f60000097ab9 */ /* 0x000fe20000000000 */
[----:B------:R-:W-:Y:S01]  /*07b0*/  @!UP1 UIMAD UR6, UR24, UR5, UR6 ;  /* 0x00000005180692a4 */ /* 0x000fe2000f8e0206 */
[C---:B------:R-:W-:Y:S01]  /*07c0*/  ISETP.NE.AND P3, PT, R0.reuse, RZ, PT ;  /* 0x000000ff0000720c */ /* 0x040fe20003f65270 */
[----:B------:R-:W-:Y:S01]  /*07d0*/  UISETP.NE.AND UP3, UPT, UR9, URZ, UPT ;  /* 0x0000003f0900728c */ /* 0x000fe2000bf65270 */
[----:B------:R-:W-:Y:S01]  /*07e0*/  IMAD.SHL.U32 R0, R0, 0x8, RZ ;  /* 0x0000000800007824 */ /* 0x000fe200078e00ff */
[----:B------:R-:W-:Y:S01]  /*07f0*/  UISETP.NE.AND UP0, UPT, UR9, URZ, !UP2 ;  /* 0x0000003f0900728c */ /* 0x000fe2000d705270 */
[----:B------:R-:W-:Y:S01]  /*0800*/  IADD3 R15, R10, 0x40, RZ ;  /* 0x000000400a0f7810 */ /* 0x000fe20007ffe0ff */
[----:B------:R-:W-:Y:S01]  /*0810*/  UISETP.NE.OR UP3, UPT, UR8, URZ, !UP3 ;  /* 0x0000003f0800728c */ /* 0x000fe2000df65670 */
[----:B------:R-:W-:Y:S01]  /*0820*/  IMAD.WIDE R6, R6, 0x80, R10 ;  /* 0x0000008006067825 */ /* 0x000fe200078e020a */
[----:B------:R-:W-:Y:S01]  /*0830*/  @UP1 UIMAD UR7, UR15, UR7, UR11 ;  /* 0x000000070f0712a4 */ /* 0x000fe2000f8e020b */
[----:B------:R-:W-:Y:S01]  /*0840*/  ISETP.GE.AND P2, PT, R14, UR17, PT ;  /* 0x000000110e007c0c */ /* 0x000fe2000bf46270 */
[----:B------:R-:W-:Y:S01]  /*0850*/  @UP2 ULDC.64 UR4, c[0x0][0x2c0] ;  /* 0x0000b00000042ab9 */ /* 0x000fe20000000a00 */
[----:B------:R-:W-:Y:S01]  /*0860*/  USHF.R.S32.HI UR11, URZ, 0x1f, UR26 ;  /* 0x0000001f3f0b7899 */ /* 0x000fe2000801141a */
[----:B------:R-:W-:Y:S01]  /*0870*/  ISETP.GE.AND P1, PT, R15, UR17, PT ;  /* 0x000000110f007c0c */ /* 0x000fe2000bf26270 */
[----:B------:R-:W-:Y:S01]  /*0880*/  @UP2 UIMAD UR14, UR5, UR4, URZ ;  /* 0x00000004050e22a4 */ /* 0x000fe2000f8e023f */
[----:B------:R-:W-:Y:S01]  /*0890*/  VIADD R16, R10, 0x60 ;  /* 0x000000600a107836 */ /* 0x000fe20000000000 */
[----:B------:R-:W-:Y:S01]  /*08a0*/  @!UP2 ULDC UR8, c[0x0][0x2c4] ;  /* 0x0000b1000008aab9 */ /* 0x000fe20000000800 */
[----:B------:R-:W-:Y:S01]  /*08b0*/  ULDC.64 UR4, c[0x0][0x2a0] ;  /* 0x0000a80000047ab9 */ /* 0x000fe20000000a00 */
[----:B------:R-:W-:Y:S01]  /*08c0*/  @UP0 ULDC UR8, c[0x0][0x2e4] ;  /* 0x0000b90000080ab9 */ /* 0x000fe20000000800 */
[----:B------:R-:W-:Y:S01]  /*08d0*/  UIMAD UR11, UR11, UR4, URZ ;  /* 0x000000040b0b72a4 */ /* 0x000fe2000f8e023f */
[----:B------:R-:W-:Y:S01]  /*08e0*/  IMAD.U32 R12, RZ, RZ, UR4 ;  /* 0x00000004ff0c7e24 */ /* 0x000fe2000f8e00ff */
[----:B------:R-:W-:Y:S01]  /*08f0*/  @UP2 UMOV UR9, 0x1 ;  /* 0x0000000100092882 */ /* 0x000fe20000000000 */
[----:B------:R-:W-:Y:S01]  /*0900*/  @!UP2 ULDC UR4, c[0x0][0x270] ;  /* 0x00009c000004aab9 */ /* 0x000fe20000000800 */
[----:B------:R-:W-:Y:S01]  /*0910*/  @UP1 UMOV UR20, UR10 ;  /* 0x0000000a00141c82 */ /* 0x000fe20008000000 */
[----:B------:R-:W-:Y:S01]  /*0920*/  @!UP2 UIMAD UR9, UR8, UR4, URZ ;  /* 0x000000040809a2a4 */ /* 0x000fe2000f8e023f */
[C---:B------:R-:W-:Y:S01]  /*0930*/  VIADD R18, R0.reuse, 0x20 ;  /* 0x0000002000127836 */ /* 0x040fe20000000000 */
[----:B------:R-:W-:Y:S01]  /*0940*/  @!UP3 ULDC UR10, c[0x0][0x2c4] ;  /* 0x0000b100000abab9 */ /* 0x000fe20000000800 */
[----:B------:R-:W-:Y:S01]  /*0950*/  @!UP1 UIADD3 UR7, UR13, UR6, URZ ;  /* 0x000000060d079290 */ /* 0x000fe2000fffe03f */
[C---:B------:R-:W-:Y:S01]  /*0960*/  IADD3 R17, R0.reuse, 0x40, RZ ;  /* 0x0000004000117810 */ /* 0x040fe20007ffe0ff */
        /* <DEDUP_REMOVED lines=39> */
.L_x_251:
[----:B------:R-:W-:Y:S05]  /*0be0*/  BSYNC B0 ;  /* 0x0000000000007941 */ /* 0x000fea0003800000 */
.L_x_250:
        /* <DEDUP_REMOVED lines=22> */
.L_x_253:
[----:B------:R-:W-:Y:S05]  /*0d50*/  BSYNC B0 ;  /* 0x0000000000007941 */ /* 0x000fea0003800000 */
.L_x_252:
        /* <DEDUP_REMOVED lines=22> */
.L_x_255:
[----:B------:R-:W-:Y:S05]  /*0ec0*/  BSYNC B0 ;  /* 0x0000000000007941 */ /* 0x000fea0003800000 */
.L_x_254:
        /* <DEDUP_REMOVED lines=24> */
.L_x_257:
[----:B------:R-:W-:Y:S05]  /*1050*/  BSYNC B0 ;  /* 0x0000000000007941 */ /* 0x000fea0003800000 */
.L_x_256:
        /* <DEDUP_REMOVED lines=10> */
.L_x_259:
[----:B------:R-:W-:Y:S05]  /*1100*/  BSYNC B0 ;  /* 0x0000000000007941 */ /* 0x000fea0003800000 */
.L_x_258:
        /* <DEDUP_REMOVED lines=10> */
.L_x_261:
[----:B------:R-:W-:Y:S05]  /*11b0*/  BSYNC B0 ;  /* 0x0000000000007941 */ /* 0x000fea0003800000 */
.L_x_260:
        /* <DEDUP_REMOVED lines=10> */
.L_x_263:
[----:B------:R-:W-:Y:S05]  /*1260*/  BSYNC B0 ;  /* 0x0000000000007941 */ /* 0x000fea0003800000 */
.L_x_262:
        /* <DEDUP_REMOVED lines=10> */
.L_x_249:
[----:B------:R-:W1:Y:S01]  /*1310*/  LDC R14, c[0x0][0x278] ;  /* 0x00009e00ff0e7b82 */ /* 0x000e620000000800 */
[----:B------:R-:W2:Y:S01]  /*1320*/  S2R R10, SR_CTAID.Z ;  /* 0x00000000000a7919 */ /* 0x000ea20000002700 */
[----:B------:R-:W-:Y:S01]  /*1330*/  SHF.R.S32.HI R23, RZ, 0x1f, R150 ;  /* 0x0000001fff177819 */ /* 0x000fe20000011496 */
[----:B------:R-:W-:Y:S01]  /*1340*/  UIADD3 UR5, -UR25, UR17, URZ ;  /* 0x0000001119057290 */ /* 0x000fe2000fffe13f */
[----:B------:R-:W-:Y:S01]  /*1350*/  IMAD.U32 R12, RZ, RZ, UR16 ;  /* 0x00000010ff0c7e24 */ /* 0x000fe2000f8e00ff */
[----:B------:R-:W-:Y:S01]  /*1360*/  UISETP.NE.AND UP0, UPT, UR15, -0x1, UPT ;  /* 0xffffffff0f00788c */ /* 0x000fe2000bf05270 */
[CC--:B------:R-:W-:Y:S01]  /*1370*/  LEA.HI R6, R23.reuse, R150.reuse, RZ, 0x2 ;  /* 0x0000009617067211 */ /* 0x0c0fe200078f10ff */
[----:B------:R-:W-:Y:S01]  /*1380*/  UISETP.NE.AND UP1, UPT, UR10, -0x1, UPT ;  /* 0xffffffff0a00788c */ /* 0x000fe2000bf25270 */
[----:B------:R-:W-:Y:S02]  /*1390*/  LEA.HI R22, R23, R150, RZ, 0x3 ;  /* 0x0000009617167211 */ /* 0x000fe400078f18ff */
[----:B------:R-:W-:-:S02]  /*13a0*/  SHF.R.S32.HI R8, RZ, 0x2, R6 ;  /* 0x00000002ff087819 */ /* 0x000fc40000011406 */
[----:B------:R-:W-:Y:S02]  /*13b0*/  SHF.R.S32.HI R20, RZ, 0x3, R22 ;  /* 0x00000003ff147819 */ /* 0x000fe40000011416 */
[----:B------:R-:W-:Y:S02]  /*13c0*/  PLOP3.LUT P2, PT, PT, PT, UP1, 0x80, 0x0 ;  /* 0x000000000000781c */ /* 0x000fe40003f4f018 */
[----:B------:R-:W-:Y:S01]  /*13d0*/  @UP0 ULDC.64 UR6, c[0x0][0x240] ;  /* 0x0000900000060ab9 */ /* 0x000fe20000000a00 */
[----:B------:R-:W-:Y:S01]  /*13e0*/  @!UP0 USHF.R.S32.HI UR11, URZ, 0x1f, UR24 ;  /* 0x0000001f3f0b8899 */ /* 0x000fe20008011418 */
[--C-:B------:R-:W-:Y:S01]  /*13f0*/  SHF.R.S32.HI R9, RZ, 0x1f, R8.reuse ;  /* 0x0000001fff097819 */ /* 0x100fe20000011408 */
[----:B------:R-:W-:Y:S01]  /*1400*/  @UP0 UIMAD.WIDE.U32 UR18, UR15, UR6, URZ ;  /* 0x000000060f1202a5 */ /* 0x000fe2000f8e003f */
[----:B------:R-:W-:Y:S01]  /*1410*/  LEA.HI R151, R23, R150, RZ, 0x5 ;  /* 0x0000009617977211 */ /* 0x000fe200078f28ff */
[----:B------:R-:W-:Y:S02]  /*1420*/  @UP1 UIADD3 UR9, UR8, UR10, URZ ;  /* 0x0000000a08091290 */ /* 0x000fe4000fffe03f */
[----:B------:R-:W-:Y:S01]  /*1430*/  @UP0 UIMAD UR4, UR15, UR7, UR19 ;  /* 0x000000070f0402a4 */ /* 0x000fe2000f8e0213 */
[----:B-1----:R-:W-:Y:S01]  /*1440*/  IABS R0, R14 ;  /* 0x0000000e00007213 */ /* 0x002fe20000000000 */
[----:B------:R-:W-:Y:S01]  /*1450*/  @UP1 ULDC.64 UR12, c[0x0][0x248] ;  /* 0x00009200000c1ab9 */ /* 0x000fe20000000a00 */
[----:B------:R-:W-:Y:S01]  /*1460*/  @!UP0 ULDC.64 UR6, c[0x0][0x228] ;  /* 0x00008a0000068ab9 */ /* 0x000fe20000000a00 */
[----:B------:R-:W-:Y:S01]  /*1470*/  @UP1 UIMAD.WIDE.U32 UR32, UR9, UR12, URZ ;  /* 0x0000000c092012a5 */ /* 0x000fe2000f8e003f */
[----:B------:R-:W-:Y:S01]  /*1480*/  IMAD.WIDE R12, R12, 0x80, R8 ;  /* 0x000000800c0c7825 */ /* 0x000fe200078e0208 */
[----:B------:R-:W-:Y:S01]  /*1490*/  @!UP0 UIMAD UR11, UR11, UR6, URZ ;  /* 0x000000060b0b82a4 */ /* 0x000fe2000f8e023f */
[----:B------:R-:W-:Y:S01]  /*14a0*/  SHF.R.S32.HI R152, RZ, 0x5, R151 ;  /* 0x00000005ff987819 */ /* 0x000fe20000011497 */
[----:B------:R-:W-:Y:S01]  /*14b0*/  @!UP0 UIMAD.WIDE.U32 UR30, UR24, UR6, URZ ;  /* 0x00000006181e82a5 */ /* 0x000fe2000f8e003f */
[----:B------:R-:W-:Y:S01]  /*14c0*/  IMAD.MOV.U32 R7, RZ, RZ, R0 ;  /* 0x000000ffff077224 */ /* 0x000fe200078e0000 */
[----:B--2---:R-:W-:Y:S01]  /*14d0*/  IABS R10, R10 ;  /* 0x0000000a000a7213 */ /* 0x004fe20000000000 */
[----:B------:R-:W-:-:S02]  /*14e0*/  @!UP0 UIMAD UR7, UR24, UR7, UR11 ;  /* 0x00000007180782a4 */ /* 0x000fc4000f8e020b */
[----:B------:R-:W1:Y:S01]  /*14f0*/  I2F.RP R2, R7 ;  /* 0x0000000700027306 */ /* 0x000e620000209400 */
[----:B------:R-:W-:Y:S01]  /*1500*/  @UP1 UIMAD UR9, UR9, UR13, URZ ;  /* 0x0000000d090912a4 */ /* 0x000fe2000f8e023f */
[----:B------:R-:W-:Y:S01]  /*1510*/  @UP1 UMOV UR20, UR32 ;  /* 0x0000002000141c82 */ /* 0x000fe20008000000 */
[----:B------:R-:W-:Y:S02]  /*1520*/  @!UP0 UIADD3 UR4, UR31, UR7, URZ ;  /* 0x000000071f048290 */ /* 0x000fe4000fffe03f */
[----:B------:R-:W-:Y:S01]  /*1530*/  @UP1 UIADD3 UR9, UR33, UR9, URZ ;  /* 0x0000000921091290 */ /* 0x000fe2000fffe03f */
[----:B------:R-:W-:Y:S02]  /*1540*/  @!UP0 UMOV UR18, UR30 ;  /* 0x0000001e00128c82 */ /* 0x000fe40008000000 */
[----:B-1----:R-:W1:Y:S02]  /*1550*/  MUFU.RCP R2, R2 ;  /* 0x0000000200027308 */ /* 0x002e640000001000 */
[----:B-1----:R-:W-:-:S06]  /*1560*/  VIADD R2, R2, 0xffffffe ;  /* 0x0ffffffe02027836 */ /* 0x002fcc0000000000 */
[----:B------:R-:W1:Y:S02]  /*1570*/  F2I.FTZ.U32.TRUNC.NTZ R3, R2 ;  /* 0x0000000200037305 */ /* 0x000e64000021f000 */
[----:B-1----:R-:W-:Y:S02]  /*1580*/  IMAD.MOV R0, RZ, RZ, -R3 ;  /* 0x000000ffff007224 */ /* 0x002fe400078e0a03 */
[C---:B------:R-:W-:Y:S02]  /*1590*/  VIADD R2, R8.reuse, 0x40 ;  /* 0x0000004008027836 */ /* 0x040fe40000000000 */
[----:B------:R-:W-:Y:S02]  /*15a0*/  IMAD.MOV.U32 R4, RZ, RZ, R0 ;  /* 0x000000ffff047224 */ /* 0x000fe400078e0000 */
[----:B------:R-:W-:Y:S01]  /*15b0*/  VIADD R0, R8, 0x60 ;  /* 0x0000006008007836 */ /* 0x000fe20000000000 */
[----:B------:R-:W-:Y:S01]  /*15c0*/  ISETP.GE.AND P5, PT, R2, UR5, PT ;  /* 0x0000000502007c0c */ /* 0x000fe2000bfa6270 */
[----:B------:R-:W-:-:S02]  /*15d0*/  IMAD R4, R4, R7, RZ ;  /* 0x0000000704047224 */ /* 0x000fc400078e02ff */
[----:B------:R-:W-:Y:S01]  /*15e0*/  IMAD.MOV.U32 R2, RZ, RZ, RZ ;  /* 0x000000ffff027224 */ /* 0x000fe200078e00ff */
[----:B------:R-:W-:Y:S02]  /*15f0*/  ISETP.GE.AND P4, PT, R0, UR5, PT ;  /* 0x0000000500007c0c */ /* 0x000fe4000bf86270 */
[----:B------:R-:W-:Y:S01]  /*1600*/  LOP3.LUT R0, R6, 0xfffffffc, RZ, 0xc0, !PT ;  /* 0xfffffffc06007812 */ /* 0x000fe200078ec0ff */
[----:B------:R-:W-:-:S04]  /*1610*/  IMAD.HI.U32 R4, R3, R4, R2 ;  /* 0x0000000403047227 */ /* 0x000fc800078e0002 */
[----:B------:R-:W-:Y:S02]  /*1620*/  IMAD.IADD R0, R150, 0x1, -R0 ;  /* 0x0000000196007824 */ /* 0x000fe400078e0a00 */
[----:B------:R-:W-:Y:S02]  /*1630*/  IMAD.SHL.U32 R2, R20, 0x40, RZ ;  /* 0x0000004014027824 */ /* 0x000fe400078e00ff */
[----:B------:R-:W-:-:S04]  /*1640*/  IMAD.HI.U32 R4, R4, R10, RZ ;  /* 0x0000000a04047227 */ /* 0x000fc800078e00ff */
[----:B------:R-:W-:Y:S01]  /*1650*/  IMAD.SHL.U32 R100, R0, 0x8, RZ ;  /* 0x0000000800647824 */ /* 0x000fe200078e00ff */
[----:B------:R-:W-:Y:S01]  /*1660*/  LOP3.LUT R0, R2, 0xc0, RZ, 0xc0, !PT ;  /* 0x000000c002007812 */ /* 0x000fe200078ec0ff */
[----:B------:R-:W-:-:S03]  /*1670*/  IMAD.MOV R2, RZ, RZ, -R4 ;  /* 0x000000ffff027224 */ /* 0x000fc600078e0a04 */
[----:B------:R-:W-:Y:S02]  /*1680*/  LOP3.LUT R5, R0, 0x18, R100, 0xf8, !PT ;  /* 0x0000001800057812 */ /* 0x000fe400078ef864 */
[----:B------:R-:W-:Y:S01]  /*1690*/  SHF.R.U32.HI R3, RZ, 0x3, R0 ;  /* 0x00000003ff037819 */ /* 0x000fe20000011600 */
[----:B------:R-:W-:Y:S01]  /*16a0*/  IMAD R0, R7, R2, R10 ;  /* 0x0000000207007224 */ /* 0x000fe200078e020a */
[----:B------:R-:W-:Y:S02]  /*16b0*/  LEA.HI R2, R6, R8, RZ, 0x1 ;  /* 0x0000000806027211 */ /* 0x000fe400078f08ff */
[----:B------:R-:W-:Y:S02]  /*16c0*/  LOP3.LUT R3, R5, R3, RZ, 0x3c, !PT ;  /* 0x0000000305037212 */ /* 0x000fe400078e3cff */
[----:B------:R-:W-:Y:S02]  /*16d0*/  ISETP.GT.U32.AND P0, PT, R7, R0, PT ;  /* 0x000000000700720c */ /* 0x000fe40003f04070 */
[----:B------:R-:W-:-:S05]  /*16e0*/  LOP3.LUT R2, R2, 0x7fffffe, RZ, 0xc0, !PT ;  /* 0x07fffffe02027812 */ /* 0x000fca00078ec0ff */
[----:B------:R-:W-:-:S06]  /*16f0*/  IMAD.IADD R2, R8, 0x1, -R2 ;  /* 0x0000000108027824 */ /* 0x000fcc00078e0a02 */
[----:B------:R-:W-:Y:S01]  /*1700*/  @!P0 IMAD.IADD R0, R0, 0x1, -R7 ;  /* 0x0000000100008824 */ /* 0x000fe200078e0a07 */
[----:B------:R-:W-:Y:S06]  /*1710*/  @P2 BRA `(.L_x_264) ;  /* 0x0000000000342947 */ /* 0x000fec0003800000 */
[----:B------:R-:W-:Y:S01]  /*1720*/  USHF.R.S32.HI UR11, URZ, 0x1f, UR8 ;  /* 0x0000001f3f0b7899 */ /* 0x000fe20008011408 */
[----:B------:R-:W-:Y:S01]  /*1730*/  ULDC.64 UR12, c[0x0][0x248] ;  /* 0x00009200000c7ab9 */ /* 0x000fe20000000a00 */
[----:B------:R-:W-:Y:S02]  /*1740*/  USHF.R.S32.HI UR9, URZ, 0x1f, UR24 ;  /* 0x0000001f3f097899 */ /* 0x000fe40008011418 */
[----:B------:R-:W-:Y:S02]  /*1750*/  UIMAD UR11, UR11, UR12, URZ ;  /* 0x0000000c0b0b72a4 */ /* 0x000fe4000f8e023f */
[----:B------:R-:W-:Y:S02]  /*1760*/  UIMAD.WIDE.U32 UR30, UR8, UR12, URZ ;  /* 0x0000000c081e72a5 */ /* 0x000fe4000f8e003f */
[----:B------:R-:W-:Y:S01]  /*1770*/  UIMAD UR11, UR8, UR13, UR11 ;  /* 0x0000000d080b72a4 */ /* 0x000fe2000f8e020b */
[----:B------:R-:W-:Y:S02]  /*1780*/  ULDC.64 UR6, c[0x0][0x230] ;  /* 0x00008c0000067ab9 */ /* 0x000fe40000000a00 */
[----:B------:R-:W-:-:S02]  /*1790*/  UIMAD UR9, UR9, UR6, URZ ;  /* 0x00000006090972a4 */ /* 0x000fc4000f8e023f */
[----:B------:R-:W-:Y:S02]  /*17a0*/  UIADD3 UR31, UR31, UR11, URZ ;  /* 0x0000000b1f1f7290 */ /* 0x000fe4000fffe03f */
[----:B------:R-:W-:Y:S02]  /*17b0*/  UIMAD UR9, UR24, UR7, UR9 ;  /* 0x00000007180972a4 */ /* 0x000fe4000f8e0209 */
[----:B------:R-:W-:-:S04]  /*17c0*/  UIMAD.WIDE.U32 UR6, UR24, UR6, UR30 ;  /* 0x00000006180672a5 */ /* 0x000fc8000f8e001e */
[----:B------:R-:W-:-:S03]  /*17d0*/  UIADD3 UR9, UR7, UR9, URZ ;  /* 0x0000000907097290 */ /* 0x000fc6000fffe03f */
[----:B------:R-:W-:-:S09]  /*17e0*/  UMOV UR20, UR6 ;  /* 0x0000000600147c82 */ /* 0x000fd20008000000 */
.L_x_264:
[----:B------:R-:W-:Y:S01]  /*17f0*/  @UP1 UIADD3 UR30, UR8, UR10, URZ ;  /* 0x0000000a081e1290 */ /* 0x000fe2000fffe03f */
[----:B------:R-:W-:Y:S01]  /*1800*/  ISETP.GE.U32.AND P1, PT, R0, R7, PT ;  /* 0x000000070000720c */ /* 0x000fe20003f26070 */
[----:B------:R-:W-:Y:S01]  /*1810*/  IMAD R0, R152, 0x8, R2 ;  /* 0x0000000898007824 */ /* 0x000fe200078e0202 */
[----:B------:R-:W-:Y:S01]  /*1820*/  @UP1 ULDC.64 UR10, c[0x0][0x250] ;  /* 0x00009400000a1ab9 */ /* 0x000fe20000000a00 */
[----:B------:R-:W-:Y:S01]  /*1830*/  USHF.R.S32.HI UR19, URZ, 0x1f, UR26 ;  /* 0x0000001f3f137899 */ /* 0x000fe2000801141a */
[----:B------:R-:W-:Y:S01]  /*1840*/  SHF.R.S32.HI R101, RZ, 0x1f, R100 ;  /* 0x0000001fff657819 */ /* 0x000fe20000011464 */
[----:B------:R-:W-:Y:S01]  /*1850*/  @UP1 UIMAD.WIDE.U32 UR6, UR30, UR10, URZ ;  /* 0x0000000a1e0612a5 */ /* 0x000fe2000f8e003f */
[----:B------:R-:W-:Y:S01]  /*1860*/  IMAD.U32 R226, R0, 0x20, R3 ;  /* 0x0000002000e27824 */ /* 0x000fe200078e0003 */
[----:B------:R-:W-:Y:S01]  /*1870*/  @UP1 UIMAD UR30, UR30, UR11, URZ ;  /* 0x0000000b1e1e12a4 */ /* 0x000fe2000f8e023f */
[----:B------:R-:W-:-:S03]  /*1880*/  LOP3.LUT R5, R14, UR26, RZ, 0x3c, !PT ;  /* 0x0000001a0e057c12 */ /* 0x000fc6000f8e3cff */
        /* <DEDUP_REMOVED lines=10> */
[----:B------:R-:W-:Y:S01]  /*1930*/  UIMAD UR8, UR8, UR6, URZ ;  /* 0x00000006080872a4 */ /* 0x000fe2000f8e023f */
[----:B------:R-:W-:Y:S02]  /*1940*/  UMOV UR30, UR32 ;  /* 0x00000020001e7c82 */ /* 0x000fe40008000000 */
[----:B------:R-:W-:Y:S02]  /*1950*/  UIMAD.WIDE.U32 UR32, UR24, UR6, UR30 ;  /* 0x00000006182072a5 */ /* 0x000fe4000f8e001e */
[----:B------:R-:W-:-:S04]  /*1960*/  UIMAD UR7, UR24, UR7, UR8 ;  /* 0x00000007180772a4 */ /* 0x000fc8000f8e0208 */
[----:B------:R-:W-:Y:S01]  /*1970*/  UIADD3 UR30, UR33, UR7, URZ ;  /* 0x00000007211e7290 */ /* 0x000fe2000fffe03f */
[----:B------:R-:W-:-:S11]  /*1980*/  UMOV UR6, UR32 ;  /* 0x0000002000067c82 */ /* 0x000fd60008000000 */
.L_x_265:
[----:B------:R-:W-:Y:S01]  /*1990*/  IMAD R0, R9, UR12, RZ ;  /* 0x0000000c09007c24 */ /* 0x000fe2000f8e02ff */
[----:B------:R-:W-:Y:S01]  /*19a0*/  @!P0 IADD3 R4, R4, 0x1, RZ ;  /* 0x0000000104048810 */ /* 0x000fe20007ffe0ff */
[----:B------:R-:W-:Y:S01]  /*19b0*/  IMAD.WIDE.U32 R2, R8, UR12, R100 ;  /* 0x0000000c08027c25 */ /* 0x000fe2000f8e0064 */
[----:B------:R-:W-:Y:S01]  /*19c0*/  ISETP.GE.AND P2, PT, R5, RZ, PT ;  /* 0x000000ff0500720c */ /* 0x000fe20003f46270 */
[----:B------:R-:W1:Y:S01]  /*19d0*/  S2UR UR8, SR_CgaCtaId ;  /* 0x00000000000879c3 */ /* 0x000e620000008800 */
[----:B------:R-:W-:Y:S01]  /*19e0*/  ISETP.NE.AND P3, PT, R14, RZ, PT ;  /* 0x000000ff0e00720c */ /* 0x000fe20003f65270 */
[----:B------:R-:W-:Y:S01]  /*19f0*/  IMAD R0, R8, UR13, R0 ;  /* 0x0000000d08007c24 */ /* 0x000fe2000f8e0200 */
[----:B------:R-:W-:Y:S01]  /*1a00*/  IADD3 R10, P0, R2, UR20, RZ ;  /* 0x00000014020a7c10 */ /* 0x000fe2000ff1e0ff */
[----:B------:R-:W-:Y:S01]  /*1a10*/  IMAD.WIDE.U32 R6, R8, UR10, R100 ;  /* 0x0000000a08067c25 */ /* 0x000fe2000f8e0064 */
[----:B------:R-:W-:Y:S01]  /*1a20*/  @P1 IADD3 R4, R4, 0x1, RZ ;  /* 0x0000000104041810 */ /* 0x000fe20007ffe0ff */
[----:B------:R-:W-:Y:S01]  /*1a30*/  UIADD3 UR20, UR21, -0x1, URZ ;  /* 0xffffffff15147890 */ /* 0x000fe2000fffe03f */
[----:B------:R-:W-:Y:S01]  /*1a40*/  IADD3.X R11, R3, UR9, R0, P0, !PT ;  /* 0x00000009030b7c10 */ /* 0x000fe200087fe400 */
[----:B------:R-:W-:Y:S01]  /*1a50*/  IMAD R2, R9, UR10, RZ ;  /* 0x0000000a09027c24 */ /* 0x000fe2000f8e02ff */
[----:B------:R-:W-:Y:S01]  /*1a60*/  IADD3 R153, R100, 0x40, RZ ;  /* 0x0000004064997810 */ /* 0x000fe20007ffe0ff */
[----:B------:R-:W-:Y:S01]  /*1a70*/  IMAD.MOV.U32 R0, RZ, RZ, R4 ;  /* 0x000000ffff007224 */ /* 0x000fe200078e0004 */
[----:B------:R-:W-:Y:S01]  /*1a80*/  IADD3 R4, P1, R6, UR6, RZ ;  /* 0x0000000606047c10 */ /* 0x000fe2000ff3e0ff */
[----:B------:R-:W-:Y:S01]  /*1a90*/  IMAD R3, R8, UR11, R2 ;  /* 0x0000000b08037c24 */ /* 0x000fe2000f8e0202 */
[----:B------:R-:W-:Y:S01]  /*1aa0*/  IADD3 R2, P0, R100, UR18, RZ ;  /* 0x0000001264027c10 */ /* 0x000fe2000ff1e0ff */
[----:B------:R-:W-:Y:S01]  /*1ab0*/  ULDC.64 UR6, c[0x0][0x258] ;  /* 0x0000960000067ab9 */ /* 0x000fe20000000a00 */
[----:B------:R-:W-:Y:S01]  /*1ac0*/  @!P2 IADD3 R0, -R0, RZ, RZ ;  /* 0x000000ff0000a210 */ /* 0x000fe20007ffe1ff */
[----:B------:R-:W-:Y:S01]  /*1ad0*/  UIMAD UR9, UR19, UR6, URZ ;  /* 0x00000006130972a4 */ /* 0x000fe2000f8e023f */
[----:B------:R-:W-:Y:S01]  /*1ae0*/  @!P3 LOP3.LUT R0, RZ, R14, RZ, 0x33, !PT ;  /* 0x0000000eff00b212 */ /* 0x000fe200078e33ff */
[----:B------:R-:W-:Y:S01]  /*1af0*/  IMAD.U32 R14, RZ, RZ, UR6 ;  /* 0x00000006ff0e7e24 */ /* 0x000fe2000f8e00ff */
[----:B------:R-:W-:Y:S01]  /*1b00*/  IADD3.X R5, R7, UR30, R3, P1, !PT ;  /* 0x0000001e07057c10 */ /* 0x000fe20008ffe403 */
[----:B------:R-:W-:Y:S01]  /*1b10*/  UIMAD UR9, UR26, UR7, UR9 ;  /* 0x000000071a0972a4 */ /* 0x000fe2000f8e0209 */
[----:B------:R-:W-:Y:S01]  /*1b20*/  IADD3.X R3, R101, UR4, RZ, P0, !PT ;  /* 0x0000000465037c10 */ /* 0x000fe200087fe4ff */
[----:B------:R-:W-:Y:S01]  /*1b30*/  VIADD R156, R100, 0x20 ;  /* 0x00000020649c7836 */ /* 0x000fe20000000000 */
[----:B------:R-:W-:Y:S01]  /*1b40*/  SHF.R.S32.HI R6, RZ, 0x1f, R0 ;  /* 0x0000001fff067819 */ /* 0x000fe20000011400 */
[----:B------:R-:W-:Y:S01]  /*1b50*/  ULDC.64 UR6, c[0x0][0x260] ;  /* 0x0000980000067ab9 */ /* 0x000fe20000000a00 */
[----:B------:R-:W-:Y:S01]  /*1b60*/  ISETP.GE.AND P0, PT, R8, UR5, PT ;  /* 0x0000000508007c0c */ /* 0x000fe2000bf06270 */
[----:B------:R-:W-:Y:S01]  /*1b70*/  IMAD.WIDE.U32 R14, R14, UR26, R2 ;  /* 0x0000001a0e0e7c25 */ /* 0x000fe2000f8e0002 */
[----:B------:R-:W-:Y:S01]  /*1b80*/  UMOV UR4, 0x400 ;  /* 0x0000040000047882 */ /* 0x000fe20000000000 */
[----:B------:R-:W-:Y:S01]  /*1b90*/  IADD3 R18, R8, 0x20, RZ ;  /* 0x0000002008127810 */ /* 0x000fe20007ffe0ff */
[----:B-1----:R-:W-:Y:S01]  /*1ba0*/  ULEA UR4, UR8, UR4, 0x18 ;  /* 0x0000000408047291 */ /* 0x002fe2000f8ec03f */
[----:B------:R-:W-:Y:S01]  /*1bb0*/  IMAD R2, R6, UR6, RZ ;  /* 0x0000000606027c24 */ /* 0x000fe2000f8e02ff */
[----:B------:R-:W-:Y:S01]  /*1bc0*/  UIMAD UR18, UR20, -0x40, UR27 ;  /* 0xffffffc0141278a4 */ /* 0x000fe2000f8e021b */
[----:B------:R-:W-:Y:S01]  /*1bd0*/  IMAD.WIDE.U32 R26, R0, UR6, R10 ;  /* 0x00000006001a7c25 */ /* 0x000fe2000f8e000a */
[----:B------:R-:W-:Y:S01]  /*1be0*/  BSSY B0, `(.L_x_266) ;  /* 0x0000033000007945 */ /* 0x000fe20003800000 */
[----:B------:R-:W-:-:S02]  /*1bf0*/  ISETP.GE.AND P1, PT, R18, UR5, PT ;  /* 0x0000000512007c0c */ /* 0x000fc4000bf26270 */
[C---:B------:R-:W-:Y:S01]  /*1c00*/  IMAD R19, R0.reuse, UR7, R2 ;  /* 0x0000000700137c24 */ /* 0x040fe2000f8e0202 */
[----:B------:R-:W-:Y:S01]  /*1c10*/  ULDC.64 UR6, c[0x0][0x268] ;  /* 0x00009a0000067ab9 */ /* 0x000fe20000000a00 */
[----:B------:R1:W-:Y:S01]  /*1c20*/  STL.64 [R1+0x40], R26 ;  /* 0x0000401a01007387 */ /* 0x0003e20000100a00 */
[----:B------:R-:W-:Y:S01]  /*1c30*/  IMAD.WIDE.U32 R24, R0, UR6, R4 ;  /* 0x0000000600187c25 */ /* 0x000fe2000f8e0004 */
[----:B------:R-:W-:-:S03]  /*1c40*/  LEA R226, R226, UR4, 0x1 ;  /* 0x00000004e2e27c11 */ /* 0x000fc6000f8e08ff */
[----:B------:R-:W-:Y:S01]  /*1c50*/  IMAD R6, R6, UR6, RZ ;  /* 0x0000000606067c24 */ /* 0x000fe2000f8e02ff */
[----:B------:R1:W-:Y:S01]  /*1c60*/  STL.64 [R1+0x50], R24 ;  /* 0x0000501801007387 */ /* 0x0003e20000100a00 */
[----:B------:R-:W-:Y:S02]  /*1c70*/  VIADD R11, R15, UR9 ;  /* 0x000000090f0b7c36 */ /* 0x000fe40008000000 */
[----:B------:R-:W-:Y:S01]  /*1c80*/  IMAD R21, R0, UR7, R6 ;  /* 0x0000000700157c24 */ /* 0x000fe2000f8e0206 */
[----:B------:R1:W-:Y:S04]  /*1c90*/  STL [R1+0x30], R156 ;  /* 0x0000309c01007387 */ /* 0x0003e80000100800 */
        /* <DEDUP_REMOVED lines=39> */
.L_x_267:
[----:B------:R-:W-:Y:S05]  /*1f10*/  BSYNC B0 ;  /* 0x0000000000007941 */ /* 0x000fea0003800000 */
.L_x_266:
[----:B------:R-:W-:Y:S04]  /*1f20*/  BSSY B0, `(.L_x_268) ;  /* 0x0000028000007945 */ /* 0x000fe80003800000 */
[----:B------:R-:W-:Y:S05]  /*1f30*/  @P1 BRA `(.L_x_269) ;  /* 0x0000000000981947 */ /* 0x000fea0003800000 */
[----:B------:R-:W-:Y:S01]  /*1f40*/  ULDC UR8, c[0x0][0x2d0] ;  /* 0x0000b40000087ab9 */ /* 0x000fe20000000800 */
[----:B------:R-:W-:Y:S01]  /*1f50*/  IADD3 R0, P0, R12, 0x20, RZ ;  /* 0x000000200c007810 */ /* 0x000fe20007f1e0ff */
[----:B------:R-:W-:Y:S01]  /*1f60*/  ULDC.64 UR6, c[0x0][0x240] ;  /* 0x0000900000067ab9 */ /* 0x000fe20000000a00 */
[----:B------:R-:W-:Y:S01]  /*1f70*/  ISETP.GE.AND P3, PT, R100, UR8, PT ;  /* 0x0000000864007c0c */ /* 0x000fe2000bf66270 */
[----:B--23--:R-:W-:Y:S01]  /*1f80*/  IMAD.MOV.U32 R3, RZ, RZ, R11 ;  /* 0x000000ffff037224 */ /* 0x00cfe200078e000b */
[----:B------:R-:W-:Y:S01]  /*1f90*/  ISETP.GE.AND P2, PT, R156, UR8, PT ;  /* 0x000000089c007c0c */ /* 0x000fe2000bf46270 */
[----:B------:R-:W-:Y:S01]  /*1fa0*/  IMAD.X R2, RZ, RZ, R13, P0 ;  /* 0x000000ffff027224 */ /* 0x000fe200000e060d */
[----:B------:R-:W-:-:S03]  /*1fb0*/  ISETP.GE.AND P0, PT, R153, UR8, PT ;  /* 0x0000000899007c0c */ /* 0x000fc6000bf06270 */
[----:B------:R-:W-:Y:S02]  /*1fc0*/  IMAD R16, R2, UR6, RZ ;  /* 0x0000000602107c24 */ /* 0x000fe4000f8e02ff */
[----:B------:R-:W-:-:S04]  /*1fd0*/  IMAD.MOV.U32 R2, RZ, RZ, R14 ;  /* 0x000000ffff027224 */ /* 0x000fc800078e000e */
[----:B------:R-:W2:Y:S01]  /*1fe0*/  @!P3 LDC.64 R6, c[0x0][0x210] ;  /* 0x00008400ff06bb82 */ /* 0x000ea20000000a00 */
[C---:B------:R-:W-:Y:S01]  /*1ff0*/  IMAD.WIDE.U32 R2, R0.reuse, UR6, R2 ;  /* 0x0000000600027c25 */ /* 0x040fe2000f8e0002 */
[----:B------:R4:W-:Y:S03]  /*2000*/  @P3 STS.128 [R226+0x800], RZ ;  /* 0x000800ffe2003388 */ /* 0x0009e60000000c00 */
[----:B------:R-:W-:-:S03]  /*2010*/  IMAD R0, R0, UR7, R16 ;  /* 0x0000000700007c24 */ /* 0x000fc6000f8e0210 */
[----:B------:R-:W3:Y:S01]  /*2020*/  @!P2 LDC.64 R4, c[0x0][0x210] ;  /* 0x00008400ff04ab82 */ /* 0x000ee20000000a00 */
[----:B------:R-:W-:Y:S01]  /*2030*/  IMAD.IADD R0, R3, 0x1, R0 ;  /* 0x0000000103007824 */ /* 0x000fe200078e0200 */
        /* <DEDUP_REMOVED lines=22> */
.L_x_269:
[----:B------:R-:W-:Y:S05]  /*21a0*/  BSYNC B0 ;  /* 0x0000000000007941 */ /* 0x000fea0003800000 */
.L_x_268:
        /* <DEDUP_REMOVED lines=12> */
[----:B----4-:R-:W2:Y:S01]  /*2270*/  @!P3 LDC.64 R6, c[0x0][0x210] ;  /* 0x00008400ff06bb82 */ /* 0x010ea20000000a00 */
[C---:B------:R-:W-:Y:S01]  /*2280*/  IMAD.WIDE.U32 R2, R0.reuse, UR6, R2 ;  /* 0x0000000600027c25 */ /* 0x040fe2000f8e0002 */
[----:B------:R3:W-:Y:S03]  /*2290*/  @P3 STS.128 [R226+0x1000], RZ ;  /* 0x001000ffe2003388 */ /* 0x0007e60000000c00 */
[----:B------:R-:W-:-:S03]  /*22a0*/  IMAD R0, R0, UR7, R16 ;  /* 0x0000000700007c24 */ /* 0x000fc6000f8e0210 */
[----:B------:R-:W4:Y:S01]  /*22b0*/  @!P2 LDC.64 R4, c[0x0][0x210] ;  /* 0x00008400ff04ab82 */ /* 0x000f220000000a00 */
[----:B------:R-:W-:Y:S01]  /*22c0*/  IMAD.IADD R0, R3, 0x1, R0 ;  /* 0x0000000103007824 */ /* 0x000fe200078e0200 */
        /* <DEDUP_REMOVED lines=22> */
.L_x_271:
[----:B------:R-:W-:Y:S05]  /*2430*/  BSYNC B0 ;  /* 0x0000000000007941 */ /* 0x000fea0003800000 */
.L_x_270:
[----:B------:R-:W-:Y:S01]  /*2440*/  USHF.L.U64.HI UR30, UR12, 0x6, UR13 ;  /* 0x000000060c1e7899 */ /* 0x000fe2000801020d */
[----:B------:R-:W-:Y:S01]  /*2450*/  BSSY B0, `(.L_x_272) ;  /* 0x0000029000007945 */ /* 0x000fe20003800000 */
[----:B------:R-:W-:-:S03]  /*2460*/  USHF.L.U32 UR31, UR12, 0x6, URZ ;  /* 0x000000060c1f7899 */ /* 0x000fc6000800063f */
[----:B------:R-:W-:Y:S09]  /*2470*/  @P4 BRA `(.L_x_273) ;  /* 0x0000000000984947 */ /* 0x000ff20003800000 */
[----:B------:R-:W-:Y:S01]  /*2480*/  ULDC UR8, c[0x0][0x2d0] ;  /* 0x0000b40000087ab9 */ /* 0x000fe20000000800 */
[----:B------:R-:W-:Y:S01]  /*2490*/  IADD3 R0, P0, R12, 0x60, RZ ;  /* 0x000000600c007810 */ /* 0x000fe20007f1e0ff */
[----:B------:R-:W-:Y:S01]  /*24a0*/  ULDC.64 UR6, c[0x0][0x240] ;  /* 0x0000900000067ab9 */ /* 0x000fe20000000a00 */
[----:B------:R-:W-:Y:S01]  /*24b0*/  ISETP.GE.AND P3, PT, R100, UR8, PT ;  /* 0x0000000864007c0c */ /* 0x000fe2000bf66270 */
[----:B--23--:R-:W-:Y:S01]  /*24c0*/  IMAD.MOV.U32 R2, RZ, RZ, R14 ;  /* 0x000000ffff027224 */ /* 0x00cfe200078e000e */
[----:B------:R-:W-:Y:S01]  /*24d0*/  ISETP.GE.AND P2, PT, R156, UR8, PT ;  /* 0x000000089c007c0c */ /* 0x000fe2000bf46270 */
[----:B------:R-:W-:Y:S01]  /*24e0*/  IMAD.X R12, RZ, RZ, R13, P0 ;  /* 0x000000ffff0c7224 */ /* 0x000fe200000e060d */
[----:B------:R-:W-:Y:S01]  /*24f0*/  ISETP.GE.AND P0, PT, R153, UR8, PT ;  /* 0x0000000899007c0c */ /* 0x000fe2000bf06270 */
[----:B------:R-:W-:Y:S02]  /*2500*/  IMAD.MOV.U32 R3, RZ, RZ, R11 ;  /* 0x000000ffff037224 */ /* 0x000fe400078e000b */
[----:B------:R-:W-:-:S02]  /*2510*/  IMAD R12, R12, UR6, RZ ;  /* 0x000000060c0c7c24 */ /* 0x000fc4000f8e02ff */
[----:B----4-:R-:W-:-:S04]  /*2520*/  IMAD.WIDE.U32 R6, R0, UR6, R2 ;  /* 0x0000000600067c25 */ /* 0x010fc8000f8e0002 */
        /* <DEDUP_REMOVED lines=27> */
.L_x_273:
[----:B------:R-:W-:Y:S05]  /*26e0*/  BSYNC B0 ;  /* 0x0000000000007941 */ /* 0x000fea0003800000 */
.L_x_272:
[----:B------:R-:W-:Y:S01]  /*26f0*/  IMAD.IADD R155, R27, 0x1, R19 ;  /* 0x000000011b9b7824 */ /* 0x000fe200078e0213 */
[----:B------:R-:W-:Y:S01]  /*2700*/  MOV R154, R26 ;  /* 0x0000001a009a7202 */ /* 0x000fe20000000f00 */
[----:B------:R-:W-:Y:S01]  /*2710*/  USHF.R.S32.HI UR34, URZ, 0x1f, UR20 ;  /* 0x0000001f3f227899 */ /* 0x000fe20008011414 */
[----:B------:R-:W-:Y:S01]  /*2720*/  ISETP.GE.AND P0, PT, R8, UR18, PT ;  /* 0x0000001208007c0c */ /* 0x000fe2000bf06270 */
[----:B------:R-:W-:Y:S01]  /*2730*/  UIMAD UR6, UR30, UR20, URZ ;  /* 0x000000141e0672a4 */ /* 0x000fe2000f8e023f */
[----:B------:R-:W-:Y:S01]  /*2740*/  IMAD.U32 R149, RZ, RZ, UR31 ;  /* 0x0000001fff957e24 */ /* 0x000fe2000f8e00ff */
[----:B------:R1:W-:Y:S01]  /*2750*/  STL.64 [R1+0x38], R154 ;  /* 0x0000389a01007387 */ /* 0x0003e20000100a00 */
[----:B------:R-:W-:Y:S01]  /*2760*/  BSSY B0, `(.L_x_274) ;  /* 0x0000025000007945 */ /* 0x000fe20003800000 */
[----:B------:R-:W-:Y:S01]  /*2770*/  UIMAD UR6, UR34, UR31, UR6 ;  /* 0x0000001f220672a4 */ /* 0x000fe2000f8e0206 */
[----:B--23--:R-:W-:Y:S01]  /*2780*/  IMAD.WIDE.U32 R2, R149, UR20, R154 ;  /* 0x0000001495027c25 */ /* 0x00cfe2000f8e009a */
[----:B------:R-:W-:-:S04]  /*2790*/  ISETP.GE.AND P5, PT, R18, UR18, PT ;  /* 0x0000001212007c0c */ /* 0x000fc8000bfa6270 */
[----:B------:R-:W-:Y:S02]  /*27a0*/  IADD3 R10, R3, UR6, RZ ;  /* 0x00000006030a7c10 */ /* 0x000fe4000fffe0ff */
[----:B------:R-:W-:Y:S07]  /*27b0*/  @P0 BRA `(.L_x_275) ;  /* 0x00000000007c0947 */ /* 0x000fee0003800000 */
[----:B------:R-:W-:Y:S02]  /*27c0*/  ULDC UR6, c[0x0][0x2d0] ;  /* 0x0000b40000067ab9 */ /* 0x000fe40000000800 */
[----:B------:R-:W-:Y:S02]  /*27d0*/  ISETP.GE.AND P3, PT, R100, UR6, PT ;  /* 0x0000000664007c0c */ /* 0x000fe4000bf66270 */
[----:B------:R-:W-:Y:S02]  /*27e0*/  ISETP.GE.AND P2, PT, R156, UR6, PT ;  /* 0x000000069c007c0c */ /* 0x000fe4000bf46270 */
[----:B------:R-:W-:-:S09]  /*27f0*/  ISETP.GE.AND P0, PT, R153, UR6, PT ;  /* 0x0000000699007c0c */ /* 0x000fd2000bf06270 */
[----:B----4-:R-:W2:Y:S01]  /*2800*/  @!P3 LDC.64 R6, c[0x0][0x218] ;  /* 0x00008600ff06bb82 */ /* 0x010ea20000000a00 */
        /* <DEDUP_REMOVED lines=26> */
.L_x_275:
[----:B------:R-:W-:Y:S05]  /*29b0*/  BSYNC B0 ;  /* 0x0000000000007941 */ /* 0x000fea0003800000 */
.L_x_274:
[----:B------:R-:W-:Y:S01]  /*29c0*/  USHF.L.U64.HI UR32, UR12, 0x5, UR13 ;  /* 0x000000050c207899 */ /* 0x000fe2000801020d */
[----:B------:R-:W-:Y:S01]  /*29d0*/  BSSY B0, `(.L_x_276) ;  /* 0x0000022000007945 */ /* 0x000fe20003800000 */
[----:B------:R-:W-:-:S03]  /*29e0*/  USHF.L.U32 UR33, UR12, 0x5, URZ ;  /* 0x000000050c217899 */ /* 0x000fc6000800063f */
[----:B------:R-:W-:Y:S09]  /*29f0*/  @P5 BRA `(.L_x_277) ;  /* 0x00000000007c5947 */ /* 0x000ff20003800000 */
[----:B------:R-:W-:Y:S01]  /*2a00*/  ULDC UR6, c[0x0][0x2d0] ;  /* 0x0000b40000067ab9 */ /* 0x000fe20000000800 */
[----:B------:R-:W-:Y:S02]  /*2a10*/  IADD3 R0, P0, R2, UR33, RZ ;  /* 0x0000002102007c10 */ /* 0x000fe4000ff1e0ff */
[----:B------:R-:W-:Y:S02]  /*2a20*/  ISETP.GE.AND P3, PT, R100, UR6, PT ;  /* 0x0000000664007c0c */ /* 0x000fe4000bf66270 */
[----:B------:R-:W-:Y:S02]  /*2a30*/  ISETP.GE.AND P2, PT, R156, UR6, PT ;  /* 0x000000069c007c0c */ /* 0x000fe4000bf46270 */
[----:B------:R-:W-:Y:S02]  /*2a40*/  IADD3.X R10, R10, UR32, RZ, P0, !PT ;  /* 0x000000200a0a7c10 */ /* 0x000fe400087fe4ff */
[----:B------:R-:W-:-:S07]  /*2a50*/  ISETP.GE.AND P0, PT, R153, UR6, PT ;  /* 0x0000000699007c0c */ /* 0x000fce000bf06270 */
[----:B--234-:R-:W2:Y:S01]  /*2a60*/  @!P3 LDC.64 R4, c[0x0][0x218] ;  /* 0x00008600ff04bb82 */ /* 0x01cea20000000a00 */
[----:B------:R3:W-:Y:S07]  /*2a70*/  @P3 STS.128 [R226+0x6800], RZ ;  /* 0x006800ffe2003388 */ /* 0x0007ee0000000c00 */
        /* <DEDUP_REMOVED lines=23> */
.L_x_277:
[----:B------:R-:W-:Y:S05]  /*2bf0*/  BSYNC B0 ;  /* 0x0000000000007941 */ /* 0x000fea0003800000 */
.L_x_276:
[----:B------:R-:W-:Y:S01]  /*2c00*/  ULDC.64 UR8, c[0x0][0x3c8] ;  /* 0x0000f20000087ab9 */ /* 0x000fe20000000a00 */
[----:B------:R-:W0:Y:S01]  /*2c10*/  LDGDEPBAR ;  /* 0x00000000000079af */ /* 0x000e220000000000 */
[----:B------:R-:W-:-:S04]  /*2c20*/  UISETP.NE.U32.AND UP1, UPT, UR8, URZ, UPT ;  /* 0x0000003f0800728c */ /* 0x000fc8000bf25070 */
[----:B------:R-:W-:-:S06]  /*2c30*/  UISETP.NE.AND.EX UP1, UPT, UR9, URZ, UPT, UP1 ;  /* 0x0000003f0900728c */ /* 0x000fcc000bf25310 */
[----:B------:R-:W-:-:S05]  /*2c40*/  PLOP3.LUT P0, PT, PT, PT, UP1, 0x80, 0x0 ;  /* 0x000000000000781c */ /* 0x000fca0003f0f018 */
[----:B------:R-:W-:Y:S01]  /*2c50*/  @UP1 USHF.R.S32.HI UR35, URZ, 0x1f, UR24 ;  /* 0x0000001f3f231899 */ /* 0x000fe20008011418 */
[----:B------:R-:W-:Y:S01]  /*2c60*/  @UP1 ULDC.64 UR6, c[0x0][0x3d0] ;  /* 0x0000f40000061ab9 */ /* 0x000fe20000000a00 */
[----:B------:R-:W-:Y:S02]  /*2c70*/  @UP1 UMOV UR36, UR26 ;  /* 0x0000001a00241c82 */ /* 0x000fe40008000000 */
[----:B------:R-:W-:Y:S01]  /*2c80*/  @UP1 UIMAD UR35, UR35, UR6, URZ ;  /* 0x00000006232312a4 */ /* 0x000fe2000f8e023f */
[----:B------:R-:W-:Y:S02]  /*2c90*/  @UP1 UMOV UR37, UR19 ;  /* 0x0000001300251c82 */ /* 0x000fe40008000000 */
[----:B------:R-:W-:Y:S01]  /*2ca0*/  @UP1 UIMAD.WIDE.U32 UR36, UR24, UR6, UR36 ;  /* 0x00000006182412a5 */ /* 0x000fe2000f8e0024 */
[----:B--234-:R-:W-:Y:S01]  /*2cb0*/  LEA.HI R4, R23, R150, RZ, 0x4 ;  /* 0x0000009617047211 */ /* 0x01cfe200078f20ff */
[----:B------:R-:W-:Y:S01]  /*2cc0*/  @UP1 UIMAD UR7, UR24, UR7, UR35 ;  /* 0x00000007180712a4 */ /* 0x000fe2000f8e0223 */
[----:B------:R-:W-:Y:S01]  /*2cd0*/  LOP3.LUT R0, R22, 0xfffffff8, RZ, 0xc0, !PT ;  /* 0xfffffff816007812 */ /* 0x000fe200078ec0ff */
[----:B------:R-:W-:Y:S01]  /*2ce0*/  @UP1 ULEA UR8, UP0, UR36, UR8, 0x2 ;  /* 0x0000000824081291 */ /* 0x000fe2000f80103f */
[----:B------:R-:W-:Y:S01]  /*2cf0*/  ISETP.GE.AND P1, PT, R8, UR18, PT ;  /* 0x0000001208007c0c */ /* 0x000fe2000bf26270 */
[----:B------:R-:W-:Y:S01]  /*2d00*/  @UP1 UIADD3 UR7, UR37, UR7, URZ ;  /* 0x0000000725071290 */ /* 0x000fe2000fffe03f */
[----:B------:R-:W-:-:S04]  /*2d10*/  DEPBAR.LE SB0, 0x0 ;  /* 0x000080000000791a */ /* 0x000fc80000000000 */
[----:B------:R-:W-:Y:S01]  /*2d20*/  @UP1 ULEA.HI.X UR9, UR36, UR9, UR7, 0x2, UP0 ;  /* 0x0000000924091291 */ /* 0x000fe200080f1407 */
[----:B------:R-:W-:Y:S01]  /*2d30*/  IMAD.U32 R2, RZ, RZ, UR8 ;  /* 0x00000008ff027e24 */ /* 0x000fe2000f8e00ff */
[----:B------:R-:W-:-:S04]  /*2d40*/  @UP1 ULDC UR6, c[0x0][0x2e8] ;  /* 0x0000ba0000061ab9 */ /* 0x000fc80000000800 */
[----:B------:R-:W-:-:S05]  /*2d50*/  IMAD.U32 R3, RZ, RZ, UR9 ;  /* 0x00000009ff037e24 */ /* 0x000fca000f8e00ff */
[----:B------:R2:W3:Y:S01]  /*2d60*/  @P0 LDG.E R11, desc[UR28][R2.64] ;  /* 0x0000001c020b0981 */ /* 0x0004e2000c1e1900 */
[----:B------:R-:W-:Y:S01]  /*2d70*/  LOP3.LUT R6, R4, 0xfffffff0, RZ, 0xc0, !PT ;  /* 0xfffffff004067812 */ /* 0x000fe200078ec0ff */
[----:B------:R-:W-:Y:S01]  /*2d80*/  IMAD.IADD R7, R150, 0x1, -R0 ;  /* 0x0000000196077824 */ /* 0x000fe200078e0a00 */
[----:B------:R-:W3:Y:S01]  /*2d90*/  @P0 MUFU.RCP R10, UR6 ;  /* 0x00000006000a0d08 */ /* 0x000ee20008001000 */
[----:B------:R-:W-:Y:S01]  /*2da0*/  BAR.SYNC.DEFER_BLOCKING 0x0 ;  /* 0x0000000000007b1d */ /* 0x000fe20000010000 */
[----:B------:R-:W-:Y:S01]  /*2db0*/  IMAD.SHL.U32 R12, R20, 0x8, RZ ;  /* 0x00000008140c7824 */ /* 0x000fe200078e00ff */
[----:B------:R-:W-:Y:S01]  /*2dc0*/  USHF.L.U64.HI UR8, UR10, 0x6, UR11 ;  /* 0x000000060a087899 */ /* 0x000fe2000801020b */
[----:B------:R-:W-:Y:S01]  /*2dd0*/  IMAD.IADD R6, R150, 0x1, -R6 ;  /* 0x0000000196067824 */ /* 0x000fe200078e0a06 */
[----:B------:R-:W-:Y:S01]  /*2de0*/  LEA.HI R0, R7, R7, RZ, 0x1 ;  /* 0x0000000707007211 */ /* 0x000fe200078f08ff */
[----:B------:R-:W-:Y:S01]  /*2df0*/  IMAD.IADD R15, R25, 0x1, R21 ;  /* 0x00000001190f7824 */ /* 0x000fe200078e0215 */
[----:B------:R-:W-:Y:S01]  /*2e00*/  USHF.L.U32 UR9, UR10, 0x6, URZ ;  /* 0x000000060a097899 */ /* 0x000fe2000800063f */
[----:B------:R-:W-:Y:S01]  /*2e10*/  IMAD.MOV.U32 R14, RZ, RZ, R24 ;  /* 0x000000ffff0e7224 */ /* 0x000fe200078e0018 */
[----:B------:R-:W-:Y:S01]  /*2e20*/  LEA.HI R8, R6, R6, RZ, 0x1 ;  /* 0x0000000606087211 */ /* 0x000fe200078f08ff */
[----:B------:R-:W-:Y:S01]  /*2e30*/  UIMAD UR6, UR8, UR20, URZ ;  /* 0x00000014080672a4 */ /* 0x000fe2000f8e023f */
[----:B------:R-:W-:Y:S01]  /*2e40*/  SHF.R.S32.HI R13, RZ, 0x1, R0 ;  /* 0x00000001ff0d7819 */ /* 0x000fe20000011400 */
[----:B------:R-:W-:Y:S01]  /*2e50*/  UMOV UR19, URZ ;  /* 0x0000003f00137c82 */ /* 0x000fe20008000000 */
[--C-:B------:R-:W-:Y:S01]  /*2e60*/  SHF.R.S32.HI R9, RZ, 0x1, R8.reuse ;  /* 0x00000001ff097819 */ /* 0x100fe20000011408 */
[----:B------:R4:W-:Y:S01]  /*2e70*/  STL.64 [R1+0x48], R14 ;  /* 0x0000480e01007387 */ /* 0x0009e20000100a00 */
[----:B------:R-:W-:Y:S01]  /*2e80*/  SHF.R.S32.HI R5, RZ, 0x1f, R8 ;  /* 0x0000001fff057819 */ /* 0x000fe20000011408 */
[----:B------:R-:W-:Y:S01]  /*2e90*/  UIMAD UR6, UR34, UR9, UR6 ;  /* 0x00000009220672a4 */ /* 0x000fe2000f8e0206 */
[----:B------:R-:W-:Y:S01]  /*2ea0*/  LOP3.LUT R0, R0, 0x3fffffe, RZ, 0xc0, !PT ;  /* 0x03fffffe00007812 */ /* 0x000fe200078ec0ff */
[----:B------:R-:W-:Y:S01]  /*2eb0*/  BSSY B0, `(.L_x_278) ;  /* 0x000004c000007945 */ /* 0x000fe20003800000 */
[----:B------:R-:W-:-:S02]  /*2ec0*/  LEA.HI R5, R5, R9, RZ, 0x2 ;  /* 0x0000000905057211 */ /* 0x000fc400078f10ff */
[----:B------:R-:W-:Y:S01]  /*2ed0*/  ISETP.GE.AND P5, PT, R18, UR18, PT ;  /* 0x0000001212007c0c */ /* 0x000fe2000bfa6270 */
[----:B--2---:R-:W-:Y:S01]  /*2ee0*/  IMAD.SHL.U32 R3, R13, 0x40, RZ ;  /* 0x000000400d037824 */ /* 0x004fe200078e00ff */
[----:B------:R-:W-:Y:S01]  /*2ef0*/  SHF.R.S32.HI R2, RZ, 0x4, R4 ;  /* 0x00000004ff027819 */ /* 0x000fe20000011404 */
[----:B------:R-:W-:Y:S01]  /*2f00*/  IMAD.IADD R0, R7, 0x1, -R0 ;  /* 0x0000000107007824 */ /* 0x000fe200078e0a00 */
[----:B------:R-:W-:Y:S01]  /*2f10*/  LOP3.LUT R5, R5, 0xfffffffc, RZ, 0xc0, !PT ;  /* 0xfffffffc05057812 */ /* 0x000fe200078ec0ff */
[----:B------:R4:W-:Y:S01]  /*2f20*/  @P1 STS [R226+0x9000], RZ ;  /* 0x009000ffe2001388 */ /* 0x0009e20000000800 */
[----:B------:R-:W-:Y:S02]  /*2f30*/  LEA.HI R4, R4, R2, RZ, 0x1 ;  /* 0x0000000204047211 */ /* 0x000fe400078f08ff */
[----:B------:R-:W-:Y:S01]  /*2f40*/  LOP3.LUT R3, R3, 0xc0, RZ, 0xc0, !PT ;  /* 0x000000c003037812 */ /* 0x000fe200078ec0ff */
[----:B------:R4:W-:Y:S01]  /*2f50*/  @P1 STS [R226+0x9004], RZ ;  /* 0x009004ffe2001388 */ /* 0x0009e20000000800 */
[----:B------:R-:W-:-:S02]  /*2f60*/  LOP3.LUT R4, R4, 0xfffffffe, RZ, 0xc0, !PT ;  /* 0xfffffffe04047812 */ /* 0x000fc400078ec0ff */
[----:B------:R-:W-:Y:S01]  /*2f70*/  SHF.R.S32.HI R7, RZ, 0x1f, R6 ;  /* 0x0000001fff077819 */ /* 0x000fe20000011406 */
[----:B------:R4:W-:Y:S02]  /*2f80*/  @P1 STS.64 [R226+0x9008], RZ ;  /* 0x009008ffe2001388 */ /* 0x0009e40000000a00 */
[----:B------:R-:W-:Y:S01]  /*2f90*/  IMAD.IADD R4, R2, 0x1, -R4 ;  /* 0x0000000102047824 */ /* 0x000fe200078e0a04 */
[----:B------:R-:W-:Y:S01]  /*2fa0*/  LOP3.LUT R2, R3, 0x8, R12, 0xf8, !PT ;  /* 0x0000000803027812 */ /* 0x000fe200078ef80c */
[----:B------:R-:W-:Y:S01]  /*2fb0*/  IMAD.IADD R12, R9, 0x1, -R5 ;  /* 0x00000001090c7824 */ /* 0x000fe200078e0a05 */
[----:B------:R-:W-:Y:S01]  /*2fc0*/  SHF.R.U32.HI R3, RZ, 0x3, R3 ;  /* 0x00000003ff037819 */ /* 0x000fe20000011603 */
[----:B------:R4:W-:Y:S02]  /*2fd0*/  @P1 STS.128 [R226+0xa000], RZ ;  /* 0x00a000ffe2001388 */ /* 0x0009e40000000c00 */
[----:B------:R-:W-:Y:S01]  /*2fe0*/  IMAD.SHL.U32 R5, R12, 0x40, RZ ;  /* 0x000000400c057824 */ /* 0x000fe200078e00ff */
[----:B------:R-:W-:Y:S01]  /*2ff0*/  LOP3.LUT R9, R2, R3, RZ, 0x3c, !PT ;  /* 0x0000000302097212 */ /* 0x000fe200078e3cff */
[C---:B------:R-:W-:Y:S01]  /*3000*/  IMAD.SHL.U32 R3, R4.reuse, 0x8, RZ ;  /* 0x0000000804037824 */ /* 0x040fe200078e00ff */
[----:B------:R-:W-:Y:S01]  /*3010*/  LEA.HI R2, R7, R6, RZ, 0x3 ;  /* 0x0000000607027211 */ /* 0x000fe200078f18ff */
[----:B------:R-:W-:Y:S01]  /*3020*/  IMAD R7, R4, 0x8, R0 ;  /* 0x0000000804077824 */ /* 0x000fe200078e0200 */
[----:B------:R-:W-:Y:S01]  /*3030*/  LOP3.LUT R0, R5, 0xc0, RZ, 0xc0, !PT ;  /* 0x000000c005007812 */ /* 0x000fe200078ec0ff */
[----:B------:R4:W-:Y:S01]  /*3040*/  @P1 STS.128 [R226+0xb000], RZ ;  /* 0x00b000ffe2001388 */ /* 0x0009e20000000c00 */
[----:B------:R-:W-:Y:S01]  /*3050*/  LOP3.LUT R5, R8, 0x7fffffe, RZ, 0xc0, !PT ;  /* 0x07fffffe08057812 */ /* 0x000fe200078ec0ff */
[----:B------:R-:W-:Y:S01]  /*3060*/  IMAD.SHL.U32 R2, R2, 0x20, RZ ;  /* 0x0000002002027824 */ /* 0x000fe200078e00ff */
[----:B------:R-:W-:-:S02]  /*3070*/  LOP3.LUT R4, R0, 0x8, R3, 0xf8, !PT ;  /* 0x0000000800047812 */ /* 0x000fc400078ef803 */
[----:B------:R-:W-:Y:S01]  /*3080*/  SHF.R.U32.HI R3, RZ, 0x3, R0 ;  /* 0x00000003ff037819 */ /* 0x000fe20000011600 */
[----:B------:R-:W-:Y:S01]  /*3090*/  IMAD.IADD R102, R6, 0x1, -R5 ;  /* 0x0000000106667824 */ /* 0x000fe200078e0a05 */
[----:B------:R-:W-:Y:S01]  /*30a0*/  LOP3.LUT R103, R2, 0xffffff00, RZ, 0xc0, !PT ;  /* 0xffffff0002677812 */ /* 0x000fe200078ec0ff */
[----:B------:R-:W-:Y:S01]  /*30b0*/  IMAD.U32 R0, R7, 0x20, R9 ;  /* 0x0000002007007824 */ /* 0x000fe200078e0009 */
[----:B------:R-:W-:Y:S01]  /*30c0*/  LOP3.LUT R148, R4, R3, RZ, 0x3c, !PT ;  /* 0x0000000304947212 */ /* 0x000fe200078e3cff */
[----:B------:R-:W-:Y:S02]  /*30d0*/  IMAD.U32 R4, RZ, RZ, UR20 ;  /* 0x00000014ff047e24 */ /* 0x000fe4000f8e00ff */
[----:B------:R-:W-:Y:S01]  /*30e0*/  IMAD R2, R152, 0x200, R103 ;  /* 0x0000020098027824 */ /* 0x000fe200078e0267 */
[----:B------:R-:W-:Y:S01]  /*30f0*/  LEA R221, R0, UR4, 0x1 ;  /* 0x0000000400dd7c11 */ /* 0x000fe2000f8e08ff */
[----:B------:R-:W-:-:S04]  /*3100*/  IMAD.WIDE.U32 R4, R4, UR9, R14 ;  /* 0x0000000904047c25 */ /* 0x000fc8000f8e000e */
[----:B------:R-:W-:Y:S02]  /*3110*/  IMAD R2, R102, 0x20, R2 ;  /* 0x0000002066027824 */ /* 0x000fe400078e0202 */
[----:B------:R-:W-:Y:S02]  /*3120*/  VIADD R3, R5, UR6 ;  /* 0x0000000605037c36 */ /* 0x000fe40008000000 */
[----:B------:R-:W-:Y:S02]  /*3130*/  IMAD.IADD R2, R148, 0x1, R2 ;  /* 0x0000000194027824 */ /* 0x000fe400078e0202 */
[----:B---3--:R-:W-:-:S05]  /*3140*/  @P0 FMUL.FTZ R10, R11, R10 ;  /* 0x0000000a0b0a0220 */ /* 0x008fca0000410000 */
[----:B------:R-:W-:-:S13]  /*3150*/  @P0 R2UR UR7, R10 ;  /* 0x000000000a0702ca */ /* 0x000fda00000e0000 */
[----:B------:R-:W-:Y:S01]  /*3160*/  @UP1 UMOV UR19, UR7 ;  /* 0x0000000700131c82 */ /* 0x000fe20008000000 */
[----:B----4-:R-:W-:Y:S05]  /*3170*/  @P1 BRA `(.L_x_279) ;  /* 0x00000000007c1947 */ /* 0x010fea0003800000 */
        /* <DEDUP_REMOVED lines=31> */
.L_x_279:
[----:B------:R-:W-:Y:S05]  /*3370*/  BSYNC B0 ;  /* 0x0000000000007941 */ /* 0x000fea0003800000 */
.L_x_278:
[----:B------:R4:W-:Y:S01]  /*3380*/  @P5 STS.128 [R226+0x9800], RZ ;  /* 0x009800ffe2005388 */ /* 0x0009e20000000c00 */
[----:B------:R-:W-:Y:S01]  /*3390*/  USHF.L.U64.HI UR18, UR10, 0x5, UR11 ;  /* 0x000000050a127899 */ /* 0x000fe2000801020b */
[----:B------:R-:W-:Y:S01]  /*33a0*/  BSSY B0, `(.L_x_280) ;  /* 0x0000025000007945 */ /* 0x000fe20003800000 */
[----:B------:R-:W-:Y:S01]  /*33b0*/  USHF.L.U32 UR24, UR10, 0x5, URZ ;  /* 0x000000050a187899 */ /* 0x000fe2000800063f */
[----:B------:R4:W-:Y:S01]  /*33c0*/  @P5 STS.128 [R226+0xa800], RZ ;  /* 0x00a800ffe2005388 */ /* 0x0009e20000000c00 */
[----:B------:R-:W-:-:S03]  /*33d0*/  LEA R224, R2, UR4, 0x1 ;  /* 0x0000000402e07c11 */ /* 0x000fc6000f8e08ff */
[----:B------:R4:W-:Y:S01]  /*33e0*/  @P5 STS.128 [R226+0xb800], RZ ;  /* 0x00b800ffe2005388 */ /* 0x0009e20000000c00 */
[----:B------:R-:W-:Y:S06]  /*33f0*/  @P5 BRA `(.L_x_281) ;  /* 0x00000000007c5947 */ /* 0x000fec0003800000 */
[----:B------:R-:W-:Y:S01]  /*3400*/  ULDC UR6, c[0x0][0x2d0] ;  /* 0x0000b40000067ab9 */ /* 0x000fe20000000800 */
[----:B------:R-:W-:Y:S02]  /*3410*/  IADD3 R0, P0, R4, UR24, RZ ;  /* 0x0000001804007c10 */ /* 0x000fe4000ff1e0ff */
[----:B------:R-:W-:Y:S02]  /*3420*/  ISETP.GE.AND P3, PT, R100, UR6, PT ;  /* 0x0000000664007c0c */ /* 0x000fe4000bf66270 */
[----:B------:R-:W-:Y:S02]  /*3430*/  ISETP.GE.AND P2, PT, R156, UR6, PT ;  /* 0x000000069c007c0c */ /* 0x000fe4000bf46270 */
[----:B--23--:R-:W-:Y:S02]  /*3440*/  IADD3.X R6, R3, UR18, RZ, P0, !PT ;  /* 0x0000001203067c10 */ /* 0x00cfe400087fe4ff */
[----:B------:R-:W-:-:S07]  /*3450*/  ISETP.GE.AND P0, PT, R153, UR6, PT ;  /* 0x0000000699007c0c */ /* 0x000fce000bf06270 */
[----:B------:R-:W2:Y:S01]  /*3460*/  @!P3 LDC.64 R8, c[0x0][0x220] ;  /* 0x00008800ff08bb82 */ /* 0x000ea20000000a00 */
[----:B------:R3:W-:Y:S07]  /*3470*/  @P3 STS.128 [R226+0x9800], RZ ;  /* 0x009800ffe2003388 */ /* 0x0007ee0000000c00 */
[----:B------:R-:W5:Y:S01]  /*3480*/  @!P2 LDC.64 R10, c[0x0][0x220] ;  /* 0x00008800ff0aab82 */ /* 0x000f620000000a00 */
[----:B--2---:R-:W-:-:S04]  /*3490*/  @!P3 LEA R4, P4, R0, R8, 0x1 ;  /* 0x000000080004b211 */ /* 0x004fc800078808ff */
        /* <DEDUP_REMOVED lines=21> */
.L_x_281:
[----:B------:R-:W-:Y:S05]  /*35f0*/  BSYNC B0 ;  /* 0x0000000000007941 */ /* 0x000fea0003800000 */
.L_x_280:
[----:B------:R-:W-:Y:S01]  /*3600*/  LDSM.16.M88.4 R16, [R221+0x6000] ;  /* 0x00600000dd10783b */ /* 0x000fe20000000200 */
[----:B--23--:R-:W-:Y:S01]  /*3610*/  IMAD.MOV.U32 R2, RZ, RZ, 0x10 ;  /* 0x00000010ff027424 */ /* 0x00cfe200078e00ff */
[----:B------:R-:W-:Y:S01]  /*3620*/  LOP3.LUT P0, RZ, R13, 0x2, RZ, 0xc0, !PT ;  /* 0x000000020dff7812 */ /* 0x000fe2000780c0ff */
[----:B------:R-:W-:Y:S01]  /*3630*/  IMAD.MOV.U32 R0, RZ, RZ, 0x20 ;  /* 0x00000020ff007424 */ /* 0x000fe200078e00ff */
[----:B------:R-:W2:Y:S01]  /*3640*/  LDSM.16.M88.4 R4, [R224+0x1000] ;  /* 0x00100000e004783b */ /* 0x000ea20000000200 */
[----:B------:R-:W-:Y:S01]  /*3650*/  LOP3.LUT P1, RZ, R12, 0x2, RZ, 0xc0, !PT ;  /* 0x000000020cff7812 */ /* 0x000fe2000782c0ff */
[----:B------:R-:W-:Y:S02]  /*3660*/  UIADD3 UR6, UR27, 0x1, -UR17 ;  /* 0x000000011b067890 */ /* 0x000fe4000fffe811 */
[----:B------:R-:W3:Y:S01]  /*3670*/  LDSM.16.M88.4 R32, [R221+0x6400] ;  /* 0x00640000dd20783b */ /* 0x000ee20000000200 */
[----:B------:R-:W-:Y:S01]  /*3680*/  SEL R0, R0, 0xffffffe0, !P0 ;  /* 0xffffffe000007807 */ /* 0x000fe20004000000 */
[----:B------:R-:W-:Y:S01]  /*3690*/  UIADD3 UR7, UR27, -UR17, URZ ;  /* 0x800000111b077290 */ /* 0x000fe2000fffe03f */
[----:B------:R-:W-:Y:S01]  /*36a0*/  SEL R2, R2, 0xfffffff0, !P1 ;  /* 0xfffffff002027807 */ /* 0x000fe20004800000 */
[----:B------:R-:W5:Y:S01]  /*36b0*/  LDSM.16.M88.4 R8, [R224] ;  /* 0x00000000e008783b */ /* 0x000f620000000200 */
[----:B------:R-:W-:Y:S01]  /*36c0*/  UIADD3 UR6, UR6, UR22, URZ ;  /* 0x0000001606067290 */ /* 0x000fe2000fffe03f */
[----:B------:R-:W-:Y:S01]  /*36d0*/  IMAD.IADD R223, R221, 0x1, R0 ;  /* 0x00000001dddf7824 */ /* 0x000fe200078e0200 */
[----:B------:R-:W-:Y:S01]  /*36e0*/  LOP3.LUT R0, R151, 0xffffffe0, RZ, 0xc0, !PT ;  /* 0xffffffe097007812 */ /* 0x000fe200078ec0ff */
[----:B------:R-:W4:Y:S01]  /*36f0*/  LDSM.16.M88.4 R28, [R221+0x6800] ;  /* 0x00680000dd1c783b */ /* 0x000f220000000200 */
[----:B------:R-:W-:Y:S01]  /*3700*/  IMAD R225, R2, 0x2, R224 ;  /* 0x0000000202e17824 */ /* 0x000fe200078e02e0 */
[----:B------:R-:W-:-:S02]  /*3710*/  UISETP.GT.AND UP0, UPT, UR20, UR14, UPT ;  /* 0x0000000e1400728c */ /* 0x000fc4000bf04270 */
[----:B-1----:R-:W1:Y:S01]  /*3720*/  LDSM.16.M88.4 R24, [R221+0x6c00] ;  /* 0x006c0000dd18783b */ /* 0x002e620000000200 */
[C---:B------:R-:W-:Y:S02]  /*3730*/  IMAD.IADD R0, R150.reuse, 0x1, -R0 ;  /* 0x0000000196007824 */ /* 0x040fe400078e0a00 */
[----:B------:R-:W-:Y:S01]  /*3740*/  IMAD.SHL.U32 R150, R150, 0x2, RZ ;  /* 0x0000000296967824 */ /* 0x000fe200078e00ff */
[----:B------:R-:W-:Y:S02]  /*3750*/  LDSM.16.M88.4 R44, [R223+0x6000] ;  /* 0x00600000df2c783b */ /* 0x000fe40000000200 */
[----:B------:R-:W-:Y:S02]  /*3760*/  SHF.R.S32.HI R3, RZ, 0x1f, R0 ;  /* 0x0000001fff037819 */ /* 0x000fe40000011400 */
[----:B------:R-:W1:Y:S01]  /*3770*/  LDSM.16.M88.4 R12, [R225+0x1000] ;  /* 0x00100000e10c783b */ /* 0x000e620000000200 */
[----:B------:R-:W-:Y:S02]  /*3780*/  LOP3.LUT R157, R150, 0x6, RZ, 0xc0, !PT ;  /* 0x00000006969d7812 */ /* 0x000fe400078ec0ff */
[----:B------:R-:W-:Y:S01]  /*3790*/  LEA.HI R0, R3, R0, RZ, 0x2 ;  /* 0x0000000003007211 */ /* 0x000fe200078f10ff */
[----:B------:R-:W1:Y:S01]  /*37a0*/  LDSM.16.M88.4 R40, [R223+0x6400] ;  /* 0x00640000df28783b */ /* 0x000e620000000200 */
[----:B------:R-:W-:-:S02]  /*37b0*/  IMAD.U32 R3, RZ, RZ, UR20 ;  /* 0x00000014ff037e24 */ /* 0x000fc4000f8e00ff */
[----:B------:R-:W-:Y:S01]  /*37c0*/  SHF.R.S32.HI R0, RZ, 0x2, R0 ;  /* 0x00000002ff007819 */ /* 0x000fe20000011400 */
[----:B------:R-:W1:Y:S01]  /*37d0*/  LDSM.16.M88.4 R52, [R223+0x6800] ;  /* 0x00680000df34783b */ /* 0x000e620000000200 */
[----:B------:R-:W-:-:S03]  /*37e0*/  IMAD R3, R3, 0x40, R157 ;  /* 0x0000004003037824 */ /* 0x000fc600078e029d */
[----:B------:R-:W1:Y:S04]  /*37f0*/  LDSM.16.M88.4 R48, [R223+0x6c00] ;  /* 0x006c0000df30783b */ /* 0x000e680000000200 */
[----:B------:R-:W1:Y:S01]  /*3800*/  LDSM.16.M88.4 R20, [R225] ;  /* 0x00000000e114783b */ /* 0x000e620000000200 */
[C---:B--2---:R-:W-:Y:S03]  /*3810*/  HMMA.16816.F32 R64, R4.reuse, R16, RZ ;  /* 0x000000100440723c */ /* 0x044fe600000018ff */
[----:B------:R-:W-:Y:S03]  /*3820*/  LDSM.16.M88.4 R36, [R221+0x7000] ;  /* 0x00700000dd24783b */ /* 0x000fe60000000200 */
[----:B---3--:R-:W-:Y:S01]  /*3830*/  HMMA.16816.F32 R88, R4, R34, RZ ;  /* 0x000000220458723c */ /* 0x008fe200000018ff */
[----:B------:R-:W0:Y:S05]  /*3840*/  LDGDEPBAR ;  /* 0x00000000000079af */ /* 0x000e2a0000000000 */
[----:B-----5:R-:W-:Y:S06]  /*3850*/  HMMA.16816.F32 R96, R8, R16, RZ ;  /* 0x000000100860723c */ /* 0x020fec00000018ff */
[-C--:B------:R-:W-:Y:S06]  /*3860*/  HMMA.16816.F32 R92, R4, R18.reuse, RZ ;  /* 0x00000012045c723c */ /* 0x080fec00000018ff */
[----:B------:R-:W-:Y:S06]  /*3870*/  HMMA.16816.F32 R120, R8, R18, RZ ;  /* 0x000000120878723c */ /* 0x000fec00000018ff */
[C---:B----4-:R-:W-:Y:S06]  /*3880*/  HMMA.16816.F32 R84, R4.reuse, R28, RZ ;  /* 0x0000001c0454723c */ /* 0x050fec00000018ff */
[C---:B-1----:R-:W-:Y:S06]  /*3890*/  HMMA.16816.F32 R68, R4.reuse, R26, RZ ;  /* 0x0000001a0444723c */ /* 0x042fec00000018ff */
[C---:B------:R-:W-:Y:S06]  /*38a0*/  HMMA.16816.F32 R72, R4.reuse, R32, RZ ;  /* 0x000000200448723c */ /* 0x040fec00000018ff */
[C---:B------:R-:W-:Y:S06]  /*38b0*/  HMMA.16816.F32 R76, R4.reuse, R24, RZ ;  /* 0x00000018044c723c */ /* 0x040fec00000018ff */
[----:B------:R-:W-:Y:S01]  /*38c0*/  HMMA.16816.F32 R80, R4, R30, RZ ;  /* 0x0000001e0450723c */ /* 0x000fe200000018ff */
[----:B------:R-:W1:Y:S05]  /*38d0*/  LDSM.16.M88.4 R4, [R224+0x3000] ;  /* 0x00300000e004783b */ /* 0x000e6a0000000200 */
[C---:B------:R-:W-:Y:S06]  /*38e0*/  HMMA.16816.F32 R16, R8.reuse, R24, RZ ;  /* 0x000000180810723c */ /* 0x040fec00000018ff */
[C---:B------:R-:W-:Y:S06]  /*38f0*/  HMMA.16816.F32 R60, R8.reuse, R32, RZ ;  /* 0x00000020083c723c */ /* 0x040fec00000018ff */
[C---:B------:R-:W-:Y:S06]  /*3900*/  HMMA.16816.F32 R56, R8.reuse, R28, RZ ;  /* 0x0000001c0838723c */ /* 0x040fec00000018ff */
[C---:B------:R-:W-:Y:S01]  /*3910*/  HMMA.16816.F32 R140, R8.reuse, R34, RZ ;  /* 0x00000022088c723c */ /* 0x040fe200000018ff */
[----:B------:R-:W2:Y:S05]  /*3920*/  LDSM.16.M88.4 R32, [R221+0x7400] ;  /* 0x00740000dd20783b */ /* 0x000eaa0000000200 */
[C---:B------:R-:W-:Y:S01]  /*3930*/  HMMA.16816.F32 R136, R8.reuse, R30, RZ ;  /* 0x0000001e0888723c */ /* 0x040fe200000018ff */
[----:B------:R-:W3:Y:S05]  /*3940*/  LDSM.16.M88.4 R28, [R221+0x7800] ;  /* 0x00780000dd1c783b */ /* 0x000eea0000000200 */
[----:B------:R-:W-:Y:S01]  /*3950*/  HMMA.16816.F32 R116, R8, R26, RZ ;  /* 0x0000001a0874723c */ /* 0x000fe200000018ff */
[----:B------:R-:W4:Y:S04]  /*3960*/  LDSM.16.M88.4 R24, [R221+0x7c00] ;  /* 0x007c0000dd18783b */ /* 0x000f280000000200 */
[----:B------:R-:W5:Y:S01]  /*3970*/  LDSM.16.M88.4 R8, [R224+0x2000] ;  /* 0x00200000e008783b */ /* 0x000f620000000200 */
[C---:B------:R-:W-:Y:S06]  /*3980*/  HMMA.16816.F32 R112, R12.reuse, R44, R64 ;  /* 0x0000002c0c70723c */ /* 0x040fec0000001840 */
[C---:B------:R-:W-:Y:S06]  /*3990*/  HMMA.16816.F32 R128, R12.reuse, R42, R88 ;  /* 0x0000002a0c80723c */ /* 0x040fec0000001858 */
[C---:B------:R-:W-:Y:S06]  /*39a0*/  HMMA.16816.F32 R104, R12.reuse, R52, R84 ;  /* 0x000000340c68723c */ /* 0x040fec0000001854 */
[C---:B------:R-:W-:Y:S06]  /*39b0*/  HMMA.16816.F32 R88, R12.reuse, R50, R68 ;  /* 0x000000320c58723c */ /* 0x040fec0000001844 */
[----:B------:R-:W-:Y:S06]  /*39c0*/  HMMA.16816.F32 R132, R12, R46, R92 ;  /* 0x0000002e0c84723c */ /* 0x000fec000000185c */
[C---:B------:R-:W-:Y:S06]  /*39d0*/  HMMA.16816.F32 R84, R20.reuse, R44, R96 ;  /* 0x0000002c1454723c */ /* 0x040fec0000001860 */
[C---:B------:R-:W-:Y:S01]  /*39e0*/  HMMA.16816.F32 R68, R20.reuse, R48, R16 ;  /* 0x000000301444723c */ /* 0x040fe20000001810 */
[----:B------:R-:W-:Y:S05]  /*39f0*/  LDSM.16.M88.4 R16, [R225+0x3000] ;  /* 0x00300000e110783b */ /* 0x000fea0000000200 */
[----:B------:R-:W-:Y:S01]  /*3a00*/  HMMA.16816.F32 R64, R20, R46, R120 ;  /* 0x0000002e1440723c */ /* 0x000fe20000001878 */
[----:B------:R-:W5:Y:S05]  /*3a10*/  LDSM.16.M88.4 R44, [R223+0x7000] ;  /* 0x00700000df2c783b */ /* 0x000f6a0000000200 */
[C---:B------:R-:W-:Y:S06]  /*3a20*/  HMMA.16816.F32 R108, R12.reuse, R40, R72 ;  /* 0x000000280c6c723c */ /* 0x040fec0000001848 */
[C---:B------:R-:W-:Y:S01]  /*3a30*/  HMMA.16816.F32 R124, R12.reuse, R48, R76 ;  /* 0x000000300c7c723c */ /* 0x040fe2000000184c */
[----:B------:R-:W-:Y:S05]  /*3a40*/  LDSM.16.M88.4 R76, [R223+0x7c00] ;  /* 0x007c0000df4c783b */ /* 0x000fea0000000200 */
[----:B------:R-:W-:Y:S06]  /*3a50*/  HMMA.16816.F32 R92, R12, R54, R80 ;  /* 0x000000360c5c723c */ /* 0x000fec0000001850 */
[C---:B------:R-:W-:Y:S06]  /*3a60*/  HMMA.16816.F32 R80, R20.reuse, R40, R60 ;  /* 0x000000281450723c */ /* 0x040fec000000183c */
[C---:B------:R-:W-:Y:S06]  /*3a70*/  HMMA.16816.F32 R72, R20.reuse, R52, R56 ;  /* 0x000000341448723c */ /* 0x040fec0000001838 */
[C---:B------:R-:W-:Y:S01]  /*3a80*/  HMMA.16816.F32 R60, R20.reuse, R42, R140 ;  /* 0x0000002a143c723c */ /* 0x040fe2000000188c */
[----:B------:R-:W5:Y:S05]  /*3a90*/  LDSM.16.M88.4 R40, [R223+0x7400] ;  /* 0x00740000df28783b */ /* 0x000f6a0000000200 */
[C---:B------:R-:W-:Y:S01]  /*3aa0*/  HMMA.16816.F32 R56, R20.reuse, R54, R136 ;  /* 0x000000361438723c */ /* 0x040fe20000001888 */
[----:B------:R-:W5:Y:S05]  /*3ab0*/  LDSM.16.M88.4 R52, [R223+0x7800] ;  /* 0x00780000df34783b */ /* 0x000f6a0000000200 */
[----:B------:R-:W-:Y:S01]  /*3ac0*/  HMMA.16816.F32 R12, R20, R50, R116 ;  /* 0x00000032140c723c */ /* 0x000fe20000001874 */
[----:B------:R-:W5:Y:S05]  /*3ad0*/  LDSM.16.M88.4 R20, [R225+0x2000] ;  /* 0x00200000e114783b */ /* 0x000f6a0000000200 */
[C---:B-1----:R-:W-:Y:S06]  /*3ae0*/  HMMA.16816.F32 R48, R4.reuse, R36, R112 ;  /* 0x000000240430723c */ /* 0x042fec0000001870 */
[C---:B--2---:R-:W-:Y:S06]  /*3af0*/  HMMA.16816.F32 R136, R4.reuse, R32, R108 ;  /* 0x000000200488723c */ /* 0x044fec000000186c */
[C---:B------:R-:W-:Y:S06]  /*3b00*/  HMMA.16816.F32 R112, R4.reuse, R38, R132 ;  /* 0x000000260470723c */ /* 0x040fec0000001884 */
[C---:B---3--:R-:W-:Y:S06]  /*3b10*/  HMMA.16816.F32 R140, R4.reuse, R28, R104 ;  /* 0x0000001c048c723c */ /* 0x048fec0000001868 */
[C---:B----4-:R-:W-:Y:S06]  /*3b20*/  HMMA.16816.F32 R124, R4.reuse, R24, R124 ;  /* 0x00000018047c723c */ /* 0x050fec000000187c */
[C---:B------:R-:W-:Y:S06]  /*3b30*/  HMMA.16816.F32 R128, R4.reuse, R34, R128 ;  /* 0x000000220480723c */ /* 0x040fec0000001880 */
[C---:B------:R-:W-:Y:S06]  /*3b40*/  HMMA.16816.F32 R120, R4.reuse, R30, R92 ;  /* 0x0000001e0478723c */ /* 0x040fec000000185c */
[----:B------:R-:W-:Y:S06]  /*3b50*/  HMMA.16816.F32 R116, R4, R26, R88 ;  /* 0x0000001a0474723c */ /* 0x000fec0000001858 */
[C---:B-----5:R-:W-:Y:S06]  /*3b60*/  HMMA.16816.F32 R108, R8.reuse, R36, R84 ;  /* 0x00000024086c723c */ /* 0x060fec0000001854 */
[C---:B------:R-:W-:Y:S06]  /*3b70*/  HMMA.16816.F32 R92, R8.reuse, R32, R80 ;  /* 0x00000020085c723c */ /* 0x040fec0000001850 */
[C---:B------:R-:W-:Y:S01]  /*3b80*/  HMMA.16816.F32 R104, R8.reuse, R38, R64 ;  /* 0x000000260868723c */ /* 0x040fe20000001840 */
[----:B------:R-:W-:Y:S05]  /*3b90*/  LDSM.16.M88.4 R36, [R221+0x8000] ;  /* 0x00800000dd24783b */ /* 0x000fea0000000200 */
[C---:B------:R-:W-:Y:S01]  /*3ba0*/  HMMA.16816.F32 R4, R8.reuse, R34, R60 ;  /* 0x000000220804723c */ /* 0x040fe2000000183c */
[----:B------:R-:W-:Y:S05]  /*3bb0*/  LDSM.16.M88.4 R32, [R221+0x8400] ;  /* 0x00840000dd20783b */ /* 0x000fea0000000200 */
[C---:B------:R-:W-:Y:S06]  /*3bc0*/  HMMA.16816.F32 R84, R8.reuse, R28, R72 ;  /* 0x0000001c0854723c */ /* 0x040fec0000001848 */
[C---:B------:R-:W-:Y:S01]  /*3bd0*/  HMMA.16816.F32 R96, R8.reuse, R30, R56 ;  /* 0x0000001e0860723c */ /* 0x040fe20000001838 */
[----:B------:R-:W-:Y:S04]  /*3be0*/  LDSM.16.M88.4 R28, [R221+0x8800] ;  /* 0x00880000dd1c783b */ /* 0x000fe80000000200 */
[----:B------:R-:W-:Y:S01]  /*3bf0*/  LDSM.16.M88.4 R56, [R223+0x8c00] ;  /* 0x008c0000df38783b */ /* 0x000fe20000000200 */
[C---:B------:R-:W-:Y:S06]  /*3c00*/  HMMA.16816.F32 R88, R8.reuse, R24, R68 ;  /* 0x000000180858723c */ /* 0x040fec0000001844 */
[----:B------:R-:W-:Y:S01]  /*3c10*/  HMMA.16816.F32 R80, R8, R26, R12 ;  /* 0x0000001a0850723c */ /* 0x000fe2000000180c */
[----:B------:R-:W1:Y:S04]  /*3c20*/  LDSM.16.M88.4 R8, [R224+0x5000] ;  /* 0x00500000e008783b */ /* 0x000e680000000200 */
[----:B------:R-:W-:Y:S01]  /*3c30*/  LDSM.16.M88.4 R12, [R224+0x4000] ;  /* 0x00400000e00c783b */ /* 0x000fe20000000200 */
[C---:B------:R-:W-:Y:S03]  /*3c40*/  HMMA.16816.F32 R72, R16.reuse, R44, R48 ;  /* 0x0000002c1048723c */ /* 0x040fe60000001830 */
[----:B------:R-:W2:Y:S03]  /*3c50*/  LDSM.16.M88.4 R48, [R221+0x8c00] ;  /* 0x008c0000dd30783b */ /* 0x000ea60000000200 */
[C---:B------:R-:W-:Y:S01]  /*3c60*/  HMMA.16816.F32 R68, R16.reuse, R46, R112 ;  /* 0x0000002e1044723c */ /* 0x040fe20000001870 */
[----:B------:R-:W-:Y:S05]  /*3c70*/  LDSM.16.M88.4 R24, [R223+0x8000] ;  /* 0x00800000df18783b */ /* 0x000fea0000000200 */
[C---:B------:R-:W-:Y:S06]  /*3c80*/  HMMA.16816.F32 R64, R16.reuse, R40, R136 ;  /* 0x000000281040723c */ /* 0x040fec0000001888 */
[C---:B------:R-:W-:Y:S06]  /*3c90*/  HMMA.16816.F32 R60, R16.reuse, R42, R128 ;  /* 0x0000002a103c723c */ /* 0x040fec0000001880 */
[C---:B------:R-:W-:Y:S06]  /*3ca0*/  HMMA.16816.F32 R140, R16.reuse, R52, R140 ;  /* 0x00000034108c723c */ /* 0x040fec000000188c */
[C---:B------:R-:W-:Y:S06]  /*3cb0*/  HMMA.16816.F32 R136, R16.reuse, R54, R120 ;  /* 0x000000361088723c */ /* 0x040fec0000001878 */
[C---:B------:R-:W-:Y:S06]  /*3cc0*/  HMMA.16816.F32 R144, R16.reuse, R76, R124 ;  /* 0x0000004c1090723c */ /* 0x040fec000000187c */
[----:B------:R-:W-:Y:S01]  /*3cd0*/  HMMA.16816.F32 R132, R16, R78, R116 ;  /* 0x0000004e1084723c */ /* 0x000fe20000001874 */
[----:B------:R-:W-:Y:S05]  /*3ce0*/  LDSM.16.M88.4 R16, [R225+0x4000] ;  /* 0x00400000e110783b */ /* 0x000fea0000000200 */
[C---:B------:R-:W-:Y:S06]  /*3cf0*/  HMMA.16816.F32 R128, R20.reuse, R44, R108 ;  /* 0x0000002c1480723c */ /* 0x040fec000000186c */
[C---:B------:R-:W-:Y:S01]  /*3d00*/  HMMA.16816.F32 R124, R20.reuse, R46, R104 ;  /* 0x0000002e147c723c */ /* 0x040fe20000001868 */
[----:B------:R-:W-:Y:S05]  /*3d10*/  LDSM.16.M88.4 R44, [R223+0x8800] ;  /* 0x00880000df2c783b */ /* 0x000fea0000000200 */
[C---:B------:R-:W-:Y:S06]  /*3d20*/  HMMA.16816.F32 R120, R20.reuse, R40, R92 ;  /* 0x000000281478723c */ /* 0x040fec000000185c */
[C---:B------:R-:W-:Y:S01]  /*3d30*/  HMMA.16816.F32 R116, R20.reuse, R42, R4 ;  /* 0x0000002a1474723c */ /* 0x040fe20000001804 */
[----:B------:R-:W3:Y:S04]  /*3d40*/  LDSM.16.M88.4 R4, [R225+0x5000] ;  /* 0x00500000e104783b */ /* 0x000ee80000000200 */
[----:B------:R-:W4:Y:S01]  /*3d50*/  LDSM.16.M88.4 R40, [R223+0x8400] ;  /* 0x00840000df28783b */ /* 0x000f220000000200 */
[----:B------:R-:W-:Y:S01]  /*3d60*/  HMMA.16816.F32 R112, R20, R52, R84 ;  /* 0x000000341470723c */ /* 0x000fe20000001854 */
[----:B------:R-:W-:-:S05]  /*3d70*/  DEPBAR.LE SB0, 0x0 ;  /* 0x000080000000791a */ /* 0x000fca0000000000 */
        /* <DEDUP_REMOVED lines=9> */
[C---:B--2---:R-:W-:Y:S06]  /*3e10*/  HMMA.16816.F32 R68, R8.reuse, R48, R144 ;  /* 0x000000300844723c */ /* 0x044fec0000001890 */
[----:B------:R-:W-:Y:S06]  /*3e20*/  HMMA.16816.F32 R64, R8, R50, R132 ;  /* 0x000000320840723c */ /* 0x000fec0000001884 */
        /* <DEDUP_REMOVED lines=8> */
[C---:B----4-:R-:W-:Y:S06]  /*3eb0*/  HMMA.16816.F32 R84, R4.reuse, R40, R84 ;  /* 0x000000280454723c */ /* 0x050fec0000001854 */
        /* <DEDUP_REMOVED lines=8> */
[----:B------:R-:W-:Y:S02]  /*3f40*/  IMAD.U32 R7, RZ, RZ, UR7 ;  /* 0x00000007ff077e24 */ /* 0x000fe4000f8e00ff */
[----:B------:R-:W-:Y:S01]  /*3f50*/  IMAD.IADD R5, R0, 0x1, R5 ;  /* 0x0000000100057824 */ /* 0x000fe200078e0205 */
[C---:B------:R-:W-:Y:S01]  /*3f60*/  HMMA.16816.F32 R60, R16.reuse, R24, R60 ;  /* 0x00000018103c723c */ /* 0x040fe2000000183c */
[----:B------:R-:W-:Y:S02]  /*3f70*/  IMAD R4, R102, 0x20, R103 ;  /* 0x0000002066047824 */ /* 0x000fe400078e0267 */
[C---:B------:R-:W-:Y:S01]  /*3f80*/  VIADD R232, R5.reuse, UR7 ;  /* 0x0000000705e87c36 */ /* 0x040fe20008000000 */
[----:B------:R-:W-:Y:S01]  /*3f90*/  VIADDMNMX R238, R5, UR6, R6, PT ;  /* 0x0000000605ee7c46 */ /* 0x000fe2000b800106 */
[----:B------:R-:W-:Y:S01]  /*3fa0*/  IMAD.IADD R0, R148, 0x1, R4 ;  /* 0x0000000194007824 */ /* 0x000fe200078e0204 */
[C-C-:B------:R-:W-:Y:S01]  /*3fb0*/  IADD3 R233, R7.reuse, 0x8, R5.reuse ;  /* 0x0000000807e97810 */ /* 0x140fe20007ffe005 */
[----:B------:R-:W-:Y:S01]  /*3fc0*/  IMAD.U32 R6, RZ, RZ, UR6 ;  /* 0x00000006ff067e24 */ /* 0x000fe2000f8e00ff */
[--C-:B------:R-:W-:Y:S01]  /*3fd0*/  IADD3 R231, R7, 0x40, R5.reuse ;  /* 0x0000004007e77810 */ /* 0x100fe20007ffe005 */
[----:B------:R-:W-:Y:S01]  /*3fe0*/  VIADD R4, R3, 0x1 ;  /* 0x0000000103047836 */ /* 0x000fe20000000000 */
[----:B------:R-:W-:Y:S01]  /*3ff0*/  IADD3 R234, R7, 0x48, R5 ;  /* 0x0000004807ea7810 */ /* 0x000fe20007ffe005 */
[C---:B------:R-:W-:Y:S01]  /*4000*/  IMAD.IADD R7, R232.reuse, 0x1, -R3 ;  /* 0x00000001e8077824 */ /* 0x040fe200078e0a03 */
[----:B------:R-:W-:Y:S01]  /*4010*/  HMMA.16816.F32 R52, R16, R26, R52 ;  /* 0x0000001a1034723c */ /* 0x000fe20000001834 */
[----:B------:R-:W-:-:S02]  /*4020*/  VIADDMNMX R230, R232, -UR23, RZ, !PT ;  /* 0x80000017e8e67c46 */ /* 0x000fc4000f8001ff */
[----:B------:R-:W-:Y:S02]  /*4030*/  ISETP.GE.AND P6, PT, R4, R238, PT ;  /* 0x000000ee0400720c */ /* 0x000fe40003fc6270 */
[----:B------:R-:W-:Y:S01]  /*4040*/  VIADDMNMX R229, R233, -UR23, RZ, !PT ;  /* 0x80000017e9e57c46 */ /* 0x000fe2000f8001ff */
[----:B------:R-:W-:Y:S01]  /*4050*/  HMMA.16816.F32 R48, R12, R50, R96 ;  /* 0x000000320c30723c */ /* 0x000fe20000001860 */
[----:B------:R-:W-:Y:S02]  /*4060*/  VIADDMNMX R228, R231, -UR23, RZ, !PT ;  /* 0x80000017e7e47c46 */ /* 0x000fe4000f8001ff */
[----:B------:R-:W-:Y:S02]  /*4070*/  VIADDMNMX R227, R234, -UR23, RZ, !PT ;  /* 0x80000017eae37c46 */ /* 0x000fe4000f8001ff */
[----:B------:R-:W-:Y:S01]  /*4080*/  ISETP.LT.OR P6, PT, R4, R230, P6 ;  /* 0x000000e60400720c */ /* 0x000fe200037c1670 */
[----:B------:R-:W-:Y:S01]  /*4090*/  HMMA.16816.F32 R24, R16, R40, R20 ;  /* 0x000000281018723c */ /* 0x000fe20000001814 */
[----:B------:R-:W-:-:S02]  /*40a0*/  IADD3 R15, R6, 0x8, R5 ;  /* 0x00000008060f7810 */ /* 0x000fc40007ffe005 */
[C-C-:B------:R-:W-:Y:S02]  /*40b0*/  IADD3 R14, R6.reuse, 0x48, R5.reuse ;  /* 0x00000048060e7810 */ /* 0x140fe40007ffe005 */
[----:B------:R-:W-:Y:S01]  /*40c0*/  VIMNMX R237, R15, UR27, PT ;  /* 0x0000001b0fed7c48 */ /* 0x000fe2000bfe0100 */
[C---:B------:R-:W-:Y:S01]  /*40d0*/  HMMA.16816.F32 R32, R16.reuse, R42, R32 ;  /* 0x0000002a1020723c */ /* 0x040fe20000001820 */
[----:B------:R-:W-:Y:S01]  /*40e0*/  IADD3 R20, R6, 0x40, R5 ;  /* 0x0000004006147810 */ /* 0x000fe20007ffe005 */
[--C-:B------:R-:W-:Y:S01]  /*40f0*/  IMAD.IADD R6, R233, 0x1, -R3.reuse ;  /* 0x00000001e9067824 */ /* 0x100fe200078e0a03 */
[----:B------:R-:W-:Y:S01]  /*4100*/  IABS R5, R7 ;  /* 0x0000000700057213 */ /* 0x000fe20000000000 */
[----:B------:R-:W-:Y:S01]  /*4110*/  IMAD.IADD R7, R231, 0x1, -R3 ;  /* 0x00000001e7077824 */ /* 0x000fe200078e0a03 */
[----:B------:R-:W-:Y:S01]  /*4120*/  VIMNMX R236, R20, UR27, PT ;  /* 0x0000001b14ec7c48 */ /* 0x000fe2000bfe0100 */
[----:B------:R-:W-:Y:S01]  /*4130*/  HMMA.16816.F32 R40, R16, R44, R8 ;  /* 0x0000002c1028723c */ /* 0x000fe20000001808 */
[----:B------:R-:W-:-:S02]  /*4140*/  IABS R6, R6 ;  /* 0x0000000600067213 */ /* 0x000fc40000000000 */
[----:B------:R-:W-:Y:S02]  /*4150*/  VIMNMX R235, R14, UR27, PT ;  /* 0x0000001b0eeb7c48 */ /* 0x000fe4000bfe0100 */
[----:B------:R-:W-:Y:S01]  /*4160*/  ISETP.GE.AND P5, PT, R4, R237, PT ;  /* 0x000000ed0400720c */ /* 0x000fe20003fa6270 */
[C---:B------:R-:W-:Y:S01]  /*4170*/  HMMA.16816.F32 R64, R16.reuse, R46, R28 ;  /* 0x0000002e1040723c */ /* 0x040fe2000000181c */
[----:B------:R-:W-:Y:S01]  /*4180*/  IMAD.IADD R8, R232, 0x1, -R4 ;  /* 0x00000001e8087824 */ /* 0x000fe200078e0a04 */
[----:B------:R-:W-:Y:S01]  /*4190*/  ISETP.GE.AND P3, PT, R4, R236, PT ;  /* 0x000000ec0400720c */ /* 0x000fe20003f66270 */
[----:B------:R-:W-:Y:S01]  /*41a0*/  IMAD.IADD R9, R234, 0x1, -R3 ;  /* 0x00000001ea097824 */ /* 0x000fe200078e0a03 */
[C---:B------:R-:W-:Y:S02]  /*41b0*/  ISETP.GE.AND P1, PT, R4.reuse, R235, PT ;  /* 0x000000eb0400720c */ /* 0x040fe40003f26270 */
[----:B------:R-:W-:Y:S01]  /*41c0*/  IABS R11, R8 ;  /* 0x00000008000b7213 */ /* 0x000fe20000000000 */
[----:B------:R-:W-:Y:S01]  /*41d0*/  IMAD.MOV.U32 R8, RZ, RZ, R5 ;  /* 0x000000ffff087224 */ /* 0x000fe200078e0005 */
[----:B------:R-:W-:Y:S01]  /*41e0*/  IABS R5, R7 ;  /* 0x0000000700057213 */ /* 0x000fe20000000000 */
[C---:B------:R-:W-:Y:S01]  /*41f0*/  HMMA.16816.F32 R68, R16.reuse, R56, R36 ;  /* 0x000000381044723c */ /* 0x040fe20000001824 */
[----:B------:R-:W-:Y:S01]  /*4200*/  IABS R7, R9 ;  /* 0x0000000900077213 */ /* 0x000fe20000000000 */
[----:B------:R-:W-:Y:S01]  /*4210*/  IMAD.MOV.U32 R9, RZ, RZ, R11 ;  /* 0x000000ffff097224 */ /* 0x000fe200078e000b */
[----:B------:R-:W-:Y:S01]  /*4220*/  I2FP.F32.S32 R10, R8 ;  /* 0x00000008000a7245 */ /* 0x000fe20000201400 */
[----:B------:R-:W-:Y:S01]  /*4230*/  IMAD.MOV.U32 R8, RZ, RZ, R6 ;  /* 0x000000ffff087224 */ /* 0x000fe200078e0006 */
[----:B------:R-:W-:Y:S01]  /*4240*/  ISETP.LT.OR P5, PT, R4, R229, P5 ;  /* 0x000000e50400720c */ /* 0x000fe20002fa1670 */
[----:B------:R-:W-:Y:S01]  /*4250*/  IMAD.MOV.U32 R6, RZ, RZ, R5 ;  /* 0x000000ffff067224 */ /* 0x000fe200078e0005 */
[----:B------:R-:W-:Y:S01]  /*4260*/  HMMA.16816.F32 R96, R16, R58, R48 ;  /* 0x0000003a1060723c */ /* 0x000fe20000001830 */
[----:B------:R-:W-:Y:S01]  /*4270*/  IMAD.MOV.U32 R5, RZ, RZ, R7 ;  /* 0x000000ffff057224 */ /* 0x000fe200078e0007 */
[----:B------:R-:W-:Y:S01]  /*4280*/  I2FP.F32.S32 R8, R8 ;  /* 0x0000000800087245 */ /* 0x000fe20000201400 */
[----:B------:R-:W-:Y:S01]  /*4290*/  FFMA.FTZ R21, R10, -UR19, R60 ;  /* 0x800000130a157c23 */ /* 0x000fe2000801003c */
[----:B------:R-:W-:Y:S01]  /*42a0*/  I2FP.F32.S32 R6, R6 ;  /* 0x0000000600067245 */ /* 0x000fe20000201400 */
[----:B------:R-:W-:Y:S01]  /*42b0*/  IMAD.IADD R10, R231, 0x1, -R4 ;  /* 0x00000001e70a7824 */ /* 0x000fe200078e0a04 */
[----:B------:R-:W-:Y:S01]  /*42c0*/  I2FP.F32.S32 R5, R5 ;  /* 0x0000000500057245 */ /* 0x000fe20000201400 */
[----:B------:R-:W-:Y:S01]  /*42d0*/  FFMA.FTZ R18, R8, -UR19, R62 ;  /* 0x8000001308127c23 */ /* 0x000fe2000801003e */
[----:B------:R-:W-:Y:S01]  /*42e0*/  I2FP.F32.S32 R7, R9 ;  /* 0x0000000900077245 */ /* 0x000fe20000201400 */
[----:B------:R-:W-:Y:S01]  /*42f0*/  FFMA.FTZ R17, R6, -UR19, R92 ;  /* 0x8000001306117c23 */ /* 0x000fe2000801005c */
[----:B------:R-:W-:-:S02]  /*4300*/  VIADD R6, R3, 0x8 ;  /* 0x0000000803067836 */ /* 0x000fc40000000000 */
[----:B------:R-:W-:Y:S01]  /*4310*/  FFMA.FTZ R13, R5, -UR19, R94 ;  /* 0x80000013050d7c23 */ /* 0x000fe2000801005e */
[----:B------:R-:W-:Y:S02]  /*4320*/  IMAD.IADD R8, R233, 0x1, -R4 ;  /* 0x00000001e9087824 */ /* 0x000fe400078e0a04 */
[----:B------:R-:W-:Y:S01]  /*4330*/  FFMA.FTZ R12, R7, -UR19, R61 ;  /* 0x80000013070c7c23 */ /* 0x000fe2000801003d */
[----:B------:R-:W-:Y:S01]  /*4340*/  IMAD.IADD R5, R232, 0x1, -R6 ;  /* 0x00000001e8057824 */ /* 0x000fe200078e0a06 */
[----:B------:R-:W-:Y:S01]  /*4350*/  ISETP.LT.OR P3, PT, R4, R228, P3 ;  /* 0x000000e40400720c */ /* 0x000fe20001f61670 */
[----:B------:R-:W-:Y:S01]  /*4360*/  IMAD.IADD R9, R234, 0x1, -R4 ;  /* 0x00000001ea097824 */ /* 0x000fe200078e0a04 */
[----:B------:R-:W-:Y:S01]  /*4370*/  ISETP.LT.OR P1, PT, R4, R227, P1 ;  /* 0x000000e30400720c */ /* 0x000fe20000f21670 */
[----:B------:R-:W-:Y:S01]  /*4380*/  IMAD.IADD R11, R233, 0x1, -R6 ;  /* 0x00000001e90b7824 */ /* 0x000fe200078e0a06 */
[----:B------:R-:W-:Y:S02]  /*4390*/  IABS R7, R5 ;  /* 0x0000000500077213 */ /* 0x000fe40000000000 */
[----:B------:R-:W-:-:S02]  /*43a0*/  IABS R5, R8 ;  /* 0x0000000800057213 */ /* 0x000fc40000000000 */
[----:B------:R-:W-:Y:S01]  /*43b0*/  IABS R4, R10 ;  /* 0x0000000a00047213 */ /* 0x000fe20000000000 */
[----:B------:R-:W-:Y:S01]  /*43c0*/  IMAD.MOV.U32 R10, RZ, RZ, R7 ;  /* 0x000000ffff0a7224 */ /* 0x000fe200078e0007 */
[----:B------:R-:W-:Y:S01]  /*43d0*/  IABS R9, R9 ;  /* 0x0000000900097213 */ /* 0x000fe20000000000 */
[----:B------:R-:W-:Y:S01]  /*43e0*/  IMAD.MOV.U32 R8, RZ, RZ, R5 ;  /* 0x000000ffff087224 */ /* 0x000fe200078e0005 */
[----:B------:R-:W-:Y:S01]  /*43f0*/  BAR.SYNC.DEFER_BLOCKING 0x0 ;  /* 0x0000000000007b1d */ /* 0x000fe20000010000 */
[C---:B------:R-:W-:Y:S01]  /*4400*/  ISETP.GE.AND P2, PT, R3.reuse, R238, PT ;  /* 0x000000ee0300720c */ /* 0x040fe20003f46270 */
[----:B------:R-:W-:Y:S01]  /*4410*/  IMAD.MOV.U32 R5, RZ, RZ, R4 ;  /* 0x000000ffff057224 */ /* 0x000fe200078e0004 */
[----:B------:R-:W-:Y:S01]  /*4420*/  IABS R4, R11 ;  /* 0x0000000b00047213 */ /* 0x000fe20000000000 */
[----:B------:R-:W-:Y:S01]  /*4430*/  IMAD.MOV.U32 R7, RZ, RZ, R9 ;  /* 0x000000ffff077224 */ /* 0x000fe200078e0009 */
[----:B------:R-:W-:Y:S02]  /*4440*/  ISETP.LT.OR P2, PT, R3, R230, P2 ;  /* 0x000000e60300720c */ /* 0x000fe40001741670 */
[----:B------:R-:W-:-:S02]  /*4450*/  I2FP.F32.S32 R9, R8 ;  /* 0x0000000800097245 */ /* 0x000fc40000201400 */
[----:B------:R-:W-:Y:S02]  /*4460*/  FSEL R37, R21, -INF , !P2 ;  /* 0xff80000015257808 */ /* 0x000fe40005000000 */
[----:B------:R-:W-:Y:S01]  /*4470*/  I2FP.F32.S32 R8, R5 ;  /* 0x0000000500087245 */ /* 0x000fe20000201400 */
[----:B------:R-:W-:Y:S01]  /*4480*/  FFMA.FTZ R20, R9, -UR19, R63 ;  /* 0x8000001309147c23 */ /* 0x000fe2000801003f */
[C---:B------:R-:W-:Y:S02]  /*4490*/  ISETP.GE.AND P0, PT, R3.reuse, R237, PT ;  /* 0x000000ed0300720c */ /* 0x040fe40003f06270 */
[C---:B------:R-:W-:Y:S01]  /*44a0*/  ISETP.GE.AND P4, PT, R3.reuse, R236, PT ;  /* 0x000000ec0300720c */ /* 0x040fe20003f86270 */
[----:B------:R-:W-:Y:S01]  /*44b0*/  FFMA.FTZ R19, R8, -UR19, R93 ;  /* 0x8000001308137c23 */ /* 0x000fe2000801005d */
[----:B------:R-:W-:Y:S01]  /*44c0*/  ISETP.GE.AND P2, PT, R3, R235, PT ;  /* 0x000000eb0300720c */ /* 0x000fe20003f46270 */
[----:B------:R-:W-:Y:S01]  /*44d0*/  IMAD.IADD R8, R234, 0x1, -R6 ;  /* 0x00000001ea087824 */ /* 0x000fe200078e0a06 */
[----:B------:R-:W-:-:S02]  /*44e0*/  I2FP.F32.S32 R5, R7 ;  /* 0x0000000700057245 */ /* 0x000fc40000201400 */
[----:B------:R-:W-:Y:S02]  /*44f0*/  I2FP.F32.S32 R4, R4 ;  /* 0x0000000400047245 */ /* 0x000fe40000201400 */
[----:B------:R-:W-:Y:S01]  /*4500*/  ISETP.LT.OR P0, PT, R3, R229, P0 ;  /* 0x000000e50300720c */ /* 0x000fe20000701670 */
[----:B------:R-:W-:Y:S01]  /*4510*/  FFMA.FTZ R15, R5, -UR19, R95 ;  /* 0x80000013050f7c23 */ /* 0x000fe2000801005f */
[C---:B------:R-:W-:Y:S01]  /*4520*/  ISETP.LT.OR P4, PT, R3.reuse, R228, P4 ;  /* 0x000000e40300720c */ /* 0x040fe20002781670 */
[C---:B------:R-:W-:Y:S01]  /*4530*/  VIADD R5, R3.reuse, 0x9 ;  /* 0x0000000903057836 */ /* 0x040fe20000000000 */
[----:B------:R-:W-:Y:S01]  /*4540*/  ISETP.LT.OR P2, PT, R3, R227, P2 ;  /* 0x000000e30300720c */ /* 0x000fe20001741670 */
[----:B------:R-:W-:Y:S01]  /*4550*/  FFMA.FTZ R16, R4, -UR19, R54 ;  /* 0x8000001304107c23 */ /* 0x000fe20008010036 */
[----:B------:R-:W-:Y:S01]  /*4560*/  I2FP.F32.S32 R7, R10 ;  /* 0x0000000a00077245 */ /* 0x000fe20000201400 */
[C---:B------:R-:W-:Y:S01]  /*4570*/  IMAD.IADD R4, R231.reuse, 0x1, -R6 ;  /* 0x00000001e7047824 */ /* 0x040fe200078e0a06 */
[----:B------:R-:W-:Y:S01]  /*4580*/  FSEL R58, R18, -INF , !P0 ;  /* 0xff800000123a7808 */ /* 0x000fe20004000000 */
[--C-:B------:R-:W-:Y:S01]  /*4590*/  IMAD.IADD R9, R231, 0x1, -R5.reuse ;  /* 0x00000001e7097824 */ /* 0x100fe200078e0a05 */
[----:B------:R-:W-:Y:S01]  /*45a0*/  FSEL R38, R17, -INF , !P4 ;  /* 0xff80000011267808 */ /* 0x000fe20006000000 */
[----:B------:R-:W-:Y:S01]  /*45b0*/  FFMA.FTZ R14, R7, -UR19, R52 ;  /* 0x80000013070e7c23 */ /* 0x000fe20008010034 */
[----:B------:R-:W-:Y:S01]  /*45c0*/  FSEL R39, R13, -INF , !P2 ;  /* 0xff8000000d277808 */ /* 0x000fe20005000000 */
[----:B------:R-:W-:Y:S01]  /*45d0*/  IMAD.IADD R7, R232, 0x1, -R5 ;  /* 0x00000001e8077824 */ /* 0x000fe200078e0a05 */
[----:B------:R-:W-:-:S02]  /*45e0*/  FSEL R48, R12, -INF , !P6 ;  /* 0xff8000000c307808 */ /* 0x000fc40007000000 */
[C---:B------:R-:W-:Y:S02]  /*45f0*/  ISETP.GE.AND P0, PT, R6.reuse, R238, PT ;  /* 0x000000ee0600720c */ /* 0x040fe40003f06270 */
[C---:B------:R-:W-:Y:S02]  /*4600*/  ISETP.GE.AND P4, PT, R6.reuse, R237, PT ;  /* 0x000000ed0600720c */ /* 0x040fe40003f86270 */
[C---:B------:R-:W-:Y:S02]  /*4610*/  ISETP.GE.AND P2, PT, R6.reuse, R236, PT ;  /* 0x000000ec0600720c */ /* 0x040fe40003f46270 */
[C---:B------:R-:W-:Y:S02]  /*4620*/  ISETP.GE.AND P6, PT, R6.reuse, R235, PT ;  /* 0x000000eb0600720c */ /* 0x040fe40003fc6270 */
[C---:B------:R-:W-:Y:S02]  /*4630*/  ISETP.LT.OR P0, PT, R6.reuse, R230, P0 ;  /* 0x000000e60600720c */ /* 0x040fe40000701670 */
[----:B------:R-:W-:-:S02]  /*4640*/  ISETP.LT.OR P4, PT, R6, R229, P4 ;  /* 0x000000e50600720c */ /* 0x000fc40002781670 */
[C---:B------:R-:W-:Y:S02]  /*4650*/  ISETP.LT.OR P2, PT, R6.reuse, R228, P2 ;  /* 0x000000e40600720c */ /* 0x040fe40001741670 */
[----:B------:R-:W-:Y:S01]  /*4660*/  ISETP.LT.OR P6, PT, R6, R227, P6 ;  /* 0x000000e30600720c */ /* 0x000fe200037c1670 */
[----:B------:R-:W-:Y:S01]  /*4670*/  IMAD.IADD R6, R233, 0x1, -R5 ;  /* 0x00000001e9067824 */ /* 0x000fe200078e0a05 */
[----:B------:R-:W-:Y:S02]  /*4680*/  IABS R4, R4 ;  /* 0x0000000400047213 */ /* 0x000fe40000000000 */
[----:B------:R-:W-:Y:S02]  /*4690*/  IABS R11, R7 ;  /* 0x00000007000b7213 */ /* 0x000fe40000000000 */
[----:B------:R-:W-:Y:S01]  /*46a0*/  IABS R7, R8 ;  /* 0x0000000800077213 */ /* 0x000fe20000000000 */
[----:B------:R-:W-:Y:S01]  /*46b0*/  IMAD.MOV.U32 R8, RZ, RZ, R4 ;  /* 0x000000ffff087224 */ /* 0x000fe200078e0004 */
[----:B------:R-:W-:-:S02]  /*46c0*/  IABS R6, R6 ;  /* 0x0000000600067213 */ /* 0x000fc40000000000 */
[----:B------:R-:W-:Y:S01]  /*46d0*/  IABS R4, R9 ;  /* 0x0000000900047213 */ /* 0x000fe20000000000 */
[----:B------:R-:W-:Y:S01]  /*46e0*/  IMAD.MOV.U32 R9, RZ, RZ, R11 ;  /* 0x000000ffff097224 */ /* 0x000fe200078e000b */
[----:B------:R-:W-:Y:S01]  /*46f0*/  I2FP.F32.S32 R10, R8 ;  /* 0x00000008000a7245 */ /* 0x000fe20000201400 */
[----:B------:R-:W-:Y:S01]  /*4700*/  IMAD.MOV.U32 R8, RZ, RZ, R6 ;  /* 0x000000ffff087224 */ /* 0x000fe200078e0006 */
[----:B------:R-:W-:Y:S02]  /*4710*/  I2FP.F32.S32 R6, R7 ;  /* 0x0000000700067245 */ /* 0x000fe40000201400 */
[----:B------:R-:W-:Y:S01]  /*4720*/  I2FP.F32.S32 R9, R9 ;  /* 0x0000000900097245 */ /* 0x000fe20000201400 */
[----:B------:R-:W-:Y:S01]  /*4730*/  FFMA.FTZ R12, R10, -UR19, R88 ;  /* 0x800000130a0c7c23 */ /* 0x000fe20008010058 */
[----:B------:R-:W-:Y:S01]  /*4740*/  I2FP.F32.S32 R8, R8 ;  /* 0x0000000800087245 */ /* 0x000fe20000201400 */
[----:B------:R-:W-:Y:S01]  /*4750*/  FFMA.FTZ R10, R6, -UR19, R90 ;  /* 0x80000013060a7c23 */ /* 0x000fe2000801005a */
[----:B------:R-:W-:Y:S01]  /*4760*/  I2FP.F32.S32 R7, R4 ;  /* 0x0000000400077245 */ /* 0x000fe20000201400 */
[----:B------:R-:W-:Y:S01]  /*4770*/  VIADD R4, R3, 0x10 ;  /* 0x0000001003047836 */ /* 0x000fe20000000000 */
[----:B------:R-:W-:Y:S01]  /*4780*/  FSEL R21, R19, -INF , !P3 ;  /* 0xff80000013157808 */ /* 0x000fe20005800000 */
[----:B------:R-:W-:Y:S01]  /*4790*/  FFMA.FTZ R17, R8, -UR19, R55 ;  /* 0x8000001308117c23 */ /* 0x000fe20008010037 */
[----:B------:R-:W-:Y:S01]  /*47a0*/  FSEL R55, R20, -INF , !P5 ;  /* 0xff80000014377808 */ /* 0x000fe20006800000 */
[----:B------:R-:W-:Y:S01]  /*47b0*/  FFMA.FTZ R9, R9, -UR19, R53 ;  /* 0x8000001309097c23 */ /* 0x000fe20008010035 */
[----:B------:R-:W-:Y:S01]  /*47c0*/  ISETP.GE.AND P5, PT, R5, R238, PT ;  /* 0x000000ee0500720c */ /* 0x000fe20003fa6270 */
[--C-:B------:R-:W-:Y:S01]  /*47d0*/  IMAD.IADD R6, R232, 0x1, -R4.reuse ;  /* 0x00000001e8067824 */ /* 0x100fe200078e0a04 */
[----:B------:R-:W-:Y:S01]  /*47e0*/  FSEL R23, R15, -INF , !P1 ;  /* 0xff8000000f177808 */ /* 0x000fe20004800000 */
[--C-:B------:R-:W-:Y:S01]  /*47f0*/  IMAD.IADD R8, R233, 0x1, -R4.reuse ;  /* 0x00000001e9087824 */ /* 0x100fe200078e0a04 */
[----:B------:R-:W-:Y:S01]  /*4800*/  FSEL R45, R14, -INF , !P0 ;  /* 0xff8000000e2d7808 */ /* 0x000fe20004000000 */
[----:B------:R-:W-:Y:S01]  /*4810*/  IMAD.IADD R11, R231, 0x1, -R4 ;  /* 0x00000001e70b7824 */ /* 0x000fe200078e0a04 */
[----:B------:R-:W-:Y:S01]  /*4820*/  ISETP.GE.AND P3, PT, R5, R237, PT ;  /* 0x000000ed0500720c */ /* 0x000fe20003f66270 */
[----:B------:R-:W-:Y:S01]  /*4830*/  FFMA.FTZ R18, R7, -UR19, R89 ;  /* 0x8000001307127c23 */ /* 0x000fe20008010059 */
[----:B------:R-:W-:-:S02]  /*4840*/  ISETP.GE.AND P1, PT, R5, R236, PT ;  /* 0x000000ec0500720c */ /* 0x000fc40003f26270 */
[C---:B------:R-:W-:Y:S02]  /*4850*/  ISETP.GE.AND P0, PT, R5.reuse, R235, PT ;  /* 0x000000eb0500720c */ /* 0x040fe40003f06270 */
[C---:B------:R-:W-:Y:S02]  /*4860*/  ISETP.LT.OR P5, PT, R5.reuse, R230, P5 ;  /* 0x000000e60500720c */ /* 0x040fe40002fa1670 */
[C---:B------:R-:W-:Y:S02]  /*4870*/  ISETP.LT.OR P3, PT, R5.reuse, R229, P3 ;  /* 0x000000e50500720c */ /* 0x040fe40001f61670 */
[C---:B------:R-:W-:Y:S02]  /*4880*/  ISETP.LT.OR P1, PT, R5.reuse, R228, P1 ;  /* 0x000000e40500720c */ /* 0x040fe40000f21670 */
[----:B------:R-:W-:Y:S01]  /*4890*/  ISETP.LT.OR P0, PT, R5, R227, P0 ;  /* 0x000000e30500720c */ /* 0x000fe20000701670 */
[----:B------:R-:W-:Y:S01]  /*48a0*/  IMAD.IADD R5, R234, 0x1, -R5 ;  /* 0x00000001ea057824 */ /* 0x000fe200078e0a05 */
        /* <DEDUP_REMOVED lines=8> */
[----:B------:R-:W-:Y:S02]  /*4930*/  IABS R6, R6 ;  /* 0x0000000600067213 */ /* 0x000fe40000000000 */
[----:B------:R-:W-:Y:S02]  /*4940*/  IABS R5, R5 ;  /* 0x0000000500057213 */ /* 0x000fe40000000000 */
[C---:B------:R-:W-:Y:S01]  /*4950*/  ISETP.LT.OR P4, PT, R4.reuse, R230, P4 ;  /* 0x000000e60400720c */ /* 0x040fe20002781670 */
[----:B------:R-:W-:Y:S01]  /*4960*/  IMAD.MOV.U32 R7, RZ, RZ, R6 ;  /* 0x000000ffff077224 */ /* 0x000fe200078e0006 */
[C---:B------:R-:W-:Y:S02]  /*4970*/  ISETP.LT.OR P2, PT, R4.reuse, R229, P2 ;  /* 0x000000e50400720c */ /* 0x040fe40001741670 */
[----:B------:R-:W-:-:S02]  /*4980*/  ISETP.LT.OR P6, PT, R4, R228, P6 ;  /* 0x000000e40400720c */ /* 0x000fc400037c1670 */
[----:B------:R-:W-:Y:S01]  /*4990*/  ISETP.LT.OR P5, PT, R4, R227, P5 ;  /* 0x000000e30400720c */ /* 0x000fe20002fa1670 */
[----:B------:R-:W-:Y:S01]  /*49a0*/  IMAD.IADD R4, R234, 0x1, -R4 ;  /* 0x00000001ea047824 */ /* 0x000fe200078e0a04 */
[----:B------:R-:W-:Y:S02]  /*49b0*/  IABS R6, R8 ;  /* 0x0000000800067213 */ /* 0x000fe40000000000 */
[----:B------:R-:W-:Y:S02]  /*49c0*/  I2FP.F32.S32 R8, R5 ;  /* 0x0000000500087245 */ /* 0x000fe40000201400 */
[----:B------:R-:W-:Y:S02]  /*49d0*/  IABS R5, R11 ;  /* 0x0000000b00057213 */ /* 0x000fe40000000000 */
[----:B------:R-:W-:Y:S01]  /*49e0*/  IABS R4, R4 ;  /* 0x0000000400047213 */ /* 0x000fe20000000000 */
[----:B------:R-:W-:Y:S01]  /*49f0*/  FFMA.FTZ R11, R8, -UR19, R91 ;  /* 0x80000013080b7c23 */ /* 0x000fe2000801005b */
[----:B------:R-:W-:Y:S01]  /*4a00*/  I2FP.F32.S32 R9, R7 ;  /* 0x0000000700097245 */ /* 0x000fe20000201400 */
[----:B------:R-:W-:Y:S01]  /*4a10*/  IMAD.MOV.U32 R7, RZ, RZ, R5 ;  /* 0x000000ffff077224 */ /* 0x000fe200078e0005 */
[----:B------:R-:W-:Y:S01]  /*4a20*/  I2FP.F32.S32 R6, R6 ;  /* 0x0000000600067245 */ /* 0x000fe20000201400 */
[----:B------:R-:W-:Y:S01]  /*4a30*/  IMAD.MOV.U32 R5, RZ, RZ, R4 ;  /* 0x000000ffff057224 */ /* 0x000fe200078e0004 */
[----:B------:R-:W-:Y:S01]  /*4a40*/  FSEL R54, R17, -INF , !P3 ;  /* 0xff80000011367808 */ /* 0x000fe20005800000 */
[C---:B------:R-:W-:Y:S01]  /*4a50*/  VIADD R4, R3.reuse, 0x11 ;  /* 0x0000001103047836 */ /* 0x040fe20000000000 */
[----:B------:R-:W-:Y:S01]  /*4a60*/  I2FP.F32.S32 R8, R7 ;  /* 0x0000000700087245 */ /* 0x000fe20000201400 */
[----:B------:R-:W-:Y:S01]  /*4a70*/  FFMA.FTZ R14, R6, -UR19, R26 ;  /* 0x80000013060e7c23 */ /* 0x000fe2000801001a */
[----:B------:R-:W-:Y:S01]  /*4a80*/  I2FP.F32.S32 R7, R5 ;  /* 0x0000000500077245 */ /* 0x000fe20000201400 */
[----:B------:R-:W-:-:S02]  /*4a90*/  VIADD R5, R3, 0x18 ;  /* 0x0000001803057836 */ /* 0x000fc40000000000 */
[----:B------:R-:W-:Y:S01]  /*4aa0*/  FFMA.FTZ R9, R9, -UR19, R24 ;  /* 0x8000001309097c23 */ /* 0x000fe20008010018 */
[----:B------:R-:W-:Y:S02]  /*4ab0*/  IMAD.IADD R6, R232, 0x1, -R4 ;  /* 0x00000001e8067824 */ /* 0x000fe400078e0a04 */
[----:B------:R-:W-:Y:S01]  /*4ac0*/  FFMA.FTZ R15, R8, -UR19, R84 ;  /* 0x80000013080f7c23 */ /* 0x000fe20008010054 */
[----:B------:R-:W-:Y:S01]  /*4ad0*/  FFMA.FTZ R13, R7, -UR19, R86 ;  /* 0x80000013070d7c23 */ /* 0x000fe20008010056 */
[----:B------:R-:W-:Y:S01]  /*4ae0*/  IMAD.IADD R7, R232, 0x1, -R5 ;  /* 0x00000001e8077824 */ /* 0x000fe200078e0a05 */
[----:B------:R-:W-:Y:S01]  /*4af0*/  FSEL R20, R18, -INF , !P1 ;  /* 0xff80000012147808 */ /* 0x000fe20004800000 */
[--C-:B------:R-:W-:Y:S01]  /*4b00*/  IMAD.IADD R8, R233, 0x1, -R4.reuse ;  /* 0x00000001e9087824 */ /* 0x100fe200078e0a04 */
[----:B------:R-:W-:Y:S01]  /*4b10*/  IABS R6, R6 ;  /* 0x0000000600067213 */ /* 0x000fe20000000000 */
[----:B------:R-:W-:Y:S01]  /*4b20*/  IMAD.IADD R10, R231, 0x1, -R4 ;  /* 0x00000001e70a7824 */ /* 0x000fe200078e0a04 */
[----:B------:R-:W-:-:S02]  /*4b30*/  FSEL R29, R11, -INF , !P0 ;  /* 0xff8000000b1d7808 */ /* 0x000fc40004000000 */
[----:B------:R-:W-:Y:S01]  /*4b40*/  FSEL R44, R9, -INF , !P4 ;  /* 0xff800000092c7808 */ /* 0x000fe20006000000 */
[----:B------:R-:W-:Y:S01]  /*4b50*/  IMAD.IADD R9, R234, 0x1, -R4 ;  /* 0x00000001ea097824 */ /* 0x000fe200078e0a04 */
[C---:B------:R-:W-:Y:S02]  /*4b60*/  ISETP.GE.AND P3, PT, R4.reuse, R238, PT ;  /* 0x000000ee0400720c */ /* 0x040fe40003f66270 */
[C---:B------:R-:W-:Y:S02]  /*4b70*/  ISETP.GE.AND P1, PT, R4.reuse, R237, PT ;  /* 0x000000ed0400720c */ /* 0x040fe40003f26270 */
[C---:B------:R-:W-:Y:S02]  /*4b80*/  ISETP.GE.AND P0, PT, R4.reuse, R236, PT ;  /* 0x000000ec0400720c */ /* 0x040fe40003f06270 */
[C---:B------:R-:W-:Y:S02]  /*4b90*/  ISETP.GE.AND P4, PT, R4.reuse, R235, PT ;  /* 0x000000eb0400720c */ /* 0x040fe40003f86270 */
[----:B------:R-:W-:Y:S01]  /*4ba0*/  IABS R11, R7 ;  /* 0x00000007000b7213 */ /* 0x000fe20000000000 */
[----:B------:R-:W-:Y:S01]  /*4bb0*/  IMAD.MOV.U32 R7, RZ, RZ, R6 ;  /* 0x000000ffff077224 */ /* 0x000fe200078e0006 */
[----:B------:R-:W-:-:S02]  /*4bc0*/  ISETP.LT.OR P3, PT, R4, R230, P3 ;  /* 0x000000e60400720c */ /* 0x000fc40001f61670 */
[C---:B------:R-:W-:Y:S02]  /*4bd0*/  ISETP.LT.OR P1, PT, R4.reuse, R229, P1 ;  /* 0x000000e50400720c */ /* 0x040fe40000f21670 */
[C---:B------:R-:W-:Y:S02]  /*4be0*/  ISETP.LT.OR P0, PT, R4.reuse, R228, P0 ;  /* 0x000000e40400720c */ /* 0x040fe40000701670 */
[----:B------:R-:W-:Y:S02]  /*4bf0*/  ISETP.LT.OR P4, PT, R4, R227, P4 ;  /* 0x000000e30400720c */ /* 0x000fe40002781670 */
[----:B------:R-:W-:Y:S02]  /*4c00*/  IABS R6, R8 ;  /* 0x0000000800067213 */ /* 0x000fe40000000000 */
[----:B------:R-:W-:Y:S02]  /*4c10*/  IABS R4, R10 ;  /* 0x0000000a00047213 */ /* 0x000fe40000000000 */
[----:B------:R-:W-:-:S02]  /*4c20*/  IABS R8, R9 ;  /* 0x0000000900087213 */ /* 0x000fc40000000000 */
[----:B------:R-:W-:Y:S01]  /*4c30*/  I2FP.F32.S32 R10, R7 ;  /* 0x00000007000a7245 */ /* 0x000fe20000201400 */
[----:B------:R-:W-:Y:S01]  /*4c40*/  IMAD.MOV.U32 R7, RZ, RZ, R6 ;  /* 0x000000ffff077224 */ /* 0x000fe200078e0006 */
[----:B------:R-:W-:Y:S01]  /*4c50*/  FSEL R143, R14, -INF , !P2 ;  /* 0xff8000000e8f7808 */ /* 0x000fe20005000000 */
[----:B------:R-:W-:Y:S01]  /*4c60*/  IMAD.MOV.U32 R6, RZ, RZ, R4 ;  /* 0x000000ffff067224 */ /* 0x000fe200078e0004 */
[----:B------:R-:W-:Y:S01]  /*4c70*/  FSEL R53, R15, -INF , !P6 ;  /* 0xff8000000f357808 */ /* 0x000fe20007000000 */
[----:B------:R-:W-:Y:S02]  /*4c80*/  IMAD.MOV.U32 R4, RZ, RZ, R8 ;  /* 0x000000ffff047224 */ /* 0x000fe400078e0008 */
[----:B------:R-:W-:Y:S01]  /*4c90*/  FFMA.FTZ R10, R10, -UR19, R25 ;  /* 0x800000130a0a7c23 */ /* 0x000fe20008010019 */
[----:B------:R-:W-:Y:S02]  /*4ca0*/  I2FP.F32.S32 R9, R7 ;  /* 0x0000000700097245 */ /* 0x000fe40000201400 */
[----:B------:R-:W-:-:S02]  /*4cb0*/  I2FP.F32.S32 R8, R6 ;  /* 0x0000000600087245 */ /* 0x000fc40000201400 */
[----:B------:R-:W-:Y:S01]  /*4cc0*/  I2FP.F32.S32 R6, R4 ;  /* 0x0000000400067245 */ /* 0x000fe20000201400 */
[----:B------:R-:W-:Y:S01]  /*4cd0*/  VIADD R4, R3, 0x19 ;  /* 0x0000001903047836 */ /* 0x000fe20000000000 */
[----:B------:R-:W-:Y:S01]  /*4ce0*/  I2FP.F32.S32 R7, R11 ;  /* 0x0000000b00077245 */ /* 0x000fe20000201400 */
[----:B------:R-:W-:Y:S01]  /*4cf0*/  FFMA.FTZ R17, R8, -UR19, R85 ;  /* 0x8000001308117c23 */ /* 0x000fe20008010055 */
[----:B------:R-:W-:Y:S01]  /*4d00*/  FSEL R56, R13, -INF , !P5 ;  /* 0xff8000000d387808 */ /* 0x000fe20006800000 */
[----:B------:R-:W-:Y:S01]  /*4d10*/  FFMA.FTZ R12, R6, -UR19, R87 ;  /* 0x80000013060c7c23 */ /* 0x000fe20008010057 */
[----:B------:R-:W-:Y:S01]  /*4d20*/  FSEL R30, R10, -INF , !P3 ;  /* 0xff8000000a1e7808 */ /* 0x000fe20005800000 */
[----:B------:R-:W-:Y:S01]  /*4d30*/  IMAD.IADD R8, R232, 0x1, -R4 ;  /* 0x00000001e8087824 */ /* 0x000fe200078e0a04 */
[----:B------:R-:W-:Y:S01]  /*4d40*/  ISETP.GE.AND P2, PT, R5, R238, PT ;  /* 0x000000ee0500720c */ /* 0x000fe20003f46270 */
[----:B------:R-:W-:Y:S01]  /*4d50*/  IMAD.IADD R6, R233, 0x1, -R5 ;  /* 0x00000001e9067824 */ /* 0x000fe200078e0a05 */
[----:B------:R-:W-:Y:S01]  /*4d60*/  ISETP.GE.AND P6, PT, R5, R237, PT ;  /* 0x000000ed0500720c */ /* 0x000fe20003fc6270 */
[----:B------:R-:W-:Y:S01]  /*4d70*/  FFMA.FTZ R18, R9, -UR19, R27 ;  /* 0x8000001309127c23 */ /* 0x000fe2000801001b */
[----:B------:R-:W-:Y:S01]  /*4d80*/  ISETP.GE.AND P5, PT, R5, R236, PT ;  /* 0x000000ec0500720c */ /* 0x000fe20003fa6270 */
[----:B------:R-:W-:Y:S01]  /*4d90*/  FFMA.FTZ R11, R7, -UR19, R32 ;  /* 0x80000013070b7c23 */ /* 0x000fe20008010020 */
[----:B------:R-:W-:Y:S01]  /*4da0*/  ISETP.GE.AND P3, PT, R5, R235, PT ;  /* 0x000000eb0500720c */ /* 0x000fe20003f66270 */
[--C-:B------:R-:W-:Y:S01]  /*4db0*/  IMAD.IADD R7, R231, 0x1, -R5.reuse ;  /* 0x00000001e7077824 */ /* 0x100fe200078e0a05 */
[C---:B------:R-:W-:Y:S01]  /*4dc0*/  ISETP.LT.OR P2, PT, R5.reuse, R230, P2 ;  /* 0x000000e60500720c */ /* 0x040fe20001741670 */
[----:B------:R-:W-:Y:S01]  /*4dd0*/  IMAD.IADD R9, R234, 0x1, -R5 ;  /* 0x00000001ea097824 */ /* 0x000fe200078e0a05 */
[----:B------:R-:W-:-:S02]  /*4de0*/  ISETP.LT.OR P6, PT, R5, R229, P6 ;  /* 0x000000e50500720c */ /* 0x000fc400037c1670 */
[C---:B------:R-:W-:Y:S02]  /*4df0*/  ISETP.LT.OR P5, PT, R5.reuse, R228, P5 ;  /* 0x000000e40500720c */ /* 0x040fe40002fa1670 */
[----:B------:R-:W-:Y:S02]  /*4e00*/  ISETP.LT.OR P3, PT, R5, R227, P3 ;  /* 0x000000e30500720c */ /* 0x000fe40001f61670 */
[----:B------:R-:W-:Y:S02]  /*4e10*/  IABS R5, R6 ;  /* 0x0000000600057213 */ /* 0x000fe40000000000 */
[----:B------:R-:W-:Y:S01]  /*4e20*/  IABS R10, R8 ;  /* 0x00000008000a7213 */ /* 0x000fe20000000000 */
[----:B------:R-:W-:Y:S01]  /*4e30*/  IMAD.IADD R8, R233, 0x1, -R4 ;  /* 0x00000001e9087824 */ /* 0x000fe200078e0a04 */
[----:B------:R-:W-:Y:S01]  /*4e40*/  IABS R7, R7 ;  /* 0x0000000700077213 */ /* 0x000fe20000000000 */
[----:B------:R-:W-:Y:S01]  /*4e50*/  IMAD.MOV.U32 R6, RZ, RZ, R5 ;  /* 0x000000ffff067224 */ /* 0x000fe200078e0005 */
[----:B------:R-:W-:-:S02]  /*4e60*/  IABS R5, R9 ;  /* 0x0000000900057213 */ /* 0x000fc40000000000 */
[----:B------:R-:W-:Y:S02]  /*4e70*/  IABS R8, R8 ;  /* 0x0000000800087213 */ /* 0x000fe40000000000 */
[----:B------:R-:W-:Y:S02]  /*4e80*/  I2FP.F32.S32 R9, R6 ;  /* 0x0000000600097245 */ /* 0x000fe40000201400 */
[----:B------:R-:W-:Y:S01]  /*4e90*/  FSEL R142, R18, -INF , !P1 ;  /* 0xff800000128e7808 */ /* 0x000fe20004800000 */
[----:B------:R-:W-:Y:S01]  /*4ea0*/  IMAD.MOV.U32 R6, RZ, RZ, R8 ;  /* 0x000000ffff067224 */ /* 0x000fe200078e0008 */
[----:B------:R-:W-:Y:S01]  /*4eb0*/  I2FP.F32.S32 R8, R7 ;  /* 0x0000000700087245 */ /* 0x000fe20000201400 */
[----:B------:R-:W-:Y:S01]  /*4ec0*/  FFMA.FTZ R19, R9, -UR19, R34 ;  /* 0x8000001309137c23 */ /* 0x000fe20008010022 */
[----:B------:R-:W-:Y:S01]  /*4ed0*/  I2FP.F32.S32 R7, R5 ;  /* 0x0000000500077245 */ /* 0x000fe20000201400 */
[----:B------:R-:W-:Y:S01]  /*4ee0*/  VIADD R5, R3, 0x20 ;  /* 0x0000002003057836 */ /* 0x000fe20000000000 */
[----:B------:R-:W-:Y:S01]  /*4ef0*/  I2FP.F32.S32 R6, R6 ;  /* 0x0000000600067245 */ /* 0x000fe20000201400 */
[----:B------:R-:W-:Y:S01]  /*4f00*/  FFMA.FTZ R16, R8, -UR19, R80 ;  /* 0x8000001308107c23 */ /* 0x000fe20008010050 */
[----:B------:R-:W-:Y:S01]  /*4f10*/  FSEL R34, R17, -INF , !P0 ;  /* 0xff80000011227808 */ /* 0x000fe20004000000 */
[----:B------:R-:W-:Y:S01]  /*4f20*/  FFMA.FTZ R14, R7, -UR19, R82 ;  /* 0x80000013070e7c23 */ /* 0x000fe20008010052 */
[----:B------:R-:W-:Y:S01]  /*4f30*/  FSEL R52, R12, -INF , !P4 ;  /* 0xff8000000c347808 */ /* 0x000fe20006000000 */
[----:B------:R-:W-:Y:S01]  /*4f40*/  FFMA.FTZ R15, R6, -UR19, R35 ;  /* 0x80000013060f7c23 */ /* 0x000fe20008010023 */
[----:B------:R-:W-:Y:S01]  /*4f50*/  FSEL R31, R11, -INF , !P2 ;  /* 0xff8000000b1f7808 */ /* 0x000fe20005000000 */
[--C-:B------:R-:W-:Y:S01]  /*4f60*/  IMAD.IADD R6, R231, 0x1, -R4.reuse ;  /* 0x00000001e7067824 */ /* 0x100fe200078e0a04 */
[----:B------:R-:W-:Y:S01]  /*4f70*/  I2FP.F32.S32 R9, R10 ;  /* 0x0000000a00097245 */ /* 0x000fe20000201400 */
[----:B------:R-:W-:Y:S01]  /*4f80*/  IMAD.IADD R7, R232, 0x1, -R5 ;  /* 0x00000001e8077824 */ /* 0x000fe200078e0a05 */
[----:B------:R-:W-:Y:S01]  /*4f90*/  ISETP.GE.AND P1, PT, R4, R238, PT ;  /* 0x000000ee0400720c */ /* 0x000fe20003f26270 */
[----:B------:R-:W-:Y:S01]  /*4fa0*/  IMAD.IADD R8, R234, 0x1, -R4 ;  /* 0x00000001ea087824 */ /* 0x000fe200078e0a04 */
[C---:B------:R-:W-:Y:S01]  /*4fb0*/  ISETP.GE.AND P0, PT, R4.reuse, R237, PT ;  /* 0x000000ed0400720c */ /* 0x040fe20003f06270 */
[----:B------:R-:W-:Y:S01]  /*4fc0*/  FFMA.FTZ R13, R9, -UR19, R33 ;  /* 0x80000013090d7c23 */ /* 0x000fe20008010021 */
[C---:B------:R-:W-:Y:S01]  /*4fd0*/  ISETP.GE.AND P4, PT, R4.reuse, R236, PT ;  /* 0x000000ec0400720c */ /* 0x040fe20003f86270 */
[----:B------:R-:W-:Y:S01]  /*4fe0*/  IMAD.IADD R9, R231, 0x1, -R5 ;  /* 0x00000001e7097824 */ /* 0x000fe200078e0a05 */
[----:B------:R-:W-:-:S02]  /*4ff0*/  ISETP.GE.AND P2, PT, R4, R235, PT ;  /* 0x000000eb0400720c */ /* 0x000fc40003f46270 */
[C---:B------:R-:W-:Y:S02]  /*5000*/  ISETP.LT.OR P1, PT, R4.reuse, R230, P1 ;  /* 0x000000e60400720c */ /* 0x040fe40000f21670 */
[C---:B------:R-:W-:Y:S02]  /*5010*/  ISETP.LT.OR P0, PT, R4.reuse, R229, P0 ;  /* 0x000000e50400720c */ /* 0x040fe40000701670 */
[C---:B------:R-:W-:Y:S02]  /*5020*/  ISETP.LT.OR P4, PT, R4.reuse, R228, P4 ;  /* 0x000000e40400720c */ /* 0x040fe40002781670 */
[----:B------:R-:W-:Y:S02]  /*5030*/  ISETP.LT.OR P2, PT, R4, R227, P2 ;  /* 0x000000e30400720c */ /* 0x000fe40001741670 */
[----:B------:R-:W-:Y:S01]  /*5040*/  IABS R4, R6 ;  /* 0x0000000600047213 */ /* 0x000fe20000000000 */
[----:B------:R-:W-:Y:S01]  /*5050*/  IMAD.IADD R6, R233, 0x1, -R5 ;  /* 0x00000001e9067824 */ /* 0x000fe200078e0a05 */
[----:B------:R-:W-:-:S02]  /*5060*/  IABS R11, R7 ;  /* 0x00000007000b7213 */ /* 0x000fc40000000000 */
[----:B------:R-:W-:Y:S01]  /*5070*/  IABS R7, R8 ;  /* 0x0000000800077213 */ /* 0x000fe20000000000 */
[----:B------:R-:W-:Y:S01]  /*5080*/  IMAD.MOV.U32 R8, RZ, RZ, R4 ;  /* 0x000000ffff087224 */ /* 0x000fe200078e0004 */
[----:B------:R-:W-:Y:S02]  /*5090*/  IABS R6, R6 ;  /* 0x0000000600067213 */ /* 0x000fe40000000000 */
[----:B------:R-:W-:Y:S01]  /*50a0*/  IABS R4, R9 ;  /* 0x0000000900047213 */ /* 0x000fe20000000000 */
[----:B------:R-:W-:Y:S01]  /*50b0*/  IMAD.MOV.U32 R9, RZ, RZ, R11 ;  /* 0x000000ffff097224 */ /* 0x000fe200078e000b */
[----:B------:R-:W-:Y:S01]  /*50c0*/  I2FP.F32.S32 R10, R8 ;  /* 0x00000008000a7245 */ /* 0x000fe20000201400 */
[----:B------:R-:W-:Y:S01]  /*50d0*/  IMAD.MOV.U32 R8, RZ, RZ, R6 ;  /* 0x000000ffff087224 */ /* 0x000fe200078e0006 */
[----:B------:R-:W-:Y:S02]  /*50e0*/  I2FP.F32.S32 R6, R7 ;  /* 0x0000000700067245 */ /* 0x000fe40000201400 */
[----:B------:R-:W-:Y:S01]  /*50f0*/  I2FP.F32.S32 R9, R9 ;  /* 0x0000000900097245 */ /* 0x000fe20000201400 */
[----:B------:R-:W-:Y:S01]  /*5100*/  FFMA.FTZ R12, R10, -UR19, R81 ;  /* 0x800000130a0c7c23 */ /* 0x000fe20008010051 */
[----:B------:R-:W-:Y:S01]  /*5110*/  FSEL R141, R19, -INF , !P6 ;  /* 0xff800000138d7808 */ /* 0x000fe20007000000 */
[----:B------:R-:W-:Y:S01]  /*5120*/  FFMA.FTZ R10, R6, -UR19, R83 ;  /* 0x80000013060a7c23 */ /* 0x000fe20008010053 */
[----:B------:R-:W-:Y:S01]  /*5130*/  I2FP.F32.S32 R7, R4 ;  /* 0x0000000400077245 */ /* 0x000fe20000201400 */
[----:B------:R-:W-:Y:S01]  /*5140*/  VIADD R4, R3, 0x21 ;  /* 0x0000002103047836 */ /* 0x000fe20000000000 */
[----:B------:R-:W-:Y:S01]  /*5150*/  ISETP.GE.AND P6, PT, R5, R238, PT ;  /* 0x000000ee0500720c */ /* 0x000fe20003fc6270 */
[----:B------:R-:W-:Y:S01]  /*5160*/  FFMA.FTZ R9, R9, -UR19, R40 ;  /* 0x8000001309097c23 */ /* 0x000fe20008010028 */
[----:B------:R-:W-:Y:S01]  /*5170*/  FSEL R33, R16, -INF , !P5 ;  /* 0xff80000010217808 */ /* 0x000fe20006800000 */
[--C-:B------:R-:W-:Y:S01]  /*5180*/  IMAD.IADD R6, R232, 0x1, -R4.reuse ;  /* 0x00000001e8067824 */ /* 0x100fe200078e0a04 */
[----:B------:R-:W-:Y:S01]  /*5190*/  FSEL R35, R14, -INF , !P3 ;  /* 0xff8000000e237808 */ /* 0x000fe20005800000 */
[----:B------:R-:W-:Y:S01]  /*51a0*/  IMAD.IADD R11, R231, 0x1, -R4 ;  /* 0x00000001e70b7824 */ /* 0x000fe200078e0a04 */
[----:B------:R-:W-:Y:S01]  /*51b0*/  FSEL R28, R13, -INF , !P1 ;  /* 0xff8000000d1c7808 */ /* 0x000fe20004800000 */
[----:B------:R-:W-:Y:S01]  /*51c0*/  FFMA.FTZ R18, R7, -UR19, R76 ;  /* 0x8000001307127c23 */ /* 0x000fe2000801004c */
[----:B------:R-:W-:-:S02]  /*51d0*/  ISETP.GE.AND P5, PT, R5, R237, PT ;  /* 0x000000ed0500720c */ /* 0x000fc40003fa6270 */
[C---:B------:R-:W-:Y:S02]  /*51e0*/  ISETP.GE.AND P3, PT, R5.reuse, R236, PT ;  /* 0x000000ec0500720c */ /* 0x040fe40003f66270 */
[C---:B------:R-:W-:Y:S02]  /*51f0*/  ISETP.GE.AND P1, PT, R5.reuse, R235, PT ;  /* 0x000000eb0500720c */ /* 0x040fe40003f26270 */
[C---:B------:R-:W-:Y:S02]  /*5200*/  ISETP.LT.OR P6, PT, R5.reuse, R230, P6 ;  /* 0x000000e60500720c */ /* 0x040fe400037c1670 */
[----:B------:R-:W-:Y:S02]  /*5210*/  I2FP.F32.S32 R8, R8 ;  /* 0x0000000800087245 */ /* 0x000fe40000201400 */
[C---:B------:R-:W-:Y:S02]  /*5220*/  ISETP.LT.OR P5, PT, R5.reuse, R229, P5 ;  /* 0x000000e50500720c */ /* 0x040fe40002fa1670 */
[C---:B------:R-:W-:Y:S01]  /*5230*/  ISETP.LT.OR P3, PT, R5.reuse, R228, P3 ;  /* 0x000000e40500720c */ /* 0x040fe20001f61670 */
[----:B------:R-:W-:Y:S01]  /*5240*/  FFMA.FTZ R17, R8, -UR19, R42 ;  /* 0x8000001308117c23 */ /* 0x000fe2000801002a */
[----:B------:R-:W-:Y:S01]  /*5250*/  ISETP.LT.OR P1, PT, R5, R227, P1 ;  /* 0x000000e30500720c */ /* 0x000fe20000f21670 */
[----:B------:R-:W-:Y:S01]  /*5260*/  IMAD.IADD R5, R234, 0x1, -R5 ;  /* 0x00000001ea057824 */ /* 0x000fe200078e0a05 */
[----:B------:R-:W-:Y:S01]  /*5270*/  FSEL R140, R15, -INF , !P0 ;  /* 0xff8000000f8c7808 */ /* 0x000fe20004000000 */
[----:B------:R-:W-:Y:S01]  /*5280*/  IMAD.IADD R8, R233, 0x1, -R4 ;  /* 0x00000001e9087824 */ /* 0x000fe200078e0a04 */
[----:B------:R-:W-:-:S02]  /*5290*/  FSEL R32, R12, -INF , !P4 ;  /* 0xff8000000c207808 */ /* 0x000fc40006000000 */
[----:B------:R-:W-:Y:S02]  /*52a0*/  FSEL R46, R10, -INF , !P2 ;  /* 0xff8000000a2e7808 */ /* 0x000fe40005000000 */
[----:B------:R-:W-:Y:S02]  /*52b0*/  FSEL R165, R9, -INF , !P6 ;  /* 0xff80000009a57808 */ /* 0x000fe40007000000 */
[C---:B------:R-:W-:Y:S02]  /*52c0*/  ISETP.GE.AND P0, PT, R4.reuse, R238, PT ;  /* 0x000000ee0400720c */ /* 0x040fe40003f06270 */
[C---:B------:R-:W-:Y:S02]  /*52d0*/  ISETP.GE.AND P4, PT, R4.reuse, R237, PT ;  /* 0x000000ed0400720c */ /* 0x040fe40003f86270 */
[C---:B------:R-:W-:Y:S02]  /*52e0*/  ISETP.GE.AND P2, PT, R4.reuse, R236, PT ;  /* 0x000000ec0400720c */ /* 0x040fe40003f46270 */
[----:B------:R-:W-:-:S02]  /*52f0*/  ISETP.GE.AND P6, PT, R4, R235, PT ;  /* 0x000000eb0400720c */ /* 0x000fc40003fc6270 */
[----:B------:R-:W-:Y:S02]  /*5300*/  IABS R6, R6 ;  /* 0x0000000600067213 */ /* 0x000fe40000000000 */
[----:B------:R-:W-:Y:S02]  /*5310*/  IABS R5, R5 ;  /* 0x0000000500057213 */ /* 0x000fe40000000000 */
[C---:B------:R-:W-:Y:S01]  /*5320*/  ISETP.LT.OR P0, PT, R4.reuse, R230, P0 ;  /* 0x000000e60400720c */ /* 0x040fe20000701670 */
[----:B------:R-:W-:Y:S01]  /*5330*/  IMAD.MOV.U32 R7, RZ, RZ, R6 ;  /* 0x000000ffff077224 */ /* 0x000fe200078e0006 */
[C---:B------:R-:W-:Y:S02]  /*5340*/  ISETP.LT.OR P4, PT, R4.reuse, R229, P4 ;  /* 0x000000e50400720c */ /* 0x040fe40002781670 */
[C---:B------:R-:W-:Y:S02]  /*5350*/  ISETP.LT.OR P2, PT, R4.reuse, R228, P2 ;  /* 0x000000e40400720c */ /* 0x040fe40001741670 */
[----:B------:R-:W-:Y:S01]  /*5360*/  ISETP.LT.OR P6, PT, R4, R227, P6 ;  /* 0x000000e30400720c */ /* 0x000fe200037c1670 */
[----:B------:R-:W-:Y:S01]  /*5370*/  IMAD.IADD R4, R234, 0x1, -R4 ;  /* 0x00000001ea047824 */ /* 0x000fe200078e0a04 */
[----:B------:R-:W-:-:S02]  /*5380*/  IABS R6, R8 ;  /* 0x0000000800067213 */ /* 0x000fc40000000000 */
        /* <DEDUP_REMOVED lines=15> */
[--C-:B------:R-:W-:Y:S02]  /*5480*/  IMAD.IADD R6, R232, 0x1, -R4.reuse ;  /* 0x00000001e8067824 */ /* 0x100fe400078e0a04 */
        /* <DEDUP_REMOVED lines=70> */
[----:B------:R-:W-:Y:S01]  /*58f0*/  IMAD.IADD R8, R231, 0x1, -R4 ;  /* 0x00000001e7087824 */ /* 0x000fe200078e0a04 */
[----:B------:R-:W-:Y:S01]  /*5900*/  FSEL R162, R12, -INF , !P0 ;  /* 0xff8000000ca27808 */ /* 0x000fe20004000000 */
[----:B------:R-:W-:Y:S01]  /*5910*/  FFMA.FTZ R15, R6, -UR19, R70 ;  /* 0x80000013060f7c23 */ /* 0x000fe20008010046 */
[----:B------:R-:W-:Y:S01]  /*5920*/  IMAD.IADD R6, R232, 0x1, -R5 ;  /* 0x00000001e8067824 */ /* 0x000fe200078e0a05 */
[----:B------:R-:W-:Y:S01]  /*5930*/  FSEL R173, R11, -INF , !P4 ;  /* 0xff8000000bad7808 */ /* 0x000fe20006000000 */
[----:B------:R-:W-:Y:S01]  /*5940*/  FFMA.FTZ R14, R7, -UR19, R75 ;  /* 0x80000013070e7c23 */ /* 0x000fe2000801004b */
[----:B------:R-:W-:Y:S01]  /*5950*/  ISETP.GE.AND P3, PT, R4, R238, PT ;  /* 0x000000ee0400720c */ /* 0x000fe20003f66270 */
[----:B------:R-:W-:Y:S01]  /*5960*/  IMAD.IADD R7, R234, 0x1, -R4 ;  /* 0x00000001ea077824 */ /* 0x000fe200078e0a04 */
[----:B------:R-:W-:-:S02]  /*5970*/  ISETP.GE.AND P1, PT, R4, R237, PT ;  /* 0x000000ed0400720c */ /* 0x000fc40003f26270 */
[C---:B------:R-:W-:Y:S02]  /*5980*/  ISETP.GE.AND P0, PT, R4.reuse, R236, PT ;  /* 0x000000ec0400720c */ /* 0x040fe40003f06270 */
[C---:B------:R-:W-:Y:S02]  /*5990*/  ISETP.GE.AND P4, PT, R4.reuse, R235, PT ;  /* 0x000000eb0400720c */ /* 0x040fe40003f86270 */
[----:B------:R-:W-:Y:S01]  /*59a0*/  I2FP.F32.S32 R9, R10 ;  /* 0x0000000a00097245 */ /* 0x000fe20000201400 */
[--C-:B------:R-:W-:Y:S01]  /*59b0*/  IMAD.IADD R10, R233, 0x1, -R5.reuse ;  /* 0x00000001e90a7824 */ /* 0x100fe200078e0a05 */
[C---:B------:R-:W-:Y:S02]  /*59c0*/  ISETP.LT.OR P3, PT, R4.reuse, R230, P3 ;  /* 0x000000e60400720c */ /* 0x040fe40001f61670 */
[C---:B------:R-:W-:Y:S01]  /*59d0*/  ISETP.LT.OR P1, PT, R4.reuse, R229, P1 ;  /* 0x000000e50400720c */ /* 0x040fe20000f21670 */
[----:B------:R-:W-:Y:S01]  /*59e0*/  FFMA.FTZ R13, R9, -UR19, R68 ;  /* 0x80000013090d7c23 */ /* 0x000fe20008010044 */
[C---:B------:R-:W-:Y:S01]  /*59f0*/  ISETP.LT.OR P0, PT, R4.reuse, R228, P0 ;  /* 0x000000e40400720c */ /* 0x040fe20000701670 */
[----:B------:R-:W-:Y:S01]  /*5a00*/  IMAD.IADD R9, R231, 0x1, -R5 ;  /* 0x00000001e7097824 */ /* 0x000fe200078e0a05 */
[----:B------:R-:W-:-:S02]  /*5a10*/  ISETP.LT.OR P4, PT, R4, R227, P4 ;  /* 0x000000e30400720c */ /* 0x000fc40002781670 */
[----:B------:R-:W-:Y:S02]  /*5a20*/  IABS R6, R6 ;  /* 0x0000000600067213 */ /* 0x000fe40000000000 */
[----:B------:R-:W-:Y:S02]  /*5a30*/  IABS R4, R8 ;  /* 0x0000000800047213 */ /* 0x000fe40000000000 */
[----:B------:R-:W-:Y:S01]  /*5a40*/  IABS R8, R7 ;  /* 0x0000000700087213 */ /* 0x000fe20000000000 */
[----:B------:R-:W-:Y:S01]  /*5a50*/  IMAD.MOV.U32 R11, RZ, RZ, R6 ;  /* 0x000000ffff0b7224 */ /* 0x000fe200078e0006 */
[----:B------:R-:W-:Y:S01]  /*5a60*/  IABS R7, R9 ;  /* 0x0000000900077213 */ /* 0x000fe20000000000 */
[----:B------:R-:W-:Y:S01]  /*5a70*/  IMAD.MOV.U32 R6, RZ, RZ, R4 ;  /* 0x000000ffff067224 */ /* 0x000fe200078e0004 */
[----:B------:R-:W-:Y:S02]  /*5a80*/  IABS R4, R10 ;  /* 0x0000000a00047213 */ /* 0x000fe40000000000 */
[----:B------:R-:W-:-:S02]  /*5a90*/  I2FP.F32.S32 R9, R11 ;  /* 0x0000000b00097245 */ /* 0x000fc40000201400 */
[----:B------:R-:W-:Y:S01]  /*5aa0*/  I2FP.F32.S32 R10, R6 ;  /* 0x00000006000a7245 */ /* 0x000fe20000201400 */
[----:B------:R-:W-:Y:S01]  /*5ab0*/  IMAD.MOV.U32 R6, RZ, RZ, R4 ;  /* 0x000000ffff067224 */ /* 0x000fe200078e0004 */
[----:B------:R-:W-:Y:S01]  /*5ac0*/  FSEL R174, R19, -INF , !P2 ;  /* 0xff80000013ae7808 */ /* 0x000fe20005000000 */
[----:B------:R-:W-:Y:S01]  /*5ad0*/  IMAD.MOV.U32 R4, RZ, RZ, R7 ;  /* 0x000000ffff047224 */ /* 0x000fe200078e0007 */
[----:B------:R-:W-:Y:S01]  /*5ae0*/  I2FP.F32.S32 R7, R8 ;  /* 0x0000000800077245 */ /* 0x000fe20000201400 */
[----:B------:R-:W-:Y:S01]  /*5af0*/  FFMA.FTZ R12, R10, -UR19, R108 ;  /* 0x800000130a0c7c23 */ /* 0x000fe2000801006c */
[----:B------:R-:W-:Y:S01]  /*5b00*/  I2FP.F32.S32 R8, R6 ;  /* 0x0000000600087245 */ /* 0x000fe20000201400 */
[----:B------:R-:W-:Y:S01]  /*5b10*/  FFMA.FTZ R10, R9, -UR19, R69 ;  /* 0x80000013090a7c23 */ /* 0x000fe20008010045 */
[----:B------:R-:W-:Y:S01]  /*5b20*/  I2FP.F32.S32 R6, R4 ;  /* 0x0000000400067245 */ /* 0x000fe20000201400 */
[----:B------:R-:W-:Y:S01]  /*5b30*/  VIADD R4, R3, 0x38 ;  /* 0x0000003803047836 */ /* 0x000fe20000000000 */
[----:B------:R-:W-:Y:S01]  /*5b40*/  ISETP.GE.AND P2, PT, R5, R238, PT ;  /* 0x000000ee0500720c */ /* 0x000fe20003f46270 */
[----:B------:R-:W-:Y:S01]  /*5b50*/  FFMA.FTZ R11, R7, -UR19, R110 ;  /* 0x80000013070b7c23 */ /* 0x000fe2000801006e */
[----:B------:R-:W-:Y:S01]  /*5b60*/  FSEL R106, R18, -INF , !P6 ;  /* 0xff800000126a7808 */ /* 0x000fe20007000000 */
[----:B------:R-:W-:Y:S01]  /*5b70*/  FFMA.FTZ R17, R6, -UR19, R109 ;  /* 0x8000001306117c23 */ /* 0x000fe2000801006d */
[----:B------:R-:W-:Y:S01]  /*5b80*/  FSEL R160, R14, -INF , !P5 ;  /* 0xff8000000ea07808 */ /* 0x000fe20006800000 */
[--C-:B------:R-:W-:Y:S01]  /*5b90*/  IMAD.IADD R6, R232, 0x1, -R4.reuse ;  /* 0x00000001e8067824 */ /* 0x100fe200078e0a04 */
[----:B------:R-:W-:Y:S01]  /*5ba0*/  FSEL R171, R13, -INF , !P3 ;  /* 0xff8000000dab7808 */ /* 0x000fe20005800000 */
[----:B------:R-:W-:Y:S01]  /*5bb0*/  IMAD.IADD R7, R234, 0x1, -R5 ;  /* 0x00000001ea077824 */ /* 0x000fe200078e0a05 */
[C---:B------:R-:W-:Y:S01]  /*5bc0*/  ISETP.GE.AND P6, PT, R5.reuse, R237, PT ;  /* 0x000000ed0500720c */ /* 0x040fe20003fc6270 */
[----:B------:R-:W-:Y:S01]  /*5bd0*/  FFMA.FTZ R16, R8, -UR19, R71 ;  /* 0x8000001308107c23 */ /* 0x000fe20008010047 */
[----:B------:R-:W-:Y:S01]  /*5be0*/  ISETP.GE.AND P5, PT, R5, R236, PT ;  /* 0x000000ec0500720c */ /* 0x000fe20003fa6270 */
[--C-:B------:R-:W-:Y:S01]  /*5bf0*/  IMAD.IADD R9, R231, 0x1, -R4.reuse ;  /* 0x00000001e7097824 */ /* 0x100fe200078e0a04 */
[C---:B------:R-:W-:Y:S01]  /*5c00*/  ISETP.GE.AND P3, PT, R5.reuse, R235, PT ;  /* 0x000000eb0500720c */ /* 0x040fe20003f66270 */
[----:B------:R-:W-:Y:S01]  /*5c10*/  IMAD.IADD R8, R234, 0x1, -R4 ;  /* 0x00000001ea087824 */ /* 0x000fe200078e0a04 */
[----:B------:R-:W-:Y:S01]  /*5c20*/  ISETP.LT.OR P2, PT, R5, R230, P2 ;  /* 0x000000e60500720c */ /* 0x000fe20001741670 */
[----:B------:R-:W-:Y:S01]  /*5c30*/  VIADD R3, R3, 0x39 ;  /* 0x0000003903037836 */ /* 0x000fe20000000000 */
[----:B------:R-:W-:-:S02]  /*5c40*/  ISETP.LT.OR P6, PT, R5, R229, P6 ;  /* 0x000000e50500720c */ /* 0x000fc400037c1670 */
[C---:B------:R-:W-:Y:S02]  /*5c50*/  ISETP.LT.OR P5, PT, R5.reuse, R228, P5 ;  /* 0x000000e40500720c */ /* 0x040fe40002fa1670 */
[----:B------:R-:W-:Y:S02]  /*5c60*/  ISETP.LT.OR P3, PT, R5, R227, P3 ;  /* 0x000000e30500720c */ /* 0x000fe40001f61670 */
[----:B------:R-:W-:Y:S01]  /*5c70*/  IABS R5, R6 ;  /* 0x0000000600057213 */ /* 0x000fe20000000000 */
[----:B------:R-:W-:Y:S01]  /*5c80*/  IMAD.IADD R6, R233, 0x1, -R4 ;  /* 0x00000001e9067824 */ /* 0x000fe200078e0a04 */
[----:B------:R-:W-:Y:S02]  /*5c90*/  FSEL R196, R15, -INF , !P1 ;  /* 0xff8000000fc47808 */ /* 0x000fe40004800000 */
[----:B------:R-:W-:Y:S02]  /*5ca0*/  FSEL R199, R12, -INF , !P0 ;  /* 0xff8000000cc77808 */ /* 0x000fe40004000000 */
[----:B------:R-:W-:-:S02]  /*5cb0*/  FSEL R201, R11, -INF , !P4 ;  /* 0xff8000000bc97808 */ /* 0x000fc40006000000 */
[----:B------:R-:W-:Y:S01]  /*5cc0*/  FSEL R170, R10, -INF , !P2 ;  /* 0xff8000000aaa7808 */ /* 0x000fe20005000000 */
[----:B------:R-:W-:Y:S01]  /*5cd0*/  IMAD.MOV.U32 R10, RZ, RZ, R5 ;  /* 0x000000ffff0a7224 */ /* 0x000fe200078e0005 */
[C---:B------:R-:W-:Y:S02]  /*5ce0*/  ISETP.GE.AND P1, PT, R4.reuse, R238, PT ;  /* 0x000000ee0400720c */ /* 0x040fe40003f26270 */
[C---:B------:R-:W-:Y:S02]  /*5cf0*/  ISETP.GE.AND P0, PT, R4.reuse, R237, PT ;  /* 0x000000ed0400720c */ /* 0x040fe40003f06270 */
[C---:B------:R-:W-:Y:S02]  /*5d00*/  ISETP.GE.AND P4, PT, R4.reuse, R236, PT ;  /* 0x000000ec0400720c */ /* 0x040fe40003f86270 */
[----:B------:R-:W-:Y:S02]  /*5d10*/  ISETP.GE.AND P2, PT, R4, R235, PT ;  /* 0x000000eb0400720c */ /* 0x000fe40003f46270 */
[----:B------:R-:W-:-:S02]  /*5d20*/  IABS R7, R7 ;  /* 0x0000000700077213 */ /* 0x000fc40000000000 */
[C---:B------:R-:W-:Y:S02]  /*5d30*/  ISETP.LT.OR P1, PT, R4.reuse, R230, P1 ;  /* 0x000000e60400720c */ /* 0x040fe40000f21670 */
[C---:B------:R-:W-:Y:S02]  /*5d40*/  ISETP.LT.OR P0, PT, R4.reuse, R229, P0 ;  /* 0x000000e50400720c */ /* 0x040fe40000701670 */
[C---:B------:R-:W-:Y:S02]  /*5d50*/  ISETP.LT.OR P4, PT, R4.reuse, R228, P4 ;  /* 0x000000e40400720c */ /* 0x040fe40002781670 */
[----:B------:R-:W-:Y:S02]  /*5d60*/  ISETP.LT.OR P2, PT, R4, R227, P2 ;  /* 0x000000e30400720c */ /* 0x000fe40001741670 */
[----:B------:R-:W-:Y:S02]  /*5d70*/  IABS R5, R6 ;  /* 0x0000000600057213 */ /* 0x000fe40000000000 */
[----:B------:R-:W-:-:S02]  /*5d80*/  IABS R4, R9 ;  /* 0x0000000900047213 */ /* 0x000fc40000000000 */
[----:B------:R-:W-:Y:S01]  /*5d90*/  IABS R6, R8 ;  /* 0x0000000800067213 */ /* 0x000fe20000000000 */
[----:B------:R-:W-:Y:S01]  /*5da0*/  IMAD.MOV.U32 R8, RZ, RZ, R7 ;  /* 0x000000ffff087224 */ /* 0x000fe200078e0007 */
[----:B------:R-:W-:Y:S01]  /*5db0*/  FSEL R204, R16, -INF , !P6 ;  /* 0xff80000010cc7808 */ /* 0x000fe20007000000 */
[----:B------:R-:W-:Y:S01]  /*5dc0*/  IMAD.MOV.U32 R7, RZ, RZ, R5 ;  /* 0x000000ffff077224 */ /* 0x000fe200078e0005 */
[----:B------:R-:W-:Y:S01]  /*5dd0*/  FSEL R194, R17, -INF , !P5 ;  /* 0xff80000011c27808 */ /* 0x000fe20006800000 */
[----:B------:R-:W-:Y:S01]  /*5de0*/  IMAD.MOV.U32 R5, RZ, RZ, R4 ;  /* 0x000000ffff057224 */ /* 0x000fe200078e0004 */
[----:B------:R-:W-:Y:S01]  /*5df0*/  ISETP.GE.AND P6, PT, R3, R238, PT ;  /* 0x000000ee0300720c */ /* 0x000fe20003fc6270 */
[----:B------:R-:W-:Y:S01]  /*5e00*/  IMAD.MOV.U32 R4, RZ, RZ, R6 ;  /* 0x000000ffff047224 */ /* 0x000fe200078e0006 */
[----:B------:R-:W-:Y:S02]  /*5e10*/  I2FP.F32.S32 R6, R8 ;  /* 0x0000000800067245 */ /* 0x000fe40000201400 */
[----:B------:R-:W-:-:S02]  /*5e20*/  I2FP.F32.S32 R8, R10 ;  /* 0x0000000a00087245 */ /* 0x000fc40000201400 */
[----:B------:R-:W-:Y:S01]  /*5e30*/  I2FP.F32.S32 R4, R4 ;  /* 0x0000000400047245 */ /* 0x000fe20000201400 */
[----:B------:R-:W-:Y:S01]  /*5e40*/  FFMA.FTZ R9, R6, -UR19, R111 ;  /* 0x8000001306097c23 */ /* 0x000fe2000801006f */
[----:B------:R-:W-:Y:S01]  /*5e50*/  I2FP.F32.S32 R7, R7 ;  /* 0x0000000700077245 */ /* 0x000fe20000201400 */
[----:B------:R-:W-:Y:S01]  /*5e60*/  FFMA.FTZ R6, R8, -UR19, R96 ;  /* 0x8000001308067c23 */ /* 0x000fe20008010060 */
[----:B------:R-:W-:Y:S01]  /*5e70*/  I2FP.F32.S32 R5, R5 ;  /* 0x0000000500057245 */ /* 0x000fe20000201400 */
[----:B------:R-:W-:Y:S01]  /*5e80*/  FFMA.FTZ R8, R4, -UR19, R114 ;  /* 0x8000001304087c23 */ /* 0x000fe20008010072 */
[--C-:B------:R-:W-:Y:S02]  /*5e90*/  IMAD.IADD R4, R233, 0x1, -R3.reuse ;  /* 0x00000001e9047824 */ /* 0x100fe400078e0a03 */
[----:B------:R-:W-:Y:S01]  /*5ea0*/  FFMA.FTZ R11, R7, -UR19, R98 ;  /* 0x80000013070b7c23 */ /* 0x000fe20008010062 */
[----:B------:R-:W-:Y:S01]  /*5eb0*/  FSEL R198, R9, -INF , !P3 ;  /* 0xff80000009c67808 */ /* 0x000fe20005800000 */
[----:B------:R-:W-:Y:S01]  /*5ec0*/  FFMA.FTZ R10, R5, -UR19, R112 ;  /* 0x80000013050a7c23 */ /* 0x000fe20008010070 */
[----:B------:R-:W-:Y:S01]  /*5ed0*/  FSEL R163, R6, -INF , !P1 ;  /* 0xff80000006a37808 */ /* 0x000fe20004800000 */
[--C-:B------:R-:W-:Y:S01]  /*5ee0*/  IMAD.IADD R5, R232, 0x1, -R3.reuse ;  /* 0x00000001e8057824 */ /* 0x100fe200078e0a03 */
[----:B------:R-:W-:Y:S01]  /*5ef0*/  ISETP.GE.AND P5, PT, R3, R237, PT ;  /* 0x000000ed0300720c */ /* 0x000fe20003fa6270 */
[--C-:B------:R-:W-:Y:S01]  /*5f00*/  IMAD.IADD R7, R231, 0x1, -R3.reuse ;  /* 0x00000001e7077824 */ /* 0x100fe200078e0a03 */
[C---:B------:R-:W-:Y:S01]  /*5f10*/  ISETP.GE.AND P3, PT, R3.reuse, R236, PT ;  /* 0x000000ec0300720c */ /* 0x040fe20003f66270 */
[----:B------:R-:W-:Y:S01]  /*5f20*/  IMAD.IADD R6, R234, 0x1, -R3 ;  /* 0x00000001ea067824 */ /* 0x000fe200078e0a03 */
[----:B------:R-:W-:-:S02]  /*5f30*/  ISETP.GE.AND P1, PT, R3, R235, PT ;  /* 0x000000eb0300720c */ /* 0x000fc40003f26270 */
[C---:B------:R-:W-:Y:S02]  /*5f40*/  ISETP.LT.OR P6, PT, R3.reuse, R230, P6 ;  /* 0x000000e60300720c */ /* 0x040fe400037c1670 */
[C---:B------:R-:W-:Y:S02]  /*5f50*/  ISETP.LT.OR P5, PT, R3.reuse, R229, P5 ;  /* 0x000000e50300720c */ /* 0x040fe40002fa1670 */
[C---:B------:R-:W-:Y:S02]  /*5f60*/  ISETP.LT.OR P3, PT, R3.reuse, R228, P3 ;  /* 0x000000e40300720c */ /* 0x040fe40001f61670 */
[----:B------:R-:W-:Y:S02]  /*5f70*/  ISETP.LT.OR P1, PT, R3, R227, P1 ;  /* 0x000000e30300720c */ /* 0x000fe40000f21670 */
[----:B------:R-:W-:Y:S02]  /*5f80*/  IABS R4, R4 ;  /* 0x0000000400047213 */ /* 0x000fe40000000000 */
[----:B------:R-:W-:-:S02]  /*5f90*/  IABS R9, R5 ;  /* 0x0000000500097213 */ /* 0x000fc40000000000 */
[----:B------:R-:W-:Y:S02]  /*5fa0*/  IABS R3, R7 ;  /* 0x0000000700037213 */ /* 0x000fe40000000000 */
[----:B------:R-:W-:Y:S01]  /*5fb0*/  IABS R5, R6 ;  /* 0x0000000600057213 */ /* 0x000fe20000000000 */
[----:B------:R-:W-:Y:S01]  /*5fc0*/  IMAD.MOV.U32 R6, RZ, RZ, R4 ;  /* 0x000000ffff067224 */ /* 0x000fe200078e0004 */
[----:B------:R-:W-:Y:S01]  /*5fd0*/  FSEL R202, R11, -INF , !P0 ;  /* 0xff8000000bca7808 */ /* 0x000fe20004000000 */
[----:B------:R-:W-:Y:S01]  /*5fe0*/  IMAD.MOV.U32 R4, RZ, RZ, R3 ;  /* 0x000000ffff047224 */ /* 0x000fe200078e0003 */
[----:B------:R-:W-:Y:S01]  /*5ff0*/  PLOP3.LUT P0, PT, PT, PT, UP0, 0x80, 0x0 ;  /* 0x000000000000781c */ /* 0x000fe20003f0f008 */
[----:B------:R-:W-:Y:S01]  /*6000*/  IMAD.MOV.U32 R7, RZ, RZ, R9 ;  /* 0x000000ffff077224 */ /* 0x000fe200078e0009 */
[----:B------:R-:W-:Y:S01]  /*6010*/  FSEL R192, R10, -INF , !P4 ;  /* 0xff8000000ac07808 */ /* 0x000fe20006000000 */
[----:B------:R-:W-:Y:S01]  /*6020*/  IMAD.MOV.U32 R3, RZ, RZ, R5 ;  /* 0x000000ffff037224 */ /* 0x000fe200078e0005 */
[----:B------:R-:W-:-:S02]  /*6030*/  I2FP.F32.S32 R5, R6 ;  /* 0x0000000600057245 */ /* 0x000fc40000201400 */
[----:B------:R-:W-:Y:S02]  /*6040*/  I2FP.F32.S32 R7, R7 ;  /* 0x0000000700077245 */ /* 0x000fe40000201400 */
[----:B------:R-:W-:Y:S01]  /*6050*/  I2FP.F32.S32 R4, R4 ;  /* 0x0000000400047245 */ /* 0x000fe20000201400 */
[----:B------:R-:W-:Y:S01]  /*6060*/  FFMA.FTZ R5, R5, -UR19, R99 ;  /* 0x8000001305057c23 */ /* 0x000fe20008010063 */
[----:B------:R-:W-:Y:S01]  /*6070*/  I2FP.F32.S32 R3, R3 ;  /* 0x0000000300037245 */ /* 0x000fe20000201400 */
[----:B------:R-:W-:Y:S01]  /*6080*/  FFMA.FTZ R6, R7, -UR19, R97 ;  /* 0x8000001307067c23 */ /* 0x000fe20008010061 */
[----:B------:R-:W-:Y:S01]  /*6090*/  FSEL R195, R8, -INF , !P2 ;  /* 0xff80000008c37808 */ /* 0x000fe20005000000 */
[----:B------:R-:W-:Y:S01]  /*60a0*/  FFMA.FTZ R4, R4, -UR19, R113 ;  /* 0x8000001304047c23 */ /* 0x000fe20008010071 */
[----:B------:R-:W-:Y:S01]  /*60b0*/  FSEL R203, R5, -INF , !P5 ;  /* 0xff80000005cb7808 */ /* 0x000fe20006800000 */
[----:B------:R-:W-:Y:S01]  /*60c0*/  FFMA.FTZ R3, R3, -UR19, R115 ;  /* 0x8000001303037c23 */ /* 0x000fe20008010073 */
[----:B------:R-:W-:-:S02]  /*60d0*/  FSEL R168, R6, -INF , !P6 ;  /* 0xff80000006a87808 */ /* 0x000fc40007000000 */
        /* <DEDUP_REMOVED lines=67> */
.L_x_284:
[----:B------:R-:W-:Y:S05]  /*6510*/  BSYNC B0 ;  /* 0x0000000000007941 */ /* 0x000fea0003800000 */
.L_x_283:
[----:B------:R-:W0:Y:S02]  /*6520*/  LDGDEPBAR ;  /* 0x00000000000079af */ /* 0x000e240000000000 */
.L_x_282:
        /* <DEDUP_REMOVED lines=52> */
[----:B---3--:R-:W-:Y:S02]  /*6870*/  FMNMX.FTZ R103, R103, R4, !PT ;  /* 0x0000000467677209 */ /* 0x008fe40007810000 */
[----:B------:R-:W-:Y:S02]  /*6880*/  FMNMX.FTZ R4, R58, R55, !PT ;  /* 0x000000373a047209 */ /* 0x000fe40007810000 */
[----:B------:R-:W-:Y:S01]  /*6890*/  FMNMX.FTZ R3, R197, R3, !PT ;  /* 0x00000003c5037209 */ /* 0x000fe20007810000 */
[----:B-12---:R-:W1:Y:S01]  /*68a0*/  SHFL.BFLY PT, R6, R103, 0x1, 0x1f ;  /* 0x0c201f0067067f89 */ /* 0x006e6200000e0000 */
[----:B------:R-:W-:-:S03]  /*68b0*/  FMNMX.FTZ R4, R57, R4, !PT ;  /* 0x0000000439047209 */ /* 0x000fc60007810000 */
[----:B------:R-:W2:Y:S01]  /*68c0*/  SHFL.BFLY PT, R102, R3, 0x2, 0x1f ;  /* 0x0c401f0003667f89 */ /* 0x000ea200000e0000 */
[----:B------:R-:W-:-:S04]  /*68d0*/  FMNMX.FTZ R4, R54, R4, !PT ;  /* 0x0000000436047209 */ /* 0x000fc80007810000 */
[----:B------:R-:W-:-:S04]  /*68e0*/  FMNMX.FTZ R4, R143, R4, !PT ;  /* 0x000000048f047209 */ /* 0x000fc80007810000 */
[----:B------:R-:W-:Y:S02]  /*68f0*/  FMNMX.FTZ R4, R142, R4, !PT ;  /* 0x000000048e047209 */ /* 0x000fe40007810000 */
[----:B----4-:R-:W-:Y:S02]  /*6900*/  FMNMX.FTZ R105, R105, R5, !PT ;  /* 0x0000000569697209 */ /* 0x010fe40007810000 */
        /* <DEDUP_REMOVED lines=36> */
[----:B--2---:R-:W-:Y:S02]  /*6b50*/  FFMA.FTZ R2, R48, UR22, -R3 ;  /* 0x0000001630027c23 */ /* 0x004fe40008010803 */
[----:B------:R-:W-:Y:S05]  /*6b60*/  LDSM.16.MT88.4 R48, [R222+0xb000] ;  /* 0x00b00000de30783b */ /* 0x000fea0000004200 */
        /* <DEDUP_REMOVED lines=17> */
[----:B---3--:R-:W-:Y:S02]  /*6c80*/  FFMA.FTZ R5, R20, UR22, -R13 ;  /* 0x0000001614057c23 */ /* 0x008fe4000801080d */
[----:B------:R-:W3:Y:S02]  /*6c90*/  LDSM.16.MT88.4 R20, [R222+0x9000] ;  /* 0x00900000de14783b */ /* 0x000ee40000004200 */
[----:B------:R-:W-:Y:S01]  /*6ca0*/  FSEL R0, R0, RZ, P1 ;  /* 0x000000ff00007208 */ /* 0x000fe20000800000 */
[----:B------:R4:W5:Y:S01]  /*6cb0*/  MUFU.EX2 R183, R5 ;  /* 0x0000000500b77308 */ /* 0x0009620000000800 */
[----:B-1----:R-:W-:Y:S01]  /*6cc0*/  FFMA.FTZ R2, R44, UR22, -R3 ;  /* 0x000000162c027c23 */ /* 0x002fe20008010803 */
[----:B--2---:R-:W-:-:S06]  /*6cd0*/  F2FP.F16.F32.PACK_AB R10, R215, R212 ;  /* 0x000000d4d70a723e */ /* 0x004fcc00000000ff */
[----:B------:R1:W-:Y:S01]  /*6ce0*/  MUFU.EX2 R211, R2 ;  /* 0x0000000200d37308 */ /* 0x0003e20000000800 */
[----:B----4-:R-:W-:Y:S01]  /*6cf0*/  FFMA.FTZ R5, R39, UR22, -R12 ;  /* 0x0000001627057c23 */ /* 0x010fe2000801080c */
[----:B-----5:R-:W-:Y:S01]  /*6d00*/  F2FP.F16.F32.PACK_AB R6, R183, R188 ;  /* 0x000000bcb706723e */ /* 0x020fe200000000ff */
[----:B------:R-:W2:Y:S05]  /*6d10*/  LDSM.16.MT88.4 R36, [R222+0xa000] ;  /* 0x00a00000de24783b */ /* 0x000eaa0000004200 */
[----:B------:R-:W4:Y:S01]  /*6d20*/  MUFU.EX2 R181, R5 ;  /* 0x0000000500b57308 */ /* 0x000f220000000800 */
[----:B-1----:R-:W-:-:S07]  /*6d30*/  FFMA.FTZ R2, R30, UR22, -R3 ;  /* 0x000000161e027c23 */ /* 0x002fce0008010803 */
[----:B------:R1:W-:Y:S01]  /*6d40*/  MUFU.EX2 R206, R2 ;  /* 0x0000000200ce7308 */ /* 0x0003e20000000800 */
[----:B----4-:R-:W-:-:S07]  /*6d50*/  F2FP.F16.F32.PACK_AB R5, R15, R181 ;  /* 0x000000b50f05723e */ /* 0x010fce00000000ff */
[----:B---3--:R-:W-:Y:S01]  /*6d60*/  HMMA.16816.F32 R120, R4, R20, RZ ;  /* 0x000000140478723c */ /* 0x008fe200000018ff */
[----:B-1----:R-:W-:-:S05]  /*6d70*/  FFMA.FTZ R2, R58, UR22, -R0 ;  /* 0x000000163a027c23 */ /* 0x002fca0008010800 */
[C---:B------:R-:W-:Y:S01]  /*6d80*/  HMMA.16816.F32 R88, R4.reuse, R22, RZ ;  /* 0x000000160458723c */ /* 0x040fe200000018ff */
[----:B------:R1:W-:Y:S05]  /*6d90*/  MUFU.EX2 R207, R2 ;  /* 0x0000000200cf7308 */ /* 0x0003ea0000000800 */
[C---:B------:R-:W-:Y:S06]  /*6da0*/  HMMA.16816.F32 R124, R4.reuse, R16, RZ ;  /* 0x00000010047c723c */ /* 0x040fec00000018ff */
[C---:B------:R-:W-:Y:S06]  /*6db0*/  HMMA.16816.F32 R92, R4.reuse, R18, RZ ;  /* 0x00000012045c723c */ /* 0x040fec00000018ff */
[----:B------:R-:W-:Y:S01]  /*6dc0*/  HMMA.16816.F32 R116, R4, R24, RZ ;  /* 0x000000180474723c */ /* 0x000fe200000018ff */
[----:B-1----:R-:W-:-:S04]  /*6dd0*/  FFMA.FTZ R2, R55, UR22, -R0 ;  /* 0x0000001637027c23 */ /* 0x002fc80008010800 */
[----:B------:R1:W3:Y:S01]  /*6de0*/  MUFU.EX2 R251, R2 ;  /* 0x0000000200fb7308 */ /* 0x0002e20000000800 */
[C---:B------:R-:W-:Y:S06]  /*6df0*/  HMMA.16816.F32 R84, R4.reuse, R26, RZ ;  /* 0x0000001a0454723c */ /* 0x040fec00000018ff */
[C---:B--2---:R-:W-:Y:S06]  /*6e00*/  HMMA.16816.F32 R80, R4.reuse, R38, RZ ;  /* 0x000000260450723c */ /* 0x044fec00000018ff */
[----:B------:R-:W-:Y:S01]  /*6e10*/  HMMA.16816.F32 R76, R4, R42, RZ ;  /* 0x0000002a044c723c */ /* 0x000fe200000018ff */
[----:B-1----:R-:W-:Y:S01]  /*6e20*/  FFMA.FTZ R2, R57, UR22, -R0 ;  /* 0x0000001639027c23 */ /* 0x002fe20008010800 */
[----:B---3--:R-:W-:-:S04]  /*6e30*/  F2FP.F16.F32.PACK_AB R9, R251, R207 ;  /* 0x000000cffb09723e */ /* 0x008fc800000000ff */
[C---:B------:R-:W-:Y:S01]  /*6e40*/  HMMA.16816.F32 R72, R4.reuse, R50, RZ ;  /* 0x000000320448723c */ /* 0x040fe200000018ff */
[----:B------:R1:W-:Y:S05]  /*6e50*/  MUFU.EX2 R252, R2 ;  /* 0x0000000200fc7308 */ /* 0x0003ea0000000800 */
[C---:B------:R-:W-:Y:S06]  /*6e60*/  HMMA.16816.F32 R112, R4.reuse, R36, RZ ;  /* 0x000000240470723c */ /* 0x040fec00000018ff */
[C---:B------:R-:W-:Y:S06]  /*6e70*/  HMMA.16816.F32 R108, R4.reuse, R40, RZ ;  /* 0x00000028046c723c */ /* 0x040fec00000018ff */
[----:B------:R-:W-:Y:S01]  /*6e80*/  HMMA.16816.F32 R96, R4, R48, RZ ;  /* 0x000000300460723c */ /* 0x000fe200000018ff */
[----:B-1----:R-:W-:-:S04]  /*6e90*/  FFMA.FTZ R2, R54, UR22, -R0 ;  /* 0x0000001636027c23 */ /* 0x002fc80008010800 */
[----:B------:R1:W2:Y:S02]  /*6ea0*/  MUFU.EX2 R216, R2 ;  /* 0x0000000200d87308 */ /* 0x0002a40000000800 */
[----:B-1----:R-:W-:Y:S01]  /*6eb0*/  FFMA.FTZ R2, R31, UR22, -R3 ;  /* 0x000000161f027c23 */ /* 0x002fe20008010803 */
[----:B--2---:R-:W-:-:S05]  /*6ec0*/  F2FP.F16.F32.PACK_AB R11, R216, R252 ;  /* 0x000000fcd80b723e */ /* 0x004fca00000000ff */
[----:B------:R1:W-:Y:S02]  /*6ed0*/  MUFU.EX2 R182, R2 ;  /* 0x0000000200b67308 */ /* 0x0003e40000000800 */
[C---:B------:R-:W-:Y:S06]  /*6ee0*/  HMMA.16816.F32 R64, R8.reuse, R20, RZ ;  /* 0x000000140840723c */ /* 0x040fec00000018ff */
[C---:B------:R-:W-:Y:S01]  /*6ef0*/  HMMA.16816.F32 R132, R8.reuse, R22, RZ ;  /* 0x000000160884723c */ /* 0x040fe200000018ff */
[----:B------:R-:W-:Y:S05]  /*6f00*/  LDSM.16.MT88.4 R20, [R222+0x9400] ;  /* 0x00940000de14783b */ /* 0x000fea0000004200 */
[----:B------:R-:W-:Y:S01]  /*6f10*/  HMMA.16816.F32 R68, R8, R16, RZ ;  /* 0x000000100844723c */ /* 0x000fe200000018ff */
[----:B-1----:R-:W-:-:S02]  /*6f20*/  FFMA.FTZ R2, R28, UR22, -R3 ;  /* 0x000000161c027c23 */ /* 0x002fc40008010803 */
[----:B------:R-:W-:Y:S02]  /*6f30*/  LDSM.16.MT88.4 R28, [R220+0x9400] ;  /* 0x00940000dc1c783b */ /* 0x000fe40000004200 */
[----:B------:R1:W-:Y:S01]  /*6f40*/  MUFU.EX2 R166, R2 ;  /* 0x0000000200a67308 */ /* 0x0003e20000000800 */
[C---:B------:R-:W-:Y:S01]  /*6f50*/  HMMA.16816.F32 R128, R8.reuse, R18, RZ ;  /* 0x000000120880723c */ /* 0x040fe200000018ff */
[----:B------:R-:W-:Y:S05]  /*6f60*/  LDSM.16.MT88.4 R16, [R220+0xa400] ;  /* 0x00a40000dc10783b */ /* 0x000fea0000004200 */
[C---:B------:R-:W-:Y:S06]  /*6f70*/  HMMA.16816.F32 R60, R8.reuse, R24, RZ ;  /* 0x00000018083c723c */ /* 0x040fec00000018ff */
[----:B------:R-:W-:Y:S01]  /*6f80*/  HMMA.16816.F32 R136, R8, R26, RZ ;  /* 0x0000001a0888723c */ /* 0x000fe200000018ff */
[----:B------:R-:W-:Y:S01]  /*6f90*/  LDSM.16.MT88.4 R24, [R222+0xa400] ;  /* 0x00a40000de18783b */ /* 0x000fe20000004200 */
[----:B-1----:R-:W-:-:S04]  /*6fa0*/  FFMA.FTZ R2, R53, UR22, -R13 ;  /* 0x0000001635027c23 */ /* 0x002fc8000801080d */
[C---:B------:R-:W-:Y:S01]  /*6fb0*/  HMMA.16816.F32 R144, R8.reuse, R38, RZ ;  /* 0x000000260890723c */ /* 0x040fe200000018ff */
[----:B------:R1:W-:Y:S05]  /*6fc0*/  MUFU.EX2 R167, R2 ;  /* 0x0000000200a77308 */ /* 0x0003ea0000000800 */
[C---:B------:R-:W-:Y:S06]  /*6fd0*/  HMMA.16816.F32 R148, R8.reuse, R42, RZ ;  /* 0x0000002a0894723c */ /* 0x040fec00000018ff */
[----:B------:R-:W-:Y:S01]  /*6fe0*/  HMMA.16816.F32 R152, R8, R50, RZ ;  /* 0x000000320898723c */ /* 0x000fe200000018ff */
[----:B-1----:R-:W-:-:S04]  /*6ff0*/  FFMA.FTZ R2, R34, UR22, -R13 ;  /* 0x0000001622027c23 */ /* 0x002fc8000801080d */
        /* <DEDUP_REMOVED lines=8> */
[C---:B------:R-:W-:Y:S04]  /*7080*/  HMMA.16816.F32 R56, R8.reuse, R36, RZ ;  /* 0x000000240838723c */ /* 0x040fe800000018ff */
[----:B------:R1:W-:Y:S02]  /*7090*/  MUFU.EX2 R247, R2 ;  /* 0x0000000200f77308 */ /* 0x0003e40000000800 */
[----:B------:R-:W-:Y:S01]  /*70a0*/  HMMA.16816.F32 R36, R8, R48, RZ ;  /* 0x000000300824723c */ /* 0x000fe200000018ff */
[----:B------:R-:W-:Y:S01]  /*70b0*/  LDSM.16.MT88.4 R48, [R220+0x9800] ;  /* 0x00980000dc30783b */ /* 0x000fe20000004200 */
[----:B-1----:R-:W-:-:S04]  /*70c0*/  FFMA.FTZ R2, R52, UR22, -R12 ;  /* 0x0000001634027c23 */ /* 0x002fc8000801080c */
[----:B------:R-:W-:Y:S01]  /*70d0*/  HMMA.16816.F32 R52, R8, R40, RZ ;  /* 0x000000280834723c */ /* 0x000fe200000018ff */
[----:B------:R-:W-:Y:S01]  /*70e0*/  LDSM.16.MT88.4 R40, [R222+0x9800] ;  /* 0x00980000de28783b */ /* 0x000fe20000004200 */
[----:B------:R1:W2:Y:S05]  /*70f0*/  MUFU.EX2 R250, R2 ;  /* 0x0000000200fa7308 */ /* 0x0002aa0000000800 */
[----:B------:R-:W-:Y:S02]  /*7100*/  F2FP.F16.F32.PACK_AB R8, R206, R211 ;  /* 0x000000d3ce08723e */ /* 0x000fe400000000ff */
[----:B------:R-:W-:Y:S01]  /*7110*/  F2FP.F16.F32.PACK_AB R10, R166, R182 ;  /* 0x000000b6a60a723e */ /* 0x000fe200000000ff */
[--C-:B-1----:R-:W-:Y:S01]  /*7120*/  FFMA.FTZ R2, R35, UR22, -R12.reuse ;  /* 0x0000001623027c23 */ /* 0x102fe2000801080c */
[----:B--2---:R-:W-:Y:S01]  /*7130*/  F2FP.F16.F32.PACK_AB R5, R250, R247 ;  /* 0x000000f7fa05723e */ /* 0x004fe200000000ff */
[----:B------:R-:W1:Y:S02]  /*7140*/  LDSM.16.MT88.4 R32, [R220+0xb400] ;  /* 0x00b40000dc20783b */ /* 0x000e640000004200 */
[----:B------:R2:W-:Y:S02]  /*7150*/  MUFU.EX2 R249, R2 ;  /* 0x0000000200f97308 */ /* 0x0005e40000000800 */
[----:B--2---:R-:W-:-:S02]  /*7160*/  FFMA.FTZ R2, R46, UR22, -R12 ;  /* 0x000000162e027c23 */ /* 0x004fc4000801080c */
[----:B------:R-:W2:Y:S04]  /*7170*/  LDSM.16.MT88.4 R44, [R222+0xb400] ;  /* 0x00b40000de2c783b */ /* 0x000ea80000004200 */
[----:B------:R3:W4:Y:S02]  /*7180*/  MUFU.EX2 R248, R2 ;  /* 0x0000000200f87308 */ /* 0x0007240000000800 */
[----:B---3--:R-:W-:Y:S01]  /*7190*/  FFMA.FTZ R2, R143, UR22, -R0 ;  /* 0x000000168f027c23 */ /* 0x008fe20008010800 */
[----:B----4-:R-:W-:-:S05]  /*71a0*/  F2FP.F16.F32.PACK_AB R7, R248, R249 ;  /* 0x000000f9f807723e */ /* 0x010fca00000000ff */
[----:B------:R3:W-:Y:S02]  /*71b0*/  MUFU.EX2 R245, R2 ;  /* 0x0000000200f57308 */ /* 0x0007e40000000800 */
[C---:B-1----:R-:W-:Y:S06]  /*71c0*/  HMMA.16816.F32 R108, R4.reuse, R32, R108 ;  /* 0x00000020046c723c */ /* 0x042fec000000186c */
[C---:B------:R-:W-:Y:S06]  /*71d0*/  HMMA.16816.F32 R124, R4.reuse, R28, R124 ;  /* 0x0000001c047c723c */ /* 0x040fec000000187c */
[----:B------:R-:W-:Y:S01]  /*71e0*/  HMMA.16816.F32 R116, R4, R16, R116 ;  /* 0x000000100474723c */ /* 0x000fe20000001874 */
[----:B---3--:R-:W-:-:S04]  /*71f0*/  FFMA.FTZ R2, R142, UR22, -R0 ;  /* 0x000000168e027c23 */ /* 0x008fc80008010800 */
[----:B------:R1:W3:Y:S01]  /*7200*/  MUFU.EX2 R246, R2 ;  /* 0x0000000200f67308 */ /* 0x0002e20000000800 */
[C---:B--2---:R-:W-:Y:S06]  /*7210*/  HMMA.16816.F32 R96, R4.reuse, R44, R96 ;  /* 0x0000002c0460723c */ /* 0x044fec0000001860 */
[C---:B------:R-:W-:Y:S06]  /*7220*/  HMMA.16816.F32 R120, R4.reuse, R20, R120 ;  /* 0x000000140478723c */ /* 0x040fec0000001878 */
[----:B------:R-:W-:Y:S01]  /*7230*/  HMMA.16816.F32 R156, R4, R24, R112 ;  /* 0x00000018049c723c */ /* 0x000fe20000001870 */
[----:B-1----:R-:W-:Y:S01]  /*7240*/  FFMA.FTZ R2, R141, UR22, -R0 ;  /* 0x000000168d027c23 */ /* 0x002fe20008010800 */
[----:B---3--:R-:W-:-:S04]  /*7250*/  F2FP.F16.F32.PACK_AB R9, R246, R245 ;  /* 0x000000f5f609723e */ /* 0x008fc800000000ff */
[----:B------:R-:W-:Y:S01]  /*7260*/  HMMA.16816.F32 R92, R4, R30, R92 ;  /* 0x0000001e045c723c */ /* 0x000fe2000000185c */
[----:B------:R1:W-:Y:S02]  /*7270*/  MUFU.EX2 R244, R2 ;  /* 0x0000000200f47308 */ /* 0x0003e40000000800 */
[----:B-1----:R-:W-:-:S03]  /*7280*/  FFMA.FTZ R2, R140, UR22, -R0 ;  /* 0x000000168c027c23 */ /* 0x002fc60008010800 */
[C---:B------:R-:W-:Y:S03]  /*7290*/  HMMA.16816.F32 R140, R4.reuse, R22, R88 ;  /* 0x00000016048c723c */ /* 0x040fe60000001858 */
[----:B------:R1:W2:Y:S03]  /*72a0*/  MUFU.EX2 R243, R2 ;  /* 0x0000000200f37308 */ /* 0x0002a60000000800 */
        /* <DEDUP_REMOVED lines=11> */
[----:B------:R1:W-:Y:S05]  /*7360*/  MUFU.EX2 R241, R2 ;  /* 0x0000000200f17308 */ /* 0x0003ea0000000800 */
[C---:B------:R-:W-:Y:S01]  /*7370*/  HMMA.16816.F32 R60, R8.reuse, R30, R128 ;  /* 0x0000001e083c723c */ /* 0x040fe20000001880 */
[----:B------:R-:W-:Y:S05]  /*7380*/  LDSM.16.MT88.4 R28, [R222+0xa800] ;  /* 0x00a80000de1c783b */ /* 0x000fea0000004200 */
[----:B------:R-:W-:Y:S01]  /*7390*/  HMMA.16816.F32 R184, R8, R32, R52 ;  /* 0x0000002008b8723c */ /* 0x000fe20000001834 */
[----:B------:R-:W-:Y:S01]  /*73a0*/  IMAD.MOV.U32 R130, RZ, RZ, R214 ;  /* 0x000000ffff827224 */ /* 0x000fe200078e00d6 */
[----:B------:R-:W-:-:S04]  /*73b0*/  MOV R131, R213 ;  /* 0x000000d500837202 */ /* 0x000fc80000000f00 */
[C---:B------:R-:W-:Y:S01]  /*73c0*/  HMMA.16816.F32 R52, R8.reuse, R18, R136 ;  /* 0x000000120834723c */ /* 0x040fe20000001888 */
[----:B-1----:R-:W-:Y:S01]  /*73d0*/  FFMA.FTZ R2, R161, UR22, -R13 ;  /* 0x00000016a1027c23 */ /* 0x002fe2000801080d */
[----:B------:R-:W-:Y:S01]  /*73e0*/  MOV R161, R167 ;  /* 0x000000a700a17202 */ /* 0x000fe20000000f00 */
[----:B------:R-:W-:Y:S02]  /*73f0*/  LDSM.16.MT88.4 R16, [R220+0xb800] ;  /* 0x00b80000dc10783b */ /* 0x000fe40000004200 */
[----:B------:R1:W2:Y:S01]  /*7400*/  MUFU.EX2 R240, R2 ;  /* 0x0000000200f07308 */ /* 0x0002a20000000800 */
[----:B------:R-:W-:Y:S01]  /*7410*/  HMMA.16816.F32 R32, R8, R34, R148 ;  /* 0x000000220820723c */ /* 0x000fe20000001894 */
[----:B------:R-:W-:Y:S01]  /*7420*/  MOV R138, R212 ;  /* 0x000000d4008a7202 */ /* 0x000fe20000000f00 */
[----:B------:R-:W-:Y:S01]  /*7430*/  IMAD.MOV.U32 R139, RZ, RZ, R181 ;  /* 0x000000ffff8b7224 */ /* 0x000fe200078e00b5 */
[----:B------:R-:W-:-:S04]  /*7440*/  MOV R136, R131 ;  /* 0x0000008300887202 */ /* 0x000fc80000000f00 */
[----:B------:R-:W-:Y:S01]  /*7450*/  IMAD.MOV.U32 R151, RZ, RZ, R211 ;  /* 0x000000ffff977224 */ /* 0x000fe200078e00d3 */
[----:B------:R-:W-:Y:S02]  /*7460*/  MOV R150, R210 ;  /* 0x000000d200967202 */ /* 0x000fe40000000f00 */
[----:B------:R-:W-:Y:S02]  /*7470*/  MOV R148, R182 ;  /* 0x000000b600947202 */ /* 0x000fe40000000f00 */
[----:B------:R-:W-:Y:S01]  /*7480*/  MOV R149, R178 ;  /* 0x000000b200957202 */ /* 0x000fe20000000f00 */
[----:B-1----:R-:W-:Y:S01]  /*7490*/  FFMA.FTZ R2, R107, UR22, -R13 ;  /* 0x000000166b027c23 */ /* 0x002fe2000801080d */
[----:B------:R-:W-:Y:S01]  /*74a0*/  IMAD.MOV.U32 R107, RZ, RZ, R166 ;  /* 0x000000ffff6b7224 */ /* 0x000fe200078e00a6 */
[----:B--2---:R-:W-:Y:S01]  /*74b0*/  F2FP.F16.F32.PACK_AB R4, R240, R241 ;  /* 0x000000f1f004723e */ /* 0x004fe200000000ff */
[C---:B------:R-:W-:Y:S01]  /*74c0*/  HMMA.16816.F32 R164, R8.reuse, R24, R56 ;  /* 0x0000001808a4723c */ /* 0x040fe20000001838 */
[----:B------:R1:W-:Y:S05]  /*74d0*/  MUFU.EX2 R239, R2 ;  /* 0x0000000200ef7308 */ /* 0x0003ea0000000800 */
[C---:B------:R-:W-:Y:S01]  /*74e0*/  HMMA.16816.F32 R56, R8.reuse, R22, R132 ;  /* 0x000000160838723c */ /* 0x040fe20000001884 */
[----:B------:R-:W-:Y:S05]  /*74f0*/  LDSM.16.MT88.4 R20, [R222+0xb800] ;  /* 0x00b80000de14783b */ /* 0x000fea0000004200 */
[----:B------:R-:W-:Y:S01]  /*7500*/  HMMA.16816.F32 R24, R8, R26, R144 ;  /* 0x0000001a0818723c */ /* 0x000fe20000001890 */
[----:B------:R-:W-:Y:S01]  /*7510*/  MOV R135, R209 ;  /* 0x000000d100877202 */ /* 0x000fe20000000f00 */
[----:B------:R-:W-:Y:S01]  /*7520*/  IMAD.MOV.U32 R134, RZ, RZ, R208 ;  /* 0x000000ffff867224 */ /* 0x000fe200078e00d0 */
[----:B------:R-:W-:-:S02]  /*7530*/  MOV R133, R206 ;  /* 0x000000ce00857202 */ /* 0x000fc40000000f00 */
[----:B------:R-:W-:Y:S01]  /*7540*/  MOV R132, R179 ;  /* 0x000000b300847202 */ /* 0x000fe20000000f00 */
[----:B-1----:R-:W-:Y:S01]  /*7550*/  FFMA.FTZ R2, R106, UR22, -R13 ;  /* 0x000000166a027c23 */ /* 0x002fe2000801080d */
[----:B------:R-:W-:-:S03]  /*7560*/  MOV R106, R215 ;  /* 0x000000d7006a7202 */ /* 0x000fc60000000f00 */
[----:B------:R1:W2:Y:S02]  /*7570*/  MUFU.EX2 R219, R2 ;  /* 0x0000000200db7308 */ /* 0x0002a40000000800 */
[----:B-1----:R-:W-:Y:S01]  /*7580*/  FFMA.FTZ R2, R172, UR22, -R12 ;  /* 0x00000016ac027c23 */ /* 0x002fe2000801080c */
[----:B------:R-:W-:Y:S02]  /*7590*/  MOV R172, R188 ;  /* 0x000000bc00ac7202 */ /* 0x000fe40000000f00 */
[C---:B------:R-:W-:Y:S03]  /*75a0*/  HMMA.16816.F32 R188, R8.reuse, R44, R36 ;  /* 0x0000002c08bc723c */ /* 0x040fe60000001824 */
[----:B------:R1:W-:Y:S01]  /*75b0*/  MUFU.EX2 R218, R2 ;  /* 0x0000000200da7308 */ /* 0x0003e20000000800 */
[----:B------:R-:W3:Y:S01]  /*75c0*/  LDSM.16.MT88.4 R36, [R220+0xa800] ;  /* 0x00a80000dc24783b */ /* 0x000ee20000004200 */
[----:B--2---:R-:W-:Y:S01]  /*75d0*/  F2FP.F16.F32.PACK_AB R6, R219, R239 ;  /* 0x000000efdb06723e */ /* 0x004fe200000000ff */
[----:B------:R-:W-:Y:S01]  /*75e0*/  IMAD.MOV.U32 R137, RZ, RZ, R172 ;  /* 0x000000ffff897224 */ /* 0x000fe200078e00ac */
[----:B------:R-:W-:Y:S07]  /*75f0*/  HMMA.16816.F32 R44, R8, R46, R152 ;  /* 0x0000002e082c723c */ /* 0x000fee0000001898 */
[----:B------:R-:W-:Y:S01]  /*7600*/  IMAD.MOV.U32 R152, RZ, RZ, R205 ;  /* 0x000000ffff987224 */ /* 0x000fe200078e00cd */
[----:B------:R-:W-:-:S02]  /*7610*/  MOV R153, R107 ;  /* 0x0000006b00997202 */ /* 0x000fc40000000f00 */
[----:B------:R-:W-:Y:S01]  /*7620*/  MOV R107, R161 ;  /* 0x000000a1006b7202 */ /* 0x000fe20000000f00 */
[----:B-1----:R-:W-:Y:S01]  /*7630*/  FFMA.FTZ R2, R169, UR22, -R12 ;  /* 0x00000016a9027c23 */ /* 0x002fe2000801080c */
[----:B------:R-:W-:Y:S01]  /*7640*/  IMAD.MOV.U32 R169, RZ, RZ, R216 ;  /* 0x000000ffffa97224 */ /* 0x000fe200078e00d8 */
[----:B------:R-:W-:Y:S02]  /*7650*/  MOV R155, R183 ;  /* 0x000000b7009b7202 */ /* 0x000fe40000000f00 */
[----:B------:R1:W2:Y:S02]  /*7660*/  MUFU.EX2 R217, R2 ;  /* 0x0000000200d97308 */ /* 0x0002a40000000800 */
[----:B------:R-:W-:Y:S02]  /*7670*/  MOV R154, R169 ;  /* 0x000000a9009a7202 */ /* 0x000fe40000000f00 */
[----:B------:R-:W-:Y:S01]  /*7680*/  MOV R169, R207 ;  /* 0x000000cf00a97202 */ /* 0x000fe20000000f00 */
[----:B-1----:R-:W-:Y:S01]  /*7690*/  FFMA.FTZ R2, R162, UR22, -R12 ;  /* 0x00000016a2027c23 */ /* 0x002fe2000801080c */
[----:B--2---:R-:W-:-:S03]  /*76a0*/  F2FP.F16.F32.PACK_AB R5, R217, R218 ;  /* 0x000000dad905723e */ /* 0x004fc600000000ff */
[----:B------:R1:W-:Y:S02]  /*76b0*/  MUFU.EX2 R216, R2 ;  /* 0x0000000200d87308 */ /* 0x0003e40000000800 */
[----:B-1----:R-:W-:-:S06]  /*76c0*/  FFMA.FTZ R2, R160, UR22, -R12 ;  /* 0x00000016a0027c23 */ /* 0x002fcc000801080c */
[----:B------:R1:W2:Y:S02]  /*76d0*/  MUFU.EX2 R215, R2 ;  /* 0x0000000200d77308 */ /* 0x0002a40000000800 */
[----:B-1----:R-:W-:Y:S01]  /*76e0*/  FFMA.FTZ R2, R176, UR22, -R3 ;  /* 0x00000016b0027c23 */ /* 0x002fe20008010803 */
[----:B--2---:R-:W-:-:S05]  /*76f0*/  F2FP.F16.F32.PACK_AB R7, R215, R216 ;  /* 0x000000d8d707723e */ /* 0x004fca00000000ff */
[----:B------:R1:W2:Y:S02]  /*7700*/  MUFU.EX2 R214, R2 ;  /* 0x0000000200d67308 */ /* 0x0002a40000000800 */
[C---:B------:R-:W-:Y:S06]  /*7710*/  HMMA.16816.F32 R112, R4.reuse, R48, R124 ;  /* 0x000000300470723c */ /* 0x040fec000000187c */
[----:B---3--:R-:W-:Y:S01]  /*7720*/  HMMA.16816.F32 R144, R4, R36, R116 ;  /* 0x000000240490723c */ /* 0x008fe20000001874 */
[----:B------:R-:W-:Y:S01]  /*7730*/  IMAD.MOV.U32 R124, RZ, RZ, R107 ;  /* 0x000000ffff7c7224 */ /* 0x000fe200078e006b */
[----:B------:R-:W-:Y:S01]  /*7740*/  MOV R126, R150 ;  /* 0x00000096007e7202 */ /* 0x000fe20000000f00 */
[----:B------:R-:W-:Y:S01]  /*7750*/  IMAD.MOV.U32 R127, RZ, RZ, R149 ;  /* 0x000000ffff7f7224 */ /* 0x000fe200078e0095 */
[----:B------:R-:W-:-:S02]  /*7760*/  MOV R125, R151 ;  /* 0x00000097007d7202 */ /* 0x000fc40000000f00 */
[----:B------:R-:W-:Y:S01]  /*7770*/  HMMA.16816.F32 R140, R4, R42, R140 ;  /* 0x0000002a048c723c */ /* 0x000fe2000000188c */
[----:B-1----:R-:W-:Y:S01]  /*7780*/  FFMA.FTZ R2, R175, UR22, -R3 ;  /* 0x00000016af027c23 */ /* 0x002fe20008010803 */
[----:B--2---:R-:W-:-:S03]  /*7790*/  F2FP.F16.F32.PACK_AB R8, R214, R242 ;  /* 0x000000f2d608723e */ /* 0x004fc600000000ff */
[----:B------:R1:W-:Y:S01]  /*77a0*/  MUFU.EX2 R213, R2 ;  /* 0x0000000200d57308 */ /* 0x0003e20000000800 */
[----:B------:R-:W-:Y:S01]  /*77b0*/  HMMA.16816.F32 R88, R4, R38, R88 ;  /* 0x000000260458723c */ /* 0x000fe20000001858 */
[----:B-1----:R-:W-:-:S06]  /*77c0*/  FFMA.FTZ R2, R173, UR22, -R3 ;  /* 0x00000016ad027c23 */ /* 0x002fcc0008010803 */
[----:B------:R1:W2:Y:S02]  /*77d0*/  MUFU.EX2 R212, R2 ;  /* 0x0000000200d47308 */ /* 0x0002a40000000800 */
[----:B-1----:R-:W-:Y:S01]  /*77e0*/  FFMA.FTZ R2, R171, UR22, -R3 ;  /* 0x00000016ab027c23 */ /* 0x002fe20008010803 */
[----:B--2---:R-:W-:Y:S01]  /*77f0*/  F2FP.F16.F32.PACK_AB R10, R212, R213 ;  /* 0x000000d5d40a723e */ /* 0x004fe200000000ff */
[----:B------:R-:W-:-:S04]  /*7800*/  IMAD.MOV.U32 R171, RZ, RZ, R130 ;  /* 0x000000ffffab7224 */ /* 0x000fc800078e0082 */
[----:B------:R1:W-:Y:S01]  /*7810*/  MUFU.EX2 R211, R2 ;  /* 0x0000000200d37308 */ /* 0x0003e20000000800 */
[C---:B------:R-:W-:Y:S06]  /*7820*/  HMMA.16816.F32 R128, R4.reuse, R40, R120 ;  /* 0x000000280480723c */ /* 0x040fec0000001878 */
[----:B------:R-:W-:Y:S01]  /*7830*/  HMMA.16816.F32 R120, R4, R50, R92 ;  /* 0x000000320478723c */ /* 0x000fe2000000185c */
[----:B-1----:R-:W-:-:S04]  /*7840*/  FFMA.FTZ R2, R170, UR22, -R3 ;  /* 0x00000016aa027c23 */ /* 0x002fc80008010803 */
[----:B------:R1:W2:Y:S02]  /*7850*/  MUFU.EX2 R210, R2 ;  /* 0x0000000200d27308 */ /* 0x0002a40000000800 */
[--C-:B-1----:R-:W-:Y:S01]  /*7860*/  FFMA.FTZ R2, R163, UR22, -R3.reuse ;  /* 0x00000016a3027c23 */ /* 0x102fe20008010803 */
[----:B------:R-:W-:Y:S01]  /*7870*/  FFMA.FTZ R3, R168, UR22, -R3 ;  /* 0x00000016a8037c23 */ /* 0x000fe20008010803 */
[----:B------:R-:W-:Y:S04]  /*7880*/  HMMA.16816.F32 R160, R4, R28, R156 ;  /* 0x0000001c04a0723c */ /* 0x000fe8000000189c */
[----:B------:R1:W-:Y:S03]  /*7890*/  MUFU.EX2 R209, R2 ;  /* 0x0000000200d17308 */ /* 0x0003e60000000800 */
[----:B------:R-:W-:-:S05]  /*78a0*/  MOV R159, R127 ;  /* 0x0000007f009f7202 */ /* 0x000fca0000000f00 */
[----:B------:R3:W4:Y:S01]  /*78b0*/  MUFU.EX2 R207, R3 ;  /* 0x0000000300cf7308 */ /* 0x0007220000000800 */
[--C-:B-1----:R-:W-:Y:S02]  /*78c0*/  FFMA.FTZ R2, R177, UR22, -R0.reuse ;  /* 0x00000016b1027c23 */ /* 0x102fe40008010800 */
[C---:B------:R-:W-:Y:S05]  /*78d0*/  HMMA.16816.F32 R176, R4.reuse, R16, R108 ;  /* 0x0000001004b0723c */ /* 0x040fea000000186c */
[----:B------:R1:W-:Y:S01]  /*78e0*/  MUFU.EX2 R208, R2 ;  /* 0x0000000200d07308 */ /* 0x0003e20000000800 */
[----:B------:R-:W-:Y:S01]  /*78f0*/  HMMA.16816.F32 R108, R4, R22, R76 ;  /* 0x00000016046c723c */ /* 0x000fe2000000184c */
[----:B---3--:R-:W-:Y:S01]  /*7900*/  MOV R3, R14 ;  /* 0x0000000e00037202 */ /* 0x008fe20000000f00 */
[----:B-1----:R-:W-:-:S04]  /*7910*/  FFMA.FTZ R2, R180, UR22, -R0 ;  /* 0x00000016b4027c23 */ /* 0x002fc80008010800 */
[----:B------:R-:W-:Y:S01]  /*7920*/  HMMA.16816.F32 R180, R4, R20, R96 ;  /* 0x0000001404b4723c */ /* 0x000fe20000001860 */
[----:B------:R1:W3:Y:S06]  /*7930*/  MUFU.EX2 R206, R2 ;  /* 0x0000000200ce7308 */ /* 0x0002ec0000000800 */
[----:B--2---:R-:W-:Y:S02]  /*7940*/  F2FP.F16.F32.PACK_AB R96, R210, R211 ;  /* 0x000000d3d260723e */ /* 0x004fe400000000ff */
[----:B----4-:R-:W-:Y:S01]  /*7950*/  F2FP.F16.F32.PACK_AB R98, R207, R209 ;  /* 0x000000d1cf62723e */ /* 0x010fe200000000ff */
[----:B-1----:R-:W-:Y:S01]  /*7960*/  FFMA.FTZ R2, R200, UR22, -R0 ;  /* 0x00000016c8027c23 */ /* 0x002fe20008010800 */
[----:B---3--:R-:W-:-:S03]  /*7970*/  F2FP.F16.F32.PACK_AB R9, R206, R208 ;  /* 0x000000d0ce09723e */ /* 0x008fc600000000ff */
[----:B------:R1:W-:Y:S02]  /*7980*/  MUFU.EX2 R205, R2 ;  /* 0x0000000200cd7308 */ /* 0x0003e40000000800 */
[--C-:B-1----:R-:W-:Y:S02]  /*7990*/  FFMA.FTZ R2, R174, UR22, -R0.reuse ;  /* 0x00000016ae027c23 */ /* 0x102fe40008010800 */
[----:B------:R-:W-:Y:S04]  /*79a0*/  HMMA.16816.F32 R172, R4, R30, R84 ;  /* 0x0000001e04ac723c */ /* 0x000fe80000001854 */
[----:B------:R1:W2:Y:S02]  /*79b0*/  MUFU.EX2 R200, R2 ;  /* 0x0000000200c87308 */ /* 0x0002a40000000800 */
[----:B-1----:R-:W-:Y:S01]  /*79c0*/  FFMA.FTZ R2, R196, UR22, -R0 ;  /* 0x00000016c4027c23 */ /* 0x002fe20008010800 */
[----:B--2---:R-:W-:Y:S01]  /*79d0*/  F2FP.F16.F32.PACK_AB R11, R200, R205 ;  /* 0x000000cdc80b723e */ /* 0x004fe200000000ff */
[----:B------:R-:W-:Y:S01]  /*79e0*/  IMAD.MOV.U32 R196, RZ, RZ, R152 ;  /* 0x000000ffffc47224 */ /* 0x000fe200078e0098 */
[----:B------:R-:W-:-:S03]  /*79f0*/  MOV R152, R155 ;  /* 0x0000009b00987202 */ /* 0x000fc60000000f00 */
[----:B------:R1:W-:Y:S01]  /*7a00*/  MUFU.EX2 R107, R2 ;  /* 0x00000002006b7308 */ /* 0x0003e20000000800 */
[----:B------:R-:W-:Y:S02]  /*7a10*/  MOV R155, R148 ;  /* 0x00000094009b7202 */ /* 0x000fe40000000f00 */
[----:B------:R-:W-:Y:S01]  /*7a20*/  HMMA.16816.F32 R148, R4, R18, R80 ;  /* 0x000000120494723c */ /* 0x000fe20000001850 */
[----:B------:R-:W-:Y:S04]  /*7a30*/  LDSM.16.MT88.4 R4, [R222+0xbc00] ;  /* 0x00bc0000de04783b */ /* 0x000fe80000004200 */
[----:B------:R-:W2:Y:S01]  /*7a40*/  LDSM.16.MT88.4 R80, [R220+0xbc00] ;  /* 0x00bc0000dc50783b */ /* 0x000ea20000004200 */
[C---:B------:R-:W-:Y:S06]  /*7a50*/  HMMA.16816.F32 R116, R8.reuse, R48, R72 ;  /* 0x000000300874723c */ /* 0x040fec0000001848 */
[----:B------:R-:W-:Y:S01]  /*7a60*/  HMMA.16816.F32 R60, R8, R50, R60 ;  /* 0x00000032083c723c */ /* 0x000fe2000000183c */
[----:B-1----:R-:W-:Y:S01]  /*7a70*/  FFMA.FTZ R2, R199, UR22, -R13 ;  /* 0x00000016c7027c23 */ /* 0x002fe2000801080d */
[----:B------:R-:W-:-:S02]  /*7a80*/  MOV R199, R153 ;  /* 0x0000009900c77202 */ /* 0x000fc40000000f00 */
[----:B------:R-:W-:Y:S01]  /*7a90*/  MOV R153, R154 ;  /* 0x0000009a00997202 */ /* 0x000fe20000000f00 */
[----:B------:R-:W-:Y:S02]  /*7aa0*/  IMAD.MOV.U32 R154, RZ, RZ, R106 ;  /* 0x000000ffff9a7224 */ /* 0x000fe400078e006a */
[----:B------:R-:W-:Y:S01]  /*7ab0*/  MOV R51, R155 ;  /* 0x0000009b00337202 */ /* 0x000fe20000000f00 */
[----:B------:R1:W-:Y:S01]  /*7ac0*/  MUFU.EX2 R106, R2 ;  /* 0x00000002006a7308 */ /* 0x0003e20000000800 */
[----:B------:R-:W-:Y:S01]  /*7ad0*/  IMAD.MOV.U32 R50, RZ, RZ, R132 ;  /* 0x000000ffff327224 */ /* 0x000fe200078e0084 */
[----:B------:R-:W-:Y:S01]  /*7ae0*/  MOV R155, R134 ;  /* 0x00000086009b7202 */ /* 0x000fe20000000f00 */
[C---:B------:R-:W-:Y:S06]  /*7af0*/  HMMA.16816.F32 R64, R8.reuse, R36, R64 ;  /* 0x000000240840723c */ /* 0x040fec0000001840 */
[----:B------:R-:W-:Y:S01]  /*7b00*/  HMMA.16816.F32 R164, R8, R28, R164 ;  /* 0x0000001c08a4723c */ /* 0x000fe200000018a4 */
[----:B------:R-:W-:-:S05]  /*7b10*/  IMAD.MOV.U32 R37, RZ, RZ, R153 ;  /* 0x000000ffff257224 */ /* 0x000fca00078e0099 */
[C---:B------:R-:W-:Y:S01]  /*7b20*/  HMMA.16816.F32 R84, R8.reuse, R20, R188 ;  /* 0x000000140854723c */ /* 0x040fe200000018bc */
[----:B------:R-:W-:Y:S02]  /*7b30*/  IMAD.MOV.U32 R28, RZ, RZ, R15 ;  /* 0x000000ffff1c7224 */ /* 0x000fe400078e000f */
[----:B-1----:R-:W-:Y:S01]  /*7b40*/  FFMA.FTZ R2, R194, UR22, -R13 ;  /* 0x00000016c2027c23 */ /* 0x002fe2000801080d */
[----:B------:R-:W-:Y:S01]  /*7b50*/  MOV R194, R171 ;  /* 0x000000ab00c27202 */ /* 0x000fe20000000f00 */
[----:B------:R-:W-:Y:S01]  /*7b60*/  IMAD.MOV.U32 R171, RZ, RZ, R135 ;  /* 0x000000ffffab7224 */ /* 0x000fe200078e0087 */
[----:B------:R-:W-:Y:S01]  /*7b70*/  MOV R29, R139 ;  /* 0x0000008b001d7202 */ /* 0x000fe20000000f00 */
[----:B------:R1:W3:Y:S01]  /*7b80*/  MUFU.EX2 R49, R2 ;  /* 0x0000000200317308 */ /* 0x0002e20000000800 */
[C---:B------:R-:W-:Y:S06]  /*7b90*/  HMMA.16816.F32 R56, R8.reuse, R42, R56 ;  /* 0x0000002a0838723c */ /* 0x040fec0000001838 */
[----:B------:R-:W-:Y:S01]  /*7ba0*/  HMMA.16816.F32 R52, R8, R38, R52 ;  /* 0x000000260834723c */ /* 0x000fe20000001834 */
[----:B------:R-:W-:Y:S01]  /*7bb0*/  MOV R43, R125 ;  /* 0x0000007d002b7202 */ /* 0x000fe20000000f00 */
[----:B------:R-:W-:-:S04]  /*7bc0*/  IMAD.MOV.U32 R42, RZ, RZ, R126 ;  /* 0x000000ffff2a7224 */ /* 0x000fc800078e007e */
[C---:B------:R-:W-:Y:S01]  /*7bd0*/  HMMA.16816.F32 R24, R8.reuse, R30, R24 ;  /* 0x0000001e0818723c */ /* 0x040fe20000001818 */
[----:B------:R-:W-:Y:S01]  /*7be0*/  MOV R39, R136 ;  /* 0x0000008800277202 */ /* 0x000fe20000000f00 */
[----:B------:R-:W-:Y:S02]  /*7bf0*/  IMAD.MOV.U32 R38, RZ, RZ, R137 ;  /* 0x000000ffff267224 */ /* 0x000fe400078e0089 */
[----:B-1----:R-:W-:Y:S01]  /*7c00*/  FFMA.FTZ R2, R192, UR22, -R13 ;  /* 0x00000016c0027c23 */ /* 0x002fe2000801080d */
[----:B------:R-:W-:Y:S01]  /*7c10*/  MOV R192, R133 ;  /* 0x0000008500c07202 */ /* 0x000fe20000000f00 */
[C---:B------:R-:W-:Y:S01]  /*7c20*/  HMMA.16816.F32 R32, R8.reuse, R18, R32 ;  /* 0x000000120820723c */ /* 0x040fe20000001820 */
[----:B------:R-:W-:Y:S01]  /*7c30*/  MOV R31, R171 ;  /* 0x000000ab001f7202 */ /* 0x000fe20000000f00 */
[----:B------:R1:W-:Y:S01]  /*7c40*/  MUFU.EX2 R48, R2 ;  /* 0x0000000200307308 */ /* 0x0003e20000000800 */
[----:B------:R-:W-:Y:S01]  /*7c50*/  IMAD.MOV.U32 R30, RZ, RZ, R169 ;  /* 0x000000ffff1e7224 */ /* 0x000fe200078e00a9 */
[----:B---3--:R-:W-:Y:S01]  /*7c60*/  F2FP.F16.F32.PACK_AB R92, R49, R106 ;  /* 0x0000006a315c723e */ /* 0x008fe200000000ff */
[----:B------:R-:W-:Y:S01]  /*7c70*/  LDSM.16.MT88.4 R168, [R222+0xac00] ;  /* 0x00ac0000dea8783b */ /* 0x000fe20000004200 */
[C---:B------:R-:W-:Y:S06]  /*7c80*/  HMMA.16816.F32 R132, R8.reuse, R40, R68 ;  /* 0x000000280884723c */ /* 0x040fec0000001844 */
[C---:B------:R-:W-:Y:S06]  /*7c90*/  HMMA.16816.F32 R68, R8.reuse, R16, R184 ;  /* 0x000000100844723c */ /* 0x040fec00000018b8 */
[----:B------:R-:W-:Y:S01]  /*7ca0*/  HMMA.16816.F32 R20, R8, R22, R44 ;  /* 0x000000160814723c */ /* 0x000fe2000000182c */
[----:B-1----:R-:W-:Y:S01]  /*7cb0*/  FFMA.FTZ R2, R193, UR22, -R13 ;  /* 0x00000016c1027c23 */ /* 0x002fe2000801080d */
[----:B------:R-:W-:-:S02]  /*7cc0*/  MOV R187, R159 ;  /* 0x0000009f00bb7202 */ /* 0x000fc40000000f00 */
[----:B------:R-:W-:Y:S01]  /*7cd0*/  MOV R193, R124 ;  /* 0x0000007c00c17202 */ /* 0x000fe20000000f00 */
[----:B------:R1:W3:Y:S01]  /*7ce0*/  MUFU.EX2 R41, R2 ;  /* 0x0000000200297308 */ /* 0x0002e20000000800 */
[----:B------:R-:W4:Y:S01]  /*7cf0*/  LDSM.16.MT88.4 R124, [R220+0x9c00] ;  /* 0x009c0000dc7c783b */ /* 0x000f220000004200 */
[----:B------:R-:W-:Y:S01]  /*7d00*/  FADD.FTZ R3, R3, R187 ;  /* 0x000000bb03037221 */ /* 0x000fe20000010000 */
[----:B------:R-:W-:-:S04]  /*7d10*/  FADD.FTZ R8, R29, R28 ;  /* 0x0000001c1d087221 */ /* 0x000fc80000010000 */
[----:B------:R-:W-:Y:S01]  /*7d20*/  FADD.FTZ R8, R39, R8 ;  /* 0x0000000827087221 */ /* 0x000fe20000010000 */
        /* <DEDUP_REMOVED lines=8> */
[----:B------:R-:W-:Y:S02]  /*7db0*/  MOV R195, R138 ;  /* 0x0000008a00c37202 */ /* 0x000fe40000000f00 */
[----:B---3--:R-:W-:-:S03]  /*7dc0*/  F2FP.F16.F32.PACK_AB R93, R36, R40 ;  /* 0x00000028245d723e */ /* 0x008fc600000000ff */
[----:B------:R1:W-:Y:S01]  /*7dd0*/  MUFU.EX2 R15, R2 ;  /* 0x00000002000f7308 */ /* 0x0003e20000000800 */
[----:B------:R-:W-:Y:S01]  /*7de0*/  LDSM.16.MT88.4 R136, [R222+0x9c00] ;  /* 0x009c0000de88783b */ /* 0x000fe20000004200 */
[----:B------:R-:W-:-:S04]  /*7df0*/  FADD.FTZ R3, R195, R3 ;  /* 0x00000003c3037221 */ /* 0x000fc80000010000 */
[----:B------:R-:W-:-:S04]  /*7e00*/  FADD.FTZ R3, R198, R3 ;  /* 0x00000003c6037221 */ /* 0x000fc80000010000 */
[----:B------:R-:W-:-:S04]  /*7e10*/  FADD.FTZ R3, R43, R3 ;  /* 0x000000032b037221 */ /* 0x000fc80000010000 */
[----:B------:R-:W-:Y:S01]  /*7e20*/  FADD.FTZ R3, R192, R3 ;  /* 0x00000003c0037221 */ /* 0x000fe20000010000 */
[----:B-1----:R-:W-:Y:S01]  /*7e30*/  FFMA.FTZ R2, R197, UR22, -R12 ;  /* 0x00000016c5027c23 */ /* 0x002fe2000801080c */
[----:B------:R-:W-:Y:S02]  /*7e40*/  MOV R197, R155 ;  /* 0x0000009b00c57202 */ /* 0x000fe40000000f00 */
[----:B------:R-:W1:Y:S01]  /*7e50*/  LDSM.16.MT88.4 R152, [R220+0xac00] ;  /* 0x00ac0000dc98783b */ /* 0x000e620000004200 */
[----:B------:R3:W5:Y:S02]  /*7e60*/  MUFU.EX2 R14, R2 ;  /* 0x00000002000e7308 */ /* 0x0007640000000800 */
[----:B---3--:R-:W-:Y:S01]  /*7e70*/  FFMA.FTZ R2, R204, UR22, -R0 ;  /* 0x00000016cc027c23 */ /* 0x008fe20008010800 */
[----:B-----5:R-:W-:-:S05]  /*7e80*/  F2FP.F16.F32.PACK_AB R95, R14, R15 ;  /* 0x0000000f0e5f723e */ /* 0x020fca00000000ff */
[----:B------:R3:W5:Y:S02]  /*7e90*/  MUFU.EX2 R13, R2 ;  /* 0x00000002000d7308 */ /* 0x0007640000000800 */
[C---:B--2---:R-:W-:Y:S06]  /*7ea0*/  HMMA.16816.F32 R76, R92.reuse, R82, R148 ;  /* 0x000000525c4c723c */ /* 0x044fec0000001894 */
[C---:B----4-:R-:W-:Y:S06]  /*7eb0*/  HMMA.16816.F32 R112, R92.reuse, R124, R112 ;  /* 0x0000007c5c70723c */ /* 0x050fec0000001870 */
[----:B------:R-:W-:Y:S01]  /*7ec0*/  HMMA.16816.F32 R120, R92, R126, R120 ;  /* 0x0000007e5c78723c */ /* 0x000fe20000001878 */
[--C-:B---3--:R-:W-:Y:S01]  /*7ed0*/  FFMA.FTZ R2, R202, UR22, -R0.reuse ;  /* 0x00000016ca027c23 */ /* 0x108fe20008010800 */
[----:B------:R-:W-:Y:S01]  /*7ee0*/  FFMA.FTZ R0, R203, UR22, -R0 ;  /* 0x00000016cb007c23 */ /* 0x000fe20008010800 */
[----:B-----5:R-:W-:-:S02]  /*7ef0*/  F2FP.F16.F32.PACK_AB R97, R13, R107 ;  /* 0x0000006b0d61723e */ /* 0x020fc400000000ff */
[----:B------:R2:W-:Y:S01]  /*7f00*/  MUFU.EX2 R12, R2 ;  /* 0x00000002000c7308 */ /* 0x0005e20000000800 */
[C---:B-1----:R-:W-:Y:S06]  /*7f10*/  HMMA.16816.F32 R156, R92.reuse, R154, R88 ;  /* 0x0000009a5c9c723c */ /* 0x042fec0000001858 */
[C---:B------:R-:W-:Y:S01]  /*7f20*/  HMMA.16816.F32 R88, R92.reuse, R4, R180 ;  /* 0x000000045c58723c */ /* 0x040fe200000018b4 */
[----:B------:R1:W3:Y:S05]  /*7f30*/  MUFU.EX2 R9, R0 ;  /* 0x0000000000097308 */ /* 0x0002ea0000000800 */
[----:B------:R-:W-:Y:S01]  /*7f40*/  HMMA.16816.F32 R128, R92, R136, R128 ;  /* 0x000000885c80723c */ /* 0x000fe20000001880 */
[----:B--2---:R-:W-:-:S05]  /*7f50*/  FADD.FTZ R2, R30, R251 ;  /* 0x000000fb1e027221 */ /* 0x004fca0000010000 */
[C---:B------:R-:W-:Y:S01]  /*7f60*/  HMMA.16816.F32 R140, R92.reuse, R138, R140 ;  /* 0x0000008a5c8c723c */ /* 0x040fe2000000188c */
[----:B------:R-:W-:Y:S01]  /*7f70*/  FADD.FTZ R2, R252, R2 ;  /* 0x00000002fc027221 */ /* 0x000fe20000010000 */
[----:B-1----:R-:W-:Y:S01]  /*7f80*/  FADD.FTZ R0, R197, R31 ;  /* 0x0000001fc5007221 */ /* 0x002fe20000010000 */
        /* <DEDUP_REMOVED lines=78> */
[----:B------:R-:W4:Y:S01]  /*8470*/  LDL.64 R50, [R1+0x48] ;  /* 0x0000480001327983 */ /* 0x000f220000100a00 */
        /* <DEDUP_REMOVED lines=68> */
[----:B-1----:R-:W-:Y:S04]  /*88c0*/  LDSM.16.M88.4 R8, [R224] ;  /* 0x00000000e008783b */ /* 0x002fe80000000200 */
[----:B------:R-:W1:Y:S04]  /*88d0*/  LDSM.16.M88.4 R12, [R221+0x6000] ;  /* 0x00600000dd0c783b */ /* 0x000e680000000200 */
[----:B------:R-:W-:Y:S04]  /*88e0*/  LDSM.16.M88.4 R36, [R221+0x6c00] ;  /* 0x006c0000dd24783b */ /* 0x000fe80000000200 */
[----:B------:R-:W-:Y:S04]  /*88f0*/  LDSM.16.M88.4 R40, [R221+0x6800] ;  /* 0x00680000dd28783b */ /* 0x000fe80000000200 */
[----:B--2---:R-:W2:Y:S04]  /*8900*/  LDSM.16.M88.4 R4, [R224+0x1000] ;  /* 0x00100000e004783b */ /* 0x004ea80000000200 */
[----:B------:R-:W4:Y:S04]  /*8910*/  LDSM.16.M88.4 R44, [R221+0x6400] ;  /* 0x00640000dd2c783b */ /* 0x000f280000000200 */
[----:B------:R-:W-:Y:S04]  /*8920*/  LDSM.16.M88.4 R20, [R223+0x6c00] ;  /* 0x006c0000df14783b */ /* 0x000fe80000000200 */
[----:B------:R-:W5:Y:S04]  /*8930*/  LDSM.16.M88.4 R16, [R225] ;  /* 0x00000000e110783b */ /* 0x000f680000000200 */
[----:B------:R-:W-:Y:S04]  /*8940*/  LDSM.16.M88.4 R32, [R223+0x6000] ;  /* 0x00600000df20783b */ /* 0x000fe80000000200 */
[----:B------:R-:W-:Y:S04]  /*8950*/  LDSM.16.M88.4 R24, [R223+0x6800] ;  /* 0x00680000df18783b */ /* 0x000fe80000000200 */
[----:B------:R-:W-:Y:S01]  /*8960*/  LDSM.16.M88.4 R28, [R223+0x6400] ;  /* 0x00640000df1c783b */ /* 0x000fe20000000200 */
[C---:B-1----:R-:W-:Y:S03]  /*8970*/  HMMA.16816.F32 R216, R8.reuse, R12, RZ ;  /* 0x0000000c08d8723c */ /* 0x042fe600000018ff */
[----:B------:R-:W-:Y:S04]  /*8980*/  LDSM.16.M88.4 R48, [R221+0x7000] ;  /* 0x00700000dd30783b */ /* 0x000fe80000000200 */
[----:B------:R-:W0:Y:S01]  /*8990*/  LDGDEPBAR ;  /* 0x00000000000079af */ /* 0x000e220000000000 */
[----:B------:R-:W-:Y:S06]  /*89a0*/  HMMA.16816.F32 R212, R8, R14, RZ ;  /* 0x0000000e08d4723c */ /* 0x000fec00000018ff */
[C---:B--2---:R-:W-:Y:S06]  /*89b0*/  HMMA.16816.F32 R108, R4.reuse, R12, RZ ;  /* 0x0000000c046c723c */ /* 0x044fec00000018ff */
[----:B------:R-:W-:Y:S01]  /*89c0*/  HMMA.16816.F32 R64, R4, R14, RZ ;  /* 0x0000000e0440723c */ /* 0x000fe200000018ff */
[----:B------:R-:W1:Y:S05]  /*89d0*/  LDSM.16.M88.4 R12, [R225+0x1000] ;  /* 0x00100000e10c783b */ /* 0x000e6a0000000200 */
[----:B------:R-:W-:Y:S06]  /*89e0*/  HMMA.16816.F32 R180, R8, R36, RZ ;  /* 0x0000002408b4723c */ /* 0x000fec00000018ff */
[C---:B------:R-:W-:Y:S06]  /*89f0*/  HMMA.16816.F32 R56, R4.reuse, R40, RZ ;  /* 0x000000280438723c */ /* 0x040fec00000018ff */
[C---:B----4-:R-:W-:Y:S06]  /*8a00*/  HMMA.16816.F32 R176, R4.reuse, R46, RZ ;  /* 0x0000002e04b0723c */ /* 0x050fec00000018ff */
[C---:B------:R-:W-:Y:S06]  /*8a10*/  HMMA.16816.F32 R60, R4.reuse, R44, RZ ;  /* 0x0000002c043c723c */ /* 0x040fec00000018ff */
[C---:B------:R-:W-:Y:S06]  /*8a20*/  HMMA.16816.F32 R52, R4.reuse, R36, RZ ;  /* 0x000000240434723c */ /* 0x040fec00000018ff */
[C---:B------:R-:W-:Y:S06]  /*8a30*/  HMMA.16816.F32 R192, R4.reuse, R42, RZ ;  /* 0x0000002a04c0723c */ /* 0x040fec00000018ff */
[----:B------:R-:W-:Y:S06]  /*8a40*/  HMMA.16816.F32 R204, R4, R38, RZ ;  /* 0x0000002604cc723c */ /* 0x000fec00000018ff */
[C---:B------:R-:W-:Y:S06]  /*8a50*/  HMMA.16816.F32 R200, R8.reuse, R44, RZ ;  /* 0x0000002c08c8723c */ /* 0x040fec00000018ff */
[C---:B------:R-:W-:Y:S01]  /*8a60*/  HMMA.16816.F32 R196, R8.reuse, R46, RZ ;  /* 0x0000002e08c4723c */ /* 0x040fe200000018ff */
[----:B------:R-:W-:Y:S05]  /*8a70*/  LDSM.16.M88.4 R44, [R221+0x7400] ;  /* 0x00740000dd2c783b */ /* 0x000fea0000000200 */
[C---:B------:R-:W-:Y:S06]  /*8a80*/  HMMA.16816.F32 R188, R8.reuse, R40, RZ ;  /* 0x0000002808bc723c */ /* 0x040fec00000018ff */
[C---:B------:R-:W-:Y:S01]  /*8a90*/  HMMA.16816.F32 R184, R8.reuse, R42, RZ ;  /* 0x0000002a08b8723c */ /* 0x040fe200000018ff */
[----:B------:R-:W-:Y:S05]  /*8aa0*/  LDSM.16.M88.4 R40, [R221+0x7800] ;  /* 0x00780000dd28783b */ /* 0x000fea0000000200 */
[----:B------:R-:W-:Y:S01]  /*8ab0*/  HMMA.16816.F32 R4, R8, R38, RZ ;  /* 0x000000260804723c */ /* 0x000fe200000018ff */
[----:B------:R-:W2:Y:S04]  /*8ac0*/  LDSM.16.M88.4 R8, [R224+0x3000] ;  /* 0x00300000e008783b */ /* 0x000ea80000000200 */
[----:B------:R-:W4:Y:S01]  /*8ad0*/  LDSM.16.M88.4 R36, [R221+0x7c00] ;  /* 0x007c0000dd24783b */ /* 0x000f220000000200 */
[----:B-----5:R-:W-:Y:S06]  /*8ae0*/  HMMA.16816.F32 R180, R16, R20, R180 ;  /* 0x0000001410b4723c */ /* 0x020fec00000018b4 */
[C---:B-1----:R-:W-:Y:S06]  /*8af0*/  HMMA.16816.F32 R108, R12.reuse, R32, R108 ;  /* 0x000000200c6c723c */ /* 0x042fec000000186c */
[C---:B------:R-:W-:Y:S06]  /*8b00*/  HMMA.16816.F32 R56, R12.reuse, R24, R56 ;  /* 0x000000180c38723c */ /* 0x040fec0000001838 */
[C---:B------:R-:W-:Y:S06]  /*8b10*/  HMMA.16816.F32 R176, R12.reuse, R30, R176 ;  /* 0x0000001e0cb0723c */ /* 0x040fec00000018b0 */
[----:B------:R-:W-:Y:S01]  /*8b20*/  HMMA.16816.F32 R60, R12, R28, R60 ;  /* 0x0000001c0c3c723c */ /* 0x000fe2000000183c */
[----:B---3--:R-:W-:-:S02]  /*8b30*/  IMAD.MOV.U32 R3, RZ, RZ, R181 ;  /* 0x000000ffff037224 */ /* 0x008fc400078e00b5 */
[----:B------:R-:W-:Y:S02]  /*8b40*/  IMAD.MOV.U32 R2, RZ, RZ, R182 ;  /* 0x000000ffff027224 */ /* 0x000fe400078e00b6 */
[----:B------:R-:W-:Y:S01]  /*8b50*/  IMAD.MOV.U32 R0, RZ, RZ, R183 ;  /* 0x000000ffff007224 */ /* 0x000fe200078e00b7 */
[C---:B------:R-:W-:Y:S06]  /*8b60*/  HMMA.16816.F32 R52, R12.reuse, R20, R52 ;  /* 0x000000140c34723c */ /* 0x040fec0000001834 */
[----:B------:R-:W-:Y:S01]  /*8b70*/  HMMA.16816.F32 R64, R12, R34, R64 ;  /* 0x000000220c40723c */ /* 0x000fe20000001840 */
[----:B------:R-:W-:-:S05]  /*8b80*/  IMAD.MOV.U32 R20, RZ, RZ, R180 ;  /* 0x000000ffff147224 */ /* 0x000fca00078e00b4 */
[C---:B------:R-:W-:Y:S06]  /*8b90*/  HMMA.16816.F32 R192, R12.reuse, R26, R192 ;  /* 0x0000001a0cc0723c */ /* 0x040fec00000018c0 */
[----:B------:R-:W-:Y:S01]  /*8ba0*/  HMMA.16816.F32 R208, R12, R22, R204 ;  /* 0x000000160cd0723c */ /* 0x000fe200000018cc */
[----:B------:R-:W1:Y:S05]  /*8bb0*/  LDSM.16.M88.4 R12, [R224+0x2000] ;  /* 0x00200000e00c783b */ /* 0x000e6a0000000200 */
[C---:B------:R-:W-:Y:S06]  /*8bc0*/  HMMA.16816.F32 R244, R16.reuse, R28, R200 ;  /* 0x0000001c10f4723c */ /* 0x040fec00000018c8 */
[C---:B------:R-:W-:Y:S01]  /*8bd0*/  HMMA.16816.F32 R200, R16.reuse, R30, R196 ;  /* 0x0000001e10c8723c */ /* 0x040fe200000018c4 */
[----:B------:R-:W-:Y:S05]  /*8be0*/  LDSM.16.M88.4 R28, [R223+0x7c00] ;  /* 0x007c0000df1c783b */ /* 0x000fea0000000200 */
[----:B------:R-:W-:Y:S06]  /*8bf0*/  HMMA.16816.F32 R196, R16, R26, R184 ;  /* 0x0000001a10c4723c */ /* 0x000fec00000018b8 */
[C---:B--2---:R-:W-:Y:S06]  /*8c00*/  HMMA.16816.F32 R184, R8.reuse, R48, R108 ;  /* 0x0000003008b8723c */ /* 0x044fec000000186c */
[----:B------:R-:W-:Y:S06]  /*8c10*/  HMMA.16816.F32 R108, R8, R40, R56 ;  /* 0x00000028086c723c */ /* 0x000fec0000001838 */
[----:B------:R-:W-:Y:S01]  /*8c20*/  HMMA.16816.F32 R248, R16, R24, R188 ;  /* 0x0000001810f8723c */ /* 0x000fe200000018bc */
[----:B------:R-:W-:Y:S05]  /*8c30*/  LDSM.16.M88.4 R24, [R223+0x7000] ;  /* 0x00700000df18783b */ /* 0x000fea0000000200 */
[----:B------:R-:W-:Y:S06]  /*8c40*/  HMMA.16816.F32 R56, R8, R46, R176 ;  /* 0x0000002e0838723c */ /* 0x000fec00000018b0 */
[----:B------:R-:W-:Y:S01]  /*8c50*/  HMMA.16816.F32 R240, R16, R32, R216 ;  /* 0x0000002010f0723c */ /* 0x000fe200000018d8 */
[----:B------:R-:W-:-:S02]  /*8c60*/  IMAD.MOV.U32 R176, RZ, RZ, R20 ;  /* 0x000000ffffb07224 */ /* 0x000fc400078e0014 */
[----:B------:R-:W-:Y:S02]  /*8c70*/  IMAD.MOV.U32 R177, RZ, RZ, R3 ;  /* 0x000000ffffb17224 */ /* 0x000fe400078e0003 */
[----:B------:R-:W-:Y:S01]  /*8c80*/  IMAD.MOV.U32 R178, RZ, RZ, R2 ;  /* 0x000000ffffb27224 */ /* 0x000fe200078e0002 */
[C---:B------:R-:W-:Y:S01]  /*8c90*/  HMMA.16816.F32 R204, R16.reuse, R34, R212 ;  /* 0x0000002210cc723c */ /* 0x040fe200000018d4 */
[----:B------:R-:W-:Y:S01]  /*8ca0*/  LDSM.16.M88.4 R32, [R223+0x7400] ;  /* 0x00740000df20783b */ /* 0x000fe20000000200 */
[----:B------:R-:W-:Y:S02]  /*8cb0*/  IMAD.MOV.U32 R179, RZ, RZ, R0 ;  /* 0x000000ffffb37224 */ /* 0x000fe400078e0000 */
[----:B------:R-:W-:Y:S02]  /*8cc0*/  IMAD.U32 R0, RZ, RZ, UR20 ;  /* 0x00000014ff007e24 */ /* 0x000fe4000f8e00ff */
[----:B------:R-:W-:Y:S01]  /*8cd0*/  HMMA.16816.F32 R188, R16, R22, R4 ;  /* 0x0000001610bc723c */ /* 0x000fe20000001804 */
[----:B------:R-:W2:Y:S01]  /*8ce0*/  LDSM.16.M88.4 R4, [R225+0x3000] ;  /* 0x00300000e104783b */ /* 0x000ea20000000200 */
[----:B------:R-:W-:-:S03]  /*8cf0*/  IMAD R0, R0, 0x40, R100 ;  /* 0x0000004000007824 */ /* 0x000fc600078e0264 */
[----:B------:R-:W3:Y:S01]  /*8d00*/  LDSM.16.M88.4 R20, [R223+0x7800] ;  /* 0x00780000df14783b */ /* 0x000ee20000000200 */
[C---:B------:R-:W-:Y:S01]  /*8d10*/  HMMA.16816.F32 R180, R8.reuse, R44, R60 ;  /* 0x0000002c08b4723c */ /* 0x040fe2000000183c */
[--C-:B------:R-:W-:Y:S01]  /*8d20*/  IMAD.IADD R3, R232, 0x1, -R0.reuse ;  /* 0x00000001e8037824 */ /* 0x100fe200078e0a00 */
[C---:B------:R-:W-:Y:S01]  /*8d30*/  ISETP.GE.AND P0, PT, R0.reuse, R238, PT ;  /* 0x000000ee0000720c */ /* 0x040fe20003f06270 */
[----:B------:R-:W-:Y:S01]  /*8d40*/  IMAD.IADD R2, R233, 0x1, -R0 ;  /* 0x00000001e9027824 */ /* 0x000fe200078e0a00 */
[C---:B------:R-:W-:Y:S02]  /*8d50*/  ISETP.GE.AND P6, PT, R0.reuse, R237, PT ;  /* 0x000000ed0000720c */ /* 0x040fe40003fc6270 */
[----:B----4-:R-:W-:Y:S01]  /*8d60*/  HMMA.16816.F32 R216, R8, R36, R52 ;  /* 0x0000002408d8723c */ /* 0x010fe20000001834 */
[C---:B------:R-:W-:Y:S02]  /*8d70*/  ISETP.GE.AND P5, PT, R0.reuse, R236, PT ;  /* 0x000000ec0000720c */ /* 0x040fe40003fa6270 */
[----:B------:R-:W-:-:S02]  /*8d80*/  ISETP.GE.AND P1, PT, R0, R235, PT ;  /* 0x000000eb0000720c */ /* 0x000fc40003f26270 */
[C---:B------:R-:W-:Y:S01]  /*8d90*/  ISETP.LT.OR P0, PT, R0.reuse, R230, P0 ;  /* 0x000000e60000720c */ /* 0x040fe20000701670 */
[C---:B------:R-:W-:Y:S01]  /*8da0*/  HMMA.16816.F32 R60, R8.reuse, R50, R64 ;  /* 0x00000032083c723c */ /* 0x040fe20000001840 */
[C---:B------:R-:W-:Y:S02]  /*8db0*/  ISETP.LT.OR P6, PT, R0.reuse, R229, P6 ;  /* 0x000000e50000720c */ /* 0x040fe400037c1670 */
[C---:B------:R-:W-:Y:S02]  /*8dc0*/  ISETP.LT.OR P5, PT, R0.reuse, R228, P5 ;  /* 0x000000e40000720c */ /* 0x040fe40002fa1670 */
[----:B------:R-:W-:Y:S01]  /*8dd0*/  ISETP.LT.OR P1, PT, R0, R227, P1 ;  /* 0x000000e30000720c */ /* 0x000fe20000f21670 */
[C---:B------:R-:W-:Y:S06]  /*8de0*/  HMMA.16816.F32 R52, R8.reuse, R42, R192 ;  /* 0x0000002a0834723c */ /* 0x040fec00000018c0 */
[----:B------:R-:W-:Y:S01]  /*8df0*/  HMMA.16816.F32 R16, R8, R38, R208 ;  /* 0x000000260810723c */ /* 0x000fe200000018d0 */
[----:B------:R-:W4:Y:S05]  /*8e00*/  LDSM.16.M88.4 R8, [R225+0x2000] ;  /* 0x00200000e108783b */ /* 0x000f2a0000000200 */
        /* <DEDUP_REMOVED lines=9> */
[C---:B--2---:R-:W-:Y:S06]  /*8ea0*/  HMMA.16816.F32 R196, R4.reuse, R26, R60 ;  /* 0x0000001a04c4723c */ /* 0x044fec000000183c */
[C---:B------:R-:W-:Y:S06]  /*8eb0*/  HMMA.16816.F32 R188, R4.reuse, R32, R180 ;  /* 0x0000002004bc723c */ /* 0x040fec00000018b4 */
[C---:B---3--:R-:W-:Y:S06]  /*8ec0*/  HMMA.16816.F32 R176, R4.reuse, R20, R108 ;  /* 0x0000001404b0723c */ /* 0x048fec000000186c */
[C---:B------:R-:W-:Y:S06]  /*8ed0*/  HMMA.16816.F32 R184, R4.reuse, R24, R184 ;  /* 0x0000001804b8723c */ /* 0x040fec00000018b8 */
[C---:B------:R-:W-:Y:S06]  /*8ee0*/  HMMA.16816.F32 R180, R4.reuse, R34, R56 ;  /* 0x0000002204b4723c */ /* 0x040fec0000001838 */
[C---:B------:R-:W-:Y:S06]  /*8ef0*/  HMMA.16816.F32 R108, R4.reuse, R22, R52 ;  /* 0x00000016046c723c */ /* 0x040fec0000001834 */
[C---:B------:R-:W-:Y:S06]  /*8f00*/  HMMA.16816.F32 R60, R4.reuse, R28, R216 ;  /* 0x0000001c043c723c */ /* 0x040fec00000018d8 */
[----:B------:R-:W-:Y:S01]  /*8f10*/  HMMA.16816.F32 R48, R4, R30, R16 ;  /* 0x0000001e0430723c */ /* 0x000fe20000001810 */
[----:B------:R-:W1:Y:S04]  /*8f20*/  LDSM.16.M88.4 R4, [R224+0x5000] ;  /* 0x00500000e004783b */ /* 0x000e680000000200 */
[----:B------:R-:W2:Y:S01]  /*8f30*/  LDSM.16.M88.4 R16, [R224+0x4000] ;  /* 0x00400000e010783b */ /* 0x000ea20000000200 */
[C---:B----4-:R-:W-:Y:S06]  /*8f40*/  HMMA.16816.F32 R44, R8.reuse, R24, R64 ;  /* 0x00000018082c723c */ /* 0x050fec0000001840 */
[C---:B------:R-:W-:Y:S01]  /*8f50*/  HMMA.16816.F32 R52, R8.reuse, R26, R208 ;  /* 0x0000001a0834723c */ /* 0x040fe200000018d0 */
[----:B------:R-:W3:Y:S05]  /*8f60*/  LDSM.16.M88.4 R24, [R221+0x8400] ;  /* 0x00840000dd18783b */ /* 0x000eea0000000200 */
[C---:B------:R-:W-:Y:S06]  /*8f70*/  HMMA.16816.F32 R64, R8.reuse, R32, R212 ;  /* 0x000000200840723c */ /* 0x040fec00000018d4 */
[C---:B------:R-:W-:Y:S06]  /*8f80*/  HMMA.16816.F32 R204, R8.reuse, R34, R204 ;  /* 0x0000002208cc723c */ /* 0x040fec00000018cc */
[C---:B------:R-:W-:Y:S06]  /*8f90*/  HMMA.16816.F32 R200, R8.reuse, R20, R200 ;  /* 0x0000001408c8723c */ /* 0x040fec00000018c8 */
[C---:B------:R-:W-:Y:S01]  /*8fa0*/  HMMA.16816.F32 R208, R8.reuse, R22, R40 ;  /* 0x0000001608d0723c */ /* 0x040fe20000001828 */
[----:B------:R-:W-:Y:S04]  /*8fb0*/  LDSM.16.M88.4 R20, [R223+0x8000] ;  /* 0x00800000df14783b */ /* 0x000fe80000000200 */
[----:B------:R-:W4:Y:S01]  /*8fc0*/  LDSM.16.M88.4 R40, [R221+0x8800] ;  /* 0x00880000dd28783b */ /* 0x000f220000000200 */
[C---:B------:R-:W-:Y:S03]  /*8fd0*/  HMMA.16816.F32 R212, R8.reuse, R28, R192 ;  /* 0x0000001c08d4723c */ /* 0x040fe600000018c0 */
[----:B------:R-:W-:Y:S03]  /*8fe0*/  LDSM.16.M88.4 R192, [R221+0x8c00] ;  /* 0x008c0000ddc0783b */ /* 0x000fe60000000200 */
[----:B------:R-:W-:Y:S01]  /*8ff0*/  HMMA.16816.F32 R248, R8, R30, R12 ;  /* 0x0000001e08f8723c */ /* 0x000fe2000000180c */
[----:B------:R-:W5:Y:S04]  /*9000*/  LDSM.16.M88.4 R8, [R225+0x5000] ;  /* 0x00500000e108783b */ /* 0x000f680000000200 */
[----:B------:R-:W5:Y:S01]  /*9010*/  LDSM.16.M88.4 R12, [R225+0x4000] ;  /* 0x00400000e10c783b */ /* 0x000f620000000200 */
[-C--:B-1----:R-:W-:Y:S06]  /*9020*/  HMMA.16816.F32 R32, R4, R36.reuse, R184 ;  /* 0x000000240420723c */ /* 0x082fec00000018b8 */
[----:B--2---:R-:W-:Y:S06]  /*9030*/  HMMA.16816.F32 R28, R16, R36, R44 ;  /* 0x00000024101c723c */ /* 0x004fec000000182c */
[C---:B------:R-:W-:Y:S06]  /*9040*/  HMMA.16816.F32 R56, R4.reuse, R38, R196 ;  /* 0x000000260438723c */ /* 0x040fec00000018c4 */
[C---:B---3--:R-:W-:Y:S06]  /*9050*/  HMMA.16816.F32 R188, R4.reuse, R24, R188 ;  /* 0x0000001804bc723c */ /* 0x048fec00000018bc */
[C---:B------:R-:W-:Y:S06]  /*9060*/  HMMA.16816.F32 R180, R4.reuse, R26, R180 ;  /* 0x0000001a04b4723c */ /* 0x040fec00000018b4 */
[----:B----4-:R-:W-:Y:S06]  /*9070*/  HMMA.16816.F32 R176, R4, R40, R176 ;  /* 0x0000002804b0723c */ /* 0x010fec00000018b0 */
[-C--:B-----5:R-:W-:Y:S06]  /*9080*/  HMMA.16816.F32 R44, R8, R20.reuse, R32 ;  /* 0x00000014082c723c */ /* 0x0a0fec0000001820 */
[----:B------:R-:W-:Y:S06]  /*9090*/  HMMA.16816.F32 R32, R12, R20, R28 ;  /* 0x000000140c20723c */ /* 0x000fec000000181c */
[C---:B------:R-:W-:Y:S06]  /*90a0*/  HMMA.16816.F32 R108, R4.reuse, R42, R108 ;  /* 0x0000002a046c723c */ /* 0x040fec000000186c */
[C---:B------:R-:W-:Y:S06]  /*90b0*/  HMMA.16816.F32 R184, R4.reuse, R192, R60 ;  /* 0x000000c004b8723c */ /* 0x040fec000000183c */
[----:B------:R-:W-:Y:S06]  /*90c0*/  HMMA.16816.F32 R240, R4, R194, R48 ;  /* 0x000000c204f0723c */ /* 0x000fec0000001830 */
[----:B------:R-:W-:Y:S01]  /*90d0*/  HMMA.16816.F32 R28, R16, R38, R52 ;  /* 0x00000026101c723c */ /* 0x000fe20000001834 */
[--C-:B------:R-:W-:Y:S01]  /*90e0*/  IMAD.IADD R4, R231, 0x1, -R0.reuse ;  /* 0x00000001e7047824 */ /* 0x100fe200078e0a00 */
[----:B------:R-:W-:Y:S01]  /*90f0*/  IABS R5, R3 ;  /* 0x0000000300057213 */ /* 0x000fe20000000000 */
[----:B------:R-:W-:Y:S01]  /*9100*/  IMAD.IADD R6, R234, 0x1, -R0 ;  /* 0x00000001ea067824 */ /* 0x000fe200078e0a00 */
[----:B------:R-:W-:-:S02]  /*9110*/  IABS R3, R2 ;  /* 0x0000000200037213 */ /* 0x000fc40000000000 */
[----:B------:R-:W-:Y:S01]  /*9120*/  IABS R2, R4 ;  /* 0x0000000400027213 */ /* 0x000fe20000000000 */
[----:B------:R-:W-:Y:S01]  /*9130*/  HMMA.16816.F32 R52, R16, R24, R64 ;  /* 0x000000181034723c */ /* 0x000fe20000001840 */
[----:B------:R-:W-:Y:S01]  /*9140*/  IABS R4, R6 ;  /* 0x0000000600047213 */ /* 0x000fe20000000000 */
[----:B------:R-:W-:Y:S02]  /*9150*/  IMAD.MOV.U32 R6, RZ, RZ, R5 ;  /* 0x000000ffff067224 */ /* 0x000fe400078e0005 */
[----:B------:R-:W-:Y:S02]  /*9160*/  IMAD.MOV.U32 R5, RZ, RZ, R3 ;  /* 0x000000ffff057224 */ /* 0x000fe400078e0003 */
[----:B------:R-:W-:Y:S01]  /*9170*/  IMAD.MOV.U32 R3, RZ, RZ, R2 ;  /* 0x000000ffff037224 */ /* 0x000fe200078e0002 */
[----:B------:R-:W-:Y:S01]  /*9180*/  I2FP.F32.S32 R6, R6 ;  /* 0x0000000600067245 */ /* 0x000fe20000201400 */
[----:B------:R-:W-:Y:S01]  /*9190*/  IMAD.MOV.U32 R2, RZ, RZ, R4 ;  /* 0x000000ffff027224 */ /* 0x000fe200078e0004 */
[----:B------:R-:W-:Y:S01]  /*91a0*/  I2FP.F32.S32 R5, R5 ;  /* 0x0000000500057245 */ /* 0x000fe20000201400 */
[----:B------:R-:W-:Y:S01]  /*91b0*/  HMMA.16816.F32 R36, R8, R22, R56 ;  /* 0x000000160824723c */ /* 0x000fe20000001838 */
[----:B------:R-:W-:Y:S01]  /*91c0*/  I2FP.F32.S32 R3, R3 ;  /* 0x0000000300037245 */ /* 0x000fe20000201400 */
[----:B------:R-:W-:Y:S01]  /*91d0*/  FFMA.FTZ R6, R6, -UR19, R32 ;  /* 0x8000001306067c23 */ /* 0x000fe20008010020 */
[----:B------:R-:W-:Y:S01]  /*91e0*/  I2FP.F32.S32 R2, R2 ;  /* 0x0000000200027245 */ /* 0x000fe20000201400 */
[----:B------:R-:W-:Y:S01]  /*91f0*/  FFMA.FTZ R5, R5, -UR19, R34 ;  /* 0x8000001305057c23 */ /* 0x000fe20008010022 */
[----:B------:R-:W-:-:S02]  /*9200*/  IMAD.MOV.U32 R198, RZ, RZ, R240 ;  /* 0x000000ffffc67224 */ /* 0x000fc400078e00f0 */
[----:B------:R-:W-:Y:S01]  /*9210*/  FFMA.FTZ R4, R3, -UR19, R44 ;  /* 0x8000001303047c23 */ /* 0x000fe2000801002c */
[----:B------:R-:W-:Y:S01]  /*9220*/  FSEL R64, R6, -INF , !P0 ;  /* 0xff80000006407808 */ /* 0x000fe20004000000 */
[----:B------:R-:W-:Y:S01]  /*9230*/  FFMA.FTZ R3, R2, -UR19, R46 ;  /* 0x8000001302037c23 */ /* 0x000fe2000801002e */
[----:B------:R-:W-:Y:S01]  /*9240*/  VIADD R2, R0, 0x1 ;  /* 0x0000000100027836 */ /* 0x000fe20000000000 */
[----:B------:R-:W-:Y:S01]  /*9250*/  FSEL R65, R5, -INF , !P6 ;  /* 0xff80000005417808 */ /* 0x000fe20007000000 */
[----:B------:R-:W-:Y:S01]  /*9260*/  HMMA.16816.F32 R28, R12, R22, R28 ;  /* 0x000000160c1c723c */ /* 0x000fe2000000181c */
[----:B------:R-:W-:Y:S01]  /*9270*/  FSEL R67, R4, -INF , !P5 ;  /* 0xff80000004437808 */ /* 0x000fe20006800000 */
[--C-:B------:R-:W-:Y:S01]  /*9280*/  IMAD.IADD R4, R233, 0x1, -R2.reuse ;  /* 0x00000001e9047824 */ /* 0x100fe200078e0a02 */
[----:B------:R-:W-:Y:S01]  /*9290*/  FSEL R100, R3, -INF , !P1 ;  /* 0xff80000003647808 */ /* 0x000fe20004800000 */
[--C-:B------:R-:W-:Y:S01]  /*92a0*/  IMAD.IADD R5, R232, 0x1, -R2.reuse ;  /* 0x00000001e8057824 */ /* 0x100fe200078e0a02 */
[C---:B------:R-:W-:Y:S01]  /*92b0*/  ISETP.GE.AND P0, PT, R2.reuse, R238, PT ;  /* 0x000000ee0200720c */ /* 0x040fe20003f06270 */
[----:B------:R-:W-:Y:S01]  /*92c0*/  IMAD.IADD R3, R231, 0x1, -R2 ;  /* 0x00000001e7037824 */ /* 0x000fe200078e0a02 */
[C---:B------:R-:W-:Y:S01]  /*92d0*/  ISETP.GE.AND P6, PT, R2.reuse, R237, PT ;  /* 0x000000ed0200720c */ /* 0x040fe20003fc6270 */
[----:B------:R-:W-:Y:S01]  /*92e0*/  HMMA.16816.F32 R48, R16, R26, R204 ;  /* 0x0000001a1030723c */ /* 0x000fe200000018cc */
[C---:B------:R-:W-:Y:S01]  /*92f0*/  ISETP.GE.AND P5, PT, R2.reuse, R236, PT ;  /* 0x000000ec0200720c */ /* 0x040fe20003fa6270 */
[----:B------:R-:W-:Y:S01]  /*9300*/  IMAD.MOV.U32 R196, RZ, RZ, R242 ;  /* 0x000000ffffc47224 */ /* 0x000fe200078e00f2 */
[C---:B------:R-:W-:Y:S01]  /*9310*/  ISETP.GE.AND P1, PT, R2.reuse, R235, PT ;  /* 0x000000eb0200720c */ /* 0x040fe20003f26270 */
[----:B------:R-:W-:Y:S01]  /*9320*/  IMAD.MOV.U32 R197, RZ, RZ, R241 ;  /* 0x000000ffffc57224 */ /* 0x000fe200078e00f1 */
[C---:B------:R-:W-:Y:S01]  /*9330*/  ISETP.LT.OR P0, PT, R2.reuse, R230, P0 ;  /* 0x000000e60200720c */ /* 0x040fe20000701670 */
[----:B------:R-:W-:Y:S01]  /*9340*/  IMAD.MOV.U32 R101, RZ, RZ, R243 ;  /* 0x000000ffff657224 */ /* 0x000fe200078e00f3 */
        /* <DEDUP_REMOVED lines=8> */
[----:B------:R-:W-:Y:S01]  /*93d0*/  IABS R7, R2 ;  /* 0x0000000200077213 */ /* 0x000fe20000000000 */
[----:B------:R-:W-:-:S03]  /*93e0*/  IMAD.MOV.U32 R2, RZ, RZ, R5 ;  /* 0x000000ffff027224 */ /* 0x000fc600078e0005 */
[----:B------:R-:W-:Y:S02]  /*93f0*/  I2FP.F32.S32 R5, R3 ;  /* 0x0000000300057245 */ /* 0x000fe40000201400 */
[----:B------:R-:W-:Y:S02]  /*9400*/  I2FP.F32.S32 R2, R2 ;  /* 0x0000000200027245 */ /* 0x000fe40000201400 */
[----:B------:R-:W-:Y:S01]  /*9410*/  I2FP.F32.S32 R3, R4 ;  /* 0x0000000400037245 */ /* 0x000fe20000201400 */
[----:B------:R-:W-:Y:S01]  /*9420*/  FFMA.FTZ R5, R5, -UR19, R35 ;  /* 0x8000001305057c23 */ /* 0x000fe20008010023 */
[----:B------:R-:W-:Y:S01]  /*9430*/  I2FP.F32.S32 R7, R7 ;  /* 0x0000000700077245 */ /* 0x000fe20000201400 */
[----:B------:R-:W-:Y:S01]  /*9440*/  FFMA.FTZ R6, R2, -UR19, R33 ;  /* 0x8000001302067c23 */ /* 0x000fe20008010021 */
[----:B------:R-:W-:Y:S02]  /*9450*/  VIADD R2, R0, 0x8 ;  /* 0x0000000800027836 */ /* 0x000fe40000000000 */
[----:B------:R-:W-:Y:S01]  /*9460*/  FFMA.FTZ R4, R3, -UR19, R45 ;  /* 0x8000001303047c23 */ /* 0x000fe2000801002d */
[----:B------:R-:W-:Y:S01]  /*9470*/  FSEL R61, R5, -INF , !P6 ;  /* 0xff800000053d7808 */ /* 0x000fe20007000000 */
[----:B------:R-:W-:Y:S01]  /*9480*/  FFMA.FTZ R3, R7, -UR19, R47 ;  /* 0x8000001307037c23 */ /* 0x000fe2000801002f */
[--C-:B------:R-:W-:Y:S01]  /*9490*/  IMAD.IADD R21, R232, 0x1, -R2.reuse ;  /* 0x00000001e8157824 */ /* 0x100fe200078e0a02 */
[----:B------:R-:W-:Y:S01]  /*94a0*/  FSEL R60, R6, -INF , !P0 ;  /* 0xff800000063c7808 */ /* 0x000fe20004000000 */
[--C-:B------:R-:W-:Y:S01]  /*94b0*/  IMAD.IADD R20, R233, 0x1, -R2.reuse ;  /* 0x00000001e9147824 */ /* 0x100fe200078e0a02 */
[----:B------:R-:W-:Y:S01]  /*94c0*/  FSEL R62, R4, -INF , !P5 ;  /* 0xff800000043e7808 */ /* 0x000fe20006800000 */
[----:B------:R-:W-:Y:S01]  /*94d0*/  HMMA.16816.F32 R44, R16, R40, R200 ;  /* 0x00000028102c723c */ /* 0x000fe200000018c8 */
[----:B------:R-:W-:Y:S01]  /*94e0*/  FSEL R63, R3, -INF , !P1 ;  /* 0xff800000033f7808 */ /* 0x000fe20004800000 */
[----:B------:R-:W-:Y:S01]  /*94f0*/  IMAD.IADD R3, R231, 0x1, -R2 ;  /* 0x00000001e7037824 */ /* 0x000fe200078e0a02 */
[C---:B------:R-:W-:Y:S01]  /*9500*/  ISETP.GE.AND P0, PT, R2.reuse, R238, PT ;  /* 0x000000ee0200720c */ /* 0x040fe20003f06270 */
[----:B------:R-:W1:Y:S01]  /*9510*/  LDSM.16.M88.4 R4, [R223+0x8400] ;  /* 0x00840000df04783b */ /* 0x000e620000000200 */
[----:B------:R-:W-:-:S02]  /*9520*/  ISETP.GE.AND P6, PT, R2, R237, PT ;  /* 0x000000ed0200720c */ /* 0x000fc40003fc6270 */
[C---:B------:R-:W-:Y:S02]  /*9530*/  ISETP.GE.AND P5, PT, R2.reuse, R236, PT ;  /* 0x000000ec0200720c */ /* 0x040fe40003fa6270 */
[C---:B------:R-:W-:Y:S02]  /*9540*/  ISETP.GE.AND P1, PT, R2.reuse, R235, PT ;  /* 0x000000eb0200720c */ /* 0x040fe40003f26270 */
[----:B------:R-:W-:Y:S02]  /*9550*/  IABS R22, R21 ;  /* 0x0000001500167213 */ /* 0x000fe40000000000 */
[C---:B------:R-:W-:Y:S02]  /*9560*/  ISETP.LT.OR P0, PT, R2.reuse, R230, P0 ;  /* 0x000000e60200720c */ /* 0x040fe40000701670 */
[C---:B------:R-:W-:Y:S02]  /*9570*/  ISETP.LT.OR P6, PT, R2.reuse, R229, P6 ;  /* 0x000000e50200720c */ /* 0x040fe400037c1670 */
[----:B------:R-:W-:-:S02]  /*9580*/  ISETP.LT.OR P5, PT, R2, R228, P5 ;  /* 0x000000e40200720c */ /* 0x000fc40002fa1670 */
[----:B------:R-:W-:Y:S01]  /*9590*/  ISETP.LT.OR P1, PT, R2, R227, P1 ;  /* 0x000000e30200720c */ /* 0x000fe20000f21670 */
[----:B------:R-:W-:Y:S01]  /*95a0*/  IMAD.IADD R2, R234, 0x1, -R2 ;  /* 0x00000001ea027824 */ /* 0x000fe200078e0a02 */
[----:B------:R-:W-:Y:S02]  /*95b0*/  IABS R21, R20 ;  /* 0x0000001400157213 */ /* 0x000fe40000000000 */
[----:B------:R-:W-:Y:S02]  /*95c0*/  IABS R20, R3 ;  /* 0x0000000300147213 */ /* 0x000fe40000000000 */
[----:B------:R-:W-:Y:S01]  /*95d0*/  IABS R23, R2 ;  /* 0x0000000200177213 */ /* 0x000fe20000000000 */
[----:B------:R-:W-:Y:S02]  /*95e0*/  IMAD.MOV.U32 R3, RZ, RZ, R21 ;  /* 0x000000ffff037224 */ /* 0x000fe400078e0015 */
[----:B------:R-:W-:Y:S01]  /*95f0*/  IMAD.MOV.U32 R2, RZ, RZ, R22 ;  /* 0x000000ffff027224 */ /* 0x000fe200078e0016 */
[----:B------:R-:W-:-:S02]  /*9600*/  I2FP.F32.S32 R23, R23 ;  /* 0x0000001700177245 */ /* 0x000fc40000201400 */
[----:B------:R-:W-:Y:S02]  /*9610*/  I2FP.F32.S32 R21, R3 ;  /* 0x0000000300157245 */ /* 0x000fe40000201400 */
[----:B------:R-:W-:Y:S02]  /*9620*/  I2FP.F32.S32 R3, R20 ;  /* 0x0000001400037245 */ /* 0x000fe40000201400 */
[----:B------:R-:W-:Y:S01]  /*9630*/  I2FP.F32.S32 R2, R2 ;  /* 0x0000000200027245 */ /* 0x000fe20000201400 */
[----:B------:R-:W-:Y:S02]  /*9640*/  FFMA.FTZ R21, R21, -UR19, R30 ;  /* 0x8000001315157c23 */ /* 0x000fe4000801001e */
[----:B------:R-:W-:Y:S01]  /*9650*/  FFMA.FTZ R20, R3, -UR19, R36 ;  /* 0x8000001303147c23 */ /* 0x000fe20008010024 */
[----:B------:R-:W-:Y:S01]  /*9660*/  FFMA.FTZ R3, R23, -UR19, R38 ;  /* 0x8000001317037c23 */ /* 0x000fe20008010026 */
[----:B------:R-:W-:Y:S01]  /*9670*/  FFMA.FTZ R22, R2, -UR19, R28 ;  /* 0x8000001302167c23 */ /* 0x000fe2000801001c */
[----:B------:R-:W-:Y:S01]  /*9680*/  VIADD R2, R0, 0x9 ;  /* 0x0000000900027836 */ /* 0x000fe20000000000 */
[----:B------:R-:W-:-:S02]  /*9690*/  FSEL R57, R21, -INF , !P6 ;  /* 0xff80000015397808 */ /* 0x000fc40007000000 */
[----:B------:R-:W-:Y:S01]  /*96a0*/  FSEL R58, R20, -INF , !P5 ;  /* 0xff800000143a7808 */ /* 0x000fe20006800000 */
[--C-:B------:R-:W-:Y:S01]  /*96b0*/  IMAD.IADD R20, R233, 0x1, -R2.reuse ;  /* 0x00000001e9147824 */ /* 0x100fe200078e0a02 */
[----:B------:R-:W-:Y:S01]  /*96c0*/  FSEL R56, R22, -INF , !P0 ;  /* 0xff80000016387808 */ /* 0x000fe20004000000 */
[--C-:B------:R-:W-:Y:S01]  /*96d0*/  IMAD.IADD R21, R232, 0x1, -R2.reuse ;  /* 0x00000001e8157824 */ /* 0x100fe200078e0a02 */
[----:B------:R-:W-:Y:S01]  /*96e0*/  FSEL R59, R3, -INF , !P1 ;  /* 0xff800000033b7808 */ /* 0x000fe20004800000 */
[----:B------:R-:W-:Y:S01]  /*96f0*/  IMAD.IADD R3, R231, 0x1, -R2 ;  /* 0x00000001e7037824 */ /* 0x000fe200078e0a02 */
[C---:B------:R-:W-:Y:S01]  /*9700*/  ISETP.GE.AND P0, PT, R2.reuse, R238, PT ;  /* 0x000000ee0200720c */ /* 0x040fe20003f06270 */
[----:B-1----:R-:W-:Y:S01]  /*9710*/  HMMA.16816.F32 R24, R12, R4, R52 ;  /* 0x000000040c18723c */ /* 0x002fe20000001834 */
[C---:B------:R-:W-:Y:S02]  /*9720*/  ISETP.GE.AND P6, PT, R2.reuse, R237, PT ;  /* 0x000000ed0200720c */ /* 0x040fe40003fc6270 */
[----:B------:R-:W-:-:S02]  /*9730*/  ISETP.GE.AND P5, PT, R2, R236, PT ;  /* 0x000000ec0200720c */ /* 0x000fc40003fa6270 */
[C---:B------:R-:W-:Y:S01]  /*9740*/  ISETP.GE.AND P1, PT, R2.reuse, R235, PT ;  /* 0x000000eb0200720c */ /* 0x040fe20003f26270 */
[----:B------:R-:W-:Y:S01]  /*9750*/  HMMA.16816.F32 R32, R8, R4, R188 ;  /* 0x000000040820723c */ /* 0x000fe200000018bc */
[C---:B------:R-:W-:Y:S02]  /*9760*/  ISETP.LT.OR P0, PT, R2.reuse, R230, P0 ;  /* 0x000000e60200720c */ /* 0x040fe40000701670 */
[C---:B------:R-:W-:Y:S02]  /*9770*/  ISETP.LT.OR P6, PT, R2.reuse, R229, P6 ;  /* 0x000000e50200720c */ /* 0x040fe400037c1670 */
[C---:B------:R-:W-:Y:S02]  /*9780*/  ISETP.LT.OR P5, PT, R2.reuse, R228, P5 ;  /* 0x000000e40200720c */ /* 0x040fe40002fa1670 */
[----:B------:R-:W-:Y:S01]  /*9790*/  ISETP.LT.OR P1, PT, R2, R227, P1 ;  /* 0x000000e30200720c */ /* 0x000fe20000f21670 */
[----:B------:R-:W-:Y:S01]  /*97a0*/  IMAD.IADD R2, R234, 0x1, -R2 ;  /* 0x00000001ea027824 */ /* 0x000fe200078e0a02 */
[----:B------:R-:W-:-:S02]  /*97b0*/  IABS R23, R20 ;  /* 0x0000001400177213 */ /* 0x000fc40000000000 */
        /* <DEDUP_REMOVED lines=10> */
[----:B------:R-:W-:Y:S02]  /*9860*/  FFMA.FTZ R4, R3, -UR19, R37 ;  /* 0x8000001303047c23 */ /* 0x000fe40008010025 */
[----:B------:R-:W-:Y:S01]  /*9870*/  FFMA.FTZ R20, R2, -UR19, R29 ;  /* 0x8000001302147c23 */ /* 0x000fe2000801001d */
[----:B------:R-:W-:-:S02]  /*9880*/  VIADD R2, R0, 0x10 ;  /* 0x0000001000027836 */ /* 0x000fc40000000000 */
[----:B------:R-:W-:Y:S01]  /*9890*/  FFMA.FTZ R3, R22, -UR19, R39 ;  /* 0x8000001316037c23 */ /* 0x000fe20008010027 */
[----:B------:R-:W-:Y:S01]  /*98a0*/  FSEL R55, R5, -INF , !P6 ;  /* 0xff80000005377808 */ /* 0x000fe20007000000 */
[-C--:B------:R-:W-:Y:S01]  /*98b0*/  HMMA.16816.F32 R36, R8, R6.reuse, R180 ;  /* 0x000000060824723c */ /* 0x080fe200000018b4 */
[----:B------:R-:W-:Y:S01]  /*98c0*/  FSEL R52, R20, -INF , !P0 ;  /* 0xff80000014347808 */ /* 0x000fe20004000000 */
[--C-:B------:R-:W-:Y:S01]  /*98d0*/  IMAD.IADD R5, R232, 0x1, -R2.reuse ;  /* 0x00000001e8057824 */ /* 0x100fe200078e0a02 */
[----:B------:R-:W-:Y:S01]  /*98e0*/  FSEL R53, R4, -INF , !P5 ;  /* 0xff80000004357808 */ /* 0x000fe20006800000 */
[--C-:B------:R-:W-:Y:S01]  /*98f0*/  IMAD.IADD R4, R233, 0x1, -R2.reuse ;  /* 0x00000001e9047824 */ /* 0x100fe200078e0a02 */
[----:B------:R-:W-:Y:S01]  /*9900*/  FSEL R54, R3, -INF , !P1 ;  /* 0xff80000003367808 */ /* 0x000fe20004800000 */
[----:B------:R-:W-:Y:S01]  /*9910*/  IMAD.IADD R3, R231, 0x1, -R2 ;  /* 0x00000001e7037824 */ /* 0x000fe200078e0a02 */
[C---:B------:R-:W-:Y:S01]  /*9920*/  ISETP.GE.AND P0, PT, R2.reuse, R238, PT ;  /* 0x000000ee0200720c */ /* 0x040fe20003f06270 */
[----:B------:R-:W-:Y:S01]  /*9930*/  HMMA.16816.F32 R28, R12, R6, R48 ;  /* 0x000000060c1c723c */ /* 0x000fe20000001830 */
[C---:B------:R-:W-:Y:S01]  /*9940*/  ISETP.GE.AND P6, PT, R2.reuse, R237, PT ;  /* 0x000000ed0200720c */ /* 0x040fe20003fc6270 */
[----:B------:R-:W-:Y:S01]  /*9950*/  IMAD.MOV.U32 R180, RZ, RZ, R198 ;  /* 0x000000ffffb47224 */ /* 0x000fe200078e00c6 */
[C---:B------:R-:W-:Y:S01]  /*9960*/  ISETP.GE.AND P5, PT, R2.reuse, R236, PT ;  /* 0x000000ec0200720c */ /* 0x040fe20003fa6270 */
[----:B------:R-:W-:Y:S01]  /*9970*/  IMAD.MOV.U32 R182, RZ, RZ, R196 ;  /* 0x000000ffffb67224 */ /* 0x000fe200078e00c4 */
[C---:B------:R-:W-:Y:S01]  /*9980*/  ISETP.GE.AND P1, PT, R2.reuse, R235, PT ;  /* 0x000000eb0200720c */ /* 0x040fe20003f26270 */
[----:B------:R-:W-:Y:S01]  /*9990*/  IMAD.MOV.U32 R181, RZ, RZ, R197 ;  /* 0x000000ffffb57224 */ /* 0x000fe200078e00c5 */
[C---:B------:R-:W-:Y:S01]  /*99a0*/  ISETP.LT.OR P0, PT, R2.reuse, R230, P0 ;  /* 0x000000e60200720c */ /* 0x040fe20000701670 */
[----:B------:R-:W-:Y:S01]  /*99b0*/  HMMA.16816.F32 R48, R16, R42, R208 ;  /* 0x0000002a1030723c */ /* 0x000fe200000018d0 */
[C---:B------:R-:W-:Y:S01]  /*99c0*/  ISETP.LT.OR P6, PT, R2.reuse, R229, P6 ;  /* 0x000000e50200720c */ /* 0x040fe200037c1670 */
[----:B------:R-:W-:Y:S01]  /*99d0*/  IMAD.MOV.U32 R183, RZ, RZ, R101 ;  /* 0x000000ffffb77224 */ /* 0x000fe200078e0065 */
[----:B------:R-:W-:-:S02]  /*99e0*/  ISETP.LT.OR P5, PT, R2, R228, P5 ;  /* 0x000000e40200720c */ /* 0x000fc40002fa1670 */
[----:B------:R-:W-:Y:S01]  /*99f0*/  ISETP.LT.OR P1, PT, R2, R227, P1 ;  /* 0x000000e30200720c */ /* 0x000fe20000f21670 */
[----:B------:R-:W-:Y:S01]  /*9a00*/  IMAD.IADD R2, R234, 0x1, -R2 ;  /* 0x00000001ea027824 */ /* 0x000fe200078e0a02 */
[----:B------:R-:W-:Y:S01]  /*9a10*/  IABS R20, R4 ;  /* 0x0000000400147213 */ /* 0x000fe20000000000 */
[----:B------:R-:W-:Y:S01]  /*9a20*/  HMMA.16816.F32 R40, R16, R192, R212 ;  /* 0x000000c01028723c */ /* 0x000fe200000018d4 */
[----:B------:R-:W-:Y:S02]  /*9a30*/  IABS R21, R5 ;  /* 0x0000000500157213 */ /* 0x000fe40000000000 */
[----:B------:R-:W-:Y:S02]  /*9a40*/  IABS R5, R2 ;  /* 0x0000000200057213 */ /* 0x000fe40000000000 */
[----:B------:R-:W-:Y:S01]  /*9a50*/  IABS R4, R3 ;  /* 0x0000000300047213 */ /* 0x000fe20000000000 */
[----:B------:R-:W-:Y:S02]  /*9a60*/  IMAD.MOV.U32 R3, RZ, RZ, R20 ;  /* 0x000000ffff037224 */ /* 0x000fe400078e0014 */
[----:B------:R-:W-:-:S02]  /*9a70*/  IMAD.MOV.U32 R2, RZ, RZ, R21 ;  /* 0x000000ffff027224 */ /* 0x000fc400078e0015 */
[----:B------:R-:W-:Y:S01]  /*9a80*/  IMAD.MOV.U32 R21, RZ, RZ, R5 ;  /* 0x000000ffff157224 */ /* 0x000fe200078e0005 */
        /* <DEDUP_REMOVED lines=9> */
[----:B------:R-:W-:Y:S02]  /*9b20*/  FSEL R189, R5, -INF , !P6 ;  /* 0xff80000005bd7808 */ /* 0x000fe40007000000 */
[----:B------:R-:W-:Y:S01]  /*9b30*/  FSEL R199, R20, -INF , !P0 ;  /* 0xff80000014c77808 */ /* 0x000fe20004000000 */
[--C-:B------:R-:W-:Y:S01]  /*9b40*/  IMAD.IADD R5, R232, 0x1, -R2.reuse ;  /* 0x00000001e8057824 */ /* 0x100fe200078e0a02 */
[----:B------:R-:W-:Y:S01]  /*9b50*/  FSEL R204, R4, -INF , !P5 ;  /* 0xff80000004cc7808 */ /* 0x000fe20006800000 */
[--C-:B------:R-:W-:Y:S01]  /*9b60*/  IMAD.IADD R4, R233, 0x1, -R2.reuse ;  /* 0x00000001e9047824 */ /* 0x100fe200078e0a02 */
[----:B------:R-:W-:Y:S01]  /*9b70*/  FSEL R217, R3, -INF , !P1 ;  /* 0xff80000003d97808 */ /* 0x000fe20004800000 */
[----:B------:R-:W-:Y:S01]  /*9b80*/  IMAD.IADD R3, R231, 0x1, -R2 ;  /* 0x00000001e7037824 */ /* 0x000fe200078e0a02 */
[C---:B------:R-:W-:Y:S02]  /*9b90*/  ISETP.GE.AND P0, PT, R2.reuse, R238, PT ;  /* 0x000000ee0200720c */ /* 0x040fe40003f06270 */
[----:B------:R-:W-:-:S02]  /*9ba0*/  ISETP.GE.AND P6, PT, R2, R237, PT ;  /* 0x000000ed0200720c */ /* 0x000fc40003fc6270 */
[C---:B------:R-:W-:Y:S02]  /*9bb0*/  ISETP.GE.AND P5, PT, R2.reuse, R236, PT ;  /* 0x000000ec0200720c */ /* 0x040fe40003fa6270 */
[C---:B------:R-:W-:Y:S02]  /*9bc0*/  ISETP.GE.AND P1, PT, R2.reuse, R235, PT ;  /* 0x000000eb0200720c */ /* 0x040fe40003f26270 */
        /* <DEDUP_REMOVED lines=23> */
[----:B------:R-:W-:Y:S01]  /*9d40*/  IMAD.IADD R20, R233, 0x1, -R2 ;  /* 0x00000001e9147824 */ /* 0x000fe200078e0a02 */
[----:B------:R-:W-:-:S02]  /*9d50*/  FSEL R198, R4, -INF , !P5 ;  /* 0xff80000004c67808 */ /* 0x000fc40006800000 */
[----:B------:R-:W-:Y:S01]  /*9d60*/  FSEL R216, R3, -INF , !P1 ;  /* 0xff80000003d87808 */ /* 0x000fe20004800000 */
[----:B------:R-:W-:Y:S01]  /*9d70*/  IMAD.IADD R3, R231, 0x1, -R2 ;  /* 0x00000001e7037824 */ /* 0x000fe200078e0a02 */
[C---:B------:R-:W-:Y:S01]  /*9d80*/  ISETP.GE.AND P0, PT, R2.reuse, R238, PT ;  /* 0x000000ee0200720c */ /* 0x040fe20003f06270 */
[----:B------:R-:W1:Y:S01]  /*9d90*/  LDSM.16.M88.4 R4, [R223+0x8800] ;  /* 0x00880000df04783b */ /* 0x000e620000000200 */
[C---:B------:R-:W-:Y:S02]  /*9da0*/  ISETP.GE.AND P6, PT, R2.reuse, R237, PT ;  /* 0x000000ed0200720c */ /* 0x040fe40003fc6270 */
[C---:B------:R-:W-:Y:S02]  /*9db0*/  ISETP.GE.AND P5, PT, R2.reuse, R236, PT ;  /* 0x000000ec0200720c */ /* 0x040fe40003fa6270 */
[----:B------:R-:W-:Y:S02]  /*9dc0*/  ISETP.GE.AND P1, PT, R2, R235, PT ;  /* 0x000000eb0200720c */ /* 0x000fe40003f26270 */
[----:B------:R-:W-:-:S02]  /*9dd0*/  IABS R22, R21 ;  /* 0x0000001500167213 */ /* 0x000fc40000000000 */
[C---:B------:R-:W-:Y:S02]  /*9de0*/  ISETP.LT.OR P0, PT, R2.reuse, R230, P0 ;  /* 0x000000e60200720c */ /* 0x040fe40000701670 */
[C---:B------:R-:W-:Y:S02]  /*9df0*/  ISETP.LT.OR P6, PT, R2.reuse, R229, P6 ;  /* 0x000000e50200720c */ /* 0x040fe400037c1670 */
[C---:B------:R-:W-:Y:S02]  /*9e00*/  ISETP.LT.OR P5, PT, R2.reuse, R228, P5 ;  /* 0x000000e40200720c */ /* 0x040fe40002fa1670 */
[----:B------:R-:W-:Y:S01]  /*9e10*/  ISETP.LT.OR P1, PT, R2, R227, P1 ;  /* 0x000000e30200720c */ /* 0x000fe20000f21670 */
[----:B------:R-:W-:Y:S01]  /*9e20*/  IMAD.IADD R2, R234, 0x1, -R2 ;  /* 0x00000001ea027824 */ /* 0x000fe200078e0a02 */
[----:B------:R-:W-:Y:S02]  /*9e30*/  IABS R21, R20 ;  /* 0x0000001400157213 */ /* 0x000fe40000000000 */
[----:B------:R-:W-:-:S02]  /*9e40*/  IABS R20, R3 ;  /* 0x0000000300147213 */ /* 0x000fc40000000000 */
[----:B------:R-:W-:Y:S01]  /*9e50*/  IABS R23, R2 ;  /* 0x0000000200177213 */ /* 0x000fe20000000000 */
[----:B------:R-:W-:Y:S02]  /*9e60*/  IMAD.MOV.U32 R3, RZ, RZ, R21 ;  /* 0x000000ffff037224 */ /* 0x000fe400078e0015 */
[----:B------:R-:W-:Y:S01]  /*9e70*/  IMAD.MOV.U32 R2, RZ, RZ, R22 ;  /* 0x000000ffff027224 */ /* 0x000fe200078e0016 */
[----:B------:R-:W-:Y:S02]  /*9e80*/  I2FP.F32.S32 R23, R23 ;  /* 0x0000001700177245 */ /* 0x000fe40000201400 */
[----:B------:R-:W-:Y:S02]  /*9e90*/  I2FP.F32.S32 R21, R3 ;  /* 0x0000000300157245 */ /* 0x000fe40000201400 */
[----:B------:R-:W-:Y:S02]  /*9ea0*/  I2FP.F32.S32 R3, R20 ;  /* 0x0000001400037245 */ /* 0x000fe40000201400 */
[----:B------:R-:W-:Y:S01]  /*9eb0*/  I2FP.F32.S32 R2, R2 ;  /* 0x0000000200027245 */ /* 0x000fe20000201400 */
[----:B------:R-:W-:-:S02]  /*9ec0*/  FFMA.FTZ R21, R21, -UR19, R30 ;  /* 0x8000001315157c23 */ /* 0x000fc4000801001e */
[----:B------:R-:W-:Y:S01]  /*9ed0*/  FFMA.FTZ R20, R3, -UR19, R36 ;  /* 0x8000001303147c23 */ /* 0x000fe20008010024 */
[----:B------:R-:W-:Y:S01]  /*9ee0*/  FFMA.FTZ R3, R23, -UR19, R38 ;  /* 0x8000001317037c23 */ /* 0x000fe20008010026 */
[----:B------:R-:W-:Y:S01]  /*9ef0*/  FFMA.FTZ R22, R2, -UR19, R28 ;  /* 0x8000001302167c23 */ /* 0x000fe2000801001c */
[----:B------:R-:W-:Y:S01]  /*9f00*/  VIADD R2, R0, 0x19 ;  /* 0x0000001900027836 */ /* 0x000fe20000000000 */
[----:B------:R-:W-:Y:S02]  /*9f10*/  FSEL R240, R21, -INF , !P6 ;  /* 0xff80000015f07808 */ /* 0x000fe40007000000 */
        /* <DEDUP_REMOVED lines=8> */
[----:B------:R-:W-:-:S02]  /*9fa0*/  ISETP.GE.AND P6, PT, R2, R237, PT ;  /* 0x000000ed0200720c */ /* 0x000fc40003fc6270 */
[C---:B------:R-:W-:Y:S02]  /*9fb0*/  ISETP.GE.AND P5, PT, R2.reuse, R236, PT ;  /* 0x000000ec0200720c */ /* 0x040fe40003fa6270 */
        /* <DEDUP_REMOVED lines=45> */
[----:B------:R-:W-:Y:S01]  /*a290*/  IMAD.MOV.U32 R2, RZ, RZ, R21 ;  /* 0x000000ffff027224 */ /* 0x000fe200078e0015 */
[----:B------:R-:W-:Y:S02]  /*a2a0*/  I2FP.F32.S32 R4, R4 ;  /* 0x0000000400047245 */ /* 0x000fe40000201400 */
[----:B------:R-:W-:Y:S02]  /*a2b0*/  I2FP.F32.S32 R3, R3 ;  /* 0x0000000300037245 */ /* 0x000fe40000201400 */
[----:B------:R-:W-:Y:S01]  /*a2c0*/  I2FP.F32.S32 R2, R2 ;  /* 0x0000000200027245 */ /* 0x000fe20000201400 */
[----:B------:R-:W-:Y:S01]  /*a2d0*/  FFMA.FTZ R4, R4, -UR19, R32 ;  /* 0x8000001304047c23 */ /* 0x000fe20008010020 */
[----:B------:R-:W-:Y:S01]  /*a2e0*/  I2FP.F32.S32 R21, R5 ;  /* 0x0000000500157245 */ /* 0x000fe20000201400 */
[----:B------:R-:W-:-:S02]  /*a2f0*/  FFMA.FTZ R5, R3, -UR19, R26 ;  /* 0x8000001303057c23 */ /* 0x000fc4000801001a */
[----:B------:R-:W-:Y:S01]  /*a300*/  FFMA.FTZ R20, R2, -UR19, R24 ;  /* 0x8000001302147c23 */ /* 0x000fe20008010018 */
[----:B------:R-:W-:Y:S02]  /*a310*/  VIADD R2, R0, 0x21 ;  /* 0x0000002100027836 */ /* 0x000fe40000000000 */
        /* <DEDUP_REMOVED lines=8> */
[----:B------:R-:W-:-:S02]  /*a3a0*/  ISETP.GE.AND P0, PT, R2, R238, PT ;  /* 0x000000ee0200720c */ /* 0x000fc40003f06270 */
[C---:B------:R-:W-:Y:S02]  /*a3b0*/  ISETP.GE.AND P6, PT, R2.reuse, R237, PT ;  /* 0x000000ed0200720c */ /* 0x040fe40003fc6270 */
[C---:B------:R-:W-:Y:S02]  /*a3c0*/  ISETP.GE.AND P5, PT, R2.reuse, R236, PT ;  /* 0x000000ec0200720c */ /* 0x040fe40003fa6270 */
[C---:B------:R-:W-:Y:S02]  /*a3d0*/  ISETP.GE.AND P1, PT, R2.reuse, R235, PT ;  /* 0x000000eb0200720c */ /* 0x040fe40003f26270 */
        /* <DEDUP_REMOVED lines=21> */
[----:B------:R-:W-:Y:S01]  /*a530*/  HMMA.16816.F32 R32, R16, R194, R248 ;  /* 0x000000c21020723c */ /* 0x000fe200000018f8 */
[----:B------:R-:W-:Y:S01]  /*a540*/  FSEL R244, R6, -INF , !P0 ;  /* 0xff80000006f47808 */ /* 0x000fe20004000000 */
[--C-:B------:R-:W-:Y:S01]  /*a550*/  IMAD.IADD R20, R233, 0x1, -R2.reuse ;  /* 0x00000001e9147824 */ /* 0x100fe200078e0a02 */
[----:B------:R-:W-:Y:S01]  /*a560*/  FSEL R208, R4, -INF , !P5 ;  /* 0xff80000004d07808 */ /* 0x000fe20006800000 */
[--C-:B------:R-:W-:Y:S01]  /*a570*/  IMAD.IADD R21, R232, 0x1, -R2.reuse ;  /* 0x00000001e8157824 */ /* 0x100fe200078e0a02 */
[----:B------:R-:W-:Y:S01]  /*a580*/  FSEL R211, R3, -INF , !P1 ;  /* 0xff80000003d37808 */ /* 0x000fe20004800000 */
[----:B------:R-:W-:Y:S01]  /*a590*/  IMAD.IADD R3, R231, 0x1, -R2 ;  /* 0x00000001e7037824 */ /* 0x000fe200078e0a02 */
[C---:B------:R-:W-:Y:S01]  /*a5a0*/  ISETP.GE.AND P0, PT, R2.reuse, R238, PT ;  /* 0x000000ee0200720c */ /* 0x040fe20003f06270 */
[----:B------:R-:W1:Y:S01]  /*a5b0*/  LDSM.16.M88.4 R4, [R223+0x8c00] ;  /* 0x008c0000df04783b */ /* 0x000e620000000200 */
[----:B------:R-:W-:Y:S01]  /*a5c0*/  ISETP.GE.AND P6, PT, R2, R237, PT ;  /* 0x000000ed0200720c */ /* 0x000fe20003fc6270 */
[----:B------:R-:W-:-:S04]  /*a5d0*/  DEPBAR.LE SB0, 0x0 ;  /* 0x000080000000791a */ /* 0x000fc80000000000 */
[----:B------:R-:W-:Y:S01]  /*a5e0*/  BAR.SYNC.DEFER_BLOCKING 0x0 ;  /* 0x0000000000007b1d */ /* 0x000fe20000010000 */
        /* <DEDUP_REMOVED lines=23> */
[-C--:B-1----:R-:W-:Y:S01]  /*a760*/  HMMA.16816.F32 R20, R12, R4.reuse, R40 ;  /* 0x000000040c14723c */ /* 0x082fe20000001828 */
        /* <DEDUP_REMOVED lines=53> */
[----:B------:R-:W-:Y:S02]  /*aac0*/  IMAD.MOV.U32 R3, RZ, RZ, R16 ;  /* 0x000000ffff037224 */ /* 0x000fe400078e0010 */
[----:B------:R-:W-:Y:S01]  /*aad0*/  IMAD.MOV.U32 R28, RZ, RZ, R5 ;  /* 0x000000ffff1c7224 */ /* 0x000fe200078e0005 */
[----:B------:R-:W-:Y:S01]  /*aae0*/  I2FP.F32.S32 R2, R2 ;  /* 0x0000000200027245 */ /* 0x000fe20000201400 */
[----:B------:R-:W-:Y:S01]  /*aaf0*/  HMMA.16816.F32 R16, R8, R6, R180 ;  /* 0x000000060810723c */ /* 0x000fe200000018b4 */
[----:B------:R-:W-:-:S02]  /*ab00*/  I2FP.F32.S32 R5, R3 ;  /* 0x0000000300057245 */ /* 0x000fc40000201400 */
[----:B------:R-:W-:Y:S02]  /*ab10*/  I2FP.F32.S32 R4, R4 ;  /* 0x0000000400047245 */ /* 0x000fe40000201400 */
[----:B------:R-:W-:Y:S01]  /*ab20*/  I2FP.F32.S32 R3, R28 ;  /* 0x0000001c00037245 */ /* 0x000fe20000201400 */
[----:B------:R-:W-:Y:S01]  /*ab30*/  FFMA.FTZ R5, R5, -UR19, R22 ;  /* 0x8000001305057c23 */ /* 0x000fe20008010016 */
[----:B------:R-:W-:Y:S01]  /*ab40*/  FFMA.FTZ R8, R2, -UR19, R20 ;  /* 0x8000001302087c23 */ /* 0x000fe20008010014 */
        /* <DEDUP_REMOVED lines=21> */
[----:B------:R-:W-:Y:S02]  /*aca0*/  IABS R4, R3 ;  /* 0x0000000300047213 */ /* 0x000fe40000000000 */
[----:B------:R-:W-:Y:S01]  /*acb0*/  IABS R3, R2 ;  /* 0x0000000200037213 */ /* 0x000fe20000000000 */
[----:B------:R-:W-:Y:S01]  /*acc0*/  IMAD.MOV.U32 R2, RZ, RZ, R8 ;  /* 0x000000ffff027224 */ /* 0x000fe200078e0008 */
[----:B------:R-:W-:-:S02]  /*acd0*/  I2FP.F32.S32 R5, R5 ;  /* 0x0000000500057245 */ /* 0x000fc40000201400 */
[----:B------:R-:W-:Y:S02]  /*ace0*/  I2FP.F32.S32 R4, R4 ;  /* 0x0000000400047245 */ /* 0x000fe40000201400 */
[----:B------:R-:W-:Y:S01]  /*acf0*/  I2FP.F32.S32 R2, R2 ;  /* 0x0000000200027245 */ /* 0x000fe20000201400 */
[----:B------:R-:W-:Y:S01]  /*ad00*/  FFMA.FTZ R5, R5, -UR19, R23 ;  /* 0x8000001305057c23 */ /* 0x000fe20008010017 */
[----:B------:R-:W-:Y:S01]  /*ad10*/  I2FP.F32.S32 R3, R3 ;  /* 0x0000000300037245 */ /* 0x000fe20000201400 */
[----:B------:R-:W-:Y:S02]  /*ad20*/  FFMA.FTZ R4, R4, -UR19, R25 ;  /* 0x8000001304047c23 */ /* 0x000fe40008010019 */
[----:B------:R-:W-:Y:S01]  /*ad30*/  FFMA.FTZ R6, R2, -UR19, R21 ;  /* 0x8000001302067c23 */ /* 0x000fe20008010015 */
[C---:B------:R-:W-:Y:S02]  /*ad40*/  VIADD R2, R0.reuse, 0x38 ;  /* 0x0000003800027836 */ /* 0x040fe40000000000 */
[----:B------:R-:W-:Y:S01]  /*ad50*/  FFMA.FTZ R3, R3, -UR19, R27 ;  /* 0x8000001303037c23 */ /* 0x000fe2000801001b */
[----:B------:R-:W-:Y:S01]  /*ad60*/  FSEL R250, R5, -INF , !P6 ;  /* 0xff80000005fa7808 */ /* 0x000fe20007000000 */
[----:B------:R-:W-:Y:S01]  /*ad70*/  VIADD R0, R0, 0x39 ;  /* 0x0000003900007836 */ /* 0x000fe20000000000 */
[----:B------:R-:W-:Y:S01]  /*ad80*/  FSEL R194, R6, -INF , !P0 ;  /* 0xff80000006c27808 */ /* 0x000fe20004000000 */
[--C-:B------:R-:W-:Y:S01]  /*ad90*/  IMAD.IADD R6, R232, 0x1, -R2.reuse ;  /* 0x00000001e8067824 */ /* 0x100fe200078e0a02 */
[----:B------:R-:W-:Y:S01]  /*ada0*/  FSEL R213, R4, -INF , !P5 ;  /* 0xff80000004d57808 */ /* 0x000fe20006800000 */
[--C-:B------:R-:W-:Y:S01]  /*adb0*/  IMAD.IADD R5, R233, 0x1, -R2.reuse ;  /* 0x00000001e9057824 */ /* 0x100fe200078e0a02 */
[----:B------:R-:W-:Y:S01]  /*adc0*/  FSEL R219, R3, -INF , !P1 ;  /* 0xff80000003db7808 */ /* 0x000fe20004800000 */
[----:B------:R-:W-:Y:S01]  /*add0*/  IMAD.IADD R4, R231, 0x1, -R2 ;  /* 0x00000001e7047824 */ /* 0x000fe200078e0a02 */
[----:B------:R-:W-:Y:S01]  /*ade0*/  ISETP.GE.AND P0, PT, R2, R238, PT ;  /* 0x000000ee0200720c */ /* 0x000fe20003f06270 */
[----:B------:R-:W-:Y:S01]  /*adf0*/  IMAD.IADD R3, R232, 0x1, -R0 ;  /* 0x00000001e8037824 */ /* 0x000fe200078e0a00 */
        /* <DEDUP_REMOVED lines=12> */
[----:B------:R-:W-:Y:S02]  /*aec0*/  IABS R8, R2 ;  /* 0x0000000200087213 */ /* 0x000fe40000000000 */
[----:B------:R-:W-:Y:S01]  /*aed0*/  IABS R2, R3 ;  /* 0x0000000300027213 */ /* 0x000fe20000000000 */
[----:B------:R-:W-:Y:S01]  /*aee0*/  IMAD.MOV.U32 R3, RZ, RZ, R7 ;  /* 0x000000ffff037224 */ /* 0x000fe200078e0007 */
[----:B------:R-:W-:Y:S01]  /*aef0*/  I2FP.F32.S32 R5, R5 ;  /* 0x0000000500057245 */ /* 0x000fe20000201400 */
[----:B------:R-:W-:Y:S01]  /*af00*/  IMAD.MOV.U32 R7, RZ, RZ, R4 ;  /* 0x000000ffff077224 */ /* 0x000fe200078e0004 */
[----:B------:R-:W-:Y:S01]  /*af10*/  I2FP.F32.S32 R4, R2 ;  /* 0x0000000200047245 */ /* 0x000fe20000201400 */
[----:B------:R-:W-:Y:S01]  /*af20*/  IMAD.MOV.U32 R6, RZ, RZ, R8 ;  /* 0x000000ffff067224 */ /* 0x000fe200078e0008 */
[----:B------:R-:W-:Y:S01]  /*af30*/  I2FP.F32.S32 R3, R3 ;  /* 0x0000000300037245 */ /* 0x000fe20000201400 */
[----:B------:R-:W-:Y:S01]  /*af40*/  FFMA.FTZ R5, R5, -UR19, R12 ;  /* 0x8000001305057c23 */ /* 0x000fe2000801000c */
[----:B------:R-:W-:-:S02]  /*af50*/  I2FP.F32.S32 R7, R7 ;  /* 0x0000000700077245 */ /* 0x000fc40000201400 */
[----:B------:R-:W-:Y:S01]  /*af60*/  I2FP.F32.S32 R6, R6 ;  /* 0x0000000600067245 */ /* 0x000fe20000201400 */
[----:B------:R-:W-:Y:S01]  /*af70*/  FFMA.FTZ R3, R3, -UR19, R14 ;  /* 0x8000001303037c23 */ /* 0x000fe2000801000e */
[----:B------:R-:W-:Y:S01]  /*af80*/  FSEL R193, R5, -INF , !P0 ;  /* 0xff80000005c17808 */ /* 0x000fe20004000000 */
[----:B------:R-:W-:Y:S01]  /*af90*/  FFMA.FTZ R2, R7, -UR19, R16 ;  /* 0x8000001307027c23 */ /* 0x000fe20008010010 */
[----:B------:R-:W-:Y:S01]  /*afa0*/  ISETP.GE.AND P0, PT, R0, R238, PT ;  /* 0x000000ee0000720c */ /* 0x000fe20003f06270 */
[----:B------:R-:W-:Y:S01]  /*afb0*/  FFMA.FTZ R6, R6, -UR19, R18 ;  /* 0x8000001306067c23 */ /* 0x000fe20008010012 */
[----:B------:R-:W-:Y:S01]  /*afc0*/  FSEL R247, R3, -INF , !P6 ;  /* 0xff80000003f77808 */ /* 0x000fe20007000000 */
[----:B------:R-:W-:Y:S01]  /*afd0*/  FFMA.FTZ R7, R4, -UR19, R13 ;  /* 0x8000001304077c23 */ /* 0x000fe2000801000d */
[----:B------:R-:W-:Y:S01]  /*afe0*/  FSEL R206, R2, -INF , !P5 ;  /* 0xff80000002ce7808 */ /* 0x000fe20006800000 */
[--C-:B------:R-:W-:Y:S01]  /*aff0*/  IMAD.IADD R3, R233, 0x1, -R0.reuse ;  /* 0x00000001e9037824 */ /* 0x100fe200078e0a00 */
[----:B------:R-:W-:Y:S01]  /*b000*/  ISETP.LT.OR P0, PT, R0, R230, P0 ;  /* 0x000000e60000720c */ /* 0x000fe20000701670 */
[--C-:B------:R-:W-:Y:S01]  /*b010*/  IMAD.IADD R2, R231, 0x1, -R0.reuse ;  /* 0x00000001e7027824 */ /* 0x100fe200078e0a00 */
[----:B------:R-:W-:Y:S01]  /*b020*/  FSEL R212, R6, -INF , !P1 ;  /* 0xff80000006d47808 */ /* 0x000fe20004800000 */
[----:B------:R-:W-:Y:S01]  /*b030*/  IMAD.IADD R5, R234, 0x1, -R0 ;  /* 0x00000001ea057824 */ /* 0x000fe200078e0a00 */
[----:B------:R-:W-:-:S02]  /*b040*/  IABS R4, R3 ;  /* 0x0000000300047213 */ /* 0x000fc40000000000 */
[----:B------:R-:W-:Y:S02]  /*b050*/  FSEL R192, R7, -INF , !P0 ;  /* 0xff80000007c07808 */ /* 0x000fe40004000000 */
[C---:B------:R-:W-:Y:S02]  /*b060*/  ISETP.GE.AND P6, PT, R0.reuse, R237, PT ;  /* 0x000000ed0000720c */ /* 0x040fe40003fc6270 */
[C---:B------:R-:W-:Y:S02]  /*b070*/  ISETP.GE.AND P5, PT, R0.reuse, R236, PT ;  /* 0x000000ec0000720c */ /* 0x040fe40003fa6270 */
[----:B------:R-:W-:Y:S02]  /*b080*/  ISETP.GE.AND P1, PT, R0, R235, PT ;  /* 0x000000eb0000720c */ /* 0x000fe40003f26270 */
[----:B------:R-:W-:Y:S02]  /*b090*/  IABS R3, R2 ;  /* 0x0000000200037213 */ /* 0x000fe40000000000 */
[----:B------:R-:W-:-:S02]  /*b0a0*/  PLOP3.LUT P0, PT, PT, PT, UP0, 0x40, 0x0 ;  /* 0x000000000000781c */ /* 0x000fc40003f0e808 */
[----:B------:R-:W-:Y:S02]  /*b0b0*/  IABS R2, R5 ;  /* 0x0000000500027213 */ /* 0x000fe40000000000 */
[C---:B------:R-:W-:Y:S02]  /*b0c0*/  ISETP.LT.OR P6, PT, R0.reuse, R229, P6 ;  /* 0x000000e50000720c */ /* 0x040fe400037c1670 */
[C---:B------:R-:W-:Y:S02]  /*b0d0*/  ISETP.LT.OR P5, PT, R0.reuse, R228, P5 ;  /* 0x000000e40000720c */ /* 0x040fe40002fa1670 */
[----:B------:R-:W-:Y:S02]  /*b0e0*/  ISETP.LT.OR P1, PT, R0, R227, P1 ;  /* 0x000000e30000720c */ /* 0x000fe40000f21670 */
[----:B------:R-:W-:Y:S02]  /*b0f0*/  I2FP.F32.S32 R4, R4 ;  /* 0x0000000400047245 */ /* 0x000fe40000201400 */
[----:B------:R-:W-:-:S02]  /*b100*/  I2FP.F32.S32 R3, R3 ;  /* 0x0000000300037245 */ /* 0x000fc40000201400 */
[----:B------:R-:W-:Y:S01]  /*b110*/  I2FP.F32.S32 R0, R2 ;  /* 0x0000000200007245 */ /* 0x000fe20000201400 */
[----:B------:R-:W-:Y:S02]  /*b120*/  FFMA.FTZ R4, R4, -UR19, R15 ;  /* 0x8000001304047c23 */ /* 0x000fe4000801000f */
[----:B------:R-:W-:Y:S02]  /*b130*/  FFMA.FTZ R2, R3, -UR19, R17 ;  /* 0x8000001303027c23 */ /* 0x000fe40008010011 */
[----:B------:R-:W-:Y:S01]  /*b140*/  FFMA.FTZ R0, R0, -UR19, R19 ;  /* 0x8000001300007c23 */ /* 0x000fe20008010013 */
        /* <DEDUP_REMOVED lines=71> */
.L_x_288:
[----:B------:R-:W-:Y:S05]  /*b5c0*/  BSYNC B0 ;  /* 0x0000000000007941 */ /* 0x000fea0003800000 */
.L_x_287:
[----:B------:R-:W0:Y:S02]  /*b5d0*/  LDGDEPBAR ;  /* 0x00000000000079af */ /* 0x000e240000000000 */
.L_x_286:
[----:B------:R-:W-:Y:S01]  /*b5e0*/  FMNMX.FTZ R0, R105, R64, !PT ;  /* 0x0000004069007209 */ /* 0x000fe20007810000 */
[----:B------:R-:W-:Y:S01]  /*b5f0*/  IMAD.MOV.U32 R251, RZ, RZ, R239 ;  /* 0x000000fffffb7224 */ /* 0x000fe200078e00ef */
[----:B-1----:R-:W-:Y:S01]  /*b600*/  MOV R10, R191 ;  /* 0x000000bf000a7202 */ /* 0x002fe20000000f00 */
[----:B------:R-:W-:Y:S01]  /*b610*/  LDSM.16.MT88.4 R28, [R222+0xa000] ;  /* 0x00a00000de1c783b */ /* 0x000fe20000004200 */
[----:B------:R-:W-:Y:S02]  /*b620*/  FMNMX.FTZ R0, R60, R0, !PT ;  /* 0x000000003c007209 */ /* 0x000fe40007810000 */
[----:B------:R-:W-:Y:S01]  /*b630*/  MOV R32, R189 ;  /* 0x000000bd00207202 */ /* 0x000fe20000000f00 */
[----:B------:R-:W-:Y:S01]  /*b640*/  LDSM.16.MT88.4 R24, [R220+0xa000] ;  /* 0x00a00000dc18783b */ /* 0x000fe20000004200 */
[----:B------:R-:W-:Y:S02]  /*b650*/  FMNMX.FTZ R0, R56, R0, !PT ;  /* 0x0000000038007209 */ /* 0x000fe40007810000 */
[----:B------:R-:W-:Y:S01]  /*b660*/  MOV R35, R188 ;  /* 0x000000bc00237202 */ /* 0x000fe20000000f00 */
[----:B------:R-:W-:Y:S01]  /*b670*/  LDSM.16.MT88.4 R36, [R220+0xb000] ;  /* 0x00b00000dc24783b */ /* 0x000fe20000004200 */
[----:B------:R-:W-:-:S02]  /*b680*/  FMNMX.FTZ R0, R52, R0, !PT ;  /* 0x0000000034007209 */ /* 0x000fc40007810000 */
[----:B------:R-:W-:Y:S01]  /*b690*/  MOV R40, R190 ;  /* 0x000000be00287202 */ /* 0x000fe20000000f00 */
[----:B------:R-:W-:Y:S01]  /*b6a0*/  LDSM.16.MT88.4 R48, [R222+0xb000] ;  /* 0x00b00000de30783b */ /* 0x000fe20000004200 */
[----:B------:R-:W-:Y:S02]  /*b6b0*/  FMNMX.FTZ R0, R199, R0, !PT ;  /* 0x00000000c7007209 */ /* 0x000fe40007810000 */
[----:B------:R-:W-:Y:S01]  /*b6c0*/  MOV R34, R101 ;  /* 0x0000006500227202 */ /* 0x000fe20000000f00 */
[----:B------:R-:W-:Y:S01]  /*b6d0*/  LDSM.16.MT88.4 R20, [R222+0x9000] ;  /* 0x00900000de14783b */ /* 0x000fe20000004200 */
[----:B------:R-:W-:-:S04]  /*b6e0*/  FMNMX.FTZ R0, R196, R0, !PT ;  /* 0x00000000c4007209 */ /* 0x000fc80007810000 */
        /* <DEDUP_REMOVED lines=27> */
[----:B--2---:R-:W1:Y:S01]  /*b8a0*/  SHFL.BFLY PT, R6, R0, 0x2, 0x1f ;  /* 0x0c401f0000067f89 */ /* 0x004e6200000e0000 */
        /* <DEDUP_REMOVED lines=17> */
[----:B-1----:R-:W-:Y:S02]  /*b9c0*/  FMNMX.FTZ R0, R0, R6, !PT ;  /* 0x0000000600007209 */ /* 0x002fe40007810000 */
[----:B------:R-:W1:Y:S01]  /*b9d0*/  SHFL.BFLY PT, R6, R2, 0x2, 0x1f ;  /* 0x0c401f0002067f89 */ /* 0x000e6200000e0000 */
[----:B------:R-:W-:Y:S02]  /*b9e0*/  FMNMX.FTZ R3, R46, R3, !PT ;  /* 0x000000032e037209 */ /* 0x000fe40007810000 */
[----:B------:R-:W-:Y:S01]  /*b9f0*/  FMNMX.FTZ R4, R47, R4, !PT ;  /* 0x000000042f047209 */ /* 0x000fe20007810000 */
[----:B------:R-:W2:Y:S01]  /*ba00*/  SHFL.BFLY PT, R7, R0, 0x1, 0x1f ;  /* 0x0c201f0000077f89 */ /* 0x000ea200000e0000 */
        /* <DEDUP_REMOVED lines=8> */
[----:B------:R-:W-:-:S03]  /*ba90*/  FMNMX.FTZ R5, R248, R3, !PT ;  /* 0x00000003f8057209 */ /* 0x000fc60007810000 */
[----:B------:R-:W3:Y:S01]  /*baa0*/  SHFL.BFLY PT, R8, R4, 0x2, 0x1f ;  /* 0x0c401f0004087f89 */ /* 0x000ee200000e0000 */
[----:B-1----:R-:W-:Y:S02]  /*bab0*/  FMNMX.FTZ R3, R2, R6, !PT ;  /* 0x0000000602037209 */ /* 0x002fe40007810000 */
[----:B------:R-:W-:Y:S02]  /*bac0*/  FMNMX.FTZ R2, R219, R5, !PT ;  /* 0x00000005db027209 */ /* 0x000fe40007810000 */
[----:B--2---:R-:W-:Y:S01]  /*bad0*/  FMNMX.FTZ R42, R0, R7, !PT ;  /* 0x00000007002a7209 */ /* 0x004fe20007810000 */
[----:B------:R-:W1:Y:S01]  /*bae0*/  SHFL.BFLY PT, R6, R3, 0x1, 0x1f ;  /* 0x0c201f0003067f89 */ /* 0x000e6200000e0000 */
[----:B------:R-:W-:Y:S02]  /*baf0*/  FMNMX.FTZ R2, R212, R2, !PT ;  /* 0x00000002d4027209 */ /* 0x000fe40007810000 */
[C---:B------:R-:W-:Y:S01]  /*bb00*/  FSETP.NEU.FTZ.AND P6, PT, R42.reuse, -INF , PT ;  /* 0xff8000002a00780b */ /* 0x040fe20003fdd000 */
[----:B------:R-:W-:Y:S01]  /*bb10*/  FMUL.FTZ R0, R42, UR22 ;  /* 0x000000162a007c20 */ /* 0x000fe20008410000 */
[----:B------:R-:W-:Y:S01]  /*bb20*/  FMNMX.FTZ R2, R209, R2, !PT ;  /* 0x00000002d1027209 */ /* 0x000fe20007810000 */
[----:B------:R-:W-:Y:S03]  /*bb30*/  STL [R1+0x4], R42 ;  /* 0x0000042a01007387 */ /* 0x000fe60000100800 */
[----:B------:R-:W-:Y:S01]  /*bb40*/  FSEL R0, R0, RZ, P6 ;  /* 0x000000ff00007208 */ /* 0x000fe20003000000 */
[----:B------:R-:W2:Y:S04]  /*bb50*/  SHFL.BFLY PT, R7, R2, 0x2, 0x1f ;  /* 0x0c401f0002077f89 */ /* 0x000ea800000e0000 */
[----:B------:R-:W-:Y:S01]  /*bb60*/  FFMA.FTZ R5, R64, UR22, -R0 ;  /* 0x0000001640057c23 */ /* 0x000fe20008010800 */
[----:B---3--:R-:W-:-:S03]  /*bb70*/  FMNMX.FTZ R4, R4, R8, !PT ;  /* 0x0000000804047209 */ /* 0x008fc60007810000 */
[----:B------:R3:W-:Y:S02]  /*bb80*/  MUFU.EX2 R14, R5 ;  /* 0x00000005000e7308 */ /* 0x0007e40000000800 */
[----:B------:R-:W4:Y:S01]  /*bb90*/  SHFL.BFLY PT, R8, R4, 0x1, 0x1f ;  /* 0x0c201f0004087f89 */ /* 0x000f2200000e0000 */
[----:B-1----:R-:W-:Y:S01]  /*bba0*/  FMNMX.FTZ R41, R3, R6, !PT ;  /* 0x0000000603297209 */ /* 0x002fe20007810000 */
[--C-:B------:R-:W-:Y:S01]  /*bbb0*/  FFMA.FTZ R3, R56, UR22, -R0.reuse ;  /* 0x0000001638037c23 */ /* 0x100fe20008010800 */
[----:B------:R-:W-:Y:S02]  /*bbc0*/  MOV R56, R252 ;  /* 0x000000fc00387202 */ /* 0x000fe40000000f00 */
[C---:B------:R-:W-:Y:S01]  /*bbd0*/  FSETP.NEU.FTZ.AND P5, PT, R41.reuse, -INF , PT ;  /* 0xff8000002900780b */ /* 0x040fe20003fbd000 */
[----:B------:R-:W-:Y:S01]  /*bbe0*/  FMUL.FTZ R12, R41, UR22 ;  /* 0x00000016290c7c20 */ /* 0x000fe20008410000 */
[----:B------:R1:W-:Y:S01]  /*bbf0*/  MUFU.EX2 R9, R3 ;  /* 0x0000000300097308 */ /* 0x0003e20000000800 */
[----:B------:R-:W-:Y:S01]  /*bc00*/  STL [R1], R41 ;  /* 0x0000002901007387 */ /* 0x000fe20000100800 */
[----:B--2---:R-:W-:Y:S01]  /*bc10*/  FMNMX.FTZ R2, R2, R7, !PT ;  /* 0x0000000702027209 */ /* 0x004fe20007810000 */
[----:B---3--:R-:W-:Y:S01]  /*bc20*/  FFMA.FTZ R5, R60, UR22, -R0 ;  /* 0x000000163c057c23 */ /* 0x008fe20008010800 */
[----:B------:R-:W-:-:S04]  /*bc30*/  FSEL R12, R12, RZ, P5 ;  /* 0x000000ff0c0c7208 */ /* 0x000fc80002800000 */
[----:B------:R2:W-:Y:S01]  /*bc40*/  MUFU.EX2 R16, R5 ;  /* 0x0000000500107308 */ /* 0x0005e20000000800 */
[----:B-1----:R-:W-:Y:S01]  /*bc50*/  FFMA.FTZ R3, R52, UR22, -R0 ;  /* 0x0000001634037c23 */ /* 0x002fe20008010800 */
[----:B----4-:R-:W-:Y:S01]  /*bc60*/  FMNMX.FTZ R252, R4, R8, !PT ;  /* 0x0000000804fc7209 */ /* 0x010fe20007810000 */
[----:B------:R-:W-:-:S05]  /*bc70*/  FFMA.FTZ R4, R61, UR22, -R12 ;  /* 0x000000163d047c23 */ /* 0x000fca000801080c */
[----:B------:R1:W-:Y:S01]  /*bc80*/  MUFU.EX2 R109, R3 ;  /* 0x00000003006d7308 */ /* 0x0003e20000000800 */
[----:B------:R-:W-:Y:S01]  /*bc90*/  FSETP.NEU.FTZ.AND P1, PT, R252, -INF , PT ;  /* 0xff800000fc00780b */ /* 0x000fe20003f3d000 */
[----:B--2---:R-:W2:Y:S06]  /*bca0*/  SHFL.BFLY PT, R5, R2, 0x1, 0x1f ;  /* 0x0c201f0002057f89 */ /* 0x004eac00000e0000 */
[----:B------:R3:W4:Y:S01]  /*bcb0*/  MUFU.EX2 R15, R4 ;  /* 0x00000004000f7308 */ /* 0x0007220000000800 */
[----:B-1----:R-:W-:-:S07]  /*bcc0*/  FFMA.FTZ R3, R65, UR22, -R12 ;  /* 0x0000001641037c23 */ /* 0x002fce000801080c */
[----:B------:R1:W-:Y:S01]  /*bcd0*/  MUFU.EX2 R33, R3 ;  /* 0x0000000300217308 */ /* 0x0003e20000000800 */
[----:B---3--:R-:W-:-:S07]  /*bce0*/  FFMA.FTZ R4, R57, UR22, -R12 ;  /* 0x0000001639047c23 */ /* 0x008fce000801080c */
[----:B------:R3:W-:Y:S01]  /*bcf0*/  MUFU.EX2 R13, R4 ;  /* 0x00000004000d7308 */ /* 0x0007e20000000800 */
[----:B--2---:R-:W-:Y:S02]  /*bd00*/  FMNMX.FTZ R239, R2, R5, !PT ;  /* 0x0000000502ef7209 */ /* 0x004fe40007810000 */
[----:B------:R-:W-:Y:S02]  /*bd10*/  FSEL R5, R252, RZ, P1 ;  /* 0x000000fffc057208 */ /* 0x000fe40000800000 */
[----:B------:R-:W-:-:S03]  /*bd20*/  FSETP.NEU.FTZ.AND P0, PT, R239, -INF , PT ;  /* 0xff800000ef00780b */ /* 0x000fc60003f1d000 */
[----:B------:R-:W-:Y:S01]  /*bd30*/  FADD.FTZ R6, R103, -R5 ;  /* 0x8000000567067221 */ /* 0x000fe20000010000 */
[----:B-1----:R-:W-:Y:S01]  /*bd40*/  FMUL.FTZ R3, R252, UR22 ;  /* 0x00000016fc037c20 */ /* 0x002fe20008410000 */
[----:B------:R-:W-:Y:S02]  /*bd50*/  FSEL R5, R239, RZ, P0 ;  /* 0x000000ffef057208 */ /* 0x000fe40000000000 */
[----:B------:R-:W-:Y:S01]  /*bd60*/  FMUL.FTZ R6, R6, UR22 ;  /* 0x0000001606067c20 */ /* 0x000fe20008410000 */
[----:B----4-:R-:W-:Y:S02]  /*bd70*/  MOV R103, R15 ;  /* 0x0000000f00677202 */ /* 0x010fe40000000f00 */
[----:B------:R-:W-:Y:S01]  /*bd80*/  FSEL R3, R3, RZ, P1 ;  /* 0x000000ff03037208 */ /* 0x000fe20000800000 */
[----:B------:R1:W2:Y:S04]  /*bd90*/  MUFU.EX2 R44, R6 ;  /* 0x00000006002c7308 */ /* 0x0002a80000000800 */
[--C-:B---3--:R-:W-:Y:S01]  /*bda0*/  FFMA.FTZ R4, R67, UR22, -R3.reuse ;  /* 0x0000001643047c23 */ /* 0x108fe20008010803 */
[----:B------:R-:W-:-:S03]  /*bdb0*/  FFMA.FTZ R2, R62, UR22, -R3 ;  /* 0x000000163e027c23 */ /* 0x000fc60008010803 */
        /* <DEDUP_REMOVED lines=11> */
[----:B------:R-:W-:Y:S01]  /*be70*/  FMUL.FTZ R8, R8, UR22 ;  /* 0x0000001608087c20 */ /* 0x000fe20008410000 */
        /* <DEDUP_REMOVED lines=12> */
[----:B------:R-:W-:Y:S01]  /*bf40*/  FMUL.FTZ R121, R121, R44 ;  /* 0x0000002c79797220 */ /* 0x000fe20000410000 */
[----:B------:R-:W-:Y:S01]  /*bf50*/  MOV R58, R106 ;  /* 0x0000006a003a7202 */ /* 0x000fe20000000f00 */
        /* <DEDUP_REMOVED lines=8> */
[----:B------:R-:W-:Y:S01]  /*bfe0*/  FMUL.FTZ R93, R93, R44 ;  /* 0x0000002c5d5d7220 */ /* 0x000fe20000410000 */
[----:B------:R1:W2:Y:S01]  /*bff0*/  MUFU.EX2 R11, R4 ;  /* 0x00000004000b7308 */ /* 0x0002a20000000800 */
[----:B------:R-:W-:Y:S01]  /*c000*/  PLOP3.LUT P0, PT, PT, PT, UP0, 0x40, 0x0 ;  /* 0x000000000000781c */ /* 0x000fe20003f0e808 */
[----:B-1----:R-:W-:Y:S01]  /*c010*/  FFMA.FTZ R4, R100, UR22, -R2 ;  /* 0x0000001664047c23 */ /* 0x002fe20008010802 */
[----:B--2---:R-:W-:-:S05]  /*c020*/  F2FP.F16.F32.PACK_AB R6, R11, R101 ;  /* 0x000000650b06723e */ /* 0x004fca00000000ff */
[----:B------:R1:W-:Y:S02]  /*c030*/  MUFU.EX2 R65, R4 ;  /* 0x0000000400417308 */ /* 0x0003e40000000800 */
[----:B-1----:R-:W-:-:S06]  /*c040*/  FFMA.FTZ R4, R63, UR22, -R2 ;  /* 0x000000163f047c23 */ /* 0x002fcc0008010802 */
[----:B------:R1:W-:Y:S02]  /*c050*/  MUFU.EX2 R57, R4 ;  /* 0x0000000400397308 */ /* 0x0003e40000000800 */
[--C-:B-1----:R-:W-:Y:S01]  /*c060*/  FFMA.FTZ R4, R59, UR22, -R2.reuse ;  /* 0x000000163b047c23 */ /* 0x102fe20008010802 */
[----:B------:R-:W-:Y:S02]  /*c070*/  MOV R59, R16 ;  /* 0x00000010003b7202 */ /* 0x000fe40000000f00 */
[----:B------:R-:W1:Y:S03]  /*c080*/  LDSM.16.MT88.4 R16, [R220+0x9000] ;  /* 0x00900000dc10783b */ /* 0x000e660000004200 */
[----:B------:R2:W-:Y:S02]  /*c090*/  MUFU.EX2 R43, R4 ;  /* 0x00000004002b7308 */ /* 0x0005e40000000800 */
[----:B--2---:R-:W-:-:S06]  /*c0a0*/  FFMA.FTZ R4, R54, UR22, -R2 ;  /* 0x0000001636047c23 */ /* 0x004fcc0008010802 */
[----:B------:R2:W3:Y:S02]  /*c0b0*/  MUFU.EX2 R100, R4 ;  /* 0x0000000400647308 */ /* 0x0004e40000000800 */
[----:B--2---:R-:W-:Y:S01]  /*c0c0*/  FADD.FTZ R4, R102, -R5 ;  /* 0x8000000566047221 */ /* 0x004fe20000010000 */
[----:B------:R-:W-:Y:S01]  /*c0d0*/  FFMA.FTZ R5, R55, UR22, -R12 ;  /* 0x0000001637057c23 */ /* 0x000fe2000801080c */
[----:B------:R-:W-:Y:S02]  /*c0e0*/  MOV R102, R14 ;  /* 0x0000000e00667202 */ /* 0x000fe40000000f00 */
[----:B------:R-:W-:Y:S02]  /*c0f0*/  FMUL.FTZ R4, R4, UR22 ;  /* 0x0000001604047c20 */ /* 0x000fe40008410000 */
[----:B------:R2:W-:Y:S01]  /*c100*/  MUFU.EX2 R108, R5 ;  /* 0x00000005006c7308 */ /* 0x0005e20000000800 */
[----:B---3--:R-:W-:-:S07]  /*c110*/  F2FP.F16.F32.PACK_AB R7, R100, R43 ;  /* 0x0000002b6407723e */ /* 0x008fce00000000ff */
[----:B------:R3:W4:Y:S01]  /*c120*/  MUFU.EX2 R15, R4 ;  /* 0x00000004000f7308 */ /* 0x0007220000000800 */
[----:B--2---:R-:W-:Y:S02]  /*c130*/  F2FP.F16.F32.PACK_AB R5, R57, R65 ;  /* 0x000000413905723e */ /* 0x004fe400000000ff */
[----:B---3--:R-:W-:Y:S01]  /*c140*/  FSEL R4, R42, RZ, P6 ;  /* 0x000000ff2a047208 */ /* 0x008fe20003000000 */
[-C--:B----4-:R-:W-:Y:S01]  /*c150*/  FMUL.FTZ R114, R114, R15.reuse ;  /* 0x0000000f72727220 */ /* 0x090fe20000410000 */
        /* <DEDUP_REMOVED lines=26> */
[----:B--2---:R-:W-:Y:S01]  /*c300*/  F2FP.F16.F32.PACK_AB R4, R67, R64 ;  /* 0x000000404304723e */ /* 0x004fe200000000ff */
[-C--:B---3--:R-:W-:Y:S01]  /*c310*/  FMUL.FTZ R116, R116, R14.reuse ;  /* 0x0000000e74747220 */ /* 0x088fe20000410000 */
[-C--:B------:R-:W-:Y:S01]  /*c320*/  FMUL.FTZ R117, R117, R14.reuse ;  /* 0x0000000e75757220 */ /* 0x080fe20000410000 */
[-C--:B------:R-:W-:Y:S01]  /*c330*/  FMUL.FTZ R148, R148, R14.reuse ;  /* 0x0000000e94947220 */ /* 0x080fe20000410000 */
[-C--:B------:R-:W-:Y:S01]  /*c340*/  FMUL.FTZ R149, R149, R14.reuse ;  /* 0x0000000e95957220 */ /* 0x080fe20000410000 */
[-C--:B------:R-:W-:Y:S01]  /*c350*/  FMUL.FTZ R124, R124, R14.reuse ;  /* 0x0000000e7c7c7220 */ /* 0x080fe20000410000 */
[-C--:B------:R-:W-:Y:S01]  /*c360*/  FMUL.FTZ R125, R125, R14.reuse ;  /* 0x0000000e7d7d7220 */ /* 0x080fe20000410000 */
[C---:B-1----:R-:W-:Y:S01]  /*c370*/  HMMA.16816.F32 R188, R4.reuse, R16, R112 ;  /* 0x0000001004bc723c */ /* 0x042fe20000001870 */
[-C--:B------:R-:W-:Y:S01]  /*c380*/  FMUL.FTZ R152, R152, R14.reuse ;  /* 0x0000000e98987220 */ /* 0x080fe20000410000 */
[-C--:B------:R-:W-:Y:S01]  /*c390*/  FMUL.FTZ R153, R153, R14.reuse ;  /* 0x0000000e99997220 */ /* 0x080fe20000410000 */
[-C--:B------:R-:W-:Y:S01]  /*c3a0*/  FMUL.FTZ R168, R168, R14.reuse ;  /* 0x0000000ea8a87220 */ /* 0x080fe20000410000 */
[-C--:B------:R-:W-:Y:S01]  /*c3b0*/  FMUL.FTZ R169, R169, R14.reuse ;  /* 0x0000000ea9a97220 */ /* 0x080fe20000410000 */
[-C--:B------:R-:W-:Y:S01]  /*c3c0*/  FMUL.FTZ R132, R132, R14.reuse ;  /* 0x0000000e84847220 */ /* 0x080fe20000410000 */
[C---:B------:R-:W-:Y:S01]  /*c3d0*/  HMMA.16816.F32 R180, R4.reuse, R24, R144 ;  /* 0x0000001804b4723c */ /* 0x040fe20000001890 */
[----:B------:R-:W-:Y:S01]  /*c3e0*/  IMAD.MOV.U32 R115, RZ, RZ, R13 ;  /* 0x000000ffff737224 */ /* 0x000fe200078e000d */
[----:B------:R-:W-:Y:S01]  /*c3f0*/  MOV R114, R9 ;  /* 0x0000000900727202 */ /* 0x000fe20000000f00 */
[----:B------:R1:W2:Y:S01]  /*c400*/  MUFU.EX2 R13, R8 ;  /* 0x00000008000d7308 */ /* 0x0002a20000000800 */
[----:B------:R-:W-:Y:S01]  /*c410*/  MOV R9, R107 ;  /* 0x0000006b00097202 */ /* 0x000fe20000000f00 */
        /* <DEDUP_REMOVED lines=8> */
[----:B------:R-:W-:Y:S01]  /*c4a0*/  MOV R162, R109 ;  /* 0x0000006d00a27202 */ /* 0x000fe20000000f00 */
[----:B------:R-:W-:Y:S01]  /*c4b0*/  FMUL.FTZ R69, R69, R14 ;  /* 0x0000000e45457220 */ /* 0x000fe20000410000 */
[----:B------:R-:W-:Y:S01]  /*c4c0*/  MOV R163, R108 ;  /* 0x0000006c00a37202 */ /* 0x000fe20000000f00 */
[----:B------:R-:W-:Y:S01]  /*c4d0*/  FMUL.FTZ R80, R80, R14 ;  /* 0x0000000e50507220 */ /* 0x000fe20000410000 */
[----:B------:R-:W-:Y:S01]  /*c4e0*/  MOV R161, R100 ;  /* 0x0000006400a17202 */ /* 0x000fe20000000f00 */
[C---:B------:R-:W-:Y:S01]  /*c4f0*/  HMMA.16816.F32 R108, R4.reuse, R30, R172 ;  /* 0x0000001e046c723c */ /* 0x040fe200000018ac */
[----:B------:R-:W-:Y:S01]  /*c500*/  MOV R160, R58 ;  /* 0x0000003a00a07202 */ /* 0x000fe20000000f00 */
[--C-:B-1----:R-:W-:Y:S01]  /*c510*/  FFMA.FTZ R8, R199, UR22, -R0.reuse ;  /* 0x00000016c7087c23 */ /* 0x102fe20008010800 */
[-C--:B--2---:R-:W-:Y:S01]  /*c520*/  FMUL.FTZ R118, R118, R13.reuse ;  /* 0x0000000d76767220 */ /* 0x084fe20000410000 */
[-C--:B------:R-:W-:Y:S01]  /*c530*/  FMUL.FTZ R119, R119, R13.reuse ;  /* 0x0000000d77777220 */ /* 0x080fe20000410000 */
[-C--:B------:R-:W-:Y:S01]  /*c540*/  FMUL.FTZ R150, R150, R13.reuse ;  /* 0x0000000d96967220 */ /* 0x080fe20000410000 */
[C---:B------:R-:W-:Y:S01]  /*c550*/  HMMA.16816.F32 R156, R4.reuse, R38, R76 ;  /* 0x00000026049c723c */ /* 0x040fe2000000184c */
[----:B------:R-:W-:Y:S01]  /*c560*/  IMAD.MOV.U32 R174, RZ, RZ, R115 ;  /* 0x000000ffffae7224 */ /* 0x000fe200078e0073 */
[----:B------:R-:W-:Y:S01]  /*c570*/  MOV R173, R114 ;  /* 0x0000007200ad7202 */ /* 0x000fe20000000f00 */
[----:B------:R-:W-:Y:S01]  /*c580*/  IMAD.MOV.U32 R175, RZ, RZ, R101 ;  /* 0x000000ffffaf7224 */ /* 0x000fe200078e0065 */
[----:B------:R1:W-:Y:S01]  /*c590*/  MUFU.EX2 R76, R8 ;  /* 0x00000008004c7308 */ /* 0x0003e20000000800 */
[-C--:B------:R-:W-:Y:S01]  /*c5a0*/  FMUL.FTZ R151, R151, R13.reuse ;  /* 0x0000000d97977220 */ /* 0x080fe20000410000 */
[C---:B------:R-:W-:Y:S01]  /*c5b0*/  HMMA.16816.F32 R144, R4.reuse, R48, R88 ;  /* 0x000000300490723c */ /* 0x040fe20000001858 */
[----:B------:R-:W-:Y:S01]  /*c5c0*/  MOV R77, R102 ;  /* 0x00000066004d7202 */ /* 0x000fe20000000f00 */
[----:B------:R-:W-:Y:S01]  /*c5d0*/  FMUL.FTZ R126, R126, R13 ;  /* 0x0000000d7e7e7220 */ /* 0x000fe20000410000 */
[----:B------:R-:W-:Y:S01]  /*c5e0*/  MOV R79, R103 ;  /* 0x00000067004f7202 */ /* 0x000fe20000000f00 */
[-C--:B------:R-:W-:Y:S01]  /*c5f0*/  FMUL.FTZ R127, R127, R13.reuse ;  /* 0x0000000d7f7f7220 */ /* 0x080fe20000410000 */
[----:B------:R-:W-:Y:S01]  /*c600*/  FMUL.FTZ R154, R154, R13 ;  /* 0x0000000d9a9a7220 */ /* 0x000fe20000410000 */
[C---:B------:R-:W-:Y:S01]  /*c610*/  HMMA.16816.F32 R52, R4.reuse, R18, R120 ;  /* 0x000000120434723c */ /* 0x040fe20000001878 */
[----:B------:R-:W-:Y:S01]  /*c620*/  MOV R91, R59 ;  /* 0x0000003b005b7202 */ /* 0x000fe20000000f00 */
[-C--:B------:R-:W-:Y:S01]  /*c630*/  FMUL.FTZ R155, R155, R13.reuse ;  /* 0x0000000d9b9b7220 */ /* 0x080fe20000410000 */
[-C--:B------:R-:W-:Y:S01]  /*c640*/  FMUL.FTZ R170, R170, R13.reuse ;  /* 0x0000000daaaa7220 */ /* 0x080fe20000410000 */
[-C--:B------:R-:W-:Y:S01]  /*c650*/  FMUL.FTZ R171, R171, R13.reuse ;  /* 0x0000000dabab7220 */ /* 0x080fe20000410000 */
[----:B------:R-:W-:Y:S01]  /*c660*/  IMAD.MOV.U32 R78, RZ, RZ, R67 ;  /* 0x000000ffff4e7224 */ /* 0x000fe200078e0043 */
[C---:B------:R-:W-:Y:S01]  /*c670*/  HMMA.16816.F32 R120, R4.reuse, R36, R72 ;  /* 0x000000240478723c */ /* 0x040fe20000001848 */
[-C--:B------:R-:W-:Y:S01]  /*c680*/  FMUL.FTZ R134, R134, R13.reuse ;  /* 0x0000000d86867220 */ /* 0x080fe20000410000 */
[-C--:B------:R-:W-:Y:S01]  /*c690*/  FMUL.FTZ R135, R135, R13.reuse ;  /* 0x0000000d87877220 */ /* 0x080fe20000410000 */
[--C-:B-1----:R-:W-:Y:S01]  /*c6a0*/  FFMA.FTZ R8, R66, UR22, -R0.reuse ;  /* 0x0000001642087c23 */ /* 0x102fe20008010800 */
[-C--:B------:R-:W-:Y:S01]  /*c6b0*/  FMUL.FTZ R138, R138, R13.reuse ;  /* 0x0000000d8a8a7220 */ /* 0x080fe20000410000 */
[----:B------:R-:W-:Y:S01]  /*c6c0*/  FMUL.FTZ R139, R139, R13 ;  /* 0x0000000d8b8b7220 */ /* 0x000fe20000410000 */
[C---:B------:R-:W-:Y:S01]  /*c6d0*/  HMMA.16816.F32 R60, R4.reuse, R20, R128 ;  /* 0x00000014043c723c */ /* 0x040fe20000001880 */
[----:B------:R-:W-:Y:S01]  /*c6e0*/  MOV R75, R251 ;  /* 0x000000fb004b7202 */ /* 0x000fe20000000f00 */
[----:B------:R-:W-:Y:S01]  /*c6f0*/  FMUL.FTZ R166, R166, R13 ;  /* 0x0000000da6a67220 */ /* 0x000fe20000410000 */
[----:B------:R-:W-:Y:S01]  /*c700*/  MOV R251, R9 ;  /* 0x0000000900fb7202 */ /* 0x000fe20000000f00 */
[----:B------:R-:W-:Y:S01]  /*c710*/  FFMA.FTZ R9, R196, UR22, -R0 ;  /* 0x00000016c4097c23 */ /* 0x000fe20008010800 */
[----:B------:R-:W-:Y:S01]  /*c720*/  MOV R72, R65 ;  /* 0x0000004100487202 */ /* 0x000fe20000000f00 */
[C---:B------:R-:W-:Y:S01]  /*c730*/  HMMA.16816.F32 R184, R4.reuse, R22, R140 ;  /* 0x0000001604b8723c */ /* 0x040fe2000000188c */
[----:B------:R-:W-:Y:S01]  /*c740*/  MOV R74, R64 ;  /* 0x00000040004a7202 */ /* 0x000fe20000000f00 */
[----:B------:R1:W-:Y:S01]  /*c750*/  MUFU.EX2 R88, R9 ;  /* 0x0000000900587308 */ /* 0x0003e20000000800 */
[----:B------:R-:W-:Y:S01]  /*c760*/  FMUL.FTZ R167, R167, R13 ;  /* 0x0000000da7a77220 */ /* 0x000fe20000410000 */
[----:B------:R-:W-:Y:S01]  /*c770*/  MOV R172, R57 ;  /* 0x0000003900ac7202 */ /* 0x000fe20000000f00 */
[-C--:B------:R-:W-:Y:S01]  /*c780*/  FMUL.FTZ R70, R70, R13.reuse ;  /* 0x0000000d46467220 */ /* 0x080fe20000410000 */
[----:B------:R-:W-:Y:S01]  /*c790*/  HMMA.16816.F32 R100, R4, R50, R92 ;  /* 0x000000320464723c */ /* 0x000fe2000000185c */
[----:B------:R-:W-:Y:S01]  /*c7a0*/  MOV R73, R56 ;  /* 0x0000003800497202 */ /* 0x000fe20000000f00 */
[----:B------:R-:W-:Y:S01]  /*c7b0*/  FMUL.FTZ R71, R71, R13 ;  /* 0x0000000d47477220 */ /* 0x000fe20000410000 */
[----:B------:R-:W-:Y:S01]  /*c7c0*/  MOV R90, R42 ;  /* 0x0000002a005a7202 */ /* 0x000fe20000000f00 */
[-C--:B------:R-:W-:Y:S01]  /*c7d0*/  FMUL.FTZ R81, R81, R14.reuse ;  /* 0x0000000e51517220 */ /* 0x080fe20000410000 */
[----:B------:R-:W-:Y:S01]  /*c7e0*/  MOV R199, R41 ;  /* 0x0000002900c77202 */ /* 0x000fe20000000f00 */
[----:B------:R-:W-:Y:S01]  /*c7f0*/  FMUL.FTZ R82, R82, R13 ;  /* 0x0000000d52527220 */ /* 0x000fe20000410000 */
[----:B------:R-:W-:Y:S01]  /*c800*/  F2FP.F16.F32.PACK_AB R4, R91, R77 ;  /* 0x0000004d5b04723e */ /* 0x000fe200000000ff */
[----:B------:R-:W-:Y:S01]  /*c810*/  FMUL.FTZ R83, R83, R13 ;  /* 0x0000000d53537220 */ /* 0x000fe20000410000 */
[----:B------:R-:W-:Y:S01]  /*c820*/  F2FP.F16.F32.PACK_AB R5, R79, R33 ;  /* 0x000000214f05723e */ /* 0x000fe200000000ff */
[-C--:B------:R-:W-:Y:S01]  /*c830*/  FMUL.FTZ R84, R84, R14.reuse ;  /* 0x0000000e54547220 */ /* 0x080fe20000410000 */
[----:B------:R-:W-:Y:S01]  /*c840*/  F2FP.F16.F32.PACK_AB R6, R162, R173 ;  /* 0x000000ada206723e */ /* 0x000fe200000000ff */
[----:B------:R-:W-:Y:S01]  /*c850*/  FMUL.FTZ R85, R85, R14 ;  /* 0x0000000e55557220 */ /* 0x000fe20000410000 */
[----:B------:R-:W-:Y:S01]  /*c860*/  F2FP.F16.F32.PACK_AB R7, R163, R174 ;  /* 0x000000aea307723e */ /* 0x000fe200000000ff */
[----:B-1----:R-:W-:Y:S01]  /*c870*/  FFMA.FTZ R9, R204, UR22, -R3 ;  /* 0x00000016cc097c23 */ /* 0x002fe20008010803 */
[----:B------:R-:W-:Y:S01]  /*c880*/  MOV R196, R33 ;  /* 0x0000002100c47202 */ /* 0x000fe20000000f00 */
[-C--:B------:R-:W-:Y:S01]  /*c890*/  FMUL.FTZ R86, R86, R13.reuse ;  /* 0x0000000d56567220 */ /* 0x080fe20000410000 */
[-C--:B------:R-:W-:Y:S01]  /*c8a0*/  FMUL.FTZ R87, R87, R13.reuse ;  /* 0x0000000d57577220 */ /* 0x080fe20000410000 */
[----:B------:R1:W2:Y:S01]  /*c8b0*/  MUFU.EX2 R89, R9 ;  /* 0x0000000900597308 */ /* 0x0002a20000000800 */
[-C--:B------:R-:W-:Y:S01]  /*c8c0*/  FMUL.FTZ R96, R96, R14.reuse ;  /* 0x0000000e60607220 */ /* 0x080fe20000410000 */
[----:B------:R-:W-:Y:S01]  /*c8d0*/  HMMA.16816.F32 R140, R4, R16, R116 ;  /* 0x00000010048c723c */ /* 0x000fe20000001874 */
[----:B------:R-:W-:Y:S01]  /*c8e0*/  FMUL.FTZ R97, R97, R14 ;  /* 0x0000000e61617220 */ /* 0x000fe20000410000 */
[-C--:B------:R-:W-:Y:S01]  /*c8f0*/  FMUL.FTZ R98, R98, R13.reuse ;  /* 0x0000000d62627220 */ /* 0x080fe20000410000 */
[----:B------:R-:W-:Y:S01]  /*c900*/  FMUL.FTZ R99, R99, R13 ;  /* 0x0000000d63637220 */ /* 0x000fe20000410000 */
[----:B------:R-:W-:-:S02]  /*c910*/  MOV R204, R199 ;  /* 0x000000c700cc7202 */ /* 0x000fc40000000f00 */
[----:B------:R3:W4:Y:S01]  /*c920*/  MUFU.EX2 R117, R8 ;  /* 0x0000000800757308 */ /* 0x0007220000000800 */
[----:B------:R-:W-:Y:S01]  /*c930*/  HMMA.16816.F32 R64, R4, R24, R148 ;  /* 0x000000180440723c */ /* 0x000fe20000001894 */
[----:B------:R-:W-:Y:S01]  /*c940*/  MOV R119, R40 ;  /* 0x0000002800777202 */ /* 0x000fe20000000f00 */
[----:B------:R-:W-:Y:S01]  /*c950*/  IMAD.MOV.U32 R116, RZ, RZ, R34 ;  /* 0x000000ffff747224 */ /* 0x000fe200078e0022 */
[----:B------:R-:W-:-:S03]  /*c960*/  MOV R118, R35 ;  /* 0x0000002300767202 */ /* 0x000fc60000000f00 */
[C---:B------:R-:W-:Y:S01]  /*c970*/  HMMA.16816.F32 R112, R4.reuse, R18, R124 ;  /* 0x000000120470723c */ /* 0x040fe2000000187c */
[----:B------:R-:W-:Y:S01]  /*c980*/  LDSM.16.MT88.4 R16, [R222+0x9400] ;  /* 0x00940000de10783b */ /* 0x000fe20000004200 */
[--C-:B-1----:R-:W-:Y:S01]  /*c990*/  FFMA.FTZ R9, R197, UR22, -R3.reuse ;  /* 0x00000016c5097c23 */ /* 0x102fe20008010803 */
[----:B------:R-:W-:Y:S02]  /*c9a0*/  MOV R151, R196 ;  /* 0x000000c400977202 */ /* 0x000fe40000000f00 */
[----:B------:R-:W-:Y:S01]  /*c9b0*/  MOV R149, R116 ;  /* 0x0000007400957202 */ /* 0x000fe20000000f00 */
[C---:B------:R-:W-:Y:S01]  /*c9c0*/  HMMA.16816.F32 R56, R4.reuse, R26, R152 ;  /* 0x0000001a0438723c */ /* 0x040fe20000001898 */
[----:B------:R-:W1:Y:S01]  /*c9d0*/  LDSM.16.MT88.4 R24, [R220+0xa400] ;  /* 0x00a40000dc18783b */ /* 0x000e620000004200 */
[----:B------:R-:W-:Y:S01]  /*c9e0*/  MOV R127, R32 ;  /* 0x00000020007f7202 */ /* 0x000fe20000000f00 */
[----:B------:R-:W-:Y:S02]  /*c9f0*/  IMAD.MOV.U32 R126, RZ, RZ, R72 ;  /* 0x000000ffff7e7224 */ /* 0x000fe400078e0048 */
[----:B---3--:R-:W-:Y:S01]  /*ca00*/  FFMA.FTZ R8, R198, UR22, -R3 ;  /* 0x00000016c6087c23 */ /* 0x008fe20008010803 */
[----:B------:R-:W3:Y:S01]  /*ca10*/  LDSM.16.MT88.4 R32, [R220+0x9400] ;  /* 0x00940000dc20783b */ /* 0x000ee20000004200 */
[C---:B------:R-:W-:Y:S01]  /*ca20*/  HMMA.16816.F32 R128, R4.reuse, R30, R168 ;  /* 0x0000001e0480723c */ /* 0x040fe200000018a8 */
[----:B--2---:R-:W-:Y:S01]  /*ca30*/  MOV R155, R89 ;  /* 0x00000059009b7202 */ /* 0x004fe20000000f00 */
[----:B------:R2:W5:Y:S01]  /*ca40*/  MUFU.EX2 R150, R8 ;  /* 0x0000000800967308 */ /* 0x0005620000000800 */
[----:B------:R-:W-:Y:S01]  /*ca50*/  MOV R154, R88 ;  /* 0x00000058009a7202 */ /* 0x000fe20000000f00 */
[----:B------:R-:W-:Y:S01]  /*ca60*/  IMAD.MOV.U32 R198, RZ, RZ, R119 ;  /* 0x000000ffffc67224 */ /* 0x000fe200078e0077 */
[----:B----4-:R-:W-:Y:S01]  /*ca70*/  MOV R197, R117 ;  /* 0x0000007500c57202 */ /* 0x010fe20000000f00 */
[----:B------:R-:W-:Y:S01]  /*ca80*/  HMMA.16816.F32 R92, R4, R20, R132 ;  /* 0x00000014045c723c */ /* 0x000fe20000001884 */
[----:B------:R-:W-:-:S02]  /*ca90*/  MOV R169, R76 ;  /* 0x0000004c00a97202 */ /* 0x000fc40000000f00 */
[----:B------:R-:W-:Y:S01]  /*caa0*/  MOV R76, R160 ;  /* 0x000000a0004c7202 */ /* 0x000fe20000000f00 */
[----:B------:R-:W-:Y:S01]  /*cab0*/  IMAD.MOV.U32 R160, RZ, RZ, R161 ;  /* 0x000000ffffa07224 */ /* 0x000fe200078e00a1 */
[----:B------:R-:W-:Y:S01]  /*cac0*/  MOV R161, R43 ;  /* 0x0000002b00a17202 */ /* 0x000fe20000000f00 */
[C---:B------:R-:W-:Y:S01]  /*cad0*/  HMMA.16816.F32 R136, R4.reuse, R22, R136 ;  /* 0x000000160488723c */ /* 0x040fe20000001888 */
[----:B------:R-:W-:Y:S01]  /*cae0*/  LDSM.16.MT88.4 R20, [R220+0xb400] ;  /* 0x00b40000dc14783b */ /* 0x000fe20000004200 */
[----:B------:R4:W-:Y:S01]  /*caf0*/  MUFU.EX2 R89, R9 ;  /* 0x0000000900597308 */ /* 0x0009e20000000800 */
[----:B------:R-:W-:Y:S02]  /*cb00*/  MOV R119, R78 ;  /* 0x0000004e00777202 */ /* 0x000fe40000000f00 */
[----:B------:R-:W-:Y:S01]  /*cb10*/  LDSM.16.MT88.4 R40, [R222+0xb400] ;  /* 0x00b40000de28783b */ /* 0x000fe20000004200 */
[C---:B------:R-:W-:Y:S01]  /*cb20*/  HMMA.16816.F32 R164, R4.reuse, R28, R164 ;  /* 0x0000001c04a4723c */ /* 0x040fe200000018a4 */
[----:B--2---:R-:W-:Y:S01]  /*cb30*/  FFMA.FTZ R8, R45, UR22, -R3 ;  /* 0x000000162d087c23 */ /* 0x004fe20008010803 */
[----:B------:R-:W-:Y:S01]  /*cb40*/  MOV R125, R79 ;  /* 0x0000004f007d7202 */ /* 0x000fe20000000f00 */
[----:B------:R-:W2:Y:S01]  /*cb50*/  LDSM.16.MT88.4 R28, [R222+0xa400] ;  /* 0x00a40000de1c783b */ /* 0x000ea20000004200 */
[----:B------:R-:W-:Y:S01]  /*cb60*/  MOV R199, R76 ;  /* 0x0000004c00c77202 */ /* 0x000fe20000000f00 */
[----:B------:R5:W1:Y:S01]  /*cb70*/  MUFU.EX2 R124, R8 ;  /* 0x00000008007c7308 */ /* 0x000a620000000800 */
[----:B------:R-:W-:Y:S01]  /*cb80*/  HMMA.16816.F32 R132, R4, R36, R68 ;  /* 0x000000240484723c */ /* 0x000fe20000001844 */
[----:B------:R-:W-:-:S02]  /*cb90*/  MOV R196, R77 ;  /* 0x0000004d00c47202 */ /* 0x000fc40000000f00 */
[----:B------:R-:W-:Y:S02]  /*cba0*/  MOV R116, R74 ;  /* 0x0000004a00747202 */ /* 0x000fe40000000f00 */
[----:B------:R-:W-:Y:S01]  /*cbb0*/  MOV R117, R75 ;  /* 0x0000004b00757202 */ /* 0x000fe20000000f00 */
[C---:B------:R-:W-:Y:S01]  /*cbc0*/  HMMA.16816.F32 R80, R4.reuse, R38, R80 ;  /* 0x000000260450723c */ /* 0x040fe20000001850 */
[--C-:B----4-:R-:W-:Y:S01]  /*cbd0*/  FFMA.FTZ R9, R217, UR22, -R2.reuse ;  /* 0x00000016d9097c23 */ /* 0x110fe20008010802 */
[----:B------:R-:W-:Y:S01]  /*cbe0*/  MOV R153, R126 ;  /* 0x0000007e00997202 */ /* 0x000fe20000000f00 */
[----:B------:R-:W-:Y:S01]  /*cbf0*/  LDSM.16.MT88.4 R36, [R220+0x9800] ;  /* 0x00980000dc24783b */ /* 0x000fe20000004200 */
[----:B------:R-:W-:Y:S01]  /*cc00*/  MOV R170, R116 ;  /* 0x0000007400aa7202 */ /* 0x000fe20000000f00 */
[----:B------:R-:W-:Y:S01]  /*cc10*/  MUFU.EX2 R152, R9 ;  /* 0x0000000900987308 */ /* 0x000fe20000000800 */
[----:B------:R-:W-:Y:S01]  /*cc20*/  HMMA.16816.F32 R84, R4, R48, R84 ;  /* 0x000000300454723c */ /* 0x000fe20000001854 */
[----:B------:R-:W-:Y:S01]  /*cc30*/  MOV R168, R117 ;  /* 0x0000007500a87202 */ /* 0x000fe20000000f00 */
[----:B-----5:R-:W-:-:S04]  /*cc40*/  FFMA.FTZ R8, R216, UR22, -R2 ;  /* 0x00000016d8087c23 */ /* 0x020fc80008010802 */
[----:B------:R-:W-:Y:S01]  /*cc50*/  HMMA.16816.F32 R96, R4, R50, R96 ;  /* 0x000000320460723c */ /* 0x000fe20000001860 */
[----:B------:R4:W5:Y:S06]  /*cc60*/  MUFU.EX2 R148, R8 ;  /* 0x0000000800947308 */ /* 0x00096c0000000800 */
[----:B------:R-:W-:Y:S02]  /*cc70*/  F2FP.F16.F32.PACK_AB R4, R150, R155 ;  /* 0x0000009b9604723e */ /* 0x000fe400000000ff */
[----:B-1----:R-:W-:Y:S01]  /*cc80*/  F2FP.F16.F32.PACK_AB R6, R124, R89 ;  /* 0x000000597c06723e */ /* 0x002fe200000000ff */
[----:B----4-:R-:W-:Y:S01]  /*cc90*/  FFMA.FTZ R8, R203, UR22, -R2 ;  /* 0x00000016cb087c23 */ /* 0x010fe20008010802 */
[----:B-----5:R-:W-:-:S03]  /*cca0*/  F2FP.F16.F32.PACK_AB R5, R148, R152 ;  /* 0x000000989405723e */ /* 0x020fc600000000ff */
[----:B------:R1:W-:Y:S02]  /*ccb0*/  MUFU.EX2 R88, R8 ;  /* 0x0000000800587308 */ /* 0x0003e40000000800 */
[----:B-1----:R-:W-:-:S06]  /*ccc0*/  FFMA.FTZ R8, R46, UR22, -R2 ;  /* 0x000000162e087c23 */ /* 0x002fcc0008010802 */
[----:B------:R1:W4:Y:S02]  /*ccd0*/  MUFU.EX2 R45, R8 ;  /* 0x00000008002d7308 */ /* 0x0003240000000800 */
[----:B-1----:R-:W-:Y:S01]  /*cce0*/  FFMA.FTZ R8, R200, UR22, -R0 ;  /* 0x00000016c8087c23 */ /* 0x002fe20008010800 */
[----:B----4-:R-:W-:-:S05]  /*ccf0*/  F2FP.F16.F32.PACK_AB R7, R45, R88 ;  /* 0x000000582d07723e */ /* 0x010fca00000000ff */
[----:B------:R1:W-:Y:S02]  /*cd00*/  MUFU.EX2 R46, R8 ;  /* 0x00000008002e7308 */ /* 0x0003e40000000800 */
[C---:B------:R-:W-:Y:S06]  /*cd10*/  HMMA.16816.F32 R76, R4.reuse, R24, R180 ;  /* 0x00000018044c723c */ /* 0x040fec00000018b4 */
[----:B---3--:R-:W-:Y:S01]  /*cd20*/  HMMA.16816.F32 R48, R4, R32, R188 ;  /* 0x000000200430723c */ /* 0x008fe200000018bc */
[----:B------:R-:W-:Y:S02]  /*cd30*/  MOV R181, R89 ;  /* 0x0000005900b57202 */ /* 0x000fe40000000f00 */
[----:B------:R-:W-:-:S02]  /*cd40*/  MOV R182, R88 ;  /* 0x0000005800b67202 */ /* 0x000fc40000000f00 */
[----:B------:R-:W-:Y:S01]  /*cd50*/  MOV R180, R45 ;  /* 0x0000002d00b47202 */ /* 0x000fe20000000f00 */
[----:B------:R-:W-:Y:S02]  /*cd60*/  IMAD.MOV.U32 R45, RZ, RZ, R125 ;  /* 0x000000ffff2d7224 */ /* 0x000fe400078e007d */
[----:B-1----:R-:W-:Y:S01]  /*cd70*/  FFMA.FTZ R8, R127, UR22, -R12 ;  /* 0x000000167f087c23 */ /* 0x002fe2000801080c */
[----:B------:R-:W-:Y:S01]  /*cd80*/  MOV R127, R73 ;  /* 0x00000049007f7202 */ /* 0x000fe20000000f00 */
[C---:B------:R-:W-:Y:S01]  /*cd90*/  HMMA.16816.F32 R52, R4.reuse, R34, R52 ;  /* 0x000000220434723c */ /* 0x040fe20000001834 */
[----:B------:R-:W-:Y:S01]  /*cda0*/  MOV R183, R197 ;  /* 0x000000c500b77202 */ /* 0x000fe20000000f00 */
[----:B------:R1:W-:Y:S01]  /*cdb0*/  MUFU.EX2 R217, R8 ;  /* 0x0000000800d97308 */ /* 0x0003e20000000800 */
[----:B------:R-:W-:Y:S01]  /*cdc0*/  MOV R171, R127 ;  /* 0x0000007f00ab7202 */ /* 0x000fe20000000f00 */
[----:B------:R-:W-:Y:S01]  /*cdd0*/  IMAD.MOV.U32 R191, RZ, RZ, R149 ;  /* 0x000000ffffbf7224 */ /* 0x000fe200078e0095 */
[----:B------:R-:W-:Y:S01]  /*cde0*/  MOV R190, R150 ;  /* 0x0000009600be7202 */ /* 0x000fe20000000f00 */
[----:B------:R-:W-:Y:S01]  /*cdf0*/  HMMA.16816.F32 R72, R4, R18, R184 ;  /* 0x000000120448723c */ /* 0x000fe200000018b8 */
[----:B------:R-:W-:-:S02]  /*ce00*/  MOV R189, R151 ;  /* 0x0000009700bd7202 */ /* 0x000fc40000000f00 */
[----:B------:R-:W-:-:S03]  /*ce10*/  MOV R188, R148 ;  /* 0x0000009400bc7202 */ /* 0x000fc60000000f00 */
[C---:B------:R-:W-:Y:S01]  /*ce20*/  HMMA.16816.F32 R60, R4.reuse, R16, R60 ;  /* 0x00000010043c723c */ /* 0x040fe2000000183c */
[----:B------:R-:W-:Y:S02]  /*ce30*/  MOV R185, R91 ;  /* 0x0000005b00b97202 */ /* 0x000fe40000000f00 */
[----:B------:R-:W-:Y:S02]  /*ce40*/  MOV R186, R204 ;  /* 0x000000cc00ba7202 */ /* 0x000fe40000000f00 */
[----:B------:R-:W-:Y:S01]  /*ce50*/  MOV R184, R11 ;  /* 0x0000000b00b87202 */ /* 0x000fe20000000f00 */
[C---:B--2---:R-:W-:Y:S01]  /*ce60*/  HMMA.16816.F32 R104, R4.reuse, R28, R104 ;  /* 0x0000001c0468723c */ /* 0x044fe20000001868 */
[--C-:B-1----:R-:W-:Y:S01]  /*ce70*/  FFMA.FTZ R8, R118, UR22, -R12.reuse ;  /* 0x0000001676087c23 */ /* 0x102fe2000801080c */
[----:B------:R-:W-:Y:S02]  /*ce80*/  MOV R118, R251 ;  /* 0x000000fb00767202 */ /* 0x000fe40000000f00 */
[----:B------:R-:W-:Y:S01]  /*ce90*/  MOV R187, R198 ;  /* 0x000000c600bb7202 */ /* 0x000fe20000000f00 */
[----:B------:R1:W2:Y:S01]  /*cea0*/  MUFU.EX2 R251, R8 ;  /* 0x0000000800fb7308 */ /* 0x0002a20000000800 */
[C---:B------:R-:W-:Y:S06]  /*ceb0*/  HMMA.16816.F32 R108, R4.reuse, R30, R108 ;  /* 0x0000001e046c723c */ /* 0x040fec000000186c */
[C---:B------:R-:W-:Y:S06]  /*cec0*/  HMMA.16816.F32 R120, R4.reuse, R20, R120 ;  /* 0x000000140478723c */ /* 0x040fec0000001878 */
[----:B------:R-:W-:Y:S01]  /*ced0*/  HMMA.16816.F32 R100, R4, R42, R100 ;  /* 0x0000002a0464723c */ /* 0x000fe20000001864 */
[----:B-1----:R-:W-:Y:S01]  /*cee0*/  FFMA.FTZ R8, R240, UR22, -R12 ;  /* 0x00000016f0087c23 */ /* 0x002fe2000801080c */
[----:B------:R-:W-:Y:S01]  /*cef0*/  IMAD.MOV.U32 R240, RZ, RZ, R90 ;  /* 0x000000fffff07224 */ /* 0x000fe200078e005a */
[----:B--2---:R-:W-:-:S03]  /*cf00*/  F2FP.F16.F32.PACK_AB R9, R251, R217 ;  /* 0x000000d9fb09723e */ /* 0x004fc600000000ff */
[C---:B------:R-:W-:Y:S01]  /*cf10*/  HMMA.16816.F32 R88, R4.reuse, R26, R176 ;  /* 0x0000001a0458723c */ /* 0x040fe200000018b0 */
[----:B------:R1:W-:Y:S06]  /*cf20*/  MUFU.EX2 R216, R8 ;  /* 0x0000000800d87308 */ /* 0x0003ec0000000800 */
[----:B------:R-:W-:Y:S01]  /*cf30*/  MOV R179, R124 ;  /* 0x0000007c00b37202 */ /* 0x000fe20000000f00 */
[----:B------:R-:W-:Y:S01]  /*cf40*/  IMAD.MOV.U32 R177, RZ, RZ, R119 ;  /* 0x000000ffffb17224 */ /* 0x000fe200078e0077 */
[----:B------:R-:W-:Y:S01]  /*cf50*/  MOV R178, R118 ;  /* 0x0000007600b27202 */ /* 0x000fe20000000f00 */
[----:B------:R-:W-:Y:S01]  /*cf60*/  HMMA.16816.F32 R124, R4, R40, R144 ;  /* 0x00000028047c723c */ /* 0x000fe20000001890 */
[----:B------:R-:W-:-:S05]  /*cf70*/  IMAD.MOV.U32 R176, RZ, RZ, R163 ;  /* 0x000000ffffb07224 */ /* 0x000fca00078e00a3 */
[----:B------:R-:W-:Y:S01]  /*cf80*/  HMMA.16816.F32 R116, R4, R22, R156 ;  /* 0x000000160474723c */ /* 0x000fe2000000189c */
[----:B------:R-:W-:Y:S01]  /*cf90*/  MOV R146, R10 ;  /* 0x0000000a00927202 */ /* 0x000fe20000000f00 */
[----:B-1----:R-:W-:Y:S01]  /*cfa0*/  FFMA.FTZ R8, R210, UR22, -R12 ;  /* 0x00000016d2087c23 */ /* 0x002fe2000801080c */
[----:B------:R-:W-:Y:S02]  /*cfb0*/  F2FP.F16.F32.PACK_AB R10, R46, R183 ;  /* 0x000000b72e0a723e */ /* 0x000fe400000000ff */
[----:B------:R-:W-:Y:S01]  /*cfc0*/  MOV R147, R162 ;  /* 0x000000a200937202 */ /* 0x000fe20000000f00 */
[----:B------:R1:W2:Y:S01]  /*cfd0*/  MUFU.EX2 R210, R8 ;  /* 0x0000000800d27308 */ /* 0x0002a20000000800 */
[----:B------:R-:W-:Y:S01]  /*cfe0*/  FFMA.FTZ R4, R215, UR22, -R3 ;  /* 0x00000016d7047c23 */ /* 0x000fe20008010803 */
[----:B------:R-:W-:Y:S02]  /*cff0*/  MOV R158, R199 ;  /* 0x000000c7009e7202 */ /* 0x000fe40000000f00 */
[----:B------:R-:W-:-:S02]  /*d000*/  MOV R157, R160 ;  /* 0x000000a0009d7202 */ /* 0x000fc40000000f00 */
[----:B------:R-:W-:Y:S02]  /*d010*/  MOV R156, R161 ;  /* 0x000000a1009c7202 */ /* 0x000fe40000000f00 */
[----:B------:R3:W-:Y:S01]  /*d020*/  MUFU.EX2 R204, R4 ;  /* 0x0000000400cc7308 */ /* 0x0007e20000000800 */
[----:B------:R-:W-:Y:S02]  /*d030*/  MOV R159, R196 ;  /* 0x000000c4009f7202 */ /* 0x000fe40000000f00 */
[----:B------:R-:W-:Y:S02]  /*d040*/  MOV R215, R186 ;  /* 0x000000ba00d77202 */ /* 0x000fe40000000f00 */
[----:B-1----:R-:W-:Y:S02]  /*d050*/  F2FP.F16.F32.PACK_AB R8, R154, R169 ;  /* 0x000000a99a08723e */ /* 0x002fe400000000ff */
[----:B--2---:R-:W-:Y:S01]  /*d060*/  F2FP.F16.F32.PACK_AB R11, R210, R216 ;  /* 0x000000d8d20b723e */ /* 0x004fe200000000ff */
[----:B---3--:R-:W-:-:S06]  /*d070*/  FFMA.FTZ R4, R208, UR22, -R3 ;  /* 0x00000016d0047c23 */ /* 0x008fcc0008010803 */
[C---:B------:R-:W-:Y:S01]  /*d080*/  HMMA.16816.F32 R148, R8.reuse, R32, R140 ;  /* 0x000000200894723c */ /* 0x040fe2000000188c */
[----:B------:R-:W-:Y:S01]  /*d090*/  MOV R208, R180 ;  /* 0x000000b400d07202 */ /* 0x000fe20000000f00 */
[----:B------:R-:W-:Y:S01]  /*d0a0*/  IMAD.MOV.U32 R180, RZ, RZ, R185 ;  /* 0x000000ffffb47224 */ /* 0x000fe200078e00b9 */
[----:B------:R1:W-:Y:S01]  /*d0b0*/  MUFU.EX2 R203, R4 ;  /* 0x0000000400cb7308 */ /* 0x0003e20000000800 */
[----:B------:R-:W-:Y:S02]  /*d0c0*/  MOV R185, R190 ;  /* 0x000000be00b97202 */ /* 0x000fe40000000f00 */
[C---:B------:R-:W-:Y:S01]  /*d0d0*/  HMMA.16816.F32 R112, R8.reuse, R34, R112 ;  /* 0x000000220870723c */ /* 0x040fe20000001870 */
[----:B------:R-:W2:Y:S05]  /*d0e0*/  LDSM.16.MT88.4 R32, [R222+0x9800] ;  /* 0x00980000de20783b */ /* 0x000eaa0000004200 */
[C---:B------:R-:W-:Y:S06]  /*d0f0*/  HMMA.16816.F32 R92, R8.reuse, R16, R92 ;  /* 0x00000010085c723c */ /* 0x040fec000000185c */
[----:B------:R-:W-:Y:S01]  /*d100*/  HMMA.16816.F32 R68, R8, R18, R136 ;  /* 0x000000120844723c */ /* 0x000fe20000001888 */
[----:B------:R-:W-:Y:S01]  /*d110*/  LDSM.16.MT88.4 R16, [R220+0xb800] ;  /* 0x00b80000dc10783b */ /* 0x000fe20000004200 */
[----:B-1----:R-:W-:-:S04]  /*d120*/  FFMA.FTZ R4, R195, UR22, -R3 ;  /* 0x00000016c3047c23 */ /* 0x002fc80008010803 */
[----:B------:R1:W-:Y:S01]  /*d130*/  MUFU.EX2 R200, R4 ;  /* 0x0000000400c87308 */ /* 0x0003e20000000800 */
[C---:B------:R-:W-:Y:S01]  /*d140*/  HMMA.16816.F32 R64, R8.reuse, R24, R64 ;  /* 0x000000180840723c */ /* 0x040fe20000001840 */
[----:B------:R-:W-:Y:S01]  /*d150*/  MOV R139, R147 ;  /* 0x00000093008b7202 */ /* 0x000fe20000000f00 */
[----:B------:R-:W-:Y:S01]  /*d160*/  IMAD.MOV.U32 R136, RZ, RZ, R158 ;  /* 0x000000ffff887224 */ /* 0x000fe200078e009e */
[----:B------:R-:W-:Y:S02]  /*d170*/  MOV R138, R156 ;  /* 0x0000009c008a7202 */ /* 0x000fe40000000f00 */
[----:B------:R-:W-:Y:S01]  /*d180*/  MOV R137, R157 ;  /* 0x0000009d00897202 */ /* 0x000fe20000000f00 */
[C---:B------:R-:W-:Y:S01]  /*d190*/  HMMA.16816.F32 R56, R8.reuse, R26, R56 ;  /* 0x0000001a0838723c */ /* 0x040fe20000001838 */
[----:B------:R-:W3:Y:S05]  /*d1a0*/  LDSM.16.MT88.4 R24, [R220+0xa800] ;  /* 0x00a80000dc18783b */ /* 0x000eea0000004200 */
[----:B------:R-:W-:Y:S01]  /*d1b0*/  HMMA.16816.F32 R164, R8, R28, R164 ;  /* 0x0000001c08a4723c */ /* 0x000fe200000018a4 */
[----:B-1----:R-:W-:Y:S01]  /*d1c0*/  FFMA.FTZ R4, R47, UR22, -R3 ;  /* 0x000000162f047c23 */ /* 0x002fe20008010803 */
[----:B------:R-:W-:-:S04]  /*d1d0*/  MOV R47, R159 ;  /* 0x0000009f002f7202 */ /* 0x000fc80000000f00 */
[C---:B------:R-:W-:Y:S01]  /*d1e0*/  HMMA.16816.F32 R128, R8.reuse, R30, R128 ;  /* 0x0000001e0880723c */ /* 0x040fe20000001880 */
[----:B------:R-:W1:Y:S01]  /*d1f0*/  LDSM.16.MT88.4 R28, [R222+0xa800] ;  /* 0x00a80000de1c783b */ /* 0x000e620000004200 */
[----:B------:R4:W5:Y:S04]  /*d200*/  MUFU.EX2 R199, R4 ;  /* 0x0000000400c77308 */ /* 0x0009680000000800 */
[C---:B------:R-:W-:Y:S06]  /*d210*/  HMMA.16816.F32 R140, R8.reuse, R20, R132 ;  /* 0x00000014088c723c */ /* 0x040fec0000001884 */
[C---:B------:R-:W-:Y:S01]  /*d220*/  HMMA.16816.F32 R160, R8.reuse, R22, R80 ;  /* 0x0000001608a0723c */ /* 0x040fe20000001850 */
[----:B------:R-:W1:Y:S05]  /*d230*/  LDSM.16.MT88.4 R20, [R222+0xb800] ;  /* 0x00b80000de14783b */ /* 0x000e6a0000004200 */
[----:B------:R-:W-:Y:S01]  /*d240*/  HMMA.16816.F32 R84, R8, R40, R84 ;  /* 0x000000280854723c */ /* 0x000fe20000001854 */
[----:B----4-:R-:W-:Y:S01]  /*d250*/  FFMA.FTZ R4, R241, UR22, -R2 ;  /* 0x00000016f1047c23 */ /* 0x010fe20008010802 */
[----:B------:R-:W-:-:S02]  /*d260*/  MOV R241, R179 ;  /* 0x000000b300f17202 */ /* 0x000fc40000000f00 */
[----:B------:R-:W-:Y:S01]  /*d270*/  MOV R179, R188 ;  /* 0x000000bc00b37202 */ /* 0x000fe20000000f00 */
[----:B------:R4:W-:Y:S01]  /*d280*/  MUFU.EX2 R198, R4 ;  /* 0x0000000400c67308 */ /* 0x0009e20000000800 */
[----:B------:R-:W-:Y:S01]  /*d290*/  HMMA.16816.F32 R96, R8, R42, R96 ;  /* 0x0000002a0860723c */ /* 0x000fe20000001860 */
[----:B-----5:R-:W-:Y:S02]  /*d2a0*/  F2FP.F16.F32.PACK_AB R6, R199, R200 ;  /* 0x000000c8c706723e */ /* 0x020fe400000000ff */
[----:B------:R-:W-:Y:S02]  /*d2b0*/  MOV R80, R136 ;  /* 0x0000008800507202 */ /* 0x000fe40000000f00 */
[----:B------:R-:W-:Y:S02]  /*d2c0*/  MOV R81, R47 ;  /* 0x0000002f00517202 */ /* 0x000fe40000000f00 */
[----:B------:R-:W-:Y:S01]  /*d2d0*/  FFMA.FTZ R8, R218, UR22, -R0 ;  /* 0x00000016da087c23 */ /* 0x000fe20008010800 */
[----:B------:R-:W-:Y:S01]  /*d2e0*/  MOV R218, R179 ;  /* 0x000000b300da7202 */ /* 0x000fe20000000f00 */
[----:B------:R-:W-:Y:S01]  /*d2f0*/  IMAD.MOV.U32 R10, RZ, RZ, R138 ;  /* 0x000000ffff0a7224 */ /* 0x000fe200078e008a */
[----:B------:R-:W-:-:S02]  /*d300*/  MOV R9, R139 ;  /* 0x0000008b00097202 */ /* 0x000fc40000000f00 */
[----:B------:R-:W-:Y:S02]  /*d310*/  MOV R11, R137 ;  /* 0x00000089000b7202 */ /* 0x000fe40000000f00 */
[----:B------:R-:W-:Y:S01]  /*d320*/  LDSM.16.MT88.4 R136, [R222+0x9c00] ;  /* 0x009c0000de88783b */ /* 0x000fe20000004200 */
[--C-:B----4-:R-:W-:Y:S01]  /*d330*/  FFMA.FTZ R4, R211, UR22, -R2.reuse ;  /* 0x00000016d3047c23 */ /* 0x110fe20008010802 */
[----:B------:R-:W-:Y:S02]  /*d340*/  MOV R211, R177 ;  /* 0x000000b100d37202 */ /* 0x000fe40000000f00 */
[----:B------:R-:W-:Y:S01]  /*d350*/  MOV R177, R187 ;  /* 0x000000bb00b17202 */ /* 0x000fe20000000f00 */
[----:B------:R4:W5:Y:S01]  /*d360*/  MUFU.EX2 R197, R4 ;  /* 0x0000000400c57308 */ /* 0x0009620000000800 */
[----:B------:R-:W-:Y:S02]  /*d370*/  MOV R82, R211 ;  /* 0x000000d300527202 */ /* 0x000fe40000000f00 */
[----:B------:R-:W-:Y:S01]  /*d380*/  MOV R211, R46 ;  /* 0x0000002e00d37202 */ /* 0x000fe20000000f00 */
[----:B----4-:R-:W-:Y:S01]  /*d390*/  FFMA.FTZ R4, R205, UR22, -R2 ;  /* 0x00000016cd047c23 */ /* 0x010fe20008010802 */
[----:B------:R-:W-:-:S02]  /*d3a0*/  MOV R205, R178 ;  /* 0x000000b200cd7202 */ /* 0x000fc40000000f00 */
[----:B------:R-:W-:Y:S01]  /*d3b0*/  MOV R178, R189 ;  /* 0x000000bd00b27202 */ /* 0x000fe20000000f00 */
[----:B------:R4:W-:Y:S01]  /*d3c0*/  MUFU.EX2 R196, R4 ;  /* 0x0000000400c47308 */ /* 0x0009e20000000800 */
[----:B-----5:R-:W-:Y:S02]  /*d3d0*/  F2FP.F16.F32.PACK_AB R5, R197, R198 ;  /* 0x000000c6c505723e */ /* 0x020fe400000000ff */
[----:B------:R-:W-:Y:S02]  /*d3e0*/  MOV R83, R205 ;  /* 0x000000cd00537202 */ /* 0x000fe40000000f00 */
[----:B------:R-:W-:-:S03]  /*d3f0*/  MOV R205, R182 ;  /* 0x000000b600cd7202 */ /* 0x000fc60000000f00 */
[----:B------:R5:W-:Y:S01]  /*d400*/  MUFU.EX2 R189, R8 ;  /* 0x0000000800bd7308 */ /* 0x000be20000000800 */
[----:B----4-:R-:W-:Y:S01]  /*d410*/  FFMA.FTZ R4, R201, UR22, -R2 ;  /* 0x00000016c9047c23 */ /* 0x010fe20008010802 */
[----:B------:R-:W-:-:S06]  /*d420*/  MOV R201, R191 ;  /* 0x000000bf00c97202 */ /* 0x000fcc0000000f00 */
[----:B------:R4:W2:Y:S01]  /*d430*/  MUFU.EX2 R195, R4 ;  /* 0x0000000400c37308 */ /* 0x0008a20000000800 */
[----:B-----5:R-:W-:-:S07]  /*d440*/  FFMA.FTZ R8, R214, UR22, -R0 ;  /* 0x00000016d6087c23 */ /* 0x020fce0008010800 */
[----:B------:R5:W-:Y:S01]  /*d450*/  MUFU.EX2 R188, R8 ;  /* 0x0000000800bc7308 */ /* 0x000be20000000800 */
[----:B----4-:R-:W-:Y:S01]  /*d460*/  FFMA.FTZ R4, R146, UR22, -R0 ;  /* 0x0000001692047c23 */ /* 0x010fe20008010800 */
[----:B--2---:R-:W-:-:S06]  /*d470*/  F2FP.F16.F32.PACK_AB R7, R195, R196 ;  /* 0x000000c4c307723e */ /* 0x004fcc00000000ff */
[----:B------:R2:W-:Y:S01]  /*d480*/  MUFU.EX2 R191, R4 ;  /* 0x0000000400bf7308 */ /* 0x0005e20000000800 */
[----:B-----5:R-:W-:Y:S01]  /*d490*/  FFMA.FTZ R8, R207, UR22, -R0 ;  /* 0x00000016cf087c23 */ /* 0x020fe20008010800 */
[----:B------:R-:W-:-:S06]  /*d4a0*/  MOV R207, R176 ;  /* 0x000000b000cf7202 */ /* 0x000fcc0000000f00 */
[----:B------:R4:W-:Y:S01]  /*d4b0*/  MUFU.EX2 R187, R8 ;  /* 0x0000000800bb7308 */ /* 0x0009e20000000800 */
[----:B--2---:R-:W-:Y:S01]  /*d4c0*/  FFMA.FTZ R4, R244, UR22, -R0 ;  /* 0x00000016f4047c23 */ /* 0x004fe20008010800 */
[----:B------:R-:W-:-:S06]  /*d4d0*/  IMAD.MOV.U32 R244, RZ, RZ, R183 ;  /* 0x000000fffff47224 */ /* 0x000fcc00078e00b7 */
[----:B------:R2:W5:Y:S01]  /*d4e0*/  MUFU.EX2 R190, R4 ;  /* 0x0000000400be7308 */ /* 0x0005620000000800 */
[----:B----4-:R-:W-:Y:S01]  /*d4f0*/  FFMA.FTZ R8, R194, UR22, -R0 ;  /* 0x00000016c2087c23 */ /* 0x010fe20008010800 */
[----:B------:R-:W-:-:S06]  /*d500*/  MOV R194, R184 ;  /* 0x000000b800c27202 */ /* 0x000fcc0000000f00 */
[----:B------:R4:W-:Y:S01]  /*d510*/  MUFU.EX2 R186, R8 ;  /* 0x0000000800ba7308 */ /* 0x0009e20000000800 */
[----:B--2---:R-:W-:-:S07]  /*d520*/  F2FP.F16.F32.PACK_AB R4, R203, R204 ;  /* 0x000000cccb04723e */ /* 0x004fce00000000ff */
[C---:B------:R-:W-:Y:S01]  /*d530*/  HMMA.16816.F32 R40, R4.reuse, R34, R72 ;  /* 0x000000220428723c */ /* 0x040fe20000001848 */
[----:B----4-:R-:W-:Y:S01]  /*d540*/  FFMA.FTZ R8, R177, UR22, -R12 ;  /* 0x00000016b1087c23 */ /* 0x010fe2000801080c */
[----:B------:R-:W-:Y:S01]  /*d550*/  IMAD.MOV.U32 R177, RZ, RZ, R178 ;  /* 0x000000ffffb17224 */ /* 0x000fe200078e00b2 */
[----:B------:R-:W-:Y:S02]  /*d560*/  MOV R178, R185 ;  /* 0x000000b900b27202 */ /* 0x000fe40000000f00 */
[----:B------:R2:W-:Y:S01]  /*d570*/  MUFU.EX2 R185, R8 ;  /* 0x0000000800b97308 */ /* 0x0005e20000000800 */
[----:B---3--:R-:W-:Y:S01]  /*d580*/  HMMA.16816.F32 R144, R4, R24, R76 ;  /* 0x000000180490723c */ /* 0x008fe2000000184c */
[----:B------:R-:W-:-:S05]  /*d590*/  MOV R214, R178 ;  /* 0x000000b200d67202 */ /* 0x000fca0000000f00 */
[C---:B------:R-:W-:Y:S06]  /*d5a0*/  HMMA.16816.F32 R156, R4.reuse, R26, R88 ;  /* 0x0000001a049c723c */ /* 0x040fec0000001858 */
[----:B------:R-:W-:Y:S01]  /*d5b0*/  HMMA.16816.F32 R48, R4, R36, R48 ;  /* 0x000000240430723c */ /* 0x000fe20000001830 */
[----:B--2---:R-:W-:Y:S01]  /*d5c0*/  FFMA.FTZ R8, R201, UR22, -R12 ;  /* 0x00000016c9087c23 */ /* 0x004fe2000801080c */
[----:B------:R-:W-:-:S04]  /*d5d0*/  MOV R201, R181 ;  /* 0x000000b500c97202 */ /* 0x000fc80000000f00 */
[C---:B------:R-:W-:Y:S01]  /*d5e0*/  HMMA.16816.F32 R52, R4.reuse, R38, R52 ;  /* 0x000000260434723c */ /* 0x040fe20000001834 */
[----:B------:R2:W3:Y:S05]  /*d5f0*/  MUFU.EX2 R184, R8 ;  /* 0x0000000800b87308 */ /* 0x0004ea0000000800 */
[C---:B------:R-:W-:Y:S06]  /*d600*/  HMMA.16816.F32 R60, R4.reuse, R32, R60 ;  /* 0x00000020043c723c */ /* 0x040fec000000183c */
[C---:B-1----:R-:W-:Y:S06]  /*d610*/  HMMA.16816.F32 R104, R4.reuse, R28, R104 ;  /* 0x0000001c0468723c */ /* 0x042fec0000001868 */
[----:B------:R-:W-:Y:S01]  /*d620*/  HMMA.16816.F32 R108, R4, R30, R108 ;  /* 0x0000001e046c723c */ /* 0x000fe2000000186c */
[----:B--2---:R-:W-:Y:S01]  /*d630*/  FFMA.FTZ R8, R249, UR22, -R12 ;  /* 0x00000016f9087c23 */ /* 0x004fe2000801080c */
[----:B------:R-:W-:-:S03]  /*d640*/  MOV R249, R177 ;  /* 0x000000b100f97202 */ /* 0x000fc60000000f00 */
[----:B------:R1:W-:Y:S01]  /*d650*/  MUFU.EX2 R183, R8 ;  /* 0x0000000800b77308 */ /* 0x0003e20000000800 */
[C---:B------:R-:W-:Y:S06]  /*d660*/  HMMA.16816.F32 R72, R4.reuse, R16, R120 ;  /* 0x000000100448723c */ /* 0x040fec0000001878 */
[----:B------:R-:W-:Y:S01]  /*d670*/  HMMA.16816.F32 R76, R4, R18, R116 ;  /* 0x00000012044c723c */ /* 0x000fe20000001874 */
[----:B------:R-:W-:Y:S02]  /*d680*/  MOV R123, R45 ;  /* 0x0000002d007b7202 */ /* 0x000fe40000000f00 */
[----:B------:R-:W-:-:S02]  /*d690*/  MOV R120, R9 ;  /* 0x0000000900787202 */ /* 0x000fc40000000f00 */
[----:B------:R-:W-:Y:S01]  /*d6a0*/  MOV R121, R10 ;  /* 0x0000000a00797202 */ /* 0x000fe20000000f00 */
[C---:B------:R-:W-:Y:S01]  /*d6b0*/  HMMA.16816.F32 R88, R4.reuse, R20, R124 ;  /* 0x000000140458723c */ /* 0x040fe2000000187c */
[----:B------:R-:W-:Y:S01]  /*d6c0*/  MOV R122, R11 ;  /* 0x0000000b007a7202 */ /* 0x000fe20000000f00 */
[----:B------:R-:W2:Y:S01]  /*d6d0*/  LDSM.16.MT88.4 R124, [R220+0x9c00] ;  /* 0x009c0000dc7c783b */ /* 0x000ea20000004200 */
[----:B------:R-:W-:Y:S01]  /*d6e0*/  MOV R9, R81 ;  /* 0x0000005100097202 */ /* 0x000fe20000000f00 */
[----:B-1----:R-:W-:Y:S01]  /*d6f0*/  FFMA.FTZ R8, R245, UR22, -R12 ;  /* 0x00000016f5087c23 */ /* 0x002fe2000801080c */
[----:B------:R-:W-:Y:S01]  /*d700*/  MOV R245, R180 ;  /* 0x000000b400f57202 */ /* 0x000fe20000000f00 */
[----:B------:R-:W-:Y:S01]  /*d710*/  HMMA.16816.F32 R100, R4, R22, R100 ;  /* 0x000000160464723c */ /* 0x000fe20000001864 */
[----:B------:R-:W-:Y:S01]  /*d720*/  MOV R10, R82 ;  /* 0x00000052000a7202 */ /* 0x000fe20000000f00 */
[----:B------:R1:W4:Y:S01]  /*d730*/  MUFU.EX2 R181, R8 ;  /* 0x0000000800b57308 */ /* 0x0003220000000800 */
[----:B------:R-:W-:-:S04]  /*d740*/  MOV R11, R83 ;  /* 0x00000053000b7202 */ /* 0x000fc80000000f00 */
[----:B-----5:R-:W-:Y:S02]  /*d750*/  F2FP.F16.F32.PACK_AB R4, R190, R191 ;  /* 0x000000bfbe04723e */ /* 0x020fe400000000ff */
[----:B---3--:R-:W-:Y:S02]  /*d760*/  F2FP.F16.F32.PACK_AB R5, R184, R185 ;  /* 0x000000b9b805723e */ /* 0x008fe400000000ff */
[----:B------:R-:W-:Y:S01]  /*d770*/  F2FP.F16.F32.PACK_AB R6, R188, R189 ;  /* 0x000000bdbc06723e */ /* 0x000fe200000000ff */
[--C-:B-1----:R-:W-:Y:S01]  /*d780*/  FFMA.FTZ R8, R193, UR22, -R0.reuse ;  /* 0x00000016c1087c23 */ /* 0x102fe20008010800 */
[----:B------:R-:W-:Y:S01]  /*d790*/  FFMA.FTZ R0, R192, UR22, -R0 ;  /* 0x00000016c0007c23 */ /* 0x000fe20008010800 */
[----:B----4-:R-:W-:Y:S02]  /*d7a0*/  F2FP.F16.F32.PACK_AB R7, R181, R183 ;  /* 0x000000b7b507723e */ /* 0x010fe400000000ff */
[----:B------:R-:W-:Y:S01]  /*d7b0*/  MOV R193, R207 ;  /* 0x000000cf00c17202 */ /* 0x000fe20000000f00 */
[----:B------:R1:W-:Y:S01]  /*d7c0*/  MUFU.EX2 R180, R0 ;  /* 0x0000000000b47308 */ /* 0x0003e20000000800 */
[----:B------:R-:W-:-:S02]  /*d7d0*/  MOV R192, R249 ;  /* 0x000000f900c07202 */ /* 0x000fc40000000f00 */
[----:B------:R-:W-:Y:S01]  /*d7e0*/  MOV R249, R155 ;  /* 0x0000009b00f97202 */ /* 0x000fe20000000f00 */
[----:B------:R-:W-:Y:S01]  /*d7f0*/  HMMA.16816.F32 R56, R4, R26, R56 ;  /* 0x0000001a0438723c */ /* 0x000fe20000001838 */
[----:B------:R-:W-:-:S03]  /*d800*/  MOV R207, R154 ;  /* 0x0000009a00cf7202 */ /* 0x000fc60000000f00 */
[----:B------:R3:W-:Y:S02]  /*d810*/  MUFU.EX2 R182, R8 ;  /* 0x0000000800b67308 */ /* 0x0007e40000000800 */
        /* <DEDUP_REMOVED lines=8> */
[----:B------:R-:W-:Y:S02]  /*d8a0*/  MOV R120, R122 ;  /* 0x0000007a00787202 */ /* 0x000fe40000000f00 */
[----:B------:R-:W-:Y:S01]  /*d8b0*/  MOV R122, R9 ;  /* 0x00000009007a7202 */ /* 0x000fe20000000f00 */
[----:B------:R-:W-:Y:S01]  /*d8c0*/  HMMA.16816.F32 R32, R4, R34, R68 ;  /* 0x000000220420723c */ /* 0x000fe20000001844 */
[----:B------:R-:W-:Y:S02]  /*d8d0*/  MOV R149, R168 ;  /* 0x000000a800957202 */ /* 0x000fe40000000f00 */
[----:B------:R-:W-:-:S02]  /*d8e0*/  MOV R150, R192 ;  /* 0x000000c000967202 */ /* 0x000fc40000000f00 */
[----:B------:R-:W-:Y:S01]  /*d8f0*/  MOV R148, R170 ;  /* 0x000000aa00947202 */ /* 0x000fe20000000f00 */
[C---:B------:R-:W-:Y:S01]  /*d900*/  HMMA.16816.F32 R36, R4.reuse, R38, R112 ;  /* 0x000000260424723c */ /* 0x040fe20000001870 */
[----:B---3--:R-:W-:Y:S02]  /*d910*/  MOV R8, R194 ;  /* 0x000000c200087202 */ /* 0x008fe40000000f00 */
[----:B------:R-:W-:Y:S01]  /*d920*/  MOV R194, R152 ;  /* 0x0000009800c27202 */ /* 0x000fe20000000f00 */
[----:B-1----:R-:W-:Y:S01]  /*d930*/  FFMA.FTZ R0, R243, UR22, -R3 ;  /* 0x00000016f3007c23 */ /* 0x002fe20008010803 */
[----:B------:R-:W-:Y:S01]  /*d940*/  IMAD.MOV.U32 R243, RZ, RZ, R171 ;  /* 0x000000fffff37224 */ /* 0x000fe200078e00ab */
[C---:B------:R-:W-:Y:S01]  /*d950*/  HMMA.16816.F32 R164, R4.reuse, R28, R164 ;  /* 0x0000001c04a4723c */ /* 0x040fe200000018a4 */
[----:B------:R-:W-:Y:S01]  /*d960*/  MOV R115, R153 ;  /* 0x0000009900737202 */ /* 0x000fe20000000f00 */
[----:B------:R1:W-:Y:S01]  /*d970*/  MUFU.EX2 R178, R0 ;  /* 0x0000000000b27308 */ /* 0x0003e20000000800 */
[----:B------:R-:W-:Y:S01]  /*d980*/  IMAD.MOV.U32 R192, RZ, RZ, R8 ;  /* 0x000000ffffc07224 */ /* 0x000fe200078e0008 */
[----:B------:R-:W3:Y:S02]  /*d990*/  LDSM.16.MT88.4 R152, [R220+0xac00] ;  /* 0x00ac0000dc98783b */ /* 0x000ee40000004200 */
[C---:B------:R-:W-:Y:S02]  /*d9a0*/  HMMA.16816.F32 R68, R4.reuse, R16, R140 ;  /* 0x000000100444723c */ /* 0x040fe4000000188c */
[----:B------:R-:W4:Y:S04]  /*d9b0*/  LDSM.16.MT88.4 R168, [R222+0xac00] ;  /* 0x00ac0000dea8783b */ /* 0x000f280000004200 */
[C---:B------:R-:W-:Y:S06]  /*d9c0*/  HMMA.16816.F32 R84, R4.reuse, R20, R84 ;  /* 0x000000140454723c */ /* 0x040fec0000001854 */
[----:B------:R-:W-:Y:S01]  /*d9d0*/  HMMA.16816.F32 R28, R4, R30, R128 ;  /* 0x0000001e041c723c */ /* 0x000fe20000001880 */
[----:B-1----:R-:W-:-:S04]  /*d9e0*/  FFMA.FTZ R0, R213, UR22, -R3 ;  /* 0x00000016d5007c23 */ /* 0x002fc80008010803 */
[----:B------:R1:W5:Y:S01]  /*d9f0*/  MUFU.EX2 R177, R0 ;  /* 0x0000000000b17308 */ /* 0x0003620000000800 */
[C---:B------:R-:W-:Y:S06]  /*da00*/  HMMA.16816.F32 R16, R4.reuse, R18, R160 ;  /* 0x000000120410723c */ /* 0x040fec00000018a0 */
[----:B------:R-:W-:Y:S07]  /*da10*/  HMMA.16816.F32 R20, R4, R22, R96 ;  /* 0x000000160414723c */ /* 0x000fee0000001860 */
[----:B------:R-:W-:-:S02]  /*da20*/  MOV R5, R149 ;  /* 0x0000009500057202 */ /* 0x000fc40000000f00 */
[----:B------:R-:W-:Y:S01]  /*da30*/  MOV R6, R148 ;  /* 0x0000009400067202 */ /* 0x000fe20000000f00 */
[--C-:B-1----:R-:W-:Y:S01]  /*da40*/  FFMA.FTZ R0, R206, UR22, -R3.reuse ;  /* 0x00000016ce007c23 */ /* 0x102fe20008010803 */
[----:B------:R-:W-:Y:S01]  /*da50*/  FFMA.FTZ R3, R202, UR22, -R3 ;  /* 0x00000016ca037c23 */ /* 0x000fe20008010803 */
[----:B------:R-:W-:Y:S02]  /*da60*/  MOV R202, R174 ;  /* 0x000000ae00ca7202 */ /* 0x000fe40000000f00 */
[----:B------:R1:W-:Y:S01]  /*da70*/  MUFU.EX2 R176, R0 ;  /* 0x0000000000b07308 */ /* 0x0003e20000000800 */
[----:B------:R-:W-:Y:S02]  /*da80*/  MOV R206, R175 ;  /* 0x000000af00ce7202 */ /* 0x000fe40000000f00 */
[----:B-----5:R-:W-:Y:S02]  /*da90*/  F2FP.F16.F32.PACK_AB R92, R177, R178 ;  /* 0x000000b2b15c723e */ /* 0x020fe400000000ff */
[----:B------:R-:W-:-:S02]  /*daa0*/  F2FP.F16.F32.PACK_AB R96, R186, R187 ;  /* 0x000000bbba60723e */ /* 0x000fc400000000ff */
[----:B------:R-:W-:Y:S01]  /*dab0*/  F2FP.F16.F32.PACK_AB R98, R180, R182 ;  /* 0x000000b6b462723e */ /* 0x000fe200000000ff */
[----:B------:R5:W2:Y:S01]  /*dac0*/  MUFU.EX2 R47, R3 ;  /* 0x00000003002f7308 */ /* 0x000aa20000000800 */
[----:B-1----:R-:W-:Y:S01]  /*dad0*/  FFMA.FTZ R0, R248, UR22, -R2 ;  /* 0x00000016f8007c23 */ /* 0x002fe20008010802 */
[----:B------:R-:W-:-:S06]  /*dae0*/  IMAD.MOV.U32 R248, RZ, RZ, R173 ;  /* 0x000000fffff87224 */ /* 0x000fcc00078e00ad */
[----:B------:R1:W-:Y:S01]  /*daf0*/  MUFU.EX2 R46, R0 ;  /* 0x00000000002e7308 */ /* 0x0003e20000000800 */
[----:B-----5:R-:W-:Y:S01]  /*db00*/  MOV R3, R243 ;  /* 0x000000f300037202 */ /* 0x020fe20000000f00 */
[----:B------:R-:W-:Y:S01]  /*db10*/  IMAD.MOV.U32 R243, RZ, RZ, R151 ;  /* 0x000000fffff37224 */ /* 0x000fe200078e0097 */
[----:B--2---:R-:W-:-:S03]  /*db20*/  F2FP.F16.F32.PACK_AB R94, R47, R176 ;  /* 0x000000b02f5e723e */ /* 0x004fc600000000ff */
[----:B------:R-:W-:Y:S01]  /*db30*/  FFMA.FTZ R3, R3, R44, R6 ;  /* 0x0000002c03037223 */ /* 0x000fe20000010006 */
[----:B-1----:R-:W-:Y:S01]  /*db40*/  FFMA.FTZ R0, R219, UR22, -R2 ;  /* 0x00000016db007c23 */ /* 0x002fe20008010802 */
[----:B------:R-:W-:-:S03]  /*db50*/  MOV R219, R172 ;  /* 0x000000ac00db7202 */ /* 0x000fc60000000f00 */
[----:B------:R1:W2:Y:S02]  /*db60*/  MUFU.EX2 R45, R0 ;  /* 0x00000000002d7308 */ /* 0x0002a40000000800 */
[--C-:B-1----:R-:W-:Y:S01]  /*db70*/  FFMA.FTZ R0, R212, UR22, -R2.reuse ;  /* 0x00000016d4007c23 */ /* 0x102fe20008010802 */
[----:B------:R-:W-:Y:S01]  /*db80*/  FFMA.FTZ R2, R209, UR22, -R2 ;  /* 0x00000016d1027c23 */ /* 0x000fe20008010802 */
[----:B------:R-:W-:Y:S01]  /*db90*/  MOV R209, R123 ;  /* 0x0000007b00d17202 */ /* 0x000fe20000000f00 */
[----:B------:R-:W-:-:S03]  /*dba0*/  IMAD.MOV.U32 R123, RZ, RZ, R80 ;  /* 0x000000ffff7b7224 */ /* 0x000fc600078e0050 */
[----:B------:R1:W-:Y:S01]  /*dbb0*/  MUFU.EX2 R27, R0 ;  /* 0x00000000001b7308 */ /* 0x0003e20000000800 */
[----:B------:R-:W5:Y:S01]  /*dbc0*/  LDSM.16.MT88.4 R80, [R220+0xbc00] ;  /* 0x00bc0000dc50783b */ /* 0x000f620000004200 */
[----:B--2---:R-:W-:-:S06]  /*dbd0*/  F2FP.F16.F32.PACK_AB R93, R45, R46 ;  /* 0x0000002e2d5d723e */ /* 0x004fcc00000000ff */
[----:B------:R2:W3:Y:S01]  /*dbe0*/  MUFU.EX2 R26, R2 ;  /* 0x00000002001a7308 */ /* 0x0004e20000000800 */
[----:B-1----:R-:W-:Y:S01]  /*dbf0*/  FFMA.FTZ R0, R250, UR22, -R12 ;  /* 0x00000016fa007c23 */ /* 0x002fe2000801080c */
[----:B------:R-:W-:Y:S02]  /*dc00*/  MOV R250, R242 ;  /* 0x000000f200fa7202 */ /* 0x000fe40000000f00 */
[----:B------:R-:W-:-:S04]  /*dc10*/  MOV R242, R193 ;  /* 0x000000c100f27202 */ /* 0x000fc80000000f00 */
[----:B------:R1:W4:Y:S01]  /*dc20*/  MUFU.EX2 R25, R0 ;  /* 0x0000000000197308 */ /* 0x0003220000000800 */
[----:B------:R-:W-:Y:S02]  /*dc30*/  MOV R193, R121 ;  /* 0x0000007900c17202 */ /* 0x000fe40000000f00 */
[----:B------:R-:W-:Y:S01]  /*dc40*/  MOV R121, R123 ;  /* 0x0000007b00797202 */ /* 0x000fe20000000f00 */
[----:B------:R-:W-:Y:S01]  /*dc50*/  IMAD.MOV.U32 R123, RZ, RZ, R10 ;  /* 0x000000ffff7b7224 */ /* 0x000fe200078e000a */
[----:B--2---:R-:W-:Y:S02]  /*dc60*/  MOV R2, R11 ;  /* 0x0000000b00027202 */ /* 0x004fe40000000f00 */
[----:B------:R-:W-:Y:S01]  /*dc70*/  MOV R4, R121 ;  /* 0x0000007900047202 */ /* 0x000fe20000000f00 */
[----:B------:R-:W2:Y:S01]  /*dc80*/  LDSM.16.MT88.4 R8, [R222+0xbc00] ;  /* 0x00bc0000de08783b */ /* 0x000ea20000004200 */
[----:B------:R-:W-:Y:S02]  /*dc90*/  MOV R212, R123 ;  /* 0x0000007b00d47202 */ /* 0x000fe40000000f00 */
[----:B------:R-:W-:-:S02]  /*dca0*/  MOV R213, R193 ;  /* 0x000000c100d57202 */ /* 0x000fc40000000f00 */
[----:B------:R-:W-:Y:S02]  /*dcb0*/  MOV R193, R120 ;  /* 0x0000007800c17202 */ /* 0x000fe40000000f00 */
[----:B---3--:R-:W-:Y:S01]  /*dcc0*/  F2FP.F16.F32.PACK_AB R95, R26, R27 ;  /* 0x0000001b1a5f723e */ /* 0x008fe200000000ff */
[----:B-1----:R-:W-:Y:S01]  /*dcd0*/  FFMA.FTZ R0, R247, UR22, -R12 ;  /* 0x00000016f7007c23 */ /* 0x002fe2000801080c */
[----:B------:R-:W-:Y:S02]  /*dce0*/  MOV R247, R115 ;  /* 0x0000007300f77202 */ /* 0x000fe40000000f00 */
[----:B----4-:R-:W-:Y:S01]  /*dcf0*/  F2FP.F16.F32.PACK_AB R97, R25, R179 ;  /* 0x000000b31961723e */ /* 0x010fe200000000ff */
[----:B------:R1:W-:Y:S02]  /*dd00*/  MUFU.EX2 R24, R0 ;  /* 0x0000000000187308 */ /* 0x0003e40000000800 */
[----:B------:R-:W-:Y:S01]  /*dd10*/  HMMA.16816.F32 R112, R92, R124, R48 ;  /* 0x0000007c5c70723c */ /* 0x000fe20000001830 */
[----:B------:R-:W-:-:S05]  /*dd20*/  FFMA.FTZ R2, R2, R15, R247 ;  /* 0x0000000f02027223 */ /* 0x000fca00000100f7 */
[C---:B------:R-:W-:Y:S06]  /*dd30*/  HMMA.16816.F32 R128, R92.reuse, R136, R60 ;  /* 0x000000885c80723c */ /* 0x040fec000000183c */
[----:B------:R-:W-:Y:S01]  /*dd40*/  HMMA.16816.F32 R140, R92, R138, R40 ;  /* 0x0000008a5c8c723c */ /* 0x000fe20000001828 */
[----:B-1----:R-:W-:Y:S01]  /*dd50*/  FFMA.FTZ R0, R246, UR22, -R12 ;  /* 0x00000016f6007c23 */ /* 0x002fe2000801080c */
[----:B------:R-:W-:-:S04]  /*dd60*/  MOV R246, R122 ;  /* 0x0000007a00f67202 */ /* 0x000fc80000000f00 */
[----:B------:R-:W-:Y:S01]  /*dd70*/  HMMA.16816.F32 R144, R92, R152, R144 ;  /* 0x000000985c90723c */ /* 0x000fe20000001890 */
[----:B------:R-:W-:Y:S01]  /*dd80*/  MOV R12, R150 ;  /* 0x00000096000c7202 */ /* 0x000fe20000000f00 */
[----:B------:R1:W3:Y:S01]  /*dd90*/  MUFU.EX2 R7, R0 ;  /* 0x0000000000077308 */ /* 0x0002e20000000800 */
[----:B------:R-:W-:-:S03]  /*dda0*/  FFMA.FTZ R4, R4, R14, R246 ;  /* 0x0000000e04047223 */ /* 0x000fc600000100f6 */
[----:B------:R-:W-:Y:S01]  /*ddb0*/  HMMA.16816.F32 R120, R92, R126, R52 ;  /* 0x0000007e5c78723c */ /* 0x000fe20000001834 */
[----:B------:R-:W-:Y:S01]  /*ddc0*/  FADD.FTZ R6, R250, R4 ;  /* 0x00000004fa067221 */ /* 0x000fe20000010000 */
[----:B------:R-:W-:-:S04]  /*ddd0*/  FADD.FTZ R4, R219, R2 ;  /* 0x00000002db047221 */ /* 0x000fc80000010000 */
[----:B------:R-:W-:Y:S01]  /*dde0*/  HMMA.16816.F32 R156, R92, R154, R156 ;  /* 0x0000009a5c9c723c */ /* 0x000fe2000000189c */
[----:B------:R-:W-:-:S04]  /*ddf0*/  FADD.FTZ R4, R213, R4 ;  /* 0x00000004d5047221 */ /* 0x000fc80000010000 */
[----:B------:R-:W-:Y:S01]  /*de00*/  FADD.FTZ R4, R193, R4 ;  /* 0x00000004c1047221 */ /* 0x000fe20000010000 */
[C---:B------:R-:W-:Y:S01]  /*de10*/  HMMA.16816.F32 R160, R92.reuse, R168, R104 ;  /* 0x000000a85ca0723c */ /* 0x040fe20000001868 */
[----:B-1----:R-:W-:Y:S01]  /*de20*/  FFMA.FTZ R0, R5, R13, R12 ;  /* 0x0000000d05007223 */ /* 0x002fe2000001000c */
[----:B---3--:R-:W-:Y:S01]  /*de30*/  F2FP.F16.F32.PACK_AB R99, R7, R24 ;  /* 0x000000180763723e */ /* 0x008fe200000000ff */
        /* <DEDUP_REMOVED lines=16> */
[C---:B-----5:R-:W-:Y:S01]  /*df40*/  HMMA.16816.F32 R72, R92.reuse, R80, R72 ;  /* 0x000000505c48723c */ /* 0x060fe20000001848 */
        /* <DEDUP_REMOVED lines=52> */
[----:B------:R-:W-:Y:S06]  /*e290*/  HMMA.16816.F32 R68, R96, R80, R68 ;  /* 0x000000506044723c */ /* 0x000fec0000001844 */
[----:B--2---:R-:W-:Y:S06]  /*e2a0*/  HMMA.16816.F32 R88, R92, R8, R88 ;  /* 0x000000085c58723c */ /* 0x004fec0000001858 */
        /* <DEDUP_REMOVED lines=8> */
[----:B------:R-:W-:-:S02]  /*e330*/  MOV R102, R239 ;  /* 0x000000ef00667202 */ /* 0x000fc40000000f00 */
[----:B------:R-:W-:Y:S01]  /*e340*/  MOV R103, R252 ;  /* 0x000000fc00677202 */ /* 0x000fe20000000f00 */
[----:B------:R-:W-:-:S05]  /*e350*/  NOP ;  /* 0x0000000000007918 */ /* 0x000fca0000000000 */
[----:B-1----:R-:W-:-:S15]  /*e360*/  @P0 BRA `(.L_x_285) ;  /* 0x0000005c00cc0947 */ /* 0x002fde0003800000 */
[----:B------:R-:W2:Y:S04]  /*e370*/  LDL.64 R214, [R1+0x50] ;  /* 0x0000500001d67983 */ /* 0x000ea80000100a00 */
[----:B------:R-:W3:Y:S01]  /*e380*/  LDL.64 R240, [R1+0x48] ;  /* 0x0000480001f07983 */ /* 0x000ee20000100a00 */
        /* <DEDUP_REMOVED lines=69> */
[----:B------:R-:W-:Y:S04]  /*e7e0*/  LDSM.16.M88.4 R48, [R223+0x6000] ;  /* 0x00600000df30783b */ /* 0x000fe80000000200 */
[----:B------:R-:W-:Y:S04]  /*e7f0*/  LDSM.16.M88.4 R12, [R224] ;  /* 0x00000000e00c783b */ /* 0x000fe80000000200 */
[----:B------:R-:W3:Y:S04]  /*e800*/  LDSM.16.M88.4 R36, [R221+0x6800] ;  /* 0x00680000dd24783b */ /* 0x000ee80000000200 */
[----:B-1----:R-:W1:Y:S04]  /*e810*/  LDSM.16.M88.4 R4, [R225+0x1000] ;  /* 0x00100000e104783b */ /* 0x002e680000000200 */
[----:B------:R-:W4:Y:S04]  /*e820*/  LDSM.16.M88.4 R64, [R223+0x6400] ;  /* 0x00640000df40783b */ /* 0x000f280000000200 */
[----:B------:R-:W-:Y:S04]  /*e830*/  LDSM.16.M88.4 R16, [R224+0x3000] ;  /* 0x00300000e010783b */ /* 0x000fe80000000200 */
[----:B------:R-:W5:Y:S04]  /*e840*/  LDSM.16.M88.4 R60, [R221+0x7000] ;  /* 0x00700000dd3c783b */ /* 0x000f680000000200 */
[----:B------:R-:W-:Y:S04]  /*e850*/  LDSM.16.M88.4 R20, [R225] ;  /* 0x00000000e114783b */ /* 0x000fe80000000200 */
[----:B------:R-:W5:Y:S01]  /*e860*/  LDSM.16.M88.4 R56, [R223+0x6800] ;  /* 0x00680000df38783b */ /* 0x000f620000000200 */
[C---:B--2---:R-:W-:Y:S03]  /*e870*/  HMMA.16816.F32 R176, R8.reuse, R28, RZ ;  /* 0x0000001c08b0723c */ /* 0x044fe600000018ff */
[----:B------:R-:W2:Y:S04]  /*e880*/  LDSM.16.M88.4 R32, [R221+0x6c00] ;  /* 0x006c0000dd20783b */ /* 0x000ea80000000200 */
[----:B------:R-:W2:Y:S01]  /*e890*/  LDSM.16.M88.4 R52, [R223+0x6c00] ;  /* 0x006c0000df34783b */ /* 0x000ea20000000200 */
[C---:B------:R-:W-:Y:S03]  /*e8a0*/  HMMA.16816.F32 R104, R8.reuse, R40, RZ ;  /* 0x000000280868723c */ /* 0x040fe600000018ff */
[----:B------:R-:W2:Y:S03]  /*e8b0*/  LDSM.16.M88.4 R24, [R224+0x2000] ;  /* 0x00200000e018783b */ /* 0x000ea60000000200 */
[----:B------:R-:W-:Y:S01]  /*e8c0*/  HMMA.16816.F32 R180, R8, R30, RZ ;  /* 0x0000001e08b4723c */ /* 0x000fe200000018ff */
[----:B------:R-:W0:Y:S05]  /*e8d0*/  LDGDEPBAR ;  /* 0x00000000000079af */ /* 0x000e2a0000000000 */
[----:B---3--:R-:W-:Y:S06]  /*e8e0*/  HMMA.16816.F32 R204, R12, R36, RZ ;  /* 0x000000240ccc723c */ /* 0x008fec00000018ff */
[C---:B-1----:R-:W-:Y:S06]  /*e8f0*/  HMMA.16816.F32 R176, R4.reuse, R48, R176 ;  /* 0x0000003004b0723c */ /* 0x042fec00000018b0 */
[C---:B----4-:R-:W-:Y:S06]  /*e900*/  HMMA.16816.F32 R208, R4.reuse, R64, R104 ;  /* 0x0000004004d0723c */ /* 0x050fec0000001868 */
[----:B------:R-:W-:Y:S06]  /*e910*/  HMMA.16816.F32 R104, R4, R50, R180 ;  /* 0x000000320468723c */ /* 0x000fec00000018b4 */
[----:B------:R-:W-:Y:S06]  /*e920*/  HMMA.16816.F32 R108, R12, R28, RZ ;  /* 0x0000001c0c6c723c */ /* 0x000fec00000018ff */
[----:B-----5:R-:W-:Y:S06]  /*e930*/  HMMA.16816.F32 R180, R16, R60, R176 ;  /* 0x0000003c10b4723c */ /* 0x020fec00000018b0 */
[----:B------:R-:W-:Y:S06]  /*e940*/  HMMA.16816.F32 R176, R20, R56, R204 ;  /* 0x0000003814b0723c */ /* 0x000fec00000018cc */
[----:B--2---:R-:W-:Y:S06]  /*e950*/  HMMA.16816.F32 R200, R12, R32, RZ ;  /* 0x000000200cc8723c */ /* 0x004fec00000018ff */
[C---:B------:R-:W-:Y:S06]  /*e960*/  HMMA.16816.F32 R100, R8.reuse, R36, RZ ;  /* 0x000000240864723c */ /* 0x040fec00000018ff */
[C---:B------:R-:W-:Y:S06]  /*e970*/  HMMA.16816.F32 R44, R8.reuse, R32, RZ ;  /* 0x00000020082c723c */ /* 0x040fec00000018ff */
[----:B------:R-:W-:Y:S01]  /*e980*/  HMMA.16816.F32 R188, R8, R34, RZ ;  /* 0x0000002208bc723c */ /* 0x000fe200000018ff */
[----:B------:R-:W-:-:S02]  /*e990*/  IMAD.MOV.U32 R3, RZ, RZ, R177 ;  /* 0x000000ffff037224 */ /* 0x000fc400078e00b1 */
[----:B------:R-:W-:Y:S02]  /*e9a0*/  IMAD.MOV.U32 R2, RZ, RZ, R178 ;  /* 0x000000ffff027224 */ /* 0x000fe400078e00b2 */
[----:B------:R-:W-:Y:S01]  /*e9b0*/  IMAD.MOV.U32 R0, RZ, RZ, R179 ;  /* 0x000000ffff007224 */ /* 0x000fe200078e00b3 */
[----:B------:R-:W-:Y:S01]  /*e9c0*/  HMMA.16816.F32 R212, R12, R34, RZ ;  /* 0x000000220cd4723c */ /* 0x000fe200000018ff */
[----:B------:R-:W1:Y:S05]  /*e9d0*/  LDSM.16.M88.4 R32, [R221+0x7800] ;  /* 0x00780000dd20783b */ /* 0x000e6a0000000200 */
[C---:B------:R-:W-:Y:S06]  /*e9e0*/  HMMA.16816.F32 R184, R8.reuse, R42, RZ ;  /* 0x0000002a08b8723c */ /* 0x040fec00000018ff */
[----:B------:R-:W-:Y:S06]  /*e9f0*/  HMMA.16816.F32 R192, R8, R38, RZ ;  /* 0x0000002608c0723c */ /* 0x000fec00000018ff */
[----:B------:R-:W-:Y:S06]  /*ea00*/  HMMA.16816.F32 R8, R20, R48, R108 ;  /* 0x000000301408723c */ /* 0x000fec000000186c */
[----:B------:R-:W-:Y:S01]  /*ea10*/  HMMA.16816.F32 R216, R12, R40, RZ ;  /* 0x000000280cd8723c */ /* 0x000fe200000018ff */
[----:B------:R-:W-:-:S05]  /*ea20*/  IMAD.MOV.U32 R48, RZ, RZ, R176 ;  /* 0x000000ffff307224 */ /* 0x000fca00078e00b0 */
[----:B------:R-:W-:Y:S06]  /*ea30*/  HMMA.16816.F32 R176, R20, R52, R200 ;  /* 0x0000003414b0723c */ /* 0x000fec00000018c8 */
[----:B------:R-:W-:Y:S01]  /*ea40*/  HMMA.16816.F32 R240, R12, R38, RZ ;  /* 0x000000260cf0723c */ /* 0x000fe200000018ff */
[----:B------:R-:W2:Y:S05]  /*ea50*/  LDSM.16.M88.4 R36, [R221+0x7400] ;  /* 0x00740000dd24783b */ /* 0x000eaa0000000200 */
[----:B------:R-:W-:Y:S06]  /*ea60*/  HMMA.16816.F32 R196, R4, R56, R100 ;  /* 0x0000003804c4723c */ /* 0x000fec0000001864 */
[C---:B------:R-:W-:Y:S01]  /*ea70*/  HMMA.16816.F32 R248, R12.reuse, R30, RZ ;  /* 0x0000001e0cf8723c */ /* 0x040fe200000018ff */
[----:B------:R-:W3:Y:S05]  /*ea80*/  LDSM.16.M88.4 R28, [R221+0x7c00] ;  /* 0x007c0000dd1c783b */ /* 0x000eea0000000200 */
[----:B------:R-:W-:Y:S01]  /*ea90*/  HMMA.16816.F32 R244, R12, R42, RZ ;  /* 0x0000002a0cf4723c */ /* 0x000fe200000018ff */
[----:B------:R-:W-:Y:S01]  /*eaa0*/  IMAD.MOV.U32 R56, RZ, RZ, R176 ;  /* 0x000000ffff387224 */ /* 0x000fe200078e00b0 */
[----:B------:R-:W-:Y:S01]  /*eab0*/  LDSM.16.M88.4 R12, [R225+0x2000] ;  /* 0x00200000e10c783b */ /* 0x000fe20000000200 */
[----:B------:R-:W-:-:S03]  /*eac0*/  IMAD.MOV.U32 R49, RZ, RZ, R179 ;  /* 0x000000ffff317224 */ /* 0x000fc600078e00b3 */
[C---:B------:R-:W-:Y:S06]  /*ead0*/  HMMA.16816.F32 R100, R4.reuse, R66, R184 ;  /* 0x000000420464723c */ /* 0x040fec00000018b8 */
[C---:B------:R-:W-:Y:S06]  /*eae0*/  HMMA.16816.F32 R108, R4.reuse, R58, R192 ;  /* 0x0000003a046c723c */ /* 0x040fec00000018c0 */
[----:B------:R-:W-:Y:S01]  /*eaf0*/  HMMA.16816.F32 R40, R4, R52, R44 ;  /* 0x000000340428723c */ /* 0x000fe2000000182c */
[----:B------:R-:W-:Y:S05]  /*eb00*/  LDSM.16.M88.4 R44, [R223+0x7000] ;  /* 0x00700000df2c783b */ /* 0x000fea0000000200 */
[----:B------:R-:W-:Y:S01]  /*eb10*/  HMMA.16816.F32 R216, R20, R64, R216 ;  /* 0x0000004014d8723c */ /* 0x000fe200000018d8 */
[----:B------:R-:W-:-:S02]  /*eb20*/  IMAD.MOV.U32 R53, RZ, RZ, R177 ;  /* 0x000000ffff357224 */ /* 0x000fc400078e00b1 */
[----:B------:R-:W-:-:S03]  /*eb30*/  IMAD.MOV.U32 R52, RZ, RZ, R178 ;  /* 0x000000ffff347224 */ /* 0x000fc600078e00b2 */
[-C--:B------:R-:W-:Y:S06]  /*eb40*/  HMMA.16816.F32 R4, R4, R54.reuse, R188 ;  /* 0x000000360404723c */ /* 0x080fec00000018bc */
[----:B------:R-:W-:Y:S06]  /*eb50*/  HMMA.16816.F32 R184, R20, R54, R212 ;  /* 0x0000003614b8723c */ /* 0x000fec00000018d4 */
[----:B------:R-:W-:Y:S01]  /*eb60*/  HMMA.16816.F32 R188, R24, R60, R8 ;  /* 0x0000003c18bc723c */ /* 0x000fe20000001808 */
[----:B------:R-:W4:Y:S05]  /*eb70*/  LDSM.16.M88.4 R8, [R225+0x3000] ;  /* 0x00300000e108783b */ /* 0x000f2a0000000200 */
[----:B-1----:R-:W-:Y:S01]  /*eb80*/  HMMA.16816.F32 R212, R16, R32, R196 ;  /* 0x0000002010d4723c */ /* 0x002fe200000018c4 */
[----:B------:R-:W-:-:S02]  /*eb90*/  IMAD.MOV.U32 R65, RZ, RZ, R216 ;  /* 0x000000ffff417224 */ /* 0x000fc400078e00d8 */
[----:B------:R-:W-:Y:S02]  /*eba0*/  IMAD.MOV.U32 R64, RZ, RZ, R217 ;  /* 0x000000ffff407224 */ /* 0x000fe400078e00d9 */
[----:B------:R-:W-:Y:S01]  /*ebb0*/  IMAD.MOV.U32 R61, RZ, RZ, R218 ;  /* 0x000000ffff3d7224 */ /* 0x000fe200078e00da */
[C---:B------:R-:W-:Y:S01]  /*ebc0*/  HMMA.16816.F32 R192, R20.reuse, R58, R240 ;  /* 0x0000003a14c0723c */ /* 0x040fe200000018f0 */
[----:B------:R-:W-:Y:S02]  /*ebd0*/  IMAD.MOV.U32 R196, RZ, RZ, R56 ;  /* 0x000000ffffc47224 */ /* 0x000fe400078e0038 */
[----:B------:R-:W1:Y:S01]  /*ebe0*/  LDSM.16.M88.4 R56, [R223+0x7400] ;  /* 0x00740000df38783b */ /* 0x000e620000000200 */
[----:B------:R-:W-:Y:S02]  /*ebf0*/  IMAD.MOV.U32 R199, RZ, RZ, R49 ;  /* 0x000000ffffc77224 */ /* 0x000fe400078e0031 */
[----:B------:R-:W-:Y:S01]  /*ec00*/  HMMA.16816.F32 R200, R20, R66, R244 ;  /* 0x0000004214c8723c */ /* 0x000fe200000018f4 */
[----:B------:R-:W-:-:S02]  /*ec10*/  IMAD.MOV.U32 R60, RZ, RZ, R219 ;  /* 0x000000ffff3c7224 */ /* 0x000fc400078e00db */
[----:B------:R-:W-:Y:S02]  /*ec20*/  IMAD.MOV.U32 R197, RZ, RZ, R53 ;  /* 0x000000ffffc57224 */ /* 0x000fe400078e0035 */
[----:B------:R-:W-:Y:S01]  /*ec30*/  IMAD.MOV.U32 R198, RZ, RZ, R52 ;  /* 0x000000ffffc67224 */ /* 0x000fe200078e0034 */
[C---:B------:R-:W-:Y:S01]  /*ec40*/  HMMA.16816.F32 R176, R16.reuse, R62, R104 ;  /* 0x0000003e10b0723c */ /* 0x040fe20000001868 */
[----:B------:R-:W-:Y:S05]  /*ec50*/  LDSM.16.M88.4 R52, [R223+0x7800] ;  /* 0x00780000df34783b */ /* 0x000fea0000000200 */
[C---:B--2---:R-:W-:Y:S06]  /*ec60*/  HMMA.16816.F32 R104, R16.reuse, R38, R100 ;  /* 0x000000261068723c */ /* 0x044fec0000001864 */
[----:B------:R-:W-:Y:S06]  /*ec70*/  HMMA.16816.F32 R100, R16, R34, R108 ;  /* 0x000000221064723c */ /* 0x000fec000000186c */
[----:B------:R-:W-:Y:S01]  /*ec80*/  HMMA.16816.F32 R204, R20, R50, R248 ;  /* 0x0000003214cc723c */ /* 0x000fe200000018f8 */
[----:B------:R-:W-:Y:S01]  /*ec90*/  IMAD.MOV.U32 R108, RZ, RZ, R48 ;  /* 0x000000ffff6c7224 */ /* 0x000fe200078e0030 */
[----:B------:R-:W-:Y:S01]  /*eca0*/  LDSM.16.M88.4 R20, [R224+0x4000] ;  /* 0x00400000e014783b */ /* 0x000fe20000000200 */
[----:B------:R-:W-:-:S02]  /*ecb0*/  IMAD.MOV.U32 R109, RZ, RZ, R3 ;  /* 0x000000ffff6d7224 */ /* 0x000fc400078e0003 */
[----:B------:R-:W-:Y:S01]  /*ecc0*/  IMAD.MOV.U32 R110, RZ, RZ, R2 ;  /* 0x000000ffff6e7224 */ /* 0x000fe200078e0002 */
[C---:B------:R-:W-:Y:S01]  /*ecd0*/  HMMA.16816.F32 R208, R16.reuse, R36, R208 ;  /* 0x0000002410d0723c */ /* 0x040fe200000018d0 */
[----:B------:R-:W2:Y:S01]  /*ece0*/  LDSM.16.M88.4 R48, [R223+0x7c00] ;  /* 0x007c0000df30783b */ /* 0x000ea20000000200 */
[----:B------:R-:W-:Y:S02]  /*ecf0*/  IMAD.MOV.U32 R248, RZ, RZ, R65 ;  /* 0x000000fffff87224 */ /* 0x000fe400078e0041 */
[----:B------:R-:W-:Y:S01]  /*ed00*/  IMAD.MOV.U32 R249, RZ, RZ, R64 ;  /* 0x000000fffff97224 */ /* 0x000fe200078e0040 */
[----:B------:R-:W5:Y:S01]  /*ed10*/  S2R R3, SR_TID.X ;  /* 0x0000000000037919 */ /* 0x000f620000002100 */
[----:B---3--:R-:W-:Y:S01]  /*ed20*/  HMMA.16816.F32 R216, R16, R28, R40 ;  /* 0x0000001c10d8723c */ /* 0x008fe20000001828 */
[----:B------:R-:W-:Y:S01]  /*ed30*/  IMAD.MOV.U32 R250, RZ, RZ, R61 ;  /* 0x000000fffffa7224 */ /* 0x000fe200078e003d */
[----:B------:R-:W-:Y:S01]  /*ed40*/  LDSM.16.M88.4 R40, [R221+0x8000] ;  /* 0x00800000dd28783b */ /* 0x000fe20000000200 */
[----:B------:R-:W-:-:S03]  /*ed50*/  IMAD.MOV.U32 R251, RZ, RZ, R60 ;  /* 0x000000fffffb7224 */ /* 0x000fc600078e003c */
[----:B------:R-:W-:Y:S01]  /*ed60*/  HMMA.16816.F32 R16, R16, R30, R4 ;  /* 0x0000001e1010723c */ /* 0x000fe20000001804 */
[----:B------:R-:W3:Y:S01]  /*ed70*/  LDSM.16.M88.4 R4, [R224+0x5000] ;  /* 0x00500000e004783b */ /* 0x000ee20000000200 */
[----:B------:R-:W-:Y:S02]  /*ed80*/  IMAD.MOV.U32 R111, RZ, RZ, R0 ;  /* 0x000000ffff6f7224 */ /* 0x000fe400078e0000 */
[----:B------:R-:W-:Y:S02]  /*ed90*/  IMAD.U32 R0, RZ, RZ, UR20 ;  /* 0x00000014ff007e24 */ /* 0x000fe4000f8e00ff */
[C---:B------:R-:W-:Y:S06]  /*eda0*/  HMMA.16816.F32 R240, R24.reuse, R38, R200 ;  /* 0x0000002618f0723c */ /* 0x040fec00000018c8 */
[----:B------:R-:W-:Y:S06]  /*edb0*/  HMMA.16816.F32 R200, R24, R34, R192 ;  /* 0x0000002218c8723c */ /* 0x000fec00000018c0 */
[----:B----4-:R-:W-:Y:S06]  /*edc0*/  HMMA.16816.F32 R64, R8, R44, R180 ;  /* 0x0000002c0840723c */ /* 0x010fec00000018b4 */
[----:B------:R-:W-:Y:S01]  /*edd0*/  HMMA.16816.F32 R192, R24, R30, R184 ;  /* 0x0000001e18c0723c */ /* 0x000fe200000018b8 */
[----:B-----5:R-:W-:-:S05]  /*ede0*/  IMAD.SHL.U32 R3, R3, 0x2, RZ ;  /* 0x0000000203037824 */ /* 0x020fca00078e00ff */
[----:B-1----:R-:W-:Y:S01]  /*edf0*/  HMMA.16816.F32 R184, R8, R56, R208 ;  /* 0x0000003808b8723c */ /* 0x002fe200000018d0 */
[----:B------:R-:W1:Y:S01]  /*ee00*/  LDSM.16.M88.4 R208, [R221+0x8c00] ;  /* 0x008c0000ddd0783b */ /* 0x000e620000000200 */
[----:B------:R-:W-:-:S04]  /*ee10*/  LOP3.LUT R3, R3, 0x6, RZ, 0xc0, !PT ;  /* 0x0000000603037812 */ /* 0x000fc800078ec0ff */
[----:B------:R-:W-:Y:S01]  /*ee20*/  HMMA.16816.F32 R188, R12, R44, R188 ;  /* 0x0000002c0cbc723c */ /* 0x000fe200000018bc */
[----:B------:R-:W-:-:S04]  /*ee30*/  IMAD R0, R0, 0x40, R3 ;  /* 0x0000004000007824 */ /* 0x000fc800078e0203 */
[--C-:B------:R-:W-:Y:S01]  /*ee40*/  IMAD.IADD R3, R232, 0x1, -R0.reuse ;  /* 0x00000001e8037824 */ /* 0x100fe200078e0a00 */
[C---:B------:R-:W-:Y:S01]  /*ee50*/  HMMA.16816.F32 R244, R24.reuse, R62, R204 ;  /* 0x0000003e18f4723c */ /* 0x040fe200000018cc */
[----:B------:R-:W-:Y:S01]  /*ee60*/  IMAD.IADD R2, R233, 0x1, -R0 ;  /* 0x00000001e9027824 */ /* 0x000fe200078e0a00 */
[C---:B------:R-:W-:Y:S02]  /*ee70*/  ISETP.GE.AND P0, PT, R0.reuse, R238, PT ;  /* 0x000000ee0000720c */ /* 0x040fe40003f06270 */
[C---:B------:R-:W-:Y:S02]  /*ee80*/  ISETP.GE.AND P6, PT, R0.reuse, R237, PT ;  /* 0x000000ed0000720c */ /* 0x040fe40003fc6270 */
[----:B------:R-:W-:Y:S01]  /*ee90*/  HMMA.16816.F32 R248, R24, R36, R248 ;  /* 0x0000002418f8723c */ /* 0x000fe200000018f8 */
[C---:B------:R-:W-:Y:S02]  /*eea0*/  ISETP.GE.AND P5, PT, R0.reuse, R236, PT ;  /* 0x000000ec0000720c */ /* 0x040fe40003fa6270 */
[----:B------:R-:W-:-:S02]  /*eeb0*/  ISETP.GE.AND P1, PT, R0, R235, PT ;  /* 0x000000eb0000720c */ /* 0x000fc40003f26270 */
[C---:B------:R-:W-:Y:S01]  /*eec0*/  ISETP.LT.OR P0, PT, R0.reuse, R230, P0 ;  /* 0x000000e60000720c */ /* 0x040fe20000701670 */
[C---:B------:R-:W-:Y:S01]  /*eed0*/  HMMA.16816.F32 R204, R24.reuse, R32, R108 ;  /* 0x0000002018cc723c */ /* 0x040fe2000000186c */
[C---:B------:R-:W-:Y:S02]  /*eee0*/  ISETP.LT.OR P6, PT, R0.reuse, R229, P6 ;  /* 0x000000e50000720c */ /* 0x040fe400037c1670 */
[C---:B------:R-:W-:Y:S02]  /*eef0*/  ISETP.LT.OR P5, PT, R0.reuse, R228, P5 ;  /* 0x000000e40000720c */ /* 0x040fe40002fa1670 */
[----:B------:R-:W-:Y:S01]  /*ef00*/  ISETP.LT.OR P1, PT, R0, R227, P1 ;  /* 0x000000e30000720c */ /* 0x000fe20000f21670 */
[----:B------:R-:W-:Y:S01]  /*ef10*/  HMMA.16816.F32 R196, R24, R28, R196 ;  /* 0x0000001c18c4723c */ /* 0x000fe200000018c4 */
[----:B------:R-:W4:Y:S04]  /*ef20*/  LDSM.16.M88.4 R28, [R221+0x8400] ;  /* 0x00840000dd1c783b */ /* 0x000f280000000200 */
[----:B------:R-:W-:Y:S01]  /*ef30*/  LDSM.16.M88.4 R24, [R223+0x8000] ;  /* 0x00800000df18783b */ /* 0x000fe20000000200 */
[C---:B--2---:R-:W-:Y:S03]  /*ef40*/  HMMA.16816.F32 R60, R8.reuse, R50, R16 ;  /* 0x00000032083c723c */ /* 0x044fe60000001810 */
[----:B------:R-:W-:Y:S03]  /*ef50*/  LDSM.16.M88.4 R16, [R225+0x4000] ;  /* 0x00400000e110783b */ /* 0x000fe60000000200 */
[C---:B------:R-:W-:Y:S06]  /*ef60*/  HMMA.16816.F32 R180, R8.reuse, R46, R176 ;  /* 0x0000002e08b4723c */ /* 0x040fec00000018b0 */
[C---:B------:R-:W-:Y:S06]  /*ef70*/  HMMA.16816.F32 R176, R8.reuse, R58, R104 ;  /* 0x0000003a08b0723c */ /* 0x040fec0000001868 */
[----:B------:R-:W-:Y:S06]  /*ef80*/  HMMA.16816.F32 R104, R8, R54, R100 ;  /* 0x000000360868723c */ /* 0x000fec0000001864 */
[----:B---3--:R-:W-:Y:S01]  /*ef90*/  HMMA.16816.F32 R36, R4, R40, R64 ;  /* 0x000000280424723c */ /* 0x008fe20000001840 */
[----:B------:R-:W2:Y:S05]  /*efa0*/  LDSM.16.M88.4 R64, [R221+0x8800] ;  /* 0x00880000dd40783b */ /* 0x000eaa0000000200 */
[C---:B------:R-:W-:Y:S06]  /*efb0*/  HMMA.16816.F32 R108, R8.reuse, R52, R212 ;  /* 0x00000034086c723c */ /* 0x040fec00000018d4 */
[----:B------:R-:W-:Y:S01]  /*efc0*/  HMMA.16816.F32 R100, R8, R48, R216 ;  /* 0x000000300864723c */ /* 0x000fe200000018d8 */
[----:B------:R-:W3:Y:S05]  /*efd0*/  LDSM.16.M88.4 R8, [R225+0x5000] ;  /* 0x00500000e108783b */ /* 0x000eea0000000200 */
        /* <DEDUP_REMOVED lines=8> */
[C---:B-1----:R-:W-:Y:S06]  /*f060*/  HMMA.16816.F32 R12, R4.reuse, R210, R60 ;  /* 0x000000d2040c723c */ /* 0x042fec000000183c */
[C---:B------:R-:W-:Y:S06]  /*f070*/  HMMA.16816.F32 R180, R4.reuse, R42, R180 ;  /* 0x0000002a04b4723c */ /* 0x040fec00000018b4 */
[C---:B----4-:R-:W-:Y:S06]  /*f080*/  HMMA.16816.F32 R184, R4.reuse, R28, R184 ;  /* 0x0000001c04b8723c */ /* 0x050fec00000018b8 */
[C---:B------:R-:W-:Y:S06]  /*f090*/  HMMA.16816.F32 R176, R4.reuse, R30, R176 ;  /* 0x0000001e04b0723c */ /* 0x040fec00000018b0 */
[----:B--2---:R-:W-:Y:S01]  /*f0a0*/  HMMA.16816.F32 R108, R4, R64, R108 ;  /* 0x00000040046c723c */ /* 0x004fe2000000186c */
[----:B------:R-:W-:-:S02]  /*f0b0*/  IMAD.MOV.U32 R250, RZ, RZ, R13 ;  /* 0x000000fffffa7224 */ /* 0x000fc400078e000d */
[----:B------:R-:W-:-:S03]  /*f0c0*/  IMAD.MOV.U32 R198, RZ, RZ, R14 ;  /* 0x000000ffffc67224 */ /* 0x000fc600078e000e */
[C---:B------:R-:W-:Y:S06]  /*f0d0*/  HMMA.16816.F32 R192, R4.reuse, R66, R104 ;  /* 0x0000004204c0723c */ /* 0x040fec0000001868 */
[----:B------:R-:W-:Y:S01]  /*f0e0*/  HMMA.16816.F32 R216, R4, R208, R100 ;  /* 0x000000d004d8723c */ /* 0x000fe20000001864 */
[----:B------:R-:W-:-:S05]  /*f0f0*/  IMAD.MOV.U32 R105, RZ, RZ, R15 ;  /* 0x000000ffff697224 */ /* 0x000fca00078e000f */
[-C--:B---3--:R-:W-:Y:S01]  /*f100*/  HMMA.16816.F32 R36, R8, R24.reuse, R36 ;  /* 0x000000180824723c */ /* 0x088fe20000001824 */
[----:B------:R-:W-:Y:S01]  /*f110*/  IMAD.MOV.U32 R7, RZ, RZ, R12 ;  /* 0x000000ffff077224 */ /* 0x000fe200078e000c */
[----:B------:R-:W-:Y:S01]  /*f120*/  IABS R5, R3 ;  /* 0x0000000300057213 */ /* 0x000fe20000000000 */
[--C-:B------:R-:W-:Y:S01]  /*f130*/  IMAD.IADD R4, R231, 0x1, -R0.reuse ;  /* 0x00000001e7047824 */ /* 0x100fe200078e0a00 */
[----:B------:R-:W-:Y:S01]  /*f140*/  IABS R3, R2 ;  /* 0x0000000200037213 */ /* 0x000fe20000000000 */
[----:B------:R-:W-:Y:S01]  /*f150*/  IMAD.IADD R6, R234, 0x1, -R0 ;  /* 0x00000001ea067824 */ /* 0x000fe200078e0a00 */
[----:B------:R-:W-:Y:S02]  /*f160*/  HMMA.16816.F32 R12, R16, R24, R32 ;  /* 0x00000018100c723c */ /* 0x000fe40000001820 */
[----:B------:R-:W-:Y:S02]  /*f170*/  IABS R2, R4 ;  /* 0x0000000400027213 */ /* 0x000fe40000000000 */
[----:B------:R-:W-:Y:S01]  /*f180*/  IABS R4, R6 ;  /* 0x0000000600047213 */ /* 0x000fe20000000000 */
[----:B------:R-:W-:Y:S01]  /*f190*/  IMAD.MOV.U32 R6, RZ, RZ, R5 ;  /* 0x000000ffff067224 */ /* 0x000fe200078e0005 */
[----:B------:R-:W-:Y:S01]  /*f1a0*/  HMMA.16816.F32 R32, R20, R42, R44 ;  /* 0x0000002a1420723c */ /* 0x000fe2000000182c */
[----:B------:R-:W-:-:S02]  /*f1b0*/  IMAD.MOV.U32 R5, RZ, RZ, R3 ;  /* 0x000000ffff057224 */ /* 0x000fc400078e0003 */
[----:B------:R-:W-:Y:S01]  /*f1c0*/  IMAD.MOV.U32 R3, RZ, RZ, R2 ;  /* 0x000000ffff037224 */ /* 0x000fe200078e0002 */
[----:B------:R-:W-:Y:S01]  /*f1d0*/  I2FP.F32.S32 R6, R6 ;  /* 0x0000000600067245 */ /* 0x000fe20000201400 */
[----:B------:R-:W-:Y:S01]  /*f1e0*/  IMAD.MOV.U32 R2, RZ, RZ, R4 ;  /* 0x000000ffff027224 */ /* 0x000fe200078e0004 */
[----:B------:R-:W-:Y:S01]  /*f1f0*/  I2FP.F32.S32 R5, R5 ;  /* 0x0000000500057245 */ /* 0x000fe20000201400 */
[----:B------:R-:W-:Y:S01]  /*f200*/  HMMA.16816.F32 R44, R20, R28, R188 ;  /* 0x0000001c142c723c */ /* 0x000fe200000018bc */
[----:B------:R-:W-:Y:S01]  /*f210*/  I2FP.F32.S32 R3, R3 ;  /* 0x0000000300037245 */ /* 0x000fe20000201400 */
[----:B------:R-:W-:Y:S01]  /*f220*/  IMAD.MOV.U32 R51, RZ, RZ, R216 ;  /* 0x000000ffff337224 */ /* 0x000fe200078e00d8 */
[----:B------:R-:W-:Y:S01]  /*f230*/  I2FP.F32.S32 R2, R2 ;  /* 0x0000000200027245 */ /* 0x000fe20000201400 */
[----:B------:R-:W-:Y:S02]  /*f240*/  IMAD.MOV.U32 R50, RZ, RZ, R217 ;  /* 0x000000ffff327224 */ /* 0x000fe400078e00d9 */
[----:B------:R-:W-:Y:S01]  /*f250*/  FFMA.FTZ R4, R3, -UR19, R36 ;  /* 0x8000001303047c23 */ /* 0x000fe20008010024 */
[----:B------:R-:W-:-:S02]  /*f260*/  IMAD.MOV.U32 R191, RZ, RZ, R7 ;  /* 0x000000ffffbf7224 */ /* 0x000fc400078e0007 */
[----:B------:R-:W-:Y:S01]  /*f270*/  FFMA.FTZ R3, R2, -UR19, R38 ;  /* 0x8000001302037c23 */ /* 0x000fe20008010026 */
[----:B------:R-:W-:Y:S01]  /*f280*/  VIADD R2, R0, 0x1 ;  /* 0x0000000100027836 */ /* 0x000fe20000000000 */
[-C--:B------:R-:W-:Y:S01]  /*f290*/  HMMA.16816.F32 R40, R8, R26.reuse, R180 ;  /* 0x0000001a0828723c */ /* 0x080fe200000018b4 */
[----:B------:R-:W-:Y:S01]  /*f2a0*/  FFMA.FTZ R6, R6, -UR19, R12 ;  /* 0x8000001306067c23 */ /* 0x000fe2000801000c */
[----:B------:R-:W-:Y:S01]  /*f2b0*/  FFMA.FTZ R5, R5, -UR19, R14 ;  /* 0x8000001305057c23 */ /* 0x000fe2000801000e */
[----:B------:R-:W-:Y:S01]  /*f2c0*/  FSEL R62, R4, -INF , !P5 ;  /* 0xff800000043e7808 */ /* 0x000fe20006800000 */
        /* <DEDUP_REMOVED lines=8> */
[----:B------:R-:W-:Y:S01]  /*f350*/  IMAD.MOV.U32 R180, RZ, RZ, R51 ;  /* 0x000000ffffb47224 */ /* 0x000fe200078e0033 */
[C---:B------:R-:W-:Y:S01]  /*f360*/  ISETP.GE.AND P6, PT, R2.reuse, R237, PT ;  /* 0x000000ed0200720c */ /* 0x040fe20003fc6270 */
[----:B------:R-:W-:Y:S01]  /*f370*/  IMAD.MOV.U32 R49, RZ, RZ, R218 ;  /* 0x000000ffff317224 */ /* 0x000fe200078e00da */
[C---:B------:R-:W-:Y:S01]  /*f380*/  ISETP.GE.AND P5, PT, R2.reuse, R236, PT ;  /* 0x000000ec0200720c */ /* 0x040fe20003fa6270 */
[----:B------:R-:W-:Y:S01]  /*f390*/  IMAD.MOV.U32 R48, RZ, RZ, R219 ;  /* 0x000000ffff307224 */ /* 0x000fe200078e00db */
[C---:B------:R-:W-:Y:S01]  /*f3a0*/  ISETP.GE.AND P1, PT, R2.reuse, R235, PT ;  /* 0x000000eb0200720c */ /* 0x040fe20003f26270 */
[----:B------:R-:W-:Y:S01]  /*f3b0*/  IMAD.MOV.U32 R181, RZ, RZ, R50 ;  /* 0x000000ffffb57224 */ /* 0x000fe200078e0032 */
[C---:B------:R-:W-:Y:S01]  /*f3c0*/  ISETP.LT.OR P0, PT, R2.reuse, R230, P0 ;  /* 0x000000e60200720c */ /* 0x040fe20000701670 */
[----:B------:R-:W-:Y:S01]  /*f3d0*/  IMAD.MOV.U32 R182, RZ, RZ, R49 ;  /* 0x000000ffffb67224 */ /* 0x000fe200078e0031 */
[C---:B------:R-:W-:Y:S01]  /*f3e0*/  ISETP.LT.OR P6, PT, R2.reuse, R229, P6 ;  /* 0x000000e50200720c */ /* 0x040fe200037c1670 */
[----:B------:R-:W-:Y:S01]  /*f3f0*/  IMAD.MOV.U32 R183, RZ, RZ, R48 ;  /* 0x000000ffffb77224 */ /* 0x000fe200078e0030 */
[C---:B------:R-:W-:Y:S01]  /*f400*/  ISETP.LT.OR P5, PT, R2.reuse, R228, P5 ;  /* 0x000000e40200720c */ /* 0x040fe20002fa1670 */
[----:B------:R-:W-:Y:S01]  /*f410*/  HMMA.16816.F32 R28, R20, R30, R240 ;  /* 0x0000001e141c723c */ /* 0x000fe200000018f0 */
[----:B------:R-:W-:Y:S01]  /*f420*/  ISETP.LT.OR P1, PT, R2, R227, P1 ;  /* 0x000000e30200720c */ /* 0x000fe20000f21670 */
[----:B------:R-:W-:Y:S01]  /*f430*/  IMAD.IADD R2, R234, 0x1, -R2 ;  /* 0x00000001ea027824 */ /* 0x000fe200078e0a02 */
[----:B------:R-:W-:Y:S01]  /*f440*/  IABS R6, R4 ;  /* 0x0000000400067213 */ /* 0x000fe20000000000 */
[----:B------:R-:W-:Y:S01]  /*f450*/  IMAD.MOV.U32 R188, RZ, RZ, R191 ;  /* 0x000000ffffbc7224 */ /* 0x000fe200078e00bf */
[----:B------:R-:W-:Y:S01]  /*f460*/  IABS R5, R5 ;  /* 0x0000000500057213 */ /* 0x000fe20000000000 */
[----:B------:R-:W-:Y:S01]  /*f470*/  IMAD.MOV.U32 R189, RZ, RZ, R250 ;  /* 0x000000ffffbd7224 */ /* 0x000fe200078e00fa */
[----:B------:R-:W-:Y:S01]  /*f480*/  IABS R4, R3 ;  /* 0x0000000300047213 */ /* 0x000fe20000000000 */
[----:B------:R-:W-:Y:S01]  /*f490*/  IMAD.MOV.U32 R3, RZ, RZ, R6 ;  /* 0x000000ffff037224 */ /* 0x000fe200078e0006 */
[----:B------:R-:W-:Y:S01]  /*f4a0*/  IABS R7, R2 ;  /* 0x0000000200077213 */ /* 0x000fe20000000000 */
[----:B------:R-:W-:-:S02]  /*f4b0*/  IMAD.MOV.U32 R2, RZ, RZ, R5 ;  /* 0x000000ffff027224 */ /* 0x000fc400078e0005 */
        /* <DEDUP_REMOVED lines=58> */
[C---:B------:R-:W-:Y:S01]  /*f860*/  ISETP.LT.OR P5, PT, R2.reuse, R228, P5 ;  /* 0x000000e40200720c */ /* 0x040fe20002fa1670 */
[----:B------:R-:W-:Y:S01]  /*f870*/  HMMA.16816.F32 R28, R16, R6, R28 ;  /* 0x00000006101c723c */ /* 0x000fe2000000181c */
[----:B------:R-:W-:Y:S01]  /*f880*/  ISETP.LT.OR P1, PT, R2, R227, P1 ;  /* 0x000000e30200720c */ /* 0x000fe20000f21670 */
[----:B------:R-:W-:Y:S01]  /*f890*/  IMAD.IADD R2, R234, 0x1, -R2 ;  /* 0x00000001ea027824 */ /* 0x000fe200078e0a02 */
[----:B------:R-:W-:-:S02]  /*f8a0*/  IABS R15, R12 ;  /* 0x0000000c000f7213 */ /* 0x000fc40000000000 */
[----:B------:R-:W-:Y:S01]  /*f8b0*/  IABS R13, R13 ;  /* 0x0000000d000d7213 */ /* 0x000fe20000000000 */
[----:B------:R-:W-:Y:S01]  /*f8c0*/  HMMA.16816.F32 R44, R20, R66, R200 ;  /* 0x00000042142c723c */ /* 0x000fe200000018c8 */
        /* <DEDUP_REMOVED lines=33> */
[----:B------:R-:W-:Y:S02]  /*fae0*/  IABS R5, R2 ;  /* 0x0000000200057213 */ /* 0x000fe40000000000 */
[----:B------:R-:W-:Y:S01]  /*faf0*/  IABS R4, R3 ;  /* 0x0000000300047213 */ /* 0x000fe20000000000 */
[----:B------:R-:W-:Y:S02]  /*fb00*/  IMAD.MOV.U32 R3, RZ, RZ, R12 ;  /* 0x000000ffff037224 */ /* 0x000fe400078e000c */
[----:B------:R-:W-:Y:S02]  /*fb10*/  IMAD.MOV.U32 R2, RZ, RZ, R13 ;  /* 0x000000ffff027224 */ /* 0x000fe400078e000d */
        /* <DEDUP_REMOVED lines=8> */
[----:B------:R-:W-:Y:S02]  /*fba0*/  VIADD R2, R0, 0x11 ;  /* 0x0000001100027836 */ /* 0x000fe40000000000 */
[----:B------:R-:W-:Y:S01]  /*fbb0*/  FFMA.FTZ R3, R13, -UR19, R38 ;  /* 0x800000130d037c23 */ /* 0x000fe20008010026 */
[----:B------:R-:W-:-:S02]  /*fbc0*/  FSEL R103, R5, -INF , !P6 ;  /* 0xff80000005677808 */ /* 0x000fc40007000000 */
[----:B------:R-:W-:Y:S01]  /*fbd0*/  FSEL R196, R12, -INF , !P0 ;  /* 0xff8000000cc47808 */ /* 0x000fe20004000000 */
[--C-:B------:R-:W-:Y:S01]  /*fbe0*/  IMAD.IADD R5, R232, 0x1, -R2.reuse ;  /* 0x00000001e8057824 */ /* 0x100fe200078e0a02 */
[----:B------:R-:W-:Y:S01]  /*fbf0*/  FSEL R204, R4, -INF , !P5 ;  /* 0xff80000004cc7808 */ /* 0x000fe20006800000 */
[--C-:B------:R-:W-:Y:S01]  /*fc00*/  IMAD.IADD R4, R233, 0x1, -R2.reuse ;  /* 0x00000001e9047824 */ /* 0x100fe200078e0a02 */
[----:B------:R-:W-:Y:S01]  /*fc10*/  FSEL R218, R3, -INF , !P1 ;  /* 0xff80000003da7808 */ /* 0x000fe20004800000 */
[----:B------:R-:W-:Y:S01]  /*fc20*/  IMAD.IADD R3, R231, 0x1, -R2 ;  /* 0x00000001e7037824 */ /* 0x000fe200078e0a02 */
        /* <DEDUP_REMOVED lines=68> */
[C---:B------:R-:W-:Y:S01]  /*10070*/  HMMA.16816.F32 R32, R8.reuse, R4, R108 ;  /* 0x000000040820723c */ /* 0x040fe2000000186c */
[C---:B------:R-:W-:Y:S02]  /*10080*/  ISETP.LT.OR P0, PT, R2.reuse, R230, P0 ;  /* 0x000000e60200720c */ /* 0x040fe40000701670 */
[C---:B------:R-:W-:Y:S02]  /*10090*/  ISETP.LT.OR P6, PT, R2.reuse, R229, P6 ;  /* 0x000000e50200720c */ /* 0x040fe400037c1670 */
[C---:B------:R-:W-:Y:S01]  /*100a0*/  ISETP.LT.OR P5, PT, R2.reuse, R228, P5 ;  /* 0x000000e40200720c */ /* 0x040fe20002fa1670 */
[----:B------:R-:W-:Y:S01]  /*100b0*/  HMMA.16816.F32 R36, R8, R6, R192 ;  /* 0x000000060824723c */ /* 0x000fe200000018c0 */
        /* <DEDUP_REMOVED lines=279> */
[----:B------:R-:W-:Y:S06]  /*11230*/  @!P0 BRA `(.L_x_289) ;  /* 0x0000000400148947 */ /* 0x000fec0003800000 */
        /* <DEDUP_REMOVED lines=67> */
.L_x_291:
[----:B------:R-:W-:Y:S05]  /*11670*/  BSYNC B0 ;  /* 0x0000000000007941 */ /* 0x000fea0003800000 */
.L_x_290:
[----:B------:R-:W0:Y:S02]  /*11680*/  LDGDEPBAR ;  /* 0x00000000000079af */ /* 0x000e240000000000 */
.L_x_289:
[----:B------:R-:W3:Y:S04]  /*11690*/  LDL.LU R4, [R1+0xc] ;  /* 0x00000c0001047983 */ /* 0x000ee80000300800 */
[----:B------:R-:W4:Y:S04]  /*116a0*/  LDL.LU R3, [R1+0x10] ;  /* 0x0000100001037983 */ /* 0x000f280000300800 */
[----:B------:R-:W5:Y:S04]  /*116b0*/  LDL.LU R2, [R1+0x8] ;  /* 0x0000080001027983 */ /* 0x000f680000300800 */
[----:B------:R-:W2:Y:S04]  /*116c0*/  LDL.LU R0, [R1+0x14] ;  /* 0x0000140001007983 */ /* 0x000ea80000300800 */
[----:B------:R-:W2:Y:S04]  /*116d0*/  LDL.LU R29, [R1+0x4] ;  /* 0x00000400011d7983 */ /* 0x000ea80000300800 */
[----:B-1----:R-:W2:Y:S01]  /*116e0*/  LDL.LU R8, [R1] ;  /* 0x0000000001087983 */ /* 0x002ea20000300800 */
[----:B------:R-:W-:-:S02]  /*116f0*/  MOV R32, R103 ;  /* 0x0000006700207202 */ /* 0x000fc40000000f00 */
[----:B------:R-:W-:Y:S01]  /*11700*/  MOV R34, R104 ;  /* 0x0000006800227202 */ /* 0x000fe20000000f00 */
[----:B------:R-:W-:Y:S01]  /*11710*/  LDSM.16.MT88.4 R16, [R220+0x9000] ;  /* 0x00900000dc10783b */ /* 0x000fe20000004200 */
[----:B------:R-:W-:-:S03]  /*11720*/  MOV R40, R102 ;  /* 0x0000006600287202 */ /* 0x000fc60000000f00 */
[----:B------:R-:W-:Y:S04]  /*11730*/  LDSM.16.MT88.4 R20, [R222+0x9000] ;  /* 0x00900000de14783b */ /* 0x000fe80000004200 */
[----:B------:R-:W-:Y:S01]  /*11740*/  LDSM.16.MT88.4 R36, [R220+0xb000] ;  /* 0x00b00000dc24783b */ /* 0x000fe20000004200 */
[----:B---3--:R-:W-:Y:S02]  /*11750*/  MOV R25, R4 ;  /* 0x0000000400197202 */ /* 0x008fe40000000f00 */
[----:B----4-:R-:W-:-:S03]  /*11760*/  MOV R26, R3 ;  /* 0x00000003001a7202 */ /* 0x010fc60000000f00 */
[----:B------:R-:W-:Y:S01]  /*11770*/  IMAD.MOV.U32 R42, RZ, RZ, R25 ;  /* 0x000000ffff2a7224 */ /* 0x000fe200078e0019 */
[----:B-----5:R-:W-:Y:S02]  /*11780*/  MOV R27, R2 ;  /* 0x00000002001b7202 */ /* 0x020fe40000000f00 */
[----:B------:R-:W-:Y:S02]  /*11790*/  MOV R111, R26 ;  /* 0x0000001a006f7202 */ /* 0x000fe40000000f00 */
[----:B--2---:R-:W-:Y:S02]  /*117a0*/  MOV R9, R0 ;  /* 0x0000000000097202 */ /* 0x004fe40000000f00 */
[----:B------:R-:W-:Y:S02]  /*117b0*/  MOV R109, R27 ;  /* 0x0000001b006d7202 */ /* 0x000fe40000000f00 */
        /* <DEDUP_REMOVED lines=41> */
[----:B------:R-:W-:Y:S01]  /*11a50*/  FMNMX.FTZ R3, R213, R3, !PT ;  /* 0x00000003d5037209 */ /* 0x000fe20007810000 */
[----:B------:R-:W1:Y:S01]  /*11a60*/  SHFL.BFLY PT, R5, R105, 0x2, 0x1f ;  /* 0x0c401f0069057f89 */ /* 0x000e6200000e0000 */
        /* <DEDUP_REMOVED lines=18> */
[----:B-1----:R-:W-:Y:S02]  /*11b90*/  FMNMX.FTZ R105, R105, R5, !PT ;  /* 0x0000000569697209 */ /* 0x002fe40007810000 */
[----:B------:R-:W-:-:S02]  /*11ba0*/  FMNMX.FTZ R3, R201, R3, !PT ;  /* 0x00000003c9037209 */ /* 0x000fc40007810000 */
[----:B------:R-:W-:Y:S01]  /*11bb0*/  FMNMX.FTZ R2, R246, R2, !PT ;  /* 0x00000002f6027209 */ /* 0x000fe20007810000 */
[----:B------:R-:W1:Y:S03]  /*11bc0*/  SHFL.BFLY PT, R4, R105, 0x1, 0x1f ;  /* 0x0c201f0069047f89 */ /* 0x000e6600000e0000 */
[----:B------:R-:W-:Y:S01]  /*11bd0*/  FMNMX.FTZ R2, R215, R2, !PT ;  /* 0x00000002d7027209 */ /* 0x000fe20007810000 */
[----:B------:R-:W3:Y:S03]  /*11be0*/  SHFL.BFLY PT, R7, R3, 0x2, 0x1f ;  /* 0x0c401f0003077f89 */ /* 0x000ee600000e0000 */
[----:B------:R-:W-:Y:S02]  /*11bf0*/  FMNMX.FTZ R2, R210, R2, !PT ;  /* 0x00000002d2027209 */ /* 0x000fe40007810000 */
[----:B--2---:R-:W-:-:S02]  /*11c00*/  FMNMX.FTZ R104, R0, R104, !PT ;  /* 0x0000006800687209 */ /* 0x004fc40007810000 */
[----:B------:R-:W-:-:S03]  /*11c10*/  FMNMX.FTZ R2, R208, R2, !PT ;  /* 0x00000002d0027209 */ /* 0x000fc60007810000 */
[----:B------:R-:W2:Y:S04]  /*11c20*/  SHFL.BFLY PT, R5, R104, 0x1, 0x1f ;  /* 0x0c201f0068057f89 */ /* 0x000ea800000e0000 */
[----:B------:R-:W4:Y:S01]  /*11c30*/  SHFL.BFLY PT, R6, R2, 0x2, 0x1f ;  /* 0x0c401f0002067f89 */ /* 0x000f2200000e0000 */
[----:B-1----:R-:W-:Y:S02]  /*11c40*/  FMNMX.FTZ R105, R105, R4, !PT ;  /* 0x0000000469697209 */ /* 0x002fe40007810000 */
[----:B---3--:R-:W-:-:S03]  /*11c50*/  FMNMX.FTZ R3, R3, R7, !PT ;  /* 0x0000000703037209 */ /* 0x008fc60007810000 */
[C---:B------:R-:W-:Y:S01]  /*11c60*/  FMUL.FTZ R0, R105.reuse, UR22 ;  /* 0x0000001669007c20 */ /* 0x040fe20008410000 */
[----:B------:R-:W-:Y:S01]  /*11c70*/  FSETP.NEU.FTZ.AND P3, PT, R105, -INF , PT ;  /* 0xff8000006900780b */ /* 0x000fe20003f7d000 */
[----:B------:R-:W1:Y:S03]  /*11c80*/  SHFL.BFLY PT, R103, R3, 0x1, 0x1f ;  /* 0x0c201f0003677f89 */ /* 0x000e6600000e0000 */
[----:B------:R-:W-:Y:S02]  /*11c90*/  FSEL R0, R0, RZ, P3 ;  /* 0x000000ff00007208 */ /* 0x000fe40001800000 */
[----:B--2---:R-:W-:-:S03]  /*11ca0*/  FMNMX.FTZ R104, R104, R5, !PT ;  /* 0x0000000568687209 */ /* 0x004fc60007810000 */
[----:B------:R-:W-:Y:S01]  /*11cb0*/  FFMA.FTZ R4, R59, UR22, -R0 ;  /* 0x000000163b047c23 */ /* 0x000fe20008010800 */
[----:B----4-:R-:W-:-:S03]  /*11cc0*/  FMNMX.FTZ R2, R2, R6, !PT ;  /* 0x0000000602027209 */ /* 0x010fc60007810000 */
[----:B------:R2:W-:Y:S01]  /*11cd0*/  MUFU.EX2 R41, R4 ;  /* 0x0000000400297308 */ /* 0x0005e20000000800 */
[C---:B------:R-:W-:Y:S01]  /*11ce0*/  FMUL.FTZ R12, R104.reuse, UR22 ;  /* 0x00000016680c7c20 */ /* 0x040fe20008410000 */
[----:B------:R-:W-:Y:S01]  /*11cf0*/  FSETP.NEU.FTZ.AND P2, PT, R104, -INF , PT ;  /* 0xff8000006800780b */ /* 0x000fe20003f5d000 */
[----:B------:R-:W3:Y:S03]  /*11d00*/  SHFL.BFLY PT, R102, R2, 0x1, 0x1f ;  /* 0x0c201f0002667f89 */ /* 0x000ee600000e0000 */
[----:B------:R-:W-:Y:S02]  /*11d10*/  FSEL R12, R12, RZ, P2 ;  /* 0x000000ff0c0c7208 */ /* 0x000fe40001000000 */
[----:B-1----:R-:W-:-:S03]  /*11d20*/  FMNMX.FTZ R103, R3, R103, !PT ;  /* 0x0000006703677209 */ /* 0x002fc60007810000 */
[----:B------:R-:W-:Y:S01]  /*11d30*/  FFMA.FTZ R3, R61, UR22, -R12 ;  /* 0x000000163d037c23 */ /* 0x000fe2000801080c */
[----:B--2---:R-:W-:Y:S01]  /*11d40*/  FFMA.FTZ R4, R56, UR22, -R0 ;  /* 0x0000001638047c23 */ /* 0x004fe20008010800 */
[C---:B------:R-:W-:Y:S02]  /*11d50*/  FSETP.NEU.FTZ.AND P1, PT, R103.reuse, -INF , PT ;  /* 0xff8000006700780b */ /* 0x040fe40003f3d000 */
[----:B------:R1:W-:Y:S02]  /*11d60*/  MUFU.EX2 R56, R3 ;  /* 0x0000000300387308 */ /* 0x0003e40000000800 */
[----:B------:R-:W-:-:S06]  /*11d70*/  FSEL R5, R103, RZ, P1 ;  /* 0x000000ff67057208 */ /* 0x000fcc0000800000 */
[----:B------:R2:W-:Y:S01]  /*11d80*/  MUFU.EX2 R33, R4 ;  /* 0x0000000400217308 */ /* 0x0005e20000000800 */
[----:B---3--:R-:W-:Y:S01]  /*11d90*/  FMNMX.FTZ R102, R2, R102, !PT ;  /* 0x0000006602667209 */ /* 0x008fe20007810000 */
[----:B------:R-:W-:-:S03]  /*11da0*/  FADD.FTZ R6, R252, -R5 ;  /* 0x80000005fc067221 */ /* 0x000fc60000010000 */
[----:B------:R-:W-:Y:S01]  /*11db0*/  FSETP.NEU.FTZ.AND P0, PT, R102, -INF , PT ;  /* 0xff8000006600780b */ /* 0x000fe20003f1d000 */
[----:B------:R-:W-:Y:S01]  /*11dc0*/  FMUL.FTZ R6, R6, UR22 ;  /* 0x0000001606067c20 */ /* 0x000fe20008410000 */
[----:B-1----:R-:W-:Y:S02]  /*11dd0*/  FMUL.FTZ R3, R103, UR22 ;  /* 0x0000001667037c20 */ /* 0x002fe40008410000 */
[----:B------:R-:W-:Y:S01]  /*11de0*/  FSEL R5, R102, RZ, P0 ;  /* 0x000000ff66057208 */ /* 0x000fe20000000000 */
[----:B------:R1:W3:Y:S02]  /*11df0*/  MUFU.EX2 R14, R6 ;  /* 0x00000006000e7308 */ /* 0x0002e40000000800 */
[----:B------:R-:W-:Y:S01]  /*11e00*/  FSEL R3, R3, RZ, P1 ;  /* 0x000000ff03037208 */ /* 0x000fe20000800000 */
[----:B--2---:R-:W-:-:S04]  /*11e10*/  FFMA.FTZ R4, R51, UR22, -R0 ;  /* 0x0000001633047c23 */ /* 0x004fc80008010800 */
[----:B------:R-:W-:Y:S01]  /*11e20*/  FFMA.FTZ R2, R58, UR22, -R3 ;  /* 0x000000163a027c23 */ /* 0x000fe20008010803 */
[----:B------:R2:W4:Y:S01]  /*11e30*/  MUFU.EX2 R24, R4 ;  /* 0x0000000400187308 */ /* 0x0005220000000800 */
[----:B-1----:R-:W-:-:S07]  /*11e40*/  FSEL R6, R104, RZ, P2 ;  /* 0x000000ff68067208 */ /* 0x002fce0001000000 */
[----:B------:R1:W-:Y:S01]  /*11e50*/  MUFU.EX2 R110, R2 ;  /* 0x00000002006e7308 */ /* 0x0003e20000000800 */
[-C--:B---3--:R-:W-:Y:S01]  /*11e60*/  FMUL.FTZ R112, R112, R14.reuse ;  /* 0x0000000e70707220 */ /* 0x088fe20000410000 */
[-C--:B------:R-:W-:Y:S01]  /*11e70*/  FMUL.FTZ R113, R113, R14.reuse ;  /* 0x0000000e71717220 */ /* 0x080fe20000410000 */
[-C--:B------:R-:W-:Y:S01]  /*11e80*/  FMUL.FTZ R128, R128, R14.reuse ;  /* 0x0000000e80807220 */ /* 0x080fe20000410000 */
[----:B------:R-:W-:Y:S01]  /*11e90*/  FADD.FTZ R8, R8, -R6 ;  /* 0x8000000608087221 */ /* 0x000fe20000010000 */
[-C--:B------:R-:W-:Y:S01]  /*11ea0*/  FMUL.FTZ R129, R129, R14.reuse ;  /* 0x0000000e81817220 */ /* 0x080fe20000410000 */
[-C--:B------:R-:W-:Y:S01]  /*11eb0*/  FMUL.FTZ R160, R160, R14.reuse ;  /* 0x0000000ea0a07220 */ /* 0x080fe20000410000 */
[----:B------:R-:W-:Y:S01]  /*11ec0*/  FMUL.FTZ R161, R161, R14 ;  /* 0x0000000ea1a17220 */ /* 0x000fe20000410000 */
[----:B------:R-:W-:Y:S01]  /*11ed0*/  FMUL.FTZ R8, R8, UR22 ;  /* 0x0000001608087c20 */ /* 0x000fe20008410000 */
[----:B--2---:R-:W-:Y:S01]  /*11ee0*/  FFMA.FTZ R4, R48, UR22, -R0 ;  /* 0x0000001630047c23 */ /* 0x004fe20008010800 */
[----:B----4-:R-:W-:Y:S01]  /*11ef0*/  MOV R58, R24 ;  /* 0x00000018003a7202 */ /* 0x010fe20000000f00 */
[-C--:B------:R-:W-:Y:S01]  /*11f00*/  FMUL.FTZ R172, R172, R14.reuse ;  /* 0x0000000eacac7220 */ /* 0x080fe20000410000 */
[----:B------:R-:W-:Y:S01]  /*11f10*/  LDSM.16.MT88.4 R24, [R220+0xa000] ;  /* 0x00a00000dc18783b */ /* 0x000fe20000004200 */
[----:B------:R2:W-:Y:S01]  /*11f20*/  MUFU.EX2 R59, R4 ;  /* 0x00000004003b7308 */ /* 0x0005e20000000800 */
[-C--:B------:R-:W-:Y:S01]  /*11f30*/  FMUL.FTZ R173, R173, R14.reuse ;  /* 0x0000000eadad7220 */ /* 0x080fe20000410000 */
[-C--:B------:R-:W-:Y:S01]  /*11f40*/  FMUL.FTZ R72, R72, R14.reuse ;  /* 0x0000000e48487220 */ /* 0x080fe20000410000 */
[-C--:B------:R-:W-:Y:S01]  /*11f50*/  FMUL.FTZ R73, R73, R14.reuse ;  /* 0x0000000e49497220 */ /* 0x080fe20000410000 */
[----:B-1----:R-:W-:Y:S01]  /*11f60*/  FMUL.FTZ R2, R102, UR22 ;  /* 0x0000001666027c20 */ /* 0x002fe20008410000 */
        /* <DEDUP_REMOVED lines=12> */
[--C-:B--2---:R-:W-:Y:S01]  /*12030*/  FFMA.FTZ R4, R57, UR22, -R12.reuse ;  /* 0x0000001639047c23 */ /* 0x104fe2000801080c */
[-C--:B------:R-:W-:Y:S01]  /*12040*/  FMUL.FTZ R157, R157, R14.reuse ;  /* 0x0000000e9d9d7220 */ /* 0x080fe20000410000 */
[-C--:B------:R-:W-:Y:S01]  /*12050*/  FMUL.FTZ R92, R92, R14.reuse ;  /* 0x0000000e5c5c7220 */ /* 0x080fe20000410000 */
[----:B------:R-:W-:Y:S01]  /*12060*/  FMUL.FTZ R93, R93, R14 ;  /* 0x0000000e5d5d7220 */ /* 0x000fe20000410000 */
[----:B------:R1:W2:Y:S02]  /*12070*/  MUFU.EX2 R15, R4 ;  /* 0x00000004000f7308 */ /* 0x0002a40000000800 */
[----:B-1----:R-:W-:Y:S01]  /*12080*/  FFMA.FTZ R4, R53, UR22, -R12 ;  /* 0x0000001635047c23 */ /* 0x002fe2000801080c */
[----:B--2---:R-:W-:-:S05]  /*12090*/  MOV R252, R15 ;  /* 0x0000000f00fc7202 */ /* 0x004fca0000000f00 */
[----:B------:R1:W2:Y:S08]  /*120a0*/  MUFU.EX2 R15, R8 ;  /* 0x00000008000f7308 */ /* 0x0002b00000000800 */
[----:B------:R3:W-:Y:S01]  /*120b0*/  MUFU.EX2 R28, R4 ;  /* 0x00000004001c7308 */ /* 0x0007e20000000800 */
[----:B-1----:R-:W-:Y:S01]  /*120c0*/  FFMA.FTZ R8, R196, UR22, -R0 ;  /* 0x00000016c4087c23 */ /* 0x002fe20008010800 */
[-C--:B--2---:R-:W-:Y:S01]  /*120d0*/  FMUL.FTZ R126, R126, R15.reuse ;  /* 0x0000000f7e7e7220 */ /* 0x084fe20000410000 */
[-C--:B------:R-:W-:Y:S01]  /*120e0*/  FMUL.FTZ R127, R127, R15.reuse ;  /* 0x0000000f7f7f7220 */ /* 0x080fe20000410000 */
[----:B------:R-:W-:-:S04]  /*120f0*/  FMUL.FTZ R134, R134, R15 ;  /* 0x0000000f86867220 */ /* 0x000fc80000410000 */
[----:B------:R1:W-:Y:S01]  /*12100*/  MUFU.EX2 R196, R8 ;  /* 0x0000000800c47308 */ /* 0x0003e20000000800 */
[-C--:B------:R-:W-:Y:S01]  /*12110*/  FMUL.FTZ R135, R135, R15.reuse ;  /* 0x0000000f87877220 */ /* 0x080fe20000410000 */
        /* <DEDUP_REMOVED lines=19> */
[-C--:B------:R-:W-:Y:S01]  /*12250*/  FMUL.FTZ R86, R86, R15.reuse ;  /* 0x0000000f56567220 */ /* 0x080fe20000410000 */
[-C--:B------:R-:W-:Y:S01]  /*12260*/  FMUL.FTZ R87, R87, R15.reuse ;  /* 0x0000000f57577220 */ /* 0x080fe20000410000 */
[-C--:B------:R-:W-:Y:S01]  /*12270*/  FMUL.FTZ R98, R98, R15.reuse ;  /* 0x0000000f62627220 */ /* 0x080fe20000410000 */
[----:B------:R-:W-:Y:S01]  /*12280*/  FMUL.FTZ R99, R99, R15 ;  /* 0x0000000f63637220 */ /* 0x000fe20000410000 */
[----:B--2---:R-:W-:-:S04]  /*12290*/  FFMA.FTZ R4, R54, UR22, -R3 ;  /* 0x0000001636047c23 */ /* 0x004fc80008010803 */
[----:B------:R1:W-:Y:S02]  /*122a0*/  MUFU.EX2 R43, R4 ;  /* 0x00000004002b7308 */ /* 0x0003e40000000800 */
[----:B-1----:R-:W-:-:S06]  /*122b0*/  FFMA.FTZ R4, R49, UR22, -R3 ;  /* 0x0000001631047c23 */ /* 0x002fcc0008010803 */
[----:B------:R1:W2:Y:S02]  /*122c0*/  MUFU.EX2 R67, R4 ;  /* 0x0000000400437308 */ /* 0x0002a40000000800 */
[----:B-1----:R-:W-:Y:S01]  /*122d0*/  FFMA.FTZ R4, R63, UR22, -R2 ;  /* 0x000000163f047c23 */ /* 0x002fe20008010802 */
[----:B--2---:R-:W-:-:S05]  /*122e0*/  F2FP.F16.F32.PACK_AB R6, R67, R43 ;  /* 0x0000002b4306723e */ /* 0x004fca00000000ff */
[----:B------:R1:W-:Y:S02]  /*122f0*/  MUFU.EX2 R108, R4 ;  /* 0x00000004006c7308 */ /* 0x0003e40000000800 */
[----:B-1----:R-:W-:-:S06]  /*12300*/  FFMA.FTZ R4, R60, UR22, -R2 ;  /* 0x000000163c047c23 */ /* 0x002fcc0008010802 */
[----:B------:R1:W-:Y:S02]  /*12310*/  MUFU.EX2 R11, R4 ;  /* 0x00000004000b7308 */ /* 0x0003e40000000800 */
[----:B-1----:R-:W-:-:S06]  /*12320*/  FFMA.FTZ R4, R55, UR22, -R2 ;  /* 0x0000001637047c23 */ /* 0x002fcc0008010802 */
[----:B------:R1:W-:Y:S02]  /*12330*/  MUFU.EX2 R35, R4 ;  /* 0x0000000400237308 */ /* 0x0003e40000000800 */
[----:B-1----:R-:W-:Y:S02]  /*12340*/  FFMA.FTZ R4, R50, UR22, -R2 ;  /* 0x0000001632047c23 */ /* 0x002fe40008010802 */
[----:B------:R-:W-:Y:S04]  /*12350*/  LDSM.16.MT88.4 R48, [R222+0xb000] ;  /* 0x00b00000de30783b */ /* 0x000fe80000004200 */
[----:B------:R1:W2:Y:S02]  /*12360*/  MUFU.EX2 R66, R4 ;  /* 0x0000000400427308 */ /* 0x0002a40000000800 */
[----:B-1----:R-:W-:Y:S01]  /*12370*/  FADD.FTZ R4, R239, -R5 ;  /* 0x80000005ef047221 */ /* 0x002fe20000010000 */
[----:B------:R-:W-:Y:S01]  /*12380*/  MOV R239, R28 ;  /* 0x0000001c00ef7202 */ /* 0x000fe20000000f00 */
[----:B------:R-:W-:Y:S01]  /*12390*/  FFMA.FTZ R5, R52, UR22, -R12 ;  /* 0x0000001634057c23 */ /* 0x000fe2000801080c */
[----:B--2---:R-:W-:Y:S01]  /*123a0*/  F2FP.F16.F32.PACK_AB R7, R66, R35 ;  /* 0x000000234207723e */ /* 0x004fe200000000ff */
[----:B------:R-:W-:-:S02]  /*123b0*/  FMUL.FTZ R4, R4, UR22 ;  /* 0x0000001604047c20 */ /* 0x000fc40008410000 */
[----:B------:R1:W-:Y:S08]  /*123c0*/  MUFU.EX2 R57, R5 ;  /* 0x0000000500397308 */ /* 0x0003f00000000800 */
[----:B------:R2:W3:Y:S01]  /*123d0*/  MUFU.EX2 R13, R4 ;  /* 0x00000004000d7308 */ /* 0x0004e20000000800 */
[----:B-1----:R-:W-:Y:S02]  /*123e0*/  F2FP.F16.F32.PACK_AB R5, R11, R108 ;  /* 0x0000006c0b05723e */ /* 0x002fe400000000ff */
[----:B--2---:R-:W-:Y:S01]  /*123f0*/  FSEL R4, R105, RZ, P3 ;  /* 0x000000ff69047208 */ /* 0x004fe20001800000 */
[-C--:B---3--:R-:W-:Y:S01]  /*12400*/  FMUL.FTZ R114, R114, R13.reuse ;  /* 0x0000000d72727220 */ /* 0x088fe20000410000 */
[-C--:B------:R-:W-:Y:S01]  /*12410*/  FMUL.FTZ R115, R115, R13.reuse ;  /* 0x0000000d73737220 */ /* 0x080fe20000410000 */
[-C--:B------:R-:W-:Y:S01]  /*12420*/  FMUL.FTZ R130, R130, R13.reuse ;  /* 0x0000000d82827220 */ /* 0x080fe20000410000 */
[-C--:B------:R-:W-:Y:S01]  /*12430*/  FMUL.FTZ R131, R131, R13.reuse ;  /* 0x0000000d83837220 */ /* 0x080fe20000410000 */
[----:B------:R-:W-:Y:S01]  /*12440*/  FADD.FTZ R4, R29, -R4 ;  /* 0x800000041d047221 */ /* 0x000fe20000010000 */
[-C--:B------:R-:W-:Y:S01]  /*12450*/  FMUL.FTZ R162, R162, R13.reuse ;  /* 0x0000000da2a27220 */ /* 0x080fe20000410000 */
[----:B------:R-:W1:Y:S01]  /*12460*/  LDSM.16.MT88.4 R28, [R222+0xa000] ;  /* 0x00a00000de1c783b */ /* 0x000e620000004200 */
        /* <DEDUP_REMOVED lines=46> */
[----:B------:R-:W-:Y:S01]  /*12750*/  HMMA.16816.F32 R176, R4, R30, R172 ;  /* 0x0000001e04b0723c */ /* 0x000fe200000018ac */
[-C--:B------:R-:W-:Y:S01]  /*12760*/  FMUL.FTZ R85, R85, R44.reuse ;  /* 0x0000002c55557220 */ /* 0x080fe20000410000 */
[-C--:B------:R-:W-:Y:S01]  /*12770*/  FMUL.FTZ R96, R96, R44.reuse ;  /* 0x0000002c60607220 */ /* 0x080fe20000410000 */
[----:B------:R-:W-:-:S03]  /*12780*/  FMUL.FTZ R97, R97, R44 ;  /* 0x0000002c61617220 */ /* 0x000fc60000410000 */
[C---:B------:R-:W-:Y:S06]  /*12790*/  HMMA.16816.F32 R128, R4.reuse, R36, R72 ;  /* 0x000000240480723c */ /* 0x040fec0000001848 */
        /* <DEDUP_REMOVED lines=10> */
[----:B------:R-:W-:Y:S01]  /*12840*/  FFMA.FTZ R9, R65, UR22, -R0 ;  /* 0x0000001641097c23 */ /* 0x000fe20008010800 */
[----:B------:R-:W-:Y:S02]  /*12850*/  MOV R91, R59 ;  /* 0x0000003b005b7202 */ /* 0x000fe40000000f00 */
[----:B------:R-:W-:Y:S01]  /*12860*/  MOV R79, R66 ;  /* 0x00000042004f7202 */ /* 0x000fe20000000f00 */
[----:B------:R-:W-:Y:S01]  /*12870*/  HMMA.16816.F32 R52, R4, R18, R120 ;  /* 0x000000120434723c */ /* 0x000fe20000001878 */
[----:B------:R-:W-:Y:S01]  /*12880*/  MOV R143, R110 ;  /* 0x0000006e008f7202 */ /* 0x000fe20000000f00 */
[----:B------:R-:W-:Y:S01]  /*12890*/  IMAD.MOV.U32 R142, RZ, RZ, R109 ;  /* 0x000000ffff8e7224 */ /* 0x000fe200078e006d */
[----:B------:R-:W-:-:S02]  /*128a0*/  MOV R141, R108 ;  /* 0x0000006c008d7202 */ /* 0x000fc40000000f00 */
[----:B------:R-:W-:Y:S01]  /*128b0*/  MOV R140, R67 ;  /* 0x00000043008c7202 */ /* 0x000fe20000000f00 */
[----:B------:R-:W-:Y:S01]  /*128c0*/  HMMA.16816.F32 R184, R4, R24, R144 ;  /* 0x0000001804b8723c */ /* 0x000fe20000001890 */
[----:B------:R-:W-:Y:S01]  /*128d0*/  MOV R90, R142 ;  /* 0x0000008e005a7202 */ /* 0x000fe20000000f00 */
[----:B------:R-:W-:Y:S01]  /*128e0*/  IMAD.MOV.U32 R89, RZ, RZ, R143 ;  /* 0x000000ffff597224 */ /* 0x000fe200078e008f */
[----:B------:R-:W-:-:S03]  /*128f0*/  MOV R78, R140 ;  /* 0x0000008c004e7202 */ /* 0x000fc60000000f00 */
[C---:B------:R-:W-:Y:S06]  /*12900*/  HMMA.16816.F32 R180, R4.reuse, R26, R156 ;  /* 0x0000001a04b4723c */ /* 0x040fec000000189c */
[----:B------:R-:W-:Y:S07]  /*12910*/  HMMA.16816.F32 R108, R4, R50, R92 ;  /* 0x00000032046c723c */ /* 0x000fee000000185c */
[----:B------:R-:W-:-:S02]  /*12920*/  F2FP.F16.F32.PACK_AB R4, R33, R41 ;  /* 0x000000292104723e */ /* 0x000fc400000000ff */
[----:B------:R-:W-:Y:S02]  /*12930*/  F2FP.F16.F32.PACK_AB R5, R72, R88 ;  /* 0x000000584805723e */ /* 0x000fe400000000ff */
[----:B------:R-:W-:Y:S02]  /*12940*/  F2FP.F16.F32.PACK_AB R6, R91, R73 ;  /* 0x000000495b06723e */ /* 0x000fe400000000ff */
[----:B------:R-:W-:-:S07]  /*12950*/  F2FP.F16.F32.PACK_AB R7, R77, R239 ;  /* 0x000000ef4d07723e */ /* 0x000fce00000000ff */
[C---:B------:R-:W-:Y:S01]  /*12960*/  HMMA.16816.F32 R120, R4.reuse, R18, R124 ;  /* 0x000000120478723c */ /* 0x040fe2000000187c */
[----:B------:R1:W2:Y:S05]  /*12970*/  MUFU.EX2 R126, R8 ;  /* 0x00000008007e7308 */ /* 0x0002aa0000000800 */
[----:B------:R-:W-:Y:S01]  /*12980*/  HMMA.16816.F32 R92, R4, R20, R132 ;  /* 0x00000014045c723c */ /* 0x000fe20000001884 */
[----:B------:R-:W-:Y:S02]  /*12990*/  MOV R125, R40 ;  /* 0x00000028007d7202 */ /* 0x000fe40000000f00 */
[----:B------:R3:W-:Y:S01]  /*129a0*/  MUFU.EX2 R127, R9 ;  /* 0x00000009007f7308 */ /* 0x0007e20000000800 */
[----:B------:R-:W-:-:S02]  /*129b0*/  MOV R124, R35 ;  /* 0x00000023007c7202 */ /* 0x000fc40000000f00 */
[C---:B------:R-:W-:Y:S01]  /*129c0*/  HMMA.16816.F32 R64, R4.reuse, R24, R148 ;  /* 0x000000180440723c */ /* 0x040fe20000001894 */
[----:B------:R-:W-:Y:S02]  /*129d0*/  MOV R134, R34 ;  /* 0x0000002200867202 */ /* 0x000fe40000000f00 */
[----:B------:R-:W-:Y:S01]  /*129e0*/  MOV R133, R33 ;  /* 0x0000002100857202 */ /* 0x000fe20000000f00 */
[----:B-1----:R-:W-:Y:S02]  /*129f0*/  FFMA.FTZ R8, R107, UR22, -R3 ;  /* 0x000000166b087c23 */ /* 0x002fe40008010803 */
[C---:B------:R-:W-:Y:S01]  /*12a00*/  HMMA.16816.F32 R56, R4.reuse, R26, R152 ;  /* 0x0000001a0438723c */ /* 0x040fe20000001898 */
[----:B------:R-:W1:Y:S01]  /*12a10*/  LDSM.16.MT88.4 R24, [R220+0xa400] ;  /* 0x00a40000dc18783b */ /* 0x000e620000004200 */
[----:B------:R-:W-:Y:S01]  /*12a20*/  MOV R150, R134 ;  /* 0x0000008600967202 */ /* 0x000fe20000000f00 */
[----:B------:R4:W-:Y:S01]  /*12a30*/  MUFU.EX2 R11, R8 ;  /* 0x00000008000b7308 */ /* 0x0009e20000000800 */
[----:B------:R-:W-:Y:S01]  /*12a40*/  IMAD.MOV.U32 R151, RZ, RZ, R133 ;  /* 0x000000ffff977224 */ /* 0x000fe200078e0085 */
[----:B------:R-:W-:Y:S01]  /*12a50*/  MOV R149, R124 ;  /* 0x0000007c00957202 */ /* 0x000fe20000000f00 */
[----:B------:R-:W-:Y:S01]  /*12a60*/  HMMA.16816.F32 R144, R4, R22, R136 ;  /* 0x000000160490723c */ /* 0x000fe20000001888 */
[----:B---3--:R-:W-:Y:S01]  /*12a70*/  FFMA.FTZ R9, R204, UR22, -R3 ;  /* 0x00000016cc097c23 */ /* 0x008fe20008010803 */
[----:B------:R-:W3:Y:S01]  /*12a80*/  LDSM.16.MT88.4 R20, [R220+0xb400] ;  /* 0x00b40000dc14783b */ /* 0x000ee20000004200 */
[----:B------:R-:W-:-:S02]  /*12a90*/  MOV R204, R32 ;  /* 0x0000002000cc7202 */ /* 0x000fc40000000f00 */
[----:B------:R5:W5:Y:S01]  /*12aa0*/  MUFU.EX2 R76, R9 ;  /* 0x00000009004c7308 */ /* 0x000b620000000800 */
[C---:B------:R-:W-:Y:S01]  /*12ab0*/  HMMA.16816.F32 R156, R4.reuse, R16, R116 ;  /* 0x00000010049c723c */ /* 0x040fe20000001874 */
[----:B------:R-:W3:Y:S01]  /*12ac0*/  LDSM.16.MT88.4 R32, [R220+0x9400] ;  /* 0x00940000dc20783b */ /* 0x000ee20000004200 */
[----:B------:R-:W-:Y:S02]  /*12ad0*/  MOV R148, R125 ;  /* 0x0000007d00947202 */ /* 0x000fe40000000f00 */
[----:B--2---:R-:W-:Y:S01]  /*12ae0*/  MOV R153, R126 ;  /* 0x0000007e00997202 */ /* 0x004fe20000000f00 */
[----:B------:R-:W2:Y:S01]  /*12af0*/  LDSM.16.MT88.4 R16, [R222+0x9400] ;  /* 0x00940000de10783b */ /* 0x000ea20000004200 */
[----:B------:R-:W-:Y:S01]  /*12b00*/  HMMA.16816.F32 R164, R4, R28, R164 ;  /* 0x0000001c04a4723c */ /* 0x000fe200000018a4 */
[----:B------:R-:W-:Y:S01]  /*12b10*/  MOV R118, R43 ;  /* 0x0000002b00767202 */ /* 0x000fe20000000f00 */
[----:B----4-:R-:W-:Y:S01]  /*12b20*/  FFMA.FTZ R8, R100, UR22, -R3 ;  /* 0x0000001664087c23 */ /* 0x010fe20008010803 */
[----:B------:R-:W-:-:S02]  /*12b30*/  MOV R117, R42 ;  /* 0x0000002a00757202 */ /* 0x000fc40000000f00 */
[----:B------:R-:W-:Y:S01]  /*12b40*/  MOV R116, R41 ;  /* 0x0000002900747202 */ /* 0x000fe20000000f00 */
[----:B------:R4:W-:Y:S01]  /*12b50*/  MUFU.EX2 R135, R8 ;  /* 0x0000000800877308 */ /* 0x0009e20000000800 */
[C---:B------:R-:W-:Y:S01]  /*12b60*/  HMMA.16816.F32 R136, R4.reuse, R30, R168 ;  /* 0x0000001e0488723c */ /* 0x040fe200000018a8 */
[----:B------:R-:W2:Y:S01]  /*12b70*/  LDSM.16.MT88.4 R28, [R222+0xa400] ;  /* 0x00a40000de1c783b */ /* 0x000ea20000004200 */
[----:B------:R-:W-:Y:S01]  /*12b80*/  MOV R119, R252 ;  /* 0x000000fc00777202 */ /* 0x000fe20000000f00 */
[----:B-----5:R-:W-:Y:S01]  /*12b90*/  FFMA.FTZ R9, R101, UR22, -R3 ;  /* 0x0000001665097c23 */ /* 0x020fe20008010803 */
[----:B------:R-:W-:Y:S01]  /*12ba0*/  MOV R134, R116 ;  /* 0x0000007400867202 */ /* 0x000fe20000000f00 */
[----:B------:R-:W5:Y:S01]  /*12bb0*/  LDSM.16.MT88.4 R40, [R222+0xb400] ;  /* 0x00b40000de28783b */ /* 0x000f620000004200 */
[----:B------:R-:W-:Y:S01]  /*12bc0*/  HMMA.16816.F32 R80, R4, R38, R80 ;  /* 0x000000260450723c */ /* 0x000fe20000001850 */
[----:B------:R1:W3:Y:S01]  /*12bd0*/  MUFU.EX2 R155, R9 ;  /* 0x00000009009b7308 */ /* 0x0002e20000000800 */
[----:B------:R-:W-:Y:S01]  /*12be0*/  MOV R169, R76 ;  /* 0x0000004c00a97202 */ /* 0x000fe20000000f00 */
[----:B------:R-:W-:Y:S01]  /*12bf0*/  IMAD.MOV.U32 R101, RZ, RZ, R75 ;  /* 0x000000ffff657224 */ /* 0x000fe200078e004b */
[----:B------:R-:W-:-:S02]  /*12c00*/  MOV R76, R141 ;  /* 0x0000008d004c7202 */ /* 0x000fc40000000f00 */
[C---:B------:R-:W-:Y:S01]  /*12c10*/  HMMA.16816.F32 R140, R4.reuse, R36, R68 ;  /* 0x00000024048c723c */ /* 0x040fe20000001844 */
[----:B------:R-:W-:Y:S02]  /*12c20*/  MOV R133, R117 ;  /* 0x0000007500857202 */ /* 0x000fe40000000f00 */
[----:B------:R-:W-:Y:S01]  /*12c30*/  MOV R100, R76 ;  /* 0x0000004c00647202 */ /* 0x000fe20000000f00 */
[----:B----4-:R-:W-:Y:S01]  /*12c40*/  FFMA.FTZ R8, R216, UR22, -R2 ;  /* 0x00000016d8087c23 */ /* 0x010fe20008010802 */
[----:B------:R-:W-:Y:S01]  /*12c50*/  MOV R171, R89 ;  /* 0x0000005900ab7202 */ /* 0x000fe20000000f00 */
[C---:B------:R-:W-:Y:S01]  /*12c60*/  HMMA.16816.F32 R84, R4.reuse, R48, R84 ;  /* 0x000000300454723c */ /* 0x040fe20000001854 */
[----:B------:R-:W-:Y:S01]  /*12c70*/  MOV R70, R239 ;  /* 0x000000ef00467202 */ /* 0x000fe20000000f00 */
[----:B------:R4:W-:Y:S01]  /*12c80*/  MUFU.EX2 R107, R8 ;  /* 0x00000008006b7308 */ /* 0x0009e20000000800 */
[----:B------:R-:W-:Y:S01]  /*12c90*/  MOV R36, R79 ;  /* 0x0000004f00247202 */ /* 0x000fe20000000f00 */
[----:B------:R-:W-:Y:S01]  /*12ca0*/  IMAD.MOV.U32 R68, RZ, RZ, R88 ;  /* 0x000000ffff447224 */ /* 0x000fe200078e0058 */
[----:B------:R-:W-:Y:S01]  /*12cb0*/  MOV R152, R90 ;  /* 0x0000005a00987202 */ /* 0x000fe20000000f00 */
[----:B-1----:R-:W-:Y:S01]  /*12cc0*/  FFMA.FTZ R9, R218, UR22, -R2 ;  /* 0x00000016da097c23 */ /* 0x002fe20008010802 */
[----:B------:R-:W-:Y:S01]  /*12cd0*/  HMMA.16816.F32 R96, R4, R50, R96 ;  /* 0x000000320460723c */ /* 0x000fe20000001860 */
[----:B------:R-:W-:-:S02]  /*12ce0*/  MOV R71, R118 ;  /* 0x0000007600477202 */ /* 0x000fc40000000f00 */
[----:B------:R-:W1:Y:S01]  /*12cf0*/  MUFU.EX2 R168, R9 ;  /* 0x0000000900a87308 */ /* 0x000e620000000800 */
[----:B------:R-:W-:Y:S02]  /*12d00*/  MOV R69, R119 ;  /* 0x0000007700457202 */ /* 0x000fe40000000f00 */
[----:B------:R-:W-:Y:S02]  /*12d10*/  MOV R37, R73 ;  /* 0x0000004900257202 */ /* 0x000fe40000000f00 */
[----:B------:R-:W-:Y:S02]  /*12d20*/  F2FP.F16.F32.PACK_AB R4, R11, R169 ;  /* 0x000000a90b04723e */ /* 0x000fe400000000ff */
[----:B---3--:R-:W-:Y:S01]  /*12d30*/  F2FP.F16.F32.PACK_AB R6, R135, R155 ;  /* 0x0000009b8706723e */ /* 0x008fe200000000ff */
[----:B----4-:R-:W-:Y:S01]  /*12d40*/  FFMA.FTZ R8, R202, UR22, -R2 ;  /* 0x00000016ca087c23 */ /* 0x010fe20008010802 */
[----:B------:R-:W-:Y:S02]  /*12d50*/  MOV R202, R78 ;  /* 0x0000004e00ca7202 */ /* 0x000fe40000000f00 */
[----:B------:R-:W-:Y:S01]  /*12d60*/  MOV R170, R74 ;  /* 0x0000004a00aa7202 */ /* 0x000fe20000000f00 */
[----:B------:R3:W-:Y:S01]  /*12d70*/  MUFU.EX2 R154, R8 ;  /* 0x00000008009a7308 */ /* 0x0007e20000000800 */
[----:B------:R-:W-:-:S02]  /*12d80*/  MOV R39, R148 ;  /* 0x0000009400277202 */ /* 0x000fc40000000f00 */
[----:B-1----:R-:W-:Y:S02]  /*12d90*/  F2FP.F16.F32.PACK_AB R5, R107, R168 ;  /* 0x000000a86b05723e */ /* 0x002fe400000000ff */
[----:B------:R-:W-:Y:S01]  /*12da0*/  MOV R9, R127 ;  /* 0x0000007f00097202 */ /* 0x000fe20000000f00 */
[----:B---3--:R-:W-:Y:S01]  /*12db0*/  FFMA.FTZ R8, R106, UR22, -R2 ;  /* 0x000000166a087c23 */ /* 0x008fe20008010802 */
[----:B------:R-:W-:-:S03]  /*12dc0*/  MOV R106, R77 ;  /* 0x0000004d006a7202 */ /* 0x000fc60000000f00 */
[----:B------:R1:W3:Y:S02]  /*12dd0*/  MUFU.EX2 R132, R8 ;  /* 0x0000000800847308 */ /* 0x0002e40000000800 */
[----:B-1----:R-:W-:Y:S01]  /*12de0*/  FFMA.FTZ R8, R197, UR22, -R0 ;  /* 0x00000016c5087c23 */ /* 0x002fe20008010800 */
[----:B---3--:R-:W-:-:S05]  /*12df0*/  F2FP.F16.F32.PACK_AB R7, R132, R154 ;  /* 0x0000009a8407723e */ /* 0x008fca00000000ff */
[----:B------:R1:W-:Y:S02]  /*12e00*/  MUFU.EX2 R252, R8 ;  /* 0x0000000800fc7308 */ /* 0x0003e40000000800 */
[C---:B------:R-:W-:Y:S06]  /*12e10*/  HMMA.16816.F32 R76, R4.reuse, R24, R184 ;  /* 0x00000018044c723c */ /* 0x040fec00000018b8 */
[----:B------:R-:W-:Y:S01]  /*12e20*/  HMMA.16816.F32 R124, R4, R22, R172 ;  /* 0x00000016047c723c */ /* 0x000fe200000018ac */
[----:B------:R-:W-:-:S05]  /*12e30*/  MOV R184, R91 ;  /* 0x0000005b00b87202 */ /* 0x000fca0000000f00 */
[C---:B------:R-:W-:Y:S01]  /*12e40*/  HMMA.16816.F32 R88, R4.reuse, R26, R180 ;  /* 0x0000001a0458723c */ /* 0x040fe200000018b4 */
[----:B-1----:R-:W-:Y:S01]  /*12e50*/  FFMA.FTZ R8, R204, UR22, -R12 ;  /* 0x00000016cc087c23 */ /* 0x002fe2000801080c */
[----:B------:R-:W-:Y:S01]  /*12e60*/  MOV R204, R72 ;  /* 0x0000004800cc7202 */ /* 0x000fe20000000f00 */
[----:B------:R-:W-:Y:S01]  /*12e70*/  IMAD.MOV.U32 R172, RZ, RZ, R134 ;  /* 0x000000ffffac7224 */ /* 0x000fe200078e0086 */
[----:B------:R-:W-:Y:S01]  /*12e80*/  MOV R174, R202 ;  /* 0x000000ca00ae7202 */ /* 0x000fe20000000f00 */
[----:B------:R1:W-:Y:S01]  /*12e90*/  MUFU.EX2 R239, R8 ;  /* 0x0000000800ef7308 */ /* 0x0003e20000000800 */
        /* <DEDUP_REMOVED lines=8> */
[C---:B--2---:R-:W-:Y:S01]  /*12f20*/  HMMA.16816.F32 R60, R4.reuse, R16, R60 ;  /* 0x00000010043c723c */ /* 0x044fe2000000183c */
[----:B------:R-:W-:Y:S02]  /*12f30*/  MOV R36, R149 ;  /* 0x0000009500247202 */ /* 0x000fe40000000f00 */
[----:B------:R-:W-:Y:S01]  /*12f40*/  MOV R37, R150 ;  /* 0x0000009600257202 */ /* 0x000fe20000000f00 */
[--C-:B-1----:R-:W-:Y:S01]  /*12f50*/  FFMA.FTZ R8, R249, UR22, -R12.reuse ;  /* 0x00000016f9087c23 */ /* 0x102fe2000801080c */
[----:B------:R-:W-:Y:S01]  /*12f60*/  MOV R185, R36 ;  /* 0x0000002400b97202 */ /* 0x000fe20000000f00 */
[C---:B------:R-:W-:Y:S01]  /*12f70*/  HMMA.16816.F32 R72, R4.reuse, R18, R188 ;  /* 0x000000120448723c */ /* 0x040fe200000018bc */
[----:B------:R-:W-:Y:S01]  /*12f80*/  MOV R183, R37 ;  /* 0x0000002500b77202 */ /* 0x000fe20000000f00 */
[----:B------:R1:W2:Y:S04]  /*12f90*/  MUFU.EX2 R249, R8 ;  /* 0x0000000800f97308 */ /* 0x0002a80000000800 */
[C---:B------:R-:W-:Y:S06]  /*12fa0*/  HMMA.16816.F32 R112, R4.reuse, R28, R112 ;  /* 0x0000001c0470723c */ /* 0x040fec0000001870 */
[C---:B------:R-:W-:Y:S06]  /*12fb0*/  HMMA.16816.F32 R116, R4.reuse, R30, R176 ;  /* 0x0000001e0474723c */ /* 0x040fec00000018b0 */
[----:B------:R-:W-:Y:S01]  /*12fc0*/  HMMA.16816.F32 R128, R4, R20, R128 ;  /* 0x000000140480723c */ /* 0x000fe20000001880 */
[----:B-1----:R-:W-:Y:S01]  /*12fd0*/  FFMA.FTZ R8, R219, UR22, -R12 ;  /* 0x00000016db087c23 */ /* 0x002fe2000801080c */
[----:B------:R-:W-:-:S03]  /*12fe0*/  MOV R219, R132 ;  /* 0x0000008400db7202 */ /* 0x000fc60000000f00 */
[----:B------:R1:W-:Y:S01]  /*12ff0*/  MUFU.EX2 R218, R8 ;  /* 0x0000000800da7308 */ /* 0x0003e20000000800 */
[----:B-----5:R-:W-:Y:S01]  /*13000*/  HMMA.16816.F32 R108, R4, R42, R108 ;  /* 0x0000002a046c723c */ /* 0x020fe2000000186c */
[----:B-1----:R-:W-:Y:S01]  /*13010*/  FFMA.FTZ R8, R217, UR22, -R12 ;  /* 0x00000016d9087c23 */ /* 0x002fe2000801080c */
[----:B------:R-:W-:-:S04]  /*13020*/  MOV R217, R135 ;  /* 0x0000008700d97202 */ /* 0x000fc80000000f00 */
[----:B------:R-:W-:Y:S01]  /*13030*/  HMMA.16816.F32 R132, R4, R40, R160 ;  /* 0x000000280484723c */ /* 0x000fe200000018a0 */
[----:B------:R1:W3:Y:S06]  /*13040*/  MUFU.EX2 R216, R8 ;  /* 0x0000000800d87308 */ /* 0x0002ec0000000800 */
[----:B------:R-:W-:Y:S01]  /*13050*/  FFMA.FTZ R4, R213, UR22, -R3 ;  /* 0x00000016d5047c23 */ /* 0x000fe20008010803 */
[----:B------:R-:W-:Y:S02]  /*13060*/  MOV R160, R9 ;  /* 0x0000000900a07202 */ /* 0x000fe40000000f00 */
[----:B------:R-:W-:Y:S01]  /*13070*/  MOV R161, R153 ;  /* 0x0000009900a17202 */ /* 0x000fe20000000f00 */
[----:B------:R-:W-:Y:S01]  /*13080*/  IMAD.MOV.U32 R153, RZ, RZ, R10 ;  /* 0x000000ffff997224 */ /* 0x000fe200078e000a */
[----:B------:R-:W-:-:S02]  /*13090*/  MOV R213, R204 ;  /* 0x000000cc00d57202 */ /* 0x000fc40000000f00 */
[----:B------:R-:W-:Y:S01]  /*130a0*/  MOV R162, R11 ;  /* 0x0000000b00a27202 */ /* 0x000fe20000000f00 */
[----:B------:R4:W-:Y:S01]  /*130b0*/  MUFU.EX2 R204, R4 ;  /* 0x0000000400cc7308 */ /* 0x0009e20000000800 */
[----:B--2---:R-:W-:Y:S02]  /*130c0*/  F2FP.F16.F32.PACK_AB R9, R249, R239 ;  /* 0x000000eff909723e */ /* 0x004fe400000000ff */
[----:B-1----:R-:W-:Y:S02]  /*130d0*/  F2FP.F16.F32.PACK_AB R8, R160, R196 ;  /* 0x000000c4a008723e */ /* 0x002fe400000000ff */
[----:B------:R-:W-:Y:S02]  /*130e0*/  F2FP.F16.F32.PACK_AB R10, R252, R161 ;  /* 0x000000a1fc0a723e */ /* 0x000fe400000000ff */
[----:B---3--:R-:W-:Y:S02]  /*130f0*/  F2FP.F16.F32.PACK_AB R11, R216, R218 ;  /* 0x000000dad80b723e */ /* 0x008fe400000000ff */
[----:B------:R-:W-:-:S05]  /*13100*/  MOV R163, R151 ;  /* 0x0000009700a37202 */ /* 0x000fca0000000f00 */
[----:B------:R-:W-:Y:S01]  /*13110*/  HMMA.16816.F32 R148, R8, R32, R156 ;  /* 0x000000200894723c */ /* 0x000fe2000000189c */
[----:B----4-:R-:W-:Y:S01]  /*13120*/  FFMA.FTZ R4, R207, UR22, -R3 ;  /* 0x00000016cf047c23 */ /* 0x010fe20008010803 */
[----:B------:R-:W-:-:S04]  /*13130*/  MOV R207, R70 ;  /* 0x0000004600cf7202 */ /* 0x000fc80000000f00 */
[C---:B------:R-:W-:Y:S01]  /*13140*/  HMMA.16816.F32 R120, R8.reuse, R34, R120 ;  /* 0x000000220878723c */ /* 0x040fe20000001878 */
[----:B------:R1:W-:Y:S01]  /*13150*/  MUFU.EX2 R202, R4 ;  /* 0x0000000400ca7308 */ /* 0x0003e20000000800 */
[----:B------:R-:W2:Y:S04]  /*13160*/  LDSM.16.MT88.4 R32, [R222+0x9800] ;  /* 0x00980000de20783b */ /* 0x000ea80000004200 */
[C---:B------:R-:W-:Y:S06]  /*13170*/  HMMA.16816.F32 R92, R8.reuse, R16, R92 ;  /* 0x00000010085c723c */ /* 0x040fec000000185c */
[----:B------:R-:W-:Y:S01]  /*13180*/  HMMA.16816.F32 R64, R8, R24, R64 ;  /* 0x000000180840723c */ /* 0x000fe20000001840 */
[----:B-1----:R-:W-:Y:S01]  /*13190*/  FFMA.FTZ R4, R199, UR22, -R3 ;  /* 0x00000016c7047c23 */ /* 0x002fe20008010803 */
[----:B------:R-:W-:-:S04]  /*131a0*/  MOV R199, R71 ;  /* 0x0000004700c77202 */ /* 0x000fc80000000f00 */
[C---:B------:R-:W-:Y:S01]  /*131b0*/  HMMA.16816.F32 R56, R8.reuse, R26, R56 ;  /* 0x0000001a0838723c */ /* 0x040fe20000001838 */
[----:B------:R-:W1:Y:S01]  /*131c0*/  LDSM.16.MT88.4 R24, [R220+0xa800] ;  /* 0x00a80000dc18783b */ /* 0x000e620000004200 */
[----:B------:R3:W-:Y:S04]  /*131d0*/  MUFU.EX2 R197, R4 ;  /* 0x0000000400c57308 */ /* 0x0007e80000000800 */
[C---:B------:R-:W-:Y:S01]  /*131e0*/  HMMA.16816.F32 R68, R8.reuse, R18, R144 ;  /* 0x000000120844723c */ /* 0x040fe20000001890 */
[----:B------:R-:W-:Y:S05]  /*131f0*/  LDSM.16.MT88.4 R16, [R220+0xb800] ;  /* 0x00b80000dc10783b */ /* 0x000fea0000004200 */
[C---:B------:R-:W-:Y:S06]  /*13200*/  HMMA.16816.F32 R164, R8.reuse, R28, R164 ;  /* 0x0000001c08a4723c */ /* 0x040fec00000018a4 */
[C---:B------:R-:W-:Y:S01]  /*13210*/  HMMA.16816.F32 R136, R8.reuse, R30, R136 ;  /* 0x0000001e0888723c */ /* 0x040fe20000001888 */
[----:B---3--:R-:W-:Y:S01]  /*13220*/  FFMA.FTZ R4, R45, UR22, -R3 ;  /* 0x000000162d047c23 */ /* 0x008fe20008010803 */
[----:B------:R-:W-:Y:S01]  /*13230*/  MOV R45, R196 ;  /* 0x000000c4002d7202 */ /* 0x000fe20000000f00 */
[----:B------:R-:W-:Y:S02]  /*13240*/  LDSM.16.MT88.4 R28, [R222+0xa800] ;  /* 0x00a80000de1c783b */ /* 0x000fe40000004200 */
[----:B------:R3:W4:Y:S01]  /*13250*/  MUFU.EX2 R196, R4 ;  /* 0x0000000400c47308 */ /* 0x0007220000000800 */
[C---:B------:R-:W-:Y:S06]  /*13260*/  HMMA.16816.F32 R140, R8.reuse, R20, R140 ;  /* 0x00000014088c723c */ /* 0x040fec000000188c */
[C---:B------:R-:W-:Y:S01]  /*13270*/  HMMA.16816.F32 R176, R8.reuse, R22, R80 ;  /* 0x0000001608b0723c */ /* 0x040fe20000001850 */
[----:B------:R-:W-:Y:S05]  /*13280*/  LDSM.16.MT88.4 R20, [R222+0xb800] ;  /* 0x00b80000de14783b */ /* 0x000fea0000004200 */
[----:B------:R-:W-:Y:S01]  /*13290*/  HMMA.16816.F32 R84, R8, R40, R84 ;  /* 0x000000280854723c */ /* 0x000fe20000001854 */
[----:B---3--:R-:W-:Y:S01]  /*132a0*/  FFMA.FTZ R4, R241, UR22, -R2 ;  /* 0x00000016f1047c23 */ /* 0x008fe20008010802 */
[----:B------:R-:W-:-:S04]  /*132b0*/  MOV R241, R39 ;  /* 0x0000002700f17202 */ /* 0x000fc80000000f00 */
[----:B------:R-:W-:Y:S01]  /*132c0*/  HMMA.16816.F32 R96, R8, R42, R96 ;  /* 0x0000002a0860723c */ /* 0x000fe20000001860 */
[----:B------:R-:W3:Y:S01]  /*132d0*/  LDSM.16.MT88.4 R36, [R220+0x9800] ;  /* 0x00980000dc24783b */ /* 0x000ee20000004200 */
[----:B------:R5:W-:Y:S01]  /*132e0*/  MUFU.EX2 R195, R4 ;  /* 0x0000000400c37308 */ /* 0x000be20000000800 */
[----:B----4-:R-:W-:-:S04]  /*132f0*/  F2FP.F16.F32.PACK_AB R6, R196, R197 ;  /* 0x000000c5c406723e */ /* 0x010fc800000000ff */
[----:B------:R-:W-:Y:S01]  /*13300*/  FFMA.FTZ R8, R214, UR22, -R0 ;  /* 0x00000016d6087c23 */ /* 0x000fe20008010800 */
[----:B------:R-:W-:-:S03]  /*13310*/  MOV R214, R173 ;  /* 0x000000ad00d67202 */ /* 0x000fc60000000f00 */
[----:B------:R4:W-:Y:S01]  /*13320*/  MUFU.EX2 R189, R8 ;  /* 0x0000000800bd7308 */ /* 0x0009e20000000800 */
[----:B-----5:R-:W-:Y:S01]  /*13330*/  FFMA.FTZ R4, R209, UR22, -R2 ;  /* 0x00000016d1047c23 */ /* 0x020fe20008010802 */
[----:B------:R-:W-:Y:S02]  /*13340*/  MOV R209, R213 ;  /* 0x000000d500d17202 */ /* 0x000fe40000000f00 */
[----:B------:R-:W-:-:S04]  /*13350*/  MOV R213, R160 ;  /* 0x000000a000d57202 */ /* 0x000fc80000000f00 */
[----:B------:R5:W2:Y:S01]  /*13360*/  MUFU.EX2 R194, R4 ;  /* 0x0000000400c27308 */ /* 0x000aa20000000800 */
[----:B------:R-:W-:Y:S02]  /*13370*/  MOV R83, R209 ;  /* 0x000000d100537202 */ /* 0x000fe40000000f00 */
[----:B------:R-:W-:Y:S01]  /*13380*/  MOV R209, R180 ;  /* 0x000000b400d17202 */ /* 0x000fe20000000f00 */
[----:B----4-:R-:W-:Y:S01]  /*13390*/  FFMA.FTZ R8, R212, UR22, -R0 ;  /* 0x00000016d4087c23 */ /* 0x010fe20008010800 */
[----:B------:R-:W-:-:S03]  /*133a0*/  MOV R212, R174 ;  /* 0x000000ae00d47202 */ /* 0x000fc60000000f00 */
[----:B------:R4:W-:Y:S01]  /*133b0*/  MUFU.EX2 R188, R8 ;  /* 0x0000000800bc7308 */ /* 0x0009e20000000800 */
[----:B-----5:R-:W-:Y:S01]  /*133c0*/  FFMA.FTZ R4, R203, UR22, -R2 ;  /* 0x00000016cb047c23 */ /* 0x020fe20008010802 */
[----:B------:R-:W-:Y:S01]  /*133d0*/  IMAD.MOV.U32 R203, RZ, RZ, R207 ;  /* 0x000000ffffcb7224 */ /* 0x000fe200078e00cf */
[----:B--2---:R-:W-:-:S05]  /*133e0*/  F2FP.F16.F32.PACK_AB R5, R194, R195 ;  /* 0x000000c3c205723e */ /* 0x004fca00000000ff */
[----:B------:R2:W-:Y:S01]  /*133f0*/  MUFU.EX2 R193, R4 ;  /* 0x0000000400c17308 */ /* 0x0005e20000000800 */
[----:B------:R-:W-:Y:S02]  /*13400*/  MOV R207, R161 ;  /* 0x000000a100cf7202 */ /* 0x000fe40000000f00 */
[----:B------:R-:W-:Y:S01]  /*13410*/  MOV R82, R203 ;  /* 0x000000cb00527202 */ /* 0x000fe20000000f00 */
[----:B----4-:R-:W-:Y:S01]  /*13420*/  FFMA.FTZ R8, R206, UR22, -R0 ;  /* 0x00000016ce087c23 */ /* 0x010fe20008010800 */
[----:B------:R-:W-:-:S03]  /*13430*/  MOV R206, R175 ;  /* 0x000000af00ce7202 */ /* 0x000fc60000000f00 */
[----:B------:R4:W-:Y:S01]  /*13440*/  MUFU.EX2 R187, R8 ;  /* 0x0000000800bb7308 */ /* 0x0009e20000000800 */
[----:B--2---:R-:W-:Y:S01]  /*13450*/  FFMA.FTZ R4, R200, UR22, -R2 ;  /* 0x00000016c8047c23 */ /* 0x004fe20008010802 */
[----:B------:R-:W-:Y:S02]  /*13460*/  MOV R200, R199 ;  /* 0x000000c700c87202 */ /* 0x000fe40000000f00 */
[----:B------:R-:W-:-:S04]  /*13470*/  MOV R199, R162 ;  /* 0x000000a200c77202 */ /* 0x000fc80000000f00 */
[----:B------:R2:W5:Y:S01]  /*13480*/  MUFU.EX2 R192, R4 ;  /* 0x0000000400c07308 */ /* 0x0005620000000800 */
[----:B----4-:R-:W-:Y:S01]  /*13490*/  FFMA.FTZ R8, R198, UR22, -R0 ;  /* 0x00000016c6087c23 */ /* 0x010fe20008010800 */
[----:B------:R-:W-:-:S06]  /*134a0*/  MOV R198, R184 ;  /* 0x000000b800c67202 */ /* 0x000fcc0000000f00 */
[----:B------:R4:W-:Y:S01]  /*134b0*/  MUFU.EX2 R186, R8 ;  /* 0x0000000800ba7308 */ /* 0x0009e20000000800 */
[----:B--2---:R-:W-:Y:S01]  /*134c0*/  FFMA.FTZ R4, R251, UR22, -R0 ;  /* 0x00000016fb047c23 */ /* 0x004fe20008010800 */
[----:B-----5:R-:W-:Y:S01]  /*134d0*/  F2FP.F16.F32.PACK_AB R7, R192, R193 ;  /* 0x000000c1c007723e */ /* 0x020fe200000000ff */
[----:B------:R-:W-:-:S05]  /*134e0*/  IMAD.MOV.U32 R251, RZ, RZ, R169 ;  /* 0x000000fffffb7224 */ /* 0x000fca00078e00a9 */
[----:B------:R2:W-:Y:S01]  /*134f0*/  MUFU.EX2 R191, R4 ;  /* 0x0000000400bf7308 */ /* 0x0005e20000000800 */
[----:B----4-:R-:W-:Y:S01]  /*13500*/  FFMA.FTZ R8, R183, UR22, -R12 ;  /* 0x00000016b7087c23 */ /* 0x010fe2000801080c */
[----:B------:R-:W-:-:S06]  /*13510*/  MOV R183, R185 ;  /* 0x000000b900b77202 */ /* 0x000fcc0000000f00 */
[----:B------:R4:W-:Y:S01]  /*13520*/  MUFU.EX2 R185, R8 ;  /* 0x0000000800b97308 */ /* 0x0009e20000000800 */
[----:B--2---:R-:W-:Y:S01]  /*13530*/  FFMA.FTZ R4, R248, UR22, -R0 ;  /* 0x00000016f8047c23 */ /* 0x004fe20008010800 */
[----:B------:R-:W-:Y:S02]  /*13540*/  MOV R248, R45 ;  /* 0x0000002d00f87202 */ /* 0x000fe40000000f00 */
[----:B------:R-:W-:-:S04]  /*13550*/  MOV R45, R172 ;  /* 0x000000ac002d7202 */ /* 0x000fc80000000f00 */
[----:B------:R2:W5:Y:S01]  /*13560*/  MUFU.EX2 R190, R4 ;  /* 0x0000000400be7308 */ /* 0x0005620000000800 */
[----:B------:R-:W-:Y:S01]  /*13570*/  MOV R203, R45 ;  /* 0x0000002d00cb7202 */ /* 0x000fe20000000f00 */
[----:B----4-:R-:W-:Y:S01]  /*13580*/  FFMA.FTZ R8, R241, UR22, -R12 ;  /* 0x00000016f1087c23 */ /* 0x010fe2000801080c */
[----:B------:R-:W-:Y:S02]  /*13590*/  MOV R241, R163 ;  /* 0x000000a300f17202 */ /* 0x000fe40000000f00 */
[----:B------:R-:W-:-:S03]  /*135a0*/  MOV R45, R182 ;  /* 0x000000b6002d7202 */ /* 0x000fc60000000f00 */
[----:B------:R4:W5:Y:S01]  /*135b0*/  MUFU.EX2 R184, R8 ;  /* 0x0000000800b87308 */ /* 0x0009620000000800 */
[----:B--2---:R-:W-:-:S07]  /*135c0*/  F2FP.F16.F32.PACK_AB R4, R202, R204 ;  /* 0x000000ccca04723e */ /* 0x004fce00000000ff */
[----:B------:R-:W-:Y:S01]  /*135d0*/  HMMA.16816.F32 R40, R4, R34, R72 ;  /* 0x000000220428723c */ /* 0x000fe20000001848 */
[----:B----4-:R-:W-:Y:S01]  /*135e0*/  FFMA.FTZ R8, R247, UR22, -R12 ;  /* 0x00000016f7087c23 */ /* 0x010fe2000801080c */
[----:B------:R-:W-:-:S03]  /*135f0*/  IMAD.MOV.U32 R247, RZ, RZ, R183 ;  /* 0x000000fffff77224 */ /* 0x000fc600078e00b7 */
[----:B------:R2:W-:Y:S01]  /*13600*/  MUFU.EX2 R183, R8 ;  /* 0x0000000800b77308 */ /* 0x0005e20000000800 */
[C---:B-1----:R-:W-:Y:S06]  /*13610*/  HMMA.16816.F32 R144, R4.reuse, R24, R76 ;  /* 0x000000180490723c */ /* 0x042fec000000184c */
[C---:B------:R-:W-:Y:S06]  /*13620*/  HMMA.16816.F32 R156, R4.reuse, R26, R88 ;  /* 0x0000001a049c723c */ /* 0x040fec0000001858 */
[----:B---3--:R-:W-:Y:S01]  /*13630*/  HMMA.16816.F32 R48, R4, R36, R48 ;  /* 0x000000240430723c */ /* 0x008fe20000001830 */
[----:B--2---:R-:W-:Y:S01]  /*13640*/  FFMA.FTZ R8, R243, UR22, -R12 ;  /* 0x00000016f3087c23 */ /* 0x004fe2000801080c */
[----:B------:R-:W-:-:S04]  /*13650*/  MOV R243, R200 ;  /* 0x000000c800f37202 */ /* 0x000fc80000000f00 */
[C---:B------:R-:W-:Y:S01]  /*13660*/  HMMA.16816.F32 R52, R4.reuse, R38, R52 ;  /* 0x000000260434723c */ /* 0x040fe20000001834 */
[----:B------:R-:W-:Y:S02]  /*13670*/  MOV R200, R241 ;  /* 0x000000f100c87202 */ /* 0x000fe40000000f00 */
[----:B------:R-:W-:Y:S02]  /*13680*/  MOV R241, R181 ;  /* 0x000000b500f17202 */ /* 0x000fe40000000f00 */
[----:B------:R1:W2:Y:S01]  /*13690*/  MUFU.EX2 R181, R8 ;  /* 0x0000000800b57308 */ /* 0x0002a20000000800 */
[C---:B------:R-:W-:Y:S06]  /*136a0*/  HMMA.16816.F32 R60, R4.reuse, R32, R60 ;  /* 0x00000020043c723c */ /* 0x040fec000000183c */
[C---:B------:R-:W-:Y:S06]  /*136b0*/  HMMA.16816.F32 R160, R4.reuse, R28, R112 ;  /* 0x0000001c04a0723c */ /* 0x040fec0000001870 */
[----:B------:R-:W-:Y:S01]  /*136c0*/  HMMA.16816.F32 R172, R4, R30, R116 ;  /* 0x0000001e04ac723c */ /* 0x000fe20000001874 */
[--C-:B-1----:R-:W-:Y:S01]  /*136d0*/  FFMA.FTZ R8, R47, UR22, -R0.reuse ;  /* 0x000000162f087c23 */ /* 0x102fe20008010800 */
[----:B------:R-:W-:-:S04]  /*136e0*/  FFMA.FTZ R0, R46, UR22, -R0 ;  /* 0x000000162e007c23 */ /* 0x000fc80008010800 */
[C---:B------:R-:W-:Y:S01]  /*136f0*/  HMMA.16816.F32 R72, R4.reuse, R16, R128 ;  /* 0x000000100448723c */ /* 0x040fe20000001880 */
[----:B------:R-:W-:Y:S05]  /*13700*/  MUFU.EX2 R182, R8 ;  /* 0x0000000800b67308 */ /* 0x000fea0000000800 */
[C---:B------:R-:W-:Y:S01]  /*13710*/  HMMA.16816.F32 R76, R4.reuse, R18, R124 ;  /* 0x00000012044c723c */ /* 0x040fe2000000187c */
[----:B------:R-:W1:Y:S02]  /*13720*/  LDSM.16.MT88.4 R124, [R220+0x9c00] ;  /* 0x009c0000dc7c783b */ /* 0x000e640000004200 */
[----:B------:R3:W-:Y:S03]  /*13730*/  MUFU.EX2 R180, R0 ;  /* 0x0000000000b47308 */ /* 0x0007e60000000800 */
[C---:B------:R-:W-:Y:S06]  /*13740*/  HMMA.16816.F32 R88, R4.reuse, R20, R132 ;  /* 0x000000140458723c */ /* 0x040fec0000001884 */
[----:B------:R-:W-:Y:S07]  /*13750*/  HMMA.16816.F32 R108, R4, R22, R108 ;  /* 0x00000016046c723c */ /* 0x000fee000000186c */
[----:B-----5:R-:W-:Y:S01]  /*13760*/  F2FP.F16.F32.PACK_AB R4, R190, R191 ;  /* 0x000000bfbe04723e */ /* 0x020fe200000000ff */
[----:B---3--:R-:W-:Y:S01]  /*13770*/  FFMA.FTZ R0, R240, UR22, -R12 ;  /* 0x00000016f0007c23 */ /* 0x008fe2000801080c */
[----:B------:R-:W-:-:S02]  /*13780*/  MOV R240, R82 ;  /* 0x0000005200f07202 */ /* 0x000fc40000000f00 */
[----:B------:R-:W-:Y:S01]  /*13790*/  MOV R82, R83 ;  /* 0x0000005300527202 */ /* 0x000fe20000000f00 */
[----:B------:R-:W-:Y:S01]  /*137a0*/  IMAD.MOV.U32 R83, RZ, RZ, R200 ;  /* 0x000000ffff537224 */ /* 0x000fe200078e00c8 */
[----:B------:R-:W-:Y:S02]  /*137b0*/  MOV R200, R203 ;  /* 0x000000cb00c87202 */ /* 0x000fe40000000f00 */
[----:B------:R-:W-:Y:S02]  /*137c0*/  MOV R203, R209 ;  /* 0x000000d100cb7202 */ /* 0x000fe40000000f00 */
[----:B------:R-:W-:Y:S02]  /*137d0*/  MOV R209, R241 ;  /* 0x000000f100d17202 */ /* 0x000fe40000000f00 */
[----:B------:R-:W-:Y:S02]  /*137e0*/  MOV R241, R45 ;  /* 0x0000002d00f17202 */ /* 0x000fe40000000f00 */
[----:B------:R-:W-:-:S02]  /*137f0*/  MOV R45, R107 ;  /* 0x0000006b002d7202 */ /* 0x000fc40000000f00 */
[----:B------:R3:W-:Y:S01]  /*13800*/  MUFU.EX2 R107, R0 ;  /* 0x00000000006b7308 */ /* 0x0007e20000000800 */
[----:B------:R-:W-:Y:S02]  /*13810*/  F2FP.F16.F32.PACK_AB R5, R184, R185 ;  /* 0x000000b9b805723e */ /* 0x000fe400000000ff */
[----:B------:R-:W-:Y:S02]  /*13820*/  F2FP.F16.F32.PACK_AB R6, R188, R189 ;  /* 0x000000bdbc06723e */ /* 0x000fe400000000ff */
[----:B--2---:R-:W-:Y:S02]  /*13830*/  F2FP.F16.F32.PACK_AB R7, R181, R183 ;  /* 0x000000b7b507723e */ /* 0x004fe400000000ff */
[----:B------:R-:W-:Y:S02]  /*13840*/  MOV R9, R241 ;  /* 0x000000f100097202 */ /* 0x000fe40000000f00 */
[----:B------:R-:W-:Y:S02]  /*13850*/  MOV R241, R45 ;  /* 0x0000002d00f17202 */ /* 0x000fe40000000f00 */
[----:B------:R-:W-:Y:S01]  /*13860*/  MOV R11, R200 ;  /* 0x000000c8000b7202 */ /* 0x000fe20000000f00 */
[----:B------:R-:W-:Y:S01]  /*13870*/  HMMA.16816.F32 R56, R4, R26, R56 ;  /* 0x0000001a0438723c */ /* 0x000fe20000001838 */
[----:B------:R-:W-:-:S02]  /*13880*/  MOV R10, R209 ;  /* 0x000000d1000a7202 */ /* 0x000fc40000000f00 */
[----:B------:R-:W-:Y:S01]  /*13890*/  MOV R115, R203 ;  /* 0x000000cb00737202 */ /* 0x000fe20000000f00 */
[----:B---3--:R-:W-:Y:S01]  /*138a0*/  FFMA.FTZ R0, R242, UR22, -R3 ;  /* 0x00000016f2007c23 */ /* 0x008fe20008010803 */
[----:B------:R-:W-:Y:S01]  /*138b0*/  MOV R242, R106 ;  /* 0x0000006a00f27202 */ /* 0x000fe20000000f00 */
[C---:B------:R-:W-:Y:S01]  /*138c0*/  HMMA.16816.F32 R64, R4.reuse, R24, R64 ;  /* 0x000000180440723c */ /* 0x040fe20000001840 */
[----:B------:R-:W-:Y:S01]  /*138d0*/  MOV R200, R168 ;  /* 0x000000a800c87202 */ /* 0x000fe20000000f00 */
[----:B------:R2:W-:Y:S01]  /*138e0*/  MUFU.EX2 R106, R0 ;  /* 0x00000000006a7308 */ /* 0x0005e20000000800 */
[----:B------:R-:W-:Y:S02]  /*138f0*/  MOV R203, R213 ;  /* 0x000000d500cb7202 */ /* 0x000fe40000000f00 */
[----:B------:R-:W-:Y:S01]  /*13900*/  MOV R209, R199 ;  /* 0x000000c700d17202 */ /* 0x000fe20000000f00 */
[----:B------:R-:W-:Y:S01]  /*13910*/  HMMA.16816.F32 R132, R4, R32, R92 ;  /* 0x000000200484723c */ /* 0x000fe2000000185c */
[----:B------:R-:W-:-:S02]  /*13920*/  MOV R199, R207 ;  /* 0x000000cf00c77202 */ /* 0x000fc40000000f00 */
[----:B------:R-:W-:Y:S02]  /*13930*/  MOV R207, R155 ;  /* 0x0000009b00cf7202 */ /* 0x000fe40000000f00 */
[----:B------:R-:W-:Y:S01]  /*13940*/  MOV R213, R154 ;  /* 0x0000009a00d57202 */ /* 0x000fe20000000f00 */
[C---:B------:R-:W-:Y:S06]  /*13950*/  HMMA.16816.F32 R32, R4.reuse, R34, R68 ;  /* 0x000000220420723c */ /* 0x040fec0000001844 */
[----:B------:R-:W-:Y:S01]  /*13960*/  HMMA.16816.F32 R68, R4, R16, R140 ;  /* 0x000000100444723c */ /* 0x000fe2000000188c */
[----:B--2---:R-:W-:Y:S01]  /*13970*/  FFMA.FTZ R0, R211, UR22, -R3 ;  /* 0x00000016d3007c23 */ /* 0x004fe20008010803 */
[----:B------:R-:W-:-:S02]  /*13980*/  MOV R211, R170 ;  /* 0x000000aa00d37202 */ /* 0x000fc40000000f00 */
[----:B------:R-:W-:Y:S02]  /*13990*/  MOV R170, R101 ;  /* 0x0000006500aa7202 */ /* 0x000fe40000000f00 */
[----:B------:R2:W3:Y:S01]  /*139a0*/  MUFU.EX2 R101, R0 ;  /* 0x0000000000657308 */ /* 0x0004e20000000800 */
[C---:B------:R-:W-:Y:S06]  /*139b0*/  HMMA.16816.F32 R16, R4.reuse, R18, R176 ;  /* 0x000000120410723c */ /* 0x040fec00000018b0 */
[----:B------:R-:W-:Y:S01]  /*139c0*/  HMMA.16816.F32 R116, R4, R36, R148 ;  /* 0x000000240474723c */ /* 0x000fe20000001894 */
[----:B------:R-:W-:-:S02]  /*139d0*/  MOV R178, R10 ;  /* 0x0000000a00b27202 */ /* 0x000fc40000000f00 */
[----:B------:R-:W-:Y:S02]  /*139e0*/  MOV R177, R11 ;  /* 0x0000000b00b17202 */ /* 0x000fe40000000f00 */
[----:B------:R-:W-:Y:S01]  /*139f0*/  MOV R179, R9 ;  /* 0x0000000900b37202 */ /* 0x000fe20000000f00 */
[C---:B------:R-:W-:Y:S01]  /*13a00*/  HMMA.16816.F32 R164, R4.reuse, R28, R164 ;  /* 0x0000001c04a4723c */ /* 0x040fe200000018a4 */
[----:B------:R-:W-:Y:S01]  /*13a10*/  LDSM.16.MT88.4 R8, [R222+0xbc00] ;  /* 0x00bc0000de08783b */ /* 0x000fe20000004200 */
[--C-:B--2---:R-:W-:Y:S01]  /*13a20*/  FFMA.FTZ R0, R205, UR22, -R3.reuse ;  /* 0x00000016cd007c23 */ /* 0x104fe20008010803 */
[----:B------:R-:W-:Y:S01]  /*13a30*/  MOV R205, R171 ;  /* 0x000000ab00cd7202 */ /* 0x000fe20000000f00 */
[----:B------:R-:W-:Y:S01]  /*13a40*/  FFMA.FTZ R3, R201, UR22, -R3 ;  /* 0x00000016c9037c23 */ /* 0x000fe20008010803 */
[----:B------:R-:W-:Y:S01]  /*13a50*/  MOV R171, R100 ;  /* 0x0000006400ab7202 */ /* 0x000fe20000000f00 */
[----:B------:R-:W-:Y:S01]  /*13a60*/  HMMA.16816.F32 R84, R4, R20, R84 ;  /* 0x000000140454723c */ /* 0x000fe20000001854 */
[----:B------:R2:W-:Y:S01]  /*13a70*/  MUFU.EX2 R100, R0 ;  /* 0x0000000000647308 */ /* 0x0005e20000000800 */
[----:B------:R-:W-:Y:S01]  /*13a80*/  IMAD.MOV.U32 R201, RZ, RZ, R82 ;  /* 0x000000ffffc97224 */ /* 0x000fe200078e0052 */
[----:B---3--:R-:W-:-:S03]  /*13a90*/  F2FP.F16.F32.PACK_AB R92, R101, R106 ;  /* 0x0000006a655c723e */ /* 0x008fc600000000ff */
[C---:B------:R-:W-:Y:S03]  /*13aa0*/  HMMA.16816.F32 R36, R4.reuse, R38, R120 ;  /* 0x000000260424723c */ /* 0x040fe60000001878 */
[----:B------:R3:W4:Y:S03]  /*13ab0*/  MUFU.EX2 R47, R3 ;  /* 0x00000003002f7308 */ /* 0x0007260000000800 */
[----:B------:R-:W-:Y:S01]  /*13ac0*/  HMMA.16816.F32 R28, R4, R30, R136 ;  /* 0x0000001e041c723c */ /* 0x000fe20000001888 */
[----:B------:R-:W5:Y:S01]  /*13ad0*/  LDSM.16.MT88.4 R136, [R222+0x9c00] ;  /* 0x009c0000de88783b */ /* 0x000f620000004200 */
[----:B--2---:R-:W-:Y:S01]  /*13ae0*/  FFMA.FTZ R0, R246, UR22, -R2 ;  /* 0x00000016f6007c23 */ /* 0x004fe20008010802 */
[----:B------:R-:W-:-:S03]  /*13af0*/  MOV R246, R83 ;  /* 0x0000005300f67202 */ /* 0x000fc60000000f00 */
[----:B------:R-:W-:Y:S01]  /*13b00*/  HMMA.16816.F32 R20, R4, R22, R96 ;  /* 0x000000160414723c */ /* 0x000fe20000001860 */
[----:B------:R-:W-:Y:S01]  /*13b10*/  LDSM.16.MT88.4 R80, [R220+0xbc00] ;  /* 0x00bc0000dc50783b */ /* 0x000fe20000004200 */
[----:B------:R2:W-:Y:S01]  /*13b20*/  MUFU.EX2 R46, R0 ;  /* 0x00000000002e7308 */ /* 0x0005e20000000800 */
[----:B---3--:R-:W-:-:S04]  /*13b30*/  MOV R3, R152 ;  /* 0x0000009800037202 */ /* 0x008fc80000000f00 */
[----:B------:R-:W-:Y:S01]  /*13b40*/  FFMA.FTZ R4, R178, R44, R177 ;  /* 0x0000002cb2047223 */ /* 0x000fe200000100b1 */
[----:B----4-:R-:W-:Y:S02]  /*13b50*/  F2FP.F16.F32.PACK_AB R94, R47, R100 ;  /* 0x000000642f5e723e */ /* 0x010fe400000000ff */
[----:B------:R-:W-:Y:S01]  /*13b60*/  F2FP.F16.F32.PACK_AB R96, R186, R187 ;  /* 0x000000bbba60723e */ /* 0x000fe200000000ff */
[----:B------:R-:W-:Y:S01]  /*13b70*/  FADD.FTZ R6, R246, R4 ;  /* 0x00000004f6067221 */ /* 0x000fe20000010000 */
[----:B------:R-:W-:Y:S01]  /*13b80*/  F2FP.F16.F32.PACK_AB R98, R180, R182 ;  /* 0x000000b6b462723e */ /* 0x000fe200000000ff */
[----:B--2---:R-:W-:Y:S01]  /*13b90*/  FFMA.FTZ R0, R215, UR22, -R2 ;  /* 0x00000016d7007c23 */ /* 0x004fe20008010802 */
[----:B------:R-:W-:-:S03]  /*13ba0*/  MOV R215, R170 ;  /* 0x000000aa00d77202 */ /* 0x000fc60000000f00 */
[----:B------:R2:W3:Y:S02]  /*13bb0*/  MUFU.EX2 R45, R0 ;  /* 0x00000000002d7308 */ /* 0x0004e40000000800 */
[--C-:B--2---:R-:W-:Y:S01]  /*13bc0*/  FFMA.FTZ R0, R210, UR22, -R2.reuse ;  /* 0x00000016d2007c23 */ /* 0x104fe20008010802 */
[----:B------:R-:W-:Y:S01]  /*13bd0*/  FFMA.FTZ R2, R208, UR22, -R2 ;  /* 0x00000016d0027c23 */ /* 0x000fe20008010802 */
[----:B------:R-:W-:-:S04]  /*13be0*/  MOV R208, R153 ;  /* 0x0000009900d07202 */ /* 0x000fc80000000f00 */
[----:B------:R2:W-:Y:S01]  /*13bf0*/  MUFU.EX2 R27, R0 ;  /* 0x00000000001b7308 */ /* 0x0005e20000000800 */
[----:B------:R-:W-:Y:S01]  /*13c00*/  MOV R210, R171 ;  /* 0x000000ab00d27202 */ /* 0x000fe20000000f00 */
[----:B------:R-:W4:Y:S01]  /*13c10*/  LDSM.16.MT88.4 R152, [R220+0xac00] ;  /* 0x00ac0000dc98783b */ /* 0x000f220000004200 */
[----:B------:R-:W-:Y:S01]  /*13c20*/  FFMA.FTZ R3, R3, R14, R208 ;  /* 0x0000000e03037223 */ /* 0x000fe200000100d0 */
[----:B---3--:R-:W-:Y:S02]  /*13c30*/  F2FP.F16.F32.PACK_AB R93, R45, R46 ;  /* 0x0000002e2d5d723e */ /* 0x008fe400000000ff */
[----:B------:R-:W3:Y:S02]  /*13c40*/  LDSM.16.MT88.4 R168, [R222+0xac00] ;  /* 0x00ac0000dea8783b */ /* 0x000ee40000004200 */
[----:B------:R1:W5:Y:S01]  /*13c50*/  MUFU.EX2 R26, R2 ;  /* 0x00000002001a7308 */ /* 0x0003620000000800 */
[----:B--2---:R-:W-:-:S07]  /*13c60*/  FFMA.FTZ R0, R250, UR22, -R12 ;  /* 0x00000016fa007c23 */ /* 0x004fce000801080c */
[----:B------:R2:W2:Y:S01]  /*13c70*/  MUFU.EX2 R25, R0 ;  /* 0x0000000000197308 */ /* 0x0004a20000000800 */
[----:B-1----:R-:W-:Y:S02]  /*13c80*/  MOV R2, R115 ;  /* 0x0000007300027202 */ /* 0x002fe40000000f00 */
[----:B-----5:R-:W-:-:S07]  /*13c90*/  F2FP.F16.F32.PACK_AB R95, R26, R27 ;  /* 0x0000001b1a5f723e */ /* 0x020fce00000000ff */
[----:B------:R-:W-:Y:S01]  /*13ca0*/  HMMA.16816.F32 R112, R92, R124, R48 ;  /* 0x0000007c5c70723c */ /* 0x000fe20000001830 */
[----:B--2---:R-:W-:Y:S01]  /*13cb0*/  FFMA.FTZ R0, R245, UR22, -R12 ;  /* 0x00000016f5007c23 */ /* 0x004fe2000801080c */
[----:B------:R-:W-:-:S04]  /*13cc0*/  F2FP.F16.F32.PACK_AB R97, R25, R107 ;  /* 0x0000006b1961723e */ /* 0x000fc800000000ff */
[C---:B------:R-:W-:Y:S01]  /*13cd0*/  HMMA.16816.F32 R120, R92.reuse, R126, R52 ;  /* 0x0000007e5c78723c */ /* 0x040fe20000001834 */
[----:B------:R1:W-:Y:S05]  /*13ce0*/  MUFU.EX2 R24, R0 ;  /* 0x0000000000187308 */ /* 0x0003ea0000000800 */
[C---:B------:R-:W-:Y:S06]  /*13cf0*/  HMMA.16816.F32 R128, R92.reuse, R136, R60 ;  /* 0x000000885c80723c */ /* 0x040fec000000183c */
[C---:B------:R-:W-:Y:S06]  /*13d00*/  HMMA.16816.F32 R140, R92.reuse, R138, R40 ;  /* 0x0000008a5c8c723c */ /* 0x040fec0000001828 */
[----:B----4-:R-:W-:Y:S01]  /*13d10*/  HMMA.16816.F32 R144, R92, R152, R144 ;  /* 0x000000985c90723c */ /* 0x010fe20000001890 */
[----:B-1----:R-:W-:-:S04]  /*13d20*/  FFMA.FTZ R0, R244, UR22, -R12 ;  /* 0x00000016f4007c23 */ /* 0x002fc8000801080c */
[----:B------:R1:W2:Y:S01]  /*13d30*/  MUFU.EX2 R7, R0 ;  /* 0x0000000000077308 */ /* 0x0002a20000000800 */
[C---:B------:R-:W-:Y:S06]  /*13d40*/  HMMA.16816.F32 R156, R92.reuse, R154, R156 ;  /* 0x0000009a5c9c723c */ /* 0x040fec000000189c */
[C---:B---3--:R-:W-:Y:S06]  /*13d50*/  HMMA.16816.F32 R160, R92.reuse, R168, R160 ;  /* 0x000000a85ca0723c */ /* 0x048fec00000018a0 */
[----:B------:R-:W-:Y:S01]  /*13d60*/  HMMA.16816.F32 R172, R92, R170, R172 ;  /* 0x000000aa5cac723c */ /* 0x000fe200000018ac */
[----:B-1----:R-:W-:Y:S01]  /*13d70*/  FFMA.FTZ R0, R2, R15, R179 ;  /* 0x0000000f02007223 */ /* 0x002fe200000100b3 */
[----:B------:R-:W-:Y:S01]  /*13d80*/  FFMA.FTZ R2, R215, R13, R210 ;  /* 0x0000000dd7027223 */ /* 0x000fe200000100d2 */
[----:B--2---:R-:W-:-:S03]  /*13d90*/  F2FP.F16.F32.PACK_AB R99, R7, R24 ;  /* 0x000000180763723e */ /* 0x004fc600000000ff */
        /* <DEDUP_REMOVED lines=80> */
.L_x_285:
        /* <DEDUP_REMOVED lines=21> */
[----:B------:R-:W3:Y:S01]  /*143f0*/  LDL.LU.64 R6, [R1+0x48] ;  /* 0x0000480001067983 */ /* 0x000ee20000300a00 */
[----:B-1----:R-:W-:-:S03]  /*14400*/  IMAD.MOV.U32 R3, RZ, RZ, R105 ;  /* 0x000000ffff037224 */ /* 0x002fc600078e0069 */
[----:B--2---:R-:W3:Y:S02]  /*14410*/  LDL.LU.64 R4, [R1+0x50] ;  /* 0x0000500001047983 */ /* 0x004ee40000300a00 */
[----:B---3--:R-:W-:-:S05]  /*14420*/  MOV R5, R7 ;  /* 0x0000000700057202 */ /* 0x008fca0000000f00 */
[----:B------:R1:W-:Y:S01]  /*14430*/  STL.64 [R1+0x18], R4 ;  /* 0x0000180401007387 */ /* 0x0003e20000100a00 */
[----:B------:R-:W-:Y:S05]  /*14440*/  BRA `(.L_x_293) ;  /* 0x00000004000c7947 */ /* 0x000fea0003800000 */
.L_x_295:
        /* <DEDUP_REMOVED lines=17> */
[----:B------:R-:W4:Y:S01]  /*14560*/  @!P4 LDC.64 R110, c[0x0][0x218] ;  /* 0x00008600ff6ecb82 */ /* 0x000f220000000a00 */
[----:B--2---:R-:W-:Y:S04]  /*14570*/  LEA R102, P0, R102, R184, 0x6 ;  /* 0x000000b866667211 */ /* 0x004fe800078030ff */
[----:B---3--:R-:W-:Y:S02]  /*14580*/  LEA.HI.X R103, R108, R181, R103, 0x6, P0 ;  /* 0x000000b56c677211 */ /* 0x008fe400000f3467 */
[C---:B-1----:R-:W-:Y:S01]  /*14590*/  @!P4 LEA R104, P0, R102.reuse, R104, 0x1 ;  /* 0x000000686668c211 */ /* 0x042fe200078008ff */
[----:B------:R-:W1:Y:S03]  /*145a0*/  @!P2 LDC.64 R108, c[0x0][0x218] ;  /* 0x00008600ff6cab82 */ /* 0x000e660000000a00 */
[C-C-:B------:R-:W-:Y:S02]  /*145b0*/  @!P4 LEA.HI.X R105, R102.reuse, R105, R103.reuse, 0x1, P0 ;  /* 0x000000696669c211 */ /* 0x140fe400000f0c67 */
[C---:B-----5:R-:W-:Y:S03]  /*145c0*/  @!P2 LEA R178, P0, R102.reuse, R178, 0x1 ;  /* 0x000000b266b2a211 */ /* 0x060fe600078008ff */
[----:B------:R-:W-:Y:S01]  /*145d0*/  @!PT LDS RZ, [RZ] ;  /* 0x00000000fffff984 */ /* 0x000fe20000000800 */
[----:B------:R-:W-:Y:S01]  /*145e0*/  @!PT LDS RZ, [RZ] ;  /* 0x00000000fffff984 */ /* 0x000fe20000000800 */
[----:B------:R-:W-:Y:S01]  /*145f0*/  @!PT LDS RZ, [RZ] ;  /* 0x00000000fffff984 */ /* 0x000fe20000000800 */
[----:B------:R2:W-:Y:S01]  /*14600*/  @!P4 LDGSTS.E.BYPASS.LTC128B.128 [R226+0x6000], desc[UR28][R104.64] ;  /* 0x0600000068e2cfae */ /* 0x0005e2000b901d5c */
[C-C-:B------:R-:W-:Y:S01]  /*14610*/  @!P2 LEA.HI.X R179, R102.reuse, R179, R103.reuse, 0x1, P0 ;  /* 0x000000b366b3a211 */ /* 0x140fe200000f0c67 */
[----:B------:R-:W2:Y:S01]  /*14620*/  @!P1 LDC.64 R180, c[0x0][0x218] ;  /* 0x00008600ffb49b82 */ /* 0x000ea20000000a00 */
        /* <DEDUP_REMOVED lines=17> */
[C---:B-1----:R-:W-:Y:S03]  /*14740*/  @!P2 LEA R108, P0, R102.reuse, R108, 0x1 ;  /* 0x0000006c666ca211 */ /* 0x042fe600078008ff */
[----:B------:R-:W-:Y:S01]  /*14750*/  @!PT LDS RZ, [RZ] ;  /* 0x00000000fffff984 */ /* 0x000fe20000000800 */
[----:B------:R-:W-:Y:S01]  /*14760*/  @!PT LDS RZ, [RZ] ;  /* 0x00000000fffff984 */ /* 0x000fe20000000800 */
[----:B------:R-:W-:Y:S01]  /*14770*/  @!PT LDS RZ, [RZ] ;  /* 0x00000000fffff984 */ /* 0x000fe20000000800 */
[----:B------:R3:W-:Y:S01]  /*14780*/  @!P4 LDGSTS.E.BYPASS.LTC128B.128 [R226+0x6800], desc[UR28][R110.64] ;  /* 0x068000006ee2cfae */ /* 0x0007e2000b901d5c */
[C-C-:B------:R-:W-:Y:S02]  /*14790*/  @!P2 LEA.HI.X R109, R102.reuse, R109, R103.reuse, 0x1, P0 ;  /* 0x0000006d666da211 */ /* 0x140fe400000f0c67 */
[C---:B--2---:R-:W-:Y:S01]  /*147a0*/  @!P1 LEA R104, P0, R102.reuse, R180, 0x1 ;  /* 0x000000b466689211 */ /* 0x044fe200078008ff */
        /* <DEDUP_REMOVED lines=13> */
.L_x_293:
[----:B-12---:R-:W2:Y:S01]  /*14880*/  LDL R4, [R1+0x30] ;  /* 0x0000300001047983 */ /* 0x006ea20000100800 */
[----:B------:R-:W-:Y:S04]  /*14890*/  DEPBAR.LE SB0, 0x0 ;  /* 0x000080000000791a */ /* 0x000fe80000000000 */
[----:B------:R-:W3:Y:S01]  /*148a0*/  LDL R2, [R1+0x34] ;  /* 0x0000340001027983 */ /* 0x000ee20000100800 */
[----:B------:R-:W-:Y:S04]  /*148b0*/  UIADD3 UR11, UR20, -0x1, URZ ;  /* 0xffffffff140b7890 */ /* 0x000fe8000fffe03f */
[----:B------:R-:W4:Y:S01]  /*148c0*/  LDL.64 R20, [R1+0x18] ;  /* 0x0000180001147983 */ /* 0x000f220000100a00 */
[----:B------:R-:W-:Y:S02]  /*148d0*/  USHF.R.S32.HI UR13, URZ, 0x1f, UR11 ;  /* 0x0000001f3f0d7899 */ /* 0x000fe4000801140b */
[----:B------:R-:W-:Y:S02]  /*148e0*/  UIMAD UR12, UR8, UR11, URZ ;  /* 0x0000000b080c72a4 */ /* 0x000fe4000f8e023f */
[----:B------:R-:W5:Y:S01]  /*148f0*/  LDL R6, [R1+0x28] ;  /* 0x0000280001067983 */ /* 0x000f620000100800 */
[----:B------:R-:W-:Y:S02]  /*14900*/  UISETP.GT.AND UP0, UPT, UR11, UR14, UPT ;  /* 0x0000000e0b00728c */ /* 0x000fe4000bf04270 */
[----:B------:R-:W-:Y:S02]  /*14910*/  UIMAD UR12, UR13, UR9, UR12 ;  /* 0x000000090d0c72a4 */ /* 0x000fe4000f8e020c */
[----:B------:R-:W5:Y:S05]  /*14920*/  LDL R0, [R1+0x2c] ;  /* 0x00002c0001007983 */ /* 0x000f6a0000100800 */
[----:B------:R-:W5:Y:S05]  /*14930*/  LDL R8, [R1+0x20] ;  /* 0x0000200001087983 */ /* 0x000f6a0000100800 */
[----:B------:R-:W5:Y:S01]  /*14940*/  LDL R18, [R1+0x24] ;  /* 0x0000240001127983 */ /* 0x000f620000100800 */
[----:B------:R-:W-:Y:S06]  /*14950*/  BAR.SYNC.DEFER_BLOCKING 0x0 ;  /* 0x0000000000007b1d */ /* 0x000fec0000010000 */
[----:B------:R-:W-:Y:S05]  /*14960*/  @P4 STS [R226+0x9000], RZ ;  /* 0x009000ffe2004388 */ /* 0x000fea0000000800 */
[----:B------:R-:W-:Y:S05]  /*14970*/  @P4 STS [R226+0x9004], RZ ;  /* 0x009004ffe2004388 */ /* 0x000fea0000000800 */
        /* <DEDUP_REMOVED lines=10> */
[C---:B-----5:R-:W-:Y:S04]  /*14a20*/  @!P4 LEA R6, P0, R4.reuse, R6, 0x1 ;  /* 0x000000060406c211 */ /* 0x060fe800078008ff */
[C-C-:B------:R-:W-:Y:S02]  /*14a30*/  @!P4 LEA.HI.X R7, R4.reuse, R0, R2.reuse, 0x1, P0 ;  /* 0x000000000407c211 */ /* 0x140fe400000f0c02 */
[----:B------:R-:W2:Y:S01]  /*14a40*/  @!P1 LDC.64 R10, c[0x0][0x220] ;  /* 0x00008800ff0a9b82 */ /* 0x000ea20000000a00 */
[C---:B------:R-:W-:Y:S02]  /*14a50*/  IADD3 R0, P5, R4.reuse, UR24, RZ ;  /* 0x0000001804007c10 */ /* 0x040fe4000ffbe0ff */
[----:B------:R-:W-:Y:S01]  /*14a60*/  @!PT LDS RZ, [RZ] ;  /* 0x00000000fffff984 */ /* 0x000fe20000000800 */
[----:B------:R-:W-:Y:S01]  /*14a70*/  @!PT LDS RZ, [RZ] ;  /* 0x00000000fffff984 */ /* 0x000fe20000000800 */
[----:B------:R-:W-:Y:S01]  /*14a80*/  @!PT LDS RZ, [RZ] ;  /* 0x00000000fffff984 */ /* 0x000fe20000000800 */
[----:B------:R3:W-:Y:S05]  /*14a90*/  @!P4 LDGSTS.E.BYPASS.LTC128B.128 [R226+0x9000], desc[UR28][R6.64] ;  /* 0x0900000006e2cfae */ /* 0x0007ea000b901d5c */
        /* <DEDUP_REMOVED lines=10> */
[----:B------:R-:W-:Y:S04]  /*14b40*/  @!P1 LEA.HI.X R11, R4, R11, R2, 0x1, P0 ;  /* 0x0000000b040b9211 */ /* 0x000fe800000f0c02 */
[----:B------:R-:W-:Y:S01]  /*14b50*/  @P1 STS.128 [R226+0xb000], RZ ;  /* 0x00b000ffe2001388 */ /* 0x000fe20000000c00 */
[----:B------:R-:W-:Y:S02]  /*14b60*/  IADD3.X R2, R2, UR18, RZ, P5, !PT ;  /* 0x0000001202027c10 */ /* 0x000fe4000affe4ff */
[C---:B------:R-:W-:Y:S02]  /*14b70*/  @!P4 LEA R8, P5, R0.reuse, R8, 0x1 ;  /* 0x000000080008c211 */ /* 0x040fe400078a08ff */
[----:B------:R-:W-:Y:S01]  /*14b80*/  @!PT LDS RZ, [RZ] ;  /* 0x00000000fffff984 */ /* 0x000fe20000000800 */
[----:B------:R-:W-:Y:S01]  /*14b90*/  @!PT LDS RZ, [RZ] ;  /* 0x00000000fffff984 */ /* 0x000fe20000000800 */
[----:B------:R-:W-:Y:S01]  /*14ba0*/  @!PT LDS RZ, [RZ] ;  /* 0x00000000fffff984 */ /* 0x000fe20000000800 */
[----:B------:R-:W-:Y:S01]  /*14bb0*/  @!P1 LDGSTS.E.BYPASS.LTC128B.128 [R226+0xb000], desc[UR28][R10.64+0x80] ;  /* 0x0b0000800ae29fae */ /* 0x000fe2000b901d5c */
[C---:B---3--:R-:W-:Y:S02]  /*14bc0*/  @!P2 LEA R6, P3, R0.reuse, R14, 0x1 ;  /* 0x0000000e0006a211 */ /* 0x048fe400078608ff */
[C-C-:B------:R-:W-:Y:S02]  /*14bd0*/  @!P4 LEA.HI.X R9, R0.reuse, R18, R2.reuse, 0x1, P5 ;  /* 0x000000120009c211 */ /* 0x140fe400028f0c02 */
[----:B------:R-:W-:Y:S01]  /*14be0*/  @P4 STS.128 [R226+0x9800], RZ ;  /* 0x009800ffe2004388 */ /* 0x000fe20000000c00 */
[C-C-:B------:R-:W-:Y:S04]  /*14bf0*/  @!P2 LEA.HI.X R7, R0.reuse, R15, R2.reuse, 0x1, P3 ;  /* 0x0000000f0007a211 */ /* 0x140fe800018f0c02 */
[----:B------:R-:W-:Y:S01]  /*14c00*/  @!PT LDS RZ, [RZ] ;  /* 0x00000000fffff984 */ /* 0x000fe20000000800 */
[----:B------:R-:W-:Y:S01]  /*14c10*/  @!PT LDS RZ, [RZ] ;  /* 0x00000000fffff984 */ /* 0x000fe20000000800 */
[----:B------:R-:W-:Y:S01]  /*14c20*/  @!PT LDS RZ, [RZ] ;  /* 0x00000000fffff984 */ /* 0x000fe20000000800 */
[----:B------:R-:W-:Y:S01]  /*14c30*/  @!P4 LDGSTS.E.BYPASS.LTC128B.128 [R226+0x9800], desc[UR28][R8.64] ;  /* 0x0980000008e2cfae */ /* 0x000fe2000b901d5c */
[C---:B-1----:R-:W-:Y:S04]  /*14c40*/  @!P1 LEA R4, P0, R0.reuse, R16, 0x1 ;  /* 0x0000001000049211 */ /* 0x042fe800078008ff */
[----:B------:R-:W-:Y:S01]  /*14c50*/  @P2 STS.128 [R226+0xa800], RZ ;  /* 0x00a800ffe2002388 */ /* 0x000fe20000000c00 */
[----:B------:R-:W-:Y:S01]  /*14c60*/  @!P1 LEA.HI.X R5, R0, R17, R2, 0x1, P0 ;  /* 0x0000001100059211 */ /* 0x000fe200000f0c02 */
[----:B------:R-:W-:Y:S01]  /*14c70*/  IMAD.U32 R0, RZ, RZ, UR11 ;  /* 0x0000000bff007e24 */ /* 0x000fe2000f8e00ff */
[----:B------:R-:W-:Y:S02]  /*14c80*/  PLOP3.LUT P0, PT, PT, PT, UP0, 0x80, 0x0 ;  /* 0x000000000000781c */ /* 0x000fe40003f0f008 */
[----:B------:R-:W-:Y:S01]  /*14c90*/  @!PT LDS RZ, [RZ] ;  /* 0x00000000fffff984 */ /* 0x000fe20000000800 */
[----:B------:R-:W-:Y:S01]  /*14ca0*/  @!PT LDS RZ, [RZ] ;  /* 0x00000000fffff984 */ /* 0x000fe20000000800 */
[----:B------:R-:W-:Y:S01]  /*14cb0*/  @!PT LDS RZ, [RZ] ;  /* 0x00000000fffff984 */ /* 0x000fe20000000800 */
[----:B------:R-:W-:Y:S01]  /*14cc0*/  @!P2 LDGSTS.E.BYPASS.LTC128B.128 [R226+0xa800], desc[UR28][R6.64+0x40] ;  /* 0x0a80004006e2afae */ /* 0x000fe2000b901d5c */
[----:B------:R-:W-:Y:S04]  /*14cd0*/  IMAD R0, R0, 0x40, R101 ;  /* 0x0000004000007824 */ /* 0x000fe800078e0265 */
[----:B------:R-:W-:Y:S01]  /*14ce0*/  @P1 STS.128 [R226+0xb800], RZ ;  /* 0x00b800ffe2001388 */ /* 0x000fe20000000c00 */
[----:B------:R-:W-:Y:S04]  /*14cf0*/  VIADD R101, R0, 0x1 ;  /* 0x0000000100657836 */ /* 0x000fe80000000000 */
[----:B------:R-:W-:Y:S01]  /*14d00*/  @!PT LDS RZ, [RZ] ;  /* 0x00000000fffff984 */ /* 0x000fe20000000800 */
[----:B------:R-:W-:Y:S01]  /*14d10*/  @!PT LDS RZ, [RZ] ;  /* 0x00000000fffff984 */ /* 0x000fe20000000800 */
[----:B------:R-:W-:Y:S01]  /*14d20*/  @!PT LDS RZ, [RZ] ;  /* 0x00000000fffff984 */ /* 0x000fe20000000800 */
[----:B------:R1:W-:Y:S01]  /*14d30*/  @!P1 LDGSTS.E.BYPASS.LTC128B.128 [R226+0xb800], desc[UR28][R4.64+0x80] ;  /* 0x0b80008004e29fae */ /* 0x0003e2000b901d5c */
[C-C-:B------:R-:W-:Y:S02]  /*14d40*/  IMAD.IADD R2, R233.reuse, 0x1, -R0.reuse ;  /* 0x00000001e9027824 */ /* 0x140fe400078e0a00 */
[--C-:B------:R-:W-:Y:S02]  /*14d50*/  IMAD.IADD R104, R233, 0x1, -R101.reuse ;  /* 0x00000001e9687824 */ /* 0x100fe400078e0a65 */
[----:B------:R-:W-:Y:S01]  /*14d60*/  LDSM.16.M88.4 R64, [R224] ;  /* 0x00000000e040783b */ /* 0x000fe20000000200 */
[C-C-:B------:R-:W-:Y:S01]  /*14d70*/  IMAD.IADD R105, R232.reuse, 0x1, -R0.reuse ;  /* 0x00000001e8697824 */ /* 0x140fe200078e0a00 */
[----:B------:R-:W-:Y:S01]  /*14d80*/  IABS R103, R2 ;  /* 0x0000000200677213 */ /* 0x000fe20000000000 */
[----:B------:R-:W-:Y:S01]  /*14d90*/  IMAD.IADD R102, R232, 0x1, -R101 ;  /* 0x00000001e8667824 */ /* 0x000fe200078e0a65 */
[----:B------:R-:W-:Y:S01]  /*14da0*/  IABS R2, R104 ;  /* 0x0000006800027213 */ /* 0x000fe20000000000 */
[----:B------:R-:W1:Y:S01]  /*14db0*/  LDSM.16.M88.4 R16, [R221+0x6000] ;  /* 0x00600000dd10783b */ /* 0x000e620000000200 */
[----:B------:R-:W-:Y:S02]  /*14dc0*/  IABS R105, R105 ;  /* 0x0000006900697213 */ /* 0x000fe40000000000 */
[----:B------:R-:W-:Y:S02]  /*14dd0*/  IABS R102, R102 ;  /* 0x0000006600667213 */ /* 0x000fe40000000000 */
[----:B------:R-:W2:Y:S01]  /*14de0*/  LDSM.16.M88.4 R60, [R224+0x1000] ;  /* 0x00100000e03c783b */ /* 0x000ea20000000200 */
[----:B------:R-:W-:Y:S02]  /*14df0*/  I2FP.F32.S32 R2, R2 ;  /* 0x0000000200027245 */ /* 0x000fe40000201400 */
[----:B------:R-:W-:Y:S02]  /*14e00*/  I2FP.F32.S32 R105, R105 ;  /* 0x0000006900697245 */ /* 0x000fe40000201400 */
[----:B------:R-:W3:Y:S01]  /*14e10*/  LDSM.16.M88.4 R32, [R221+0x6400] ;  /* 0x00640000dd20783b */ /* 0x000ee20000000200 */
[----:B------:R-:W-:Y:S02]  /*14e20*/  I2FP.F32.S32 R102, R102 ;  /* 0x0000006600667245 */ /* 0x000fe40000201400 */
[----:B------:R-:W-:Y:S02]  /*14e30*/  I2FP.F32.S32 R103, R103 ;  /* 0x0000006700677245 */ /* 0x000fe40000201400 */
[----:B------:R-:W0:Y:S01]  /*14e40*/  LDGDEPBAR ;  /* 0x00000000000079af */ /* 0x000e220000000000 */
[C---:B------:R-:W-:Y:S02]  /*14e50*/  ISETP.GE.AND P6, PT, R101.reuse, R230, PT ;  /* 0x000000e66500720c */ /* 0x040fe40003fc6270 */
[C---:B------:R-:W-:Y:S02]  /*14e60*/  ISETP.GE.AND P5, PT, R101.reuse, R229, PT ;  /* 0x000000e56500720c */ /* 0x040fe40003fa6270 */
[----:B------:R-:W4:Y:S01]  /*14e70*/  LDSM.16.M88.4 R48, [R221+0x6800] ;  /* 0x00680000dd30783b */ /* 0x000f220000000200 */
[----:B------:R-:W-:Y:S04]  /*14e80*/  ISETP.GE.AND P3, PT, R101, R228, PT ;  /* 0x000000e46500720c */ /* 0x000fe80003f66270 */
        /* <DEDUP_REMOVED lines=18> */
[C---:B------:R-:W-:Y:S01]  /*14fb0*/  HMMA.16816.F32 R32, R64.reuse, R34, RZ ;  /* 0x000000224020723c */ /* 0x040fe200000018ff */
[----:B------:R-:W-:Y:S05]  /*14fc0*/  LDSM.16.M88.4 R216, [R225+0x3000] ;  /* 0x00300000e1d8783b */ /* 0x000fea0000000200 */
        /* <DEDUP_REMOVED lines=23> */
[----:B------:R-:W2:Y:S05]  /*15140*/  LDSM.16.M88.4 R192, [R225+0x2000] ;  /* 0x00200000e1c0783b */ /* 0x000eaa0000000200 */
[-C--:B------:R-:W-:Y:S06]  /*15150*/  HMMA.16816.F32 R52, R176, R196.reuse, R52 ;  /* 0x000000c4b034723c */ /* 0x080fec0000001834 */
        /* <DEDUP_REMOVED lines=10> */
[----:B------:R-:W-:Y:S05]  /*15200*/  LDSM.16.M88.4 R204, [R225+0x5000] ;  /* 0x00500000e1cc783b */ /* 0x000fea0000000200 */
[-C--:B----4-:R-:W-:Y:S06]  /*15210*/  HMMA.16816.F32 R20, R200, R108.reuse, R20 ;  /* 0x0000006cc814723c */ /* 0x090fec0000001814 */
        /* <DEDUP_REMOVED lines=30> */
[----:B------:R-:W4:Y:S05]  /*15400*/  LDSM.16.M88.4 R184, [R221+0x8800] ;  /* 0x00880000ddb8783b */ /* 0x000f2a0000000200 */
[-C--:B---3--:R-:W-:Y:S06]  /*15410*/  HMMA.16816.F32 R52, R192, R108.reuse, R52 ;  /* 0x0000006cc034723c */ /* 0x088fec0000001834 */
[C---:B------:R-:W-:Y:S06]  /*15420*/  HMMA.16816.F32 R56, R216.reuse, R108, R56 ;  /* 0x0000006cd838723c */ /* 0x040fec0000001838 */
[-C--:B------:R-:W-:Y:S06]  /*15430*/  HMMA.16816.F32 R60, R216, R110.reuse, R60 ;  /* 0x0000006ed83c723c */ /* 0x080fec000000183c */
[----:B------:R-:W-:Y:S01]  /*15440*/  HMMA.16816.F32 R64, R192, R110, R64 ;  /* 0x0000006ec040723c */ /* 0x000fe20000001840 */
[----:B------:R-:W-:Y:S05]  /*15450*/  LDSM.16.M88.4 R108, [R225+0x4000] ;  /* 0x00400000e16c783b */ /* 0x000fea0000000200 */
[-C--:B-1----:R-:W-:Y:S01]  /*15460*/  HMMA.16816.F32 R4, R180, R188.reuse, R4 ;  /* 0x000000bcb404723c */ /* 0x082fe20000001804 */
[----:B------:R-:W1:Y:S05]  /*15470*/  LDSM.16.M88.4 R192, [R223+0x8000] ;  /* 0x00800000dfc0783b */ /* 0x000e6a0000000200 */
[C---:B------:R-:W-:Y:S06]  /*15480*/  HMMA.16816.F32 R8, R196.reuse, R188, R8 ;  /* 0x000000bcc408723c */ /* 0x040fec0000001808 */
[-C--:B------:R-:W-:Y:S06]  /*15490*/  HMMA.16816.F32 R12, R196, R190.reuse, R12 ;  /* 0x000000bec40c723c */ /* 0x080fec000000180c */
[C---:B------:R-:W-:Y:S01]  /*154a0*/  HMMA.16816.F32 R16, R180.reuse, R190, R16 ;  /* 0x000000beb410723c */ /* 0x040fe20000001810 */
[----:B------:R-:W3:Y:S01]  /*154b0*/  LDSM.16.M88.4 R188, [R223+0x8c00] ;  /* 0x008c0000dfbc783b */ /* 0x000ee20000000200 */
[----:B------:R-:W-:Y:S04]  /*154c0*/  DEPBAR.LE SB0, 0x0 ;  /* 0x000080000000791a */ /* 0x000fe80000000000 */
[-C--:B--2---:R-:W-:Y:S01]  /*154d0*/  HMMA.16816.F32 R20, R180, R176.reuse, R20 ;  /* 0x000000b0b414723c */ /* 0x084fe20000001814 */
        /* <DEDUP_REMOVED lines=12> */
[-C--:B-1----:R-:W-:Y:S05]  /*155a0*/  HMMA.16816.F32 R4, R108, R192.reuse, R4 ;  /* 0x000000c06c04723c */ /* 0x082fea0000001804 */
[--C-:B------:R-:W-:Y:S01]  /*155b0*/  IMAD.IADD R182, R231, 0x1, -R0.reuse ;  /* 0x00000001e7b67824 */ /* 0x100fe200078e0a00 */
[C---:B------:R-:W-:Y:S05]  /*155c0*/  HMMA.16816.F32 R8, R204.reuse, R192, R8 ;  /* 0x000000c0cc08723c */ /* 0x040fea0000001808 */
[----:B------:R-:W-:Y:S01]  /*155d0*/  IMAD.IADD R183, R234, 0x1, -R0 ;  /* 0x00000001eab77824 */ /* 0x000fe200078e0a00 */
[-C--:B------:R-:W-:Y:S06]  /*155e0*/  HMMA.16816.F32 R12, R204, R194.reuse, R12 ;  /* 0x000000c2cc0c723c */ /* 0x080fec000000180c */
[C---:B------:R-:W-:Y:S06]  /*155f0*/  HMMA.16816.F32 R16, R108.reuse, R194, R16 ;  /* 0x000000c26c10723c */ /* 0x040fec0000001810 */
[-C--:B------:R-:W-:Y:S05]  /*15600*/  HMMA.16816.F32 R20, R108, R208.reuse, R20 ;  /* 0x000000d06c14723c */ /* 0x080fea0000001814 */
[----:B------:R-:W-:Y:S01]  /*15610*/  FFMA.FTZ R7, R2, -UR19, R7 ;  /* 0x8000001302077c23 */ /* 0x000fe20008010007 */
[C---:B------:R-:W-:Y:S05]  /*15620*/  HMMA.16816.F32 R24, R204.reuse, R208, R24 ;  /* 0x000000d0cc18723c */ /* 0x040fea0000001818 */
[----:B------:R-:W-:Y:S01]  /*15630*/  FFMA.FTZ R4, R105, -UR19, R4 ;  /* 0x8000001369047c23 */ /* 0x000fe20008010004 */
[-C--:B------:R-:W-:Y:S05]  /*15640*/  HMMA.16816.F32 R28, R204, R210.reuse, R28 ;  /* 0x000000d2cc1c723c */ /* 0x080fea000000181c */
[----:B------:R-:W-:Y:S01]  /*15650*/  FFMA.FTZ R5, R102, -UR19, R5 ;  /* 0x8000001366057c23 */ /* 0x000fe20008010005 */
[C---:B------:R-:W-:Y:S05]  /*15660*/  HMMA.16816.F32 R32, R108.reuse, R210, R32 ;  /* 0x000000d26c20723c */ /* 0x040fea0000001820 */
[----:B------:R-:W-:Y:S01]  /*15670*/  FFMA.FTZ R6, R103, -UR19, R6 ;  /* 0x8000001367067c23 */ /* 0x000fe20008010006 */
[-C--:B------:R-:W-:Y:S05]  /*15680*/  HMMA.16816.F32 R36, R108, R212.reuse, R36 ;  /* 0x000000d46c24723c */ /* 0x080fea0000001824 */
[----:B------:R-:W-:Y:S01]  /*15690*/  VIADD R2, R0, 0x8 ;  /* 0x0000000800027836 */ /* 0x000fe20000000000 */
[C---:B------:R-:W-:Y:S06]  /*156a0*/  HMMA.16816.F32 R40, R204.reuse, R212, R40 ;  /* 0x000000d4cc28723c */ /* 0x040fec0000001828 */
[-C--:B------:R-:W-:Y:S06]  /*156b0*/  HMMA.16816.F32 R44, R204, R214.reuse, R44 ;  /* 0x000000d6cc2c723c */ /* 0x080fec000000182c */
[C---:B------:R-:W-:Y:S06]  /*156c0*/  HMMA.16816.F32 R48, R108.reuse, R214, R48 ;  /* 0x000000d66c30723c */ /* 0x040fec0000001830 */
[-C--:B---3--:R-:W-:Y:S06]  /*156d0*/  HMMA.16816.F32 R52, R108, R188.reuse, R52 ;  /* 0x000000bc6c34723c */ /* 0x088fec0000001834 */
[C---:B------:R-:W-:Y:S06]  /*156e0*/  HMMA.16816.F32 R56, R204.reuse, R188, R56 ;  /* 0x000000bccc38723c */ /* 0x040fec0000001838 */
[-C--:B------:R-:W-:Y:S06]  /*156f0*/  HMMA.16816.F32 R60, R204, R190.reuse, R60 ;  /* 0x000000becc3c723c */ /* 0x080fec000000183c */
[----:B------:R-:W-:Y:S01]  /*15700*/  HMMA.16816.F32 R64, R108, R190, R64 ;  /* 0x000000be6c40723c */ /* 0x000fe20000001840 */
[----:B------:R-:W-:Y:S11]  /*15710*/  @!UPT UIADD3 URZ, URZ, URZ, URZ ;  /* 0x0000003f3f3ff290 */ /* 0x000ff6000fffe03f */
[----:B------:R-:W-:Y:S01]  /*15720*/  @!UPT UIADD3 URZ, URZ, URZ, URZ ;  /* 0x0000003f3f3ff290 */ /* 0x000fe2000fffe03f */
[----:B------:R-:W-:Y:S11]  /*15730*/  @P0 BRA `(.L_x_295) ;  /* 0xffffffec00440947 */ /* 0x000ff6000383ffff */
.L_x_294:
[----:B------:R-:W-:Y:S01]  /*15740*/  ISETP.GE.AND P0, PT, R101, R227, PT ;  /* 0x000000e36500720c */ /* 0x000fe20003f06270 */
[--C-:B---3--:R-:W-:Y:S01]  /*15750*/  IMAD.IADD R105, R231, 0x1, -R101.reuse ;  /* 0x00000001e7697824 */ /* 0x108fe200078e0a65 */
[----:B------:R-:W-:Y:S01]  /*15760*/  ISETP.GE.OR P6, PT, R101, R238, !P6 ;  /* 0x000000ee6500720c */ /* 0x000fe200077c6670 */
[----:B------:R-:W-:Y:S01]  /*15770*/  IMAD.IADD R102, R231, 0x1, -R2 ;  /* 0x00000001e7667824 */ /* 0x000fe200078e0a02 */
[C---:B------:R-:W-:Y:S01]  /*15780*/  ISETP.GE.OR P5, PT, R101.reuse, R237, !P5 ;  /* 0x000000ed6500720c */ /* 0x040fe20006fa6670 */
[----:B------:R-:W-:Y:S01]  /*15790*/  UISETP.GT.AND UP0, UPT, UR11, UR14, UPT ;  /* 0x0000000e0b00728c */ /* 0x000fe2000bf04270 */
[C---:B------:R-:W-:Y:S01]  /*157a0*/  ISETP.GE.OR P3, PT, R101.reuse, R236, !P3 ;  /* 0x000000ec6500720c */ /* 0x040fe20005f66670 */
[----:B------:R-:W-:Y:S01]  /*157b0*/  UMOV UR20, UR11 ;  /* 0x0000000b00147c82 */ /* 0x000fe20008000000 */
[----:B------:R-:W-:Y:S01]  /*157c0*/  ISETP.GE.OR P2, PT, R101, R235, !P0 ;  /* 0x000000eb6500720c */ /* 0x000fe20004746670 */
[----:B------:R-:W-:Y:S01]  /*157d0*/  IMAD.IADD R101, R234, 0x1, -R101 ;  /* 0x00000001ea657824 */ /* 0x000fe200078e0a65 */
[----:B------:R-:W-:Y:S02]  /*157e0*/  IABS R108, R105 ;  /* 0x00000069006c7213 */ /* 0x000fe40000000000 */
[----:B------:R-:W-:Y:S02]  /*157f0*/  IABS R104, R182 ;  /* 0x000000b600687213 */ /* 0x000fe40000000000 */
[----:B------:R-:W-:Y:S02]  /*15800*/  IABS R105, R101 ;  /* 0x0000006500697213 */ /* 0x000fe40000000000 */
[----:B------:R-:W-:Y:S01]  /*15810*/  IABS R101, R102 ;  /* 0x0000006600657213 */ /* 0x000fe20000000000 */
[----:B------:R-:W-:Y:S01]  /*15820*/  IMAD.MOV.U32 R102, RZ, RZ, R108 ;  /* 0x000000ffff667224 */ /* 0x000fe200078e006c */
[----:B------:R-:W-:Y:S02]  /*15830*/  I2FP.F32.S32 R108, R104 ;  /* 0x00000068006c7245 */ /* 0x000fe40000201400 */
[----:B------:R-:W-:Y:S02]  /*15840*/  IABS R103, R183 ;  /* 0x000000b700677213 */ /* 0x000fe40000000000 */
[----:B------:R-:W-:Y:S01]  /*15850*/  I2FP.F32.S32 R104, R102 ;  /* 0x0000006600687245 */ /* 0x000fe20000201400 */
[----:B------:R-:W-:Y:S01]  /*15860*/  FFMA.FTZ R8, R108, -UR19, R8 ;  /* 0x800000136c087c23 */ /* 0x000fe20008010008 */
[----:B------:R-:W-:Y:S02]  /*15870*/  I2FP.F32.S32 R108, R103 ;  /* 0x00000067006c7245 */ /* 0x000fe40000201400 */
[----:B------:R-:W-:Y:S01]  /*15880*/  I2FP.F32.S32 R103, R105 ;  /* 0x0000006900677245 */ /* 0x000fe20000201400 */
[----:B------:R-:W-:Y:S01]  /*15890*/  FFMA.FTZ R9, R104, -UR19, R9 ;  /* 0x8000001368097c23 */ /* 0x000fe20008010009 */
[----:B------:R-:W-:Y:S01]  /*158a0*/  I2FP.F32.S32 R102, R101 ;  /* 0x0000006500667245 */ /* 0x000fe20000201400 */
[C---:B------:R-:W-:Y:S01]  /*158b0*/  VIADD R101, R0.reuse, 0x9 ;  /* 0x0000000900657836 */ /* 0x040fe20000000000 */
[----:B------:R-:W-:Y:S01]  /*158c0*/  ISETP.GE.AND P0, PT, R0, R230, PT ;  /* 0x000000e60000720c */ /* 0x000fe20003f06270 */
[----:B------:R-:W-:Y:S01]  /*158d0*/  FFMA.FTZ R11, R103, -UR19, R11 ;  /* 0x80000013670b7c23 */ /* 0x000fe2000801000b */
[----:B------:R-:W-:Y:S01]  /*158e0*/  FSEL R177, R5, -INF , !P6 ;  /* 0xff80000005b17808 */ /* 0x000fe20007000000 */
[----:B------:R-:W-:Y:S01]  /*158f0*/  FFMA.FTZ R12, R102, -UR19, R12 ;  /* 0x80000013660c7c23 */ /* 0x000fe2000801000c */
[C---:B------:R-:W-:Y:S01]  /*15900*/  ISETP.GE.OR P0, PT, R0.reuse, R238, !P0 ;  /* 0x000000ee0000720c */ /* 0x040fe20004706670 */
[--C-:B------:R-:W-:Y:S01]  /*15910*/  IMAD.IADD R103, R231, 0x1, -R101.reuse ;  /* 0x00000001e7677824 */ /* 0x100fe200078e0a65 */
[----:B------:R-:W-:Y:S01]  /*15920*/  ISETP.GE.AND P1, PT, R0, R229, PT ;  /* 0x000000e50000720c */ /* 0x000fe20003f26270 */
[----:B------:R-:W-:Y:S01]  /*15930*/  IMAD.IADD R102, R234, 0x1, -R2 ;  /* 0x00000001ea667824 */ /* 0x000fe200078e0a02 */
[----:B------:R-:W-:Y:S01]  /*15940*/  ISETP.GE.AND P6, PT, R0, R227, PT ;  /* 0x000000e30000720c */ /* 0x000fe20003fc6270 */
[----:B------:R-:W-:Y:S01]  /*15950*/  IMAD.IADD R105, R234, 0x1, -R101 ;  /* 0x00000001ea697824 */ /* 0x000fe200078e0a65 */
[----:B------:R-:W-:Y:S01]  /*15960*/  IABS R104, R103 ;  /* 0x0000006700687213 */ /* 0x000fe20000000000 */
[----:B------:R-:W-:Y:S01]  /*15970*/  VIADD R5, R0, 0x11 ;  /* 0x0000001100057836 */ /* 0x000fe20000000000 */
[----:B------:R-:W-:Y:S01]  /*15980*/  IABS R103, R102 ;  /* 0x0000006600677213 */ /* 0x000fe20000000000 */
[----:B------:R-:W-:Y:S01]  /*15990*/  FFMA.FTZ R10, R108, -UR19, R10 ;  /* 0x800000136c0a7c23 */ /* 0x000fe2000801000a */
[----:B------:R-:W-:Y:S01]  /*159a0*/  IABS R102, R105 ;  /* 0x0000006900667213 */ /* 0x000fe20000000000 */
[----:B------:R-:W-:Y:S01]  /*159b0*/  IMAD.IADD R108, R232, 0x1, -R2 ;  /* 0x00000001e86c7824 */ /* 0x000fe200078e0a02 */
[C---:B------:R-:W-:Y:S02]  /*159c0*/  ISETP.GE.OR P1, PT, R0.reuse, R237, !P1 ;  /* 0x000000ed0000720c */ /* 0x040fe40004f26670 */
[----:B------:R-:W-:Y:S02]  /*159d0*/  I2FP.F32.S32 R102, R102 ;  /* 0x0000006600667245 */ /* 0x000fe40000201400 */
[----:B------:R-:W-:Y:S02]  /*159e0*/  ISETP.GE.OR P6, PT, R0, R235, !P6 ;  /* 0x000000eb0000720c */ /* 0x000fe400077c6670 */
[----:B------:R-:W-:Y:S01]  /*159f0*/  FSEL R111, R6, -INF , !P1 ;  /* 0xff800000066f7808 */ /* 0x000fe20004800000 */
[----:B------:R-:W-:Y:S01]  /*15a00*/  FFMA.FTZ R15, R102, -UR19, R15 ;  /* 0x80000013660f7c23 */ /* 0x000fe2000801000f */
[----:B------:R-:W-:Y:S01]  /*15a10*/  FSEL R102, R4, -INF , !P0 ;  /* 0xff80000004667808 */ /* 0x000fe20004000000 */
[C---:B------:R-:W-:Y:S01]  /*15a20*/  VIADD R4, R0.reuse, 0x10 ;  /* 0x0000001000047836 */ /* 0x040fe20000000000 */
[----:B------:R-:W-:Y:S02]  /*15a30*/  ISETP.GE.AND P0, PT, R0, R228, PT ;  /* 0x000000e40000720c */ /* 0x000fe40003f06270 */
[----:B------:R-:W-:Y:S01]  /*15a40*/  FSEL R179, R9, -INF , !P3 ;  /* 0xff80000009b37808 */ /* 0x000fe20005800000 */
[----:B------:R-:W-:Y:S01]  /*15a50*/  IMAD.IADD R6, R232, 0x1, -R4 ;  /* 0x00000001e8067824 */ /* 0x000fe200078e0a04 */
[----:B------:R-:W-:Y:S02]  /*15a60*/  ISETP.GE.OR P0, PT, R0, R236, !P0 ;  /* 0x000000ec0000720c */ /* 0x000fe40004706670 */
[----:B------:R-:W-:Y:S02]  /*15a70*/  FSEL R182, R10, -INF , !P6 ;  /* 0xff8000000ab67808 */ /* 0x000fe40007000000 */
[----:B------:R-:W-:Y:S02]  /*15a80*/  FSEL R181, R8, -INF , !P0 ;  /* 0xff80000008b57808 */ /* 0x000fe40004000000 */
[C---:B------:R-:W-:Y:S02]  /*15a90*/  ISETP.GE.AND P1, PT, R2.reuse, R228, PT ;  /* 0x000000e40200720c */ /* 0x040fe40003f26270 */
[C---:B------:R-:W-:Y:S02]  /*15aa0*/  ISETP.GE.AND P0, PT, R2.reuse, R227, PT ;  /* 0x000000e30200720c */ /* 0x040fe40003f06270 */
[C---:B------:R-:W-:Y:S02]  /*15ab0*/  ISETP.GE.AND P3, PT, R2.reuse, R230, PT ;  /* 0x000000e60200720c */ /* 0x040fe40003f66270 */
[----:B------:R-:W-:Y:S02]  /*15ac0*/  ISETP.GE.AND P6, PT, R2, R229, PT ;  /* 0x000000e50200720c */ /* 0x000fe40003fc6270 */
[----:B------:R-:W-:Y:S02]  /*15ad0*/  IABS R105, R108 ;  /* 0x0000006c00697213 */ /* 0x000fe40000000000 */
[----:B------:R-:W-:Y:S02]  /*15ae0*/  IADD3 R8, R232, -R101, RZ ;  /* 0x80000065e8087210 */ /* 0x000fe40007ffe0ff */
[----:B------:R-:W-:Y:S02]  /*15af0*/  I2FP.F32.S32 R108, R104 ;  /* 0x00000068006c7245 */ /* 0x000fe40000201400 */
[C---:B------:R-:W-:Y:S02]  /*15b00*/  ISETP.GE.OR P1, PT, R2.reuse, R236, !P1 ;  /* 0x000000ec0200720c */ /* 0x040fe40004f26670 */
[----:B------:R-:W-:Y:S01]  /*15b10*/  ISETP.GE.OR P0, PT, R2, R235, !P0 ;  /* 0x000000eb0200720c */ /* 0x000fe20004706670 */
[----:B------:R-:W-:Y:S01]  /*15b20*/  FFMA.FTZ R13, R108, -UR19, R13 ;  /* 0x800000136c0d7c23 */ /* 0x000fe2000801000d */
[C---:B------:R-:W-:Y:S02]  /*15b30*/  ISETP.GE.OR P3, PT, R2.reuse, R238, !P3 ;  /* 0x000000ee0200720c */ /* 0x040fe40005f66670 */
[----:B------:R-:W-:Y:S01]  /*15b40*/  ISETP.GE.OR P6, PT, R2, R237, !P6 ;  /* 0x000000ed0200720c */ /* 0x000fe200077c6670 */
[----:B------:R-:W-:Y:S01]  /*15b50*/  IMAD.IADD R2, R233, 0x1, -R2 ;  /* 0x00000001e9027824 */ /* 0x000fe200078e0a02 */
[----:B------:R-:W-:Y:S01]  /*15b60*/  FSEL R176, R7, -INF , !P5 ;  /* 0xff80000007b07808 */ /* 0x000fe20006800000 */
[----:B------:R-:W-:Y:S01]  /*15b70*/  IMAD.IADD R7, R232, 0x1, -R5 ;  /* 0x00000001e8077824 */ /* 0x000fe200078e0a05 */
[C---:B------:R-:W-:Y:S02]  /*15b80*/  ISETP.GE.AND P5, PT, R101.reuse, R228, PT ;  /* 0x000000e46500720c */ /* 0x040fe40003fa6270 */
[----:B------:R-:W-:Y:S02]  /*15b90*/  IABS R10, R8 ;  /* 0x00000008000a7213 */ /* 0x000fe40000000000 */
[----:B------:R-:W-:Y:S02]  /*15ba0*/  ISETP.GE.OR P5, PT, R101, R236, !P5 ;  /* 0x000000ec6500720c */ /* 0x000fe40006fa6670 */
[----:B------:R-:W-:Y:S02]  /*15bb0*/  IABS R8, R2 ;  /* 0x0000000200087213 */ /* 0x000fe40000000000 */
[----:B------:R-:W-:Y:S01]  /*15bc0*/  IABS R2, R7 ;  /* 0x0000000700027213 */ /* 0x000fe20000000000 */
[----:B------:R-:W-:Y:S01]  /*15bd0*/  IMAD.MOV.U32 R7, RZ, RZ, R10 ;  /* 0x000000ffff077224 */ /* 0x000fe200078e000a */
[----:B------:R-:W-:Y:S02]  /*15be0*/  FSEL R180, R11, -INF , !P2 ;  /* 0xff8000000bb47808 */ /* 0x000fe40005000000 */
[----:B------:R-:W-:Y:S01]  /*15bf0*/  FSEL R178, R12, -INF , !P1 ;  /* 0xff8000000cb27808 */ /* 0x000fe20004800000 */
[----:B------:R-:W-:Y:S01]  /*15c00*/  VIADD R12, R0, 0x39 ;  /* 0x00000039000c7836 */ /* 0x000fe20000000000 */
[----:B------:R-:W-:Y:S02]  /*15c10*/  FSEL R13, R13, -INF , !P5 ;  /* 0xff8000000d0d7808 */ /* 0x000fe40006800000 */
[C---:B------:R-:W-:Y:S02]  /*15c20*/  ISETP.GE.AND P2, PT, R101.reuse, R227, PT ;  /* 0x000000e36500720c */ /* 0x040fe40003f46270 */
[C---:B------:R-:W-:Y:S02]  /*15c30*/  ISETP.GE.AND P1, PT, R101.reuse, R230, PT ;  /* 0x000000e66500720c */ /* 0x040fe40003f26270 */
[C---:B------:R-:W-:Y:S02]  /*15c40*/  ISETP.GE.AND P5, PT, R101.reuse, R229, PT ;  /* 0x000000e56500720c */ /* 0x040fe40003fa6270 */
[----:B------:R-:W-:Y:S02]  /*15c50*/  I2FP.F32.S32 R104, R103 ;  /* 0x0000006700687245 */ /* 0x000fe40000201400 */
[----:B------:R-:W-:Y:S02]  /*15c60*/  I2FP.F32.S32 R103, R105 ;  /* 0x0000006900677245 */ /* 0x000fe40000201400 */
[----:B------:R-:W-:Y:S01]  /*15c70*/  I2FP.F32.S32 R7, R7 ;  /* 0x0000000700077245 */ /* 0x000fe20000201400 */
[----:B------:R-:W-:Y:S01]  /*15c80*/  FFMA.FTZ R14, R104, -UR19, R14 ;  /* 0x80000013680e7c23 */ /* 0x000fe2000801000e */
[----:B------:R-:W-:Y:S01]  /*15c90*/  ISETP.GE.OR P2, PT, R101, R235, !P2 ;  /* 0x000000eb6500720c */ /* 0x000fe20005746670 */
[----:B------:R-:W-:Y:S01]  /*15ca0*/  FFMA.FTZ R16, R103, -UR19, R16 ;  /* 0x8000001367107c23 */ /* 0x000fe20008010010 */
[----:B------:R-:W-:Y:S01]  /*15cb0*/  ISETP.GE.OR P1, PT, R101, R238, !P1 ;  /* 0x000000ee6500720c */ /* 0x000fe20004f26670 */
[----:B------:R-:W-:Y:S01]  /*15cc0*/  FFMA.FTZ R17, R7, -UR19, R17 ;  /* 0x8000001307117c23 */ /* 0x000fe20008010011 */
[----:B------:R-:W-:Y:S01]  /*15cd0*/  ISETP.GE.OR P5, PT, R101, R237, !P5 ;  /* 0x000000ed6500720c */ /* 0x000fe20006fa6670 */
[----:B------:R-:W-:Y:S01]  /*15ce0*/  IMAD.IADD R101, R233, 0x1, -R101 ;  /* 0x00000001e9657824 */ /* 0x000fe200078e0a65 */
[----:B------:R-:W-:Y:S01]  /*15cf0*/  IABS R6, R6 ;  /* 0x0000000600067213 */ /* 0x000fe20000000000 */
[----:B------:R-:W-:Y:S01]  /*15d00*/  IMAD.IADD R7, R231, 0x1, -R4 ;  /* 0x00000001e7077824 */ /* 0x000fe200078e0a04 */
[----:B------:R-:W-:Y:S02]  /*15d10*/  I2FP.F32.S32 R2, R2 ;  /* 0x0000000200027245 */ /* 0x000fe40000201400 */
[----:B------:R-:W-:Y:S02]  /*15d20*/  I2FP.F32.S32 R6, R6 ;  /* 0x0000000600067245 */ /* 0x000fe40000201400 */
[----:B------:R-:W-:Y:S01]  /*15d30*/  IABS R9, R101 ;  /* 0x0000006500097213 */ /* 0x000fe20000000000 */
[----:B------:R-:W-:Y:S01]  /*15d40*/  FFMA.FTZ R21, R2, -UR19, R21 ;  /* 0x8000001302157c23 */ /* 0x000fe20008010015 */
[----:B------:R-:W-:Y:S01]  /*15d50*/  I2FP.F32.S32 R8, R8 ;  /* 0x0000000800087245 */ /* 0x000fe20000201400 */
[----:B------:R-:W-:Y:S01]  /*15d60*/  FFMA.FTZ R20, R6, -UR19, R20 ;  /* 0x8000001306147c23 */ /* 0x000fe20008010014 */
[----:B------:R-:W-:Y:S01]  /*15d70*/  FSEL R14, R14, -INF , !P0 ;  /* 0xff8000000e0e7808 */ /* 0x000fe20004000000 */
[----:B------:R-:W-:Y:S01]  /*15d80*/  IMAD.IADD R6, R233, 0x1, -R4 ;  /* 0x00000001e9067824 */ /* 0x000fe200078e0a04 */
[----:B------:R-:W-:Y:S01]  /*15d90*/  FSEL R15, R15, -INF , !P2 ;  /* 0xff8000000f0f7808 */ /* 0x000fe20005000000 */
[----:B------:R-:W-:Y:S01]  /*15da0*/  FFMA.FTZ R18, R8, -UR19, R18 ;  /* 0x8000001308127c23 */ /* 0x000fe20008010012 */
[----:B------:R-:W-:Y:S01]  /*15db0*/  FSEL R16, R16, -INF , !P3 ;  /* 0xff80000010107808 */ /* 0x000fe20005800000 */
[----:B------:R-:W-:Y:S01]  /*15dc0*/  IMAD.IADD R2, R233, 0x1, -R5 ;  /* 0x00000001e9027824 */ /* 0x000fe200078e0a05 */
[----:B------:R-:W-:Y:S01]  /*15dd0*/  FSEL R17, R17, -INF , !P1 ;  /* 0xff80000011117808 */ /* 0x000fe20004800000 */
[----:B------:R-:W-:Y:S01]  /*15de0*/  IMAD.IADD R8, R234, 0x1, -R4 ;  /* 0x00000001ea087824 */ /* 0x000fe200078e0a04 */
[C---:B------:R-:W-:Y:S02]  /*15df0*/  ISETP.GE.AND P0, PT, R4.reuse, R230, PT ;  /* 0x000000e60400720c */ /* 0x040fe40003f06270 */
[C---:B------:R-:W-:Y:S02]  /*15e00*/  ISETP.GE.AND P2, PT, R4.reuse, R229, PT ;  /* 0x000000e50400720c */ /* 0x040fe40003f46270 */
[C---:B------:R-:W-:Y:S02]  /*15e10*/  ISETP.GE.AND P3, PT, R4.reuse, R228, PT ;  /* 0x000000e40400720c */ /* 0x040fe40003f66270 */
[C---:B------:R-:W-:Y:S02]  /*15e20*/  ISETP.GE.AND P1, PT, R4.reuse, R227, PT ;  /* 0x000000e30400720c */ /* 0x040fe40003f26270 */
[----:B------:R-:W-:Y:S02]  /*15e30*/  I2FP.F32.S32 R9, R9 ;  /* 0x0000000900097245 */ /* 0x000fe40000201400 */
[C---:B------:R-:W-:Y:S02]  /*15e40*/  ISETP.GE.OR P0, PT, R4.reuse, R238, !P0 ;  /* 0x000000ee0400720c */ /* 0x040fe40004706670 */
[C---:B------:R-:W-:Y:S01]  /*15e50*/  ISETP.GE.OR P2, PT, R4.reuse, R237, !P2 ;  /* 0x000000ed0400720c */ /* 0x040fe20005746670 */
[----:B------:R-:W-:Y:S01]  /*15e60*/  FFMA.FTZ R19, R9, -UR19, R19 ;  /* 0x8000001309137c23 */ /* 0x000fe20008010013 */
[C---:B------:R-:W-:Y:S02]  /*15e70*/  ISETP.GE.OR P3, PT, R4.reuse, R236, !P3 ;  /* 0x000000ec0400720c */ /* 0x040fe40005f66670 */
[----:B------:R-:W-:Y:S01]  /*15e80*/  ISETP.GE.OR P1, PT, R4, R235, !P1 ;  /* 0x000000eb0400720c */ /* 0x000fe20004f26670 */
[----:B------:R-:W-:Y:S01]  /*15e90*/  IMAD.IADD R4, R231, 0x1, -R5 ;  /* 0x00000001e7047824 */ /* 0x000fe200078e0a05 */
[----:B------:R-:W-:Y:S02]  /*15ea0*/  IABS R9, R6 ;  /* 0x0000000600097213 */ /* 0x000fe40000000000 */
[----:B------:R-:W-:Y:S02]  /*15eb0*/  IABS R2, R2 ;  /* 0x0000000200027213 */ /* 0x000fe40000000000 */
[----:B------:R-:W-:Y:S02]  /*15ec0*/  FSEL R18, R18, -INF , !P6 ;  /* 0xff80000012127808 */ /* 0x000fe40007000000 */
[C---:B------:R-:W-:Y:S02]  /*15ed0*/  ISETP.GE.AND P6, PT, R5.reuse, R230, PT ;  /* 0x000000e60500720c */ /* 0x040fe40003fc6270 */
[----:B------:R-:W-:Y:S02]  /*15ee0*/  IABS R6, R4 ;  /* 0x0000000400067213 */ /* 0x000fe40000000000 */
[----:B------:R-:W-:Y:S01]  /*15ef0*/  IABS R10, R7 ;  /* 0x00000007000a7213 */ /* 0x000fe20000000000 */
[----:B------:R-:W-:Y:S01]  /*15f00*/  IMAD.MOV.U32 R7, RZ, RZ, R9 ;  /* 0x000000ffff077224 */ /* 0x000fe200078e0009 */
[----:B------:R-:W-:Y:S02]  /*15f10*/  I2FP.F32.S32 R4, R2 ;  /* 0x0000000200047245 */ /* 0x000fe40000201400 */
[----:B------:R-:W-:Y:S01]  /*15f20*/  IABS R9, R8 ;  /* 0x0000000800097213 */ /* 0x000fe20000000000 */
[----:B------:R-:W-:Y:S01]  /*15f30*/  IMAD.MOV.U32 R8, RZ, RZ, R10 ;  /* 0x000000ffff087224 */ /* 0x000fe200078e000a */
[----:B------:R-:W-:Y:S01]  /*15f40*/  ISETP.GE.OR P6, PT, R5, R238, !P6 ;  /* 0x000000ee0500720c */ /* 0x000fe200077c6670 */
[----:B------:R-:W-:Y:S01]  /*15f50*/  FFMA.FTZ R23, R4, -UR19, R23 ;  /* 0x8000001304177c23 */ /* 0x000fe20008010017 */
[----:B------:R-:W-:Y:S02]  /*15f60*/  MOV R2, R6 ;  /* 0x0000000600027202 */ /* 0x000fe40000000f00 */
[----:B------:R-:W-:Y:S02]  /*15f70*/  I2FP.F32.S32 R4, R9 ;  /* 0x0000000900047245 */ /* 0x000fe40000201400 */
[----:B------:R-:W-:Y:S02]  /*15f80*/  FSEL R19, R19, -INF , !P5 ;  /* 0xff80000013137808 */ /* 0x000fe40006800000 */
[----:B------:R-:W-:Y:S01]  /*15f90*/  FSEL R185, R20, -INF , !P0 ;  /* 0xff80000014b97808 */ /* 0x000fe20004000000 */
[----:B------:R-:W-:Y:S01]  /*15fa0*/  FFMA.FTZ R26, R4, -UR19, R26 ;  /* 0x80000013041a7c23 */ /* 0x000fe2000801001a */
[----:B------:R-:W-:Y:S01]  /*15fb0*/  FSEL R187, R21, -INF , !P6 ;  /* 0xff80000015bb7808 */ /* 0x000fe20007000000 */
[----:B------:R-:W-:Y:S01]  /*15fc0*/  VIADD R4, R0, 0x18 ;  /* 0x0000001800047836 */ /* 0x000fe20000000000 */
[C---:B------:R-:W-:Y:S02]  /*15fd0*/  ISETP.GE.AND P5, PT, R5.reuse, R229, PT ;  /* 0x000000e50500720c */ /* 0x040fe40003fa6270 */
[C---:B------:R-:W-:Y:S01]  /*15fe0*/  ISETP.GE.AND P0, PT, R5.reuse, R228, PT ;  /* 0x000000e40500720c */ /* 0x040fe20003f06270 */
[----:B------:R-:W-:Y:S01]  /*15ff0*/  IMAD.IADD R9, R234, 0x1, -R4 ;  /* 0x00000001ea097824 */ /* 0x000fe200078e0a04 */
[C---:B------:R-:W-:Y:S02]  /*16000*/  ISETP.GE.AND P6, PT, R5.reuse, R227, PT ;  /* 0x000000e30500720c */ /* 0x040fe40003fc6270 */
[----:B------:R-:W-:Y:S02]  /*16010*/  I2FP.F32.S32 R2, R2 ;  /* 0x0000000200027245 */ /* 0x000fe40000201400 */
[C---:B------:R-:W-:Y:S02]  /*16020*/  ISETP.GE.OR P5, PT, R5.reuse, R237, !P5 ;  /* 0x000000ed0500720c */ /* 0x040fe40006fa6670 */
[C---:B------:R-:W-:Y:S01]  /*16030*/  ISETP.GE.OR P0, PT, R5.reuse, R236, !P0 ;  /* 0x000000ec0500720c */ /* 0x040fe20004706670 */
[----:B------:R-:W-:Y:S01]  /*16040*/  FFMA.FTZ R25, R2, -UR19, R25 ;  /* 0x8000001302197c23 */ /* 0x000fe20008010019 */
[----:B------:R-:W-:Y:S01]  /*16050*/  ISETP.GE.OR P6, PT, R5, R235, !P6 ;  /* 0x000000eb0500720c */ /* 0x000fe200077c6670 */
[----:B------:R-:W-:Y:S01]  /*16060*/  VIADD R2, R0, 0x19 ;  /* 0x0000001900027836 */ /* 0x000fe20000000000 */
[----:B------:R-:W-:Y:S01]  /*16070*/  I2FP.F32.S32 R7, R7 ;  /* 0x0000000700077245 */ /* 0x000fe20000201400 */
[C---:B------:R-:W-:Y:S01]  /*16080*/  IMAD.IADD R5, R234.reuse, 0x1, -R5 ;  /* 0x00000001ea057824 */ /* 0x040fe200078e0a05 */
[----:B------:R-:W-:Y:S01]  /*16090*/  I2FP.F32.S32 R6, R8 ;  /* 0x0000000800067245 */ /* 0x000fe20000201400 */
[----:B------:R-:W-:Y:S01]  /*160a0*/  IMAD.IADD R10, R234, 0x1, -R2 ;  /* 0x00000001ea0a7824 */ /* 0x000fe200078e0a02 */
[----:B------:R-:W-:Y:S01]  /*160b0*/  FSEL R186, R23, -INF , !P5 ;  /* 0xff80000017ba7808 */ /* 0x000fe20006800000 */
[----:B------:R-:W-:Y:S01]  /*160c0*/  FFMA.FTZ R22, R7, -UR19, R22 ;  /* 0x8000001307167c23 */ /* 0x000fe20008010016 */
[----:B------:R-:W-:Y:S01]  /*160d0*/  IABS R11, R5 ;  /* 0x00000005000b7213 */ /* 0x000fe20000000000 */
[----:B------:R-:W-:Y:S01]  /*160e0*/  FFMA.FTZ R24, R6, -UR19, R24 ;  /* 0x8000001306187c23 */ /* 0x000fe20008010018 */
[----:B------:R-:W-:Y:S01]  /*160f0*/  IABS R5, R9 ;  /* 0x0000000900057213 */ /* 0x000fe20000000000 */
[C---:B------:R-:W-:Y:S01]  /*16100*/  IMAD.IADD R6, R231.reuse, 0x1, -R4 ;  /* 0x00000001e7067824 */ /* 0x040fe200078e0a04 */
[----:B------:R-:W-:Y:S01]  /*16110*/  FSEL R203, R22, -INF , !P2 ;  /* 0xff80000016cb7808 */ /* 0x000fe20005000000 */
[----:B------:R-:W-:Y:S01]  /*16120*/  IMAD.IADD R7, R231, 0x1, -R2 ;  /* 0x00000001e7077824 */ /* 0x000fe200078e0a02 */
[----:B------:R-:W-:Y:S01]  /*16130*/  ISETP.GE.AND P2, PT, R4, R228, PT ;  /* 0x000000e40400720c */ /* 0x000fe20003f46270 */
[----:B------:R-:W-:Y:S01]  /*16140*/  IMAD.MOV.U32 R9, RZ, RZ, R11 ;  /* 0x000000ffff097224 */ /* 0x000fe200078e000b */
[----:B------:R-:W-:Y:S01]  /*16150*/  IABS R8, R6 ;  /* 0x0000000600087213 */ /* 0x000fe20000000000 */
[----:B------:R-:W-:Y:S01]  /*16160*/  LDSM.16.MT88.4 R20, [R220+0x9000] ;  /* 0x00900000dc14783b */ /* 0x000fe20000004200 */
[----:B------:R-:W-:Y:S02]  /*16170*/  IABS R7, R7 ;  /* 0x0000000700077213 */ /* 0x000fe40000000000 */
[----:B------:R-:W-:Y:S02]  /*16180*/  I2FP.F32.S32 R9, R9 ;  /* 0x0000000900097245 */ /* 0x000fe40000201400 */
[----:B------:R-:W-:Y:S02]  /*16190*/  I2FP.F32.S32 R8, R8 ;  /* 0x0000000800087245 */ /* 0x000fe40000201400 */
[----:B------:R-:W-:Y:S01]  /*161a0*/  I2FP.F32.S32 R7, R7 ;  /* 0x0000000700077245 */ /* 0x000fe20000201400 */
[----:B------:R-:W-:Y:S01]  /*161b0*/  FFMA.FTZ R27, R9, -UR19, R27 ;  /* 0x80000013091b7c23 */ /* 0x000fe2000801001b */
[----:B------:R-:W-:Y:S01]  /*161c0*/  ISETP.GE.AND P5, PT, R2, R228, PT ;  /* 0x000000e40200720c */ /* 0x000fe20003fa6270 */
[----:B------:R-:W-:Y:S01]  /*161d0*/  FFMA.FTZ R28, R8, -UR19, R28 ;  /* 0x80000013081c7c23 */ /* 0x000fe2000801001c */
[----:B------:R-:W-:Y:S01]  /*161e0*/  IABS R6, R10 ;  /* 0x0000000a00067213 */ /* 0x000fe20000000000 */
[----:B------:R-:W-:Y:S01]  /*161f0*/  FFMA.FTZ R29, R7, -UR19, R29 ;  /* 0x80000013071d7c23 */ /* 0x000fe2000801001d */
[-C--:B------:R-:W-:Y:S01]  /*16200*/  ISETP.GE.OR P2, PT, R4, R236.reuse, !P2 ;  /* 0x000000ec0400720c */ /* 0x080fe20005746670 */
[----:B------:R-:W-:Y:S01]  /*16210*/  IMAD.IADD R8, R232, 0x1, -R4 ;  /* 0x00000001e8087824 */ /* 0x000fe200078e0a04 */
[----:B------:R-:W-:Y:S02]  /*16220*/  ISETP.GE.OR P5, PT, R2, R236, !P5 ;  /* 0x000000ec0200720c */ /* 0x000fe40006fa6670 */
[----:B------:R-:W-:Y:S02]  /*16230*/  I2FP.F32.S32 R6, R6 ;  /* 0x0000000600067245 */ /* 0x000fe40000201400 */
[----:B------:R-:W-:Y:S02]  /*16240*/  I2FP.F32.S32 R5, R5 ;  /* 0x0000000500057245 */ /* 0x000fe40000201400 */
[----:B------:R-:W-:Y:S01]  /*16250*/  FSEL R209, R27, -INF , !P6 ;  /* 0xff8000001bd17808 */ /* 0x000fe20007000000 */
[----:B------:R-:W-:Y:S01]  /*16260*/  FFMA.FTZ R31, R6, -UR19, R31 ;  /* 0x80000013061f7c23 */ /* 0x000fe2000801001f */
[----:B------:R-:W-:Y:S01]  /*16270*/  FSEL R191, R28, -INF , !P2 ;  /* 0xff8000001cbf7808 */ /* 0x000fe20005000000 */
[----:B------:R-:W-:Y:S01]  /*16280*/  VIADD R6, R0, 0x20 ;  /* 0x0000002000067836 */ /* 0x000fe20000000000 */
[----:B------:R-:W-:Y:S01]  /*16290*/  FSEL R193, R29, -INF , !P5 ;  /* 0xff8000001dc17808 */ /* 0x000fe20006800000 */
[----:B------:R-:W-:Y:S01]  /*162a0*/  FFMA.FTZ R30, R5, -UR19, R30 ;  /* 0x80000013051e7c23 */ /* 0x000fe2000801001e */
[----:B------:R-:W-:Y:S01]  /*162b0*/  FSEL R205, R24, -INF , !P3 ;  /* 0xff80000018cd7808 */ /* 0x000fe20005800000 */
[----:B------:R-:W-:Y:S01]  /*162c0*/  IMAD.IADD R5, R233, 0x1, -R4 ;  /* 0x00000001e9057824 */ /* 0x000fe200078e0a04 */
[----:B------:R-:W-:Y:S02]  /*162d0*/  FSEL R189, R25, -INF , !P0 ;  /* 0xff80000019bd7808 */ /* 0x000fe40004000000 */
[----:B------:R-:W-:Y:S02]  /*162e0*/  FSEL R208, R26, -INF , !P1 ;  /* 0xff8000001ad07808 */ /* 0x000fe40004800000 */
[C---:B------:R-:W-:Y:S02]  /*162f0*/  ISETP.GE.AND P6, PT, R2.reuse, R227, PT ;  /* 0x000000e30200720c */ /* 0x040fe40003fc6270 */
[C---:B------:R-:W-:Y:S02]  /*16300*/  ISETP.GE.AND P2, PT, R2.reuse, R230, PT ;  /* 0x000000e60200720c */ /* 0x040fe40003f46270 */
[----:B------:R-:W-:Y:S02]  /*16310*/  ISETP.GE.AND P5, PT, R2, R229, PT ;  /* 0x000000e50200720c */ /* 0x000fe40003fa6270 */
[----:B------:R-:W-:Y:S02]  /*16320*/  IADD3 R7, R232, -R2, RZ ;  /* 0x80000002e8077210 */ /* 0x000fe40007ffe0ff */
[C---:B------:R-:W-:Y:S02]  /*16330*/  ISETP.GE.AND P3, PT, R4.reuse, R227, PT ;  /* 0x000000e30400720c */ /* 0x040fe40003f66270 */
[C---:B------:R-:W-:Y:S02]  /*16340*/  ISETP.GE.AND P0, PT, R4.reuse, R230, PT ;  /* 0x000000e60400720c */ /* 0x040fe40003f06270 */
[----:B------:R-:W-:Y:S02]  /*16350*/  ISETP.GE.AND P1, PT, R4, R229, PT ;  /* 0x000000e50400720c */ /* 0x000fe40003f26270 */
[----:B------:R-:W-:Y:S02]  /*16360*/  IABS R8, R8 ;  /* 0x0000000800087213 */ /* 0x000fe40000000000 */
[C---:B------:R-:W-:Y:S02]  /*16370*/  ISETP.GE.OR P6, PT, R2.reuse, R235, !P6 ;  /* 0x000000eb0200720c */ /* 0x040fe400077c6670 */
[CC--:B------:R-:W-:Y:S02]  /*16380*/  ISETP.GE.OR P2, PT, R2.reuse, R238.reuse, !P2 ;  /* 0x000000ee0200720c */ /* 0x0c0fe40005746670 */
[----:B------:R-:W-:Y:S01]  /*16390*/  ISETP.GE.OR P5, PT, R2, R237, !P5 ;  /* 0x000000ed0200720c */ /* 0x000fe20006fa6670 */
[----:B------:R-:W-:Y:S01]  /*163a0*/  IMAD.IADD R2, R233, 0x1, -R2 ;  /* 0x00000001e9027824 */ /* 0x000fe200078e0a02 */
[----:B------:R-:W-:Y:S01]  /*163b0*/  IABS R9, R7 ;  /* 0x0000000700097213 */ /* 0x000fe20000000000 */
[----:B------:R-:W-:Y:S01]  /*163c0*/  IMAD.MOV.U32 R7, RZ, RZ, R8 ;  /* 0x000000ffff077224 */ /* 0x000fe200078e0008 */
[C---:B------:R-:W-:Y:S02]  /*163d0*/  ISETP.GE.OR P3, PT, R4.reuse, R235, !P3 ;  /* 0x000000eb0400720c */ /* 0x040fe40005f66670 */
[C---:B------:R-:W-:Y:S02]  /*163e0*/  ISETP.GE.OR P0, PT, R4.reuse, R238, !P0 ;  /* 0x000000ee0400720c */ /* 0x040fe40004706670 */
[----:B------:R-:W-:Y:S01]  /*163f0*/  ISETP.GE.OR P1, PT, R4, R237, !P1 ;  /* 0x000000ed0400720c */ /* 0x000fe20004f26670 */
[--C-:B------:R-:W-:Y:S01]  /*16400*/  IMAD.IADD R4, R232, 0x1, -R6.reuse ;  /* 0x00000001e8047824 */ /* 0x100fe200078e0a06 */
[----:B------:R-:W-:Y:S01]  /*16410*/  IABS R10, R5 ;  /* 0x00000005000a7213 */ /* 0x000fe20000000000 */
[----:B------:R-:W-:Y:S01]  /*16420*/  IMAD.MOV.U32 R5, RZ, RZ, R9 ;  /* 0x000000ffff057224 */ /* 0x000fe200078e0009 */
[----:B------:R-:W-:Y:S01]  /*16430*/  IABS R8, R2 ;  /* 0x0000000200087213 */ /* 0x000fe20000000000 */
[----:B------:R-:W-:Y:S01]  /*16440*/  IMAD.IADD R9, R231, 0x1, -R6 ;  /* 0x00000001e7097824 */ /* 0x000fe200078e0a06 */
[----:B------:R-:W-:Y:S02]  /*16450*/  IABS R2, R4 ;  /* 0x0000000400027213 */ /* 0x000fe40000000000 */
        /* <DEDUP_REMOVED lines=12> */
[--C-:B------:R-:W-:Y:S02]  /*16520*/  IMAD.IADD R4, R232, 0x1, -R5.reuse ;  /* 0x00000001e8047824 */ /* 0x100fe400078e0a05 */
[----:B------:R-:W-:Y:S01]  /*16530*/  FFMA.FTZ R36, R2, -UR19, R36 ;  /* 0x8000001302247c23 */ /* 0x000fe20008010024 */
[----:B------:R-:W-:Y:S01]  /*16540*/  IMAD.IADD R2, R233, 0x1, -R6 ;  /* 0x00000001e9027824 */ /* 0x000fe200078e0a06 */
[----:B------:R-:W-:Y:S01]  /*16550*/  ISETP.GE.AND P3, PT, R6, R230, PT ;  /* 0x000000e60600720c */ /* 0x000fe20003f66270 */
[----:B------:R-:W-:Y:S01]  /*16560*/  IMAD.IADD R11, R231, 0x1, -R5 ;  /* 0x00000001e70b7824 */ /* 0x000fe200078e0a05 */
[----:B------:R-:W-:Y:S01]  /*16570*/  IABS R10, R4 ;  /* 0x00000004000a7213 */ /* 0x000fe20000000000 */
[----:B------:R-:W-:Y:S01]  /*16580*/  FFMA.FTZ R35, R7, -UR19, R35 ;  /* 0x8000001307237c23 */ /* 0x000fe20008010023 */
[----:B------:R-:W-:Y:S01]  /*16590*/  IABS R8, R2 ;  /* 0x0000000200087213 */ /* 0x000fe20000000000 */
[----:B------:R-:W-:Y:S01]  /*165a0*/  IMAD.IADD R7, R233, 0x1, -R5 ;  /* 0x00000001e9077824 */ /* 0x000fe200078e0a05 */
[----:B------:R-:W-:Y:S02]  /*165b0*/  I2FP.F32.S32 R10, R10 ;  /* 0x0000000a000a7245 */ /* 0x000fe40000201400 */
[C---:B------:R-:W-:Y:S02]  /*165c0*/  ISETP.GE.AND P6, PT, R5.reuse, R230, PT ;  /* 0x000000e60500720c */ /* 0x040fe40003fc6270 */
[----:B------:R-:W-:Y:S01]  /*165d0*/  IABS R2, R9 ;  /* 0x0000000900027213 */ /* 0x000fe20000000000 */
[----:B------:R-:W-:Y:S01]  /*165e0*/  FFMA.FTZ R37, R10, -UR19, R37 ;  /* 0x800000130a257c23 */ /* 0x000fe20008010025 */
[----:B------:R-:W-:Y:S02]  /*165f0*/  IABS R4, R11 ;  /* 0x0000000b00047213 */ /* 0x000fe40000000000 */
[-C--:B------:R-:W-:Y:S02]  /*16600*/  ISETP.GE.OR P3, PT, R6, R238.reuse, !P3 ;  /* 0x000000ee0600720c */ /* 0x080fe40005f66670 */
[----:B------:R-:W-:Y:S02]  /*16610*/  ISETP.GE.OR P6, PT, R5, R238, !P6 ;  /* 0x000000ee0500720c */ /* 0x000fe400077c6670 */
[----:B------:R-:W-:Y:S02]  /*16620*/  FSEL R198, R32, -INF , !P0 ;  /* 0xff80000020c67808 */ /* 0x000fe40004000000 */
[----:B------:R-:W-:Y:S02]  /*16630*/  FSEL R200, R33, -INF , !P2 ;  /* 0xff80000021c87808 */ /* 0x000fe40005000000 */
[----:B------:R-:W-:Y:S02]  /*16640*/  FSEL R202, R34, -INF , !P1 ;  /* 0xff80000022ca7808 */ /* 0x000fe40004800000 */
[----:B------:R-:W-:Y:S02]  /*16650*/  I2FP.F32.S32 R2, R2 ;  /* 0x0000000200027245 */ /* 0x000fe40000201400 */
[C---:B------:R-:W-:Y:S02]  /*16660*/  ISETP.GE.AND P0, PT, R6.reuse, R229, PT ;  /* 0x000000e50600720c */ /* 0x040fe40003f06270 */
[----:B------:R-:W-:Y:S01]  /*16670*/  ISETP.GE.AND P2, PT, R6, R228, PT ;  /* 0x000000e40600720c */ /* 0x000fe20003f46270 */
[----:B------:R-:W-:Y:S01]  /*16680*/  FFMA.FTZ R40, R2, -UR19, R40 ;  /* 0x8000001302287c23 */ /* 0x000fe20008010028 */
[----:B------:R-:W-:Y:S01]  /*16690*/  ISETP.GE.AND P1, PT, R6, R227, PT ;  /* 0x000000e30600720c */ /* 0x000fe20003f26270 */
[----:B------:R-:W-:Y:S01]  /*166a0*/  VIADD R2, R0, 0x29 ;  /* 0x0000002900027836 */ /* 0x000fe20000000000 */
[----:B------:R-:W-:Y:S02]  /*166b0*/  I2FP.F32.S32 R4, R4 ;  /* 0x0000000400047245 */ /* 0x000fe40000201400 */
[----:B------:R-:W-:Y:S02]  /*166c0*/  FSEL R196, R36, -INF , !P3 ;  /* 0xff80000024c47808 */ /* 0x000fe40005800000 */
[----:B------:R-:W-:Y:S01]  /*166d0*/  FSEL R197, R37, -INF , !P6 ;  /* 0xff80000025c57808 */ /* 0x000fe20007000000 */
[----:B------:R-:W-:Y:S01]  /*166e0*/  FFMA.FTZ R41, R4, -UR19, R41 ;  /* 0x8000001304297c23 */ /* 0x000fe20008010029 */
[----:B------:R-:W-:Y:S02]  /*166f0*/  FSEL R204, R35, -INF , !P5 ;  /* 0xff80000023cc7808 */ /* 0x000fe40006800000 */
[----:B------:R-:W-:Y:S02]  /*16700*/  I2FP.F32.S32 R8, R8 ;  /* 0x0000000800087245 */ /* 0x000fe40000201400 */
[C---:B------:R-:W-:Y:S02]  /*16710*/  ISETP.GE.AND P5, PT, R5.reuse, R229, PT ;  /* 0x000000e50500720c */ /* 0x040fe40003fa6270 */
[C---:B------:R-:W-:Y:S01]  /*16720*/  ISETP.GE.AND P3, PT, R5.reuse, R228, PT ;  /* 0x000000e40500720c */ /* 0x040fe20003f66270 */
[----:B------:R-:W-:Y:S01]  /*16730*/  FFMA.FTZ R38, R8, -UR19, R38 ;  /* 0x8000001308267c23 */ /* 0x000fe20008010026 */
[----:B------:R-:W-:Y:S01]  /*16740*/  ISETP.GE.AND P6, PT, R5, R227, PT ;  /* 0x000000e30500720c */ /* 0x000fe20003fc6270 */
[----:B------:R-:W-:Y:S01]  /*16750*/  IMAD.IADD R8, R231, 0x1, -R2 ;  /* 0x00000001e7087824 */ /* 0x000fe200078e0a02 */
[C---:B------:R-:W-:Y:S02]  /*16760*/  ISETP.GE.OR P0, PT, R6.reuse, R237, !P0 ;  /* 0x000000ed0600720c */ /* 0x040fe40004706670 */
[----:B------:R-:W-:Y:S02]  /*16770*/  IABS R7, R7 ;  /* 0x0000000700077213 */ /* 0x000fe40000000000 */
[C---:B------:R-:W-:Y:S02]  /*16780*/  ISETP.GE.OR P1, PT, R6.reuse, R235, !P1 ;  /* 0x000000eb0600720c */ /* 0x040fe40004f26670 */
[-C--:B------:R-:W-:Y:S01]  /*16790*/  ISETP.GE.OR P2, PT, R6, R236.reuse, !P2 ;  /* 0x000000ec0600720c */ /* 0x080fe20005746670 */
[----:B------:R-:W-:Y:S01]  /*167a0*/  IMAD.IADD R6, R234, 0x1, -R6 ;  /* 0x00000001ea067824 */ /* 0x000fe200078e0a06 */
[C---:B------:R-:W-:Y:S02]  /*167b0*/  ISETP.GE.OR P5, PT, R5.reuse, R237, !P5 ;  /* 0x000000ed0500720c */ /* 0x040fe40006fa6670 */
[----:B------:R-:W-:Y:S02]  /*167c0*/  IADD3 R4, R0, 0x28, RZ ;  /* 0x0000002800047810 */ /* 0x000fe40007ffe0ff */
[C---:B------:R-:W-:Y:S02]  /*167d0*/  ISETP.GE.OR P3, PT, R5.reuse, R236, !P3 ;  /* 0x000000ec0500720c */ /* 0x040fe40005f66670 */
[----:B------:R-:W-:Y:S01]  /*167e0*/  ISETP.GE.OR P6, PT, R5, R235, !P6 ;  /* 0x000000eb0500720c */ /* 0x000fe200077c6670 */
[C---:B------:R-:W-:Y:S01]  /*167f0*/  IMAD.IADD R5, R234.reuse, 0x1, -R5 ;  /* 0x00000001ea057824 */ /* 0x040fe200078e0a05 */
[----:B------:R-:W-:Y:S01]  /*16800*/  I2FP.F32.S32 R7, R7 ;  /* 0x0000000700077245 */ /* 0x000fe20000201400 */
[--C-:B------:R-:W-:Y:S01]  /*16810*/  IMAD.IADD R9, R234, 0x1, -R4.reuse ;  /* 0x00000001ea097824 */ /* 0x100fe200078e0a04 */
[----:B------:R-:W-:Y:S02]  /*16820*/  IABS R11, R6 ;  /* 0x00000006000b7213 */ /* 0x000fe40000000000 */
[----:B------:R-:W-:Y:S01]  /*16830*/  IABS R10, R5 ;  /* 0x00000005000a7213 */ /* 0x000fe20000000000 */
[----:B------:R-:W-:Y:S01]  /*16840*/  FFMA.FTZ R39, R7, -UR19, R39 ;  /* 0x8000001307277c23 */ /* 0x000fe20008010027 */
[----:B------:R-:W-:Y:S01]  /*16850*/  IABS R5, R8 ;  /* 0x0000000800057213 */ /* 0x000fe20000000000 */
[----:B------:R-:W-:Y:S01]  /*16860*/  IMAD.IADD R7, R231, 0x1, -R4 ;  /* 0x00000001e7077824 */ /* 0x000fe200078e0a04 */
[----:B------:R-:W-:Y:S01]  /*16870*/  IABS R6, R9 ;  /* 0x0000000900067213 */ /* 0x000fe20000000000 */
[----:B------:R-:W-:Y:S01]  /*16880*/  IMAD.MOV.U32 R8, RZ, RZ, R11 ;  /* 0x000000ffff087224 */ /* 0x000fe200078e000b */
[----:B------:R-:W-:Y:S01]  /*16890*/  I2FP.F32.S32 R5, R5 ;  /* 0x0000000500057245 */ /* 0x000fe20000201400 */
[----:B------:R-:W-:Y:S01]  /*168a0*/  IMAD.MOV.U32 R9, RZ, RZ, R10 ;  /* 0x000000ffff097224 */ /* 0x000fe200078e000a */
[----:B------:R-:W-:Y:S01]  /*168b0*/  IABS R7, R7 ;  /* 0x0000000700077213 */ /* 0x000fe20000000000 */
[----:B------:R-:W-:Y:S01]  /*168c0*/  VIADD R10, R0, 0x30 ;  /* 0x00000030000a7836 */ /* 0x000fe20000000000 */
[----:B------:R-:W-:Y:S01]  /*168d0*/  I2FP.F32.S32 R8, R8 ;  /* 0x0000000800087245 */ /* 0x000fe20000201400 */
[----:B------:R-:W-:Y:S01]  /*168e0*/  FFMA.FTZ R45, R5, -UR19, R45 ;  /* 0x80000013052d7c23 */ /* 0x000fe2000801002d */
[----:B------:R-:W-:Y:S01]  /*168f0*/  I2FP.F32.S32 R9, R9 ;  /* 0x0000000900097245 */ /* 0x000fe20000201400 */
[----:B------:R-:W-:Y:S01]  /*16900*/  IMAD.IADD R5, R233, 0x1, -R4 ;  /* 0x00000001e9057824 */ /* 0x000fe200078e0a04 */
[----:B------:R-:W-:Y:S01]  /*16910*/  I2FP.F32.S32 R7, R7 ;  /* 0x0000000700077245 */ /* 0x000fe20000201400 */
[----:B------:R-:W-:Y:S01]  /*16920*/  FFMA.FTZ R42, R8, -UR19, R42 ;  /* 0x80000013082a7c23 */ /* 0x000fe2000801002a */
[----:B------:R-:W-:Y:S01]  /*16930*/  FSEL R194, R38, -INF , !P0 ;  /* 0xff80000026c27808 */ /* 0x000fe20004000000 */
[----:B------:R-:W-:Y:S01]  /*16940*/  FFMA.FTZ R43, R9, -UR19, R43 ;  /* 0x80000013092b7c23 */ /* 0x000fe2000801002b */
[----:B------:R-:W-:Y:S01]  /*16950*/  FSEL R195, R39, -INF , !P5 ;  /* 0xff80000027c37808 */ /* 0x000fe20006800000 */
[----:B------:R-:W-:Y:S01]  /*16960*/  FFMA.FTZ R44, R7, -UR19, R44 ;  /* 0x80000013072c7c23 */ /* 0x000fe2000801002c */
[-C--:B------:R-:W-:Y:S01]  /*16970*/  ISETP.GE.AND P0, PT, R4, R228.reuse, PT ;  /* 0x000000e40400720c */ /* 0x080fe20003f06270 */
[----:B------:R-:W-:Y:S01]  /*16980*/  IMAD.IADD R7, R232, 0x1, -R4 ;  /* 0x00000001e8077824 */ /* 0x000fe200078e0a04 */
[----:B------:R-:W-:Y:S01]  /*16990*/  ISETP.GE.AND P5, PT, R2, R228, PT ;  /* 0x000000e40200720c */ /* 0x000fe20003fa6270 */
[----:B------:R-:W-:Y:S01]  /*169a0*/  VIADD R11, R0, 0x31 ;  /* 0x00000031000b7836 */ /* 0x000fe20000000000 */
[-C--:B------:R-:W-:Y:S01]  /*169b0*/  ISETP.GE.OR P0, PT, R4, R236.reuse, !P0 ;  /* 0x000000ec0400720c */ /* 0x080fe20004706670 */
[----:B------:R-:W-:Y:S01]  /*169c0*/  IMAD.IADD R9, R231, 0x1, -R10 ;  /* 0x00000001e7097824 */ /* 0x000fe200078e0a0a */
[----:B------:R-:W-:Y:S01]  /*169d0*/  ISETP.GE.OR P5, PT, R2, R236, !P5 ;  /* 0x000000ec0200720c */ /* 0x000fe20006fa6670 */
[----:B------:R-:W-:Y:S01]  /*169e0*/  LDSM.16.MT88.4 R36, [R222+0x9000] ;  /* 0x00900000de24783b */ /* 0x000fe20000004200 */
[----:B------:R-:W-:Y:S02]  /*169f0*/  I2FP.F32.S32 R6, R6 ;  /* 0x0000000600067245 */ /* 0x000fe40000201400 */
[----:B------:R-:W-:Y:S02]  /*16a00*/  FSEL R201, R41, -INF , !P3 ;  /* 0xff80000029c97808 */ /* 0x000fe40005800000 */
[----:B------:R-:W-:Y:S01]  /*16a10*/  FSEL R109, R42, -INF , !P1 ;  /* 0xff8000002a6d7808 */ /* 0x000fe20004800000 */
[----:B------:R-:W-:Y:S01]  /*16a20*/  FFMA.FTZ R46, R6, -UR19, R46 ;  /* 0x80000013062e7c23 */ /* 0x000fe2000801002e */
[----:B------:R-:W-:Y:S02]  /*16a30*/  FSEL R199, R40, -INF , !P2 ;  /* 0xff80000028c77808 */ /* 0x000fe40005000000 */
[CC--:B------:R-:W-:Y:S02]  /*16a40*/  ISETP.GE.AND P2, PT, R4.reuse, R230.reuse, PT ;  /* 0x000000e60400720c */ /* 0x0c0fe40003f46270 */
[C---:B------:R-:W-:Y:S02]  /*16a50*/  ISETP.GE.AND P3, PT, R4.reuse, R229, PT ;  /* 0x000000e50400720c */ /* 0x040fe40003f66270 */
[----:B------:R-:W-:Y:S02]  /*16a60*/  ISETP.GE.AND P1, PT, R4, R227, PT ;  /* 0x000000e30400720c */ /* 0x000fe40003f26270 */
[----:B------:R-:W-:Y:S02]  /*16a70*/  FSEL R249, R44, -INF , !P0 ;  /* 0xff8000002cf97808 */ /* 0x000fe40004000000 */
[----:B------:R-:W-:Y:S02]  /*16a80*/  FSEL R184, R45, -INF , !P5 ;  /* 0xff8000002db87808 */ /* 0x000fe40006800000 */
[----:B------:R-:W-:Y:S02]  /*16a90*/  FSEL R110, R43, -INF , !P6 ;  /* 0xff8000002b6e7808 */ /* 0x000fe40007000000 */
[C---:B------:R-:W-:Y:S02]  /*16aa0*/  ISETP.GE.AND P6, PT, R2.reuse, R230, PT ;  /* 0x000000e60200720c */ /* 0x040fe40003fc6270 */
[C---:B------:R-:W-:Y:S01]  /*16ab0*/  ISETP.GE.AND P0, PT, R2.reuse, R229, PT ;  /* 0x000000e50200720c */ /* 0x040fe20003f06270 */
[----:B------:R-:W-:Y:S01]  /*16ac0*/  IMAD.MOV.U32 R45, RZ, RZ, R110 ;  /* 0x000000ffff2d7224 */ /* 0x000fe200078e006e */
[----:B------:R-:W-:Y:S02]  /*16ad0*/  ISETP.GE.AND P5, PT, R2, R227, PT ;  /* 0x000000e30200720c */ /* 0x000fe40003fa6270 */
[C---:B------:R-:W-:Y:S02]  /*16ae0*/  ISETP.GE.OR P2, PT, R4.reuse, R238, !P2 ;  /* 0x000000ee0400720c */ /* 0x040fe40005746670 */
[C---:B------:R-:W-:Y:S02]  /*16af0*/  ISETP.GE.OR P3, PT, R4.reuse, R237, !P3 ;  /* 0x000000ed0400720c */ /* 0x040fe40005f66670 */
[----:B------:R-:W-:Y:S01]  /*16b00*/  ISETP.GE.OR P1, PT, R4, R235, !P1 ;  /* 0x000000eb0400720c */ /* 0x000fe20004f26670 */
[--C-:B------:R-:W-:Y:S01]  /*16b10*/  IMAD.IADD R4, R234, 0x1, -R2.reuse ;  /* 0x00000001ea047824 */ /* 0x100fe200078e0a02 */
[----:B------:R-:W-:Y:S02]  /*16b20*/  IADD3 R6, R232, -R2, RZ ;  /* 0x80000002e8067210 */ /* 0x000fe40007ffe0ff */
[----:B------:R-:W-:Y:S02]  /*16b30*/  IABS R8, R7 ;  /* 0x0000000700087213 */ /* 0x000fe40000000000 */
[C---:B------:R-:W-:Y:S02]  /*16b40*/  ISETP.GE.OR P6, PT, R2.reuse, R238, !P6 ;  /* 0x000000ee0200720c */ /* 0x040fe400077c6670 */
[C---:B------:R-:W-:Y:S02]  /*16b50*/  ISETP.GE.OR P0, PT, R2.reuse, R237, !P0 ;  /* 0x000000ed0200720c */ /* 0x040fe40004706670 */
[----:B------:R-:W-:Y:S01]  /*16b60*/  ISETP.GE.OR P5, PT, R2, R235, !P5 ;  /* 0x000000eb0200720c */ /* 0x000fe20006fa6670 */
[----:B------:R-:W-:Y:S01]  /*16b70*/  IMAD.IADD R2, R233, 0x1, -R2 ;  /* 0x00000001e9027824 */ /* 0x000fe200078e0a02 */
[----:B------:R-:W-:Y:S02]  /*16b80*/  IABS R7, R6 ;  /* 0x0000000600077213 */ /* 0x000fe40000000000 */
[----:B------:R-:W-:Y:S01]  /*16b90*/  IABS R6, R5 ;  /* 0x0000000500067213 */ /* 0x000fe20000000000 */
[----:B------:R-:W-:Y:S01]  /*16ba0*/  IMAD.MOV.U32 R5, RZ, RZ, R8 ;  /* 0x000000ffff057224 */ /* 0x000fe200078e0008 */
[----:B------:R-:W-:Y:S02]  /*16bb0*/  IABS R4, R4 ;  /* 0x0000000400047213 */ /* 0x000fe40000000000 */
[----:B------:R-:W-:Y:S02]  /*16bc0*/  IABS R8, R2 ;  /* 0x0000000200087213 */ /* 0x000fe40000000000 */
[----:B------:R-:W-:Y:S02]  /*16bd0*/  I2FP.F32.S32 R2, R4 ;  /* 0x0000000400027245 */ /* 0x000fe40000201400 */
[----:B------:R-:W-:Y:S02]  /*16be0*/  I2FP.F32.S32 R4, R5 ;  /* 0x0000000500047245 */ /* 0x000fe40000201400 */
[----:B------:R-:W-:Y:S01]  /*16bf0*/  I2FP.F32.S32 R5, R7 ;  /* 0x0000000700057245 */ /* 0x000fe20000201400 */
[----:B------:R-:W-:Y:S01]  /*16c00*/  FFMA.FTZ R47, R2, -UR19, R47 ;  /* 0x80000013022f7c23 */ /* 0x000fe2000801002f */
[----:B------:R-:W-:Y:S01]  /*16c10*/  I2FP.F32.S32 R2, R6 ;  /* 0x0000000600027245 */ /* 0x000fe20000201400 */
[----:B------:R-:W-:Y:S01]  /*16c20*/  FFMA.FTZ R48, R4, -UR19, R48 ;  /* 0x8000001304307c23 */ /* 0x000fe20008010030 */
[----:B------:R-:W-:Y:S01]  /*16c30*/  I2FP.F32.S32 R4, R8 ;  /* 0x0000000800047245 */ /* 0x000fe20000201400 */
[----:B------:R-:W-:Y:S01]  /*16c40*/  FFMA.FTZ R49, R5, -UR19, R49 ;  /* 0x8000001305317c23 */ /* 0x000fe20008010031 */
[C---:B------:R-:W-:Y:S02]  /*16c50*/  IMAD.IADD R5, R233.reuse, 0x1, -R10 ;  /* 0x00000001e9057824 */ /* 0x040fe400078e0a0a */
[----:B------:R-:W-:Y:S01]  /*16c60*/  FFMA.FTZ R50, R2, -UR19, R50 ;  /* 0x8000001302327c23 */ /* 0x000fe20008010032 */
[----:B------:R-:W-:Y:S02]  /*16c70*/  IMAD.IADD R2, R232, 0x1, -R11 ;  /* 0x00000001e8027824 */ /* 0x000fe400078e0a0b */
[----:B------:R-:W-:Y:S01]  /*16c80*/  FFMA.FTZ R51, R4, -UR19, R51 ;  /* 0x8000001304337c23 */ /* 0x000fe20008010033 */
[----:B------:R-:W-:Y:S01]  /*16c90*/  IMAD.IADD R4, R232, 0x1, -R10 ;  /* 0x00000001e8047824 */ /* 0x000fe200078e0a0a */
[----:B------:R-:W-:Y:S01]  /*16ca0*/  IABS R5, R5 ;  /* 0x0000000500057213 */ /* 0x000fe20000000000 */
[C---:B------:R-:W-:Y:S01]  /*16cb0*/  IMAD.IADD R8, R233.reuse, 0x1, -R11 ;  /* 0x00000001e9087824 */ /* 0x040fe200078e0a0b */
[----:B------:R-:W-:Y:S02]  /*16cc0*/  IABS R6, R2 ;  /* 0x0000000200067213 */ /* 0x000fe40000000000 */
[----:B------:R-:W-:Y:S02]  /*16cd0*/  IABS R7, R4 ;  /* 0x0000000400077213 */ /* 0x000fe40000000000 */
[----:B------:R-:W-:Y:S02]  /*16ce0*/  IABS R2, R8 ;  /* 0x0000000800027213 */ /* 0x000fe40000000000 */
[----:B------:R-:W-:Y:S02]  /*16cf0*/  I2FP.F32.S32 R8, R7 ;  /* 0x0000000700087245 */ /* 0x000fe40000201400 */
        /* <DEDUP_REMOVED lines=8> */
[----:B------:R-:W-:Y:S01]  /*16d80*/  I2FP.F32.S32 R2, R4 ;  /* 0x0000000400027245 */ /* 0x000fe20000201400 */
[----:B------:R-:W-:Y:S01]  /*16d90*/  IMAD.IADD R7, R233, 0x1, -R9 ;  /* 0x00000001e9077824 */ /* 0x000fe200078e0a09 */
[----:B------:R-:W-:Y:S01]  /*16da0*/  IADD3 R0, R231, -R11, RZ ;  /* 0x8000000be7007210 */ /* 0x000fe20007ffe0ff */
[----:B------:R-:W-:Y:S01]  /*16db0*/  FFMA.FTZ R54, R6, -UR19, R54 ;  /* 0x8000001306367c23 */ /* 0x000fe20008010036 */
[----:B------:R-:W-:Y:S01]  /*16dc0*/  FFMA.FTZ R55, R5, -UR19, R55 ;  /* 0x8000001305377c23 */ /* 0x000fe20008010037 */
[----:B------:R-:W-:Y:S01]  /*16dd0*/  FFMA.FTZ R56, R2, -UR19, R56 ;  /* 0x8000001302387c23 */ /* 0x000fe20008010038 */
[C---:B------:R-:W-:Y:S01]  /*16de0*/  IMAD.IADD R2, R232.reuse, 0x1, -R9 ;  /* 0x00000001e8027824 */ /* 0x040fe200078e0a09 */
[----:B------:R-:W-:Y:S01]  /*16df0*/  IABS R6, R0 ;  /* 0x0000000000067213 */ /* 0x000fe20000000000 */
[----:B------:R-:W-:Y:S01]  /*16e00*/  IMAD.IADD R4, R232, 0x1, -R12 ;  /* 0x00000001e8047824 */ /* 0x000fe200078e0a0c */
[----:B------:R-:W-:Y:S02]  /*16e10*/  IABS R0, R7 ;  /* 0x0000000700007213 */ /* 0x000fe40000000000 */
[----:B------:R-:W-:Y:S02]  /*16e20*/  IABS R5, R2 ;  /* 0x0000000200057213 */ /* 0x000fe40000000000 */
[----:B------:R-:W-:Y:S02]  /*16e30*/  IABS R2, R8 ;  /* 0x0000000800027213 */ /* 0x000fe40000000000 */
[----:B------:R-:W-:Y:S02]  /*16e40*/  I2FP.F32.S32 R0, R0 ;  /* 0x0000000000007245 */ /* 0x000fe40000201400 */
[----:B------:R-:W-:Y:S02]  /*16e50*/  I2FP.F32.S32 R2, R2 ;  /* 0x0000000200027245 */ /* 0x000fe40000201400 */
[----:B------:R-:W-:Y:S01]  /*16e60*/  FSEL R206, R48, -INF , !P2 ;  /* 0xff80000030ce7808 */ /* 0x000fe20005000000 */
[----:B------:R-:W-:Y:S01]  /*16e70*/  FFMA.FTZ R66, R0, -UR19, R66 ;  /* 0x8000001300427c23 */ /* 0x000fe20008010042 */
[----:B------:R-:W-:Y:S01]  /*16e80*/  FMNMX.FTZ R0, R102, R3, !PT ;  /* 0x0000000366007209 */ /* 0x000fe20007810000 */
[----:B------:R-:W-:Y:S01]  /*16e90*/  FFMA.FTZ R67, R2, -UR19, R67 ;  /* 0x8000001302437c23 */ /* 0x000fe20008010043 */
[----:B------:R-:W-:Y:S02]  /*16ea0*/  ISETP.GE.AND P2, PT, R10, R230, PT ;  /* 0x000000e60a00720c */ /* 0x000fe40003f46270 */
[----:B------:R-:W-:Y:S02]  /*16eb0*/  FMNMX.FTZ R2, R177, R0, !PT ;  /* 0x00000000b1027209 */ /* 0x000fe40007810000 */
[----:B------:R-:W-:Y:S02]  /*16ec0*/  FMNMX.FTZ R0, R111, R100, !PT ;  /* 0x000000646f007209 */ /* 0x000fe40007810000 */
[----:B------:R-:W-:Y:S01]  /*16ed0*/  FSEL R207, R49, -INF , !P6 ;  /* 0xff80000031cf7808 */ /* 0x000fe20007000000 */
[----:B------:R-:W-:Y:S01]  /*16ee0*/  IMAD.MOV.U32 R49, RZ, RZ, R184 ;  /* 0x000000ffff317224 */ /* 0x000fe200078e00b8 */
[----:B------:R-:W-:Y:S02]  /*16ef0*/  FMNMX.FTZ R0, R176, R0, !PT ;  /* 0x00000000b0007209 */ /* 0x000fe40007810000 */
[----:B------:R-:W-:Y:S02]  /*16f00*/  ISETP.GE.AND P6, PT, R11, R230, PT ;  /* 0x000000e60b00720c */ /* 0x000fe40003fc6270 */
[----:B------:R-:W-:Y:S02]  /*16f10*/  FMNMX.FTZ R0, R18, R0, !PT ;  /* 0x0000000012007209 */ /* 0x000fe40007810000 */
[----:B------:R-:W-:Y:S02]  /*16f20*/  FMNMX.FTZ R2, R16, R2, !PT ;  /* 0x0000000210027209 */ /* 0x000fe40007810000 */
[----:B------:R-:W-:Y:S02]  /*16f30*/  FMNMX.FTZ R0, R19, R0, !PT ;  /* 0x0000000013007209 */ /* 0x000fe40007810000 */
[----:B------:R-:W-:Y:S02]  /*16f40*/  IABS R4, R4 ;  /* 0x0000000400047213 */ /* 0x000fe40000000000 */
[----:B------:R-:W-:Y:S02]  /*16f50*/  FMNMX.FTZ R0, R203, R0, !PT ;  /* 0x00000000cb007209 */ /* 0x000fe40007810000 */
[----:B------:R-:W-:Y:S02]  /*16f60*/  ISETP.GE.OR P2, PT, R10, R238, !P2 ;  /* 0x000000ee0a00720c */ /* 0x000fe40005746670 */
[----:B------:R-:W-:Y:S02]  /*16f70*/  FMNMX.FTZ R0, R186, R0, !PT ;  /* 0x00000000ba007209 */ /* 0x000fe40007810000 */
[----:B------:R-:W-:Y:S02]  /*16f80*/  FSEL R212, R51, -INF , !P0 ;  /* 0xff80000033d47808 */ /* 0x000fe40004000000 */
[----:B------:R-:W-:Y:S02]  /*16f90*/  FMNMX.FTZ R0, R202, R0, !PT ;  /* 0x00000000ca007209 */ /* 0x000fe40007810000 */
[C---:B------:R-:W-:Y:S02]  /*16fa0*/  ISETP.GE.AND P0, PT, R11.reuse, R229, PT ;  /* 0x000000e50b00720c */ /* 0x040fe40003f06270 */
[----:B------:R-:W-:Y:S02]  /*16fb0*/  FMNMX.FTZ R0, R204, R0, !PT ;  /* 0x00000000cc007209 */ /* 0x000fe40007810000 */
[----:B------:R-:W-:Y:S02]  /*16fc0*/  ISETP.GE.OR P6, PT, R11, R238, !P6 ;  /* 0x000000ee0b00720c */ /* 0x000fe400077c6670 */
[----:B------:R-:W-:Y:S01]  /*16fd0*/  FMNMX.FTZ R105, R17, R2, !PT ;  /* 0x0000000211697209 */ /* 0x000fe20007810000 */
[----:B------:R-:W-:Y:S01]  /*16fe0*/  IMAD.IADD R2, R231, 0x1, -R9 ;  /* 0x00000001e7027824 */ /* 0x000fe200078e0a09 */
[----:B------:R-:W-:Y:S02]  /*16ff0*/  I2FP.F32.S32 R4, R4 ;  /* 0x0000000400047245 */ /* 0x000fe40000201400 */
[----:B------:R-:W-:Y:S02]  /*17000*/  I2FP.F32.S32 R5, R5 ;  /* 0x0000000500057245 */ /* 0x000fe40000201400 */
[----:B------:R-:W-:Y:S01]  /*17010*/  FMNMX.FTZ R0, R194, R0, !PT ;  /* 0x00000000c2007209 */ /* 0x000fe20007810000 */
[----:B------:R-:W-:Y:S01]  /*17020*/  FFMA.FTZ R65, R4, -UR19, R65 ;  /* 0x8000001304417c23 */ /* 0x000fe20008010041 */
[----:B------:R-:W-:Y:S01]  /*17030*/  FSEL R250, R52, -INF , !P2 ;  /* 0xff80000034fa7808 */ /* 0x000fe20005000000 */
[----:B------:R-:W-:Y:S01]  /*17040*/  FFMA.FTZ R64, R5, -UR19, R64 ;  /* 0x8000001305407c23 */ /* 0x000fe20008010040 */
[----:B------:R-:W-:Y:S01]  /*17050*/  FSEL R251, R53, -INF , !P6 ;  /* 0xff80000035fb7808 */ /* 0x000fe20007000000 */
[----:B------:R-:W-:Y:S01]  /*17060*/  IMAD.IADD R5, R234, 0x1, -R10 ;  /* 0x00000001ea057824 */ /* 0x000fe200078e0a0a */
[-C--:B------:R-:W-:Y:S02]  /*17070*/  ISETP.GE.AND P2, PT, R9, R230.reuse, PT ;  /* 0x000000e60900720c */ /* 0x080fe40003f46270 */
[----:B------:R-:W-:Y:S02]  /*17080*/  ISETP.GE.OR P0, PT, R11, R237, !P0 ;  /* 0x000000ed0b00720c */ /* 0x000fe40004706670 */
[----:B------:R-:W-:Y:S01]  /*17090*/  FSEL R210, R50, -INF , !P3 ;  /* 0xff80000032d27808 */ /* 0x000fe20005800000 */
[----:B------:R-:W-:Y:S01]  /*170a0*/  IMAD.MOV.U32 R50, RZ, RZ, R109 ;  /* 0x000000ffff327224 */ /* 0x000fe200078e006d */
[----:B------:R-:W-:Y:S02]  /*170b0*/  ISETP.GE.AND P3, PT, R10, R229, PT ;  /* 0x000000e50a00720c */ /* 0x000fe40003f66270 */
[----:B------:R-:W-:Y:S02]  /*170c0*/  FMNMX.FTZ R105, R185, R105, !PT ;  /* 0x00000069b9697209 */ /* 0x000fe40007810000 */
[----:B------:R-:W-:Y:S02]  /*170d0*/  ISETP.GE.AND P6, PT, R12, R230, PT ;  /* 0x000000e60c00720c */ /* 0x000fe40003fc6270 */
[----:B------:R-:W-:Y:S02]  /*170e0*/  FMNMX.FTZ R0, R195, R0, !PT ;  /* 0x00000000c3007209 */ /* 0x000fe40007810000 */
[----:B------:R-:W-:Y:S02]  /*170f0*/  FSEL R4, R55, -INF , !P0 ;  /* 0xff80000037047808 */ /* 0x000fe40004000000 */
[-C--:B------:R-:W-:Y:S02]  /*17100*/  ISETP.GE.OR P2, PT, R9, R238.reuse, !P2 ;  /* 0x000000ee0900720c */ /* 0x080fe40005746670 */
[----:B------:R-:W-:Y:S02]  /*17110*/  ISETP.GE.OR P3, PT, R10, R237, !P3 ;  /* 0x000000ed0a00720c */ /* 0x000fe40005f66670 */
[----:B------:R-:W-:Y:S02]  /*17120*/  ISETP.GE.OR P6, PT, R12, R238, !P6 ;  /* 0x000000ee0c00720c */ /* 0x000fe400077c6670 */
[----:B------:R-:W-:Y:S02]  /*17130*/  FMNMX.FTZ R105, R187, R105, !PT ;  /* 0x00000069bb697209 */ /* 0x000fe40007810000 */
[----:B------:R-:W-:Y:S02]  /*17140*/  FMNMX.FTZ R0, R210, R0, !PT ;  /* 0x00000000d2007209 */ /* 0x000fe40007810000 */
[----:B------:R-:W-:Y:S01]  /*17150*/  FSEL R40, R64, -INF , !P2 ;  /* 0xff80000040287808 */ /* 0x000fe20005000000 */
[----:B------:R-:W-:Y:S01]  /*17160*/  IMAD.MOV.U32 R64, RZ, RZ, R4 ;  /* 0x000000ffff407224 */ /* 0x000fe200078e0004 */
[----:B------:R-:W-:Y:S01]  /*17170*/  FSEL R252, R54, -INF , !P3 ;  /* 0xff80000036fc7808 */ /* 0x000fe20005800000 */
[----:B------:R-:W-:Y:S01]  /*17180*/  IMAD.IADD R4, R234, 0x1, -R11 ;  /* 0x00000001ea047824 */ /* 0x000fe200078e0a0b */
[----:B------:R-:W-:Y:S01]  /*17190*/  FSEL R65, R65, -INF , !P6 ;  /* 0xff80000041417808 */ /* 0x000fe20007000000 */
[----:B------:R-:W-:Y:S01]  /*171a0*/  LDSM.16.MT88.4 R52, [R220+0xa000] ;  /* 0x00a00000dc34783b */ /* 0x000fe20000004200 */
[----:B------:R-:W-:Y:S02]  /*171b0*/  FMNMX.FTZ R105, R198, R105, !PT ;  /* 0x00000069c6697209 */ /* 0x000fe40007810000 */
[C---:B------:R-:W-:Y:S02]  /*171c0*/  ISETP.GE.AND P3, PT, R9.reuse, R229, PT ;  /* 0x000000e50900720c */ /* 0x040fe40003f66270 */
[C---:B------:R-:W-:Y:S02]  /*171d0*/  ISETP.GE.AND P2, PT, R10.reuse, R228, PT ;  /* 0x000000e40a00720c */ /* 0x040fe40003f46270 */
[----:B------:R-:W-:Y:S02]  /*171e0*/  ISETP.GE.AND P6, PT, R10, R227, PT ;  /* 0x000000e30a00720c */ /* 0x000fe40003fc6270 */
[----:B------:R-:W-:Y:S02]  /*171f0*/  FMNMX.FTZ R0, R212, R0, !PT ;  /* 0x00000000d4007209 */ /* 0x000fe40007810000 */
[----:B------:R-:W-:Y:S02]  /*17200*/  FMNMX.FTZ R105, R200, R105, !PT ;  /* 0x00000069c8697209 */ /* 0x000fe40007810000 */
[----:B------:R-:W-:Y:S02]  /*17210*/  ISETP.GE.OR P3, PT, R9, R237, !P3 ;  /* 0x000000ed0900720c */ /* 0x000fe40005f66670 */
[----:B------:R-:W-:Y:S02]  /*17220*/  ISETP.GE.OR P2, PT, R10, R236, !P2 ;  /* 0x000000ec0a00720c */ /* 0x000fe40005746670 */
[----:B------:R-:W-:Y:S02]  /*17230*/  FMNMX.FTZ R0, R252, R0, !PT ;  /* 0x00000000fc007209 */ /* 0x000fe40007810000 */
[----:B------:R-:W-:Y:S02]  /*17240*/  ISETP.GE.OR P6, PT, R10, R235, !P6 ;  /* 0x000000eb0a00720c */ /* 0x000fe400077c6670 */
[----:B------:R-:W-:Y:S02]  /*17250*/  IABS R10, R4 ;  /* 0x00000004000a7213 */ /* 0x000fe40000000000 */
[----:B------:R-:W-:Y:S02]  /*17260*/  FMNMX.FTZ R4, R181, R106, !PT ;  /* 0x0000006ab5047209 */ /* 0x000fe40007810000 */
[----:B------:R-:W-:Y:S02]  /*17270*/  FMNMX.FTZ R105, R196, R105, !PT ;  /* 0x00000069c4697209 */ /* 0x000fe40007810000 */
[----:B------:R-:W-:Y:S02]  /*17280*/  FMNMX.FTZ R0, R64, R0, !PT ;  /* 0x0000000040007209 */ /* 0x000fe40007810000 */
[----:B------:R-:W-:Y:S02]  /*17290*/  FSEL R42, R66, -INF , !P3 ;  /* 0xff800000422a7808 */ /* 0x000fe40005800000 */
[----:B------:R-:W-:Y:S02]  /*172a0*/  IABS R2, R2 ;  /* 0x0000000200027213 */ /* 0x000fe40000000000 */
[----:B------:R-:W-:Y:S02]  /*172b0*/  IABS R8, R5 ;  /* 0x0000000500087213 */ /* 0x000fe40000000000 */
[----:B------:R-:W-:Y:S01]  /*172c0*/  FMNMX.FTZ R5, R179, R4, !PT ;  /* 0x00000004b3057209 */ /* 0x000fe20007810000 */
[----:B------:R-:W-:Y:S01]  /*172d0*/  IMAD.MOV.U32 R4, RZ, RZ, R2 ;  /* 0x000000ffff047224 */ /* 0x000fe200078e0002 */
[----:B------:R-:W-:Y:S02]  /*172e0*/  FMNMX.FTZ R105, R197, R105, !PT ;  /* 0x00000069c5697209 */ /* 0x000fe40007810000 */
[----:B------:R-:W-:Y:S02]  /*172f0*/  FMNMX.FTZ R104, R42, R0, !PT ;  /* 0x000000002a687209 */ /* 0x000fe40007810000 */
[----:B------:R-:W-:Y:S02]  /*17300*/  IADD3 R0, R231, -R12, RZ ;  /* 0x8000000ce7007210 */ /* 0x000fe40007ffe0ff */
[----:B------:R-:W-:Y:S02]  /*17310*/  FMNMX.FTZ R2, R178, R5, !PT ;  /* 0x00000005b2027209 */ /* 0x000fe40007810000 */
[----:B------:R-:W-:Y:S02]  /*17320*/  FMNMX.FTZ R105, R206, R105, !PT ;  /* 0x00000069ce697209 */ /* 0x000fe40007810000 */
[----:B------:R-:W-:Y:S02]  /*17330*/  IABS R0, R0 ;  /* 0x0000000000007213 */ /* 0x000fe40000000000 */
[----:B------:R-:W-:Y:S02]  /*17340*/  FMNMX.FTZ R2, R13, R2, !PT ;  /* 0x000000020d027209 */ /* 0x000fe40007810000 */
[----:B------:R-:W-:Y:S02]  /*17350*/  FMNMX.FTZ R105, R207, R105, !PT ;  /* 0x00000069cf697209 */ /* 0x000fe40007810000 */
[----:B------:R-:W-:Y:S02]  /*17360*/  I2FP.F32.S32 R5, R4 ;  /* 0x0000000400057245 */ /* 0x000fe40000201400 */
[----:B------:R-:W-:Y:S02]  /*17370*/  I2FP.F32.S32 R4, R0 ;  /* 0x0000000000047245 */ /* 0x000fe40000201400 */
[----:B------:R-:W-:Y:S01]  /*17380*/  FMNMX.FTZ R0, R205, R2, !PT ;  /* 0x00000002cd007209 */ /* 0x000fe20007810000 */
[----:B------:R-:W-:Y:S01]  /*17390*/  FFMA.FTZ R60, R5, -UR19, R60 ;  /* 0x80000013053c7c23 */ /* 0x000fe2000801003c */
[----:B------:R-:W-:Y:S01]  /*173a0*/  FMNMX.FTZ R105, R250, R105, !PT ;  /* 0x00000069fa697209 */ /* 0x000fe20007810000 */
[----:B------:R-:W-:Y:S01]  /*173b0*/  FFMA.FTZ R61, R4, -UR19, R61 ;  /* 0x80000013043d7c23 */ /* 0x000fe2000801003d */
[----:B------:R-:W-:Y:S01]  /*173c0*/  FMNMX.FTZ R0, R189, R0, !PT ;  /* 0x00000000bd007209 */ /* 0x000fe20007810000 */
[----:B------:R-:W-:Y:S01]  /*173d0*/  IMAD.IADD R4, R234, 0x1, -R9 ;  /* 0x00000001ea047824 */ /* 0x000fe200078e0a09 */
[----:B------:R-:W-:Y:S02]  /*173e0*/  FMNMX.FTZ R2, R182, R107, !PT ;  /* 0x0000006bb6027209 */ /* 0x000fe40007810000 */
[----:B------:R-:W-:Y:S02]  /*173f0*/  FMNMX.FTZ R105, R251, R105, !PT ;  /* 0x00000069fb697209 */ /* 0x000fe40007810000 */
[----:B------:R-:W-:Y:S02]  /*17400*/  ISETP.GE.AND P0, PT, R12, R229, PT ;  /* 0x000000e50c00720c */ /* 0x000fe40003f06270 */
[----:B------:R-:W-:Y:S02]  /*17410*/  FMNMX.FTZ R103, R191, R0, !PT ;  /* 0x00000000bf677209 */ /* 0x000fe40007810000 */
[----:B------:R-:W-:Y:S02]  /*17420*/  FMNMX.FTZ R105, R40, R105, !PT ;  /* 0x0000006928697209 */ /* 0x000fe40007810000 */
[----:B------:R-:W-:Y:S01]  /*17430*/  FMNMX.FTZ R0, R180, R2, !PT ;  /* 0x00000002b4007209 */ /* 0x000fe20007810000 */
[----:B------:R-:W-:Y:S01]  /*17440*/  IMAD.IADD R2, R234, 0x1, -R12 ;  /* 0x00000001ea027824 */ /* 0x000fe200078e0a0c */
[----:B------:R-:W-:Y:S02]  /*17450*/  ISETP.GE.OR P0, PT, R12, R237, !P0 ;  /* 0x000000ed0c00720c */ /* 0x000fe40004706670 */
[----:B------:R-:W-:Y:S02]  /*17460*/  FMNMX.FTZ R105, R65, R105, !PT ;  /* 0x0000006941697209 */ /* 0x000fe40007810000 */
[----:B------:R-:W-:Y:S02]  /*17470*/  FMNMX.FTZ R0, R14, R0, !PT ;  /* 0x000000000e007209 */ /* 0x000fe40007810000 */
[----:B------:R-:W-:Y:S01]  /*17480*/  FSEL R67, R67, -INF , !P0 ;  /* 0xff80000043437808 */ /* 0x000fe20004000000 */
[----:B------:R-:W1:Y:S01]  /*17490*/  SHFL.BFLY PT, R7, R105, 0x2, 0x1f ;  /* 0x0c401f0069077f89 */ /* 0x000e6200000e0000 */
[----:B------:R-:W-:Y:S02]  /*174a0*/  I2FP.F32.S32 R6, R6 ;  /* 0x0000000600067245 */ /* 0x000fe40000201400 */
[----:B------:R-:W-:Y:S02]  /*174b0*/  FMNMX.FTZ R0, R15, R0, !PT ;  /* 0x000000000f007209 */ /* 0x000fe40007810000 */
[----:B------:R-:W-:Y:S01]  /*174c0*/  FMNMX.FTZ R104, R67, R104, !PT ;  /* 0x0000006843687209 */ /* 0x000fe20007810000 */
[----:B------:R-:W-:Y:S01]  /*174d0*/  FFMA.FTZ R57, R6, -UR19, R57 ;  /* 0x8000001306397c23 */ /* 0x000fe20008010039 */
        /* <DEDUP_REMOVED lines=10> */
[----:B------:R-:W-:Y:S02]  /*17580*/  FMNMX.FTZ R103, R249, R103, !PT ;  /* 0x00000067f9677209 */ /* 0x000fe40007810000 */
[----:B------:R-:W-:Y:S02]  /*17590*/  ISETP.GE.OR P3, PT, R11, R236, !P3 ;  /* 0x000000ec0b00720c */ /* 0x000fe40005f66670 */
[----:B------:R-:W-:Y:S02]  /*175a0*/  I2FP.F32.S32 R8, R8 ;  /* 0x0000000800087245 */ /* 0x000fe40000201400 */
[----:B------:R-:W-:Y:S02]  /*175b0*/  FSEL R246, R56, -INF , !P2 ;  /* 0xff80000038f67808 */ /* 0x000fe40005000000 */
[----:B------:R-:W-:Y:S01]  /*175c0*/  ISETP.GE.AND P2, PT, R9, R228, PT ;  /* 0x000000e40900720c */ /* 0x000fe20003f46270 */
[----:B------:R-:W-:Y:S01]  /*175d0*/  FFMA.FTZ R58, R8, -UR19, R58 ;  /* 0x80000013083a7c23 */ /* 0x000fe2000801003a */
[----:B------:R-:W-:Y:S02]  /*175e0*/  FSEL R188, R46, -INF , !P1 ;  /* 0xff8000002ebc7808 */ /* 0x000fe40004800000 */
[----:B------:R-:W-:Y:S02]  /*175f0*/  FMNMX.FTZ R0, R45, R0, !PT ;  /* 0x000000002d007209 */ /* 0x000fe40007810000 */
[----:B------:R-:W-:Y:S02]  /*17600*/  FMNMX.FTZ R103, R49, R103, !PT ;  /* 0x0000006731677209 */ /* 0x000fe40007810000 */
[----:B-1----:R-:W-:Y:S02]  /*17610*/  FMNMX.FTZ R105, R105, R7, !PT ;  /* 0x0000000769697209 */ /* 0x002fe40007810000 */
[----:B------:R-:W-:Y:S02]  /*17620*/  I2FP.F32.S32 R10, R10 ;  /* 0x0000000a000a7245 */ /* 0x000fe40000201400 */
[----:B------:R-:W-:Y:S02]  /*17630*/  FSEL R245, R57, -INF , !P3 ;  /* 0xff80000039f57808 */ /* 0x000fe40005800000 */
[----:B------:R-:W-:Y:S01]  /*17640*/  IABS R7, R4 ;  /* 0x0000000400077213 */ /* 0x000fe20000000000 */
[----:B------:R-:W-:Y:S01]  /*17650*/  FFMA.FTZ R59, R10, -UR19, R59 ;  /* 0x800000130a3b7c23 */ /* 0x000fe2000801003b */
[----:B------:R-:W-:Y:S02]  /*17660*/  ISETP.GE.OR P2, PT, R9, R236, !P2 ;  /* 0x000000ec0900720c */ /* 0x000fe40005746670 */
[----:B------:R-:W-:Y:S02]  /*17670*/  ISETP.GE.AND P3, PT, R12, R228, PT ;  /* 0x000000e40c00720c */ /* 0x000fe40003f66270 */
[----:B------:R-:W-:Y:S02]  /*17680*/  ISETP.GE.AND P0, PT, R11, R227, PT ;  /* 0x000000e30b00720c */ /* 0x000fe40003f06270 */
[----:B------:R-:W-:Y:S02]  /*17690*/  FMNMX.FTZ R0, R188, R0, !PT ;  /* 0x00000000bc007209 */ /* 0x000fe40007810000 */
[----:B------:R-:W-:Y:S02]  /*176a0*/  FSEL R43, R47, -INF , !P5 ;  /* 0xff8000002f2b7808 */ /* 0x000fe40006800000 */
[----:B------:R-:W-:Y:S02]  /*176b0*/  FMNMX.FTZ R103, R246, R103, !PT ;  /* 0x00000067f6677209 */ /* 0x000fe40007810000 */
[----:B------:R-:W-:Y:S02]  /*176c0*/  I2FP.F32.S32 R7, R7 ;  /* 0x0000000700077245 */ /* 0x000fe40000201400 */
[----:B--2---:R-:W-:Y:S02]  /*176d0*/  FMNMX.FTZ R104, R104, R6, !PT ;  /* 0x0000000668687209 */ /* 0x004fe40007810000 */
[----:B------:R-:W-:Y:S01]  /*176e0*/  IABS R2, R2 ;  /* 0x0000000200027213 */ /* 0x000fe20000000000 */
[----:B------:R-:W1:Y:S01]  /*176f0*/  SHFL.BFLY PT, R6, R105, 0x1, 0x1f ;  /* 0x0c201f0069067f89 */ /* 0x000e6200000e0000 */
[----:B------:R-:W-:Y:S01]  /*17700*/  FSEL R247, R60, -INF , !P2 ;  /* 0xff8000003cf77808 */ /* 0x000fe20005000000 */
[----:B------:R-:W-:Y:S01]  /*17710*/  FFMA.FTZ R62, R7, -UR19, R62 ;  /* 0x80000013073e7c23 */ /* 0x000fe2000801003e */
[----:B------:R-:W-:Y:S05]  /*17720*/  ISETP.GE.OR P3, PT, R12, R236, !P3 ;  /* 0x000000ec0c00720c */ /* 0x000fea0005f66670 */
[----:B------:R-:W2:Y:S01]  /*17730*/  SHFL.BFLY PT, R5, R104, 0x1, 0x1f ;  /* 0x0c201f0068057f89 */ /* 0x000ea200000e0000 */
[----:B------:R-:W-:Y:S02]  /*17740*/  ISETP.GE.OR P0, PT, R11, R235, !P0 ;  /* 0x000000eb0b00720c */ /* 0x000fe40004706670 */
[----:B------:R-:W-:Y:S02]  /*17750*/  ISETP.GE.AND P2, PT, R9, R227, PT ;  /* 0x000000e30900720c */ /* 0x000fe40003f46270 */
[----:B------:R-:W-:Y:S02]  /*17760*/  FSEL R217, R58, -INF , !P6 ;  /* 0xff8000003ad97808 */ /* 0x000fe40007000000 */
[----:B------:R-:W-:Y:S02]  /*17770*/  FMNMX.FTZ R0, R43, R0, !PT ;  /* 0x000000002b007209 */ /* 0x000fe40007810000 */
[----:B------:R-:W-:Y:S02]  /*17780*/  FMNMX.FTZ R103, R245, R103, !PT ;  /* 0x00000067f5677209 */ /* 0x000fe40007810000 */
[----:B------:R-:W-:Y:S02]  /*17790*/  I2FP.F32.S32 R2, R2 ;  /* 0x0000000200027245 */ /* 0x000fe40000201400 */
[----:B------:R-:W-:Y:S02]  /*177a0*/  FSEL R248, R61, -INF , !P3 ;  /* 0xff8000003df87808 */ /* 0x000fe40005800000 */
[----:B------:R-:W-:Y:S01]  /*177b0*/  ISETP.GE.OR P2, PT, R9, R235, !P2 ;  /* 0x000000eb0900720c */ /* 0x000fe20005746670 */
[----:B------:R-:W-:Y:S01]  /*177c0*/  FFMA.FTZ R63, R2, -UR19, R63 ;  /* 0x80000013023f7c23 */ /* 0x000fe2000801003f */
[----:B------:R-:W-:Y:S02]  /*177d0*/  FSEL R239, R59, -INF , !P0 ;  /* 0xff8000003bef7808 */ /* 0x000fe40004000000 */
[----:B------:R-:W-:Y:S02]  /*177e0*/  ISETP.GE.AND P3, PT, R12, R227, PT ;  /* 0x000000e30c00720c */ /* 0x000fe40003f66270 */
[----:B------:R-:W-:Y:S02]  /*177f0*/  FMNMX.FTZ R0, R217, R0, !PT ;  /* 0x00000000d9007209 */ /* 0x000fe40007810000 */
[----:B------:R-:W-:Y:S02]  /*17800*/  FMNMX.FTZ R103, R247, R103, !PT ;  /* 0x00000067f7677209 */ /* 0x000fe40007810000 */
[----:B------:R-:W-:Y:S02]  /*17810*/  FSEL R211, R62, -INF , !P2 ;  /* 0xff8000003ed37808 */ /* 0x000fe40005000000 */
[----:B------:R-:W-:Y:S02]  /*17820*/  ISETP.GE.OR P3, PT, R12, R235, !P3 ;  /* 0x000000eb0c00720c */ /* 0x000fe40005f66670 */
[----:B------:R-:W-:Y:S02]  /*17830*/  FMNMX.FTZ R0, R239, R0, !PT ;  /* 0x00000000ef007209 */ /* 0x000fe40007810000 */
[----:B------:R-:W-:Y:S02]  /*17840*/  FMNMX.FTZ R103, R248, R103, !PT ;  /* 0x00000067f8677209 */ /* 0x000fe40007810000 */
[----:B------:R-:W-:Y:S02]  /*17850*/  FSEL R108, R63, -INF , !P3 ;  /* 0xff8000003f6c7808 */ /* 0x000fe40005800000 */
[----:B------:R-:W-:Y:S01]  /*17860*/  FMNMX.FTZ R0, R211, R0, !PT ;  /* 0x00000000d3007209 */ /* 0x000fe20007810000 */
[----:B------:R-:W3:Y:S01]  /*17870*/  SHFL.BFLY PT, R4, R103, 0x2, 0x1f ;  /* 0x0c401f0067047f89 */ /* 0x000ee200000e0000 */
[----:B-1----:R-:W-:Y:S02]  /*17880*/  FMNMX.FTZ R105, R105, R6, !PT ;  /* 0x0000000669697209 */ /* 0x002fe40007810000 */
[----:B------:R-:W-:Y:S02]  /*17890*/  FMNMX.FTZ R0, R108, R0, !PT ;  /* 0x000000006c007209 */ /* 0x000fe40007810000 */
[C---:B------:R-:W-:Y:S01]  /*178a0*/  FSETP.NEU.FTZ.AND P3, PT, R105.reuse, -INF , PT ;  /* 0xff8000006900780b */ /* 0x040fe20003f7d000 */
[----:B------:R-:W-:Y:S01]  /*178b0*/  FMUL.FTZ R109, R105, UR4 ;  /* 0x00000004696d7c20 */ /* 0x000fe20008410000 */
[----:B--2---:R-:W-:Y:S01]  /*178c0*/  FMNMX.FTZ R104, R104, R5, !PT ;  /* 0x0000000568687209 */ /* 0x004fe20007810000 */
[----:B------:R-:W1:Y:S03]  /*178d0*/  SHFL.BFLY PT, R2, R0, 0x2, 0x1f ;  /* 0x0c401f0000027f89 */ /* 0x000e6600000e0000 */
[----:B------:R-:W-:Y:S01]  /*178e0*/  FSEL R109, R109, RZ, P3 ;  /* 0x000000ff6d6d7208 */ /* 0x000fe20001800000 */
[C---:B------:R-:W-:Y:S01]  /*178f0*/  FMUL.FTZ R110, R104.reuse, UR4 ;  /* 0x00000004686e7c20 */ /* 0x040fe20008410000 */
[----:B------:R-:W-:Y:S04]  /*17900*/  FSETP.NEU.FTZ.AND P2, PT, R104, -INF , PT ;  /* 0xff8000006800780b */ /* 0x000fe80003f5d000 */
[----:B------:R-:W-:Y:S02]  /*17910*/  FSEL R110, R110, RZ, P2 ;  /* 0x000000ff6e6e7208 */ /* 0x000fe40001000000 */
[----:B---3--:R-:W-:Y:S01]  /*17920*/  FMNMX.FTZ R103, R103, R4, !PT ;  /* 0x0000000467677209 */ /* 0x008fe20007810000 */
[--C-:B------:R-:W-:Y:S04]  /*17930*/  FFMA.FTZ R4, R102, UR4, -R109.reuse ;  /* 0x0000000466047c23 */ /* 0x100fe8000801086d */
[----:B------:R2:W-:Y:S01]  /*17940*/  MUFU.EX2 R218, R4 ;  /* 0x0000000400da7308 */ /* 0x0005e20000000800 */
[----:B------:R-:W3:Y:S01]  /*17950*/  SHFL.BFLY PT, R5, R103, 0x1, 0x1f ;  /* 0x0c201f0067057f89 */ /* 0x000ee200000e0000 */
[----:B-1----:R-:W-:Y:S01]  /*17960*/  FMNMX.FTZ R0, R0, R2, !PT ;  /* 0x0000000200007209 */ /* 0x002fe20007810000 */
[--C-:B------:R-:W-:Y:S07]  /*17970*/  FFMA.FTZ R2, R16, UR4, -R109.reuse ;  /* 0x0000000410027c23 */ /* 0x100fee000801086d */
[----:B------:R1:W-:Y:S01]  /*17980*/  MUFU.EX2 R240, R2 ;  /* 0x0000000200f07308 */ /* 0x0003e20000000800 */
[----:B--2---:R-:W-:Y:S09]  /*17990*/  FFMA.FTZ R4, R177, UR4, -R109 ;  /* 0x00000004b1047c23 */ /* 0x004ff2000801086d */
[----:B------:R2:W4:Y:S01]  /*179a0*/  MUFU.EX2 R216, R4 ;  /* 0x0000000400d87308 */ /* 0x0005220000000800 */
[----:B-1----:R-:W1:Y:S01]  /*179b0*/  SHFL.BFLY PT, R2, R0, 0x1, 0x1f ;  /* 0x0c201f0000027f89 */ /* 0x002e6200000e0000 */
[----:B---3--:R-:W-:Y:S04]  /*179c0*/  FMNMX.FTZ R103, R103, R5, !PT ;  /* 0x0000000567677209 */ /* 0x008fe80007810000 */
[----:B------:R-:W-:Y:S01]  /*179d0*/  FSETP.NEU.FTZ.AND P1, PT, R103, -INF , PT ;  /* 0xff8000006700780b */ /* 0x000fe20003f3d000 */
[--C-:B--2---:R-:W-:Y:S01]  /*179e0*/  FFMA.FTZ R4, R111, UR4, -R110.reuse ;  /* 0x000000046f047c23 */ /* 0x104fe2000801086e */
[----:B------:R-:W-:Y:S03]  /*179f0*/  FMUL.FTZ R111, R103, UR4 ;  /* 0x00000004676f7c20 */ /* 0x000fe60008410000 */
[----:B------:R2:W-:Y:S02]  /*17a00*/  MUFU.EX2 R215, R4 ;  /* 0x0000000400d77308 */ /* 0x0005e40000000800 */
[----:B------:R-:W-:Y:S02]  /*17a10*/  FSEL R111, R111, RZ, P1 ;  /* 0x000000ff6f6f7208 */ /* 0x000fe40000800000 */
[----:B-1----:R-:W-:Y:S03]  /*17a20*/  FMNMX.FTZ R102, R0, R2, !PT ;  /* 0x0000000200667209 */ /* 0x002fe60007810000 */
[--C-:B------:R-:W-:Y:S01]  /*17a30*/  FFMA.FTZ R0, R179, UR4, -R111.reuse ;  /* 0x00000004b3007c23 */ /* 0x100fe2000801086f */
[--C-:B------:R-:W-:Y:S01]  /*17a40*/  FFMA.FTZ R2, R13, UR4, -R111.reuse ;  /* 0x000000040d027c23 */ /* 0x100fe2000801086f */
[C---:B------:R-:W-:Y:S02]  /*17a50*/  FSETP.NEU.FTZ.AND P0, PT, R102.reuse, -INF , PT ;  /* 0xff8000006600780b */ /* 0x040fe40003f1d000 */
[----:B------:R1:W-:Y:S01]  /*17a60*/  MUFU.EX2 R48, R0 ;  /* 0x0000000000307308 */ /* 0x0003e20000000800 */
[----:B------:R-:W-:Y:S01]  /*17a70*/  FMUL.FTZ R184, R102, UR4 ;  /* 0x0000000466b87c20 */ /* 0x000fe20008410000 */
[----:B--2---:R-:W-:Y:S04]  /*17a80*/  FFMA.FTZ R4, R176, UR4, -R110 ;  /* 0x00000004b0047c23 */ /* 0x004fe8000801086e */
[----:B------:R-:W-:Y:S04]  /*17a90*/  FSEL R184, R184, RZ, P0 ;  /* 0x000000ffb8b87208 */ /* 0x000fe80000000000 */
[----:B------:R2:W-:Y:S01]  /*17aa0*/  MUFU.EX2 R60, R2 ;  /* 0x00000002003c7308 */ /* 0x0005e20000000800 */
[----:B----4-:R-:W-:Y:S09]  /*17ab0*/  F2FP.F16.F32.PACK_AB R176, R216, R218 ;  /* 0x000000dad8b0723e */ /* 0x010ff200000000ff */
        /* <DEDUP_REMOVED lines=18> */
[----:B------:R1:W-:Y:S10]  /*17be0*/  MUFU.EX2 R44, R0 ;  /* 0x00000000002c7308 */ /* 0x0003f40000000800 */
[----:B------:R-:W3:Y:S01]  /*17bf0*/  MUFU.EX2 R100, R2 ;  /* 0x0000000200647308 */ /* 0x000ee20000000800 */
[----:B--2---:R-:W-:Y:S09]  /*17c00*/  FFMA.FTZ R4, R19, UR4, -R110 ;  /* 0x0000000413047c23 */ /* 0x004ff2000801086e */
[----:B------:R2:W4:Y:S01]  /*17c10*/  MUFU.EX2 R57, R4 ;  /* 0x0000000400397308 */ /* 0x0005220000000800 */
[----:B-1----:R-:W-:Y:S09]  /*17c20*/  FFMA.FTZ R0, R14, UR4, -R184 ;  /* 0x000000040e007c23 */ /* 0x002ff200080108b8 */
[----:B------:R1:W5:Y:S01]  /*17c30*/  MUFU.EX2 R66, R0 ;  /* 0x0000000000427308 */ /* 0x0003620000000800 */
[C---:B---3--:R-:W-:Y:S01]  /*17c40*/  FMUL.FTZ R6, R100.reuse, R118 ;  /* 0x0000007664067220 */ /* 0x048fe20000410000 */
[C---:B------:R-:W-:Y:S01]  /*17c50*/  FMUL.FTZ R7, R100.reuse, R119 ;  /* 0x0000007764077220 */ /* 0x040fe20000410000 */
[C---:B------:R-:W-:Y:S01]  /*17c60*/  FMUL.FTZ R18, R100.reuse, R126 ;  /* 0x0000007e64127220 */ /* 0x040fe20000410000 */
[C---:B------:R-:W-:Y:S01]  /*17c70*/  FMUL.FTZ R19, R100.reuse, R127 ;  /* 0x0000007f64137220 */ /* 0x040fe20000410000 */
[C---:B------:R-:W-:Y:S01]  /*17c80*/  FMUL.FTZ R34, R100.reuse, R138 ;  /* 0x0000008a64227220 */ /* 0x040fe20000410000 */
[C---:B------:R-:W-:Y:S01]  /*17c90*/  FMUL.FTZ R35, R100.reuse, R139 ;  /* 0x0000008b64237220 */ /* 0x040fe20000410000 */
[----:B------:R-:W-:Y:S02]  /*17ca0*/  IMAD.MOV.U32 R139, RZ, RZ, R44 ;  /* 0x000000ffff8b7224 */ /* 0x000fe400078e002c */
[----:B------:R-:W-:Y:S01]  /*17cb0*/  FMUL.FTZ R70, R100, R70 ;  /* 0x0000004664467220 */ /* 0x000fe20000410000 */
[----:B--2---:R-:W-:Y:S01]  /*17cc0*/  FFMA.FTZ R4, R181, UR4, -R111 ;  /* 0x00000004b5047c23 */ /* 0x004fe2000801086f */
[----:B----4-:R-:W-:Y:S01]  /*17cd0*/  F2FP.F16.F32.PACK_AB R179, R57, R51 ;  /* 0x0000003339b3723e */ /* 0x010fe200000000ff */
[----:B------:R-:W-:Y:S01]  /*17ce0*/  IMAD.MOV.U32 R138, RZ, RZ, R48 ;  /* 0x000000ffff8a7224 */ /* 0x000fe200078e0030 */
[----:B------:R-:W-:Y:S01]  /*17cf0*/  F2FP.F16.F32.PACK_AB R181, R44, R214 ;  /* 0x000000d62cb5723e */ /* 0x000fe200000000ff */
[----:B------:R-:W2:Y:S01]  /*17d00*/  MUFU.EX2 R213, R4 ;  /* 0x0000000400d57308 */ /* 0x000ea20000000800 */
[C---:B------:R-:W-:Y:S01]  /*17d10*/  FMUL.FTZ R71, R100.reuse, R71 ;  /* 0x0000004764477220 */ /* 0x040fe20000410000 */
[C---:B------:R-:W-:Y:S01]  /*17d20*/  FMUL.FTZ R82, R100.reuse, R82 ;  /* 0x0000005264527220 */ /* 0x040fe20000410000 */
[C---:B------:R-:W-:Y:S01]  /*17d30*/  FMUL.FTZ R83, R100.reuse, R83 ;  /* 0x0000005364537220 */ /* 0x040fe20000410000 */
[----:B-1----:R-:W-:Y:S01]  /*17d40*/  FSEL R0, R105, RZ, P3 ;  /* 0x000000ff69007208 */ /* 0x002fe20001800000 */
[C---:B------:R-:W-:Y:S01]  /*17d50*/  FMUL.FTZ R86, R100.reuse, R86 ;  /* 0x0000005664567220 */ /* 0x040fe20000410000 */
[----:B-----5:R-:W-:Y:S01]  /*17d60*/  F2FP.F16.F32.PACK_AB R183, R61, R66 ;  /* 0x000000423db7723e */ /* 0x020fe200000000ff */
[C---:B------:R-:W-:Y:S01]  /*17d70*/  FMUL.FTZ R87, R100.reuse, R87 ;  /* 0x0000005764577220 */ /* 0x040fe20000410000 */
[----:B------:R-:W-:Y:S01]  /*17d80*/  FMUL.FTZ R98, R100, R98 ;  /* 0x0000006264627220 */ /* 0x000fe20000410000 */
[----:B------:R-:W-:Y:S01]  /*17d90*/  FADD.FTZ R0, -R0, R3 ;  /* 0x0000000300007221 */ /* 0x000fe20000010100 */
[----:B------:R-:W-:Y:S03]  /*17da0*/  FMUL.FTZ R99, R100, R99 ;  /* 0x0000006364637220 */ /* 0x000fe60000410000 */
[----:B------:R-:W-:Y:S01]  /*17db0*/  FMUL.FTZ R3, R0, UR4 ;  /* 0x0000000400037c20 */ /* 0x000fe20008410000 */
[----:B------:R-:W-:Y:S03]  /*17dc0*/  FSEL R0, R103, RZ, P1 ;  /* 0x000000ff67007208 */ /* 0x000fe60000800000 */
[----:B------:R1:W3:Y:S01]  /*17dd0*/  MUFU.EX2 R101, R3 ;  /* 0x0000000300657308 */ /* 0x0002e20000000800 */
[----:B--2---:R-:W-:Y:S01]  /*17de0*/  F2FP.F16.F32.PACK_AB R180, R48, R213 ;  /* 0x000000d530b4723e */ /* 0x004fe200000000ff */
[----:B-1----:R-:W-:Y:S01]  /*17df0*/  FADD.FTZ R3, -R0, R106 ;  /* 0x0000006a00037221 */ /* 0x002fe20000010100 */
[----:B------:R-:W-:Y:S01]  /*17e00*/  FSEL R0, R102, RZ, P0 ;  /* 0x000000ff66007208 */ /* 0x000fe20000000000 */
[C---:B---3--:R-:W-:Y:S01]  /*17e10*/  FMUL.FTZ R4, R101.reuse, R116 ;  /* 0x0000007465047220 */ /* 0x048fe20000410000 */
[----:B------:R-:W-:Y:S01]  /*17e20*/  FMUL.FTZ R5, R101, R117 ;  /* 0x0000007565057220 */ /* 0x000fe20000410000 */
[----:B------:R-:W-:Y:S01]  /*17e30*/  FMUL.FTZ R2, R3, UR4 ;  /* 0x0000000403027c20 */ /* 0x000fe20008410000 */
[----:B------:R-:W-:Y:S01]  /*17e40*/  LDSM.16.MT88.4 R116, [R220+0xb000] ;  /* 0x00b00000dc74783b */ /* 0x000fe20000004200 */
[----:B------:R-:W-:Y:S01]  /*17e50*/  FADD.FTZ R0, -R0, R107 ;  /* 0x0000006b00007221 */ /* 0x000fe20000010100 */
[C---:B------:R-:W-:Y:S01]  /*17e60*/  FMUL.FTZ R16, R101.reuse, R124 ;  /* 0x0000007c65107220 */ /* 0x040fe20000410000 */
[C---:B------:R-:W-:Y:S01]  /*17e70*/  FMUL.FTZ R17, R101.reuse, R125 ;  /* 0x0000007d65117220 */ /* 0x040fe20000410000 */
[----:B------:R-:W-:Y:S01]  /*17e80*/  FMUL.FTZ R48, R101, R152 ;  /* 0x0000009865307220 */ /* 0x000fe20000410000 */
[-C--:B------:R-:W-:Y:S01]  /*17e90*/  HMMA.16816.F32 R4, R176, R20.reuse, R4 ;  /* 0x00000014b004723c */ /* 0x080fe20000001804 */
[----:B------:R-:W1:Y:S01]  /*17ea0*/  MUFU.EX2 R2, R2 ;  /* 0x0000000200027308 */ /* 0x000e620000000800 */
[----:B------:R-:W-:Y:S01]  /*17eb0*/  PLOP3.LUT P0, PT, PT, PT, UP0, 0x80, 0x0 ;  /* 0x000000000000781c */ /* 0x000fe20003f0f008 */
[----:B------:R-:W-:Y:S02]  /*17ec0*/  LDSM.16.MT88.4 R124, [R222+0x9400] ;  /* 0x00940000de7c783b */ /* 0x000fe40000004200 */
[----:B------:R-:W-:Y:S01]  /*17ed0*/  FMUL.FTZ R0, R0, UR4 ;  /* 0x0000000400007c20 */ /* 0x000fe20008410000 */
[----:B------:R-:W-:Y:S01]  /*17ee0*/  FFMA.FTZ R3, R185, UR4, -R109 ;  /* 0x00000004b9037c23 */ /* 0x000fe2000801086d */
[C---:B------:R-:W-:Y:S01]  /*17ef0*/  FMUL.FTZ R32, R101.reuse, R136 ;  /* 0x0000008865207220 */ /* 0x040fe20000410000 */
[----:B------:R-:W-:Y:S03]  /*17f00*/  IMAD.MOV.U32 R136, RZ, RZ, R216 ;  /* 0x000000ffff887224 */ /* 0x000fe600078e00d8 */
[----:B------:R2:W-:Y:S01]  /*17f10*/  MUFU.EX2 R244, R3 ;  /* 0x0000000300f47308 */ /* 0x0005e20000000800 */
[C---:B------:R-:W-:Y:S01]  /*17f20*/  FMUL.FTZ R33, R101.reuse, R137 ;  /* 0x0000008965217220 */ /* 0x040fe20000410000 */
[----:B------:R-:W-:Y:S02]  /*17f30*/  IMAD.MOV.U32 R185, RZ, RZ, R51 ;  /* 0x000000ffffb97224 */ /* 0x000fe400078e0033 */
[----:B------:R-:W-:Y:S01]  /*17f40*/  FMUL.FTZ R51, R100, R155 ;  /* 0x0000009b64337220 */ /* 0x000fe20000410000 */
[----:B------:R-:W-:Y:S01]  /*17f50*/  MOV R137, R219 ;  /* 0x000000db00897202 */ /* 0x000fe20000000f00 */
[C---:B------:R-:W-:Y:S01]  /*17f60*/  FMUL.FTZ R68, R101.reuse, R68 ;  /* 0x0000004465447220 */ /* 0x040fe20000410000 */
[C---:B------:R-:W-:Y:S01]  /*17f70*/  FMUL.FTZ R69, R101.reuse, R69 ;  /* 0x0000004565457220 */ /* 0x040fe20000410000 */
[----:B------:R-:W-:Y:S02]  /*17f80*/  FMUL.FTZ R80, R101, R80 ;  /* 0x0000005065507220 */ /* 0x000fe40000410000 */
[----:B------:R-:W3:Y:S01]  /*17f90*/  MUFU.EX2 R0, R0 ;  /* 0x0000000000007308 */ /* 0x000ee20000000800 */
[C---:B-1----:R-:W-:Y:S01]  /*17fa0*/  FMUL.FTZ R8, R2.reuse, R112 ;  /* 0x0000007002087220 */ /* 0x042fe20000410000 */
[C---:B------:R-:W-:Y:S01]  /*17fb0*/  FMUL.FTZ R9, R2.reuse, R113 ;  /* 0x0000007102097220 */ /* 0x040fe20000410000 */
[C---:B------:R-:W-:Y:S01]  /*17fc0*/  FMUL.FTZ R12, R2.reuse, R120 ;  /* 0x00000078020c7220 */ /* 0x040fe20000410000 */
[C---:B------:R-:W-:Y:S01]  /*17fd0*/  FMUL.FTZ R13, R2.reuse, R121 ;  /* 0x00000079020d7220 */ /* 0x040fe20000410000 */
[C---:B------:R-:W-:Y:S01]  /*17fe0*/  FMUL.FTZ R24, R2.reuse, R128 ;  /* 0x0000008002187220 */ /* 0x040fe20000410000 */
[C---:B------:R-:W-:Y:S01]  /*17ff0*/  FMUL.FTZ R25, R2.reuse, R129 ;  /* 0x0000008102197220 */ /* 0x040fe20000410000 */
[C---:B------:R-:W-:Y:S01]  /*18000*/  FMUL.FTZ R29, R2.reuse, R141 ;  /* 0x0000008d021d7220 */ /* 0x040fe20000410000 */
[----:B------:R-:W-:Y:S02]  /*18010*/  IMAD.MOV.U32 R141, RZ, RZ, R218 ;  /* 0x000000ffff8d7224 */ /* 0x000fe400078e00da */
[----:B--2---:R-:W-:Y:S01]  /*18020*/  FFMA.FTZ R3, R187, UR4, -R109 ;  /* 0x00000004bb037c23 */ /* 0x004fe2000801086d */
[C---:B------:R-:W-:Y:S01]  /*18030*/  FMUL.FTZ R28, R2.reuse, R140 ;  /* 0x0000008c021c7220 */ /* 0x040fe20000410000 */
[----:B------:R-:W-:Y:S02]  /*18040*/  IMAD.MOV.U32 R140, RZ, RZ, R215 ;  /* 0x000000ffff8c7224 */ /* 0x000fe400078e00d7 */
[C---:B------:R-:W-:Y:S01]  /*18050*/  FMUL.FTZ R44, R2.reuse, R156 ;  /* 0x0000009c022c7220 */ /* 0x040fe20000410000 */
[----:B------:R1:W-:Y:S01]  /*18060*/  MUFU.EX2 R243, R3 ;  /* 0x0000000300f37308 */ /* 0x0003e20000000800 */
[----:B------:R-:W-:Y:S02]  /*18070*/  IMAD.MOV.U32 R156, RZ, RZ, R45 ;  /* 0x000000ffff9c7224 */ /* 0x000fe400078e002d */
[----:B------:R-:W-:Y:S01]  /*18080*/  FMUL.FTZ R45, R2, R157 ;  /* 0x0000009d022d7220 */ /* 0x000fe20000410000 */
[----:B------:R-:W-:Y:S02]  /*18090*/  IMAD.MOV.U32 R157, RZ, RZ, R49 ;  /* 0x000000ffff9d7224 */ /* 0x000fe400078e0031 */
[C---:B---3--:R-:W-:Y:S01]  /*180a0*/  FMUL.FTZ R10, R0.reuse, R114 ;  /* 0x00000072000a7220 */ /* 0x048fe20000410000 */
[C---:B------:R-:W-:Y:S01]  /*180b0*/  FMUL.FTZ R11, R0.reuse, R115 ;  /* 0x00000073000b7220 */ /* 0x040fe20000410000 */
[C---:B------:R-:W-:Y:S01]  /*180c0*/  FMUL.FTZ R14, R0.reuse, R122 ;  /* 0x0000007a000e7220 */ /* 0x040fe20000410000 */
[C---:B------:R-:W-:Y:S01]  /*180d0*/  FMUL.FTZ R15, R0.reuse, R123 ;  /* 0x0000007b000f7220 */ /* 0x040fe20000410000 */
[----:B------:R-:W2:Y:S01]  /*180e0*/  LDSM.16.MT88.4 R112, [R222+0xa000] ;  /* 0x00a00000de70783b */ /* 0x000ea20000004200 */
[C---:B------:R-:W-:Y:S01]  /*180f0*/  FMUL.FTZ R26, R0.reuse, R130 ;  /* 0x00000082001a7220 */ /* 0x040fe20000410000 */
[C---:B------:R-:W-:Y:S01]  /*18100*/  FMUL.FTZ R27, R0.reuse, R131 ;  /* 0x00000083001b7220 */ /* 0x040fe20000410000 */
[C---:B------:R-:W-:Y:S01]  /*18110*/  FMUL.FTZ R49, R101.reuse, R153 ;  /* 0x0000009965317220 */ /* 0x040fe20000410000 */
[C---:B------:R-:W-:Y:S04]  /*18120*/  HMMA.16816.F32 R8, R180.reuse, R20, R8 ;  /* 0x00000014b408723c */ /* 0x040fe80000001808 */
[----:B------:R-:W-:Y:S01]  /*18130*/  LDSM.16.MT88.4 R128, [R220+0xa400] ;  /* 0x00a40000dc80783b */ /* 0x000fe20000004200 */
[----:B------:R-:W-:Y:S01]  /*18140*/  FMUL.FTZ R59, R0, R163 ;  /* 0x000000a3003b7220 */ /* 0x000fe20000410000 */
[-C--:B------:R-:W-:Y:S05]  /*18150*/  HMMA.16816.F32 R12, R180, R22.reuse, R12 ;  /* 0x00000016b40c723c */ /* 0x080fea000000180c */
[C---:B------:R-:W-:Y:S01]  /*18160*/  FMUL.FTZ R20, R101.reuse, R132 ;  /* 0x0000008465147220 */ /* 0x040fe20000410000 */
[C---:B------:R-:W-:Y:S01]  /*18170*/  HMMA.16816.F32 R16, R176.reuse, R22, R16 ;  /* 0x00000016b010723c */ /* 0x040fe20000001810 */
[----:B------:R-:W3:Y:S04]  /*18180*/  LDL.LU R163, [R1+0x8] ;  /* 0x0000080001a37983 */ /* 0x000ee80000300800 */
[----:B------:R-:W-:Y:S01]  /*18190*/  FMUL.FTZ R21, R101, R133 ;  /* 0x0000008565157220 */ /* 0x000fe20000410000 */
[----:B-1----:R-:W-:Y:S01]  /*181a0*/  FFMA.FTZ R3, R186, UR4, -R110 ;  /* 0x00000004ba037c23 */ /* 0x002fe2000801086e */
[C---:B------:R-:W-:Y:S01]  /*181b0*/  FMUL.FTZ R22, R100.reuse, R134 ;  /* 0x0000008664167220 */ /* 0x040fe20000410000 */
[----:B------:R-:W-:Y:S02]  /*181c0*/  FMUL.FTZ R23, R100, R135 ;  /* 0x0000008764177220 */ /* 0x000fe40000410000 */
[----:B------:R1:W-:Y:S01]  /*181d0*/  MUFU.EX2 R241, R3 ;  /* 0x0000000300f17308 */ /* 0x0003e20000000800 */
[----:B------:R-:W-:Y:S02]  /*181e0*/  IMAD.MOV.U32 R132, RZ, RZ, R239 ;  /* 0x000000ffff847224 */ /* 0x000fe400078e00ef */
[C---:B------:R-:W-:Y:S01]  /*181f0*/  FMUL.FTZ R58, R0.reuse, R162 ;  /* 0x000000a2003a7220 */ /* 0x040fe20000410000 */
[----:B------:R-:W-:Y:S02]  /*18200*/  IMAD.MOV.U32 R133, RZ, RZ, R41 ;  /* 0x000000ffff857224 */ /* 0x000fe400078e0029 */
[----:B------:R-:W-:Y:S01]  /*18210*/  FMUL.FTZ R62, R0, R174 ;  /* 0x000000ae003e7220 */ /* 0x000fe20000410000 */
[-C--:B------:R-:W-:Y:S03]  /*18220*/  HMMA.16816.F32 R20, R176, R36.reuse, R20 ;  /* 0x00000024b014723c */ /* 0x080fe60000001814 */
[----:B------:R-:W-:Y:S02]  /*18230*/  IMAD.MOV.U32 R135, RZ, RZ, R56 ;  /* 0x000000ffff877224 */ /* 0x000fe400078e0038 */
[----:B------:R-:W-:Y:S01]  /*18240*/  FMUL.FTZ R56, R2, R160 ;  /* 0x000000a002387220 */ /* 0x000fe20000410000 */
[----:B------:R-:W-:Y:S01]  /*18250*/  IMAD.MOV.U32 R134, RZ, RZ, R66 ;  /* 0x000000ffff867224 */ /* 0x000fe200078e0042 */
[C---:B------:R-:W-:Y:S04]  /*18260*/  HMMA.16816.F32 R24, R180.reuse, R36, R24 ;  /* 0x00000024b418723c */ /* 0x040fe80000001818 */
[----:B------:R-:W-:Y:S01]  /*18270*/  FMUL.FTZ R31, R0, R143 ;  /* 0x0000008f001f7220 */ /* 0x000fe20000410000 */
[----:B-1----:R-:W-:Y:S02]  /*18280*/  FFMA.FTZ R3, R198, UR4, -R109 ;  /* 0x00000004c6037c23 */ /* 0x002fe4000801086d */
[----:B------:R-:W-:Y:S01]  /*18290*/  FFMA.FTZ R36, R203, UR4, -R110 ;  /* 0x00000004cb247c23 */ /* 0x000fe2000801086e */
[----:B------:R-:W-:Y:S03]  /*182a0*/  IMAD.MOV.U32 R143, RZ, RZ, R214 ;  /* 0x000000ffff8f7224 */ /* 0x000fe600078e00d6 */
[----:B------:R1:W-:Y:S01]  /*182b0*/  MUFU.EX2 R242, R36 ;  /* 0x0000002400f27308 */ /* 0x0003e20000000800 */
[C---:B------:R-:W-:Y:S01]  /*182c0*/  FMUL.FTZ R30, R0.reuse, R142 ;  /* 0x0000008e001e7220 */ /* 0x040fe20000410000 */
[----:B------:R-:W-:Y:S02]  /*182d0*/  IMAD.MOV.U32 R142, RZ, RZ, R213 ;  /* 0x000000ffff8e7224 */ /* 0x000fe400078e00d5 */
[C---:B------:R-:W-:Y:S01]  /*182e0*/  FMUL.FTZ R46, R0.reuse, R158 ;  /* 0x0000009e002e7220 */ /* 0x040fe20000410000 */
[----:B------:R-:W-:Y:S02]  /*182f0*/  IMAD.MOV.U32 R158, RZ, RZ, R212 ;  /* 0x000000ffff9e7224 */ /* 0x000fe400078e00d4 */
[----:B------:R-:W-:Y:S01]  /*18300*/  FMUL.FTZ R47, R0, R159 ;  /* 0x0000009f002f7220 */ /* 0x000fe20000410000 */
[----:B------:R-:W-:Y:S02]  /*18310*/  IMAD.MOV.U32 R159, RZ, RZ, R210 ;  /* 0x000000ffff9f7224 */ /* 0x000fe400078e00d2 */
[C---:B------:R-:W-:Y:S01]  /*18320*/  FMUL.FTZ R37, R101.reuse, R149 ;  /* 0x0000009565257220 */ /* 0x040fe20000410000 */
[-C--:B------:R-:W-:Y:S03]  /*18330*/  HMMA.16816.F32 R28, R180, R38.reuse, R28 ;  /* 0x00000026b41c723c */ /* 0x080fe6000000181c */
[----:B------:R-:W-:Y:S02]  /*18340*/  IMAD.MOV.U32 R149, RZ, RZ, R60 ;  /* 0x000000ffff957224 */ /* 0x000fe400078e003c */
[----:B------:R-:W-:Y:S01]  /*18350*/  FFMA.FTZ R60, R204, UR4, -R110 ;  /* 0x00000004cc3c7c23 */ /* 0x000fe2000801086e */
[----:B------:R-:W-:Y:S01]  /*18360*/  FMUL.FTZ R66, R100, R170 ;  /* 0x000000aa64427220 */ /* 0x000fe20000410000 */
[C---:B------:R-:W-:Y:S02]  /*18370*/  HMMA.16816.F32 R32, R176.reuse, R38, R32 ;  /* 0x00000026b020723c */ /* 0x040fe40000001820 */
[----:B------:R4:W-:Y:S02]  /*18380*/  MUFU.EX2 R219, R60 ;  /* 0x0000003c00db7308 */ /* 0x0009e40000000800 */
[C---:B-1----:R-:W-:Y:S01]  /*18390*/  FMUL.FTZ R36, R101.reuse, R148 ;  /* 0x0000009465247220 */ /* 0x042fe20000410000 */
[----:B------:R-:W-:Y:S01]  /*183a0*/  IMAD.MOV.U32 R148, RZ, RZ, R240 ;  /* 0x000000ffff947224 */ /* 0x000fe200078e00f0 */
[----:B------:R-:W-:Y:S01]  /*183b0*/  MOV R187, R42 ;  /* 0x0000002a00bb7202 */ /* 0x000fe20000000f00 */
[----:B------:R-:W-:Y:S05]  /*183c0*/  FMUL.FTZ R42, R0, R146 ;  /* 0x00000092002a7220 */ /* 0x000fea0000410000 */
[----:B------:R1:W-:Y:S01]  /*183d0*/  MUFU.EX2 R240, R3 ;  /* 0x0000000300f07308 */ /* 0x0003e20000000800 */
[C---:B------:R-:W-:Y:S01]  /*183e0*/  FMUL.FTZ R39, R100.reuse, R151 ;  /* 0x0000009764277220 */ /* 0x040fe20000410000 */
[----:B------:R-:W-:Y:S02]  /*183f0*/  IMAD.MOV.U32 R146, RZ, RZ, R43 ;  /* 0x000000ffff927224 */ /* 0x000fe400078e002b */
[----:B------:R-:W-:Y:S01]  /*18400*/  FMUL.FTZ R38, R100, R150 ;  /* 0x0000009664267220 */ /* 0x000fe20000410000 */
[----:B------:R-:W-:Y:S02]  /*18410*/  IMAD.MOV.U32 R151, RZ, RZ, R40 ;  /* 0x000000ffff977224 */ /* 0x000fe400078e0028 */
[C---:B------:R-:W-:Y:S01]  /*18420*/  FMUL.FTZ R40, R2.reuse, R144 ;  /* 0x0000009002287220 */ /* 0x040fe20000410000 */
[----:B------:R-:W-:Y:S02]  /*18430*/  IMAD.MOV.U32 R203, RZ, RZ, R211 ;  /* 0x000000ffffcb7224 */ /* 0x000fe400078e00d3 */
[----:B------:R-:W-:Y:S01]  /*18440*/  FMUL.FTZ R41, R2, R145 ;  /* 0x0000009102297220 */ /* 0x000fe20000410000 */
[----:B------:R-:W-:Y:S01]  /*18450*/  FMUL.FTZ R43, R0, R147 ;  /* 0x00000093002b7220 */ /* 0x000fe20000410000 */
[----:B------:R-:W-:Y:S01]  /*18460*/  IMAD.MOV.U32 R174, RZ, RZ, R138 ;  /* 0x000000ffffae7224 */ /* 0x000fe200078e008a */
[-C--:B------:R-:W-:Y:S03]  /*18470*/  HMMA.16816.F32 R36, R176, R52.reuse, R36 ;  /* 0x00000034b024723c */ /* 0x080fe60000001824 */
[----:B------:R-:W-:Y:S02]  /*18480*/  IMAD.MOV.U32 R160, RZ, RZ, R136 ;  /* 0x000000ffffa07224 */ /* 0x000fe400078e0088 */
[----:B----4-:R-:W-:Y:S01]  /*18490*/  FMUL.FTZ R60, R2, R172 ;  /* 0x000000ac023c7220 */ /* 0x010fe20000410000 */
[----:B------:R-:W-:Y:S01]  /*184a0*/  IMAD.MOV.U32 R198, RZ, RZ, R50 ;  /* 0x000000ffffc67224 */ /* 0x000fe200078e0032 */
[C---:B------:R-:W-:Y:S04]  /*184b0*/  HMMA.16816.F32 R40, R180.reuse, R52, R40 ;  /* 0x00000034b428723c */ /* 0x040fe80000001828 */
[----:B-1----:R-:W-:Y:S02]  /*184c0*/  FFMA.FTZ R3, R200, UR4, -R109 ;  /* 0x00000004c8037c23 */ /* 0x002fe4000801086d */
[-C--:B------:R-:W-:Y:S02]  /*184d0*/  HMMA.16816.F32 R44, R180, R54.reuse, R44 ;  /* 0x00000036b42c723c */ /* 0x080fe4000000182c */
[----:B------:R1:W-:Y:S03]  /*184e0*/  MUFU.EX2 R239, R3 ;  /* 0x0000000300ef7308 */ /* 0x0003e60000000800 */
[----:B------:R-:W-:Y:S01]  /*184f0*/  FMUL.FTZ R50, R100, R154 ;  /* 0x0000009a64327220 */ /* 0x000fe20000410000 */
[C---:B------:R-:W-:Y:S01]  /*18500*/  FMUL.FTZ R52, R101.reuse, R164 ;  /* 0x000000a465347220 */ /* 0x040fe20000410000 */
[----:B------:R-:W-:Y:S01]  /*18510*/  LDSM.16.MT88.4 R152, [R220+0xac00] ;  /* 0x00ac0000dc98783b */ /* 0x000fe20000004200 */
[C---:B------:R-:W-:Y:S03]  /*18520*/  FMUL.FTZ R53, R101.reuse, R165 ;  /* 0x000000a565357220 */ /* 0x040fe60000410000 */
[----:B------:R-:W-:Y:S01]  /*18530*/  IMAD.MOV.U32 R186, RZ, RZ, R57 ;  /* 0x000000ffffba7224 */ /* 0x000fe200078e0039 */
[C---:B------:R-:W-:Y:S04]  /*18540*/  HMMA.16816.F32 R48, R176.reuse, R54, R48 ;  /* 0x00000036b030723c */ /* 0x040fe80000001830 */
[C---:B------:R-:W-:Y:S01]  /*18550*/  FMUL.FTZ R57, R2.reuse, R161 ;  /* 0x000000a102397220 */ /* 0x040fe20000410000 */
[----:B------:R-:W-:Y:S02]  /*18560*/  IMAD.MOV.U32 R150, RZ, RZ, R61 ;  /* 0x000000ffff967224 */ /* 0x000fe400078e003d */
[----:B------:R-:W-:Y:S01]  /*18570*/  FMUL.FTZ R61, R2, R173 ;  /* 0x000000ad023d7220 */ /* 0x000fe20000410000 */
[----:B------:R-:W-:Y:S03]  /*18580*/  FMUL.FTZ R54, R100, R166 ;  /* 0x000000a664367220 */ /* 0x000fe60000410000 */
[----:B-1----:R-:W-:Y:S01]  /*18590*/  FFMA.FTZ R3, R202, UR4, -R110 ;  /* 0x00000004ca037c23 */ /* 0x002fe2000801086e */
[----:B------:R-:W4:Y:S01]  /*185a0*/  LDL.LU R161, [R1+0x14] ;  /* 0x0000140001a17983 */ /* 0x000f220000300800 */
[----:B------:R-:W-:Y:S02]  /*185b0*/  FMUL.FTZ R55, R100, R167 ;  /* 0x000000a764377220 */ /* 0x000fe40000410000 */
[----:B------:R1:W-:Y:S01]  /*185c0*/  MUFU.EX2 R218, R3 ;  /* 0x0000000300da7308 */ /* 0x0003e20000000800 */
[----:B------:R-:W-:Y:S02]  /*185d0*/  IMAD.MOV.U32 R173, RZ, RZ, R139 ;  /* 0x000000ffffad7224 */ /* 0x000fe400078e008b */
[----:B------:R-:W-:Y:S01]  /*185e0*/  FMUL.FTZ R63, R0, R175 ;  /* 0x000000af003f7220 */ /* 0x000fe20000410000 */
[----:B------:R-:W-:Y:S01]  /*185f0*/  MOV R175, R137 ;  /* 0x0000008900af7202 */ /* 0x000fe20000000f00 */
[----:B------:R-:W-:Y:S01]  /*18600*/  IMAD.MOV.U32 R145, RZ, RZ, R65 ;  /* 0x000000ffff917224 */ /* 0x000fe200078e0041 */
[----:B------:R-:W-:Y:S01]  /*18610*/  LDSM.16.MT88.4 R136, [R222+0x9c00] ;  /* 0x009c0000de88783b */ /* 0x000fe20000004200 */
[-C--:B--2---:R-:W-:Y:S03]  /*18620*/  HMMA.16816.F32 R52, R176, R112.reuse, R52 ;  /* 0x00000070b034723c */ /* 0x084fe60000001834 */
[C---:B------:R-:W-:Y:S01]  /*18630*/  FMUL.FTZ R65, R101.reuse, R169 ;  /* 0x000000a965417220 */ /* 0x040fe20000410000 */
[----:B------:R-:W-:Y:S02]  /*18640*/  IMAD.MOV.U32 R147, RZ, RZ, R64 ;  /* 0x000000ffff937224 */ /* 0x000fe400078e0040 */
[----:B------:R-:W-:Y:S01]  /*18650*/  FMUL.FTZ R64, R101, R168 ;  /* 0x000000a865407220 */ /* 0x000fe20000410000 */
[C---:B------:R-:W-:Y:S04]  /*18660*/  HMMA.16816.F32 R56, R180.reuse, R112, R56 ;  /* 0x00000070b438723c */ /* 0x040fe80000001838 */
[----:B-1----:R-:W-:Y:S02]  /*18670*/  FFMA.FTZ R3, R205, UR4, -R111 ;  /* 0x00000004cd037c23 */ /* 0x002fe4000801086f */
[-C--:B------:R-:W-:Y:S02]  /*18680*/  HMMA.16816.F32 R60, R180, R114.reuse, R60 ;  /* 0x00000072b43c723c */ /* 0x080fe4000000183c */
[----:B------:R1:W-:Y:S03]  /*18690*/  MUFU.EX2 R216, R3 ;  /* 0x0000000300d87308 */ /* 0x0003e60000000800 */
[----:B------:R-:W-:Y:S02]  /*186a0*/  IMAD.MOV.U32 R144, RZ, RZ, R67 ;  /* 0x000000ffff907224 */ /* 0x000fe400078e0043 */
[----:B------:R-:W-:Y:S01]  /*186b0*/  FMUL.FTZ R67, R100, R171 ;  /* 0x000000ab64437220 */ /* 0x000fe20000410000 */
[C---:B------:R-:W-:Y:S01]  /*186c0*/  FMUL.FTZ R72, R2.reuse, R72 ;  /* 0x0000004802487220 */ /* 0x040fe20000410000 */
[----:B------:R-:W-:Y:S02]  /*186d0*/  LDSM.16.MT88.4 R168, [R222+0xac00] ;  /* 0x00ac0000dea8783b */ /* 0x000fe40000004200 */
[----:B------:R-:W-:Y:S01]  /*186e0*/  FMUL.FTZ R73, R2, R73 ;  /* 0x0000004902497220 */ /* 0x000fe20000410000 */
[C---:B------:R-:W-:Y:S02]  /*186f0*/  FMUL.FTZ R74, R0.reuse, R74 ;  /* 0x0000004a004a7220 */ /* 0x040fe40000410000 */
[C---:B------:R-:W-:Y:S03]  /*18700*/  HMMA.16816.F32 R64, R176.reuse, R114, R64 ;  /* 0x00000072b040723c */ /* 0x040fe60000001840 */
[----:B------:R-:W2:Y:S01]  /*18710*/  LDSM.16.MT88.4 R112, [R222+0xb000] ;  /* 0x00b00000de70783b */ /* 0x000ea20000004200 */
[----:B------:R-:W-:Y:S01]  /*18720*/  FMUL.FTZ R75, R0, R75 ;  /* 0x0000004b004b7220 */ /* 0x000fe20000410000 */
[C---:B------:R-:W-:Y:S01]  /*18730*/  FMUL.FTZ R76, R2.reuse, R76 ;  /* 0x0000004c024c7220 */ /* 0x040fe20000410000 */
[-C--:B------:R-:W-:Y:S05]  /*18740*/  HMMA.16816.F32 R68, R176, R116.reuse, R68 ;  /* 0x00000074b044723c */ /* 0x080fea0000001844 */
[--C-:B-1----:R-:W-:Y:S01]  /*18750*/  FFMA.FTZ R3, R191, UR4, -R111.reuse ;  /* 0x00000004bf037c23 */ /* 0x102fe2000801086f */
[C---:B------:R-:W-:Y:S03]  /*18760*/  HMMA.16816.F32 R72, R180.reuse, R116, R72 ;  /* 0x00000074b448723c */ /* 0x040fe60000001848 */
[----:B------:R1:W-:Y:S02]  /*18770*/  MUFU.EX2 R215, R3 ;  /* 0x0000000300d77308 */ /* 0x0003e40000000800 */
[----:B------:R-:W-:Y:S01]  /*18780*/  FMUL.FTZ R77, R2, R77 ;  /* 0x0000004d024d7220 */ /* 0x000fe20000410000 */
[C---:B------:R-:W-:Y:S01]  /*18790*/  FMUL.FTZ R78, R0.reuse, R78 ;  /* 0x0000004e004e7220 */ /* 0x040fe20000410000 */
[----:B------:R-:W-:Y:S01]  /*187a0*/  FMUL.FTZ R79, R0, R79 ;  /* 0x0000004f004f7220 */ /* 0x000fe20000410000 */
[C---:B------:R-:W-:Y:S03]  /*187b0*/  FMUL.FTZ R81, R101.reuse, R81 ;  /* 0x0000005165517220 */ /* 0x040fe60000410000 */
[C---:B------:R-:W-:Y:S01]  /*187c0*/  FMUL.FTZ R84, R101.reuse, R84 ;  /* 0x0000005465547220 */ /* 0x040fe20000410000 */
[C---:B------:R-:W-:Y:S01]  /*187d0*/  FMUL.FTZ R85, R101.reuse, R85 ;  /* 0x0000005565557220 */ /* 0x040fe20000410000 */
[----:B------:R-:W-:Y:S01]  /*187e0*/  FMUL.FTZ R96, R101, R96 ;  /* 0x0000006065607220 */ /* 0x000fe20000410000 */
[-C--:B------:R-:W-:Y:S03]  /*187f0*/  HMMA.16816.F32 R76, R180, R118.reuse, R76 ;  /* 0x00000076b44c723c */ /* 0x080fe6000000184c */
[----:B------:R-:W-:Y:S01]  /*18800*/  FFMA.FTZ R106, R189, UR4, -R111 ;  /* 0x00000004bd6a7c23 */ /* 0x000fe2000801086f */
[----:B------:R-:W-:Y:S01]  /*18810*/  FMUL.FTZ R97, R101, R97 ;  /* 0x0000006165617220 */ /* 0x000fe20000410000 */
[----:B------:R-:W-:Y:S01]  /*18820*/  IMAD.MOV.U32 R107, RZ, RZ, R217 ;  /* 0x000000ffff6b7224 */ /* 0x000fe200078e00d9 */
[C---:B------:R-:W-:Y:S01]  /*18830*/  HMMA.16816.F32 R80, R176.reuse, R118, R80 ;  /* 0x00000076b050723c */ /* 0x040fe20000001850 */
[----:B------:R-:W5:Y:S01]  /*18840*/  LDSM.16.MT88.4 R116, [R220+0x9400] ;  /* 0x00940000dc74783b */ /* 0x000f620000004200 */
[----:B------:R2:W2:Y:S03]  /*18850*/  MUFU.EX2 R217, R106 ;  /* 0x0000006a00d97308 */ /* 0x0004a60000000800 */
[----:B-1----:R-:W-:Y:S01]  /*18860*/  FFMA.FTZ R3, R193, UR4, -R111 ;  /* 0x00000004c1037c23 */ /* 0x002fe2000801086f */
[C---:B------:R-:W-:Y:S01]  /*18870*/  FMUL.FTZ R88, R2.reuse, R88 ;  /* 0x0000005802587220 */ /* 0x040fe20000410000 */
[----:B------:R-:W-:Y:S01]  /*18880*/  FMUL.FTZ R89, R2, R89 ;  /* 0x0000005902597220 */ /* 0x000fe20000410000 */
[C---:B------:R-:W-:Y:S04]  /*18890*/  FMUL.FTZ R90, R0.reuse, R90 ;  /* 0x0000005a005a7220 */ /* 0x040fe80000410000 */
[----:B------:R1:W5:Y:S01]  /*188a0*/  MUFU.EX2 R214, R3 ;  /* 0x0000000300d67308 */ /* 0x0003620000000800 */
[-C--:B--2---:R-:W-:Y:S03]  /*188b0*/  HMMA.16816.F32 R84, R176, R112.reuse, R84 ;  /* 0x00000070b054723c */ /* 0x084fe60000001854 */
[----:B------:R-:W-:Y:S01]  /*188c0*/  FMUL.FTZ R91, R0, R91 ;  /* 0x0000005b005b7220 */ /* 0x000fe20000410000 */
[C---:B------:R-:W-:Y:S01]  /*188d0*/  FMUL.FTZ R92, R2.reuse, R92 ;  /* 0x0000005c025c7220 */ /* 0x040fe20000410000 */
[----:B------:R-:W-:Y:S01]  /*188e0*/  FMUL.FTZ R93, R2, R93 ;  /* 0x0000005d025d7220 */ /* 0x000fe20000410000 */
[C---:B------:R-:W-:Y:S01]  /*188f0*/  FMUL.FTZ R94, R0.reuse, R94 ;  /* 0x0000005e005e7220 */ /* 0x040fe20000410000 */
[----:B------:R-:W-:Y:S01]  /*18900*/  FMUL.FTZ R95, R0, R95 ;  /* 0x0000005f005f7220 */ /* 0x000fe20000410000 */
[--C-:B------:R-:W-:Y:S02]  /*18910*/  FFMA.FTZ R106, R190, UR4, -R184.reuse ;  /* 0x00000004be6a7c23 */ /* 0x100fe400080108b8 */
[C---:B------:R-:W-:Y:S02]  /*18920*/  HMMA.16816.F32 R88, R180.reuse, R112, R88 ;  /* 0x00000070b458723c */ /* 0x040fe40000001858 */
[----:B------:R-:W-:Y:S02]  /*18930*/  MUFU.EX2 R211, R106 ;  /* 0x0000006a00d37308 */ /* 0x000fe40000000800 */
[----:B------:R-:W-:Y:S01]  /*18940*/  F2FP.F16.F32.PACK_AB R120, R217, R216 ;  /* 0x000000d8d978723e */ /* 0x000fe200000000ff */
[----:B------:R-:W-:Y:S01]  /*18950*/  IMAD.MOV.U32 R162, RZ, RZ, R143 ;  /* 0x000000ffffa27224 */ /* 0x000fe200078e008f */
[-C--:B------:R-:W-:Y:S05]  /*18960*/  HMMA.16816.F32 R92, R180, R114.reuse, R92 ;  /* 0x00000072b45c723c */ /* 0x080fea000000185c */
[----:B-1----:R-:W-:Y:S01]  /*18970*/  FFMA.FTZ R3, R208, UR4, -R184 ;  /* 0x00000004d0037c23 */ /* 0x002fe200080108b8 */
[----:B------:R-:W-:Y:S03]  /*18980*/  HMMA.16816.F32 R96, R176, R114, R96 ;  /* 0x00000072b060723c */ /* 0x000fe60000001860 */
[----:B------:R1:W-:Y:S02]  /*18990*/  MUFU.EX2 R213, R3 ;  /* 0x0000000300d57308 */ /* 0x0003e40000000800 */
[----:B------:R-:W-:Y:S01]  /*189a0*/  F2FP.F16.F32.PACK_AB R112, R243, R244 ;  /* 0x000000f4f370723e */ /* 0x000fe200000000ff */
[----:B------:R-:W-:Y:S01]  /*189b0*/  IMAD.MOV.U32 R172, RZ, RZ, R148 ;  /* 0x000000ffffac7224 */ /* 0x000fe200078e0094 */
[----:B------:R-:W-:Y:S04]  /*189c0*/  F2FP.F16.F32.PACK_AB R113, R241, R242 ;  /* 0x000000f2f171723e */ /* 0x000fe800000000ff */
[----:B------:R-:W-:Y:S02]  /*189d0*/  F2FP.F16.F32.PACK_AB R114, R239, R240 ;  /* 0x000000f0ef72723e */ /* 0x000fe400000000ff */
[----:B------:R-:W-:Y:S02]  /*189e0*/  F2FP.F16.F32.PACK_AB R115, R219, R218 ;  /* 0x000000dadb73723e */ /* 0x000fe400000000ff */
[----:B-----5:R-:W-:Y:S05]  /*189f0*/  F2FP.F16.F32.PACK_AB R122, R214, R215 ;  /* 0x000000d7d67a723e */ /* 0x020fea00000000ff */
[-C--:B------:R-:W-:Y:S05]  /*18a00*/  HMMA.16816.F32 R4, R112, R116.reuse, R4 ;  /* 0x000000747004723c */ /* 0x080fea0000001804 */
[--C-:B-1----:R-:W-:Y:S04]  /*18a10*/  FFMA.FTZ R3, R209, UR4, -R184.reuse ;  /* 0x00000004d1037c23 */ /* 0x102fe800080108b8 */
[----:B------:R1:W2:Y:S02]  /*18a20*/  MUFU.EX2 R212, R3 ;  /* 0x0000000300d47308 */ /* 0x0002a40000000800 */
[----:B-1----:R-:W-:Y:S01]  /*18a30*/  FFMA.FTZ R3, R192, UR4, -R184 ;  /* 0x00000004c0037c23 */ /* 0x002fe200080108b8 */
[----:B--2---:R-:W-:Y:S07]  /*18a40*/  F2FP.F16.F32.PACK_AB R121, R212, R213 ;  /* 0x000000d5d479723e */ /* 0x004fee00000000ff */
        /* <DEDUP_REMOVED lines=10> */
[----:B------:R1:W5:Y:S03]  /*18af0*/  MUFU.EX2 R209, R3 ;  /* 0x0000000300d17308 */ /* 0x0003660000000800 */
        /* <DEDUP_REMOVED lines=17> */
[----:B------:R-:W4:Y:S04]  /*18c10*/  LDSM.16.MT88.4 R116, [R220+0x9800] ;  /* 0x00980000dc74783b */ /* 0x000f280000004200 */
[--C-:B-1----:R-:W-:Y:S01]  /*18c20*/  FFMA.FTZ R3, R206, UR4, -R109.reuse ;  /* 0x00000004ce037c23 */ /* 0x102fe2000801086d */
[-C--:B---3--:R-:W-:Y:S03]  /*18c30*/  HMMA.16816.F32 R68, R112, R124.reuse, R68 ;  /* 0x0000007c7044723c */ /* 0x088fe60000001844 */
[----:B------:R1:W-:Y:S03]  /*18c40*/  MUFU.EX2 R206, R3 ;  /* 0x0000000300ce7308 */ /* 0x0003e60000000800 */
[C---:B------:R-:W-:Y:S06]  /*18c50*/  HMMA.16816.F32 R72, R120.reuse, R124, R72 ;  /* 0x0000007c7848723c */ /* 0x040fec0000001848 */
[-C--:B------:R-:W-:Y:S06]  /*18c60*/  HMMA.16816.F32 R76, R120, R126.reuse, R76 ;  /* 0x0000007e784c723c */ /* 0x080fec000000184c */
[C---:B------:R-:W-:Y:S01]  /*18c70*/  HMMA.16816.F32 R80, R112.reuse, R126, R80 ;  /* 0x0000007e7050723c */ /* 0x040fe20000001850 */
[----:B------:R-:W3:Y:S04]  /*18c80*/  LDSM.16.MT88.4 R124, [R222+0x9800] ;  /* 0x00980000de7c783b */ /* 0x000ee80000004200 */
[----:B-1----:R-:W-:Y:S01]  /*18c90*/  FFMA.FTZ R3, R207, UR4, -R109 ;  /* 0x00000004cf037c23 */ /* 0x002fe2000801086d */
[-C--:B-----5:R-:W-:Y:S03]  /*18ca0*/  HMMA.16816.F32 R84, R112, R128.reuse, R84 ;  /* 0x000000807054723c */ /* 0x0a0fe60000001854 */
[----:B------:R1:W5:Y:S03]  /*18cb0*/  MUFU.EX2 R207, R3 ;  /* 0x0000000300cf7308 */ /* 0x0003660000000800 */
[C---:B------:R-:W-:Y:S06]  /*18cc0*/  HMMA.16816.F32 R88, R120.reuse, R128, R88 ;  /* 0x000000807858723c */ /* 0x040fec0000001858 */
[-C--:B------:R-:W-:Y:S06]  /*18cd0*/  HMMA.16816.F32 R92, R120, R130.reuse, R92 ;  /* 0x00000082785c723c */ /* 0x080fec000000185c */
[----:B------:R-:W-:Y:S01]  /*18ce0*/  HMMA.16816.F32 R96, R112, R130, R96 ;  /* 0x000000827060723c */ /* 0x000fe20000001860 */
[----:B------:R-:W3:Y:S04]  /*18cf0*/  LDSM.16.MT88.4 R128, [R220+0xa800] ;  /* 0x00a80000dc80783b */ /* 0x000ee80000004200 */
[----:B-1----:R-:W-:Y:S01]  /*18d00*/  FFMA.FTZ R3, R159, UR4, -R110 ;  /* 0x000000049f037c23 */ /* 0x002fe2000801086e */
[----:B------:R-:W-:Y:S01]  /*18d10*/  IMAD.MOV.U32 R159, RZ, RZ, R157 ;  /* 0x000000ffff9f7224 */ /* 0x000fe200078e009d */
[----:B------:R-:W-:Y:S01]  /*18d20*/  F2FP.F16.F32.PACK_AB R112, R209, R208 ;  /* 0x000000d0d170723e */ /* 0x000fe200000000ff */
[----:B------:R-:W-:Y:S01]  /*18d30*/  IMAD.MOV.U32 R157, RZ, RZ, R156 ;  /* 0x000000ffff9d7224 */ /* 0x000fe200078e009c */
[----:B------:R1:W-:Y:S02]  /*18d40*/  MUFU.EX2 R202, R3 ;  /* 0x0000000300ca7308 */ /* 0x0003e40000000800 */
[----:B------:R-:W-:Y:S01]  /*18d50*/  IMAD.MOV.U32 R156, RZ, RZ, R146 ;  /* 0x000000ffff9c7224 */ /* 0x000fe200078e0092 */
[----:B--2---:R-:W-:Y:S01]  /*18d60*/  F2FP.F16.F32.PACK_AB R113, R205, R204 ;  /* 0x000000cccd71723e */ /* 0x004fe200000000ff */
[----:B------:R-:W-:Y:S01]  /*18d70*/  IMAD.MOV.U32 R146, RZ, RZ, R151 ;  /* 0x000000ffff927224 */ /* 0x000fe200078e0097 */
[----:B-----5:R-:W-:Y:S01]  /*18d80*/  F2FP.F16.F32.PACK_AB R114, R207, R206 ;  /* 0x000000cecf72723e */ /* 0x020fe200000000ff */
[----:B------:R-:W-:Y:S02]  /*18d90*/  IMAD.MOV.U32 R151, RZ, RZ, R203 ;  /* 0x000000ffff977224 */ /* 0x000fe400078e00cb */
[----:B-1----:R-:W-:Y:S01]  /*18da0*/  FFMA.FTZ R3, R158, UR4, -R110 ;  /* 0x000000049e037c23 */ /* 0x002fe2000801086e */
[----:B------:R-:W-:Y:S03]  /*18db0*/  MOV R158, R198 ;  /* 0x000000c6009e7202 */ /* 0x000fe60000000f00 */
[----:B------:R1:W2:Y:S02]  /*18dc0*/  MUFU.EX2 R203, R3 ;  /* 0x0000000300cb7308 */ /* 0x0002a40000000800 */
[--C-:B-1----:R-:W-:Y:S01]  /*18dd0*/  FFMA.FTZ R3, R199, UR4, -R111.reuse ;  /* 0x00000004c7037c23 */ /* 0x102fe2000801086f */
[----:B--2---:R-:W-:Y:S07]  /*18de0*/  F2FP.F16.F32.PACK_AB R115, R203, R202 ;  /* 0x000000cacb73723e */ /* 0x004fee00000000ff */
[----:B------:R1:W-:Y:S01]  /*18df0*/  MUFU.EX2 R200, R3 ;  /* 0x0000000300c87308 */ /* 0x0003e20000000800 */
[-C--:B----4-:R-:W-:Y:S03]  /*18e00*/  HMMA.16816.F32 R4, R112, R116.reuse, R4 ;  /* 0x000000747004723c */ /* 0x090fe60000001804 */
[--C-:B-1----:R-:W-:Y:S06]  /*18e10*/  FFMA.FTZ R3, R201, UR4, -R111.reuse ;  /* 0x00000004c9037c23 */ /* 0x102fec000801086f */
[----:B------:R1:W2:Y:S02]  /*18e20*/  MUFU.EX2 R198, R3 ;  /* 0x0000000300c67308 */ /* 0x0002a40000000800 */
[--C-:B-1----:R-:W-:Y:S01]  /*18e30*/  FFMA.FTZ R3, R249, UR4, -R111.reuse ;  /* 0x00000004f9037c23 */ /* 0x102fe2000801086f */
[----:B--2---:R-:W-:Y:S07]  /*18e40*/  F2FP.F16.F32.PACK_AB R120, R198, R200 ;  /* 0x000000c8c678723e */ /* 0x004fee00000000ff */
[----:B------:R1:W-:Y:S02]  /*18e50*/  MUFU.EX2 R199, R3 ;  /* 0x0000000300c77308 */ /* 0x0003e40000000800 */
[----:B-1----:R-:W-:Y:S08]  /*18e60*/  FFMA.FTZ R3, R159, UR4, -R111 ;  /* 0x000000049f037c23 */ /* 0x002ff0000801086f */
[----:B------:R1:W2:Y:S02]  /*18e70*/  MUFU.EX2 R201, R3 ;  /* 0x0000000300c97308 */ /* 0x0002a40000000800 */
[--C-:B-1----:R-:W-:Y:S01]  /*18e80*/  FFMA.FTZ R3, R158, UR4, -R184.reuse ;  /* 0x000000049e037c23 */ /* 0x102fe200080108b8 */
[----:B--2---:R-:W-:Y:S07]  /*18e90*/  F2FP.F16.F32.PACK_AB R122, R201, R199 ;  /* 0x000000c7c97a723e */ /* 0x004fee00000000ff */
[----:B------:R1:W-:Y:S02]  /*18ea0*/  MUFU.EX2 R196, R3 ;  /* 0x0000000300c47308 */ /* 0x0003e40000000800 */
[--C-:B-1----:R-:W-:Y:S08]  /*18eb0*/  FFMA.FTZ R3, R157, UR4, -R184.reuse ;  /* 0x000000049d037c23 */ /* 0x102ff000080108b8 */
[----:B------:R1:W2:Y:S02]  /*18ec0*/  MUFU.EX2 R197, R3 ;  /* 0x0000000300c57308 */ /* 0x0002a40000000800 */
[--C-:B-1----:R-:W-:Y:S01]  /*18ed0*/  FFMA.FTZ R3, R188, UR4, -R184.reuse ;  /* 0x00000004bc037c23 */ /* 0x102fe200080108b8 */
[----:B--2---:R-:W-:Y:S07]  /*18ee0*/  F2FP.F16.F32.PACK_AB R121, R197, R196 ;  /* 0x000000c4c579723e */ /* 0x004fee00000000ff */
[----:B------:R1:W-:Y:S02]  /*18ef0*/  MUFU.EX2 R195, R3 ;  /* 0x0000000300c37308 */ /* 0x0003e40000000800 */
[----:B-1----:R-:W-:Y:S01]  /*18f00*/  FFMA.FTZ R3, R156, UR4, -R184 ;  /* 0x000000049c037c23 */ /* 0x002fe200080108b8 */
[----:B------:R-:W-:Y:S02]  /*18f10*/  IMAD.MOV.U32 R156, RZ, RZ, R151 ;  /* 0x000000ffff9c7224 */ /* 0x000fe400078e0097 */
[----:B------:R-:W-:Y:S05]  /*18f20*/  IMAD.MOV.U32 R151, RZ, RZ, R134 ;  /* 0x000000ffff977224 */ /* 0x000fea00078e0086 */
        /* <DEDUP_REMOVED lines=8> */
[----:B-1----:R-:W-:Y:S01]  /*18fb0*/  FFMA.FTZ R3, R251, UR4, -R109 ;  /* 0x00000004fb037c23 */ /* 0x002fe2000801086d */
[-C--:B---3--:R-:W-:Y:S03]  /*18fc0*/  HMMA.16816.F32 R20, R112, R124.reuse, R20 ;  /* 0x0000007c7014723c */ /* 0x088fe60000001814 */
        /* <DEDUP_REMOVED lines=12> */
[----:B-1----:R-:W-:Y:S01]  /*19090*/  FFMA.FTZ R3, R147, UR4, -R110 ;  /* 0x0000000493037c23 */ /* 0x002fe2000801086e */
[-C--:B--2---:R-:W-:Y:S03]  /*190a0*/  HMMA.16816.F32 R52, R112, R116.reuse, R52 ;  /* 0x000000747034723c */ /* 0x084fe60000001834 */
[----:B------:R1:W2:Y:S02]  /*190b0*/  MUFU.EX2 R189, R3 ;  /* 0x0000000300bd7308 */ /* 0x0002a40000000800 */
[----:B------:R-:W-:Y:S01]  /*190c0*/  IMAD.MOV.U32 R147, RZ, RZ, R150 ;  /* 0x000000ffff937224 */ /* 0x000fe200078e0096 */
[C---:B------:R-:W-:Y:S05]  /*190d0*/  HMMA.16816.F32 R56, R120.reuse, R116, R56 ;  /* 0x000000747838723c */ /* 0x040fea0000001838 */
[----:B------:R-:W-:Y:S01]  /*190e0*/  IMAD.MOV.U32 R150, RZ, RZ, R133 ;  /* 0x000000ffff967224 */ /* 0x000fe200078e0085 */
[-C--:B------:R-:W-:Y:S05]  /*190f0*/  HMMA.16816.F32 R60, R120, R118.reuse, R60 ;  /* 0x00000076783c723c */ /* 0x080fea000000183c */
[----:B------:R-:W-:Y:S01]  /*19100*/  IMAD.MOV.U32 R249, RZ, RZ, R147 ;  /* 0x000000fffff97224 */ /* 0x000fe200078e0093 */
[C---:B------:R-:W-:Y:S05]  /*19110*/  HMMA.16816.F32 R64, R112.reuse, R118, R64 ;  /* 0x000000767040723c */ /* 0x040fea0000001840 */
[----:B-1----:R-:W-:Y:S01]  /*19120*/  FFMA.FTZ R3, R146, UR4, -R109 ;  /* 0x0000000492037c23 */ /* 0x002fe2000801086d */
[-C--:B---3--:R-:W-:Y:S03]  /*19130*/  HMMA.16816.F32 R68, R112, R124.reuse, R68 ;  /* 0x0000007c7044723c */ /* 0x088fe60000001844 */
[----:B------:R1:W-:Y:S02]  /*19140*/  MUFU.EX2 R190, R3 ;  /* 0x0000000300be7308 */ /* 0x0003e40000000800 */
[----:B------:R-:W-:Y:S01]  /*19150*/  IMAD.MOV.U32 R146, RZ, RZ, R149 ;  /* 0x000000ffff927224 */ /* 0x000fe200078e0095 */
[C---:B------:R-:W-:Y:S05]  /*19160*/  HMMA.16816.F32 R72, R120.reuse, R124, R72 ;  /* 0x0000007c7848723c */ /* 0x040fea0000001848 */
[----:B------:R-:W-:Y:S01]  /*19170*/  MOV R149, R185 ;  /* 0x000000b900957202 */ /* 0x000fe20000000f00 */
[-C--:B------:R-:W-:Y:S05]  /*19180*/  HMMA.16816.F32 R76, R120, R126.reuse, R76 ;  /* 0x0000007e784c723c */ /* 0x080fea000000184c */
[----:B------:R-:W-:Y:S01]  /*19190*/  FFMA.FTZ R109, R145, UR4, -R109 ;  /* 0x00000004916d7c23 */ /* 0x000fe2000801086d */
[C---:B------:R-:W-:Y:S03]  /*191a0*/  HMMA.16816.F32 R80, R112.reuse, R126, R80 ;  /* 0x0000007e7050723c */ /* 0x040fe60000001850 */
[----:B------:R-:W3:Y:S02]  /*191b0*/  MUFU.EX2 R188, R109 ;  /* 0x0000006d00bc7308 */ /* 0x000ee40000000800 */
[--C-:B-1----:R-:W-:Y:S01]  /*191c0*/  FFMA.FTZ R3, R187, UR4, -R110.reuse ;  /* 0x00000004bb037c23 */ /* 0x102fe2000801086e */
[-C--:B----4-:R-:W-:Y:S07]  /*191d0*/  HMMA.16816.F32 R84, R112, R128.reuse, R84 ;  /* 0x000000807054723c */ /* 0x090fee0000001854 */
[----:B------:R1:W-:Y:S01]  /*191e0*/  MUFU.EX2 R187, R3 ;  /* 0x0000000300bb7308 */ /* 0x0003e20000000800 */
[C---:B------:R-:W-:Y:S04]  /*191f0*/  HMMA.16816.F32 R88, R120.reuse, R128, R88 ;  /* 0x000000807858723c */ /* 0x040fe80000001858 */
[----:B------:R-:W-:Y:S02]  /*19200*/  FFMA.FTZ R110, R144, UR4, -R110 ;  /* 0x00000004906e7c23 */ /* 0x000fe4000801086e */
[-C--:B------:R-:W-:Y:S05]  /*19210*/  HMMA.16816.F32 R92, R120, R130.reuse, R92 ;  /* 0x00000082785c723c */ /* 0x080fea000000185c */
[----:B------:R-:W-:Y:S01]  /*19220*/  IMAD.MOV.U32 R144, RZ, RZ, R135 ;  /* 0x000000ffff907224 */ /* 0x000fe200078e0087 */
[----:B------:R-:W-:Y:S05]  /*19230*/  HMMA.16816.F32 R96, R112, R130, R96 ;  /* 0x000000827060723c */ /* 0x000fea0000001860 */
[----:B-1----:R-:W-:Y:S01]  /*19240*/  FFMA.FTZ R3, R246, UR4, -R111 ;  /* 0x00000004f6037c23 */ /* 0x002fe2000801086f */
[----:B------:R-:W-:Y:S01]  /*19250*/  IMAD.MOV.U32 R145, RZ, RZ, R186 ;  /* 0x000000ffff917224 */ /* 0x000fe200078e00ba */
[----:B--2---:R-:W-:Y:S01]  /*19260*/  F2FP.F16.F32.PACK_AB R109, R189, R191 ;  /* 0x000000bfbd6d723e */ /* 0x004fe200000000ff */
[----:B------:R3:W-:Y:S03]  /*19270*/  MUFU.EX2 R186, R110 ;  /* 0x0000006e00ba7308 */ /* 0x0007e60000000800 */
[----:B------:R-:W-:Y:S02]  /*19280*/  IMAD.MOV.U32 R246, RZ, RZ, R151 ;  /* 0x000000fffff67224 */ /* 0x000fe400078e0097 */
[----:B------:R-:W-:Y:S02]  /*19290*/  IMAD.MOV.U32 R250, RZ, RZ, R146 ;  /* 0x000000fffffa7224 */ /* 0x000fe400078e0092 */
[----:B------:R-:W-:Y:S03]  /*192a0*/  IMAD.MOV.U32 R251, RZ, RZ, R145 ;  /* 0x000000fffffb7224 */ /* 0x000fe600078e0091 */
[----:B------:R1:W-:Y:S01]  /*192b0*/  MUFU.EX2 R183, R3 ;  /* 0x0000000300b77308 */ /* 0x0003e20000000800 */
[----:B------:R-:W-:Y:S01]  /*192c0*/  IMAD.MOV.U32 R252, RZ, RZ, R144 ;  /* 0x000000fffffc7224 */ /* 0x000fe200078e0090 */
[----:B---3--:R-:W-:Y:S01]  /*192d0*/  F2FP.F16.F32.PACK_AB R110, R188, R190 ;  /* 0x000000bebc6e723e */ /* 0x008fe200000000ff */
[--C-:B-1----:R-:W-:Y:S01]  /*192e0*/  FFMA.FTZ R3, R245, UR4, -R111.reuse ;  /* 0x00000004f5037c23 */ /* 0x102fe2000801086f */
[----:B------:R-:W-:Y:S06]  /*192f0*/  IMAD.MOV.U32 R245, RZ, RZ, R150 ;  /* 0x000000fffff57224 */ /* 0x000fec00078e0096 */
[----:B------:R1:W2:Y:S02]  /*19300*/  MUFU.EX2 R185, R3 ;  /* 0x0000000300b97308 */ /* 0x0002a40000000800 */
[--C-:B-1----:R-:W-:Y:S01]  /*19310*/  FFMA.FTZ R3, R247, UR4, -R111.reuse ;  /* 0x00000004f7037c23 */ /* 0x102fe2000801086f */
[----:B------:R-:W-:Y:S01]  /*19320*/  FFMA.FTZ R111, R248, UR4, -R111 ;  /* 0x00000004f86f7c23 */ /* 0x000fe2000801086f */
[----:B--2---:R-:W-:Y:S01]  /*19330*/  F2FP.F16.F32.PACK_AB R176, R185, R183 ;  /* 0x000000b7b9b0723e */ /* 0x004fe200000000ff */
[----:B------:R-:W-:Y:S05]  /*19340*/  IMAD.MOV.U32 R248, RZ, RZ, R142 ;  /* 0x000000fffff87224 */ /* 0x000fea00078e008e */
[----:B------:R1:W-:Y:S01]  /*19350*/  MUFU.EX2 R182, R3 ;  /* 0x0000000300b67308 */ /* 0x0003e20000000800 */
[----:B------:R-:W-:Y:S02]  /*19360*/  IMAD.MOV.U32 R247, RZ, RZ, R149 ;  /* 0x000000fffff77224 */ /* 0x000fe400078e0095 */
[----:B------:R-:W-:Y:S04]  /*19370*/  FFMA.FTZ R2, R2, R163, R248 ;  /* 0x000000a302027223 */ /* 0x000fe800000100f8 */
[----:B------:R-:W-:Y:S03]  /*19380*/  FADD.FTZ R2, R174, R2 ;  /* 0x00000002ae027221 */ /* 0x000fe60000010000 */
[----:B------:R2:W3:Y:S01]  /*19390*/  MUFU.EX2 R181, R111 ;  /* 0x0000006f00b57308 */ /* 0x0004e20000000800 */
[----:B------:R-:W-:Y:S01]  /*193a0*/  FADD.FTZ R2, R245, R2 ;  /* 0x00000002f5027221 */ /* 0x000fe20000010000 */
[--C-:B-1----:R-:W-:Y:S08]  /*193b0*/  FFMA.FTZ R3, R107, UR4, -R184.reuse ;  /* 0x000000046b037c23 */ /* 0x102ff000080108b8 */
[----:B------:R1:W-:Y:S01]  /*193c0*/  MUFU.EX2 R107, R3 ;  /* 0x00000003006b7308 */ /* 0x0003e20000000800 */
[----:B--2---:R-:W-:Y:S02]  /*193d0*/  F2FP.F16.F32.PACK_AB R111, R186, R187 ;  /* 0x000000bbba6f723e */ /* 0x004fe400000000ff */
[----:B---3--:R-:W-:Y:S01]  /*193e0*/  F2FP.F16.F32.PACK_AB R178, R181, R182 ;  /* 0x000000b6b5b2723e */ /* 0x008fe200000000ff */
[--C-:B-1----:R-:W-:Y:S02]  /*193f0*/  FFMA.FTZ R3, R132, UR4, -R184.reuse ;  /* 0x0000000484037c23 */ /* 0x102fe400080108b8 */
[----:B------:R-:W1:Y:S04]  /*19400*/  LDSM.16.MT88.4 R132, [R220+0x9c00] ;  /* 0x009c0000dc84783b */ /* 0x000e680000004200 */
[----:B------:R2:W3:Y:S02]  /*19410*/  MUFU.EX2 R180, R3 ;  /* 0x0000000300b47308 */ /* 0x0004e40000000800 */
[--C-:B--2---:R-:W-:Y:S01]  /*19420*/  FFMA.FTZ R3, R156, UR4, -R184.reuse ;  /* 0x000000049c037c23 */ /* 0x104fe200080108b8 */
[----:B------:R-:W-:Y:S01]  /*19430*/  FFMA.FTZ R184, R108, UR4, -R184 ;  /* 0x000000046cb87c23 */ /* 0x000fe200080108b8 */
[----:B------:R-:W-:Y:S06]  /*19440*/  F2FP.F16.F32.PACK_AB R108, R193, R192 ;  /* 0x000000c0c16c723e */ /* 0x000fec00000000ff */
[----:B------:R2:W-:Y:S01]  /*19450*/  MUFU.EX2 R106, R3 ;  /* 0x00000003006a7308 */ /* 0x0005e20000000800 */
[----:B---3--:R-:W-:Y:S09]  /*19460*/  F2FP.F16.F32.PACK_AB R177, R180, R107 ;  /* 0x0000006bb4b1723e */ /* 0x008ff200000000ff */
[----:B------:R-:W3:Y:S01]  /*19470*/  MUFU.EX2 R184, R184 ;  /* 0x000000b800b87308 */ /* 0x000ee20000000800 */
[-C--:B-1----:R-:W-:Y:S01]  /*19480*/  HMMA.16816.F32 R116, R108, R132.reuse, R4 ;  /* 0x000000846c74723c */ /* 0x082fe20000001804 */
[----:B--2---:R-:W2:Y:S04]  /*19490*/  LDL.LU R3, [R1+0xc] ;  /* 0x00000c0001037983 */ /* 0x004ea80000300800 */
[----:B------:R-:W1:Y:S01]  /*194a0*/  LDSM.16.MT88.4 R4, [R220+0xbc00] ;  /* 0x00bc0000dc04783b */ /* 0x000e620000004200 */
[----:B---3--:R-:W-:Y:S07]  /*194b0*/  F2FP.F16.F32.PACK_AB R179, R184, R106 ;  /* 0x0000006ab8b3723e */ /* 0x008fee00000000ff */
[C---:B------:R-:W-:Y:S01]  /*194c0*/  HMMA.16816.F32 R112, R176.reuse, R132, R8 ;  /* 0x00000084b070723c */ /* 0x040fe20000001808 */
[----:B------:R-:W3:Y:S05]  /*194d0*/  LDL.LU R10, [R1+0x10] ;  /* 0x00001000010a7983 */ /* 0x000eea0000300800 */
[-C--:B------:R-:W-:Y:S05]  /*194e0*/  HMMA.16816.F32 R120, R176, R134.reuse, R12 ;  /* 0x00000086b078723c */ /* 0x080fea000000180c */
[----:B------:R-:W-:Y:S01]  /*194f0*/  IMAD.MOV.U32 R9, RZ, RZ, R141 ;  /* 0x000000ffff097224 */ /* 0x000fe200078e008d */
[C---:B------:R-:W-:Y:S05]  /*19500*/  HMMA.16816.F32 R124, R108.reuse, R134, R16 ;  /* 0x000000866c7c723c */ /* 0x040fea0000001810 */
[----:B------:R-:W-:Y:S01]  /*19510*/  IMAD.MOV.U32 R11, RZ, RZ, R140 ;  /* 0x000000ffff0b7224 */ /* 0x000fe200078e008c */
        /* <DEDUP_REMOVED lines=9> */
[----:B--2---:R-:W-:Y:S01]  /*195b0*/  FFMA.FTZ R100, R100, R3, R11 ;  /* 0x0000000364647223 */ /* 0x004fe2000001000b */
[----:B------:R-:W-:Y:S05]  /*195c0*/  FFMA.FTZ R3, R0, R161, R162 ;  /* 0x000000a100037223 */ /* 0x000fea00000100a2 */
[----:B------:R-:W-:Y:S01]  /*195d0*/  FADD.FTZ R0, R175, R100 ;  /* 0x00000064af007221 */ /* 0x000fe20000010000 */
[----:B------:R-:W-:Y:S01]  /*195e0*/  FADD.FTZ R3, R173, R3 ;  /* 0x00000003ad037221 */ /* 0x000fe20000010000 */
[----:B------:R-:W-:Y:S02]  /*195f0*/  IMAD.MOV.U32 R100, RZ, RZ, R104 ;  /* 0x000000ffff647224 */ /* 0x000fe400078e0068 */
[----:B------:R-:W-:Y:S01]  /*19600*/  FADD.FTZ R0, R247, R0 ;  /* 0x00000000f7007221 */ /* 0x000fe20000010000 */
[----:B------:R-:W-:Y:S03]  /*19610*/  FADD.FTZ R3, R246, R3 ;  /* 0x00000003f6037221 */ /* 0x000fe60000010000 */
[----:B------:R-:W-:Y:S01]  /*19620*/  FADD.FTZ R12, R251, R0 ;  /* 0x00000000fb0c7221 */ /* 0x000fe20000010000 */
[----:B------:R-:W-:Y:S01]  /*19630*/  FADD.FTZ R0, R250, R2 ;  /* 0x00000002fa007221 */ /* 0x000fe20000010000 */
[----:B------:R-:W-:Y:S01]  /*19640*/  FADD.FTZ R2, R249, R3 ;  /* 0x00000003f9027221 */ /* 0x000fe20000010000 */
[----:B---3--:R-:W-:Y:S01]  /*19650*/  FFMA.FTZ R101, R101, R10, R9 ;  /* 0x0000000a65657223 */ /* 0x008fe20000010009 */
[----:B------:R-:W-:Y:S01]  /*19660*/  FADD.FTZ R12, R242, R12 ;  /* 0x0000000cf20c7221 */ /* 0x000fe20000010000 */
[----:B------:R-:W-:Y:S01]  /*19670*/  FADD.FTZ R3, R216, R0 ;  /* 0x00000000d8037221 */ /* 0x000fe20000010000 */
[----:B------:R-:W-:Y:S01]  /*19680*/  FADD.FTZ R0, R213, R2 ;  /* 0x00000002d5007221 */ /* 0x000fe20000010000 */
[----:B------:R-:W-:Y:S01]  /*19690*/  FADD.FTZ R13, R160, R101 ;  /* 0x00000065a00d7221 */ /* 0x000fe20000010000 */
[----:B------:R-:W2:Y:S01]  /*196a0*/  LDSM.16.MT88.4 R8, [R222+0xbc00] ;  /* 0x00bc0000de08783b */ /* 0x000ea20000004200 */
[C---:B------:R-:W-:Y:S04]  /*196b0*/  HMMA.16816.F32 R160, R176.reuse, R168, R56 ;  /* 0x000000a8b0a0723c */ /* 0x040fe80000001838 */
[----:B------:R-:W-:Y:S01]  /*196c0*/  FADD.FTZ R13, R172, R13 ;  /* 0x0000000dac0d7221 */ /* 0x000fe20000010000 */
        /* <DEDUP_REMOVED lines=17> */
[-C--:B--2---:R-:W-:Y:S05]  /*197e0*/  HMMA.16816.F32 R84, R108, R8.reuse, R84 ;  /* 0x000000086c54723c */ /* 0x084fea0000001854 */
        /* <DEDUP_REMOVED lines=30> */
[----:B------:R-:W-:Y:S02]  /*199d0*/  IMAD.MOV.U32 R107, RZ, RZ, R102 ;  /* 0x000000ffff6b7224 */ /* 0x000fe400078e0066 */
[----:B------:R-:W-:Y:S01]  /*199e0*/  FADD.FTZ R0, R180, R3 ;  /* 0x00000003b4007221 */ /* 0x000fe20000010000 */
[----:B------:R-:W-:Y:S01]  /*199f0*/  FADD.FTZ R3, R187, R5 ;  /* 0x00000005bb037221 */ /* 0x000fe20000010000 */
[----:B------:R-:W-:Y:S01]  /*19a00*/  FADD.FTZ R4, R188, R4 ;  /* 0x00000004bc047221 */ /* 0x000fe20000010000 */
[----:B------:R-:W-:Y:S01]  /*19a10*/  FADD.FTZ R2, R182, R2 ;  /* 0x00000002b6027221 */ /* 0x000fe20000010000 */
[----:B------:R-:W-:Y:S01]  /*19a20*/  FADD.FTZ R0, R106, R0 ;  /* 0x000000006a007221 */ /* 0x000fe20000010000 */
[----:B------:R-:W-:Y:S01]  /*19a30*/  FADD.FTZ R3, R186, R3 ;  /* 0x00000003ba037221 */ /* 0x000fe20000010000 */
[----:B------:R-:W-:Y:S01]  /*19a40*/  IMAD.MOV.U32 R106, RZ, RZ, R103 ;  /* 0x000000ffff6a7224 */ /* 0x000fe200078e0067 */
[----:B------:R-:W-:Y:S01]  /*19a50*/  STL [R1+0x10], R4 ;  /* 0x0000100401007387 */ /* 0x000fe20000100800 */
[----:B------:R-:W-:Y:S01]  /*19a60*/  FADD.FTZ R2, R181, R2 ;  /* 0x00000002b5027221 */ /* 0x000fe20000010000 */
[----:B------:R-:W-:Y:S02]  /*19a70*/  FADD.FTZ R0, R184, R0 ;  /* 0x00000000b8007221 */ /* 0x000fe40000010000 */
[----:B------:R1:W-:Y:S04]  /*19a80*/  STL [R1+0xc], R3 ;  /* 0x00000c0301007387 */ /* 0x0003e80000100800 */
[----:B------:R2:W-:Y:S04]  /*19a90*/  STL [R1+0x8], R2 ;  /* 0x0000080201007387 */ /* 0x0005e80000100800 */
[----:B------:R2:W-:Y:S01]  /*19aa0*/  STL [R1+0x14], R0 ;  /* 0x0000140001007387 */ /* 0x0005e20000100800 */
[----:B-1----:R-:W-:Y:S01]  /*19ab0*/  IMAD.MOV.U32 R3, RZ, RZ, R105 ;  /* 0x000000ffff037224 */ /* 0x002fe200078e0069 */
[----:B------:R-:W-:Y:S06]  /*19ac0*/  @P0 BRA `(.L_x_293) ;  /* 0xffffffac006c0947 */ /* 0x000fec000383ffff */
.L_x_292:
[----:B------:R-:W3:Y:S04]  /*19ad0*/  LDL.LU R8, [R1+0x10] ;  /* 0x0000100001087983 */ /* 0x000ee80000300800 */
[----:B------:R-:W4:Y:S04]  /*19ae0*/  LDL.LU R7, [R1+0xc] ;  /* 0x00000c0001077983 */ /* 0x000f280000300800 */
[----:B------:R-:W5:Y:S04]  /*19af0*/  LDL.LU R6, [R1+0x8] ;  /* 0x0000080001067983 */ /* 0x000f680000300800 */
[----:B--2---:R-:W2:Y:S01]  /*19b00*/  LDL.LU R0, [R1+0x14] ;  /* 0x0000140001007983 */ /* 0x004ea20000300800 */
        /* <DEDUP_REMOVED lines=10> */
[----:B------:R-:W-:Y:S02]  /*19bb0*/  @UP0 UIMAD.WIDE.U32 UR12, UR15, UR6, URZ ;  /* 0x000000060f0c02a5 */ /* 0x000fe4000f8e003f */
[----:B-1----:R-:W-:Y:S02]  /*19bc0*/  UIMAD UR4, UR8, -0x80, UR17 ;  /* 0xffffff80080478a4 */ /* 0x002fe4000f8e0211 */
[----:B------:R-:W-:Y:S02]  /*19bd0*/  ULEA UR6, UR9, UR10, 0x18 ;  /* 0x0000000a09067291 */ /* 0x000fe4000f8ec03f */
[----:B------:R-:W-:Y:S01]  /*19be0*/  @UP0 UIMAD UR9, UR15, UR7, UR13 ;  /* 0x000000070f0902a4 */ /* 0x000fe2000f8e020d */
[----:B------:R-:W-:-:S04]  /*19bf0*/  SHF.R.S32.HI R11, RZ, 0x1f, R60 ;  /* 0x0000001fff0b7819 */ /* 0x000fc8000001143c */
[----:B------:R-:W-:Y:S02]  /*19c00*/  LEA.HI R59, R11, R60, RZ, 0x2 ;  /* 0x0000003c0b3b7211 */ /* 0x000fe400078f10ff */
[----:B------:R-:W-:-:S04]  /*19c10*/  SHF.R.S32.HI R61, RZ, 0x1f, R62 ;  /* 0x0000001fff3d7819 */ /* 0x000fc8000001143e */
[----:B------:R-:W-:Y:S01]  /*19c20*/  LEA.HI R61, R61, R62, RZ, 0x2 ;  /* 0x0000003e3d3d7211 */ /* 0x000fe200078f10ff */
[----:B---3--:R-:W1:Y:S04]  /*19c30*/  SHFL.BFLY PT, R5, R8, 0x2, 0x1f ;  /* 0x0c401f0008057f89 */ /* 0x008e6800000e0000 */
[----:B----4-:R-:W3:Y:S04]  /*19c40*/  SHFL.BFLY PT, R4, R7, 0x2, 0x1f ;  /* 0x0c401f0007047f89 */ /* 0x010ee800000e0000 */
[----:B-----5:R-:W4:Y:S04]  /*19c50*/  SHFL.BFLY PT, R3, R6, 0x2, 0x1f ;  /* 0x0c401f0006037f89 */ /* 0x020f2800000e0000 */
[----:B--2---:R-:W2:Y:S01]  /*19c60*/  SHFL.BFLY PT, R2, R0, 0x2, 0x1f ;  /* 0x0c401f0000027f89 */ /* 0x004ea200000e0000 */
[----:B-1----:R-:W-:Y:S01]  /*19c70*/  FADD.FTZ R5, R5, R8 ;  /* 0x0000000805057221 */ /* 0x002fe20000010000 */
[----:B---3--:R-:W-:-:S04]  /*19c80*/  FADD.FTZ R4, R4, R7 ;  /* 0x0000000704047221 */ /* 0x008fc80000010000 */
[----:B------:R-:W1:Y:S01]  /*19c90*/  SHFL.BFLY PT, R8, R5, 0x1, 0x1f ;  /* 0x0c201f0005087f89 */ /* 0x000e6200000e0000 */
[----:B----4-:R-:W-:-:S03]  /*19ca0*/  FADD.FTZ R3, R3, R6 ;  /* 0x0000000603037221 */ /* 0x010fc60000010000 */
[----:B------:R-:W3:Y:S01]  /*19cb0*/  SHFL.BFLY PT, R7, R4, 0x1, 0x1f ;  /* 0x0c201f0004077f89 */ /* 0x000ee200000e0000 */
[----:B--2---:R-:W-:-:S03]  /*19cc0*/  FADD.FTZ R2, R2, R0 ;  /* 0x0000000002027221 */ /* 0x004fc60000010000 */
[----:B------:R-:W2:Y:S01]  /*19cd0*/  SHFL.BFLY PT, R6, R3, 0x1, 0x1f ;  /* 0x0c201f0003067f89 */ /* 0x000ea200000e0000 */
[----:B------:R-:W-:-:S03]  /*19ce0*/  SHF.R.S32.HI R0, RZ, 0x2, R59 ;  /* 0x00000002ff007819 */ /* 0x000fc6000001143b */
[----:B------:R-:W4:Y:S01]  /*19cf0*/  SHFL.BFLY PT, R9, R2, 0x1, 0x1f ;  /* 0x0c201f0002097f89 */ /* 0x000f2200000e0000 */
[----:B------:R-:W-:Y:S02]  /*19d00*/  SHF.R.S32.HI R10, RZ, 0x1f, R0 ;  /* 0x0000001fff0a7819 */ /* 0x000fe40000011400 */
[----:B------:R-:W-:Y:S01]  /*19d10*/  ISETP.GE.AND P1, PT, R0, UR4, PT ;  /* 0x0000000400007c0c */ /* 0x000fe2000bf26270 */
[----:B-1----:R-:W-:Y:S01]  /*19d20*/  FADD.FTZ R54, R5, R8 ;  /* 0x0000000805367221 */ /* 0x002fe20000010000 */
[----:B------:R-:W-:Y:S01]  /*19d30*/  LOP3.LUT R5, R59, 0xfffffffc, RZ, 0xc0, !PT ;  /* 0xfffffffc3b057812 */ /* 0x000fe200078ec0ff */
[----:B---3--:R-:W-:Y:S01]  /*19d40*/  FADD.FTZ R55, R4, R7 ;  /* 0x0000000704377221 */ /* 0x008fe20000010000 */
[----:B------:R-:W-:-:S03]  /*19d50*/  LEA.HI R4, R10, R0, RZ, 0x3 ;  /* 0x000000000a047211 */ /* 0x000fc600078f18ff */
[----:B------:R-:W-:Y:S01]  /*19d60*/  IMAD.IADD R5, R60, 0x1, -R5 ;  /* 0x000000013c057824 */ /* 0x000fe200078e0a05 */
[----:B------:R-:W-:Y:S01]  /*19d70*/  FSETP.NE.FTZ.AND P5, PT, R54, RZ, PT ;  /* 0x000000ff3600720b */ /* 0x000fe20003fb5000 */
[----:B--2---:R-:W-:Y:S01]  /*19d80*/  FADD.FTZ R56, R3, R6 ;  /* 0x0000000603387221 */ /* 0x004fe20000010000 */
[----:B------:R-:W-:Y:S02]  /*19d90*/  LOP3.LUT R4, R4, 0xfffffff8, RZ, 0xc0, !PT ;  /* 0xfffffff804047812 */ /* 0x000fe400078ec0ff */
[----:B------:R-:W-:Y:S01]  /*19da0*/  LEA.HI R3, R11, R60, RZ, 0x5 ;  /* 0x0000003c0b037211 */ /* 0x000fe200078f28ff */
[----:B----4-:R-:W-:Y:S01]  /*19db0*/  FADD.FTZ R58, R2, R9 ;  /* 0x00000009023a7221 */ /* 0x010fe20000010000 */
[----:B------:R-:W-:Y:S01]  /*19dc0*/  FSETP.NE.FTZ.AND P4, PT, R55, RZ, PT ;  /* 0x000000ff3700720b */ /* 0x000fe20003f95000 */
[----:B------:R-:W-:Y:S01]  /*19dd0*/  IMAD.IADD R2, R0, 0x1, -R4 ;  /* 0x0000000100027824 */ /* 0x000fe200078e0a04 */
[----:B------:R-:W-:Y:S02]  /*19de0*/  LOP3.LUT R6, R3, 0xffffffe0, RZ, 0xc0, !PT ;  /* 0xffffffe003067812 */ /* 0x000fe400078ec0ff */
[----:B------:R-:W-:-:S02]  /*19df0*/  SHF.R.S32.HI R3, RZ, 0x5, R3 ;  /* 0x00000005ff037819 */ /* 0x000fc40000011403 */
[----:B------:R-:W-:Y:S01]  /*19e00*/  LEA.HI R0, R2, R2, RZ, 0x1 ;  /* 0x0000000202007211 */ /* 0x000fe200078f08ff */
[----:B------:R-:W-:Y:S01]  /*19e10*/  IMAD.IADD R60, R60, 0x1, -R6 ;  /* 0x000000013c3c7824 */ /* 0x000fe200078e0a06 */
[----:B------:R-:W-:Y:S01]  /*19e20*/  LOP3.LUT R4, R61, 0xfffffffc, RZ, 0xc0, !PT ;  /* 0xfffffffc3d047812 */ /* 0x000fe200078ec0ff */
[----:B------:R-:W-:Y:S01]  /*19e30*/  IMAD R5, R3, 0x100, R5 ;  /* 0x0000010003057824 */ /* 0x000fe200078e0205 */
[----:B------:R-:W-:Y:S02]  /*19e40*/  LOP3.LUT R6, R0, 0x3fffffe, RZ, 0xc0, !PT ;  /* 0x03fffffe00067812 */ /* 0x000fe400078ec0ff */
[----:B------:R-:W-:Y:S01]  /*19e50*/  SHF.R.S32.HI R0, RZ, 0x1, R0 ;  /* 0x00000001ff007819 */ /* 0x000fe20000011400 */
[----:B------:R-:W-:Y:S02]  /*19e60*/  IMAD.IADD R62, R62, 0x1, -R4 ;  /* 0x000000013e3e7824 */ /* 0x000fe400078e0a04 */
[----:B------:R-:W-:Y:S01]  /*19e70*/  IMAD.IADD R3, R2, 0x1, -R6 ;  /* 0x0000000102037824 */ /* 0x000fe200078e0a06 */
[----:B------:R-:W-:-:S02]  /*19e80*/  LOP3.LUT R2, R0, 0x1, RZ, 0xc0, !PT ;  /* 0x0000000100027812 */ /* 0x000fc400078ec0ff */
[----:B------:R-:W-:Y:S01]  /*19e90*/  LOP3.LUT P2, RZ, R0, 0x2, RZ, 0xc0, !PT ;  /* 0x0000000200ff7812 */ /* 0x000fe2000784c0ff */
[----:B------:R-:W-:Y:S01]  /*19ea0*/  IMAD R3, R3, 0x10, R5 ;  /* 0x0000001003037824 */ /* 0x000fe200078e0205 */
[----:B------:R-:W-:Y:S01]  /*19eb0*/  ISETP.NE.U32.AND P3, PT, R2, 0x1, PT ;  /* 0x000000010200780c */ /* 0x000fe20003f65070 */
[----:B------:R-:W-:Y:S02]  /*19ec0*/  IMAD.SHL.U32 R2, R0, 0x40, RZ ;  /* 0x0000004000027824 */ /* 0x000fe400078e00ff */
[----:B------:R-:W-:-:S03]  /*19ed0*/  IMAD.MOV.U32 R0, RZ, RZ, 0x3f800000 ;  /* 0x3f800000ff007424 */ /* 0x000fc600078e00ff */
        /* <DEDUP_REMOVED lines=14> */
.L_x_296:
        /* <DEDUP_REMOVED lines=23> */
.L_x_297:
[----:B------:R-:W-:Y:S01]  /*1a130*/  ISETP.NE.AND P3, PT, RZ, UR10, PT ;  /* 0x0000000aff007c0c */ /* 0x000fe2000bf65270 */
[C---:B------:R-:W-:Y:S01]  /*1a140*/  FMUL.FTZ R34, R0.reuse, R137 ;  /* 0x0000008900227220 */ /* 0x040fe20000410000 */
        /* <DEDUP_REMOVED lines=13> */
[----:B------:R-:W-:Y:S01]  /*1a220*/  FMUL.FTZ R12, R0, R69 ;  /* 0x00000045000c7220 */ /* 0x000fe20000410000 */
        /* <DEDUP_REMOVED lines=20> */
[C---:B------:R-:W-:Y:S01]  /*1a370*/  FMUL.FTZ R154, R3.reuse, R154 ;  /* 0x0000009a039a7220 */ /* 0x040fe20000410000 */
        /* <DEDUP_REMOVED lines=91> */
[----:B----4-:R-:W4:Y:S01]  /*1a930*/  @P3 LDC.64 R4, c[0x0][0x2c0] ;  /* 0x0000b000ff043b82 */ /* 0x010f220000000a00 */
[----:B------:R-:W-:-:S02]  /*1a940*/  F2FP.F16.F32.PACK_AB R26, R26, R152 ;  /* 0x000000981a1a723e */ /* 0x000fc400000000ff */
[----:B-----5:R-:W-:Y:S02]  /*1a950*/  IADD3 R2, R17, R57, RZ ;  /* 0x0000003911027210 */ /* 0x020fe40007ffe0ff */
[----:B------:R-:W-:Y:S02]  /*1a960*/  F2FP.F16.F32.PACK_AB R25, R25, R154 ;  /* 0x0000009a1919723e */ /* 0x000fe400000000ff */
[----:B-1----:R-:W-:Y:S01]  /*1a970*/  IADD3 R0, R57, R19, RZ ;  /* 0x0000001339007210 */ /* 0x002fe20007ffe0ff */
[----:B------:R-:W-:Y:S01]  /*1a980*/  STS [R2], R38 ;  /* 0x0000002602007388 */ /* 0x000fe20000000800 */
[----:B------:R-:W-:Y:S02]  /*1a990*/  F2FP.F16.F32.PACK_AB R28, R28, R144 ;  /* 0x000000901c1c723e */ /* 0x000fe400000000ff */
[----:B------:R-:W-:Y:S01]  /*1a9a0*/  F2FP.F16.F32.PACK_AB R27, R147, R27 ;  /* 0x0000001b931b723e */ /* 0x000fe200000000ff */
[----:B------:R-:W-:Y:S01]  /*1a9b0*/  STS [R2+0x200], R37 ;  /* 0x0002002502007388 */ /* 0x000fe20000000800 */
[----:B------:R-:W-:Y:S01]  /*1a9c0*/  F2FP.F16.F32.PACK_AB R24, R24, R156 ;  /* 0x0000009c1818723e */ /* 0x000fe200000000ff */
[----:B---3--:R-:W1:Y:S01]  /*1a9d0*/  @P5 MUFU.LG2 R3, R54 ;  /* 0x0000003600035308 */ /* 0x008e620000000c00 */
[----:B------:R-:W-:Y:S01]  /*1a9e0*/  F2FP.F16.F32.PACK_AB R23, R159, R23 ;  /* 0x000000179f17723e */ /* 0x000fe200000000ff */
[----:B------:R-:W-:Y:S01]  /*1a9f0*/  STS [R0], R34 ;  /* 0x0000002200007388 */ /* 0x000fe20000000800 */
[----:B------:R-:W-:Y:S01]  /*1aa00*/  F2FP.F16.F32.PACK_AB R22, R22, R164 ;  /* 0x000000a41616723e */ /* 0x000fe200000000ff */
[----:B--2---:R-:W2:Y:S01]  /*1aa10*/  @P5 LDC R6, c[0x0][0x2e8] ;  /* 0x0000ba00ff065b82 */ /* 0x004ea20000000800 */
        /* <DEDUP_REMOVED lines=12> */
[----:B-1----:R-:W-:Y:S01]  /*1aae0*/  @P5 FMUL.FTZ R3, R3, 0.69314718246459960938 ;  /* 0x3f31721803035820 */ /* 0x002fe20000410000 */
        /* <DEDUP_REMOVED lines=29> */
[----:B-1----:R-:W-:-:S03]  /*1acc0*/  SHF.L.U32 R24, R62, 0x3, RZ ;  /* 0x000000033e187819 */ /* 0x002fc600000006ff */
[----:B------:R-:W-:Y:S01]  /*1acd0*/  STS [R2+0x3200], R18 ;  /* 0x0032001202007388 */ /* 0x000fe20000000800 */
[----:B---3--:R-:W-:Y:S01]  /*1ace0*/  MOV R23, 0x7f800000 ;  /* 0x7f80000000177802 */ /* 0x008fe20000000f00 */
[----:B--2---:R-:W-:Y:S02]  /*1acf0*/  @P5 FFMA.FTZ R23, R105, R6, R3 ;  /* 0x0000000669175223 */ /* 0x004fe40000010003 */
[----:B------:R-:W-:Y:S01]  /*1ad00*/  STS [R0+0x3000], R14 ;  /* 0x0030000e00007388 */ /* 0x000fe20000000800 */
[----:B-----5:R-:W-:-:S03]  /*1ad10*/  MOV R22, 0x7f800000 ;  /* 0x7f80000000167802 */ /* 0x020fc60000000f00 */
[----:B------:R-:W-:Y:S01]  /*1ad20*/  STS [R0+0x3200], R13 ;  /* 0x0032000d00007388 */ /* 0x000fe20000000800 */
[----:B----4-:R-:W-:-:S03]  /*1ad30*/  MOV R21, 0x7f800000 ;  /* 0x7f80000000157802 */ /* 0x010fc60000000f00 */
        /* <DEDUP_REMOVED lines=19> */
[----:B-----5:R-:W5:Y:S01]  /*1ae70*/  @P4 LDC R9, c[0x0][0x2e8] ;  /* 0x0000ba00ff094b82 */ /* 0x020f620000000800 */
        /* <DEDUP_REMOVED lines=9> */
[----:B-----5:R-:W-:Y:S01]  /*1af10*/  @P4 FFMA.FTZ R22, R104, R9, R3 ;  /* 0x0000000968164223 */ /* 0x020fe20000010003 */
[----:B------:R-:W5:Y:S01]  /*1af20*/  S2R R25, SR_CTAID.Z ;  /* 0x0000000000197919 */ /* 0x000f620000002700 */
[----:B---3--:R-:W-:Y:S01]  /*1af30*/  @P3 IMAD R2, R5, R4, RZ ;  /* 0x0000000405023224 */ /* 0x008fe200078e02ff */
[----:B------:R-:W-:Y:S01]  /*1af40*/  LEA.HI.SX32 R4, R59, 0x20, 0x1e ;  /* 0x000000203b047811 */ /* 0x000fe200078ff2ff */
[----:B------:R-:W3:Y:S01]  /*1af50*/  @P2 MUFU.LG2 R5, R58 ;  /* 0x0000003a00052308 */ /* 0x000ee20000000c00 */
[----:B------:R-:W-:Y:S02]  /*1af60*/  @!P3 MOV R2, R51 ;  /* 0x000000330002b202 */ /* 0x000fe40000000f00 */
[----:B------:R-:W-:Y:S01]  /*1af70*/  ISETP.GE.AND P5, PT, R4, UR4, PT ;  /* 0x0000000404007c0c */ /* 0x000fe2000bfa6270 */
[----:B--2---:R-:W-:Y:S01]  /*1af80*/  IMAD R4, R11, UR8, RZ ;  /* 0x000000080b047c24 */ /* 0x004fe2000f8e02ff */
[----:B-1----:R-:W-:Y:S01]  /*1af90*/  @P3 MOV R0, 0x1 ;  /* 0x0000000100003802 */ /* 0x002fe20000000f00 */
[----:B------:R-:W-:Y:S01]  /*1afa0*/  @!P3 IMAD R0, R51, R12, RZ ;  /* 0x0000000c3300b224 */ /* 0x000fe200078e02ff */
[----:B------:R-:W-:Y:S01]  /*1afb0*/  LOP3.LUT P3, RZ, R60, 0x3, RZ, 0xc0, !PT ;  /* 0x000000033cff7812 */ /* 0x000fe2000786c0ff */
[----:B------:R1:W2:Y:S01]  /*1afc0*/  LDS.128 R32, [R226+0x1800] ;  /* 0x00180000e2207984 */ /* 0x0002a20000000c00 */
[----:B------:R-:W1:Y:S03]  /*1afd0*/  @P2 LDC R12, c[0x0][0x2e8] ;  /* 0x0000ba00ff0c2b82 */ /* 0x000e660000000800 */
[----:B------:R1:W1:Y:S01]  /*1afe0*/  LDS.128 R28, [R226+0x3800] ;  /* 0x00380000e21c7984 */ /* 0x0002620000000c00 */
[----:B----4-:R-:W-:-:S05]  /*1aff0*/  IMAD R0, R13, R0, RZ ;  /* 0x000000000d007224 */ /* 0x010fca00078e02ff */
[----:B------:R-:W-:-:S05]  /*1b000*/  SEL R0, R0, RZ, !P6 ;  /* 0x000000ff00007207 */ /* 0x000fca0007000000 */
[----:B-----5:R-:W-:Y:S01]  /*1b010*/  IMAD R2, R25, R2, R0 ;  /* 0x0000000219027224 */ /* 0x020fe200078e0200 */
        /* <DEDUP_REMOVED lines=8> */
[----:B--2---:R-:W-:Y:S06]  /*1b0a0*/  @P3 BRA `(.L_x_299) ;  /* 0x0000000000c43947 */ /* 0x004fec0003800000 */
[----:B------:R-:W1:Y:S02]  /*1b0b0*/  S2R R4, SR_TID.X ;  /* 0x0000000000047919 */ /* 0x000e640000002100 */
[----:B-1----:R-:W-:-:S04]  /*1b0c0*/  SHF.R.S32.HI R2, RZ, 0x1f, R4 ;  /* 0x0000001fff027819 */ /* 0x002fc80000011404 */
[----:B------:R-:W-:-:S04]  /*1b0d0*/  LEA.HI R2, R2, R4, RZ, 0x5 ;  /* 0x0000000402027211 */ /* 0x000fc800078f28ff */
[----:B------:R-:W-:Y:S02]  /*1b0e0*/  SHF.R.S32.HI R0, RZ, 0x5, R2 ;  /* 0x00000005ff007819 */ /* 0x000fe40000011402 */
[----:B------:R-:W-:Y:S02]  /*1b0f0*/  LOP3.LUT R2, R2, 0xffffffe0, RZ, 0xc0, !PT ;  /* 0xffffffe002027812 */ /* 0x000fe400078ec0ff */
[----:B------:R-:W-:-:S03]  /*1b100*/  SHF.R.S32.HI R3, RZ, 0x1f, R0 ;  /* 0x0000001fff037819 */ /* 0x000fc60000011400 */
[----:B------:R-:W-:Y:S01]  /*1b110*/  IMAD.IADD R2, R4, 0x1, -R2 ;  /* 0x0000000104027824 */ /* 0x000fe200078e0a02 */
[----:B------:R-:W-:-:S04]  /*1b120*/  LEA.HI R3, R3, R0, RZ, 0x2 ;  /* 0x0000000003037211 */ /* 0x000fc800078f10ff */
[----:B------:R-:W-:Y:S02]  /*1b130*/  SHF.R.S32.HI R4, RZ, 0x1f, R2 ;  /* 0x0000001fff047819 */ /* 0x000fe40000011402 */
[----:B------:R-:W-:Y:S02]  /*1b140*/  LOP3.LUT R3, R3, 0xfffffffc, RZ, 0xc0, !PT ;  /* 0xfffffffc03037812 */ /* 0x000fe400078ec0ff */
[----:B------:R-:W-:-:S03]  /*1b150*/  LEA.HI R2, R4, R2, RZ, 0x2 ;  /* 0x0000000204027211 */ /* 0x000fc600078f10ff */
[----:B------:R-:W-:Y:S01]  /*1b160*/  IMAD.IADD R0, R0, 0x1, -R3 ;  /* 0x0000000100007824 */ /* 0x000fe200078e0a03 */
        /* <DEDUP_REMOVED lines=37> */
.L_x_299:
[----:B------:R-:W-:Y:S05]  /*1b3c0*/  BSYNC B0 ;  /* 0x0000000000007941 */ /* 0x000fea0003800000 */
.L_x_298:
        /* <DEDUP_REMOVED lines=39> */
.L_x_301:
[----:B------:R-:W-:Y:S05]  /*1b640*/  BSYNC B0 ;  /* 0x0000000000007941 */ /* 0x000fea0003800000 */
.L_x_300:
        /* <DEDUP_REMOVED lines=24> */
.L_x_303:
[----:B------:R-:W-:Y:S05]  /*1b7d0*/  BSYNC B0 ;  /* 0x0000000000007941 */ /* 0x000fea0003800000 */
.L_x_302:
        /* <DEDUP_REMOVED lines=24> */
.L_x_305:
[----:B------:R-:W-:Y:S05]  /*1b960*/  BSYNC B0 ;  /* 0x0000000000007941 */ /* 0x000fea0003800000 */
.L_x_304:
        /* <DEDUP_REMOVED lines=23> */
.L_x_306:
        /* <DEDUP_REMOVED lines=10> */
.L_x_1211:


//--------------------- .text._ZN5flash16flash_fwd_kernelI23Flash_fwd_kernel_traitsILi96ELi128ELi64ELi4ELb0ELb0EN7cutlass6half_tE19Flash_kernel_traitsILi96ELi128ELi64ELi4ES3_EELb1ELb0ELb0ELb0ELb0ELb1ELb0ELb0EEEvNS_16Flash_fwd_paramsE --------------------------
	.section	.text._ZN5flash16flash_fwd_kernelI23Flash_fwd_kernel_traitsILi96ELi128ELi64ELi4ELb0ELb0EN7cutlass6half_tE19Flash_kernel_traitsILi96ELi128ELi64ELi4ES3_EELb1ELb0ELb0ELb0ELb0ELb1ELb0ELb0EEEvNS_16Flash_fwd_paramsE,"ax",@progbits
	.align	128
        .global         _ZN5flash16flash_fwd_kernelI23Flash_fwd_kernel_traitsILi96ELi128ELi64ELi4ELb0ELb0EN7cutlass6half_tE19Flash_kernel_traitsILi96ELi128ELi64ELi4ES3_EELb1ELb0ELb0ELb0ELb0ELb1ELb0ELb0EEEvNS_16Flash_fwd_paramsE
        .type           _ZN5flash16flash_fwd_kernelI23Flash_fwd_kernel_traitsILi96ELi128ELi64ELi4ELb0ELb0EN7cutlass6half_tE19Flash_kernel_traitsILi96ELi128ELi64ELi4ES3_EELb1ELb0ELb0ELb0ELb0ELb1ELb0ELb0EEEvNS_16Flash_fwd_paramsE,@function
        .size           _ZN5flash16flash_fwd_kernelI23Flash_fwd_kernel_traitsILi96ELi128ELi64ELi4ELb0ELb0EN7cutlass6half_tE19Flash_kernel_traitsILi96ELi128ELi64ELi4ES3_EELb1ELb0ELb0ELb0ELb0ELb1ELb0ELb0EEEvNS_16Flash_fwd_paramsE,(.L_x_1212 - _ZN5flash16flash_fwd_kernelI23Flash_fwd_kernel_traitsILi96ELi128ELi64ELi4ELb0ELb0EN7cutlass6half_tE19Flash_kernel_traitsILi96ELi128ELi64ELi4ES3_EELb1ELb0ELb0ELb0ELb0ELb1ELb0ELb0EEEvNS_16Flash_fwd_paramsE)
        .other          _ZN5flash16flash_fwd_kernelI23Flash_fwd_kernel_traitsILi96ELi128ELi64ELi4ELb0ELb0EN7cutlass6half_tE19Flash_kernel_traitsILi96ELi128ELi64ELi4ES3_EELb1ELb0ELb0ELb0ELb0ELb1ELb0ELb0EEEvNS_16Flash_fwd_paramsE,@"STO_CUDA_ENTRY STV_DEFAULT"
_ZN5flash16flash_fwd_kernelI23Flash_fwd_kernel_traitsILi96ELi128ELi64ELi4ELb0ELb0EN7cutlass6half_tE19Flash_kernel_traitsILi96ELi128ELi64ELi4ES3_EELb1ELb0ELb0ELb0ELb0ELb1ELb0ELb0EEEvNS_16Flash_fwd_paramsE:
.text._ZN5flash16flash_fwd_kernelI23Flash_fwd_kernel_traitsILi96ELi128ELi64ELi4ELb0ELb0EN7cutlass6half_tE19Flash_kernel_traitsILi96ELi128ELi64ELi4ES3_EELb1ELb0ELb0ELb0ELb0ELb1ELb0ELb0EEEvNS_16Flash_fwd_paramsE:
[----:B------:R-:W1:Y:S08]  /*0000*/  LDC R1, c[0x0][0x28] ;  /* 0x00000a00ff017b82 */ /* 0x000e700000000800 */
[----:B------:R-:W2:Y:S01]  /*0010*/  LDC R8, c[0x0][0x3a8] ;  /* 0x0000ea00ff087b82 */ /* 0x000ea20000000800 */
[----:B------:R-:W-:Y:S01]  /*0020*/  ULDC.U8 UR4, c[0x0][0x3b4] ;  /* 0x0000ed0000047ab9 */ /* 0x000fe20000000000 */
[----:B------:R-:W-:Y:S01]  /*0030*/  ULDC.64 UR28, c[0x0][0x3a0] ;  /* 0x0000e800001c7ab9 */ /* 0x000fe20000000a00 */
[----:B------:R-:W-:Y:S01]  /*0040*/  ISETP.NE.AND P3, PT, RZ, UR4, PT ;  /* 0x00000004ff007c0c */ /* 0x000fe2000bf65270 */
[----:B------:R-:W-:Y:S01]  /*0050*/  IMAD.U32 R2, RZ, RZ, UR28 ;  /* 0x0000001cff027e24 */ /* 0x000fe2000f8e00ff */
[----:B------:R-:W-:Y:S01]  /*0060*/  ULDC.64 UR26, c[0x0][0x208] ;  /* 0x00008200001a7ab9 */ /* 0x000fe20000000a00 */
[----:B------:R-:W-:-:S02]  /*0070*/  IMAD.U32 R3, RZ, RZ, UR29 ;  /* 0x0000001dff037e24 */ /* 0x000fc4000f8e00ff */
[----:B------:R-:W3:Y:S01]  /*0080*/  LDC R9, c[0x0][0x3ac] ;  /* 0x0000eb00ff097b82 */ /* 0x000ee20000000800 */
[----:B------:R-:W4:Y:S01]  /*0090*/  S2R R166, SR_CTAID.X ;  /* 0x0000000000a67919 */ /* 0x000f220000002500 */
[----:B------:R-:W-:Y:S01]  /*00a0*/  ULDC.64 UR4, c[0x0][0x2f0] ;  /* 0x0000bc0000047ab9 */ /* 0x000fe20000000a00 */
[----:B-1----:R-:W-:-:S05]  /*00b0*/  VIADD R1, R1, 0xffffffc0 ;  /* 0xffffffc001017836 */ /* 0x002fca0000000000 */
[----:B------:R2:W4:Y:S01]  /*00c0*/  @P3 LDG.E.64 R4, desc[UR26][R2.64] ;  /* 0x0000001a02043981 */ /* 0x000522000c1e1b00 */
[----:B------:R-:W1:Y:S01]  /*00d0*/  LDC.64 R6, c[0x0][0x300] ;  /* 0x0000c000ff067b82 */ /* 0x000e620000000a00 */
[----:B------:R-:W4:Y:S01]  /*00e0*/  S2R R24, SR_CTAID.Y ;  /* 0x0000000000187919 */ /* 0x000f220000002600 */
[----:B------:R-:W4:Y:S06]  /*00f0*/  S2R R25, SR_CTAID.Z ;  /* 0x0000000000197919 */ /* 0x000f2c0000002700 */
[----:B------:R-:W4:Y:S01]  /*0100*/  LDC.64 R12, c[0x0][0x2f0] ;  /* 0x0000bc00ff0c7b82 */ /* 0x000f220000000a00 */
[----:B------:R-:W4:Y:S01]  /*0110*/  S2R R42, SR_TID.X ;  /* 0x00000000002a7919 */ /* 0x000f220000002100 */
[----:B------:R-:W-:-:S06]  /*0120*/  IMAD.MOV.U32 R18, RZ, RZ, -0x1 ;  /* 0xffffffffff127424 */ /* 0x000fcc00078e00ff */
[----:B------:R-:W4:Y:S01]  /*0130*/  LDC.U8 R16, c[0x0][0x3c2] ;  /* 0x0000f080ff107b82 */ /* 0x000f220000000000 */
[----:B--2---:R-:W-:-:S07]  /*0140*/  @P3 IMAD.MOV.U32 R2, RZ, RZ, R8 ;  /* 0x000000ffff023224 */ /* 0x004fce00078e0008 */
[----:B------:R-:W2:Y:S01]  /*0150*/  LDC R19, c[0x0][0x270] ;  /* 0x00009c00ff137b82 */ /* 0x000ea20000000800 */
[----:B---3--:R-:W-:-:S06]  /*0160*/  @P3 IMAD.MOV.U32 R3, RZ, RZ, R9 ;  /* 0x000000ffff033224 */ /* 0x008fcc00078e0009 */
[----:B------:R-:W3:Y:S01]  /*0170*/  @P3 LDG.E.64 R2, desc[UR26][R2.64] ;  /* 0x0000001a02023981 */ /* 0x000ee2000c1e1b00 */
[----:B-1----:R-:W-:Y:S01]  /*0180*/  ISETP.NE.U32.AND P0, PT, R6, RZ, PT ;  /* 0x000000ff0600720c */ /* 0x002fe20003f05070 */
[----:B------:R-:W1:Y:S01]  /*0190*/  LDC.64 R14, c[0x0][0x2f8] ;  /* 0x0000be00ff0e7b82 */ /* 0x000e620000000a00 */
[----:B------:R-:W-:Y:S02]  /*01a0*/  ISETP.NE.U32.AND P4, PT, RZ, UR4, PT ;  /* 0x00000004ff007c0c */ /* 0x000fe4000bf85070 */
[----:B------:R-:W-:Y:S02]  /*01b0*/  ISETP.NE.AND.EX P1, PT, R7, RZ, PT, P0 ;  /* 0x000000ff0700720c */ /* 0x000fe40003f25300 */
[----:B----4-:R-:W-:Y:S02]  /*01c0*/  LOP3.LUT R0, R25, R166, R24, 0xfe, !PT ;  /* 0x000000a619007212 */ /* 0x010fe400078efe18 */
[----:B------:R-:W-:Y:S01]  /*01d0*/  ISETP.NE.AND.EX P0, PT, RZ, UR5, PT, P4 ;  /* 0x00000005ff007c0c */ /* 0x000fe2000bf05340 */
[----:B------:R-:W4:Y:S01]  /*01e0*/  LDC.64 R6, c[0x0][0x2f8] ;  /* 0x0000be00ff067b82 */ /* 0x000f220000000a00 */
[----:B------:R-:W-:-:S07]  /*01f0*/  LOP3.LUT P2, RZ, R0, R42, RZ, 0xfc, !PT ;  /* 0x0000002a00ff7212 */ /* 0x000fce000784fcff */
[----:B------:R-:W3:Y:S08]  /*0200*/  @P3 LDC R0, c[0x0][0x3b0] ;  /* 0x0000ec00ff003b82 */ /* 0x000ef00000000800 */
[----:B------:R-:W2:Y:S01]  /*0210*/  @!P2 LDC.64 R10, c[0x0][0x3b8] ;  /* 0x0000ee00ff0aab82 */ /* 0x000ea20000000a00 */
[----:B------:R-:W-:Y:S02]  /*0220*/  @P3 R2UR UR28, R4 ;  /* 0x00000000041c32ca */ /* 0x000fe400000e0000 */
[----:B------:R-:W-:-:S11]  /*0230*/  @P3 R2UR UR29, R5 ;  /* 0x00000000051d32ca */ /* 0x000fd600000e0000 */
[----:B------:R-:W-:Y:S02]  /*0240*/  IMAD.U32 R4, RZ, RZ, UR28 ;  /* 0x0000001cff047e24 */ /* 0x000fe4000f8e00ff */
[----:B------:R-:W-:-:S05]  /*0250*/  IMAD.U32 R5, RZ, RZ, UR29 ;  /* 0x0000001dff057e24 */ /* 0x000fca000f8e00ff */
[----:B--2---:R2:W-:Y:S01]  /*0260*/  @!P2 STG.E.64 desc[UR26][R10.64], R4 ;  /* 0x000000040a00a986 */ /* 0x0045e2000c101b1a */
[----:B---3--:R-:W-:-:S05]  /*0270*/  @P3 IADD3 R8, P5, R2, R0, RZ ;  /* 0x0000000002083210 */ /* 0x008fca0007fbe0ff */
[----:B------:R-:W-:Y:S02]  /*0280*/  @P3 IMAD.X R9, RZ, RZ, R3, P5 ;  /* 0x000000ffff093224 */ /* 0x000fe400028e0603 */
[----:B------:R-:W-:Y:S02]  /*0290*/  @!P2 IMAD.MOV.U32 R2, RZ, RZ, R8 ;  /* 0x000000ffff02a224 */ /* 0x000fe400078e0008 */
[----:B------:R-:W-:-:S05]  /*02a0*/  @!P2 IMAD.MOV.U32 R3, RZ, RZ, R9 ;  /* 0x000000ffff03a224 */ /* 0x000fca00078e0009 */
[----:B------:R3:W-:Y:S01]  /*02b0*/  @!P2 STG.E.64 desc[UR26][R10.64+0x8], R2 ;  /* 0x000008020a00a986 */ /* 0x0007e2000c101b1a */
[----:B--2---:R-:W-:-:S05]  /*02c0*/  IMAD.WIDE R4, R24, 0x4, R12 ;  /* 0x0000000418047825 */ /* 0x004fca00078e020c */
[----:B------:R-:W2:Y:S04]  /*02d0*/  @P0 LDG.E R18, desc[UR26][R4.64] ;  /* 0x0000001a04120981 */ /* 0x000ea8000c1e1900 */
[----:B------:R-:W2:Y:S01]  /*02e0*/  @P0 LDG.E R0, desc[UR26][R4.64+0x4] ;  /* 0x0000041a04000981 */ /* 0x000ea2000c1e1900 */
[----:B---3--:R-:W3:Y:S01]  /*02f0*/  @P1 LDC.64 R2, c[0x0][0x300] ;  /* 0x0000c000ff021b82 */ /* 0x008ee20000000a00 */
[----:B------:R-:W-:Y:S02]  /*0300*/  ISETP.NE.AND P3, PT, R16, RZ, PT ;  /* 0x000000ff1000720c */ /* 0x000fe40003f65270 */
[----:B----4-:R-:W-:Y:S01]  /*0310*/  ISETP.EQ.U32.AND P2, PT, R6, RZ, PT ;  /* 0x000000ff0600720c */ /* 0x010fe20003f42070 */
[----:B------:R-:W-:Y:S01]  /*0320*/  IMAD.MOV.U32 R10, RZ, RZ, RZ ;  /* 0x000000ffff0a7224 */ /* 0x000fe200078e00ff */
[----:B------:R-:W-:-:S02]  /*0330*/  SHF.R.S32.HI R39, RZ, 0x1f, R42 ;  /* 0x0000001fff277819 */ /* 0x000fc4000001142a */
[----:B------:R-:W-:Y:S02]  /*0340*/  ISETP.EQ.OR.EX P2, PT, R7, RZ, !P3, P2 ;  /* 0x000000ff0700720c */ /* 0x000fe40005f42720 */
[----:B------:R-:W-:Y:S01]  /*0350*/  LEA.HI R29, R39, R42, RZ, 0x5 ;  /* 0x0000002a271d7211 */ /* 0x000fe200078f28ff */
[----:B------:R-:W-:Y:S02]  /*0360*/  IMAD.MOV.U32 R13, RZ, RZ, -0x1 ;  /* 0xffffffffff0d7424 */ /* 0x000fe400078e00ff */
[----:B-1----:R-:W-:-:S08]  /*0370*/  IMAD.WIDE R14, R24, 0x4, R14 ;  /* 0x00000004180e7825 */ /* 0x002fd000078e020e */
[----:B------:R-:W5:Y:S01]  /*0380*/  @!P2 LDG.E R13, desc[UR26][R14.64] ;  /* 0x0000001a0e0da981 */ /* 0x000f62000c1e1900 */
[----:B---3--:R-:W-:-:S05]  /*0390*/  @P1 IMAD.WIDE R2, R24, 0x4, R2 ;  /* 0x0000000418021825 */ /* 0x008fca00078e0202 */
[----:B------:R1:W5:Y:S02]  /*03a0*/  @P1 LDG.E R10, desc[UR26][R2.64] ;  /* 0x0000001a020a1981 */ /* 0x000364000c1e1900 */
[----:B-1----:R-:W-:-:S05]  /*03b0*/  LOP3.LUT R2, R29, 0xffffffe0, RZ, 0xc0, !PT ;  /* 0xffffffe01d027812 */ /* 0x002fca00078ec0ff */
[----:B------:R-:W-:Y:S02]  /*03c0*/  IMAD.IADD R2, R42, 0x1, -R2 ;  /* 0x000000012a027824 */ /* 0x000fe400078e0a02 */
[----:B--2---:R-:W-:Y:S02]  /*03d0*/  @P0 IMAD.IADD R11, R0, 0x1, -R18 ;  /* 0x00000001000b0824 */ /* 0x004fe400078e0a12 */
[----:B------:R-:W-:-:S04]  /*03e0*/  IMAD R0, R24, R19, R25 ;  /* 0x0000001318007224 */ /* 0x000fc800078e0219 */
[----:B------:R-:W1:Y:S01]  /*03f0*/  @!P0 LDC R11, c[0x0][0x2c4] ;  /* 0x0000b100ff0b8b82 */ /* 0x000e620000000800 */
[----:B------:R-:W-:Y:S01]  /*0400*/  ISETP.NE.U32.AND P0, PT, R6, RZ, PT ;  /* 0x000000ff0600720c */ /* 0x000fe20003f05070 */
[----:B------:R-:W-:-:S03]  /*0410*/  IMAD.SHL.U32 R0, R0, 0x20, RZ ;  /* 0x0000002000007824 */ /* 0x000fc600078e00ff */
[----:B------:R-:W-:Y:S02]  /*0420*/  ISETP.NE.AND.EX P2, PT, R7, RZ, PT, P0 ;  /* 0x000000ff0700720c */ /* 0x000fe40003f45300 */
[----:B------:R-:W-:Y:S01]  /*0430*/  IADD3 R161, P1, P0, R0, R8, R2 ;  /* 0x0000000800a17210 */ /* 0x000fe2000783e002 */
[----:B------:R2:W-:Y:S04]  /*0440*/  STL [R1+0x34], R18 ;  /* 0x0000341201007387 */ /* 0x0005e80000100800 */
[----:B------:R2:W-:Y:S01]  /*0450*/  STL [R1], R161 ;  /* 0x000000a101007387 */ /* 0x0005e20000100800 */
[----:B------:R-:W-:Y:S02]  /*0460*/  SHF.R.S32.HI R3, RZ, 0x1f, R0 ;  /* 0x0000001fff037819 */ /* 0x000fe40000011400 */
[----:B------:R-:W-:-:S04]  /*0470*/  SHF.R.S32.HI R0, RZ, 0x1f, R2 ;  /* 0x0000001fff007819 */ /* 0x000fc80000011402 */
[----:B------:R-:W-:Y:S01]  /*0480*/  IADD3.X R204, R3, R9, R0, P1, P0 ;  /* 0x0000000903cc7210 */ /* 0x000fe20000fe0400 */
[----:B------:R-:W-:Y:S06]  /*0490*/  @!P2 BRA `(.L_x_307) ;  /* 0x000000000010a947 */ /* 0x000fec0003800000 */
[----:B------:R-:W3:Y:S02]  /*04a0*/  @P3 LDG.E R0, desc[UR26][R14.64+0x4] ;  /* 0x0000041a0e003981 */ /* 0x000ee4000c1e1900 */
[----:B---3-5:R-:W-:-:S06]  /*04b0*/  @P3 IADD3 R4, R0, -R13, RZ ;  /* 0x8000000d00043210 */ /* 0x028fcc0007ffe0ff */
[----:B------:R4:W5:Y:S01]  /*04c0*/  @!P3 LDG.E R4, desc[UR26][R14.64] ;  /* 0x0000001a0e04b981 */ /* 0x000962000c1e1900 */
[----:B------:R-:W-:Y:S05]  /*04d0*/  BRA `(.L_x_308) ;  /* 0x0000000000047947 */ /* 0x000fea0003800000 */
.L_x_307:
[----:B------:R-:W3:Y:S02]  /*04e0*/  LDC R4, c[0x0][0x2c8] ;  /* 0x0000b200ff047b82 */ /* 0x000ee40000000800 */
.L_x_308:
[----:B------:R-:W2:Y:S02]  /*04f0*/  LDC.64 R2, c[0x0][0x308] ;  /* 0x0000c200ff027b82 */ /* 0x000ea40000000a00 */
[----:B--2---:R-:W-:-:S04]  /*0500*/  ISETP.NE.U32.AND P0, PT, R2, RZ, PT ;  /* 0x000000ff0200720c */ /* 0x004fc80003f05070 */
[----:B------:R-:W-:-:S13]  /*0510*/  ISETP.NE.AND.EX P0, PT, R3, RZ, PT, P0 ;  /* 0x000000ff0300720c */ /* 0x000fda0003f05300 */
[----:B------:R-:W2:Y:S08]  /*0520*/  @P0 LDC.64 R2, c[0x0][0x308] ;  /* 0x0000c200ff020b82 */ /* 0x000eb00000000a00 */
[----:B------:R-:W4:Y:S01]  /*0530*/  @!P0 LDC R5, c[0x0][0x2cc] ;  /* 0x0000b300ff058b82 */ /* 0x000f220000000800 */
[----:B--2---:R-:W-:-:S05]  /*0540*/  @P0 IMAD.WIDE R2, R24, 0x4, R2 ;  /* 0x0000000418020825 */ /* 0x004fca00078e0202 */
[----:B------:R-:W2:Y:S01]  /*0550*/  @P0 LDG.E R0, desc[UR26][R2.64] ;  /* 0x0000001a02000981 */ /* 0x000ea2000c1e1900 */
[----:B------:R-:W-:Y:S01]  /*0560*/  IMAD.SHL.U32 R26, R166, 0x80, RZ ;  /* 0x00000080a61a7824 */ /* 0x000fe200078e00ff */
[----:B------:R-:W1:Y:S02]  /*0570*/  @!P0 LDC.64 R2, c[0x0][0x318] ;  /* 0x0000c600ff028b82 */ /* 0x000e640000000a00 */
[----:B-1----:R-:W-:-:S04]  /*0580*/  @!P0 ISETP.NE.U32.AND P1, PT, R2, RZ, PT ;  /* 0x000000ff0200820c */ /* 0x002fc80003f25070 */
[----:B------:R-:W-:Y:S02]  /*0590*/  @!P0 ISETP.NE.AND.EX P2, PT, R3, RZ, PT, P1 ;  /* 0x000000ff0300820c */ /* 0x000fe40003f45310 */
[----:B------:R-:W-:Y:S01]  /*05a0*/  ISETP.GT.AND P1, PT, R11, R26, PT ;  /* 0x0000001a0b00720c */ /* 0x000fe20003f24270 */
[----:B--2--5:R-:W-:Y:S01]  /*05b0*/  @P0 IMAD.IADD R40, R0, 0x1, -R10 ;  /* 0x0000000100280824 */ /* 0x024fe200078e0a0a */
[----:B----4-:R-:W-:-:S04]  /*05c0*/  @!P0 SEL R0, R5, RZ, P2 ;  /* 0x000000ff05008207 */ /* 0x010fc80001000000 */
[----:B---3--:R-:W-:-:S07]  /*05d0*/  @!P0 IADD3 R40, R0, R4, -R10 ;  /* 0x0000000400288210 */ /* 0x008fce0007ffe80a */
[----:B------:R-:W-:Y:S05]  /*05e0*/  @!P1 EXIT ;  /* 0x000000000000994d */ /* 0x000fea0003800000 */
        /* <DEDUP_REMOVED lines=10> */
[-C--:B------:R-:W-:Y:S02]  /*0690*/  LEA.HI R35, R39, R42.reuse, RZ, 0x2 ;  /* 0x0000002a27237211 */ /* 0x080fe400078f10ff */
[----:B------:R-:W-:Y:S01]  /*06a0*/  ISETP.NE.AND P3, PT, R13, -0x1, PT ;  /* 0xffffffff0d00780c */ /* 0x000fe20003f65270 */
[----:B------:R2:W-:Y:S01]  /*06b0*/  STL [R1+0x38], R30 ;  /* 0x0000381e01007387 */ /* 0x0005e20000100800 */
[----:B------:R-:W-:Y:S02]  /*06c0*/  LEA.HI R41, R39, R42, RZ, 0x3 ;  /* 0x0000002a27297211 */ /* 0x000fe400078f18ff */
[----:B------:R-:W-:-:S02]  /*06d0*/  LEA.HI.SX32 R43, R243, 0xffffffff, 0x1a ;  /* 0xfffffffff32b7811 */ /* 0x000fc400078fd2ff */
[----:B------:R-:W-:Y:S01]  /*06e0*/  SHF.R.S32.HI R38, RZ, 0x3, R41 ;  /* 0x00000003ff267819 */ /* 0x000fe20000011429 */
[----:B------:R-:W3:Y:S08]  /*06f0*/  @!P1 LDC.64 R6, c[0x0][0x228] ;  /* 0x00008a00ff069b82 */ /* 0x000ef00000000a00 */
[----:B------:R-:W4:Y:S01]  /*0700*/  @P1 LDC.64 R14, c[0x0][0x240] ;  /* 0x00009000ff0e1b82 */ /* 0x000f220000000a00 */
[----:B-1----:R-:W-:-:S04]  /*0710*/  IABS R16, R17 ;  /* 0x0000001100107213 */ /* 0x002fc80000000000 */
[----:B------:R-:W1:Y:S03]  /*0720*/  I2F.RP R2, R16 ;  /* 0x0000001000027306 */ /* 0x000e660000209400 */
[----:B------:R-:W5:Y:S08]  /*0730*/  @P3 LDC.64 R184, c[0x0][0x250] ;  /* 0x00009400ffb83b82 */ /* 0x000f700000000a00 */
[----:B------:R-:W2:Y:S01]  /*0740*/  @P3 LDC.64 R22, c[0x0][0x248] ;  /* 0x00009200ff163b82 */ /* 0x000ea20000000a00 */
[----:B-1----:R-:W1:Y:S02]  /*0750*/  MUFU.RCP R2, R2 ;  /* 0x0000000200027308 */ /* 0x002e640000001000 */
[----:B-1----:R-:W-:-:S06]  /*0760*/  VIADD R2, R2, 0xffffffe ;  /* 0x0ffffffe02027836 */ /* 0x002fcc0000000000 */
[----:B------:R-:W1:Y:S02]  /*0770*/  F2I.FTZ.U32.TRUNC.NTZ R3, R2 ;  /* 0x0000000200037305 */ /* 0x000e64000021f000 */
[----:B-1----:R-:W-:Y:S02]  /*0780*/  IMAD.MOV R0, RZ, RZ, -R3 ;  /* 0x000000ffff007224 */ /* 0x002fe400078e0a03 */
[----:B------:R-:W-:Y:S02]  /*0790*/  IMAD.MOV.U32 R2, RZ, RZ, RZ ;  /* 0x000000ffff027224 */ /* 0x000fe400078e00ff */
[----:B------:R-:W-:-:S04]  /*07a0*/  IMAD R0, R0, R16, RZ ;  /* 0x0000001000007224 */ /* 0x000fc800078e02ff */
[----:B------:R-:W-:Y:S01]  /*07b0*/  IMAD.HI.U32 R2, R3, R0, R2 ;  /* 0x0000000003027227 */ /* 0x000fe200078e0002 */
[----:B------:R-:W-:Y:S02]  /*07c0*/  MOV R3, R4 ;  /* 0x0000000400037202 */ /* 0x000fe40000000f00 */
[----:B------:R-:W-:-:S03]  /*07d0*/  SHF.R.S32.HI R4, RZ, 0x2, R35 ;  /* 0x00000002ff047819 */ /* 0x000fc60000011423 */
[----:B------:R-:W-:Y:S01]  /*07e0*/  IMAD.HI.U32 R5, R2, R3, RZ ;  /* 0x0000000302057227 */ /* 0x000fe200078e00ff */
[----:B------:R-:W-:Y:S02]  /*07f0*/  @!P1 SHF.R.S32.HI R2, RZ, 0x1f, R24 ;  /* 0x0000001fff029819 */ /* 0x000fe40000011418 */
[C---:B------:R-:W-:Y:S01]  /*0800*/  ISETP.GE.AND P4, PT, R4.reuse, R30, PT ;  /* 0x0000001e0400720c */ /* 0x040fe20003f86270 */
[----:B------:R-:W-:Y:S01]  /*0810*/  IMAD.MOV R0, RZ, RZ, -R5 ;  /* 0x000000ffff007224 */ /* 0x000fe200078e0a05 */
[----:B------:R-:W-:Y:S01]  /*0820*/  IADD3 R9, R4, 0x40, RZ ;  /* 0x0000004004097810 */ /* 0x000fe20007ffe0ff */
[----:B---3--:R-:W-:Y:S01]  /*0830*/  @!P1 IMAD R2, R2, R6, RZ ;  /* 0x0000000602029224 */ /* 0x008fe200078e02ff */
[----:B------:R-:W-:Y:S01]  /*0840*/  IADD3 R21, R4, 0x20, RZ ;  /* 0x0000002004157810 */ /* 0x000fe20007ffe0ff */
[----:B------:R-:W-:Y:S01]  /*0850*/  IMAD R0, R16, R0, R3 ;  /* 0x0000000010007224 */ /* 0x000fe200078e0203 */
[----:B------:R-:W-:Y:S01]  /*0860*/  ISETP.GE.AND P0, PT, R9, R30, PT ;  /* 0x0000001e0900720c */ /* 0x000fe20003f06270 */
[----:B------:R-:W-:-:S02]  /*0870*/  @!P1 IMAD R12, R24, R7, R2 ;  /* 0x00000007180c9224 */ /* 0x000fc400078e0202 */
[----:B------:R-:W-:Y:S01]  /*0880*/  VIADD R8, R4, 0x60 ;  /* 0x0000006004087836 */ /* 0x000fe20000000000 */
[----:B------:R-:W-:Y:S01]  /*0890*/  ISETP.GT.U32.AND P5, PT, R16, R0, PT ;  /* 0x000000001000720c */ /* 0x000fe20003fa4070 */
[----:B----4-:R-:W-:Y:S02]  /*08a0*/  @P1 IMAD.WIDE.U32 R2, R18, R14, RZ ;  /* 0x0000000e12021225 */ /* 0x010fe400078e00ff */
[----:B------:R-:W1:Y:S01]  /*08b0*/  @!P4 LDC.64 R26, c[0x0][0x240] ;  /* 0x00009000ff1acb82 */ /* 0x000e620000000a00 */
[----:B------:R-:W-:Y:S01]  /*08c0*/  ISETP.GE.AND P2, PT, R8, R30, PT ;  /* 0x0000001e0800720c */ /* 0x000fe20003f46270 */
[----:B------:R-:W-:Y:S01]  /*08d0*/  @!P1 IMAD.WIDE.U32 R6, R24, R6, RZ ;  /* 0x0000000618069225 */ /* 0x000fe200078e00ff */
[----:B------:R-:W-:-:S03]  /*08e0*/  LOP3.LUT R8, R35, 0xfffffffc, RZ, 0xc0, !PT ;  /* 0xfffffffc23087812 */ /* 0x000fc600078ec0ff */
[----:B------:R-:W-:Y:S01]  /*08f0*/  @P1 IMAD R11, R18, R15, R3 ;  /* 0x0000000f120b1224 */ /* 0x000fe200078e0203 */
[----:B------:R-:W-:Y:S01]  /*0900*/  LOP3.LUT R3, R25, R17, RZ, 0x3c, !PT ;  /* 0x0000001119037212 */ /* 0x000fe200078e3cff */
[----:B------:R-:W-:Y:S02]  /*0910*/  @!P1 IMAD.IADD R11, R7, 0x1, R12 ;  /* 0x00000001070b9824 */ /* 0x000fe400078e020c */
[-C--:B------:R-:W-:Y:S01]  /*0920*/  @!P5 IADD3 R0, R0, -R16.reuse, RZ ;  /* 0x800000100000d210 */ /* 0x080fe20007ffe0ff */
[----:B------:R-:W-:Y:S01]  /*0930*/  @!P1 IMAD.MOV.U32 R2, RZ, RZ, R6 ;  /* 0x000000ffff029224 */ /* 0x000fe200078e0006 */
[----:B------:R-:W-:Y:S01]  /*0940*/  SHF.R.S32.HI R6, RZ, 0x1f, R25 ;  /* 0x0000001fff067819 */ /* 0x000fe20000011419 */
[----:B------:R-:W-:Y:S01]  /*0950*/  IMAD.IADD R8, R42, 0x1, -R8 ;  /* 0x000000012a087824 */ /* 0x000fe200078e0a08 */
[----:B------:R-:W-:Y:S01]  /*0960*/  ISETP.GE.U32.AND P1, PT, R0, R16, PT ;  /* 0x000000100000720c */ /* 0x000fe20003f26070 */
[----:B------:R-:W-:Y:S01]  /*0970*/  @!P5 VIADD R5, R5, 0x1 ;  /* 0x000000010505d836 */ /* 0x000fe20000000000 */
[----:B------:R-:W-:Y:S01]  /*0980*/  SHF.L.U32 R0, R38, 0x6, RZ ;  /* 0x0000000626007819 */ /* 0x000fe200000006ff */
[----:B------:R-:W-:Y:S01]  /*0990*/  IMAD.SHL.U32 R8, R8, 0x8, RZ ;  /* 0x0000000808087824 */ /* 0x000fe200078e00ff */
[----:B------:R-:W-:Y:S01]  /*09a0*/  ISETP.GE.AND P6, PT, R3, RZ, PT ;  /* 0x000000ff0300720c */ /* 0x000fe20003fc6270 */
[----:B------:R-:W-:Y:S01]  /*09b0*/  IMAD R6, R6, UR4, RZ ;  /* 0x0000000406067c24 */ /* 0x000fe2000f8e02ff */
[----:B------:R-:W-:Y:S01]  /*09c0*/  LOP3.LUT R0, R0, 0xc0, RZ, 0xc0, !PT ;  /* 0x000000c000007812 */ /* 0x000fe200078ec0ff */
[----:B------:R-:W-:Y:S01]  /*09d0*/  IMAD R15, R43, -0x40, R40 ;  /* 0xffffffc02b0f7824 */ /* 0x000fe200078e0228 */
[----:B------:R-:W-:Y:S01]  /*09e0*/  SHF.R.S32.HI R9, RZ, 0x1f, R8 ;  /* 0x0000001fff097819 */ /* 0x000fe20000011408 */
[----:B------:R-:W-:Y:S01]  /*09f0*/  IMAD R28, R25, UR5, R6 ;  /* 0x00000005191c7c24 */ /* 0x000fe2000f8e0206 */
[----:B------:R-:W-:Y:S01]  /*0a00*/  LOP3.LUT R3, R0, 0x18, R8, 0xf8, !PT ;  /* 0x0000001800037812 */ /* 0x000fe200078ef808 */
[----:B------:R-:W-:Y:S01]  /*0a10*/  @P3 IMAD.IADD R6, R10, 0x1, R13 ;  /* 0x000000010a063824 */ /* 0x000fe200078e020d */
[----:B------:R-:W-:-:S02]  /*0a20*/  SHF.R.U32.HI R0, RZ, 0x3, R0 ;  /* 0x00000003ff007819 */ /* 0x000fc40000011600 */
[----:B------:R-:W-:Y:S02]  /*0a30*/  @P1 IADD3 R5, R5, 0x1, RZ ;  /* 0x0000000105051810 */ /* 0x000fe40007ffe0ff */
[----:B------:R-:W-:Y:S02]  /*0a40*/  IADD3 R2, P1, R8, R2, RZ ;  /* 0x0000000208027210 */ /* 0x000fe40007f3e0ff */
[----:B------:R-:W-:Y:S01]  /*0a50*/  ISETP.NE.AND P5, PT, R17, RZ, PT ;  /* 0x000000ff1100720c */ /* 0x000fe20003fa5270 */
[----:B------:R-:W-:Y:S01]  /*0a60*/  IMAD.MOV.U32 R20, RZ, RZ, R5 ;  /* 0x000000ffff147224 */ /* 0x000fe200078e0005 */
[----:B------:R-:W-:Y:S01]  /*0a70*/  LOP3.LUT R34, R3, R0, RZ, 0x3c, !PT ;  /* 0x0000000003227212 */ /* 0x000fe200078e3cff */
[----:B------:R-:W-:Y:S01]  /*0a80*/  IMAD.X R3, R9, 0x1, R11, P1 ;  /* 0x0000000109037824 */ /* 0x000fe200008e060b */
[----:B------:R-:W-:Y:S01]  /*0a90*/  @P3 IADD3 R0, R10, R13, RZ ;  /* 0x0000000d0a003210 */ /* 0x000fe20007ffe0ff */
[----:B------:R-:W-:Y:S01]  /*0aa0*/  @!P6 IMAD.MOV R20, RZ, RZ, -R20 ;  /* 0x000000ffff14e224 */ /* 0x000fe200078e0a14 */
[----:B------:R-:W-:Y:S01]  /*0ab0*/  ISETP.GE.AND P1, PT, R21, R30, PT ;  /* 0x0000001e1500720c */ /* 0x000fe20003f26270 */
[----:B------:R-:W-:-:S04]  /*0ac0*/  IMAD.WIDE.U32 R18, R25, UR4, R2 ;  /* 0x0000000419127c25 */ /* 0x000fc8000f8e0002 */
[C---:B-----5:R-:W-:Y:S02]  /*0ad0*/  @P3 IMAD R5, R0.reuse, R185, RZ ;  /* 0x000000b900053224 */ /* 0x060fe400078e02ff */
[----:B------:R-:W-:Y:S01]  /*0ae0*/  @P3 IMAD.WIDE.U32 R2, R0, R184, RZ ;  /* 0x000000b800023225 */ /* 0x000fe200078e00ff */
[----:B------:R-:W-:-:S03]  /*0af0*/  @!P5 LOP3.LUT R20, RZ, R17, RZ, 0x33, !PT ;  /* 0x00000011ff14d212 */ /* 0x000fc600078e33ff */
[C---:B--2---:R-:W-:Y:S02]  /*0b00*/  @P3 IMAD R0, R6.reuse, R23, RZ ;  /* 0x0000001706003224 */ /* 0x044fe400078e02ff */
[----:B------:R-:W-:-:S04]  /*0b10*/  @P3 IMAD.WIDE.U32 R6, R6, R22, RZ ;  /* 0x0000001606063225 */ /* 0x000fc800078e00ff */
[----:B------:R-:W-:Y:S01]  /*0b20*/  @P3 IMAD.IADD R14, R3, 0x1, R5 ;  /* 0x00000001030e3824 */ /* 0x000fe200078e0205 */
[----:B------:R-:W-:Y:S01]  /*0b30*/  SHF.R.S32.HI R5, RZ, 0x1f, R4 ;  /* 0x0000001fff057819 */ /* 0x000fe20000011404 */
[----:B------:R-:W-:Y:S01]  /*0b40*/  @P3 IMAD.MOV.U32 R12, RZ, RZ, R2 ;  /* 0x000000ffff0c3224 */ /* 0x000fe200078e0002 */
[----:B------:R-:W-:Y:S01]  /*0b50*/  @P3 IADD3 R13, R7, R0, RZ ;  /* 0x00000000070d3210 */ /* 0x000fe20007ffe0ff */
        /* <DEDUP_REMOVED lines=15> */
.L_x_310:
        /* <DEDUP_REMOVED lines=14> */
.L_x_311:
[C---:B------:R-:W-:Y:S01]  /*0d30*/  ISETP.GE.AND P6, PT, R4.reuse, R15, PT ;  /* 0x0000000f0400720c */ /* 0x040fe20003fc6270 */
[-C--:B------:R-:W-:Y:S01]  /*0d40*/  IMAD.WIDE.U32 R2, R4, R184.reuse, R8 ;  /* 0x000000b804027225 */ /* 0x080fe200078e0008 */
[----:B------:R-:W1:Y:S01]  /*0d50*/  @!P4 LDC.64 R24, c[0x0][0x210] ;  /* 0x00008400ff18cb82 */ /* 0x000e620000000a00 */
[----:B------:R-:W-:Y:S01]  /*0d60*/  SHF.R.S32.HI R186, RZ, 0x5, R29 ;  /* 0x00000005ffba7819 */ /* 0x000fe2000001141d */
[----:B------:R-:W-:Y:S01]  /*0d70*/  UMOV UR5, 0x400 ;  /* 0x0000040000057882 */ /* 0x000fe20000000000 */
[C---:B------:R-:W-:Y:S01]  /*0d80*/  IMAD R0, R5.reuse, R184, RZ ;  /* 0x000000b805007224 */ /* 0x040fe200078e02ff */
[----:B------:R-:W-:Y:S01]  /*0d90*/  IADD3 R36, P3, R12, R2, RZ ;  /* 0x000000020c247210 */ /* 0x000fe20007f7e0ff */
[-C--:B------:R-:W-:Y:S01]  /*0da0*/  IMAD R10, R5, R22.reuse, RZ ;  /* 0x00000016050a7224 */ /* 0x080fe200078e02ff */
[----:B------:R-:W-:Y:S01]  /*0db0*/  ULDC.64 UR6, c[0x0][0x260] ;  /* 0x0000980000067ab9 */ /* 0x000fe20000000a00 */
[----:B------:R-:W-:Y:S01]  /*0dc0*/  IMAD.WIDE.U32 R6, R4, R22, R8 ;  /* 0x0000001604067225 */ /* 0x000fe200078e0008 */
[----:B------:R-:W2:Y:S01]  /*0dd0*/  S2UR UR4, SR_CgaCtaId ;  /* 0x00000000000479c3 */ /* 0x000ea20000008800 */
[----:B------:R-:W-:-:S02]  /*0de0*/  SHF.L.U64.HI R163, R22, 0x6, R23 ;  /* 0x0000000616a37819 */ /* 0x000fc40000010217 */
[C---:B------:R-:W-:Y:S01]  /*0df0*/  IMAD R0, R4.reuse, R185, R0 ;  /* 0x000000b904007224 */ /* 0x040fe200078e0200 */
[----:B------:R-:W-:Y:S01]  /*0e00*/  IADD3 R32, P5, R11, R6, RZ ;  /* 0x000000060b207210 */ /* 0x000fe20007fbe0ff */
[----:B------:R-:W-:Y:S01]  /*0e10*/  IMAD R10, R4, R23, R10 ;  /* 0x00000017040a7224 */ /* 0x000fe200078e020a */
[----:B------:R-:W3:Y:S01]  /*0e20*/  @!P6 S2R R29, SR_CgaCtaId ;  /* 0x00000000001de919 */ /* 0x000ee20000008800 */
[----:B------:R-:W-:Y:S01]  /*0e30*/  IMAD.WIDE R30, R166, 0x80, R4 ;  /* 0x00000080a61e7825 */ /* 0x000fe200078e0204 */
[----:B------:R-:W4:Y:S01]  /*0e40*/  @!P1 LDC.64 R16, c[0x0][0x240] ;  /* 0x00009000ff109b82 */ /* 0x000f220000000a00 */
[----:B------:R-:W-:Y:S01]  /*0e50*/  IADD3.X R37, R14, R3, R0, P3, !PT ;  /* 0x000000030e257210 */ /* 0x000fe20001ffe400 */
[----:B------:R-:W5:Y:S01]  /*0e60*/  @!P1 S2R R11, SR_CgaCtaId ;  /* 0x00000000000b9919 */ /* 0x000f620000008800 */
[----:B------:R-:W-:Y:S01]  /*0e70*/  LEA.HI R0, R35, R4, RZ, 0x1 ;  /* 0x0000000423007211 */ /* 0x000fe200078f08ff */
[-C--:B------:R-:W-:Y:S01]  /*0e80*/  @!P4 IMAD R2, R31, R26.reuse, RZ ;  /* 0x0000001a1f02c224 */ /* 0x080fe200078e02ff */
[----:B------:R-:W-:Y:S01]  /*0e90*/  IADD3.X R33, R13, R7, R10, P5, !PT ;  /* 0x000000070d217210 */ /* 0x000fe20002ffe40a */
[----:B------:R-:W-:Y:S01]  /*0ea0*/  IMAD.IADD R9, R19, 0x1, R28 ;  /* 0x0000000113097824 */ /* 0x000fe200078e021c */
[----:B------:R-:W-:Y:S01]  /*0eb0*/  LOP3.LUT R0, R0, 0x7fffffe, RZ, 0xc0, !PT ;  /* 0x07fffffe00007812 */ /* 0x000fe200078ec0ff */
[----:B------:R-:W-:Y:S01]  /*0ec0*/  @!P4 IMAD.MOV.U32 R8, RZ, RZ, R18 ;  /* 0x000000ffff08c224 */ /* 0x000fe200078e0012 */
[----:B------:R-:W-:Y:S01]  /*0ed0*/  ISETP.GE.AND P5, PT, R21, R15, PT ;  /* 0x0000000f1500720c */ /* 0x000fe20003fa6270 */
[----:B------:R-:W5:Y:S01]  /*0ee0*/  @!P1 LDC.64 R12, c[0x0][0x210] ;  /* 0x00008400ff0c9b82 */ /* 0x000f620000000a00 */
[----:B------:R-:W5:Y:S01]  /*0ef0*/  @!P2 S2R R14, SR_CgaCtaId ;  /* 0x00000000000ea919 */ /* 0x000f620000008800 */
[C---:B------:R-:W-:Y:S01]  /*0f00*/  @!P4 IMAD R6, R30.reuse, R27, R2 ;  /* 0x0000001b1e06c224 */ /* 0x040fe200078e0202 */
[----:B------:R-:W-:Y:S01]  /*0f10*/  @!P1 IADD3 R5, P3, R30, 0x20, RZ ;  /* 0x000000201e059810 */ /* 0x000fe20007f7e0ff */
[----:B------:R-:W-:Y:S01]  /*0f20*/  IMAD.IADD R0, R4, 0x1, -R0 ;  /* 0x0000000104007824 */ /* 0x000fe200078e0a00 */
[----:B------:R-:W5:Y:S01]  /*0f30*/  @!P0 S2R R19, SR_CgaCtaId ;  /* 0x0000000000138919 */ /* 0x000f620000008800 */
[----:B------:R-:W-:Y:S01]  /*0f40*/  @!P4 IMAD.WIDE.U32 R2, R30, R26, R8 ;  /* 0x0000001a1e02c225 */ /* 0x000fe200078e0008 */
[----:B--2---:R-:W-:Y:S01]  /*0f50*/  ULEA UR4, UR4, UR5, 0x18 ;  /* 0x0000000504047291 */ /* 0x004fe2000f8ec03f */
[----:B------:R-:W2:Y:S01]  /*0f60*/  @!P2 LDC.64 R26, c[0x0][0x210] ;  /* 0x00008400ff1aab82 */ /* 0x000ea20000000a00 */
[----:B------:R-:W-:Y:S01]  /*0f70*/  SHF.L.U64.HI R157, R22, 0x5, R23 ;  /* 0x00000005169d7819 */ /* 0x000fe20000010217 */
[----:B------:R-:W-:Y:S01]  /*0f80*/  IMAD R10, R186, 0x8, R0 ;  /* 0x00000008ba0a7824 */ /* 0x000fe200078e0200 */
[----:B------:R-:W-:Y:S01]  /*0f90*/  STL [R1+0x1c], R163 ;  /* 0x00001ca301007387 */ /* 0x000fe20000100800 */
[----:B------:R-:W-:-:S02]  /*0fa0*/  @!P1 IMAD.X R7, RZ, RZ, R31, P3 ;  /* 0x000000ffff079224 */ /* 0x000fc400018e061f */
[----:B------:R-:W-:Y:S01]  /*0fb0*/  @!P4 IMAD.IADD R3, R3, 0x1, R6 ;  /* 0x000000010303c824 */ /* 0x000fe200078e0206 */
[----:B-1----:R-:W-:Y:S01]  /*0fc0*/  @!P4 LEA R6, P3, R2, R24, 0x1 ;  /* 0x000000180206c211 */ /* 0x002fe200078608ff */
[----:B------:R-:W-:Y:S01]  /*0fd0*/  IMAD.U32 R10, R10, 0x20, R34 ;  /* 0x000000200a0a7824 */ /* 0x000fe200078e0022 */
[----:B------:R-:W1:Y:S01]  /*0fe0*/  @!P5 S2R R28, SR_CgaCtaId ;  /* 0x00000000001cd919 */ /* 0x000e620000008800 */
[----:B----4-:R-:W-:Y:S01]  /*0ff0*/  @!P1 IMAD R0, R7, R16, RZ ;  /* 0x0000001007009224 */ /* 0x010fe200078e02ff */
[----:B------:R-:W-:Y:S01]  /*1000*/  @!P4 LEA.HI.X R7, R2, R25, R3, 0x1, P3 ;  /* 0x000000190207c211 */ /* 0x000fe200018f0c03 */
[----:B------:R-:W-:Y:S01]  /*1010*/  @!P1 IMAD.MOV.U32 R2, RZ, RZ, R18 ;  /* 0x000000ffff029224 */ /* 0x000fe200078e0012 */
[----:B------:R-:W-:Y:S01]  /*1020*/  LEA R218, R10, UR4, 0x1 ;  /* 0x000000040ada7c11 */ /* 0x000fe2000f8e08ff */
[----:B------:R-:W-:Y:S01]  /*1030*/  @!P1 IMAD.MOV.U32 R3, RZ, RZ, R9 ;  /* 0x000000ffff039224 */ /* 0x000fe200078e0009 */
[----:B------:R-:W4:Y:S01]  /*1040*/  @!P0 LDC.64 R24, c[0x0][0x210] ;  /* 0x00008400ff188b82 */ /* 0x000f220000000a00 */
[----:B------:R-:W-:-:S02]  /*1050*/  @!P1 IMAD R0, R5, R17, R0 ;  /* 0x0000001105009224 */ /* 0x000fc400078e0200 */
[----:B------:R-:W-:Y:S01]  /*1060*/  @!P1 IMAD.WIDE.U32 R2, R5, R16, R2 ;  /* 0x0000001005029225 */ /* 0x000fe200078e0002 */
[----:B------:R-:W-:Y:S01]  /*1070*/  LEA.HI R5, R39, R42, RZ, 0x4 ;  /* 0x0000002a27057211 */ /* 0x000fe200078f20ff */
[----:B------:R-:W-:Y:S01]  /*1080*/  @!PT LDS RZ, [RZ] ;  /* 0x00000000fffff984 */ /* 0x000fe20000000800 */
[----:B------:R-:W-:Y:S01]  /*1090*/  @!PT LDS RZ, [RZ] ;  /* 0x00000000fffff984 */ /* 0x000fe20000000800 */
[----:B------:R-:W-:Y:S01]  /*10a0*/  @!PT LDS RZ, [RZ] ;  /* 0x00000000fffff984 */ /* 0x000fe20000000800 */
[----:B------:R-:W-:Y:S02]  /*10b0*/  @!P4 LDGSTS.E.BYPASS.LTC128B.128 [R218], desc[UR26][R6.64] ;  /* 0x0000000006dacfae */ /* 0x000fe4000b901d5a */
[----:B------:R-:W-:Y:S01]  /*10c0*/  @!P1 IMAD.IADD R0, R3, 0x1, R0 ;  /* 0x0000000103009824 */ /* 0x000fe200078e0200 */
[----:B------:R-:W-:Y:S01]  /*10d0*/  @!P6 MOV R3, 0x400 ;  /* 0x000004000003e802 */ /* 0x000fe20000000f00 */
[----:B------:R-:W-:Y:S01]  /*10e0*/  @!P4 LDGSTS.E.BYPASS.LTC128B.128 [R218+0x2000], desc[UR26][R6.64+0x40] ;  /* 0x0200004006dacfae */ /* 0x000fe2000b901d5a */
[----:B------:R-:W-:Y:S01]  /*10f0*/  SHF.R.S32.HI R8, RZ, 0x4, R5 ;  /* 0x00000004ff087819 */ /* 0x000fe20000011405 */
[----:B------:R-:W2:Y:S01]  /*1100*/  @!P2 LDC.64 R16, c[0x0][0x240] ;  /* 0x00009000ff10ab82 */ /* 0x000ea20000000a00 */
[----:B---3--:R-:W-:Y:S01]  /*1110*/  @!P6 LEA R29, R29, R3, 0x18 ;  /* 0x000000031d1de211 */ /* 0x008fe200078ec0ff */
[----:B------:R3:W-:Y:S01]  /*1120*/  @!P4 LDGSTS.E.BYPASS.LTC128B.128 [R218+0x4000], desc[UR26][R6.64+0x80] ;  /* 0x0400008006dacfae */ /* 0x0007e2000b901d5a */
[----:B------:R-:W-:Y:S01]  /*1130*/  ISETP.GE.AND P4, PT, R4, R15, PT ;  /* 0x0000000f0400720c */ /* 0x000fe20003f86270 */
[----:B------:R-:W-:Y:S01]  /*1140*/  IMAD.WIDE.U32 R44, R20, UR6, R32 ;  /* 0x00000006142c7c25 */ /* 0x000fe2000f8e0020 */
[----:B------:R-:W-:-:S02]  /*1150*/  @!P1 MOV R3, 0x400 ;  /* 0x0000040000039802 */ /* 0x000fc40000000f00 */
[----:B------:R-:W-:Y:S01]  /*1160*/  LEA.HI R4, R5, R8, RZ, 0x1 ;  /* 0x0000000805047211 */ /* 0x000fe200078f08ff */
[----:B------:R-:W-:Y:S01]  /*1170*/  IMAD.SHL.U32 R162, R22, 0x40, RZ ;  /* 0x0000004016a27824 */ /* 0x000fe200078e00ff */
[----:B-----5:R-:W-:Y:S01]  /*1180*/  @!P1 LEA R3, R11, R3, 0x18 ;  /* 0x000000030b039211 */ /* 0x020fe200078ec0ff */
[----:B------:R-:W-:Y:S01]  /*1190*/  IMAD.MOV.U32 R164, RZ, RZ, R44 ;  /* 0x000000ffffa47224 */ /* 0x000fe200078e002c */
[----:B------:R-:W-:Y:S01]  /*11a0*/  LOP3.LUT R4, R4, 0xfffffffe, RZ, 0xc0, !PT ;  /* 0xfffffffe04047812 */ /* 0x000fe200078ec0ff */
[----:B------:R-:W-:Y:S01]  /*11b0*/  IMAD.SHL.U32 R160, R22, 0x20, RZ ;  /* 0x0000002016a07824 */ /* 0x000fe200078e00ff */
[----:B------:R-:W-:Y:S03]  /*11c0*/  STL.64 [R1+0x28], R44 ;  /* 0x0000282c01007387 */ /* 0x000fe60000100a00 */
[----:B------:R-:W-:Y:S01]  /*11d0*/  IMAD.IADD R34, R8, 0x1, -R4 ;  /* 0x0000000108227824 */ /* 0x000fe200078e0a04 */
[----:B------:R-:W-:Y:S01]  /*11e0*/  @!P5 MOV R4, 0x400 ;  /* 0x000004000004d802 */ /* 0x000fe20000000f00 */
[----:B------:R-:W-:Y:S01]  /*11f0*/  STL [R1+0x18], R162 ;  /* 0x000018a201007387 */ /* 0x000fe20000100800 */
[----:B------:R-:W-:-:S02]  /*1200*/  LOP3.LUT R8, R41, 0xfffffff8, RZ, 0xc0, !PT ;  /* 0xfffffff829087812 */ /* 0x000fc400078ec0ff */
[----:B-1----:R-:W-:-:S03]  /*1210*/  @!P5 LEA R28, R28, R4, 0x18 ;  /* 0x000000041c1cd211 */ /* 0x002fc600078ec0ff */
[----:B------:R-:W-:Y:S01]  /*1220*/  IMAD.IADD R8, R42, 0x1, -R8 ;  /* 0x000000012a087824 */ /* 0x000fe200078e0a08 */
[----:B---3--:R-:W-:-:S04]  /*1230*/  @!P1 LEA R6, P3, R2, R12, 0x1 ;  /* 0x0000000c02069211 */ /* 0x008fc800078608ff */
[----:B------:R-:W-:Y:S02]  /*1240*/  @!P1 LEA.HI.X R7, R2, R13, R0, 0x1, P3 ;  /* 0x0000000d02079211 */ /* 0x000fe400018f0c00 */
[----:B------:R-:W-:Y:S01]  /*1250*/  @!P2 MOV R0, 0x400 ;  /* 0x000004000000a802 */ /* 0x000fe20000000f00 */
[----:B------:R-:W1:Y:S01]  /*1260*/  @!P0 LDC.64 R12, c[0x0][0x240] ;  /* 0x00009000ff0c8b82 */ /* 0x000e620000000a00 */
[----:B------:R-:W-:Y:S02]  /*1270*/  @!P0 MOV R2, 0x400 ;  /* 0x0000040000028802 */ /* 0x000fe40000000f00 */
[----:B------:R-:W-:Y:S02]  /*1280*/  @!P2 LEA R14, R14, R0, 0x18 ;  /* 0x000000000e0ea211 */ /* 0x000fe400078ec0ff */
[----:B------:R-:W-:Y:S02]  /*1290*/  LOP3.LUT R0, R5, 0xfffffff0, RZ, 0xc0, !PT ;  /* 0xfffffff005007812 */ /* 0x000fe400078ec0ff */
[----:B------:R-:W-:Y:S01]  /*12a0*/  @!P0 LEA R19, R19, R2, 0x18 ;  /* 0x0000000213138211 */ /* 0x000fe200078ec0ff */
[----:B------:R-:W-:Y:S01]  /*12b0*/  @!P1 IMAD R2, R10, 0x2, R3 ;  /* 0x000000020a029824 */ /* 0x000fe200078e0203 */
[----:B------:R-:W-:Y:S01]  /*12c0*/  ISETP.GE.AND P3, PT, R21, R15, PT ;  /* 0x0000000f1500720c */ /* 0x000fe20003f66270 */
[----:B------:R-:W-:Y:S01]  /*12d0*/  IMAD.IADD R0, R42, 0x1, -R0 ;  /* 0x000000012a007824 */ /* 0x000fe200078e0a00 */
[----:B------:R-:W-:Y:S01]  /*12e0*/  LEA.HI R21, R8, R8, RZ, 0x1 ;  /* 0x0000000808157211 */ /* 0x000fe200078f08ff */
[----:B------:R-:W-:Y:S01]  /*12f0*/  @!P2 IMAD R14, R10, 0x2, R14 ;  /* 0x000000020a0ea824 */ /* 0x000fe200078e020e */
[----:B------:R-:W-:Y:S02]  /*1300*/  @!P1 LDGSTS.E.BYPASS.LTC128B.128 [R2+0x800], desc[UR26][R6.64] ;  /* 0x0080000006029fae */ /* 0x000fe4000b901d5a */
[----:B------:R-:W-:-:S02]  /*1310*/  LEA.HI R4, R0, R0, RZ, 0x1 ;  /* 0x0000000000047211 */ /* 0x000fc400078f08ff */
[----:B------:R-:W-:Y:S02]  /*1320*/  @!P1 LDGSTS.E.BYPASS.LTC128B.128 [R2+0x2800], desc[UR26][R6.64+0x40] ;  /* 0x0280004006029fae */ /* 0x000fe4000b901d5a */
[----:B------:R-:W-:Y:S02]  /*1330*/  LOP3.LUT R3, R4, 0x7fffffe, RZ, 0xc0, !PT ;  /* 0x07fffffe04037812 */ /* 0x000fe400078ec0ff */
[----:B------:R3:W-:Y:S01]  /*1340*/  @!P1 LDGSTS.E.BYPASS.LTC128B.128 [R2+0x4800], desc[UR26][R6.64+0x80] ;  /* 0x0480008006029fae */ /* 0x0007e2000b901d5a */
[----:B------:R-:W-:Y:S02]  /*1350*/  @!P0 IADD3 R5, P1, R30, 0x40, RZ ;  /* 0x000000401e058810 */ /* 0x000fe40007f3e0ff */
[----:B------:R-:W-:Y:S01]  /*1360*/  IMAD.IADD R159, R0, 0x1, -R3 ;  /* 0x00000001009f7824 */ /* 0x000fe200078e0a03 */
[----:B------:R-:W-:Y:S02]  /*1370*/  LOP3.LUT R3, R21, 0x3fffffe, RZ, 0xc0, !PT ;  /* 0x03fffffe15037812 */ /* 0x000fe400078ec0ff */
[----:B---3--:R-:W-:-:S02]  /*1380*/  SHF.R.S32.HI R2, RZ, 0x1f, R0 ;  /* 0x0000001fff027819 */ /* 0x008fc40000011400 */
[--C-:B------:R-:W-:Y:S02]  /*1390*/  SHF.R.S32.HI R6, RZ, 0x1, R4.reuse ;  /* 0x00000001ff067819 */ /* 0x100fe40000011404 */
[----:B------:R-:W-:Y:S01]  /*13a0*/  LEA.HI R35, R2, R0, RZ, 0x3 ;  /* 0x0000000002237211 */ /* 0x000fe200078f18ff */
[----:B------:R-:W-:Y:S01]  /*13b0*/  @!P0 IMAD.X R2, RZ, RZ, R31, P1 ;  /* 0x000000ffff028224 */ /* 0x000fe200008e061f */
[----:B------:R-:W-:Y:S01]  /*13c0*/  @!P2 IADD3 R11, P1, R30, 0x60, RZ ;  /* 0x000000601e0ba810 */ /* 0x000fe20007f3e0ff */
[----:B------:R-:W-:Y:S02]  /*13d0*/  IMAD.IADD R30, R8, 0x1, -R3 ;  /* 0x00000001081e7824 */ /* 0x000fe400078e0a03 */
[----:B-1----:R-:W-:Y:S01]  /*13e0*/  @!P0 IMAD R0, R2, R12, RZ ;  /* 0x0000000c02008224 */ /* 0x002fe200078e02ff */
[----:B------:R-:W-:Y:S01]  /*13f0*/  SHF.R.S32.HI R2, RZ, 0x1f, R4 ;  /* 0x0000001fff027819 */ /* 0x000fe20000011404 */
[----:B------:R-:W-:Y:S02]  /*1400*/  @!P0 IMAD.MOV.U32 R3, RZ, RZ, R9 ;  /* 0x000000ffff038224 */ /* 0x000fe400078e0009 */
[----:B------:R-:W-:Y:S01]  /*1410*/  @!P0 IMAD R7, R5, R13, R0 ;  /* 0x0000000d05078224 */ /* 0x000fe200078e0200 */
[----:B------:R-:W-:Y:S01]  /*1420*/  LEA.HI R0, R2, R6, RZ, 0x2 ;  /* 0x0000000602007211 */ /* 0x000fe200078f10ff */
[----:B------:R-:W-:-:S02]  /*1430*/  @!P0 IMAD.MOV.U32 R2, RZ, RZ, R18 ;  /* 0x000000ffff028224 */ /* 0x000fc400078e0012 */
[----:B------:R-:W-:Y:S01]  /*1440*/  @!P2 IMAD.X R15, RZ, RZ, R31, P1 ;  /* 0x000000ffff0fa224 */ /* 0x000fe200008e061f */
[----:B------:R-:W-:Y:S01]  /*1450*/  LOP3.LUT R0, R0, 0xfffffffc, RZ, 0xc0, !PT ;  /* 0xfffffffc00007812 */ /* 0x000fe200078ec0ff */
[----:B------:R-:W-:-:S04]  /*1460*/  @!P0 IMAD.WIDE.U32 R4, R5, R12, R2 ;  /* 0x0000000c05048225 */ /* 0x000fc800078e0002 */
[----:B------:R-:W-:Y:S01]  /*1470*/  @!P0 IMAD.IADD R3, R5, 0x1, R7 ;  /* 0x0000000105038824 */ /* 0x000fe200078e0207 */
[----:B----4-:R-:W-:Y:S01]  /*1480*/  @!P0 LEA R2, P1, R4, R24, 0x1 ;  /* 0x0000001804028211 */ /* 0x010fe200078208ff */
[----:B------:R-:W-:Y:S02]  /*1490*/  IMAD.IADD R41, R6, 0x1, -R0 ;  /* 0x0000000106297824 */ /* 0x000fe400078e0a00 */
[----:B--2---:R-:W-:Y:S01]  /*14a0*/  @!P2 IMAD R0, R15, R16, RZ ;  /* 0x000000100f00a224 */ /* 0x004fe200078e02ff */
[----:B------:R-:W-:Y:S01]  /*14b0*/  @!P0 LEA.HI.X R3, R4, R25, R3, 0x1, P1 ;  /* 0x0000001904038211 */ /* 0x000fe200008f0c03 */
[----:B------:R-:W-:Y:S02]  /*14c0*/  @!P2 IMAD.MOV.U32 R6, RZ, RZ, R18 ;  /* 0x000000ffff06a224 */ /* 0x000fe400078e0012 */
[----:B------:R-:W-:Y:S02]  /*14d0*/  @!P2 IMAD.MOV.U32 R7, RZ, RZ, R9 ;  /* 0x000000ffff07a224 */ /* 0x000fe400078e0009 */
[----:B------:R-:W-:-:S02]  /*14e0*/  @!P2 IMAD R9, R11, R17, R0 ;  /* 0x000000110b09a224 */ /* 0x000fc400078e0200 */
[----:B------:R-:W-:Y:S01]  /*14f0*/  @!P2 IMAD.WIDE.U32 R4, R11, R16, R6 ;  /* 0x000000100b04a225 */ /* 0x000fe200078e0006 */
[----:B------:R-:W-:Y:S01]  /*1500*/  SHF.R.S32.HI R11, RZ, 0x1f, R43 ;  /* 0x0000001fff0b7819 */ /* 0x000fe2000001142b */
[----:B------:R-:W1:Y:S02]  /*1510*/  @!P6 LDC.64 R16, c[0x0][0x218] ;  /* 0x00008600ff10eb82 */ /* 0x000e640000000a00 */
[----:B------:R-:W-:Y:S01]  /*1520*/  @!P0 IMAD R8, R10, 0x2, R19 ;  /* 0x000000020a088824 */ /* 0x000fe200078e0213 */
[----:B------:R-:W-:Y:S01]  /*1530*/  @!P2 LEA R6, P1, R4, R26, 0x1 ;  /* 0x0000001a0406a211 */ /* 0x000fe200078208ff */
[C---:B------:R-:W-:Y:S02]  /*1540*/  @!P6 IMAD R13, R10.reuse, 0x2, R29 ;  /* 0x000000020a0de824 */ /* 0x040fe400078e021d */
[----:B------:R-:W-:Y:S01]  /*1550*/  @!P5 IMAD R12, R10, 0x2, R28 ;  /* 0x000000020a0cd824 */ /* 0x000fe200078e021c */
[----:B------:R-:W-:Y:S01]  /*1560*/  SHF.R.S32.HI R10, RZ, 0x1f, R20 ;  /* 0x0000001fff0a7819 */ /* 0x000fe20000011414 */
[----:B------:R-:W2:Y:S01]  /*1570*/  @!P5 LDC.64 R18, c[0x0][0x218] ;  /* 0x00008600ff12db82 */ /* 0x000ea20000000a00 */
[----:B------:R-:W-:Y:S01]  /*1580*/  @!P0 LDGSTS.E.BYPASS.LTC128B.128 [R8+0x1000], desc[UR26][R2.64] ;  /* 0x0100000002088fae */ /* 0x000fe2000b901d5a */
[----:B------:R-:W-:-:S02]  /*1590*/  @!P2 IMAD.IADD R5, R5, 0x1, R9 ;  /* 0x000000010505a824 */ /* 0x000fc400078e0209 */
[----:B------:R-:W-:Y:S01]  /*15a0*/  IMAD R0, R10, UR6, RZ ;  /* 0x000000060a007c24 */ /* 0x000fe2000f8e02ff */
[----:B------:R-:W-:Y:S01]  /*15b0*/  @!P0 LDGSTS.E.BYPASS.LTC128B.128 [R8+0x3000], desc[UR26][R2.64+0x40] ;  /* 0x0300004002088fae */ /* 0x000fe2000b901d5a */
[----:B------:R-:W-:Y:S02]  /*15c0*/  IMAD R9, R34, 0x8, R30 ;  /* 0x0000000822097824 */ /* 0x000fe400078e021e */
[----:B------:R-:W-:Y:S01]  /*15d0*/  IMAD R7, R20, UR7, R0 ;  /* 0x0000000714077c24 */ /* 0x000fe2000f8e0200 */
[----:B------:R3:W-:Y:S01]  /*15e0*/  @!P0 LDGSTS.E.BYPASS.LTC128B.128 [R8+0x5000], desc[UR26][R2.64+0x80] ;  /* 0x0500008002088fae */ /* 0x0007e2000b901d5a */
[----:B------:R-:W-:Y:S01]  /*15f0*/  IMAD R0, R163, R43, RZ ;  /* 0x0000002ba3007224 */ /* 0x000fe200078e02ff */
[----:B------:R-:W-:Y:S01]  /*1600*/  ULDC.64 UR6, c[0x0][0x268] ;  /* 0x00009a0000067ab9 */ /* 0x000fe20000000a00 */
[----:B------:R-:W-:Y:S01]  /*1610*/  IMAD.IADD R165, R45, 0x1, R7 ;  /* 0x000000012da57824 */ /* 0x000fe200078e0207 */
[----:B------:R-:W-:Y:S01]  /*1620*/  @!P2 LEA.HI.X R7, R4, R27, R5, 0x1, P1 ;  /* 0x0000001b0407a211 */ /* 0x000fe200008f0c05 */
[----:B------:R-:W-:-:S02]  /*1630*/  IMAD R0, R11, R162, R0 ;  /* 0x000000a20b007224 */ /* 0x000fc400078e0200 */
[----:B------:R-:W-:Y:S01]  /*1640*/  IMAD R5, R10, UR6, RZ ;  /* 0x000000060a057c24 */ /* 0x000fe2000f8e02ff */
[----:B------:R-:W-:Y:S01]  /*1650*/  STL.64 [R1+0x10], R164 ;  /* 0x000010a401007387 */ /* 0x000fe20000100a00 */
[----:B------:R-:W-:-:S03]  /*1660*/  IMAD.WIDE.U32 R24, R20, UR6, R36 ;  /* 0x0000000614187c25 */ /* 0x000fc6000f8e0024 */
[----:B------:R-:W-:Y:S04]  /*1670*/  @!P2 LDGSTS.E.BYPASS.LTC128B.128 [R14+0x1800], desc[UR26][R6.64] ;  /* 0x01800000060eafae */ /* 0x000fe8000b901d5a */
[----:B------:R-:W-:Y:S04]  /*1680*/  @!P2 LDGSTS.E.BYPASS.LTC128B.128 [R14+0x3800], desc[UR26][R6.64+0x40] ;  /* 0x03800040060eafae */ /* 0x000fe8000b901d5a */
[----:B------:R4:W-:Y:S04]  /*1690*/  @!P2 LDGSTS.E.BYPASS.LTC128B.128 [R14+0x5800], desc[UR26][R6.64+0x80] ;  /* 0x05800080060eafae */ /* 0x0009e8000b901d5a */
[----:B------:R-:W-:Y:S01]  /*16a0*/  STL.64 [R1+0x20], R24 ;  /* 0x0000201801007387 */ /* 0x000fe20000100a00 */
[----:B---3--:R-:W-:-:S04]  /*16b0*/  IMAD.WIDE.U32 R2, R43, R162, R164 ;  /* 0x000000a22b027225 */ /* 0x008fc800078e00a4 */
[----:B------:R-:W-:Y:S01]  /*16c0*/  IMAD.IADD R0, R3, 0x1, R0 ;  /* 0x0000000103007824 */ /* 0x000fe200078e0200 */
[----:B-1----:R-:W-:Y:S01]  /*16d0*/  @!P6 LEA R4, P1, R2, R16, 0x1 ;  /* 0x000000100204e211 */ /* 0x002fe200078208ff */
[----:B------:R-:W-:Y:S01]  /*16e0*/  IMAD R8, R20, UR7, R5 ;  /* 0x0000000714087c24 */ /* 0x000fe2000f8e0205 */
[----:B------:R-:W-:Y:S02]  /*16f0*/  @!P5 IADD3 R3, P0, R160, R2, RZ ;  /* 0x00000002a003d210 */ /* 0x000fe40007f1e0ff */
[----:B------:R-:W-:Y:S01]  /*1700*/  @!P6 LEA.HI.X R5, R2, R17, R0, 0x1, P1 ;  /* 0x000000110205e211 */ /* 0x000fe200008f0c00 */
[----:B------:R-:W-:Y:S01]  /*1710*/  IMAD.IADD R10, R25, 0x1, R8 ;  /* 0x00000001190a7824 */ /* 0x000fe200078e0208 */
[----:B------:R-:W-:Y:S01]  /*1720*/  SHF.R.S32.HI R16, RZ, 0x1, R21 ;  /* 0x00000001ff107819 */ /* 0x000fe20000011415 */
[----:B------:R-:W-:Y:S01]  /*1730*/  @!P5 IMAD.X R0, R157, 0x1, R0, P0 ;  /* 0x000000019d00d824 */ /* 0x000fe200000e0600 */
[C---:B--2---:R-:W-:Y:S01]  /*1740*/  @!P5 LEA R2, P0, R3.reuse, R18, 0x1 ;  /* 0x000000120302d211 */ /* 0x044fe200078008ff */
[----:B------:R-:W-:Y:S03]  /*1750*/  @!P6 LDGSTS.E.BYPASS.LTC128B.128 [R13+0x6000], desc[UR26][R4.64] ;  /* 0x06000000040defae */ /* 0x000fe6000b901d5a */
[----:B------:R-:W-:Y:S01]  /*1760*/  @!P5 LEA.HI.X R3, R3, R19, R0, 0x1, P0 ;  /* 0x000000130303d211 */ /* 0x000fe200000f0c00 */
[----:B------:R-:W-:Y:S01]  /*1770*/  @!P6 LDGSTS.E.BYPASS.LTC128B.128 [R13+0x7000], desc[UR26][R4.64+0x40] ;  /* 0x07000040040defae */ /* 0x000fe2000b901d5a */
[----:B------:R-:W-:Y:S01]  /*1780*/  IMAD.SHL.U32 R0, R16, 0x40, RZ ;  /* 0x0000004010007824 */ /* 0x000fe200078e00ff */
[----:B----4-:R-:W1:Y:S01]  /*1790*/  @!P3 LDC.64 R14, c[0x0][0x220] ;  /* 0x00008800ff0ebb82 */ /* 0x010e620000000a00 */
[----:B------:R-:W-:Y:S01]  /*17a0*/  IMAD.SHL.U32 R6, R38, 0x8, RZ ;  /* 0x0000000826067824 */ /* 0x000fe200078e00ff */
[----:B------:R2:W-:Y:S01]  /*17b0*/  @!P6 LDGSTS.E.BYPASS.LTC128B.128 [R13+0x8000], desc[UR26][R4.64+0x80] ;  /* 0x08000080040defae */ /* 0x0005e2000b901d5a */
[----:B------:R-:W-:Y:S01]  /*17c0*/  IMAD.SHL.U32 R7, R34, 0x8, RZ ;  /* 0x0000000822077824 */ /* 0x000fe200078e00ff */
[----:B------:R-:W-:-:S02]  /*17d0*/  LOP3.LUT R0, R0, 0xc0, RZ, 0xc0, !PT ;  /* 0x000000c000007812 */ /* 0x000fc400078ec0ff */
[----:B------:R-:W-:Y:S02]  /*17e0*/  @!P5 LDGSTS.E.BYPASS.LTC128B.128 [R12+0x6800], desc[UR26][R2.64] ;  /* 0x06800000020cdfae */ /* 0x000fe4000b901d5a */
[----:B------:R-:W-:Y:S02]  /*17f0*/  LOP3.LUT R6, R0, 0x8, R6, 0xf8, !PT ;  /* 0x0000000800067812 */ /* 0x000fe400078ef806 */
[----:B------:R-:W-:Y:S04]  /*1800*/  @!P5 LDGSTS.E.BYPASS.LTC128B.128 [R12+0x7800], desc[UR26][R2.64+0x40] ;  /* 0x07800040020cdfae */ /* 0x000fe8000b901d5a */
[----:B------:R3:W-:Y:S04]  /*1810*/  @!P5 LDGSTS.E.BYPASS.LTC128B.128 [R12+0x8800], desc[UR26][R2.64+0x80] ;  /* 0x08800080020cdfae */ /* 0x0007e8000b901d5a */
[----:B------:R-:W0:Y:S04]  /*1820*/  LDGDEPBAR ;  /* 0x00000000000079af */ /* 0x000e280000000000 */
[----:B------:R-:W-:Y:S01]  /*1830*/  STL [R1+0x30], R10 ;  /* 0x0000300a01007387 */ /* 0x000fe20000100800 */
[----:B--2---:R-:W-:Y:S01]  /*1840*/  IMAD R4, R11, R184, RZ ;  /* 0x000000b80b047224 */ /* 0x004fe200078e02ff */
[----:B------:R-:W-:Y:S01]  /*1850*/  SHF.R.U32.HI R5, RZ, 0x3, R0 ;  /* 0x00000003ff057819 */ /* 0x000fe20000011600 */
[----:B------:R-:W-:-:S02]  /*1860*/  IMAD.SHL.U32 R0, R41, 0x40, RZ ;  /* 0x0000004029007824 */ /* 0x000fc400078e00ff */
[----:B------:R-:W-:Y:S01]  /*1870*/  IMAD R4, R43, R185, R4 ;  /* 0x000000b92b047224 */ /* 0x000fe200078e0204 */
[----:B------:R-:W-:Y:S01]  /*1880*/  LOP3.LUT R8, R6, R5, RZ, 0x3c, !PT ;  /* 0x0000000506087212 */ /* 0x000fe200078e3cff */
[----:B------:R-:W-:Y:S01]  /*1890*/  IMAD.SHL.U32 R6, R35, 0x20, RZ ;  /* 0x0000002023067824 */ /* 0x000fe200078e00ff */
[----:B------:R-:W-:-:S04]  /*18a0*/  LOP3.LUT R0, R0, 0xc0, RZ, 0xc0, !PT ;  /* 0x000000c000007812 */ /* 0x000fc800078ec0ff */
[----:B------:R-:W-:Y:S01]  /*18b0*/  LOP3.LUT R5, R0, 0x8, R7, 0xf8, !PT ;  /* 0x0000000800057812 */ /* 0x000fe200078ef807 */
[----:B---3--:R-:W2:Y:S01]  /*18c0*/  @!P4 LDC.64 R12, c[0x0][0x220] ;  /* 0x00008800ff0ccb82 */ /* 0x008ea20000000a00 */
[----:B------:R-:W-:-:S07]  /*18d0*/  DEPBAR.LE SB0, 0x0 ;  /* 0x000080000000791a */ /* 0x000fce0000000000 */
[----:B------:R-:W-:Y:S01]  /*18e0*/  BAR.SYNC.DEFER_BLOCKING 0x0 ;  /* 0x0000000000007b1d */ /* 0x000fe20000010000 */
[----:B------:R-:W-:Y:S01]  /*18f0*/  IMAD.WIDE.U32 R2, R43, R184, RZ ;  /* 0x000000b82b027225 */ /* 0x000fe200078e00ff */
[----:B------:R-:W-:Y:S02]  /*1900*/  SHF.R.U32.HI R0, RZ, 0x3, R0 ;  /* 0x00000003ff007819 */ /* 0x000fe40000011600 */
[----:B------:R-:W-:Y:S01]  /*1910*/  LOP3.LUT R156, R6, 0xffffff00, RZ, 0xc0, !PT ;  /* 0xffffff00069c7812 */ /* 0x000fe200078ec0ff */
[----:B------:R-:W-:Y:S01]  /*1920*/  IMAD.IADD R4, R3, 0x1, R4 ;  /* 0x0000000103047824 */ /* 0x000fe200078e0204 */
[----:B------:R-:W-:Y:S02]  /*1930*/  LEA R3, P0, R2, R24, 0x6 ;  /* 0x0000001802037211 */ /* 0x000fe400078030ff */
[----:B------:R-:W-:Y:S01]  /*1940*/  LOP3.LUT R158, R5, R0, RZ, 0x3c, !PT ;  /* 0x00000000059e7212 */ /* 0x000fe200078e3cff */
[----:B------:R-:W-:Y:S01]  /*1950*/  IMAD R0, R186, 0x200, R156 ;  /* 0x00000200ba007824 */ /* 0x000fe200078e029c */
[----:B------:R-:W-:Y:S01]  /*1960*/  LEA.HI.X R2, R2, R10, R4, 0x6, P0 ;  /* 0x0000000a02027211 */ /* 0x000fe200000f3404 */
[----:B------:R-:W-:Y:S01]  /*1970*/  IMAD R186, R166, 0x8, R186 ;  /* 0x00000008a6ba7824 */ /* 0x000fe200078e02ba */
[----:B------:R-:W-:-:S02]  /*1980*/  @!P3 LEA R7, P1, R184, R3, 0x5 ;  /* 0x00000003b807b211 */ /* 0x000fc400078228ff */
[----:B--2---:R-:W-:-:S04]  /*1990*/  @!P4 LEA R4, P0, R3, R12, 0x1 ;  /* 0x0000000c0304c211 */ /* 0x004fc800078008ff */
[----:B------:R-:W-:Y:S01]  /*19a0*/  @!P4 LEA.HI.X R5, R3, R13, R2, 0x1, P0 ;  /* 0x0000000d0305c211 */ /* 0x000fe200000f0c02 */
[----:B------:R-:W-:Y:S01]  /*19b0*/  IMAD R3, R159, 0x20, R0 ;  /* 0x000000209f037824 */ /* 0x000fe200078e0200 */
[----:B-1----:R-:W-:Y:S01]  /*19c0*/  @!P3 LEA R6, P0, R7, R14, 0x1 ;  /* 0x0000000e0706b211 */ /* 0x002fe200078008ff */
[----:B------:R-:W-:Y:S01]  /*19d0*/  IMAD.U32 R0, R9, 0x20, R8 ;  /* 0x0000002009007824 */ /* 0x000fe200078e0008 */
[----:B------:R-:W-:Y:S01]  /*19e0*/  @!P3 LEA.HI.X R2, R184, R2, R185, 0x5, P1 ;  /* 0x00000002b802b211 */ /* 0x000fe200008f2cb9 */
[----:B------:R-:W-:Y:S01]  /*19f0*/  @P4 STS [R218+0x9000], RZ ;  /* 0x009000ffda004388 */ /* 0x000fe20000000800 */
[----:B------:R-:W-:Y:S02]  /*1a00*/  LOP3.LUT P1, RZ, R41, 0x2, RZ, 0xc0, !PT ;  /* 0x0000000229ff7812 */ /* 0x000fe4000782c0ff */
[----:B------:R-:W-:Y:S01]  /*1a10*/  @!P3 LEA.HI.X R7, R7, R15, R2, 0x1, P0 ;  /* 0x0000000f0707b211 */ /* 0x000fe200000f0c02 */
[----:B------:R-:W-:Y:S01]  /*1a20*/  IMAD.IADD R2, R158, 0x1, R3 ;  /* 0x000000019e027824 */ /* 0x000fe200078e0203 */
[----:B------:R-:W-:Y:S01]  /*1a30*/  @P4 STS [R218+0x9004], RZ ;  /* 0x009004ffda004388 */ /* 0x000fe20000000800 */
[----:B------:R-:W-:Y:S01]  /*1a40*/  LEA R213, R0, UR4, 0x1 ;  /* 0x0000000400d57c11 */ /* 0x000fe2000f8e08ff */
[----:B------:R-:W-:Y:S01]  /*1a50*/  IMAD.MOV.U32 R0, RZ, RZ, 0x20 ;  /* 0x00000020ff007424 */ /* 0x000fe200078e00ff */
[----:B------:R-:W-:Y:S01]  /*1a60*/  LOP3.LUT P0, RZ, R16, 0x2, RZ, 0xc0, !PT ;  /* 0x0000000210ff7812 */ /* 0x000fe2000780c0ff */
[----:B------:R-:W-:Y:S01]  /*1a70*/  @P4 STS.64 [R218+0x9008], RZ ;  /* 0x009008ffda004388 */ /* 0x000fe20000000a00 */
[----:B------:R-:W-:Y:S01]  /*1a80*/  LEA R216, R2, UR4, 0x1 ;  /* 0x0000000402d87c11 */ /* 0x000fe2000f8e08ff */
[----:B------:R-:W-:Y:S01]  /*1a90*/  IMAD.MOV.U32 R3, RZ, RZ, 0x10 ;  /* 0x00000010ff037424 */ /* 0x000fe200078e00ff */
[----:B------:R-:W-:Y:S01]  /*1aa0*/  SEL R0, R0, 0xffffffe0, !P0 ;  /* 0xffffffe000007807 */ /* 0x000fe20004000000 */
[----:B------:R-:W-:Y:S03]  /*1ab0*/  @P4 STS.128 [R218+0xa000], RZ ;  /* 0x00a000ffda004388 */ /* 0x000fe60000000c00 */
[----:B------:R-:W-:Y:S01]  /*1ac0*/  SEL R3, R3, 0xfffffff0, !P1 ;  /* 0xfffffff003037807 */ /* 0x000fe20004800000 */
[----:B------:R-:W-:Y:S01]  /*1ad0*/  @P4 STS.128 [R218+0xb000], RZ ;  /* 0x00b000ffda004388 */ /* 0x000fe20000000c00 */
[----:B------:R-:W-:-:S02]  /*1ae0*/  IMAD.IADD R215, R213, 0x1, R0 ;  /* 0x00000001d5d77824 */ /* 0x000fc400078e0200 */
[----:B------:R-:W-:Y:S01]  /*1af0*/  IMAD.SHL.U32 R0, R42, 0x2, RZ ;  /* 0x000000022a007824 */ /* 0x000fe200078e00ff */
[----:B------:R-:W-:Y:S01]  /*1b00*/  @!PT LDS RZ, [RZ] ;  /* 0x00000000fffff984 */ /* 0x000fe20000000800 */
[----:B------:R-:W-:Y:S01]  /*1b10*/  @!PT LDS RZ, [RZ] ;  /* 0x00000000fffff984 */ /* 0x000fe20000000800 */
[----:B------:R-:W-:Y:S01]  /*1b20*/  @!PT LDS RZ, [RZ] ;  /* 0x00000000fffff984 */ /* 0x000fe20000000800 */
[----:B------:R-:W-:Y:S01]  /*1b30*/  @!P4 LDGSTS.E.BYPASS.LTC128B.128 [R218+0x9000], desc[UR26][R4.64] ;  /* 0x0900000004dacfae */ /* 0x000fe2000b901d5a */
[----:B------:R-:W-:-:S03]  /*1b40*/  IMAD R217, R3, 0x2, R216 ;  /* 0x0000000203d97824 */ /* 0x000fc600078e02d8 */
[----:B------:R-:W-:Y:S01]  /*1b50*/  @!P4 LDGSTS.E.BYPASS.LTC128B.128 [R218+0xa000], desc[UR26][R4.64+0x40] ;  /* 0x0a00004004dacfae */ /* 0x000fe2000b901d5a */
[----:B------:R-:W-:-:S03]  /*1b60*/  LOP3.LUT R0, R0, 0x6, RZ, 0xc0, !PT ;  /* 0x0000000600007812 */ /* 0x000fc600078ec0ff */
[----:B------:R-:W-:Y:S02]  /*1b70*/  @!P4 LDGSTS.E.BYPASS.LTC128B.128 [R218+0xb000], desc[UR26][R4.64+0x80] ;  /* 0x0b00008004dacfae */ /* 0x000fe4000b901d5a */
[----:B------:R-:W-:Y:S02]  /*1b80*/  IMAD R0, R43, 0x40, R0 ;  /* 0x000000402b007824 */ /* 0x000fe400078e0200 */
[----:B------:R-:W-:Y:S02]  /*1b90*/  @P3 STS.128 [R218+0x9800], RZ ;  /* 0x009800ffda003388 */ /* 0x000fe40000000c00 */
[C---:B------:R-:W-:Y:S01]  /*1ba0*/  VIADD R2, R0.reuse, 0x9 ;  /* 0x0000000900027836 */ /* 0x040fe20000000000 */
[CC--:B------:R-:W-:Y:S01]  /*1bb0*/  ISETP.GE.AND P4, PT, R0.reuse, R40.reuse, PT ;  /* 0x000000280000720c */ /* 0x0c0fe20003f86270 */
[----:B------:R-:W-:Y:S01]  /*1bc0*/  @P3 STS.128 [R218+0xa800], RZ ;  /* 0x00a800ffda003388 */ /* 0x000fe20000000c00 */
[----:B------:R-:W-:Y:S02]  /*1bd0*/  VIADD R41, R0, 0x19 ;  /* 0x0000001900297836 */ /* 0x000fe40000000000 */
[----:B------:R-:W-:Y:S01]  /*1be0*/  ISETP.GE.AND P1, PT, R2, R40, PT ;  /* 0x000000280200720c */ /* 0x000fe20003f26270 */
[----:B------:R-:W-:Y:S01]  /*1bf0*/  @P3 STS.128 [R218+0xb800], RZ ;  /* 0x00b800ffda003388 */ /* 0x000fe20000000c00 */
[----:B------:R-:W-:-:S03]  /*1c00*/  VIADD R2, R0, 0x11 ;  /* 0x0000001100027836 */ /* 0x000fc60000000000 */
[----:B------:R-:W-:Y:S01]  /*1c10*/  @!PT LDS RZ, [RZ] ;  /* 0x00000000fffff984 */ /* 0x000fe20000000800 */
[----:B------:R-:W-:Y:S01]  /*1c20*/  @!PT LDS RZ, [RZ] ;  /* 0x00000000fffff984 */ /* 0x000fe20000000800 */
[----:B------:R-:W-:Y:S01]  /*1c30*/  @!PT LDS RZ, [RZ] ;  /* 0x00000000fffff984 */ /* 0x000fe20000000800 */
[----:B------:R-:W-:Y:S02]  /*1c40*/  @!P3 LDGSTS.E.BYPASS.LTC128B.128 [R218+0x9800], desc[UR26][R6.64] ;  /* 0x0980000006dabfae */ /* 0x000fe4000b901d5a */
[-C--:B------:R-:W-:Y:S01]  /*1c50*/  ISETP.GE.AND P6, PT, R2, R40.reuse, PT ;  /* 0x000000280200720c */ /* 0x080fe20003fc6270 */
[----:B------:R-:W-:Y:S01]  /*1c60*/  VIADD R2, R0, 0x21 ;  /* 0x0000002100027836 */ /* 0x000fe20000000000 */
[----:B------:R-:W-:Y:S04]  /*1c70*/  @!P3 LDGSTS.E.BYPASS.LTC128B.128 [R218+0xa800], desc[UR26][R6.64+0x40] ;  /* 0x0a80004006dabfae */ /* 0x000fe8000b901d5a */
[----:B------:R1:W-:Y:S01]  /*1c80*/  @!P3 LDGSTS.E.BYPASS.LTC128B.128 [R218+0xb800], desc[UR26][R6.64+0x80] ;  /* 0x0b80008006dabfae */ /* 0x0003e2000b901d5a */
[----:B------:R-:W-:Y:S01]  /*1c90*/  ISETP.GE.AND P5, PT, R2, R40, PT ;  /* 0x000000280200720c */ /* 0x000fe20003fa6270 */
[----:B------:R-:W-:-:S02]  /*1ca0*/  VIADD R2, R0, 0x28 ;  /* 0x0000002800027836 */ /* 0x000fc40000000000 */
[----:B------:R-:W-:Y:S04]  /*1cb0*/  LDSM.16.M88.4 R36, [R213+0x6000] ;  /* 0x00600000d524783b */ /* 0x000fe80000000200 */
[----:B------:R-:W2:Y:S04]  /*1cc0*/  LDSM.16.M88.4 R8, [R216+0x1000] ;  /* 0x00100000d808783b */ /* 0x000ea80000000200 */
[----:B------:R-:W3:Y:S04]  /*1cd0*/  LDSM.16.M88.4 R32, [R213+0x6400] ;  /* 0x00640000d520783b */ /* 0x000ee80000000200 */
[----:B------:R-:W4:Y:S04]  /*1ce0*/  LDSM.16.M88.4 R28, [R213+0x6800] ;  /* 0x00680000d51c783b */ /* 0x000f280000000200 */
[----:B------:R-:W5:Y:S04]  /*1cf0*/  LDSM.16.M88.4 R24, [R213+0x6c00] ;  /* 0x006c0000d518783b */ /* 0x000f680000000200 */
[----:B------:R-:W5:Y:S04]  /*1d00*/  LDSM.16.M88.4 R12, [R216] ;  /* 0x00000000d80c783b */ /* 0x000f680000000200 */
[----:B------:R-:W-:Y:S04]  /*1d10*/  LDSM.16.M88.4 R20, [R215+0x6000] ;  /* 0x00600000d714783b */ /* 0x000fe80000000200 */
[----:B-1----:R-:W1:Y:S04]  /*1d20*/  LDSM.16.M88.4 R4, [R217+0x1000] ;  /* 0x00100000d904783b */ /* 0x002e680000000200 */
[----:B------:R-:W1:Y:S04]  /*1d30*/  LDSM.16.M88.4 R44, [R215+0x6400] ;  /* 0x00640000d72c783b */ /* 0x000e680000000200 */
[----:B------:R-:W1:Y:S04]  /*1d40*/  LDSM.16.M88.4 R48, [R215+0x6800] ;  /* 0x00680000d730783b */ /* 0x000e680000000200 */
[----:B------:R-:W1:Y:S01]  /*1d50*/  LDSM.16.M88.4 R52, [R215+0x6c00] ;  /* 0x006c0000d734783b */ /* 0x000e620000000200 */
[C---:B--2---:R-:W-:Y:S03]  /*1d60*/  HMMA.16816.F32 R84, R8.reuse, R36, RZ ;  /* 0x000000240854723c */ /* 0x044fe600000018ff */
[----:B------:R-:W2:Y:S04]  /*1d70*/  LDSM.16.M88.4 R16, [R217] ;  /* 0x00000000d910783b */ /* 0x000ea80000000200 */
[----:B------:R-:W0:Y:S01]  /*1d80*/  LDGDEPBAR ;  /* 0x00000000000079af */ /* 0x000e220000000000 */
[C---:B------:R-:W-:Y:S06]  /*1d90*/  HMMA.16816.F32 R80, R8.reuse, R38, RZ ;  /* 0x000000260850723c */ /* 0x040fec00000018ff */
[C---:B---3--:R-:W-:Y:S06]  /*1da0*/  HMMA.16816.F32 R72, R8.reuse, R32, RZ ;  /* 0x000000200848723c */ /* 0x048fec00000018ff */
[C---:B------:R-:W-:Y:S06]  /*1db0*/  HMMA.16816.F32 R68, R8.reuse, R34, RZ ;  /* 0x000000220844723c */ /* 0x040fec00000018ff */
[C---:B----4-:R-:W-:Y:S06]  /*1dc0*/  HMMA.16816.F32 R64, R8.reuse, R28, RZ ;  /* 0x0000001c0840723c */ /* 0x050fec00000018ff */
[C---:B-----5:R-:W-:Y:S06]  /*1dd0*/  HMMA.16816.F32 R56, R8.reuse, R24, RZ ;  /* 0x000000180838723c */ /* 0x060fec00000018ff */
[C---:B------:R-:W-:Y:S06]  /*1de0*/  HMMA.16816.F32 R60, R8.reuse, R30, RZ ;  /* 0x0000001e083c723c */ /* 0x040fec00000018ff */
[----:B------:R-:W-:Y:S06]  /*1df0*/  HMMA.16816.F32 R8, R8, R26, RZ ;  /* 0x0000001a0808723c */ /* 0x000fec00000018ff */
[C---:B------:R-:W-:Y:S06]  /*1e00*/  HMMA.16816.F32 R92, R12.reuse, R36, RZ ;  /* 0x000000240c5c723c */ /* 0x040fec00000018ff */
[----:B------:R-:W-:Y:S06]  /*1e10*/  HMMA.16816.F32 R36, R12, R38, RZ ;  /* 0x000000260c24723c */ /* 0x000fec00000018ff */
[----:B-1----:R-:W-:Y:S06]  /*1e20*/  HMMA.16816.F32 R144, R4, R22, R80 ;  /* 0x000000160490723c */ /* 0x002fec0000001850 */
[C---:B------:R-:W-:Y:S06]  /*1e30*/  HMMA.16816.F32 R76, R12.reuse, R32, RZ ;  /* 0x000000200c4c723c */ /* 0x040fec00000018ff */
[----:B------:R-:W-:Y:S01]  /*1e40*/  HMMA.16816.F32 R88, R12, R34, RZ ;  /* 0x000000220c58723c */ /* 0x000fe200000018ff */
[----:B------:R-:W-:Y:S05]  /*1e50*/  LDSM.16.M88.4 R32, [R213+0x7400] ;  /* 0x00740000d520783b */ /* 0x000fea0000000200 */
[C---:B------:R-:W-:Y:S06]  /*1e60*/  HMMA.16816.F32 R124, R4.reuse, R20, R84 ;  /* 0x00000014047c723c */ /* 0x040fec0000001854 */
[C---:B------:R-:W-:Y:S01]  /*1e70*/  HMMA.16816.F32 R140, R4.reuse, R44, R72 ;  /* 0x0000002c048c723c */ /* 0x040fe20000001848 */
[----:B------:R-:W-:Y:S05]  /*1e80*/  LDSM.16.M88.4 R72, [R215+0x7800] ;  /* 0x00780000d748783b */ /* 0x000fea0000000200 */
[C---:B------:R-:W-:Y:S01]  /*1e90*/  HMMA.16816.F32 R136, R4.reuse, R46, R68 ;  /* 0x0000002e0488723c */ /* 0x040fe20000001844 */
[----:B------:R-:W-:Y:S05]  /*1ea0*/  LDSM.16.M88.4 R68, [R215+0x7c00] ;  /* 0x007c0000d744783b */ /* 0x000fea0000000200 */
[C---:B------:R-:W-:Y:S01]  /*1eb0*/  HMMA.16816.F32 R80, R4.reuse, R48, R64 ;  /* 0x000000300450723c */ /* 0x040fe20000001840 */
[----:B------:R-:W-:Y:S05]  /*1ec0*/  LDSM.16.M88.4 R64, [R215+0x7400] ;  /* 0x00740000d740783b */ /* 0x000fea0000000200 */
[C---:B------:R-:W-:Y:S06]  /*1ed0*/  HMMA.16816.F32 R148, R4.reuse, R52, R56 ;  /* 0x000000340494723c */ /* 0x040fec0000001838 */
[C---:B------:R-:W-:Y:S01]  /*1ee0*/  HMMA.16816.F32 R152, R4.reuse, R50, R60 ;  /* 0x000000320498723c */ /* 0x040fe2000000183c */
[----:B------:R-:W-:Y:S05]  /*1ef0*/  LDSM.16.M88.4 R60, [R215+0x7000] ;  /* 0x00700000d73c783b */ /* 0x000fea0000000200 */
[----:B------:R-:W-:Y:S01]  /*1f00*/  HMMA.16816.F32 R132, R4, R54, R8 ;  /* 0x000000360484723c */ /* 0x000fe20000001808 */
[----:B------:R-:W1:Y:S04]  /*1f10*/  LDSM.16.M88.4 R4, [R216+0x3000] ;  /* 0x00300000d804783b */ /* 0x000e680000000200 */
[----:B------:R-:W-:Y:S01]  /*1f20*/  LDSM.16.M88.4 R8, [R216+0x2000] ;  /* 0x00200000d808783b */ /* 0x000fe20000000200 */
[----:B--2---:R-:W-:Y:S03]  /*1f30*/  HMMA.16816.F32 R116, R16, R22, R36 ;  /* 0x000000161074723c */ /* 0x004fe60000001824 */
[----:B------:R-:W2:Y:S03]  /*1f40*/  LDSM.16.M88.4 R36, [R213+0x7000] ;  /* 0x00700000d524783b */ /* 0x000ea60000000200 */
[C---:B------:R-:W-:Y:S06]  /*1f50*/  HMMA.16816.F32 R96, R12.reuse, R28, RZ ;  /* 0x0000001c0c60723c */ /* 0x040fec00000018ff */
[C---:B------:R-:W-:Y:S01]  /*1f60*/  HMMA.16816.F32 R108, R12.reuse, R30, RZ ;  /* 0x0000001e0c6c723c */ /* 0x040fe200000018ff */
[----:B------:R-:W-:Y:S05]  /*1f70*/  LDSM.16.M88.4 R28, [R213+0x7800] ;  /* 0x00780000d51c783b */ /* 0x000fea0000000200 */
[C---:B------:R-:W-:Y:S06]  /*1f80*/  HMMA.16816.F32 R100, R12.reuse, R24, RZ ;  /* 0x000000180c64723c */ /* 0x040fec00000018ff */
[----:B------:R-:W-:Y:S01]  /*1f90*/  HMMA.16816.F32 R120, R12, R26, RZ ;  /* 0x0000001a0c78723c */ /* 0x000fe200000018ff */
[----:B------:R-:W3:Y:S04]  /*1fa0*/  LDSM.16.M88.4 R24, [R213+0x7c00] ;  /* 0x007c0000d518783b */ /* 0x000ee80000000200 */
[----:B------:R-:W4:Y:S01]  /*1fb0*/  LDSM.16.M88.4 R12, [R217+0x3000] ;  /* 0x00300000d90c783b */ /* 0x000f220000000200 */
[C---:B------:R-:W-:Y:S03]  /*1fc0*/  HMMA.16816.F32 R128, R16.reuse, R20, R92 ;  /* 0x000000141080723c */ /* 0x040fe6000000185c */
[----:B------:R-:W5:Y:S03]  /*1fd0*/  LDSM.16.M88.4 R20, [R217+0x2000] ;  /* 0x00200000d914783b */ /* 0x000f660000000200 */
[C---:B------:R-:W-:Y:S06]  /*1fe0*/  HMMA.16816.F32 R112, R16.reuse, R44, R76 ;  /* 0x0000002c1070723c */ /* 0x040fec000000184c */
[C---:B------:R-:W-:Y:S06]  /*1ff0*/  HMMA.16816.F32 R104, R16.reuse, R46, R88 ;  /* 0x0000002e1068723c */ /* 0x040fec0000001858 */
[C---:B------:R-:W-:Y:S06]  /*2000*/  HMMA.16816.F32 R88, R16.reuse, R48, R96 ;  /* 0x000000301058723c */ /* 0x040fec0000001860 */
[C---:B------:R-:W-:Y:S06]  /*2010*/  HMMA.16816.F32 R84, R16.reuse, R52, R100 ;  /* 0x000000341054723c */ /* 0x040fec0000001864 */
[C---:B------:R-:W-:Y:S06]  /*2020*/  HMMA.16816.F32 R76, R16.reuse, R50, R108 ;  /* 0x00000032104c723c */ /* 0x040fec000000186c */
[----:B------:R-:W-:Y:S06]  /*2030*/  HMMA.16816.F32 R56, R16, R54, R120 ;  /* 0x000000361038723c */ /* 0x000fec0000001878 */
[C---:B-1----:R-:W-:Y:S06]  /*2040*/  HMMA.16816.F32 R44, R4.reuse, R32, R140 ;  /* 0x00000020042c723c */ /* 0x042fec000000188c */
[----:B--2---:R-:W-:Y:S06]  /*2050*/  HMMA.16816.F32 R48, R4, R38, R144 ;  /* 0x000000260430723c */ /* 0x004fec0000001890 */
[-C--:B------:R-:W-:Y:S06]  /*2060*/  HMMA.16816.F32 R108, R8, R36.reuse, R128 ;  /* 0x00000024086c723c */ /* 0x080fec0000001880 */
[C---:B------:R-:W-:Y:S06]  /*2070*/  HMMA.16816.F32 R52, R4.reuse, R36, R124 ;  /* 0x000000240434723c */ /* 0x040fec000000187c */
[C---:B------:R-:W-:Y:S06]  /*2080*/  HMMA.16816.F32 R16, R4.reuse, R34, R136 ;  /* 0x000000220410723c */ /* 0x040fec0000001888 */
[----:B---3--:R-:W-:Y:S06]  /*2090*/  HMMA.16816.F32 R92, R4, R24, R148 ;  /* 0x00000018045c723c */ /* 0x008fec0000001894 */
[C---:B------:R-:W-:Y:S06]  /*20a0*/  HMMA.16816.F32 R136, R8.reuse, R34, R104 ;  /* 0x000000220888723c */ /* 0x040fec0000001868 */
[C---:B------:R-:W-:Y:S01]  /*20b0*/  HMMA.16816.F32 R116, R8.reuse, R38, R116 ;  /* 0x000000260874723c */ /* 0x040fe20000001874 */
[----:B------:R-:W-:Y:S05]  /*20c0*/  LDSM.16.M88.4 R36, [R213+0x8400] ;  /* 0x00840000d524783b */ /* 0x000fea0000000200 */
[C---:B------:R-:W-:Y:S01]  /*20d0*/  HMMA.16816.F32 R112, R8.reuse, R32, R112 ;  /* 0x000000200870723c */ /* 0x040fe20000001870 */
[----:B------:R-:W-:Y:S05]  /*20e0*/  LDSM.16.M88.4 R32, [R213+0x8800] ;  /* 0x00880000d520783b */ /* 0x000fea0000000200 */
[C---:B------:R-:W-:Y:S06]  /*20f0*/  HMMA.16816.F32 R140, R8.reuse, R28, R88 ;  /* 0x0000001c088c723c */ /* 0x040fec0000001858 */
[C---:B------:R-:W-:Y:S06]  /*2100*/  HMMA.16816.F32 R148, R8.reuse, R24, R84 ;  /* 0x000000180894723c */ /* 0x040fec0000001854 */
[C---:B------:R-:W-:Y:S06]  /*2110*/  HMMA.16816.F32 R104, R8.reuse, R30, R76 ;  /* 0x0000001e0868723c */ /* 0x040fec000000184c */
[----:B------:R-:W-:Y:S01]  /*2120*/  HMMA.16816.F32 R56, R8, R26, R56 ;  /* 0x0000001a0838723c */ /* 0x000fe20000001838 */
[----:B------:R-:W-:Y:S05]  /*2130*/  LDSM.16.M88.4 R8, [R216+0x4000] ;  /* 0x00400000d808783b */ /* 0x000fea0000000200 */
[----:B----4-:R-:W-:Y:S01]  /*2140*/  HMMA.16816.F32 R128, R12, R64, R44 ;  /* 0x000000400c80723c */ /* 0x010fe2000000182c */
[----:B------:R-:W1:Y:S05]  /*2150*/  LDSM.16.M88.4 R44, [R213+0x8000] ;  /* 0x00800000d52c783b */ /* 0x000e6a0000000200 */
[C---:B------:R-:W-:Y:S06]  /*2160*/  HMMA.16816.F32 R80, R4.reuse, R28, R80 ;  /* 0x0000001c0450723c */ /* 0x040fec0000001850 */
[C---:B------:R-:W-:Y:S01]  /*2170*/  HMMA.16816.F32 R96, R4.reuse, R30, R152 ;  /* 0x0000001e0460723c */ /* 0x040fe20000001898 */
[----:B------:R-:W-:Y:S05]  /*2180*/  LDSM.16.M88.4 R28, [R215+0x8000] ;  /* 0x00800000d71c783b */ /* 0x000fea0000000200 */
[----:B------:R-:W-:Y:S01]  /*2190*/  HMMA.16816.F32 R100, R4, R26, R132 ;  /* 0x0000001a0464723c */ /* 0x000fe20000001884 */
[----:B------:R-:W2:Y:S04]  /*21a0*/  LDSM.16.M88.4 R4, [R216+0x5000] ;  /* 0x00500000d804783b */ /* 0x000ea80000000200 */
[----:B------:R-:W3:Y:S01]  /*21b0*/  LDSM.16.M88.4 R24, [R213+0x8c00] ;  /* 0x008c0000d518783b */ /* 0x000ee20000000200 */
[----:B------:R-:W-:Y:S06]  /*21c0*/  HMMA.16816.F32 R132, R12, R62, R48 ;  /* 0x0000003e0c84723c */ /* 0x000fec0000001830 */
[-C--:B-----5:R-:W-:Y:S06]  /*21d0*/  HMMA.16816.F32 R48, R20, R60.reuse, R108 ;  /* 0x0000003c1430723c */ /* 0x0a0fec000000186c */
[----:B------:R-:W-:Y:S06]  /*21e0*/  HMMA.16816.F32 R52, R12, R60, R52 ;  /* 0x0000003c0c34723c */ /* 0x000fec0000001834 */
[----:B------:R-:W-:Y:S06]  /*21f0*/  HMMA.16816.F32 R76, R20, R62, R116 ;  /* 0x0000003e144c723c */ /* 0x000fec0000001874 */
[C---:B------:R-:W-:Y:S01]  /*2200*/  HMMA.16816.F32 R124, R12.reuse, R66, R16 ;  /* 0x000000420c7c723c */ /* 0x040fe20000001810 */
[----:B------:R-:W-:Y:S05]  /*2210*/  LDSM.16.M88.4 R16, [R217+0x4000] ;  /* 0x00400000d910783b */ /* 0x000fea0000000200 */
[C---:B------:R-:W-:Y:S06]  /*2220*/  HMMA.16816.F32 R120, R12.reuse, R72, R80 ;  /* 0x000000480c78723c */ /* 0x040fec0000001850 */
[C---:B------:R-:W-:Y:S06]  /*2230*/  HMMA.16816.F32 R144, R12.reuse, R68, R92 ;  /* 0x000000440c90723c */ /* 0x040fec000000185c */
[C---:B------:R-:W-:Y:S06]  /*2240*/  HMMA.16816.F32 R96, R12.reuse, R74, R96 ;  /* 0x0000004a0c60723c */ /* 0x040fec0000001860 */
[----:B------:R-:W-:Y:S01]  /*2250*/  HMMA.16816.F32 R84, R12, R70, R100 ;  /* 0x000000460c54723c */ /* 0x000fe20000001864 */
[----:B------:R-:W4:Y:S05]  /*2260*/  LDSM.16.M88.4 R12, [R217+0x5000] ;  /* 0x00500000d90c783b */ /* 0x000f2a0000000200 */
[C---:B------:R-:W-:Y:S06]  /*2270*/  HMMA.16816.F32 R92, R20.reuse, R72, R140 ;  /* 0x00000048145c723c */ /* 0x040fec000000188c */
[C---:B------:R-:W-:Y:S06]  /*2280*/  HMMA.16816.F32 R80, R20.reuse, R64, R112 ;  /* 0x000000401450723c */ /* 0x040fec0000001870 */
[C---:B------:R-:W-:Y:S06]  /*2290*/  HMMA.16816.F32 R88, R20.reuse, R66, R136 ;  /* 0x000000421458723c */ /* 0x040fec0000001888 */
[C---:B------:R-:W-:Y:S06]  /*22a0*/  HMMA.16816.F32 R72, R20.reuse, R74, R104 ;  /* 0x0000004a1448723c */ /* 0x040fec0000001868 */
[C---:B------:R-:W-:Y:S06]  /*22b0*/  HMMA.16816.F32 R64, R20.reuse, R68, R148 ;  /* 0x000000441440723c */ /* 0x040fec0000001894 */
[----:B------:R-:W-:Y:S06]  /*22c0*/  HMMA.16816.F32 R56, R20, R70, R56 ;  /* 0x000000461438723c */ /* 0x000fec0000001838 */
[-C--:B-1----:R-:W-:Y:S01]  /*22d0*/  HMMA.16816.F32 R20, R8, R44.reuse, R48 ;  /* 0x0000002c0814723c */ /* 0x082fe20000001830 */
[----:B------:R-:W1:Y:S05]  /*22e0*/  LDSM.16.M88.4 R48, [R215+0x8400] ;  /* 0x00840000d730783b */ /* 0x000e6a0000000200 */
[C---:B--2---:R-:W-:Y:S06]  /*22f0*/  HMMA.16816.F32 R52, R4.reuse, R44, R52 ;  /* 0x0000002c0434723c */ /* 0x044fec0000001834 */
[-C--:B------:R-:W-:Y:S06]  /*2300*/  HMMA.16816.F32 R60, R4, R46.reuse, R132 ;  /* 0x0000002e043c723c */ /* 0x080fec0000001884 */
[C---:B------:R-:W-:Y:S06]  /*2310*/  HMMA.16816.F32 R44, R8.reuse, R46, R76 ;  /* 0x0000002e082c723c */ /* 0x040fec000000184c */
[C---:B------:R-:W-:Y:S06]  /*2320*/  HMMA.16816.F32 R76, R8.reuse, R34, R72 ;  /* 0x00000022084c723c */ /* 0x040fec0000001848 */
[----:B---3--:R-:W-:Y:S06]  /*2330*/  HMMA.16816.F32 R72, R8, R24, R64 ;  /* 0x000000180848723c */ /* 0x008fec0000001840 */
        /* <DEDUP_REMOVED lines=8> */
[C---:B------:R-:W-:Y:S06]  /*23c0*/  HMMA.16816.F32 R88, R8.reuse, R38, R88 ;  /* 0x000000260858723c */ /* 0x040fec0000001858 */
[C---:B------:R-:W-:Y:S06]  /*23d0*/  HMMA.16816.F32 R92, R8.reuse, R32, R92 ;  /* 0x00000020085c723c */ /* 0x040fec000000185c */
[----:B------:R-:W-:Y:S01]  /*23e0*/  HMMA.16816.F32 R64, R8, R26, R56 ;  /* 0x0000001a0840723c */ /* 0x000fe20000001838 */
[----:B------:R-:W2:Y:S01]  /*23f0*/  LDSM.16.M88.4 R8, [R215+0x8800] ;  /* 0x00880000d708783b */ /* 0x000ea20000000200 */
[----:B------:R-:W-:Y:S01]  /*2400*/  VIADD R32, R0, 0x8 ;  /* 0x0000000800207836 */ /* 0x000fe20000000000 */
[----:B------:R-:W-:-:S04]  /*2410*/  DEPBAR.LE SB0, 0x0 ;  /* 0x000080000000791a */ /* 0x000fc80000000000 */
[----:B----4-:R-:W-:Y:S01]  /*2420*/  HMMA.16816.F32 R56, R12, R28, R52 ;  /* 0x0000001c0c38723c */ /* 0x010fe20000001834 */
[----:B------:R-:W-:Y:S01]  /*2430*/  VIADD R33, R0, 0x1 ;  /* 0x0000000100217836 */ /* 0x000fe20000000000 */
[----:B------:R-:W-:Y:S01]  /*2440*/  ISETP.GE.AND P2, PT, R32, R40, PT ;  /* 0x000000282000720c */ /* 0x000fe20003f46270 */
[----:B------:R-:W-:-:S03]  /*2450*/  VIADD R32, R0, 0x10 ;  /* 0x0000001000207836 */ /* 0x000fc60000000000 */
[----:B------:R-:W-:Y:S01]  /*2460*/  HMMA.16816.F32 R36, R16, R28, R20 ;  /* 0x0000001c1024723c */ /* 0x000fe20000001814 */
[-C--:B------:R-:W-:Y:S02]  /*2470*/  ISETP.GE.AND P3, PT, R33, R40.reuse, PT ;  /* 0x000000282100720c */ /* 0x080fe40003f66270 */
[----:B------:R-:W-:-:S03]  /*2480*/  ISETP.GE.AND P0, PT, R32, R40, PT ;  /* 0x000000282000720c */ /* 0x000fc60003f06270 */
[-C--:B------:R-:W-:Y:S06]  /*2490*/  HMMA.16816.F32 R52, R12, R30.reuse, R60 ;  /* 0x0000001e0c34723c */ /* 0x080fec000000183c */
[C---:B------:R-:W-:Y:S06]  /*24a0*/  HMMA.16816.F32 R28, R16.reuse, R30, R44 ;  /* 0x0000001e101c723c */ /* 0x040fec000000182c */
[----:B-1----:R-:W-:Y:S01]  /*24b0*/  HMMA.16816.F32 R24, R16, R48, R68 ;  /* 0x000000301018723c */ /* 0x002fe20000001844 */
[----:B------:R-:W-:-:S05]  /*24c0*/  FSEL R42, R56, -INF , !P4 ;  /* 0xff800000382a7808 */ /* 0x000fca0006000000 */
[C---:B------:R-:W-:Y:S01]  /*24d0*/  HMMA.16816.F32 R20, R12.reuse, R48, R100 ;  /* 0x000000300c14723c */ /* 0x040fe20000001864 */
[----:B------:R-:W-:Y:S01]  /*24e0*/  FSEL R139, R38, -INF , !P4 ;  /* 0xff800000268b7808 */ /* 0x000fe20006000000 */
[----:B------:R-:W-:Y:S01]  /*24f0*/  VIADD R69, R0, 0x18 ;  /* 0x0000001800457836 */ /* 0x000fe20000000000 */
[----:B------:R-:W-:Y:S02]  /*2500*/  FSEL R140, R39, -INF , !P3 ;  /* 0xff800000278c7808 */ /* 0x000fe40005800000 */
[----:B------:R-:W-:Y:S01]  /*2510*/  FSEL R116, R37, -INF , !P3 ;  /* 0xff80000025747808 */ /* 0x000fe20005800000 */
[-C--:B------:R-:W-:Y:S01]  /*2520*/  HMMA.16816.F32 R44, R12, R50.reuse, R104 ;  /* 0x000000320c2c723c */ /* 0x080fe20000001868 */
[----:B------:R-:W-:Y:S02]  /*2530*/  FSEL R70, R58, -INF , !P4 ;  /* 0xff8000003a467808 */ /* 0x000fe40006000000 */
[----:B------:R-:W-:Y:S02]  /*2540*/  FSEL R71, R59, -INF , !P3 ;  /* 0xff8000003b477808 */ /* 0x000fe40005800000 */
[----:B------:R-:W-:Y:S01]  /*2550*/  FSEL R38, R57, -INF , !P3 ;  /* 0xff80000039267808 */ /* 0x000fe20005800000 */
[----:B------:R-:W-:Y:S01]  /*2560*/  HMMA.16816.F32 R48, R16, R50, R88 ;  /* 0x000000321030723c */ /* 0x000fe20000001858 */
[----:B------:R-:W-:-:S02]  /*2570*/  FSEL R138, R30, -INF , !P2 ;  /* 0xff8000001e8a7808 */ /* 0x000fc40005000000 */
[----:B------:R-:W-:Y:S02]  /*2580*/  FSEL R39, R54, -INF , !P2 ;  /* 0xff80000036277808 */ /* 0x000fe40005000000 */
[----:B------:R-:W-:Y:S01]  /*2590*/  FSEL R37, R52, -INF , !P2 ;  /* 0xff80000034257808 */ /* 0x000fe20005000000 */
[C---:B--2---:R-:W-:Y:S01]  /*25a0*/  HMMA.16816.F32 R32, R12.reuse, R8, R120 ;  /* 0x000000080c20723c */ /* 0x044fe20000001878 */
[----:B------:R-:W-:Y:S02]  /*25b0*/  FSEL R68, R55, -INF , !P1 ;  /* 0xff80000037447808 */ /* 0x000fe40004800000 */
[----:B------:R-:W-:Y:S02]  /*25c0*/  FSEL R30, R53, -INF , !P1 ;  /* 0xff800000351e7808 */ /* 0x000fe40004800000 */
[----:B------:R-:W-:Y:S01]  /*25d0*/  FSEL R137, R31, -INF , !P1 ;  /* 0xff8000001f897808 */ /* 0x000fe20004800000 */
[----:B------:R-:W-:Y:S01]  /*25e0*/  HMMA.16816.F32 R56, R12, R10, R96 ;  /* 0x0000000a0c38723c */ /* 0x000fe20000001860 */
[----:B------:R-:W-:-:S02]  /*25f0*/  FSEL R133, R29, -INF , !P1 ;  /* 0xff8000001d857808 */ /* 0x000fc40004800000 */
[-C--:B------:R-:W-:Y:S01]  /*2600*/  ISETP.GE.AND P1, PT, R2, R40.reuse, PT ;  /* 0x000000280200720c */ /* 0x080fe20003f26270 */
[----:B------:R-:W-:Y:S01]  /*2610*/  VIADD R2, R0, 0x29 ;  /* 0x0000002900027836 */ /* 0x000fe20000000000 */
[----:B------:R-:W-:Y:S01]  /*2620*/  FSEL R104, R36, -INF , !P4 ;  /* 0xff80000024687808 */ /* 0x000fe20006000000 */
[C---:B------:R-:W-:Y:S01]  /*2630*/  HMMA.16816.F32 R60, R12.reuse, R4, R144 ;  /* 0x000000040c3c723c */ /* 0x040fe20000001890 */
[----:B------:R-:W-:Y:S01]  /*2640*/  FSEL R100, R23, -INF , !P6 ;  /* 0xff80000017647808 */ /* 0x000fe20007000000 */
[----:B------:R-:W-:Y:S01]  /*2650*/  VIADD R36, R0, 0x20 ;  /* 0x0000002000247836 */ /* 0x000fe20000000000 */
        /* <DEDUP_REMOVED lines=8> */
[----:B------:R-:W-:Y:S02]  /*26e0*/  ISETP.GE.AND P6, PT, R40, 0x41, PT ;  /* 0x000000412800780c */ /* 0x000fe40003fc6270 */
[----:B------:R-:W-:Y:S02]  /*26f0*/  FSEL R132, R28, -INF , !P2 ;  /* 0xff8000001c847808 */ /* 0x000fe40005000000 */
[-C--:B------:R-:W-:Y:S01]  /*2700*/  ISETP.GE.AND P3, PT, R2, R40.reuse, PT ;  /* 0x000000280200720c */ /* 0x080fe20003f66270 */
[C---:B------:R-:W-:Y:S01]  /*2710*/  VIADD R2, R0.reuse, 0x31 ;  /* 0x0000003100027836 */ /* 0x040fe20000000000 */
[----:B------:R-:W-:Y:S01]  /*2720*/  ISETP.GE.AND P2, PT, R69, R40, PT ;  /* 0x000000284500720c */ /* 0x000fe20003f46270 */
[----:B------:R-:W-:Y:S01]  /*2730*/  HMMA.16816.F32 R76, R16, R10, R76 ;  /* 0x0000000a104c723c */ /* 0x000fe2000000184c */
[----:B------:R-:W-:Y:S01]  /*2740*/  P2R R28, PR, RZ, 0x2 ;  /* 0x00000002ff1c7803 */ /* 0x000fe20000000000 */
[----:B------:R-:W-:Y:S01]  /*2750*/  VIADD R8, R0, 0x39 ;  /* 0x0000003900087836 */ /* 0x000fe20000000000 */
[----:B------:R-:W-:-:S02]  /*2760*/  FSEL R46, R46, -INF , !P2 ;  /* 0xff8000002e2e7808 */ /* 0x000fc40005000000 */
[----:B------:R-:W-:Y:S01]  /*2770*/  FSEL R44, R44, -INF , !P2 ;  /* 0xff8000002c2c7808 */ /* 0x000fe20005000000 */
[C---:B------:R-:W-:Y:S01]  /*2780*/  HMMA.16816.F32 R72, R16.reuse, R4, R72 ;  /* 0x000000041048723c */ /* 0x040fe20000001848 */
[----:B------:R-:W-:Y:S02]  /*2790*/  FSEL R145, R50, -INF , !P2 ;  /* 0xff80000032917808 */ /* 0x000fe40005000000 */
[----:B------:R-:W-:Y:S02]  /*27a0*/  FSEL R143, R48, -INF , !P2 ;  /* 0xff800000308f7808 */ /* 0x000fe40005000000 */
[----:B------:R-:W-:Y:S01]  /*27b0*/  FSEL R155, R26, -INF , !P0 ;  /* 0xff8000001a9b7808 */ /* 0x000fe20004000000 */
[----:B------:R-:W-:Y:S01]  /*27c0*/  HMMA.16816.F32 R64, R16, R6, R64 ;  /* 0x000000061040723c */ /* 0x000fe20000001840 */
[----:B------:R-:W-:Y:S01]  /*27d0*/  ISETP.GE.AND P2, PT, R2, R40, PT ;  /* 0x000000280200720c */ /* 0x000fe20003f46270 */
[----:B------:R-:W-:Y:S01]  /*27e0*/  VIADD R2, R0, 0x38 ;  /* 0x0000003800027836 */ /* 0x000fe20000000000 */
[----:B------:R-:W-:-:S02]  /*27f0*/  FSEL R29, R22, -INF , !P0 ;  /* 0xff800000161d7808 */ /* 0x000fc40004000000 */
[----:B------:R-:W-:Y:S01]  /*2800*/  FSEL R26, R20, -INF , !P0 ;  /* 0xff800000141a7808 */ /* 0x000fe20004000000 */
[----:B------:R-:W-:Y:S01]  /*2810*/  BAR.SYNC.DEFER_BLOCKING 0x0 ;  /* 0x0000000000007b1d */ /* 0x000fe20000010000 */
[-C--:B------:R-:W-:Y:S02]  /*2820*/  ISETP.GE.AND P1, PT, R41, R40.reuse, PT ;  /* 0x000000282900720c */ /* 0x080fe40003f26270 */
[----:B------:R-:W-:Y:S02]  /*2830*/  ISETP.GE.AND P0, PT, R36, R40, PT ;  /* 0x000000282400720c */ /* 0x000fe40003f06270 */
[----:B------:R-:W-:Y:S02]  /*2840*/  FSEL R25, R47, -INF , !P1 ;  /* 0xff8000002f197808 */ /* 0x000fe40004800000 */
[----:B------:R-:W-:Y:S02]  /*2850*/  FSEL R45, R45, -INF , !P1 ;  /* 0xff8000002d2d7808 */ /* 0x000fe40004800000 */
[----:B------:R-:W-:-:S02]  /*2860*/  FSEL R144, R51, -INF , !P1 ;  /* 0xff80000033907808 */ /* 0x000fc40004800000 */
[----:B------:R-:W-:Y:S02]  /*2870*/  FSEL R142, R49, -INF , !P1 ;  /* 0xff800000318e7808 */ /* 0x000fe40004800000 */
[----:B------:R-:W-:Y:S02]  /*2880*/  ISETP.GE.AND P1, PT, R2, R40, PT ;  /* 0x000000280200720c */ /* 0x000fe40003f26270 */
        /* <DEDUP_REMOVED lines=30> */
.L_x_312:
[----:B------:R-:W-:Y:S01]  /*2a70*/  VIADD R2, R186, 0x4 ;  /* 0x00000004ba027836 */ /* 0x000fe20000000000 */
[----:B------:R-:W-:Y:S01]  /*2a80*/  FMNMX.FTZ R0, R42, R38, !PT ;  /* 0x000000262a007209 */ /* 0x000fe20007810000 */
[----:B------:R-:W-:Y:S01]  /*2a90*/  IMAD.WIDE.U32 R10, R186, -0x326172a9, RZ ;  /* 0xcd9e8d57ba0a7825 */ /* 0x000fe200078e00ff */
[----:B------:R-:W-:Y:S01]  /*2aa0*/  LOP3.LUT R204, R204, UR28, RZ, 0x3c, !PT ;  /* 0x0000001ccccc7c12 */ /* 0x000fe2000f8e3cff */
[----:B------:R-:W-:Y:S01]  /*2ab0*/  UIADD3 UR21, UR29, -0x4498517b, URZ ;  /* 0xbb67ae851d157890 */ /* 0x000fe2000fffe03f */
[----:B------:R-:W-:Y:S01]  /*2ac0*/  FMNMX.FTZ R0, R37, R0, !PT ;  /* 0x0000000025007209 */ /* 0x000fe20007810000 */
[----:B------:R-:W-:Y:S01]  /*2ad0*/  IMAD.WIDE.U32 R128, R2, -0x326172a9, RZ ;  /* 0xcd9e8d5702807825 */ /* 0x000fe200078e00ff */
[----:B-1----:R-:W-:Y:S01]  /*2ae0*/  LOP3.LUT R5, R11, R204, RZ, 0x3c, !PT ;  /* 0x000000cc0b057212 */ /* 0x002fe200078e3cff */
[----:B------:R-:W-:Y:S01]  /*2af0*/  UIADD3 UR22, UR28, -0x61c88647, URZ ;  /* 0x9e3779b91c167890 */ /* 0x000fe2000fffe03f */
[----:B------:R-:W-:Y:S01]  /*2b00*/  FMNMX.FTZ R0, R30, R0, !PT ;  /* 0x000000001e007209 */ /* 0x000fe20007810000 */
[----:B------:R-:W-:Y:S01]  /*2b10*/  IMAD.WIDE.U32 R172, R161, -0x2daee0ad, RZ ;  /* 0xd2511f53a1ac7825 */ /* 0x000fe200078e00ff */
[----:B------:R-:W-:Y:S01]  /*2b20*/  LOP3.LUT R4, R129, R204, RZ, 0x3c, !PT ;  /* 0x000000cc81047212 */ /* 0x000fe200078e3cff */
[----:B------:R-:W-:Y:S01]  /*2b30*/  UIADD3 UR20, UR28, 0x3c6ef372, URZ ;  /* 0x3c6ef3721c147890 */ /* 0x000fe2000fffe03f */
[----:B------:R-:W-:Y:S01]  /*2b40*/  FMNMX.FTZ R0, R26, R0, !PT ;  /* 0x000000001a007209 */ /* 0x000fe20007810000 */
[----:B------:R-:W-:Y:S01]  /*2b50*/  IMAD.SHL.U32 R141, R43, 0x2, RZ ;  /* 0x000000022b8d7824 */ /* 0x000fe200078e00ff */
[----:B------:R-:W-:Y:S01]  /*2b60*/  ISETP.NE.AND P5, PT, R28, RZ, PT ;  /* 0x000000ff1c00720c */ /* 0x000fe20003fa5270 */
[----:B------:R-:W-:Y:S01]  /*2b70*/  IMAD.WIDE.U32 R130, R4, -0x2daee0ad, RZ ;  /* 0xd2511f5304827825 */ /* 0x000fe200078e00ff */
[----:B------:R-:W-:Y:S01]  /*2b80*/  FMNMX.FTZ R6, R24, R0, !PT ;  /* 0x0000000018067209 */ /* 0x000fe20007810000 */
[----:B------:R-:W-:Y:S01]  /*2b90*/  UIADD3 UR19, UR29, 0x76cf5d0a, URZ ;  /* 0x76cf5d0a1d137890 */ /* 0x000fe2000fffe03f */
[----:B------:R-:W-:Y:S01]  /*2ba0*/  LOP3.LUT R2, R173, UR29, R141, 0x96, !PT ;  /* 0x0000001dad027c12 */ /* 0x000fe2000f8e968d */
[----:B------:R-:W-:Y:S01]  /*2bb0*/  IMAD.WIDE.U32 R180, R5, -0x2daee0ad, RZ ;  /* 0xd2511f5305b47825 */ /* 0x000fe200078e00ff */
[----:B------:R-:W-:Y:S01]  /*2bc0*/  LOP3.LUT R0, R131, UR21, R172, 0x96, !PT ;  /* 0x0000001583007c12 */ /* 0x000fe2000f8e96ac */
[----:B------:R-:W-:Y:S01]  /*2bd0*/  UIADD3 UR17, UR29, 0x32370b8f, URZ ;  /* 0x32370b8f1d117890 */ /* 0x000fe2000fffe03f */
[----:B------:R-:W-:Y:S01]  /*2be0*/  FMNMX.FTZ R6, R44, R6, !PT ;  /* 0x000000062c067209 */ /* 0x000fe20007810000 */
[----:B------:R-:W-:Y:S01]  /*2bf0*/  IMAD.WIDE.U32 R4, R2, -0x326172a9, RZ ;  /* 0xcd9e8d5702047825 */ /* 0x000fe200078e00ff */
[----:B------:R-:W-:Y:S01]  /*2c00*/  FMNMX.FTZ R2, R70, R71, !PT ;  /* 0x0000004746027209 */ /* 0x000fe20007810000 */
[----:B------:R-:W-:Y:S01]  /*2c10*/  UIADD3 UR18, UR28, -0x255992d5, URZ ;  /* 0xdaa66d2b1c127890 */ /* 0x000fe2000fffe03f */
[----:B------:R-:W-:Y:S01]  /*2c20*/  FSEL R152, R56, -INF , !P5 ;  /* 0xff80000038987808 */ /* 0x000fe20006800000 */
[----:B------:R-:W-:Y:S01]  /*2c30*/  IMAD.WIDE.U32 R98, R0, -0x326172a9, RZ ;  /* 0xcd9e8d5700627825 */ /* 0x000fe200078e00ff */
[----:B------:R-:W-:Y:S01]  /*2c40*/  FMNMX.FTZ R0, R39, R2, !PT ;  /* 0x0000000227007209 */ /* 0x000fe20007810000 */
[----:B------:R-:W-:Y:S01]  /*2c50*/  UIADD3 UR16, UR28, 0x78dde6e4, URZ ;  /* 0x78dde6e41c107890 */ /* 0x000fe2000fffe03f */
[----:B------:R-:W-:Y:S01]  /*2c60*/  FMNMX.FTZ R2, R45, R6, !PT ;  /* 0x000000062d027209 */ /* 0x000fe20007810000 */
[----:B------:R-:W-:Y:S01]  /*2c70*/  UIADD3 UR5, UR29, -0x56f99767, URZ ;  /* 0xa90668991d057890 */ /* 0x000fe2000fffe03f */
[----:B------:R-:W-:Y:S01]  /*2c80*/  FSEL R153, R57, -INF , !P4 ;  /* 0xff80000039997808 */ /* 0x000fe20006000000 */
[----:B------:R-:W-:Y:S01]  /*2c90*/  UIADD3 UR15, UR29, -0x126145ec, URZ ;  /* 0xed9eba141d0f7890 */ /* 0x000fe2000fffe03f */
[----:B------:R-:W-:Y:S01]  /*2ca0*/  FMNMX.FTZ R2, R174, R2, !PT ;  /* 0x00000002ae027209 */ /* 0x000fe20007810000 */
[----:B------:R-:W-:Y:S01]  /*2cb0*/  UIADD3 UR14, UR28, 0x1715609d, URZ ;  /* 0x1715609d1c0e7890 */ /* 0x000fe2000fffe03f */
[----:B------:R-:W-:Y:S01]  /*2cc0*/  FMNMX.FTZ R0, R68, R0, !PT ;  /* 0x0000000044007209 */ /* 0x000fe20007810000 */
[----:B------:R-:W-:Y:S01]  /*2cd0*/  IMAD R17, R159, 0x20, R156 ;  /* 0x000000209f117824 */ /* 0x000fe200078e029c */
[----:B------:R-:W-:Y:S01]  /*2ce0*/  FMNMX.FTZ R2, R175, R2, !PT ;  /* 0x00000002af027209 */ /* 0x000fe20007810000 */
[----:B------:R-:W-:Y:S01]  /*2cf0*/  UIADD3 UR6, UR28, -0x4ab325aa, URZ ;  /* 0xb54cda561c067890 */ /* 0x000fe2000fffe03f */
[----:B------:R-:W-:Y:S01]  /*2d00*/  FSEL R226, R60, -INF , !P3 ;  /* 0xff8000003ce27808 */ /* 0x000fe20005800000 */
[----:B------:R-:W-:Y:S01]  /*2d10*/  ULDC UR7, c[0x0][0x2ec] ;  /* 0x0000bb0000077ab9 */ /* 0x000fe20000000800 */
[----:B------:R-:W-:Y:S01]  /*2d20*/  FMNMX.FTZ R2, R152, R2, !PT ;  /* 0x0000000298027209 */ /* 0x000fe20007810000 */
[----:B------:R-:W-:Y:S01]  /*2d30*/  ULDC.U8 UR23, c[0x0][0x388] ;  /* 0x0000e20000177ab9 */ /* 0x000fe20000000000 */
[----:B------:R-:W-:Y:S01]  /*2d40*/  FMNMX.FTZ R0, R29, R0, !PT ;  /* 0x000000001d007209 */ /* 0x000fe20007810000 */
[----:B------:R-:W-:Y:S01]  /*2d50*/  UIADD3 UR25, UR29, 0x646e171e, URZ ;  /* 0x646e171e1d197890 */ /* 0x000fe2000fffe03f */
[----:B------:R-:W-:-:S02]  /*2d60*/  FMNMX.FTZ R2, R153, R2, !PT ;  /* 0x0000000299027209 */ /* 0x000fc40007810000 */
[----:B------:R-:W-:Y:S02]  /*2d70*/  FSEL R228, R61, -INF , !P2 ;  /* 0xff8000003de47808 */ /* 0x000fe40005000000 */
[----:B------:R-:W-:Y:S02]  /*2d80*/  FMNMX.FTZ R2, R226, R2, !PT ;  /* 0x00000002e2027209 */ /* 0x000fe40007810000 */
[----:B------:R-:W-:Y:S02]  /*2d90*/  FMNMX.FTZ R0, R100, R0, !PT ;  /* 0x0000000064007209 */ /* 0x000fe40007810000 */
[----:B------:R-:W-:Y:S02]  /*2da0*/  ISETP.GE.AND P0, PT, R8, R40, PT ;  /* 0x000000280800720c */ /* 0x000fe40003f06270 */
[----:B------:R-:W-:Y:S02]  /*2db0*/  FSEL R230, R52, -INF , !P1 ;  /* 0xff80000034e67808 */ /* 0x000fe40004800000 */
[----:B------:R-:W-:-:S02]  /*2dc0*/  FMNMX.FTZ R2, R228, R2, !PT ;  /* 0x00000002e4027209 */ /* 0x000fc40007810000 */
[----:B------:R-:W-:Y:S02]  /*2dd0*/  FMNMX.FTZ R0, R46, R0, !PT ;  /* 0x000000002e007209 */ /* 0x000fe40007810000 */
[----:B------:R-:W-:Y:S02]  /*2de0*/  LOP3.LUT R7, R181, UR21, R172, 0x96, !PT ;  /* 0x00000015b5077c12 */ /* 0x000fe4000f8e96ac */
[----:B------:R-:W-:Y:S02]  /*2df0*/  FSEL R232, R53, -INF , !P0 ;  /* 0xff80000035e87808 */ /* 0x000fe40004000000 */
[----:B------:R-:W-:Y:S01]  /*2e00*/  FMNMX.FTZ R2, R230, R2, !PT ;  /* 0x00000002e6027209 */ /* 0x000fe20007810000 */
[----:B------:R-:W-:Y:S01]  /*2e10*/  IMAD.WIDE.U32 R124, R7, -0x326172a9, RZ ;  /* 0xcd9e8d57077c7825 */ /* 0x000fe200078e00ff */
[----:B------:R-:W-:Y:S02]  /*2e20*/  FMNMX.FTZ R0, R25, R0, !PT ;  /* 0x0000000019007209 */ /* 0x000fe40007810000 */
[----:B------:R-:W-:-:S02]  /*2e30*/  LOP3.LUT R16, R5, UR22, R10, 0x96, !PT ;  /* 0x0000001605107c12 */ /* 0x000fc4000f8e960a */
[----:B------:R-:W-:Y:S02]  /*2e40*/  LOP3.LUT R5, R5, UR22, R128, 0x96, !PT ;  /* 0x0000001605057c12 */ /* 0x000fe4000f8e9680 */
[--C-:B------:R-:W-:Y:S02]  /*2e50*/  LOP3.LUT R6, R99, UR20, R4.reuse, 0x96, !PT ;  /* 0x0000001463067c12 */ /* 0x100fe4000f8e9604 */
[----:B------:R-:W-:Y:S02]  /*2e60*/  FMNMX.FTZ R12, R232, R2, !PT ;  /* 0x00000002e80c7209 */ /* 0x000fe40007810000 */
[----:B------:R-:W-:Y:S01]  /*2e70*/  FMNMX.FTZ R0, R182, R0, !PT ;  /* 0x00000000b6007209 */ /* 0x000fe20007810000 */
[----:B------:R-:W-:Y:S01]  /*2e80*/  IMAD.WIDE.U32 R8, R6, -0x2daee0ad, RZ ;  /* 0xd2511f5306087825 */ /* 0x000fe200078e00ff */
[----:B------:R-:W-:Y:S01]  /*2e90*/  LOP3.LUT R15, R125, UR20, R4, 0x96, !PT ;  /* 0x000000147d0f7c12 */ /* 0x000fe2000f8e9604 */
[----:B------:R-:W1:Y:S01]  /*2ea0*/  SHFL.BFLY PT, R14, R12, 0x2, 0x1f ;  /* 0x0c401f000c0e7f89 */ /* 0x000e6200000e0000 */
[----:B------:R-:W-:Y:S01]  /*2eb0*/  FSEL R172, R58, -INF , !P5 ;  /* 0xff8000003aac7808 */ /* 0x000fe20006800000 */
[----:B------:R-:W-:Y:S01]  /*2ec0*/  IMAD.WIDE.U32 R4, R5, -0x2daee0ad, RZ ;  /* 0xd2511f5305047825 */ /* 0x000fe200078e00ff */
[----:B------:R-:W-:-:S02]  /*2ed0*/  FMNMX.FTZ R0, R183, R0, !PT ;  /* 0x00000000b7007209 */ /* 0x000fc40007810000 */
[----:B------:R-:W-:Y:S01]  /*2ee0*/  FSEL R181, R59, -INF , !P4 ;  /* 0xff8000003bb57808 */ /* 0x000fe20006000000 */
[----:B------:R-:W-:Y:S01]  /*2ef0*/  IMAD.WIDE.U32 R6, R16, -0x2daee0ad, RZ ;  /* 0xd2511f5310067825 */ /* 0x000fe200078e00ff */
[----:B------:R-:W-:Y:S02]  /*2f00*/  FMNMX.FTZ R0, R172, R0, !PT ;  /* 0x00000000ac007209 */ /* 0x000fe40007810000 */
[----:B------:R-:W-:Y:S01]  /*2f10*/  LOP3.LUT R5, R5, UR19, R130, 0x96, !PT ;  /* 0x0000001305057c12 */ /* 0x000fe2000f8e9682 */
[----:B------:R-:W-:Y:S01]  /*2f20*/  IMAD.WIDE.U32 R96, R15, -0x2daee0ad, RZ ;  /* 0xd2511f530f607825 */ /* 0x000fe200078e00ff */
[----:B------:R-:W-:Y:S02]  /*2f30*/  LOP3.LUT R2, R9, UR17, R4, 0x96, !PT ;  /* 0x0000001109027c12 */ /* 0x000fe4000f8e9604 */
[----:B------:R-:W-:Y:S01]  /*2f40*/  FSEL R233, R62, -INF , !P3 ;  /* 0xff8000003ee97808 */ /* 0x000fe20005800000 */
[----:B------:R-:W-:Y:S01]  /*2f50*/  IMAD.WIDE.U32 R4, R5, -0x326172a9, RZ ;  /* 0xcd9e8d5705047825 */ /* 0x000fe200078e00ff */
[----:B------:R-:W-:-:S02]  /*2f60*/  FMNMX.FTZ R0, R181, R0, !PT ;  /* 0x00000000b5007209 */ /* 0x000fc40007810000 */
[----:B------:R-:W-:Y:S01]  /*2f70*/  FSEL R234, R63, -INF , !P2 ;  /* 0xff8000003fea7808 */ /* 0x000fe20005000000 */
[----:B------:R-:W-:Y:S01]  /*2f80*/  IMAD.WIDE.U32 R10, R2, -0x326172a9, RZ ;  /* 0xcd9e8d57020a7825 */ /* 0x000fe200078e00ff */
[----:B------:R-:W-:Y:S02]  /*2f90*/  FMNMX.FTZ R0, R233, R0, !PT ;  /* 0x00000000e9007209 */ /* 0x000fe40007810000 */
[----:B------:R-:W-:Y:S02]  /*2fa0*/  LOP3.LUT R5, R5, UR18, R98, 0x96, !PT ;  /* 0x0000001205057c12 */ /* 0x000fe4000f8e9662 */
        /* <DEDUP_REMOVED lines=8> */
[----:B------:R-:W-:Y:S02]  /*3030*/  FMNMX.FTZ R13, R238, R0, !PT ;  /* 0x00000000ee0d7209 */ /* 0x000fe40007810000 */
[----:B-1----:R-:W-:Y:S02]  /*3040*/  FMNMX.FTZ R11, R12, R14, !PT ;  /* 0x0000000e0c0b7209 */ /* 0x002fe40007810000 */
[----:B------:R-:W-:Y:S01]  /*3050*/  LOP3.LUT R0, R23, UR5, R4, 0x96, !PT ;  /* 0x0000000517007c12 */ /* 0x000fe2000f8e9604 */
[----:B------:R-:W-:Y:S01]  /*3060*/  SHFL.BFLY PT, R15, R13, 0x2, 0x1f ;  /* 0x0c401f000d0f7f89 */ /* 0x000fe200000e0000 */
[----:B------:R-:W-:Y:S01]  /*3070*/  LOP3.LUT R9, R97, UR17, R6, 0x96, !PT ;  /* 0x0000001161097c12 */ /* 0x000fe2000f8e9606 */
[----:B------:R-:W-:Y:S01]  /*3080*/  IMAD.WIDE.U32 R6, R2, -0x326172a9, RZ ;  /* 0xcd9e8d5702067825 */ /* 0x000fe200078e00ff */
[----:B------:R-:W-:Y:S01]  /*3090*/  LOP3.LUT R8, R5, UR15, R8, 0x96, !PT ;  /* 0x0000000f05087c12 */ /* 0x000fe2000f8e9608 */
[----:B------:R-:W1:Y:S01]  /*30a0*/  SHFL.BFLY PT, R12, R11, 0x1, 0x1f ;  /* 0x0c201f000b0c7f89 */ /* 0x000e6200000e0000 */
[----:B------:R-:W-:Y:S01]  /*30b0*/  FSEL R207, R79, -INF , !P4 ;  /* 0xff8000004fcf7808 */ /* 0x000fe20006000000 */
[----:B------:R-:W-:Y:S01]  /*30c0*/  IMAD.WIDE.U32 R4, R0, -0x326172a9, RZ ;  /* 0xcd9e8d5700047825 */ /* 0x000fe200078e00ff */
[----:B------:R-:W-:-:S02]  /*30d0*/  LOP3.LUT R19, R7, UR18, R124, 0x96, !PT ;  /* 0x0000001207137c12 */ /* 0x000fc4000f8e967c */
[----:B------:R-:W-:Y:S01]  /*30e0*/  FSEL R205, R77, -INF , !P4 ;  /* 0xff8000004dcd7808 */ /* 0x000fe20006000000 */
[----:B------:R-:W-:Y:S01]  /*30f0*/  IMAD.WIDE.U32 R126, R9, -0x326172a9, RZ ;  /* 0xcd9e8d57097e7825 */ /* 0x000fe200078e00ff */
[C---:B------:R-:W-:Y:S02]  /*3100*/  LOP3.LUT R7, R4.reuse, 0xffff, RZ, 0xc0, !PT ;  /* 0x0000ffff04077812 */ /* 0x040fe400078ec0ff */
[----:B------:R-:W-:Y:S01]  /*3110*/  LOP3.LUT R2, R4, 0xff, RZ, 0xc0, !PT ;  /* 0x000000ff04027812 */ /* 0x000fe200078ec0ff */
[----:B------:R-:W-:Y:S01]  /*3120*/  IMAD.WIDE.U32 R8, R8, -0x326172a9, RZ ;  /* 0xcd9e8d5708087825 */ /* 0x000fe200078e00ff */
[----:B------:R-:W-:Y:S02]  /*3130*/  LOP3.LUT R23, R127, UR16, R6, 0x96, !PT ;  /* 0x000000107f177c12 */ /* 0x000fe4000f8e9606 */
[----:B------:R-:W-:Y:S01]  /*3140*/  SHF.R.U32.HI R6, RZ, 0x8, R7 ;  /* 0x00000008ff067819 */ /* 0x000fe20000011607 */
[----:B------:R-:W-:Y:S01]  /*3150*/  IMAD.IADD R0, R158, 0x1, R17 ;  /* 0x000000019e007824 */ /* 0x000fe200078e0211 */
[----:B------:R-:W-:-:S02]  /*3160*/  LOP3.LUT R17, R9, UR14, R10, 0x96, !PT ;  /* 0x0000000e09117c12 */ /* 0x000fc4000f8e960a */
[--C-:B------:R-:W-:Y:S02]  /*3170*/  SHF.R.U32.HI R10, RZ, 0x10, R4.reuse ;  /* 0x00000010ff0a7819 */ /* 0x100fe40000011604 */
[----:B------:R-:W-:Y:S02]  /*3180*/  SHF.R.U32.HI R14, RZ, 0x18, R4 ;  /* 0x00000018ff0e7819 */ /* 0x000fe40000011604 */
[----:B------:R-:W-:Y:S02]  /*3190*/  FMNMX.FTZ R4, R104, R116, !PT ;  /* 0x0000007468047209 */ /* 0x000fe40007810000 */
[----:B------:R-:W-:Y:S02]  /*31a0*/  PRMT R16, R2, 0x5410, R6 ;  /* 0x0000541002107816 */ /* 0x000fe40000000006 */
[----:B------:R-:W-:Y:S02]  /*31b0*/  FMNMX.FTZ R2, R139, R140, !PT ;  /* 0x0000008c8b027209 */ /* 0x000fe40007810000 */
[----:B------:R-:W-:-:S02]  /*31c0*/  FMNMX.FTZ R4, R132, R4, !PT ;  /* 0x0000000484047209 */ /* 0x000fc40007810000 */
[----:B------:R-:W-:Y:S02]  /*31d0*/  FMNMX.FTZ R2, R138, R2, !PT ;  /* 0x000000028a027209 */ /* 0x000fe40007810000 */
[----:B------:R-:W-:Y:S02]  /*31e0*/  FMNMX.FTZ R4, R133, R4, !PT ;  /* 0x0000000485047209 */ /* 0x000fe40007810000 */
[----:B------:R-:W-:Y:S02]  /*31f0*/  FMNMX.FTZ R2, R137, R2, !PT ;  /* 0x0000000289027209 */ /* 0x000fe40007810000 */
[----:B-1----:R-:W-:Y:S02]  /*3200*/  FMNMX.FTZ R134, R11, R12, !PT ;  /* 0x0000000c0b867209 */ /* 0x002fe40007810000 */
[----:B------:R-:W-:Y:S02]  /*3210*/  FMNMX.FTZ R4, R147, R4, !PT ;  /* 0x0000000493047209 */ /* 0x000fe40007810000 */
[----:B------:R-:W-:-:S02]  /*3220*/  LOP3.LUT R9, R5, UR6, R8, 0x96, !PT ;  /* 0x0000000605097c12 */ /* 0x000fc4000f8e9608 */
[----:B------:R-:W-:Y:S02]  /*3230*/  FMNMX.FTZ R7, R13, R15, !PT ;  /* 0x0000000f0d077209 */ /* 0x000fe40007810000 */
[----:B------:R-:W-:Y:S02]  /*3240*/  FMNMX.FTZ R5, R155, R2, !PT ;  /* 0x000000029b057209 */ /* 0x000fe40007810000 */
[----:B------:R-:W-:Y:S01]  /*3250*/  FMNMX.FTZ R2, R146, R4, !PT ;  /* 0x0000000492027209 */ /* 0x000fe20007810000 */
[C---:B------:R-:W-:Y:S01]  /*3260*/  FMUL.FTZ R4, R134.reuse, UR7 ;  /* 0x0000000786047c20 */ /* 0x040fe20008410000 */
[----:B------:R-:W-:Y:S01]  /*3270*/  FSETP.NEU.FTZ.AND P4, PT, R134, -INF , PT ;  /* 0xff8000008600780b */ /* 0x000fe20003f9d000 */
[----:B------:R-:W1:Y:S01]  /*3280*/  SHFL.BFLY PT, R8, R7, 0x1, 0x1f ;  /* 0x0c201f0007087f89 */ /* 0x000e6200000e0000 */
[----:B------:R-:W-:Y:S02]  /*3290*/  FMNMX.FTZ R2, R143, R2, !PT ;  /* 0x000000028f027209 */ /* 0x000fe40007810000 */
[----:B------:R-:W-:-:S02]  /*32a0*/  FMNMX.FTZ R5, R154, R5, !PT ;  /* 0x000000059a057209 */ /* 0x000fc40007810000 */
[----:B------:R-:W-:Y:S02]  /*32b0*/  FSEL R21, R4, RZ, P4 ;  /* 0x000000ff04157208 */ /* 0x000fe40002000000 */
[----:B------:R-:W-:Y:S02]  /*32c0*/  FMNMX.FTZ R2, R142, R2, !PT ;  /* 0x000000028e027209 */ /* 0x000fe40007810000 */
[----:B------:R-:W-:Y:S01]  /*32d0*/  FMNMX.FTZ R4, R145, R5, !PT ;  /* 0x0000000591047209 */ /* 0x000fe20007810000 */
[----:B------:R-:W-:Y:S01]  /*32e0*/  FFMA.FTZ R6, R42, UR7, -R21 ;  /* 0x000000072a067c23 */ /* 0x000fe20008010815 */
[----:B------:R-:W-:Y:S02]  /*32f0*/  FMNMX.FTZ R5, R219, R2, !PT ;  /* 0x00000002db057209 */ /* 0x000fe40007810000 */
[----:B------:R-:W-:Y:S01]  /*3300*/  FMNMX.FTZ R4, R144, R4, !PT ;  /* 0x0000000490047209 */ /* 0x000fe20007810000 */
[----:B------:R2:W-:Y:S01]  /*3310*/  MUFU.EX2 R251, R6 ;  /* 0x0000000600fb7308 */ /* 0x0005e20000000800 */
[----:B------:R-:W-:-:S02]  /*3320*/  FSEL R187, R76, -INF , !P5 ;  /* 0xff8000004cbb7808 */ /* 0x000fc40006800000 */
[----:B------:R-:W-:Y:S02]  /*3330*/  FMNMX.FTZ R4, R235, R4, !PT ;  /* 0x00000004eb047209 */ /* 0x000fe40007810000 */
[----:B------:R-:W-:Y:S02]  /*3340*/  FSEL R206, R78, -INF , !P5 ;  /* 0xff8000004ece7808 */ /* 0x000fe40006800000 */
[----:B------:R-:W-:Y:S02]  /*3350*/  FMNMX.FTZ R4, R237, R4, !PT ;  /* 0x00000004ed047209 */ /* 0x000fe40007810000 */
[----:B------:R-:W-:Y:S02]  /*3360*/  FSEL R225, R72, -INF , !P3 ;  /* 0xff80000048e17808 */ /* 0x000fe40005800000 */
[----:B-1----:R-:W-:Y:S02]  /*3370*/  FMNMX.FTZ R2, R7, R8, !PT ;  /* 0x0000000807027209 */ /* 0x002fe40007810000 */
[----:B------:R-:W-:-:S02]  /*3380*/  FSEL R229, R73, -INF , !P2 ;  /* 0xff80000049e57808 */ /* 0x000fc40005000000 */
[----:B------:R-:W-:Y:S02]  /*3390*/  FSEL R240, R74, -INF , !P3 ;  /* 0xff8000004af07808 */ /* 0x000fe40005800000 */
[----:B--2---:R-:W-:Y:S01]  /*33a0*/  FMNMX.FTZ R6, R224, R5, !PT ;  /* 0x00000005e0067209 */ /* 0x004fe20007810000 */
[----:B------:R-:W-:Y:S01]  /*33b0*/  FFMA.FTZ R5, R38, UR7, -R21 ;  /* 0x0000000726057c23 */ /* 0x000fe20008010815 */
[----:B------:R-:W-:Y:S02]  /*33c0*/  FSEL R227, R64, -INF , !P1 ;  /* 0xff80000040e37808 */ /* 0x000fe40004800000 */
[----:B------:R-:W-:Y:S01]  /*33d0*/  FMNMX.FTZ R6, R187, R6, !PT ;  /* 0x00000006bb067209 */ /* 0x000fe20007810000 */
[----:B------:R1:W-:Y:S01]  /*33e0*/  MUFU.EX2 R248, R5 ;  /* 0x0000000500f87308 */ /* 0x0003e20000000800 */
[----:B------:R-:W-:Y:S02]  /*33f0*/  FSEL R241, R67, -INF , !P0 ;  /* 0xff80000043f17808 */ /* 0x000fe40004000000 */
[----:B------:R-:W-:-:S02]  /*3400*/  FSEL R231, R65, -INF , !P0 ;  /* 0xff80000041e77808 */ /* 0x000fc40004000000 */
[----:B------:R-:W-:Y:S02]  /*3410*/  FSETP.NEU.FTZ.AND P0, PT, R2, -INF , PT ;  /* 0xff8000000200780b */ /* 0x000fe40003f1d000 */
[----:B------:R-:W-:Y:S02]  /*3420*/  FSEL R242, R75, -INF , !P2 ;  /* 0xff8000004bf27808 */ /* 0x000fe40005000000 */
[----:B------:R-:W-:Y:S02]  /*3430*/  FSEL R239, R66, -INF , !P1 ;  /* 0xff80000042ef7808 */ /* 0x000fe40004800000 */
[----:B------:R-:W-:Y:S02]  /*3440*/  LEA R212, R0, UR4, 0x1 ;  /* 0x0000000400d47c11 */ /* 0x000fe4000f8e08ff */
[----:B------:R-:W-:-:S03]  /*3450*/  LOP3.LUT R0, R9, 0xffff, RZ, 0xc0, !PT ;  /* 0x0000ffff09007812 */ /* 0x000fc600078ec0ff */
[----:B------:R-:W-:Y:S01]  /*3460*/  IMAD R214, R3, 0x2, R212 ;  /* 0x0000000203d67824 */ /* 0x000fe200078e02d4 */
[----:B-1----:R-:W-:Y:S01]  /*3470*/  FMNMX.FTZ R5, R205, R6, !PT ;  /* 0x00000006cd057209 */ /* 0x002fe20007810000 */
[----:B------:R-:W-:Y:S01]  /*3480*/  LDSM.16.MT88.4 R72, [R212+0x9000] ;  /* 0x00900000d448783b */ /* 0x000fe20000004200 */
[----:B------:R-:W-:Y:S01]  /*3490*/  FMNMX.FTZ R6, R206, R4, !PT ;  /* 0x00000004ce067209 */ /* 0x000fe20007810000 */
[--C-:B------:R-:W-:Y:S01]  /*34a0*/  FFMA.FTZ R4, R37, UR7, -R21.reuse ;  /* 0x0000000725047c23 */ /* 0x100fe20008010815 */
[----:B------:R-:W-:Y:S01]  /*34b0*/  FMNMX.FTZ R5, R225, R5, !PT ;  /* 0x00000005e1057209 */ /* 0x000fe20007810000 */
[----:B------:R-:W-:Y:S01]  /*34c0*/  LDSM.16.MT88.4 R76, [R214+0x9000] ;  /* 0x00900000d64c783b */ /* 0x000fe20000004200 */
[----:B------:R-:W-:Y:S01]  /*34d0*/  FMNMX.FTZ R6, R207, R6, !PT ;  /* 0x00000006cf067209 */ /* 0x000fe20007810000 */
[----:B------:R1:W-:Y:S01]  /*34e0*/  MUFU.EX2 R249, R4 ;  /* 0x0000000400f97308 */ /* 0x0003e20000000800 */
[----:B------:R-:W-:Y:S01]  /*34f0*/  FMNMX.FTZ R7, R229, R5, !PT ;  /* 0x00000005e5077209 */ /* 0x000fe20007810000 */
[----:B------:R-:W-:Y:S01]  /*3500*/  FFMA.FTZ R5, R30, UR7, -R21 ;  /* 0x000000071e057c23 */ /* 0x000fe20008010815 */
[----:B------:R-:W-:Y:S01]  /*3510*/  FMNMX.FTZ R6, R240, R6, !PT ;  /* 0x00000006f0067209 */ /* 0x000fe20007810000 */
[----:B------:R-:W-:Y:S01]  /*3520*/  LDSM.16.MT88.4 R80, [R212+0xa000] ;  /* 0x00a00000d450783b */ /* 0x000fe20000004200 */
[----:B------:R-:W-:-:S02]  /*3530*/  FMNMX.FTZ R7, R227, R7, !PT ;  /* 0x00000007e3077209 */ /* 0x000fc40007810000 */
[----:B------:R-:W-:Y:S01]  /*3540*/  SHF.R.U32.HI R0, RZ, 0x8, R0 ;  /* 0x00000008ff007819 */ /* 0x000fe20000011600 */
[----:B------:R2:W3:Y:S01]  /*3550*/  MUFU.EX2 R150, R5 ;  /* 0x0000000500967308 */ /* 0x0004e20000000800 */
[----:B------:R-:W-:Y:S01]  /*3560*/  FMNMX.FTZ R7, R231, R7, !PT ;  /* 0x00000007e7077209 */ /* 0x000fe20007810000 */
[----:B------:R-:W-:Y:S04]  /*3570*/  LDSM.16.MT88.4 R88, [R214+0xa000] ;  /* 0x00a00000d658783b */ /* 0x000fe80000004200 */
[----:B------:R-:W4:Y:S01]  /*3580*/  SHFL.BFLY PT, R13, R7, 0x2, 0x1f ;  /* 0x0c401f00070d7f89 */ /* 0x000f2200000e0000 */
[----:B-1----:R-:W-:-:S03]  /*3590*/  FMUL.FTZ R4, R2, UR7 ;  /* 0x0000000702047c20 */ /* 0x002fc60008410000 */
[----:B------:R-:W-:Y:S02]  /*35a0*/  LDSM.16.MT88.4 R92, [R212+0xb000] ;  /* 0x00b00000d45c783b */ /* 0x000fe40000004200 */
[----:B------:R-:W-:Y:S02]  /*35b0*/  FSEL R20, R4, RZ, P0 ;  /* 0x000000ff04147208 */ /* 0x000fe40000000000 */
[----:B------:R-:W-:Y:S01]  /*35c0*/  LDSM.16.MT88.4 R84, [R214+0xb000] ;  /* 0x00b00000d654783b */ /* 0x000fe20000004200 */
[----:B------:R-:W-:Y:S02]  /*35d0*/  FMNMX.FTZ R4, R242, R6, !PT ;  /* 0x00000006f2047209 */ /* 0x000fe40007810000 */
[----:B--2---:R-:W-:Y:S01]  /*35e0*/  LOP3.LUT R5, R10, 0xff, RZ, 0xc0, !PT ;  /* 0x000000ff0a057812 */ /* 0x004fe200078ec0ff */
[----:B------:R-:W-:Y:S01]  /*35f0*/  FFMA.FTZ R6, R39, UR7, -R20 ;  /* 0x0000000727067c23 */ /* 0x000fe20008010814 */
[----:B------:R-:W-:Y:S01]  /*3600*/  FMNMX.FTZ R4, R239, R4, !PT ;  /* 0x00000004ef047209 */ /* 0x000fe20007810000 */
[----:B------:R-:W-:Y:S01]  /*3610*/  LDSM.16.MT88.4 R112, [R214+0xa400] ;  /* 0x00a40000d670783b */ /* 0x000fe20000004200 */
[----:B------:R-:W-:Y:S01]  /*3620*/  PRMT R11, R5, 0x5410, R14 ;  /* 0x00005410050b7816 */ /* 0x000fe2000000000e */
[----:B------:R1:W-:Y:S01]  /*3630*/  MUFU.EX2 R252, R6 ;  /* 0x0000000600fc7308 */ /* 0x0003e20000000800 */
[----:B------:R-:W-:Y:S01]  /*3640*/  FMNMX.FTZ R8, R241, R4, !PT ;  /* 0x00000004f1087209 */ /* 0x000fe20007810000 */
[----:B------:R-:W-:Y:S01]  /*3650*/  FFMA.FTZ R4, R68, UR7, -R20 ;  /* 0x0000000744047c23 */ /* 0x000fe20008010814 */
[----:B------:R-:W-:-:S02]  /*3660*/  IMAD.U32 R14, RZ, RZ, UR23 ;  /* 0x00000017ff0e7e24 */ /* 0x000fc4000f8e00ff */
[----:B------:R-:W-:Y:S01]  /*3670*/  FFMA.FTZ R5, R70, UR7, -R20 ;  /* 0x0000000746057c23 */ /* 0x000fe20008010814 */
[----:B------:R-:W-:Y:S01]  /*3680*/  LDSM.16.MT88.4 R108, [R214+0x9400] ;  /* 0x00940000d66c783b */ /* 0x000fe20000004200 */
[----:B----4-:R-:W-:Y:S01]  /*3690*/  FMNMX.FTZ R15, R7, R13, !PT ;  /* 0x0000000d070f7209 */ /* 0x010fe20007810000 */
[----:B------:R2:W4:Y:S02]  /*36a0*/  MUFU.EX2 R246, R4 ;  /* 0x0000000400f67308 */ /* 0x0005240000000800 */
[----:B------:R-:W5:Y:S01]  /*36b0*/  SHFL.BFLY PT, R12, R8, 0x2, 0x1f ;  /* 0x0c401f00080c7f89 */ /* 0x000f6200000e0000 */
[----:B------:R-:W-:-:S03]  /*36c0*/  LEA R3, R14, UR23, 0x10 ;  /* 0x000000170e037c11 */ /* 0x000fc6000f8e80ff */
[----:B------:R-:W-:Y:S02]  /*36d0*/  LDSM.16.MT88.4 R120, [R214+0xb400] ;  /* 0x00b40000d678783b */ /* 0x000fe40000004200 */
[----:B------:R-:W-:Y:S01]  /*36e0*/  HSET2.LE.AND R7, R11, R3, PT ;  /* 0x000000030b077233 */ /* 0x000fe20003803000 */
[----:B------:R4:W-:Y:S01]  /*36f0*/  MUFU.EX2 R148, R5 ;  /* 0x0000000500947308 */ /* 0x0009e20000000800 */
[----:B-1----:R-:W-:-:S04]  /*3700*/  LOP3.LUT R6, R9, 0xff, RZ, 0xc0, !PT ;  /* 0x000000ff09067812 */ /* 0x002fc800078ec0ff */
[----:B------:R-:W-:Y:S01]  /*3710*/  PRMT R10, R6, 0x5410, R0 ;  /* 0x00005410060a7816 */ /* 0x000fe20000000000 */
[----:B------:R-:W-:Y:S01]  /*3720*/  FFMA.FTZ R0, R71, UR7, -R20 ;  /* 0x0000000747007c23 */ /* 0x000fe20008010814 */
[----:B---3--:R-:W-:Y:S02]  /*3730*/  F2FP.F16.F32.PACK_AB R6, R150, R249 ;  /* 0x000000f99606723e */ /* 0x008fe400000000ff */
[--C-:B--2---:R-:W-:Y:S01]  /*3740*/  SHF.R.U32.HI R4, RZ, 0x10, R9.reuse ;  /* 0x00000010ff047819 */ /* 0x104fe20000011609 */
[----:B------:R1:W2:Y:S01]  /*3750*/  MUFU.EX2 R151, R0 ;  /* 0x0000000000977308 */ /* 0x0002a20000000800 */
[----:B------:R-:W-:Y:S02]  /*3760*/  SHF.R.U32.HI R9, RZ, 0x18, R9 ;  /* 0x00000018ff097819 */ /* 0x000fe40000011609 */
[----:B------:R-:W-:-:S04]  /*3770*/  LOP3.LUT R4, R4, 0xff, RZ, 0xc0, !PT ;  /* 0x000000ff04047812 */ /* 0x000fc800078ec0ff */
[----:B------:R-:W-:Y:S01]  /*3780*/  PRMT R9, R4, 0x5410, R9 ;  /* 0x0000541004097816 */ /* 0x000fe20000000009 */
[--C-:B----4-:R-:W-:Y:S01]  /*3790*/  FFMA.FTZ R5, R26, UR7, -R21.reuse ;  /* 0x000000071a057c23 */ /* 0x110fe20008010815 */
[----:B------:R-:W-:Y:S02]  /*37a0*/  F2FP.F16.F32.PACK_AB R4, R246, R252 ;  /* 0x000000fcf604723e */ /* 0x000fe400000000ff */
[----:B-----5:R-:W-:Y:S01]  /*37b0*/  FMNMX.FTZ R14, R8, R12, !PT ;  /* 0x0000000c080e7209 */ /* 0x020fe20007810000 */
[----:B------:R-:W-:Y:S01]  /*37c0*/  FFMA.FTZ R8, R24, UR7, -R21 ;  /* 0x0000000718087c23 */ /* 0x000fe20008010815 */
[----:B------:R-:W-:Y:S01]  /*37d0*/  LOP3.LUT R7, R7, R4, RZ, 0xc0, !PT ;  /* 0x0000000407077212 */ /* 0x000fe200078ec0ff */
[----:B------:R3:W-:Y:S01]  /*37e0*/  MUFU.EX2 R250, R5 ;  /* 0x0000000500fa7308 */ /* 0x0007e20000000800 */
[----:B------:R-:W-:Y:S01]  /*37f0*/  F2FP.F16.F32.PACK_AB R4, R248, R251 ;  /* 0x000000fbf804723e */ /* 0x000fe200000000ff */
[----:B------:R-:W4:Y:S01]  /*3800*/  SHFL.BFLY PT, R18, R14, 0x1, 0x1f ;  /* 0x0c201f000e127f89 */ /* 0x000f2200000e0000 */
[----:B-1----:R-:W-:Y:S01]  /*3810*/  HSET2.LE.AND R0, R16, R3, PT ;  /* 0x0000000310007233 */ /* 0x002fe20003803000 */
[----:B--2---:R-:W-:-:S02]  /*3820*/  IMAD.MOV.U32 R97, RZ, RZ, R151 ;  /* 0x000000ffff617224 */ /* 0x004fc400078e0097 */
[----:B------:R-:W1:Y:S02]  /*3830*/  SHFL.BFLY PT, R16, R15, 0x1, 0x1f ;  /* 0x0c201f000f107f89 */ /* 0x000e6400000e0000 */
[----:B------:R-:W-:Y:S01]  /*3840*/  LOP3.LUT R6, R0, R6, RZ, 0xc0, !PT ;  /* 0x0000000600067212 */ /* 0x000fe200078ec0ff */
[----:B------:R2:W5:Y:S01]  /*3850*/  MUFU.EX2 R156, R8 ;  /* 0x00000008009c7308 */ /* 0x0005620000000800 */
[----:B------:R-:W-:Y:S02]  /*3860*/  HSET2.LE.AND R0, R10, R3, PT ;  /* 0x000000030a007233 */ /* 0x000fe40003803000 */
[----:B------:R-:W-:-:S03]  /*3870*/  F2FP.F16.F32.PACK_AB R10, R151, R148 ;  /* 0x00000094970a723e */ /* 0x000fc600000000ff */
[----:B------:R-:W-:Y:S01]  /*3880*/  LOP3.LUT R4, R0, R4, RZ, 0xc0, !PT ;  /* 0x0000000400047212 */ /* 0x000fe200078ec0ff */
[----:B------:R-:W-:Y:S01]  /*3890*/  FFMA.FTZ R0, R44, UR7, -R21 ;  /* 0x000000072c007c23 */ /* 0x000fe20008010815 */
[----:B---3--:R-:W-:-:S03]  /*38a0*/  HSET2.LE.AND R5, R9, R3, PT ;  /* 0x0000000309057233 */ /* 0x008fc60003803000 */
[----:B------:R3:W-:Y:S02]  /*38b0*/  MUFU.EX2 R245, R0 ;  /* 0x0000000000f57308 */ /* 0x0007e40000000800 */
[----:B------:R-:W-:Y:S01]  /*38c0*/  LOP3.LUT R5, R5, R10, RZ, 0xc0, !PT ;  /* 0x0000000a05057212 */ /* 0x000fe200078ec0ff */
[----:B--2---:R-:W-:Y:S01]  /*38d0*/  IMAD.WIDE.U32 R8, R17, -0x2daee0ad, RZ ;  /* 0xd2511f5311087825 */ /* 0x004fe200078e00ff */
[----:B----4-:R-:W-:-:S05]  /*38e0*/  FMNMX.FTZ R135, R14, R18, !PT ;  /* 0x000000120e877209 */ /* 0x010fca0007810000 */
[C---:B------:R-:W-:Y:S01]  /*38f0*/  HMMA.16816.F32 R60, R4.reuse, R72, RZ ;  /* 0x00000048043c723c */ /* 0x040fe200000018ff */
[----:B-1----:R-:W-:Y:S02]  /*3900*/  FMNMX.FTZ R136, R15, R16, !PT ;  /* 0x000000100f887209 */ /* 0x002fe40007810000 */
[C---:B------:R-:W-:Y:S02]  /*3910*/  LOP3.LUT R10, R8.reuse, 0xffff, RZ, 0xc0, !PT ;  /* 0x0000ffff080a7812 */ /* 0x040fe400078ec0ff */
[----:B------:R-:W-:Y:S01]  /*3920*/  LOP3.LUT R13, R8, 0xff, RZ, 0xc0, !PT ;  /* 0x000000ff080d7812 */ /* 0x000fe200078ec0ff */
[C---:B------:R-:W-:Y:S01]  /*3930*/  HMMA.16816.F32 R40, R4.reuse, R76, RZ ;  /* 0x0000004c0428723c */ /* 0x040fe200000018ff */
[--C-:B------:R-:W-:Y:S02]  /*3940*/  SHF.R.U32.HI R12, RZ, 0x18, R8.reuse ;  /* 0x00000018ff0c7819 */ /* 0x100fe40000011608 */
[----:B---3--:R-:W-:Y:S01]  /*3950*/  SHF.R.U32.HI R0, RZ, 0x10, R8 ;  /* 0x00000010ff007819 */ /* 0x008fe20000011608 */
[----:B------:R-:W-:Y:S01]  /*3960*/  FFMA.FTZ R8, R45, UR7, -R21 ;  /* 0x000000072d087c23 */ /* 0x000fe20008010815 */
[----:B------:R-:W-:Y:S01]  /*3970*/  SHF.R.U32.HI R11, RZ, 0x8, R10 ;  /* 0x00000008ff0b7819 */ /* 0x000fe2000001160a */
[C---:B------:R-:W-:Y:S01]  /*3980*/  HMMA.16816.F32 R36, R4.reuse, R92, RZ ;  /* 0x0000005c0424723c */ /* 0x040fe200000018ff */
[----:B------:R-:W-:Y:S01]  /*3990*/  LOP3.LUT R10, R0, 0xff, RZ, 0xc0, !PT ;  /* 0x000000ff000a7812 */ /* 0x000fe200078ec0ff */
[----:B------:R1:W2:Y:S01]  /*39a0*/  MUFU.EX2 R160, R8 ;  /* 0x0000000800a07308 */ /* 0x0002a20000000800 */
[----:B------:R-:W-:Y:S01]  /*39b0*/  LOP3.LUT R0, R9, UR25, R22, 0x96, !PT ;  /* 0x0000001909007c12 */ /* 0x000fe2000f8e9616 */
[----:B------:R-:W-:Y:S01]  /*39c0*/  IMAD.WIDE.U32 R22, R23, -0x2daee0ad, RZ ;  /* 0xd2511f5317167825 */ /* 0x000fe200078e00ff */
[----:B------:R-:W-:Y:S01]  /*39d0*/  PRMT R17, R13, 0x5410, R11 ;  /* 0x000054100d117816 */ /* 0x000fe2000000000b */
[----:B------:R-:W-:Y:S01]  /*39e0*/  HMMA.16816.F32 R32, R4, R84, RZ ;  /* 0x000000540420723c */ /* 0x000fe200000018ff */
[----:B------:R-:W-:Y:S01]  /*39f0*/  PRMT R13, R10, 0x5410, R12 ;  /* 0x000054100a0d7816 */ /* 0x000fe2000000000c */
[----:B------:R-:W-:Y:S01]  /*3a00*/  FFMA.FTZ R10, R46, UR7, -R20 ;  /* 0x000000072e0a7c23 */ /* 0x000fe20008010814 */
[----:B------:R-:W-:-:S02]  /*3a10*/  LOP3.LUT R9, R0, 0xffff, RZ, 0xc0, !PT ;  /* 0x0000ffff00097812 */ /* 0x000fc400078ec0ff */
[----:B------:R-:W-:Y:S01]  /*3a20*/  LOP3.LUT R12, R0, 0xff, RZ, 0xc0, !PT ;  /* 0x000000ff000c7812 */ /* 0x000fe200078ec0ff */
[----:B------:R2:W-:Y:S01]  /*3a30*/  MUFU.EX2 R244, R10 ;  /* 0x0000000a00f47308 */ /* 0x0005e20000000800 */
[----:B------:R-:W-:Y:S01]  /*3a40*/  SHF.R.U32.HI R11, RZ, 0x18, R0 ;  /* 0x00000018ff0b7819 */ /* 0x000fe20000011600 */
[C---:B------:R-:W-:Y:S01]  /*3a50*/  HMMA.16816.F32 R44, R4.reuse, R88, RZ ;  /* 0x00000058042c723c */ /* 0x040fe200000018ff */
[----:B------:R-:W-:Y:S02]  /*3a60*/  FSETP.NEU.FTZ.AND P0, PT, R136, -INF , PT ;  /* 0xff8000008800780b */ /* 0x000fe40003f1d000 */
[----:B------:R-:W-:Y:S01]  /*3a70*/  SHF.R.U32.HI R9, RZ, 0x8, R9 ;  /* 0x00000008ff097819 */ /* 0x000fe20000011609 */
[----:B-1----:R-:W-:Y:S02]  /*3a80*/  FFMA.FTZ R8, R29, UR7, -R20 ;  /* 0x000000071d087c23 */ /* 0x002fe40008010814 */
[----:B------:R-:W-:Y:S01]  /*3a90*/  HMMA.16816.F32 R48, R4, R74, RZ ;  /* 0x0000004a0430723c */ /* 0x000fe200000018ff */
[----:B------:R-:W-:Y:S01]  /*3aa0*/  PRMT R9, R12, 0x5410, R9 ;  /* 0x000054100c097816 */ /* 0x000fe20000000009 */
[----:B------:R1:W-:Y:S01]  /*3ab0*/  MUFU.EX2 R157, R8 ;  /* 0x00000008009d7308 */ /* 0x0003e20000000800 */
[----:B-----5:R-:W-:-:S03]  /*3ac0*/  F2FP.F16.F32.PACK_AB R12, R156, R250 ;  /* 0x000000fa9c0c723e */ /* 0x020fc600000000ff */
[----:B------:R-:W-:Y:S01]  /*3ad0*/  HSET2.LE.AND R9, R9, R3, PT ;  /* 0x0000000309097233 */ /* 0x000fe20003803000 */
[----:B------:R-:W-:Y:S01]  /*3ae0*/  HMMA.16816.F32 R28, R4, R80, RZ ;  /* 0x00000050041c723c */ /* 0x000fe200000018ff */
[----:B--2---:R-:W-:-:S05]  /*3af0*/  F2FP.F16.F32.PACK_AB R10, R160, R245 ;  /* 0x000000f5a00a723e */ /* 0x004fca00000000ff */
[C---:B------:R-:W-:Y:S06]  /*3b00*/  HMMA.16816.F32 R52, R4.reuse, R78, RZ ;  /* 0x0000004e0434723c */ /* 0x040fec00000018ff */
[----:B------:R-:W-:Y:S01]  /*3b10*/  HMMA.16816.F32 R68, R4, R82, RZ ;  /* 0x000000520444723c */ /* 0x000fe200000018ff */
[----:B-1----:R-:W-:-:S04]  /*3b20*/  SHF.R.U32.HI R8, RZ, 0x10, R0 ;  /* 0x00000010ff087819 */ /* 0x002fc80000011600 */
[----:B------:R-:W-:Y:S01]  /*3b30*/  LOP3.LUT R0, R8, 0xff, RZ, 0xc0, !PT ;  /* 0x000000ff08007812 */ /* 0x000fe200078ec0ff */
[--C-:B------:R-:W-:Y:S01]  /*3b40*/  FFMA.FTZ R8, R25, UR7, -R20.reuse ;  /* 0x0000000719087c23 */ /* 0x100fe20008010814 */
[C---:B------:R-:W-:Y:S02]  /*3b50*/  HMMA.16816.F32 R64, R4.reuse, R90, RZ ;  /* 0x0000005a0440723c */ /* 0x040fe400000018ff */
[----:B------:R-:W-:Y:S01]  /*3b60*/  PRMT R16, R0, 0x5410, R11 ;  /* 0x0000541000107816 */ /* 0x000fe2000000000b */
[----:B------:R1:W2:Y:S01]  /*3b70*/  MUFU.EX2 R27, R8 ;  /* 0x00000008001b7308 */ /* 0x0002a20000000800 */
[----:B------:R-:W-:Y:S01]  /*3b80*/  FFMA.FTZ R0, R100, UR7, -R20 ;  /* 0x0000000764007c23 */ /* 0x000fe20008010814 */
[----:B------:R-:W-:Y:S01]  /*3b90*/  HSET2.LE.AND R11, R13, R3, PT ;  /* 0x000000030d0b7233 */ /* 0x000fe20003803000 */
[----:B------:R-:W-:Y:S01]  /*3ba0*/  HMMA.16816.F32 R56, R4, R94, RZ ;  /* 0x0000005e0438723c */ /* 0x000fe200000018ff */
[----:B------:R-:W3:Y:S04]  /*3bb0*/  LDSM.16.MT88.4 R100, [R212+0x9400] ;  /* 0x00940000d464783b */ /* 0x000ee80000004200 */
[----:B------:R4:W5:Y:S01]  /*3bc0*/  MUFU.EX2 R159, R0 ;  /* 0x00000000009f7308 */ /* 0x0009620000000800 */
[----:B-1----:R-:W-:-:S05]  /*3bd0*/  FMUL.FTZ R8, R136, UR7 ;  /* 0x0000000788087c20 */ /* 0x002fca0008410000 */
[----:B------:R-:W-:Y:S02]  /*3be0*/  FSEL R15, R8, RZ, P0 ;  /* 0x000000ff080f7208 */ /* 0x000fe40000000000 */
[----:B------:R-:W-:Y:S02]  /*3bf0*/  FSETP.NEU.FTZ.AND P0, PT, R135, -INF , PT ;  /* 0xff8000008700780b */ /* 0x000fe40003f1d000 */
[----:B----4-:R-:W-:Y:S01]  /*3c00*/  HSET2.LE.AND R0, R17, R3, PT ;  /* 0x0000000311007233 */ /* 0x010fe20003803000 */
[----:B--2---:R-:W-:Y:S02]  /*3c10*/  IMAD.MOV.U32 R17, RZ, RZ, R27 ;  /* 0x000000ffff117224 */ /* 0x004fe400078e001b */
[--C-:B------:R-:W-:Y:S01]  /*3c20*/  FFMA.FTZ R8, R104, UR7, -R15.reuse ;  /* 0x0000000768087c23 */ /* 0x100fe2000801080f */
[--C-:B------:R-:W-:Y:S01]  /*3c30*/  FFMA.FTZ R14, R132, UR7, -R15.reuse ;  /* 0x00000007840e7c23 */ /* 0x100fe2000801080f */
[----:B------:R-:W1:Y:S01]  /*3c40*/  LDSM.16.MT88.4 R104, [R212+0xa400] ;  /* 0x00a40000d468783b */ /* 0x000e620000004200 */
[----:B------:R-:W-:Y:S01]  /*3c50*/  LOP3.LUT R10, R0, R10, RZ, 0xc0, !PT ;  /* 0x0000000a000a7212 */ /* 0x000fe200078ec0ff */
[----:B------:R2:W-:Y:S01]  /*3c60*/  MUFU.EX2 R247, R8 ;  /* 0x0000000800f77308 */ /* 0x0005e20000000800 */
[----:B------:R-:W-:Y:S01]  /*3c70*/  FFMA.FTZ R0, R116, UR7, -R15 ;  /* 0x0000000774007c23 */ /* 0x000fe2000801080f */
[----:B------:R-:W-:Y:S01]  /*3c80*/  HMMA.16816.F32 R24, R4, R86, RZ ;  /* 0x000000560418723c */ /* 0x000fe200000018ff */
[----:B------:R-:W4:Y:S05]  /*3c90*/  LDSM.16.MT88.4 R116, [R212+0xb400] ;  /* 0x00b40000d474783b */ /* 0x000f2a0000004200 */
[----:B------:R5:W-:Y:S08]  /*3ca0*/  MUFU.EX2 R18, R0 ;  /* 0x0000000000127308 */ /* 0x000bf00000000800 */
[----:B------:R3:W1:Y:S01]  /*3cb0*/  MUFU.EX2 R161, R14 ;  /* 0x0000000e00a17308 */ /* 0x0006620000000800 */
[----:B--2---:R-:W-:-:S04]  /*3cc0*/  F2FP.F16.F32.PACK_AB R8, R17, R244 ;  /* 0x000000f41108723e */ /* 0x004fc800000000ff */
[----:B------:R-:W-:Y:S02]  /*3cd0*/  LOP3.LUT R11, R11, R8, RZ, 0xc0, !PT ;  /* 0x000000080b0b7212 */ /* 0x000fe400078ec0ff */
[----:B------:R-:W-:Y:S01]  /*3ce0*/  LOP3.LUT R8, R9, R12, RZ, 0xc0, !PT ;  /* 0x0000000c09087212 */ /* 0x000fe200078ec0ff */
[----:B------:R-:W-:Y:S01]  /*3cf0*/  IMAD.WIDE.U32 R12, R19, -0x2daee0ad, RZ ;  /* 0xd2511f53130c7825 */ /* 0x000fe200078e00ff */
[----:B-----5:R-:W-:Y:S02]  /*3d00*/  HSET2.LE.AND R0, R16, R3, PT ;  /* 0x0000000310007233 */ /* 0x020fe40003803000 */
[----:B------:R-:W-:Y:S02]  /*3d10*/  F2FP.F16.F32.PACK_AB R9, R159, R157 ;  /* 0x0000009d9f09723e */ /* 0x000fe400000000ff */
[----:B------:R-:W-:Y:S01]  /*3d20*/  LOP3.LUT R6, R13, UR15, R96, 0x96, !PT ;  /* 0x0000000f0d067c12 */ /* 0x000fe2000f8e9660 */
[----:B------:R-:W-:Y:S01]  /*3d30*/  IMAD.MOV.U32 R96, RZ, RZ, R156 ;  /* 0x000000ffff607224 */ /* 0x000fe200078e009c */
[----:B------:R-:W-:Y:S01]  /*3d40*/  LOP3.LUT R9, R0, R9, RZ, 0xc0, !PT ;  /* 0x0000000900097212 */ /* 0x000fe200078ec0ff */
[----:B------:R-:W-:Y:S01]  /*3d50*/  FFMA.FTZ R0, R133, UR7, -R15 ;  /* 0x0000000785007c23 */ /* 0x000fe2000801080f */
[----:B---3--:R-:W-:Y:S01]  /*3d60*/  FMUL.FTZ R14, R135, UR7 ;  /* 0x00000007870e7c20 */ /* 0x008fe20008410000 */
[----:B------:R-:W-:-:S02]  /*3d70*/  IMAD.MOV.U32 R133, RZ, RZ, R160 ;  /* 0x000000ffff857224 */ /* 0x000fc400078e00a0 */
[----:B------:R2:W-:Y:S02]  /*3d80*/  MUFU.EX2 R158, R0 ;  /* 0x00000000009e7308 */ /* 0x0005e40000000800 */
[----:B------:R-:W-:Y:S01]  /*3d90*/  FSEL R16, R14, RZ, P0 ;  /* 0x000000ff0e107208 */ /* 0x000fe20000000000 */
[C---:B------:R-:W-:Y:S04]  /*3da0*/  HMMA.16816.F32 R192, R8.reuse, R112, R44 ;  /* 0x0000007008c0723c */ /* 0x040fe8000000182c */
[--C-:B------:R-:W-:Y:S01]  /*3db0*/  FFMA.FTZ R4, R139, UR7, -R16.reuse ;  /* 0x000000078b047c23 */ /* 0x100fe20008010810 */
[----:B------:R-:W-:Y:S01]  /*3dc0*/  FFMA.FTZ R7, R137, UR7, -R16 ;  /* 0x0000000789077c23 */ /* 0x000fe20008010810 */
[----:B------:R-:W-:Y:S01]  /*3dd0*/  HMMA.16816.F32 R176, R8, R102, R48 ;  /* 0x0000006608b0723c */ /* 0x000fe20000001830 */
[----:B-1----:R-:W-:Y:S01]  /*3de0*/  IMAD.MOV.U32 R44, RZ, RZ, R161 ;  /* 0x000000ffff2c7224 */ /* 0x002fe200078e00a1 */
[----:B------:R1:W-:Y:S01]  /*3df0*/  MUFU.EX2 R149, R4 ;  /* 0x0000000400957308 */ /* 0x0003e20000000800 */
[----:B------:R-:W-:-:S02]  /*3e00*/  IMAD.MOV.U32 R47, RZ, RZ, R159 ;  /* 0x000000ffff2f7224 */ /* 0x000fc400078e009f */
[----:B------:R-:W-:Y:S01]  /*3e10*/  IMAD.MOV.U32 R46, RZ, RZ, R157 ;  /* 0x000000ffff2e7224 */ /* 0x000fe200078e009d */
[C---:B------:R-:W-:Y:S01]  /*3e20*/  HMMA.16816.F32 R164, R8.reuse, R114, R64 ;  /* 0x0000007208a4723c */ /* 0x040fe20000001840 */
[----:B------:R-:W-:Y:S01]  /*3e30*/  IMAD.MOV.U32 R139, RZ, RZ, R150 ;  /* 0x000000ffff8b7224 */ /* 0x000fe200078e0096 */
[----:B--2---:R-:W-:Y:S01]  /*3e40*/  LOP3.LUT R0, R23, UR5, R12, 0x96, !PT ;  /* 0x0000000517007c12 */ /* 0x004fe2000f8e960c */
[----:B------:R-:W-:Y:S01]  /*3e50*/  IMAD.MOV.U32 R49, RZ, RZ, R251 ;  /* 0x000000ffff317224 */ /* 0x000fe200078e00fb */
[----:B------:R-:W-:Y:S01]  /*3e60*/  MUFU.EX2 R45, R7 ;  /* 0x00000007002d7308 */ /* 0x000fe20000000800 */
[----:B------:R-:W-:Y:S01]  /*3e70*/  IMAD.MOV.U32 R51, RZ, RZ, R46 ;  /* 0x000000ffff337224 */ /* 0x000fe200078e002e */
[----:B------:R-:W-:Y:S01]  /*3e80*/  HMMA.16816.F32 R220, R8, R100, R60 ;  /* 0x0000006408dc723c */ /* 0x000fe2000000183c */
[----:B------:R-:W-:Y:S02]  /*3e90*/  IMAD.MOV.U32 R66, RZ, RZ, R148 ;  /* 0x000000ffff427224 */ /* 0x000fe400078e0094 */
[----:B------:R-:W-:-:S02]  /*3ea0*/  IMAD.MOV.U32 R50, RZ, RZ, R47 ;  /* 0x000000ffff327224 */ /* 0x000fc400078e002f */
[----:B------:R-:W-:Y:S01]  /*3eb0*/  IMAD.MOV.U32 R48, RZ, RZ, R250 ;  /* 0x000000ffff307224 */ /* 0x000fe200078e00fa */
[----:B------:R-:W-:Y:S01]  /*3ec0*/  HMMA.16816.F32 R208, R8, R108, R40 ;  /* 0x0000006c08d0723c */ /* 0x000fe20000001828 */
[----:B-1----:R-:W-:-:S04]  /*3ed0*/  IMAD.WIDE.U32 R4, R0, -0x326172a9, RZ ;  /* 0xcd9e8d5700047825 */ /* 0x002fc800078e00ff */
[----:B------:R-:W-:Y:S01]  /*3ee0*/  FFMA.FTZ R0, R138, UR7, -R16 ;  /* 0x000000078a007c23 */ /* 0x000fe20008010810 */
[----:B------:R-:W-:-:S03]  /*3ef0*/  IMAD.MOV.U32 R138, RZ, RZ, R18 ;  /* 0x000000ffff8a7224 */ /* 0x000fc600078e0012 */
[----:B------:R1:W2:Y:S01]  /*3f00*/  MUFU.EX2 R14, R0 ;  /* 0x00000000000e7308 */ /* 0x0002a20000000800 */
[----:B------:R-:W-:Y:S01]  /*3f10*/  IMAD.WIDE.U32 R18, R6, -0x326172a9, RZ ;  /* 0xcd9e8d5706127825 */ /* 0x000fe200078e00ff */
[C---:B------:R-:W-:Y:S01]  /*3f20*/  LOP3.LUT R6, R4.reuse, 0xffff, RZ, 0xc0, !PT ;  /* 0x0000ffff04067812 */ /* 0x040fe200078ec0ff */
[C---:B------:R-:W-:Y:S01]  /*3f30*/  HMMA.16816.F32 R200, R8.reuse, R104, R28 ;  /* 0x0000006808c8723c */ /* 0x040fe2000000181c */
[----:B------:R-:W-:Y:S01]  /*3f40*/  LOP3.LUT R12, R4, 0xff, RZ, 0xc0, !PT ;  /* 0x000000ff040c7812 */ /* 0x000fe200078ec0ff */
[----:B------:R-:W-:Y:S01]  /*3f50*/  IMAD.MOV.U32 R65, RZ, RZ, R249 ;  /* 0x000000ffff417224 */ /* 0x000fe200078e00f9 */
[----:B------:R-:W-:Y:S01]  /*3f60*/  SHF.R.U32.HI R13, RZ, 0x18, R4 ;  /* 0x00000018ff0d7819 */ /* 0x000fe20000011604 */
[----:B------:R-:W-:Y:S01]  /*3f70*/  IMAD.MOV.U32 R64, RZ, RZ, R49 ;  /* 0x000000ffff407224 */ /* 0x000fe200078e0031 */
[----:B------:R-:W-:Y:S01]  /*3f80*/  SHF.R.U32.HI R6, RZ, 0x8, R6 ;  /* 0x00000008ff067819 */ /* 0x000fe20000011606 */
[----:B----4-:R-:W-:Y:S03]  /*3f90*/  HMMA.16816.F32 R196, R8, R116, R36 ;  /* 0x0000007408c4723c */ /* 0x010fe60000001824 */
[----:B------:R-:W-:-:S03]  /*3fa0*/  PRMT R12, R12, 0x5410, R6 ;  /* 0x000054100c0c7816 */ /* 0x000fc60000000006 */
[----:B------:R-:W-:Y:S01]  /*3fb0*/  HMMA.16816.F32 R188, R8, R120, R32 ;  /* 0x0000007808bc723c */ /* 0x000fe20000001820 */
[----:B-1----:R-:W-:Y:S01]  /*3fc0*/  SHF.R.U32.HI R0, RZ, 0x10, R4 ;  /* 0x00000010ff007819 */ /* 0x002fe20000011604 */
[----:B--2---:R-:W-:-:S03]  /*3fd0*/  IMAD.MOV.U32 R137, RZ, RZ, R14 ;  /* 0x000000ffff897224 */ /* 0x004fc600078e000e */
[----:B------:R-:W-:Y:S01]  /*3fe0*/  LOP3.LUT R4, R0, 0xff, RZ, 0xc0, !PT ;  /* 0x000000ff00047812 */ /* 0x000fe200078ec0ff */
[C---:B------:R-:W-:Y:S01]  /*3ff0*/  HMMA.16816.F32 R168, R8.reuse, R110, R52 ;  /* 0x0000006e08a8723c */ /* 0x040fe20000001834 */
[----:B------:R-:W-:Y:S01]  /*4000*/  LOP3.LUT R0, R5, UR6, R18, 0x96, !PT ;  /* 0x0000000605007c12 */ /* 0x000fe2000f8e9612 */
[----:B------:R-:W-:Y:S01]  /*4010*/  FFMA.FTZ R5, R140, UR7, -R16 ;  /* 0x000000078c057c23 */ /* 0x000fe20008010810 */
[----:B------:R-:W-:Y:S01]  /*4020*/  PRMT R14, R4, 0x5410, R13 ;  /* 0x00005410040e7816 */ /* 0x000fe2000000000d */
[----:B------:R-:W-:Y:S01]  /*4030*/  IMAD.MOV.U32 R140, RZ, RZ, R158 ;  /* 0x000000ffff8c7224 */ /* 0x000fe200078e009e */
[C---:B------:R-:W-:Y:S01]  /*4040*/  LOP3.LUT R4, R0.reuse, 0xffff, RZ, 0xc0, !PT ;  /* 0x0000ffff00047812 */ /* 0x040fe200078ec0ff */
[----:B------:R1:W2:Y:S01]  /*4050*/  MUFU.EX2 R132, R5 ;  /* 0x0000000500847308 */ /* 0x0002a20000000800 */
[----:B------:R-:W-:Y:S01]  /*4060*/  SHF.R.U32.HI R6, RZ, 0x10, R0 ;  /* 0x00000010ff067819 */ /* 0x000fe20000011600 */
[----:B------:R-:W-:Y:S01]  /*4070*/  HMMA.16816.F32 R156, R8, R106, R68 ;  /* 0x0000006a089c723c */ /* 0x000fe20000001844 */
[----:B------:R-:W-:Y:S01]  /*4080*/  LOP3.LUT R13, R0, 0xff, RZ, 0xc0, !PT ;  /* 0x000000ff000d7812 */ /* 0x000fe200078ec0ff */
[----:B------:R-:W-:Y:S01]  /*4090*/  IMAD.MOV.U32 R127, RZ, RZ, R137 ;  /* 0x000000ffff7f7224 */ /* 0x000fe200078e0089 */
[----:B------:R-:W-:-:S02]  /*40a0*/  SHF.R.U32.HI R7, RZ, 0x8, R4 ;  /* 0x00000008ff077819 */ /* 0x000fc40000011604 */
[----:B------:R-:W-:Y:S01]  /*40b0*/  LOP3.LUT R4, R6, 0xff, RZ, 0xc0, !PT ;  /* 0x000000ff06047812 */ /* 0x000fe200078ec0ff */
[C---:B------:R-:W-:Y:S01]  /*40c0*/  HMMA.16816.F32 R160, R8.reuse, R118, R56 ;  /* 0x0000007608a0723c */ /* 0x040fe20000001838 */
[----:B------:R-:W-:Y:S01]  /*40d0*/  F2FP.F16.F32.PACK_AB R6, R140, R44 ;  /* 0x0000002c8c06723e */ /* 0x000fe200000000ff */
[----:B------:R-:W-:Y:S01]  /*40e0*/  IMAD.MOV.U32 R70, RZ, RZ, R149 ;  /* 0x000000ffff467224 */ /* 0x000fe200078e0095 */
[----:B------:R-:W-:Y:S01]  /*40f0*/  PRMT R7, R13, 0x5410, R7 ;  /* 0x000054100d077816 */ /* 0x000fe20000000007 */
[----:B------:R-:W-:Y:S02]  /*4100*/  IMAD.MOV.U32 R71, RZ, RZ, R45 ;  /* 0x000000ffff477224 */ /* 0x000fe400078e002d */
[----:B------:R-:W-:Y:S02]  /*4110*/  HMMA.16816.F32 R148, R8, R122, R24 ;  /* 0x0000007a0894723c */ /* 0x000fe40000001818 */
[----:B------:R-:W-:Y:S01]  /*4120*/  IMAD.MOV.U32 R67, RZ, RZ, R71 ;  /* 0x000000ffff437224 */ /* 0x000fe200078e0047 */
[----:B-1----:R-:W-:-:S02]  /*4130*/  SHF.R.U32.HI R5, RZ, 0x18, R0 ;  /* 0x00000018ff057819 */ /* 0x002fc40000011600 */
[--C-:B------:R-:W-:Y:S02]  /*4140*/  HSET2.LE.AND R0, R12, R3.reuse, PT ;  /* 0x000000030c007233 */ /* 0x100fe40003803000 */
[----:B------:R-:W-:Y:S02]  /*4150*/  PRMT R12, R4, 0x5410, R5 ;  /* 0x00005410040c7816 */ /* 0x000fe40000000005 */
[--C-:B------:R-:W-:Y:S02]  /*4160*/  HSET2.LE.AND R4, R7, R3.reuse, PT ;  /* 0x0000000307047233 */ /* 0x100fe40003803000 */
[----:B------:R-:W-:Y:S02]  /*4170*/  LOP3.LUT R6, R0, R6, RZ, 0xc0, !PT ;  /* 0x0000000600067212 */ /* 0x000fe400078ec0ff */
[--C-:B------:R-:W-:Y:S02]  /*4180*/  HSET2.LE.AND R0, R14, R3.reuse, PT ;  /* 0x000000030e007233 */ /* 0x100fe40003803000 */
[----:B------:R-:W-:Y:S01]  /*4190*/  F2FP.F16.F32.PACK_AB R7, R45, R137 ;  /* 0x000000892d07723e */ /* 0x000fe200000000ff */
[----:B------:R-:W-:Y:S01]  /*41a0*/  IMAD.MOV.U32 R137, RZ, RZ, R133 ;  /* 0x000000ffff897224 */ /* 0x000fe200078e0085 */
[----:B------:R-:W-:Y:S01]  /*41b0*/  F2FP.F16.F32.PACK_AB R5, R138, R247 ;  /* 0x000000f78a05723e */ /* 0x000fe200000000ff */
[----:B------:R-:W-:Y:S01]  /*41c0*/  IMAD.MOV.U32 R133, RZ, RZ, R17 ;  /* 0x000000ffff857224 */ /* 0x000fe200078e0011 */
[----:B------:R-:W-:Y:S01]  /*41d0*/  HSET2.LE.AND R12, R12, R3, PT ;  /* 0x000000030c0c7233 */ /* 0x000fe20003803000 */
[----:B------:R-:W-:Y:S01]  /*41e0*/  IMAD.MOV.U32 R17, RZ, RZ, R252 ;  /* 0x000000ffff117224 */ /* 0x000fe200078e00fc */
[----:B--2---:R-:W-:-:S02]  /*41f0*/  F2FP.F16.F32.PACK_AB R13, R132, R70 ;  /* 0x00000046840d723e */ /* 0x004fc400000000ff */
[----:B------:R-:W-:Y:S01]  /*4200*/  LOP3.LUT R7, R0, R7, RZ, 0xc0, !PT ;  /* 0x0000000700077212 */ /* 0x000fe200078ec0ff */
[----:B------:R-:W-:Y:S01]  /*4210*/  FFMA.FTZ R0, R147, UR7, -R15 ;  /* 0x0000000793007c23 */ /* 0x000fe2000801080f */
[----:B------:R-:W-:Y:S02]  /*4220*/  LOP3.LUT R4, R4, R5, RZ, 0xc0, !PT ;  /* 0x0000000504047212 */ /* 0x000fe400078ec0ff */
[----:B------:R-:W-:Y:S01]  /*4230*/  LOP3.LUT R5, R12, R13, RZ, 0xc0, !PT ;  /* 0x0000000d0c057212 */ /* 0x000fe200078ec0ff */
[----:B------:R1:W-:Y:S01]  /*4240*/  MUFU.EX2 R251, R0 ;  /* 0x0000000000fb7308 */ /* 0x0003e20000000800 */
[----:B------:R-:W-:Y:S01]  /*4250*/  LOP3.LUT R8, R19, UR14, R126, 0x96, !PT ;  /* 0x0000000e13087c12 */ /* 0x000fe2000f8e967e */
[----:B------:R-:W-:-:S04]  /*4260*/  IMAD.MOV.U32 R126, RZ, RZ, R44 ;  /* 0x000000ffff7e7224 */ /* 0x000fc800078e002c */
[C---:B------:R-:W-:Y:S06]  /*4270*/  HMMA.16816.F32 R40, R4.reuse, R88, RZ ;  /* 0x000000580428723c */ /* 0x040fec00000018ff */
[----:B------:R-:W-:Y:S01]  /*4280*/  HMMA.16816.F32 R36, R4, R92, RZ ;  /* 0x0000005c0424723c */ /* 0x000fe200000018ff */
[----:B-1----:R-:W-:-:S05]  /*4290*/  FFMA.FTZ R0, R146, UR7, -R15 ;  /* 0x0000000792007c23 */ /* 0x002fca000801080f */
[C---:B------:R-:W-:Y:S01]  /*42a0*/  HMMA.16816.F32 R44, R4.reuse, R84, RZ ;  /* 0x00000054042c723c */ /* 0x040fe200000018ff */
[----:B------:R1:W-:Y:S05]  /*42b0*/  MUFU.EX2 R14, R0 ;  /* 0x00000000000e7308 */ /* 0x0003ea0000000800 */
[C---:B------:R-:W-:Y:S06]  /*42c0*/  HMMA.16816.F32 R24, R4.reuse, R72, RZ ;  /* 0x000000480418723c */ /* 0x040fec00000018ff */
[C---:B------:R-:W-:Y:S06]  /*42d0*/  HMMA.16816.F32 R52, R4.reuse, R74, RZ ;  /* 0x0000004a0434723c */ /* 0x040fec00000018ff */
[----:B------:R-:W-:Y:S01]  /*42e0*/  HMMA.16816.F32 R28, R4, R76, RZ ;  /* 0x0000004c041c723c */ /* 0x000fe200000018ff */
[----:B-1----:R-:W-:-:S05]  /*42f0*/  FFMA.FTZ R0, R143, UR7, -R15 ;  /* 0x000000078f007c23 */ /* 0x002fca000801080f */
[C---:B------:R-:W-:Y:S01]  /*4300*/  HMMA.16816.F32 R56, R4.reuse, R78, RZ ;  /* 0x0000004e0438723c */ /* 0x040fe200000018ff */
[----:B------:R1:W-:Y:S05]  /*4310*/  MUFU.EX2 R13, R0 ;  /* 0x00000000000d7308 */ /* 0x0003ea0000000800 */
[C---:B------:R-:W-:Y:S06]  /*4320*/  HMMA.16816.F32 R32, R4.reuse, R80, RZ ;  /* 0x000000500420723c */ /* 0x040fec00000018ff */
[C---:B------:R-:W-:Y:S06]  /*4330*/  HMMA.16816.F32 R60, R4.reuse, R82, RZ ;  /* 0x00000052043c723c */ /* 0x040fec00000018ff */
[C---:B------:R-:W-:Y:S06]  /*4340*/  HMMA.16816.F32 R88, R4.reuse, R90, RZ ;  /* 0x0000005a0458723c */ /* 0x040fec00000018ff */
[C---:B------:R-:W-:Y:S06]  /*4350*/  HMMA.16816.F32 R92, R4.reuse, R94, RZ ;  /* 0x0000005e045c723c */ /* 0x040fec00000018ff */
[----:B------:R-:W-:Y:S07]  /*4360*/  HMMA.16816.F32 R84, R4, R86, RZ ;  /* 0x000000560454723c */ /* 0x000fee00000018ff */
[----:B------:R-:W-:-:S04]  /*4370*/  IMAD.WIDE.U32 R4, R8, -0x2daee0ad, RZ ;  /* 0xd2511f5308047825 */ /* 0x000fc800078e00ff */
[----:B------:R-:W-:Y:S01]  /*4380*/  FFMA.FTZ R6, R142, UR7, -R15 ;  /* 0x000000078e067c23 */ /* 0x000fe2000801080f */
[----:B-1----:R-:W-:-:S03]  /*4390*/  LOP3.LUT R0, R5, UR25, R22, 0x96, !PT ;  /* 0x0000001905007c12 */ /* 0x002fc6000f8e9616 */
[----:B------:R1:W2:Y:S01]  /*43a0*/  MUFU.EX2 R12, R6 ;  /* 0x00000006000c7308 */ /* 0x0002a20000000800 */
[C---:B------:R-:W-:Y:S02]  /*43b0*/  LOP3.LUT R5, R4.reuse, 0xffff, RZ, 0xc0, !PT ;  /* 0x0000ffff04057812 */ /* 0x040fe400078ec0ff */
[----:B------:R-:W-:Y:S02]  /*43c0*/  LOP3.LUT R9, R4, 0xff, RZ, 0xc0, !PT ;  /* 0x000000ff04097812 */ /* 0x000fe400078ec0ff */
[--C-:B------:R-:W-:Y:S02]  /*43d0*/  SHF.R.U32.HI R8, RZ, 0x10, R4.reuse ;  /* 0x00000010ff087819 */ /* 0x100fe40000011604 */
[----:B------:R-:W-:Y:S02]  /*43e0*/  SHF.R.U32.HI R7, RZ, 0x18, R4 ;  /* 0x00000018ff077819 */ /* 0x000fe40000011604 */
[----:B------:R-:W-:Y:S01]  /*43f0*/  SHF.R.U32.HI R4, RZ, 0x8, R5 ;  /* 0x00000008ff047819 */ /* 0x000fe20000011605 */
[----:B------:R-:W-:-:S03]  /*4400*/  FFMA.FTZ R5, R145, UR7, -R16 ;  /* 0x0000000791057c23 */ /* 0x000fc60008010810 */
[----:B------:R-:W-:Y:S01]  /*4410*/  PRMT R10, R9, 0x5410, R4 ;  /* 0x00005410090a7816 */ /* 0x000fe20000000004 */
[----:B------:R3:W-:Y:S01]  /*4420*/  MUFU.EX2 R252, R5 ;  /* 0x0000000500fc7308 */ /* 0x0007e20000000800 */
[----:B------:R-:W-:Y:S02]  /*4430*/  LOP3.LUT R4, R8, 0xff, RZ, 0xc0, !PT ;  /* 0x000000ff08047812 */ /* 0x000fe400078ec0ff */
[----:B------:R-:W-:Y:S02]  /*4440*/  LOP3.LUT R8, R0, 0xff, RZ, 0xc0, !PT ;  /* 0x000000ff00087812 */ /* 0x000fe400078ec0ff */
[----:B------:R-:W-:Y:S02]  /*4450*/  PRMT R9, R4, 0x5410, R7 ;  /* 0x0000541004097816 */ /* 0x000fe40000000007 */
[----:B------:R-:W-:Y:S02]  /*4460*/  LOP3.LUT R4, R0, 0xffff, RZ, 0xc0, !PT ;  /* 0x0000ffff00047812 */ /* 0x000fe400078ec0ff */
[----:B------:R-:W-:-:S02]  /*4470*/  SHF.R.U32.HI R7, RZ, 0x18, R0 ;  /* 0x00000018ff077819 */ /* 0x000fc40000011600 */
[----:B-1----:R-:W-:Y:S01]  /*4480*/  SHF.R.U32.HI R6, RZ, 0x8, R4 ;  /* 0x00000008ff067819 */ /* 0x002fe20000011604 */
[----:B------:R-:W-:Y:S01]  /*4490*/  FFMA.FTZ R4, R155, UR7, -R16 ;  /* 0x000000079b047c23 */ /* 0x000fe20008010810 */
[----:B------:R-:W-:Y:S02]  /*44a0*/  IMAD.MOV.U32 R155, RZ, RZ, R48 ;  /* 0x000000ffff9b7224 */ /* 0x000fe400078e0030 */
[----:B------:R-:W-:Y:S01]  /*44b0*/  IMAD.MOV.U32 R48, RZ, RZ, R248 ;  /* 0x000000ffff307224 */ /* 0x000fe200078e00f8 */
[----:B------:R-:W-:Y:S01]  /*44c0*/  PRMT R8, R8, 0x5410, R6 ;  /* 0x0000541008087816 */ /* 0x000fe20000000006 */
[----:B---3--:R-:W-:Y:S01]  /*44d0*/  FFMA.FTZ R5, R144, UR7, -R16 ;  /* 0x0000000790057c23 */ /* 0x008fe20008010810 */
[----:B------:R1:W-:Y:S01]  /*44e0*/  MUFU.EX2 R248, R4 ;  /* 0x0000000400f87308 */ /* 0x0003e20000000800 */
[----:B--2---:R-:W-:-:S07]  /*44f0*/  F2FP.F16.F32.PACK_AB R6, R12, R13 ;  /* 0x0000000d0c06723e */ /* 0x004fce00000000ff */
[----:B------:R2:W3:Y:S01]  /*4500*/  MUFU.EX2 R250, R5 ;  /* 0x0000000500fa7308 */ /* 0x0004e20000000800 */
[----:B-1----:R-:W-:Y:S01]  /*4510*/  FFMA.FTZ R4, R154, UR7, -R16 ;  /* 0x000000079a047c23 */ /* 0x002fe20008010810 */
[----:B------:R-:W-:-:S06]  /*4520*/  IMAD.MOV.U32 R154, RZ, RZ, R70 ;  /* 0x000000ffff9a7224 */ /* 0x000fcc00078e0046 */
[----:B------:R1:W4:Y:S01]  /*4530*/  MUFU.EX2 R249, R4 ;  /* 0x0000000400f97308 */ /* 0x0003220000000800 */
[----:B--2---:R-:W-:-:S04]  /*4540*/  SHF.R.U32.HI R5, RZ, 0x10, R0 ;  /* 0x00000010ff057819 */ /* 0x004fc80000011600 */
[----:B------:R-:W-:-:S04]  /*4550*/  LOP3.LUT R0, R5, 0xff, RZ, 0xc0, !PT ;  /* 0x000000ff05007812 */ /* 0x000fc800078ec0ff */
[----:B------:R-:W-:Y:S02]  /*4560*/  PRMT R5, R0, 0x5410, R7 ;  /* 0x0000541000057816 */ /* 0x000fe40000000007 */
[--C-:B------:R-:W-:Y:S02]  /*4570*/  HSET2.LE.AND R0, R10, R3.reuse, PT ;  /* 0x000000030a007233 */ /* 0x100fe40003803000 */
[----:B---3--:R-:W-:Y:S02]  /*4580*/  F2FP.F16.F32.PACK_AB R7, R250, R252 ;  /* 0x000000fcfa07723e */ /* 0x008fe400000000ff */
[----:B-1----:R-:W-:Y:S02]  /*4590*/  F2FP.F16.F32.PACK_AB R4, R14, R251 ;  /* 0x000000fb0e04723e */ /* 0x002fe400000000ff */
[----:B------:R-:W-:Y:S02]  /*45a0*/  LOP3.LUT R6, R0, R6, RZ, 0xc0, !PT ;  /* 0x0000000600067212 */ /* 0x000fe400078ec0ff */
[----:B------:R-:W-:-:S05]  /*45b0*/  HSET2.LE.AND R0, R9, R3, PT ;  /* 0x0000000309007233 */ /* 0x000fca0003803000 */
[----:B------:R-:W-:Y:S02]  /*45c0*/  LOP3.LUT R7, R0, R7, RZ, 0xc0, !PT ;  /* 0x0000000700077212 */ /* 0x000fe400078ec0ff */
[----:B------:R-:W-:-:S05]  /*45d0*/  HSET2.LE.AND R0, R8, R3, PT ;  /* 0x0000000308007233 */ /* 0x000fca0003803000 */
[----:B------:R-:W-:Y:S02]  /*45e0*/  LOP3.LUT R4, R0, R4, RZ, 0xc0, !PT ;  /* 0x0000000400047212 */ /* 0x000fe400078ec0ff */
[----:B------:R-:W-:Y:S02]  /*45f0*/  HSET2.LE.AND R0, R5, R3, PT ;  /* 0x0000000305007233 */ /* 0x000fe40003803000 */
[----:B----4-:R-:W-:-:S04]  /*4600*/  F2FP.F16.F32.PACK_AB R5, R249, R248 ;  /* 0x000000f8f905723e */ /* 0x010fc800000000ff */
[----:B------:R-:W-:Y:S01]  /*4610*/  LOP3.LUT R5, R0, R5, RZ, 0xc0, !PT ;  /* 0x0000000500057212 */ /* 0x000fe200078ec0ff */
[----:B------:R-:W-:-:S05]  /*4620*/  VIADD R0, R141, 0x1 ;  /* 0x000000018d007836 */ /* 0x000fca0000000000 */
[----:B------:R-:W-:Y:S01]  /*4630*/  LOP3.LUT R0, R173, UR29, R0, 0x96, !PT ;  /* 0x0000001dad007c12 */ /* 0x000fe2000f8e9600 */
[C---:B------:R-:W-:Y:S01]  /*4640*/  HMMA.16816.F32 R80, R4.reuse, R108, R28 ;  /* 0x0000006c0450723c */ /* 0x040fe2000000181c */
[----:B------:R-:W-:Y:S01]  /*4650*/  IMAD.MOV.U32 R173, RZ, RZ, R247 ;  /* 0x000000ffffad7224 */ /* 0x000fe200078e00f7 */
[----:B------:R-:W-:Y:S02]  /*4660*/  LDSM.16.MT88.4 R28, [R214+0x9800] ;  /* 0x00980000d61c783b */ /* 0x000fe40000004200 */
[----:B------:R-:W-:Y:S02]  /*4670*/  IMAD.WIDE.U32 R18, R0, -0x326172a9, RZ ;  /* 0xcd9e8d5700127825 */ /* 0x000fe400078e00ff */
[C---:B------:R-:W-:Y:S01]  /*4680*/  HMMA.16816.F32 R68, R4.reuse, R112, R40 ;  /* 0x000000700444723c */ /* 0x040fe20000001828 */
[----:B------:R-:W-:Y:S01]  /*4690*/  LDSM.16.MT88.4 R40, [R212+0xb800] ;  /* 0x00b80000d428783b */ /* 0x000fe20000004200 */
[----:B------:R-:W-:Y:S01]  /*46a0*/  IMAD.MOV.U32 R109, RZ, RZ, R48 ;  /* 0x000000ffff6d7224 */ /* 0x000fe200078e0030 */
[----:B------:R-:W-:Y:S01]  /*46b0*/  LOP3.LUT R0, R19, UR22, R128, 0x96, !PT ;  /* 0x0000001613007c12 */ /* 0x000fe2000f8e9680 */
[----:B------:R-:W-:Y:S01]  /*46c0*/  IMAD.MOV.U32 R108, RZ, RZ, R17 ;  /* 0x000000ffff6c7224 */ /* 0x000fe200078e0011 */
[----:B------:R-:W-:Y:S01]  /*46d0*/  LOP3.LUT R8, R99, UR20, R18, 0x96, !PT ;  /* 0x0000001463087c12 */ /* 0x000fe2000f8e9612 */
[----:B------:R-:W-:Y:S01]  /*46e0*/  HMMA.16816.F32 R76, R4, R104, R32 ;  /* 0x00000068044c723c */ /* 0x000fe20000001820 */
[----:B------:R-:W-:Y:S01]  /*46f0*/  IMAD.MOV.U32 R113, RZ, RZ, R96 ;  /* 0x000000ffff717224 */ /* 0x000fe200078e0060 */
[----:B------:R-:W-:Y:S01]  /*4700*/  LDSM.16.MT88.4 R32, [R212+0xa800] ;  /* 0x00a80000d420783b */ /* 0x000fe20000004200 */
[----:B------:R-:W-:-:S03]  /*4710*/  IMAD.WIDE.U32 R10, R0, -0x2daee0ad, RZ ;  /* 0xd2511f53000a7825 */ /* 0x000fc600078e00ff */
[----:B------:R-:W-:Y:S01]  /*4720*/  HMMA.16816.F32 R56, R4, R110, R56 ;  /* 0x0000006e0438723c */ /* 0x000fe20000001838 */
[----:B------:R-:W-:Y:S01]  /*4730*/  IMAD.WIDE.U32 R8, R8, -0x2daee0ad, RZ ;  /* 0xd2511f5308087825 */ /* 0x000fe200078e00ff */
[----:B------:R-:W-:-:S03]  /*4740*/  LOP3.LUT R11, R11, UR19, R130, 0x96, !PT ;  /* 0x000000130b0b7c12 */ /* 0x000fc6000f8e9682 */
[----:B------:R-:W-:Y:S01]  /*4750*/  IMAD.MOV.U32 R112, RZ, RZ, R97 ;  /* 0x000000ffff707224 */ /* 0x000fe200078e0061 */
[----:B------:R-:W-:Y:S01]  /*4760*/  LOP3.LUT R0, R9, UR17, R10, 0x96, !PT ;  /* 0x0000001109007c12 */ /* 0x000fe2000f8e960a */
[----:B------:R-:W-:Y:S01]  /*4770*/  IMAD.WIDE.U32 R10, R11, -0x326172a9, RZ ;  /* 0xcd9e8d570b0a7825 */ /* 0x000fe200078e00ff */
[C---:B------:R-:W-:Y:S01]  /*4780*/  HMMA.16816.F32 R144, R4.reuse, R100, R24 ;  /* 0x000000640490723c */ /* 0x040fe20000001818 */
[----:B------:R-:W1:Y:S02]  /*4790*/  LDSM.16.MT88.4 R24, [R212+0x9800] ;  /* 0x00980000d418783b */ /* 0x000e640000004200 */
[----:B------:R-:W-:Y:S01]  /*47a0*/  IMAD.WIDE.U32 R48, R0, -0x326172a9, RZ ;  /* 0xcd9e8d5700307825 */ /* 0x000fe200078e00ff */
[----:B------:R-:W-:Y:S02]  /*47b0*/  LOP3.LUT R0, R11, UR18, R98, 0x96, !PT ;  /* 0x000000120b007c12 */ /* 0x000fe4000f8e9662 */
[----:B------:R-:W-:Y:S01]  /*47c0*/  HMMA.16816.F32 R96, R4, R120, R44 ;  /* 0x000000780460723c */ /* 0x000fe2000000182c */
[----:B------:R-:W-:Y:S01]  /*47d0*/  IMAD.MOV.U32 R105, RZ, RZ, R137 ;  /* 0x000000ffff697224 */ /* 0x000fe200078e0089 */
[----:B------:R-:W-:Y:S01]  /*47e0*/  LOP3.LUT R9, R49, UR16, R10, 0x96, !PT ;  /* 0x0000001031097c12 */ /* 0x000fe2000f8e960a */
[----:B------:R-:W-:-:S04]  /*47f0*/  IMAD.WIDE.U32 R10, R0, -0x2daee0ad, RZ ;  /* 0xd2511f53000a7825 */ /* 0x000fc800078e00ff */
[----:B------:R-:W-:Y:S01]  /*4800*/  FFMA.FTZ R0, R174, UR7, -R21 ;  /* 0x00000007ae007c23 */ /* 0x000fe20008010815 */
[C---:B------:R-:W-:Y:S01]  /*4810*/  HMMA.16816.F32 R128, R4.reuse, R116, R36 ;  /* 0x000000740480723c */ /* 0x040fe20000001824 */
[----:B------:R-:W-:Y:S02]  /*4820*/  IMAD.WIDE.U32 R46, R9, -0x2daee0ad, RZ ;  /* 0xd2511f53092e7825 */ /* 0x000fe400078e00ff */
[----:B------:R2:W-:Y:S01]  /*4830*/  MUFU.EX2 R247, R0 ;  /* 0x0000000000f77308 */ /* 0x0005e20000000800 */
[----:B------:R-:W-:Y:S01]  /*4840*/  LDSM.16.MT88.4 R36, [R214+0xa800] ;  /* 0x00a80000d624783b */ /* 0x000fe20000004200 */
[----:B------:R-:W-:Y:S01]  /*4850*/  IMAD.MOV.U32 R45, RZ, RZ, R65 ;  /* 0x000000ffff2d7224 */ /* 0x000fe200078e0041 */
[----:B------:R-:W-:Y:S01]  /*4860*/  LOP3.LUT R9, R47, UR5, R10, 0x96, !PT ;  /* 0x000000052f097c12 */ /* 0x000fe2000f8e960a */
[----:B------:R-:W-:Y:S01]  /*4870*/  FFMA.FTZ R10, R175, UR7, -R21 ;  /* 0x00000007af0a7c23 */ /* 0x000fe20008010815 */
[----:B------:R-:W-:Y:S01]  /*4880*/  IMAD.MOV.U32 R65, RZ, RZ, R246 ;  /* 0x000000ffff417224 */ /* 0x000fe200078e00f6 */
[C---:B------:R-:W-:Y:S01]  /*4890*/  HMMA.16816.F32 R100, R4.reuse, R102, R52 ;  /* 0x000000660464723c */ /* 0x040fe20000001834 */
[----:B------:R-:W-:Y:S01]  /*48a0*/  IMAD.MOV.U32 R104, RZ, RZ, R133 ;  /* 0x000000ffff687224 */ /* 0x000fe200078e0085 */
[----:B------:R3:W-:Y:S01]  /*48b0*/  MUFU.EX2 R246, R10 ;  /* 0x0000000a00f67308 */ /* 0x0007e20000000800 */
[----:B------:R-:W-:Y:S01]  /*48c0*/  IMAD.MOV.U32 R47, RZ, RZ, R245 ;  /* 0x000000ffff2f7224 */ /* 0x000fe200078e00f5 */
[----:B------:R-:W4:Y:S01]  /*48d0*/  LDSM.16.MT88.4 R52, [R214+0xb800] ;  /* 0x00b80000d634783b */ /* 0x000f220000004200 */
[----:B------:R-:W-:Y:S01]  /*48e0*/  IMAD.MOV.U32 R120, RZ, RZ, R14 ;  /* 0x000000ffff787224 */ /* 0x000fe200078e000e */
[----:B------:R-:W-:Y:S01]  /*48f0*/  HMMA.16816.F32 R60, R4, R106, R60 ;  /* 0x0000006a043c723c */ /* 0x000fe2000000183c */
[----:B------:R-:W-:-:S02]  /*4900*/  IMAD.MOV.U32 R174, RZ, RZ, R13 ;  /* 0x000000ffffae7224 */ /* 0x000fc400078e000d */
[----:B------:R-:W-:Y:S01]  /*4910*/  IMAD.MOV.U32 R175, RZ, RZ, R244 ;  /* 0x000000ffffaf7224 */ /* 0x000fe200078e00f4 */
[----:B--2---:R-:W-:Y:S01]  /*4920*/  LOP3.LUT R0, R11, UR15, R8, 0x96, !PT ;  /* 0x0000000f0b007c12 */ /* 0x004fe2000f8e9608 */
[----:B------:R-:W-:Y:S01]  /*4930*/  IMAD.WIDE.U32 R8, R9, -0x326172a9, RZ ;  /* 0xcd9e8d5709087825 */ /* 0x000fe200078e00ff */
[C---:B------:R-:W-:Y:S03]  /*4940*/  HMMA.16816.F32 R88, R4.reuse, R114, R88 ;  /* 0x000000720458723c */ /* 0x040fe60000001858 */
[----:B------:R-:W-:Y:S01]  /*4950*/  IMAD.WIDE.U32 R22, R0, -0x326172a9, RZ ;  /* 0xcd9e8d5700167825 */ /* 0x000fe200078e00ff */
[C---:B------:R-:W-:Y:S02]  /*4960*/  LOP3.LUT R0, R8.reuse, 0xffff, RZ, 0xc0, !PT ;  /* 0x0000ffff08007812 */ /* 0x040fe400078ec0ff */
[----:B------:R-:W-:Y:S01]  /*4970*/  LOP3.LUT R11, R8, 0xff, RZ, 0xc0, !PT ;  /* 0x000000ff080b7812 */ /* 0x000fe200078ec0ff */
[----:B---3--:R-:W-:Y:S01]  /*4980*/  FFMA.FTZ R10, R152, UR7, -R21 ;  /* 0x00000007980a7c23 */ /* 0x008fe20008010815 */
[----:B------:R-:W-:Y:S01]  /*4990*/  SHF.R.U32.HI R14, RZ, 0x10, R8 ;  /* 0x00000010ff0e7819 */ /* 0x000fe20000011608 */
[----:B------:R-:W-:Y:S01]  /*49a0*/  IMAD.MOV.U32 R111, RZ, RZ, R12 ;  /* 0x000000ffff6f7224 */ /* 0x000fe200078e000c */
[----:B------:R-:W-:Y:S01]  /*49b0*/  SHF.R.U32.HI R17, RZ, 0x18, R8 ;  /* 0x00000018ff117819 */ /* 0x000fe20000011608 */
[----:B------:R2:W-:Y:S01]  /*49c0*/  MUFU.EX2 R137, R10 ;  /* 0x0000000a00897308 */ /* 0x0005e20000000800 */
[----:B------:R-:W-:Y:S01]  /*49d0*/  HMMA.16816.F32 R92, R4, R118, R92 ;  /* 0x00000076045c723c */ /* 0x000fe2000000185c */
[----:B------:R-:W-:-:S02]  /*49e0*/  IMAD.MOV.U32 R44, RZ, RZ, R67 ;  /* 0x000000ffff2c7224 */ /* 0x000fc400078e0043 */
[----:B------:R-:W-:Y:S02]  /*49f0*/  IMAD.MOV.U32 R121, RZ, RZ, R132 ;  /* 0x000000ffff797224 */ /* 0x000fe400078e0084 */
[----:B------:R-:W-:Y:S01]  /*4a00*/  IMAD.WIDE.U32 R106, R186, -0x326172a9, RZ ;  /* 0xcd9e8d57ba6a7825 */ /* 0x000fe200078e00ff */
[----:B------:R-:W-:Y:S03]  /*4a10*/  HMMA.16816.F32 R84, R4, R122, R84 ;  /* 0x0000007a0454723c */ /* 0x000fe60000001854 */
[----:B------:R-:W-:Y:S02]  /*4a20*/  IMAD.MOV.U32 R110, RZ, RZ, R44 ;  /* 0x000000ffff6e7224 */ /* 0x000fe400078e002c */
[----:B------:R-:W-:Y:S02]  /*4a30*/  IMAD.MOV.U32 R107, RZ, RZ, R45 ;  /* 0x000000ffff6b7224 */ /* 0x000fe400078e002d */
[----:B------:R-:W-:Y:S01]  /*4a40*/  FFMA.FTZ R4, R172, UR7, -R20 ;  /* 0x00000007ac047c23 */ /* 0x000fe20008010814 */
[----:B------:R-:W-:Y:S01]  /*4a50*/  IMAD.MOV.U32 R49, RZ, RZ, R140 ;  /* 0x000000ffff317224 */ /* 0x000fe200078e008c */
[----:B--2---:R-:W-:-:S02]  /*4a60*/  SHF.R.U32.HI R10, RZ, 0x8, R0 ;  /* 0x00000008ff0a7819 */ /* 0x004fc40000011600 */
[----:B------:R2:W-:Y:S01]  /*4a70*/  MUFU.EX2 R67, R4 ;  /* 0x0000000400437308 */ /* 0x0005e20000000800 */
[----:B------:R-:W-:Y:S01]  /*4a80*/  LOP3.LUT R0, R9, UR6, R22, 0x96, !PT ;  /* 0x0000000609007c12 */ /* 0x000fe2000f8e9616 */
[----:B------:R-:W-:Y:S01]  /*4a90*/  FFMA.FTZ R9, R153, UR7, -R21 ;  /* 0x0000000799097c23 */ /* 0x000fe20008010815 */
[----:B------:R-:W-:Y:S02]  /*4aa0*/  PRMT R22, R11, 0x5410, R10 ;  /* 0x000054100b167816 */ /* 0x000fe4000000000a */
[C---:B------:R-:W-:Y:S02]  /*4ab0*/  LOP3.LUT R8, R0.reuse, 0xffff, RZ, 0xc0, !PT ;  /* 0x0000ffff00087812 */ /* 0x040fe400078ec0ff */
[----:B------:R-:W-:Y:S01]  /*4ac0*/  LOP3.LUT R13, R0, 0xff, RZ, 0xc0, !PT ;  /* 0x000000ff000d7812 */ /* 0x000fe200078ec0ff */
[----:B------:R3:W5:Y:S01]  /*4ad0*/  MUFU.EX2 R133, R9 ;  /* 0x0000000900857308 */ /* 0x0007620000000800 */
[--C-:B------:R-:W-:Y:S02]  /*4ae0*/  SHF.R.U32.HI R10, RZ, 0x10, R0.reuse ;  /* 0x00000010ff0a7819 */ /* 0x100fe40000011600 */
[----:B------:R-:W-:-:S02]  /*4af0*/  SHF.R.U32.HI R12, RZ, 0x18, R0 ;  /* 0x00000018ff0c7819 */ /* 0x000fc40000011600 */
[----:B------:R-:W-:Y:S02]  /*4b00*/  SHF.R.U32.HI R0, RZ, 0x8, R8 ;  /* 0x00000008ff007819 */ /* 0x000fe40000011608 */
[----:B------:R-:W-:Y:S02]  /*4b10*/  LOP3.LUT R8, R10, 0xff, RZ, 0xc0, !PT ;  /* 0x000000ff0a087812 */ /* 0x000fe400078ec0ff */
[----:B------:R-:W-:Y:S01]  /*4b20*/  PRMT R0, R13, 0x5410, R0 ;  /* 0x000054100d007816 */ /* 0x000fe20000000000 */
[----:B--2---:R-:W-:Y:S01]  /*4b30*/  FFMA.FTZ R4, R181, UR7, -R20 ;  /* 0x00000007b5047c23 */ /* 0x004fe20008010814 */
[----:B------:R-:W-:Y:S01]  /*4b40*/  PRMT R8, R8, 0x5410, R12 ;  /* 0x0000541008087816 */ /* 0x000fe2000000000c */
[----:B------:R-:W-:Y:S01]  /*4b50*/  IMAD.MOV.U32 R13, RZ, RZ, R107 ;  /* 0x000000ffff0d7224 */ /* 0x000fe200078e006b */
[----:B------:R-:W-:Y:S01]  /*4b60*/  LOP3.LUT R11, R14, 0xff, RZ, 0xc0, !PT ;  /* 0x000000ff0e0b7812 */ /* 0x000fe200078ec0ff */
[----:B------:R2:W1:Y:S01]  /*4b70*/  MUFU.EX2 R132, R4 ;  /* 0x0000000400847308 */ /* 0x0004620000000800 */
[----:B------:R-:W-:Y:S01]  /*4b80*/  HSET2.LE.AND R0, R0, R3, PT ;  /* 0x0000000300007233 */ /* 0x000fe20003803000 */
[----:B------:R-:W-:-:S02]  /*4b90*/  IMAD.MOV.U32 R14, RZ, RZ, R113 ;  /* 0x000000ffff0e7224 */ /* 0x000fc400078e0071 */
[----:B---3--:R-:W-:Y:S01]  /*4ba0*/  FFMA.FTZ R9, R182, UR7, -R20 ;  /* 0x00000007b6097c23 */ /* 0x008fe20008010814 */
[----:B------:R-:W-:Y:S01]  /*4bb0*/  PRMT R11, R11, 0x5410, R17 ;  /* 0x000054100b0b7816 */ /* 0x000fe20000000011 */
[----:B------:R-:W-:Y:S01]  /*4bc0*/  IMAD.MOV.U32 R182, RZ, RZ, R120 ;  /* 0x000000ffffb67224 */ /* 0x000fe200078e0078 */
[----:B-----5:R-:W-:Y:S01]  /*4bd0*/  F2FP.F16.F32.PACK_AB R6, R133, R137 ;  /* 0x000000898506723e */ /* 0x020fe200000000ff */
[----:B------:R-:W-:Y:S01]  /*4be0*/  IMAD.MOV.U32 R120, RZ, RZ, R154 ;  /* 0x000000ffff787224 */ /* 0x000fe200078e009a */
[----:B------:R3:W-:Y:S01]  /*4bf0*/  MUFU.EX2 R245, R9 ;  /* 0x0000000900f57308 */ /* 0x0007e20000000800 */
[----:B--2---:R-:W-:Y:S02]  /*4c00*/  F2FP.F16.F32.PACK_AB R4, R246, R247 ;  /* 0x000000f7f604723e */ /* 0x004fe400000000ff */
[----:B-1----:R-:W-:Y:S02]  /*4c10*/  F2FP.F16.F32.PACK_AB R7, R132, R67 ;  /* 0x000000438407723e */ /* 0x002fe400000000ff */
[----:B------:R-:W-:-:S02]  /*4c20*/  LOP3.LUT R4, R0, R4, RZ, 0xc0, !PT ;  /* 0x0000000400047212 */ /* 0x000fc400078ec0ff */
[----:B------:R-:W-:Y:S01]  /*4c30*/  HSET2.LE.AND R0, R8, R3, PT ;  /* 0x0000000308007233 */ /* 0x000fe20003803000 */
[----:B---3--:R-:W-:Y:S01]  /*4c40*/  FFMA.FTZ R9, R183, UR7, -R20 ;  /* 0x00000007b7097c23 */ /* 0x008fe20008010814 */
[----:B------:R-:W-:-:S03]  /*4c50*/  LOP3.LUT R8, R125, UR20, R18, 0x96, !PT ;  /* 0x000000147d087c12 */ /* 0x000fc6000f8e9612 */
[----:B------:R-:W1:Y:S02]  /*4c60*/  MUFU.EX2 R244, R9 ;  /* 0x0000000900f47308 */ /* 0x000e640000000800 */
[----:B-1----:R-:W-:Y:S01]  /*4c70*/  F2FP.F16.F32.PACK_AB R5, R244, R245 ;  /* 0x000000f5f405723e */ /* 0x002fe200000000ff */
[----:B------:R-:W-:-:S03]  /*4c80*/  IMAD.WIDE.U32 R8, R8, -0x2daee0ad, RZ ;  /* 0xd2511f5308087825 */ /* 0x000fc600078e00ff */
[----:B------:R-:W-:Y:S02]  /*4c90*/  LOP3.LUT R5, R0, R5, RZ, 0xc0, !PT ;  /* 0x0000000500057212 */ /* 0x000fe400078ec0ff */
[----:B------:R-:W-:-:S05]  /*4ca0*/  HSET2.LE.AND R0, R22, R3, PT ;  /* 0x0000000316007233 */ /* 0x000fca0003803000 */
[----:B------:R-:W-:Y:S02]  /*4cb0*/  LOP3.LUT R6, R0, R6, RZ, 0xc0, !PT ;  /* 0x0000000600067212 */ /* 0x000fe400078ec0ff */
[----:B------:R-:W-:-:S05]  /*4cc0*/  HSET2.LE.AND R0, R11, R3, PT ;  /* 0x000000030b007233 */ /* 0x000fca0003803000 */
[----:B------:R-:W-:Y:S02]  /*4cd0*/  LOP3.LUT R7, R0, R7, RZ, 0xc0, !PT ;  /* 0x0000000700077212 */ /* 0x000fe400078ec0ff */
[----:B------:R-:W-:Y:S01]  /*4ce0*/  LOP3.LUT R0, R19, UR22, R106, 0x96, !PT ;  /* 0x0000001613007c12 */ /* 0x000fe2000f8e966a */
[----:B------:R-:W-:-:S04]  /*4cf0*/  IMAD.MOV.U32 R106, RZ, RZ, R155 ;  /* 0x000000ffff6a7224 */ /* 0x000fc800078e009b */
[----:B------:R-:W-:Y:S01]  /*4d00*/  IMAD.WIDE.U32 R10, R0, -0x2daee0ad, RZ ;  /* 0xd2511f53000a7825 */ /* 0x000fe200078e00ff */
[C---:B------:R-:W-:Y:S04]  /*4d10*/  HMMA.16816.F32 R140, R4.reuse, R24, R220 ;  /* 0x00000018048c723c */ /* 0x040fe800000018dc */
[----:B------:R-:W-:Y:S02]  /*4d20*/  LOP3.LUT R11, R11, UR19, R180, 0x96, !PT ;  /* 0x000000130b0b7c12 */ /* 0x000fe4000f8e96b4 */
[----:B------:R-:W-:Y:S01]  /*4d30*/  LOP3.LUT R0, R9, UR17, R10, 0x96, !PT ;  /* 0x0000001109007c12 */ /* 0x000fe2000f8e960a */
[----:B------:R-:W-:Y:S01]  /*4d40*/  HMMA.16816.F32 R72, R4, R28, R208 ;  /* 0x0000001c0448723c */ /* 0x000fe200000018d0 */
[----:B------:R-:W-:Y:S02]  /*4d50*/  IMAD.MOV.U32 R221, RZ, RZ, R111 ;  /* 0x000000ffffdd7224 */ /* 0x000fe400078e006f */
[----:B------:R-:W-:-:S03]  /*4d60*/  IMAD.WIDE.U32 R10, R11, -0x326172a9, RZ ;  /* 0xcd9e8d570b0a7825 */ /* 0x000fc600078e00ff */
[----:B------:R-:W-:Y:S01]  /*4d70*/  HMMA.16816.F32 R116, R4, R32, R200 ;  /* 0x000000200474723c */ /* 0x000fe200000018c8 */
[----:B------:R-:W-:Y:S01]  /*4d80*/  IMAD.WIDE.U32 R44, R0, -0x326172a9, RZ ;  /* 0xcd9e8d57002c7825 */ /* 0x000fe200078e00ff */
[----:B------:R-:W-:-:S03]  /*4d90*/  LOP3.LUT R9, R11, UR18, R124, 0x96, !PT ;  /* 0x000000120b097c12 */ /* 0x000fc6000f8e967c */
[----:B------:R-:W-:Y:S01]  /*4da0*/  FFMA.FTZ R0, R219, UR7, -R15 ;  /* 0x00000007db007c23 */ /* 0x000fe2000801080f */
[----:B------:R-:W-:Y:S01]  /*4db0*/  IMAD.MOV.U32 R220, RZ, RZ, R175 ;  /* 0x000000ffffdc7224 */ /* 0x000fe200078e00af */
[----:B------:R-:W-:Y:S01]  /*4dc0*/  LOP3.LUT R10, R45, UR16, R10, 0x96, !PT ;  /* 0x000000102d0a7c12 */ /* 0x000fe2000f8e960a */
[----:B------:R-:W-:Y:S01]  /*4dd0*/  IMAD.MOV.U32 R211, RZ, RZ, R47 ;  /* 0x000000ffffd37224 */ /* 0x000fe200078e002f */
[C---:B----4-:R-:W-:Y:S01]  /*4de0*/  HMMA.16816.F32 R200, R4.reuse, R52, R188 ;  /* 0x0000003404c8723c */ /* 0x050fe200000018bc */
[----:B------:R-:W-:Y:S01]  /*4df0*/  IMAD.MOV.U32 R210, RZ, RZ, R174 ;  /* 0x000000ffffd27224 */ /* 0x000fe200078e00ae */
[----:B------:R1:W-:Y:S01]  /*4e00*/  MUFU.EX2 R208, R0 ;  /* 0x0000000000d07308 */ /* 0x0003e20000000800 */
[----:B------:R-:W-:Y:S02]  /*4e10*/  IMAD.MOV.U32 R175, RZ, RZ, R112 ;  /* 0x000000ffffaf7224 */ /* 0x000fe400078e0070 */
[----:B------:R-:W-:Y:S01]  /*4e20*/  IMAD.MOV.U32 R111, RZ, RZ, R109 ;  /* 0x000000ffff6f7224 */ /* 0x000fe200078e006d */
[----:B------:R-:W-:Y:S01]  /*4e30*/  HMMA.16816.F32 R112, R4, R30, R168 ;  /* 0x0000001e0470723c */ /* 0x000fe200000018a8 */
[----:B------:R-:W-:-:S02]  /*4e40*/  IMAD.MOV.U32 R109, RZ, RZ, R126 ;  /* 0x000000ffff6d7224 */ /* 0x000fc400078e007e */
[----:B------:R-:W-:Y:S02]  /*4e50*/  IMAD.MOV.U32 R174, RZ, RZ, R127 ;  /* 0x000000ffffae7224 */ /* 0x000fe400078e007f */
[----:B------:R-:W-:Y:S01]  /*4e60*/  IMAD.MOV.U32 R47, RZ, RZ, R66 ;  /* 0x000000ffff2f7224 */ /* 0x000fe200078e0042 */
[C---:B------:R-:W-:Y:S01]  /*4e70*/  HMMA.16816.F32 R192, R4.reuse, R36, R192 ;  /* 0x0000002404c0723c */ /* 0x040fe200000018c0 */
[----:B------:R-:W-:Y:S02]  /*4e80*/  IMAD.MOV.U32 R219, RZ, RZ, R50 ;  /* 0x000000ffffdb7224 */ /* 0x000fe400078e0032 */
[----:B------:R-:W-:Y:S02]  /*4e90*/  IMAD.MOV.U32 R66, RZ, RZ, R51 ;  /* 0x000000ffff427224 */ /* 0x000fe400078e0033 */
[----:B------:R-:W-:Y:S01]  /*4ea0*/  IMAD.WIDE.U32 R50, R10, -0x2daee0ad, RZ ;  /* 0xd2511f530a327825 */ /* 0x000fe200078e00ff */
[----:B------:R-:W-:Y:S03]  /*4eb0*/  HMMA.16816.F32 R196, R4, R40, R196 ;  /* 0x0000002804c4723c */ /* 0x000fe600000018c4 */
[----:B------:R-:W-:-:S02]  /*4ec0*/  IMAD.MOV.U32 R107, RZ, RZ, R175 ;  /* 0x000000ffff6b7224 */ /* 0x000fc400078e00af */
[----:B------:R-:W-:Y:S01]  /*4ed0*/  IMAD.MOV.U32 R17, RZ, RZ, R174 ;  /* 0x000000ffff117224 */ /* 0x000fe200078e00ae */
[----:B------:R-:W-:Y:S01]  /*4ee0*/  HMMA.16816.F32 R152, R4, R26, R176 ;  /* 0x0000001a0498723c */ /* 0x000fe200000018b0 */
[----:B------:R-:W-:Y:S02]  /*4ef0*/  IMAD.MOV.U32 R223, RZ, RZ, R104 ;  /* 0x000000ffffdf7224 */ /* 0x000fe400078e0068 */
[----:B------:R-:W-:-:S03]  /*4f00*/  IMAD.MOV.U32 R222, RZ, RZ, R105 ;  /* 0x000000ffffde7224 */ /* 0x000fc600078e0069 */
[C---:B------:R-:W-:Y:S06]  /*4f10*/  HMMA.16816.F32 R156, R4.reuse, R34, R156 ;  /* 0x00000022049c723c */ /* 0x040fec000000189c */
[C---:B------:R-:W-:Y:S06]  /*4f20*/  HMMA.16816.F32 R168, R4.reuse, R38, R164 ;  /* 0x0000002604a8723c */ /* 0x040fec00000018a4 */
[C---:B------:R-:W-:Y:S06]  /*4f30*/  HMMA.16816.F32 R124, R4.reuse, R42, R160 ;  /* 0x0000002a047c723c */ /* 0x040fec00000018a0 */
[----:B------:R-:W-:Y:S01]  /*4f40*/  HMMA.16816.F32 R188, R4, R54, R148 ;  /* 0x0000003604bc723c */ /* 0x000fe20000001894 */
[----:B------:R-:W-:Y:S06]  /*4f50*/  LDSM.16.MT88.4 R148, [R212+0x9c00] ;  /* 0x009c0000d494783b */ /* 0x000fec0000004200 */
[----:B------:R-:W-:-:S04]  /*4f60*/  IMAD.WIDE.U32 R6, R9, -0x2daee0ad, RZ ;  /* 0xd2511f5309067825 */ /* 0x000fc800078e00ff */
[--C-:B------:R-:W-:Y:S01]  /*4f70*/  FFMA.FTZ R4, R224, UR7, -R15.reuse ;  /* 0x00000007e0047c23 */ /* 0x100fe2000801080f */
[----:B------:R-:W-:Y:S01]  /*4f80*/  IMAD.MOV.U32 R224, RZ, RZ, R14 ;  /* 0x000000ffffe07224 */ /* 0x000fe200078e000e */
[----:B-1----:R-:W-:Y:S02]  /*4f90*/  LOP3.LUT R0, R51, UR5, R6, 0x96, !PT ;  /* 0x0000000533007c12 */ /* 0x002fe4000f8e9606 */
[----:B------:R1:W-:Y:S01]  /*4fa0*/  MUFU.EX2 R209, R4 ;  /* 0x0000000400d17308 */ /* 0x0003e20000000800 */
[----:B------:R-:W-:Y:S01]  /*4fb0*/  FFMA.FTZ R6, R187, UR7, -R15 ;  /* 0x00000007bb067c23 */ /* 0x000fe2000801080f */
[----:B------:R-:W-:Y:S01]  /*4fc0*/  IMAD.MOV.U32 R187, RZ, RZ, R182 ;  /* 0x000000ffffbb7224 */ /* 0x000fe200078e00b6 */
[----:B------:R-:W-:Y:S01]  /*4fd0*/  LOP3.LUT R7, R7, UR15, R8, 0x96, !PT ;  /* 0x0000000f07077c12 */ /* 0x000fe2000f8e9608 */
[----:B------:R-:W-:Y:S02]  /*4fe0*/  IMAD.MOV.U32 R182, RZ, RZ, R65 ;  /* 0x000000ffffb67224 */ /* 0x000fe400078e0041 */
[----:B------:R-:W-:Y:S01]  /*4ff0*/  FFMA.FTZ R8, R205, UR7, -R15 ;  /* 0x00000007cd087c23 */ /* 0x000fe2000801080f */
[----:B------:R-:W-:Y:S01]  /*5000*/  IMAD.MOV.U32 R205, RZ, RZ, R66 ;  /* 0x000000ffffcd7224 */ /* 0x000fe200078e0042 */
[----:B------:R2:W-:Y:S01]  /*5010*/  MUFU.EX2 R65, R6 ;  /* 0x0000000600417308 */ /* 0x0005e20000000800 */
[----:B------:R-:W-:-:S04]  /*5020*/  IMAD.WIDE.U32 R18, R7, -0x326172a9, RZ ;  /* 0xcd9e8d5707127825 */ /* 0x000fc800078e00ff */
[----:B------:R-:W-:Y:S01]  /*5030*/  FFMA.FTZ R7, R206, UR7, -R16 ;  /* 0x00000007ce077c23 */ /* 0x000fe20008010810 */
[----:B------:R-:W-:Y:S02]  /*5040*/  IMAD.MOV.U32 R206, RZ, RZ, R106 ;  /* 0x000000ffffce7224 */ /* 0x000fe400078e006a */
[----:B------:R-:W-:Y:S01]  /*5050*/  IMAD.MOV.U32 R106, RZ, RZ, R110 ;  /* 0x000000ffff6a7224 */ /* 0x000fe200078e006e */
[----:B------:R3:W4:Y:S01]  /*5060*/  MUFU.EX2 R66, R8 ;  /* 0x0000000800427308 */ /* 0x0007220000000800 */
[----:B-1----:R-:W-:-:S04]  /*5070*/  IMAD.WIDE.U32 R4, R0, -0x326172a9, RZ ;  /* 0xcd9e8d5700047825 */ /* 0x002fc800078e00ff */
[----:B------:R-:W-:Y:S01]  /*5080*/  IMAD.MOV.U32 R110, RZ, RZ, R64 ;  /* 0x000000ffff6e7224 */ /* 0x000fe200078e0040 */
[C---:B------:R-:W-:Y:S01]  /*5090*/  LOP3.LUT R0, R4.reuse, 0xffff, RZ, 0xc0, !PT ;  /* 0x0000ffff04007812 */ /* 0x040fe200078ec0ff */
[----:B------:R-:W-:Y:S01]  /*50a0*/  IMAD.MOV.U32 R14, RZ, RZ, R109 ;  /* 0x000000ffff0e7224 */ /* 0x000fe200078e006d */
[----:B------:R1:W-:Y:S01]  /*50b0*/  MUFU.EX2 R64, R7 ;  /* 0x0000000700407308 */ /* 0x0003e20000000800 */
[----:B--2---:R-:W-:Y:S01]  /*50c0*/  LOP3.LUT R6, R4, 0xff, RZ, 0xc0, !PT ;  /* 0x000000ff04067812 */ /* 0x004fe200078ec0ff */
[----:B------:R-:W-:Y:S01]  /*50d0*/  IMAD.MOV.U32 R109, RZ, RZ, R138 ;  /* 0x000000ffff6d7224 */ /* 0x000fe200078e008a */
[----:B------:R-:W-:-:S04]  /*50e0*/  SHF.R.U32.HI R0, RZ, 0x8, R0 ;  /* 0x00000008ff007819 */ /* 0x000fc80000011600 */
[----:B------:R-:W-:Y:S02]  /*50f0*/  PRMT R10, R6, 0x5410, R0 ;  /* 0x00005410060a7816 */ /* 0x000fe40000000000 */
[--C-:B------:R-:W-:Y:S02]  /*5100*/  SHF.R.U32.HI R6, RZ, 0x10, R4.reuse ;  /* 0x00000010ff067819 */ /* 0x100fe40000011604 */
[----:B---3--:R-:W-:Y:S02]  /*5110*/  SHF.R.U32.HI R8, RZ, 0x18, R4 ;  /* 0x00000018ff087819 */ /* 0x008fe40000011604 */
[----:B------:R-:W-:Y:S02]  /*5120*/  LOP3.LUT R4, R6, 0xff, RZ, 0xc0, !PT ;  /* 0x000000ff06047812 */ /* 0x000fe400078ec0ff */
[----:B------:R-:W-:Y:S01]  /*5130*/  LOP3.LUT R0, R5, UR6, R18, 0x96, !PT ;  /* 0x0000000605007c12 */ /* 0x000fe2000f8e9612 */
[----:B------:R-:W-:Y:S01]  /*5140*/  FFMA.FTZ R5, R207, UR7, -R16 ;  /* 0x00000007cf057c23 */ /* 0x000fe20008010810 */
[----:B------:R-:W-:Y:S01]  /*5150*/  PRMT R9, R4, 0x5410, R8 ;  /* 0x0000541004097816 */ /* 0x000fe20000000008 */
[----:B------:R-:W-:Y:S01]  /*5160*/  IMAD.MOV.U32 R207, RZ, RZ, R182 ;  /* 0x000000ffffcf7224 */ /* 0x000fe200078e00b6 */
[C---:B------:R-:W-:Y:S01]  /*5170*/  LOP3.LUT R4, R0.reuse, 0xffff, RZ, 0xc0, !PT ;  /* 0x0000ffff00047812 */ /* 0x040fe200078ec0ff */
[----:B------:R2:W3:Y:S01]  /*5180*/  MUFU.EX2 R51, R5 ;  /* 0x0000000500337308 */ /* 0x0004e20000000800 */
[----:B------:R-:W-:-:S02]  /*5190*/  LOP3.LUT R8, R0, 0xff, RZ, 0xc0, !PT ;  /* 0x000000ff00087812 */ /* 0x000fc400078ec0ff */
[----:B------:R-:W-:Y:S01]  /*51a0*/  SHF.R.U32.HI R6, RZ, 0x8, R4 ;  /* 0x00000008ff067819 */ /* 0x000fe20000011604 */
[----:B------:R-:W-:Y:S01]  /*51b0*/  FFMA.FTZ R4, R235, UR7, -R16 ;  /* 0x00000007eb047c23 */ /* 0x000fe20008010810 */
[----:B-1----:R-:W-:Y:S01]  /*51c0*/  SHF.R.U32.HI R7, RZ, 0x18, R0 ;  /* 0x00000018ff077819 */ /* 0x002fe20000011600 */
[----:B------:R-:W-:Y:S01]  /*51d0*/  IMAD.MOV.U32 R235, RZ, RZ, R139 ;  /* 0x000000ffffeb7224 */ /* 0x000fe200078e008b */
[----:B------:R-:W-:Y:S01]  /*51e0*/  PRMT R8, R8, 0x5410, R6 ;  /* 0x0000541008087816 */ /* 0x000fe20000000006 */
[----:B------:R1:W-:Y:S01]  /*51f0*/  MUFU.EX2 R139, R4 ;  /* 0x00000004008b7308 */ /* 0x0003e20000000800 */
[----:B----4-:R-:W-:Y:S02]  /*5200*/  F2FP.F16.F32.PACK_AB R6, R66, R65 ;  /* 0x000000414206723e */ /* 0x010fe400000000ff */
[----:B--2---:R-:W-:-:S04]  /*5210*/  SHF.R.U32.HI R5, RZ, 0x10, R0 ;  /* 0x00000010ff057819 */ /* 0x004fc80000011600 */
[----:B------:R-:W-:Y:S01]  /*5220*/  LOP3.LUT R0, R5, 0xff, RZ, 0xc0, !PT ;  /* 0x000000ff05007812 */ /* 0x000fe200078ec0ff */
[----:B-1----:R-:W-:-:S03]  /*5230*/  FFMA.FTZ R4, R237, UR7, -R16 ;  /* 0x00000007ed047c23 */ /* 0x002fc60008010810 */
[----:B------:R-:W-:Y:S01]  /*5240*/  PRMT R5, R0, 0x5410, R7 ;  /* 0x0000541000057816 */ /* 0x000fe20000000007 */
[----:B------:R-:W-:Y:S01]  /*5250*/  IMAD.MOV.U32 R237, RZ, RZ, R106 ;  /* 0x000000ffffed7224 */ /* 0x000fe200078e006a */
[--C-:B------:R-:W-:Y:S01]  /*5260*/  HSET2.LE.AND R0, R10, R3.reuse, PT ;  /* 0x000000030a007233 */ /* 0x100fe20003803000 */
[----:B------:R1:W2:Y:S01]  /*5270*/  MUFU.EX2 R138, R4 ;  /* 0x00000004008a7308 */ /* 0x0002a20000000800 */
[----:B---3--:R-:W-:Y:S01]  /*5280*/  F2FP.F16.F32.PACK_AB R7, R51, R64 ;  /* 0x000000403307723e */ /* 0x008fe200000000ff */
[----:B------:R-:W-:Y:S02]  /*5290*/  IMAD.MOV.U32 R106, RZ, RZ, R47 ;  /* 0x000000ffff6a7224 */ /* 0x000fe400078e002f */
[----:B------:R-:W-:Y:S01]  /*52a0*/  FFMA.FTZ R10, R233, UR7, -R20 ;  /* 0x00000007e90a7c23 */ /* 0x000fe20008010814 */
[----:B------:R-:W-:Y:S01]  /*52b0*/  LOP3.LUT R6, R0, R6, RZ, 0xc0, !PT ;  /* 0x0000000600067212 */ /* 0x000fe200078ec0ff */
[----:B------:R-:W-:Y:S01]  /*52c0*/  IMAD.MOV.U32 R233, RZ, RZ, R120 ;  /* 0x000000ffffe97224 */ /* 0x000fe200078e0078 */
[----:B------:R-:W-:-:S05]  /*52d0*/  HSET2.LE.AND R0, R9, R3, PT ;  /* 0x0000000309007233 */ /* 0x000fca0003803000 */
[----:B------:R-:W-:Y:S02]  /*52e0*/  LOP3.LUT R7, R0, R7, RZ, 0xc0, !PT ;  /* 0x0000000700077212 */ /* 0x000fe400078ec0ff */
[----:B------:R-:W-:Y:S01]  /*52f0*/  HSET2.LE.AND R0, R8, R3, PT ;  /* 0x0000000308007233 */ /* 0x000fe20003803000 */
[----:B------:R-:W-:Y:S01]  /*5300*/  FFMA.FTZ R8, R232, UR7, -R21 ;  /* 0x00000007e8087c23 */ /* 0x000fe20008010815 */
[----:B------:R-:W-:Y:S01]  /*5310*/  IMAD.MOV.U32 R232, RZ, RZ, R107 ;  /* 0x000000ffffe87224 */ /* 0x000fe200078e006b */
[----:B-1----:R-:W-:-:S04]  /*5320*/  F2FP.F16.F32.PACK_AB R4, R209, R208 ;  /* 0x000000d0d104723e */ /* 0x002fc800000000ff */
[----:B------:R-:W-:Y:S02]  /*5330*/  LOP3.LUT R4, R0, R4, RZ, 0xc0, !PT ;  /* 0x0000000400047212 */ /* 0x000fe400078ec0ff */
[----:B------:R-:W-:Y:S02]  /*5340*/  HSET2.LE.AND R0, R5, R3, PT ;  /* 0x0000000305007233 */ /* 0x000fe40003803000 */
[----:B--2---:R-:W-:-:S04]  /*5350*/  F2FP.F16.F32.PACK_AB R5, R138, R139 ;  /* 0x0000008b8a05723e */ /* 0x004fc800000000ff */
[----:B------:R-:W-:Y:S01]  /*5360*/  LOP3.LUT R5, R0, R5, RZ, 0xc0, !PT ;  /* 0x0000000500057212 */ /* 0x000fe200078ec0ff */
[----:B------:R-:W-:Y:S01]  /*5370*/  FFMA.FTZ R0, R226, UR7, -R21 ;  /* 0x00000007e2007c23 */ /* 0x000fe20008010815 */
[----:B------:R-:W-:-:S03]  /*5380*/  IMAD.MOV.U32 R226, RZ, RZ, R49 ;  /* 0x000000ffffe27224 */ /* 0x000fc600078e0031 */
[----:B------:R1:W-:Y:S02]  /*5390*/  MUFU.EX2 R47, R0 ;  /* 0x00000000002f7308 */ /* 0x0003e40000000800 */
[C---:B------:R-:W-:Y:S01]  /*53a0*/  HMMA.16816.F32 R176, R4.reuse, R28, R80 ;  /* 0x0000001c04b0723c */ /* 0x040fe20000001850 */
[----:B------:R-:W-:Y:S05]  /*53b0*/  LDSM.16.MT88.4 R80, [R214+0x9c00] ;  /* 0x009c0000d650783b */ /* 0x000fea0000004200 */
[C---:B------:R-:W-:Y:S06]  /*53c0*/  HMMA.16816.F32 R60, R4.reuse, R34, R60 ;  /* 0x00000022043c723c */ /* 0x040fec000000183c */
[----:B------:R-:W-:Y:S01]  /*53d0*/  HMMA.16816.F32 R180, R4, R26, R100 ;  /* 0x0000001a04b4723c */ /* 0x000fe20000001864 */
[----:B------:R-:W-:-:S02]  /*53e0*/  IMAD.MOV.U32 R35, RZ, RZ, R110 ;  /* 0x000000ffff237224 */ /* 0x000fc400078e006e */
[----:B-1----:R-:W-:Y:S01]  /*53f0*/  FFMA.FTZ R0, R228, UR7, -R21 ;  /* 0x00000007e4007c23 */ /* 0x002fe20008010815 */
[----:B------:R-:W-:Y:S02]  /*5400*/  IMAD.MOV.U32 R228, RZ, RZ, R108 ;  /* 0x000000ffffe47224 */ /* 0x000fe400078e006c */
[----:B------:R-:W-:Y:S01]  /*5410*/  IMAD.MOV.U32 R108, RZ, RZ, R173 ;  /* 0x000000ffff6c7224 */ /* 0x000fe200078e00ad */
[----:B------:R1:W2:Y:S01]  /*5420*/  MUFU.EX2 R49, R0 ;  /* 0x0000000000317308 */ /* 0x0002a20000000800 */
[----:B------:R-:W-:Y:S01]  /*5430*/  HMMA.16816.F32 R172, R4, R30, R56 ;  /* 0x0000001e04ac723c */ /* 0x000fe20000001838 */
[----:B------:R-:W-:-:S05]  /*5440*/  IMAD.MOV.U32 R34, RZ, RZ, R111 ;  /* 0x000000ffff227224 */ /* 0x000fca00078e006f */
[C---:B------:R-:W-:Y:S01]  /*5450*/  HMMA.16816.F32 R56, R4.reuse, R32, R76 ;  /* 0x000000200438723c */ /* 0x040fe2000000184c */
[----:B------:R-:W-:Y:S05]  /*5460*/  MUFU.EX2 R31, R8 ;  /* 0x00000008001f7308 */ /* 0x000fea0000000800 */
[C---:B------:R-:W-:Y:S01]  /*5470*/  HMMA.16816.F32 R144, R4.reuse, R24, R144 ;  /* 0x000000180490723c */ /* 0x040fe20000001890 */
[----:B------:R-:W-:Y:S02]  /*5480*/  IMAD.MOV.U32 R32, RZ, RZ, R14 ;  /* 0x000000ffff207224 */ /* 0x000fe400078e000e */
[----:B------:R3:W-:Y:S01]  /*5490*/  MUFU.EX2 R30, R10 ;  /* 0x0000000a001e7308 */ /* 0x0007e20000000800 */
[----:B-1----:R-:W-:Y:S01]  /*54a0*/  FFMA.FTZ R0, R230, UR7, -R21 ;  /* 0x00000007e6007c23 */ /* 0x002fe20008010815 */
[----:B------:R-:W-:Y:S01]  /*54b0*/  IMAD.MOV.U32 R33, RZ, RZ, R17 ;  /* 0x000000ffff217224 */ /* 0x000fe200078e0011 */
[----:B------:R-:W-:Y:S01]  /*54c0*/  HMMA.16816.F32 R160, R4, R36, R68 ;  /* 0x0000002404a0723c */ /* 0x000fe20000001844 */
[----:B------:R-:W-:-:S04]  /*54d0*/  IMAD.MOV.U32 R230, RZ, RZ, R13 ;  /* 0x000000ffffe67224 */ /* 0x000fc800078e000d */
[----:B------:R1:W-:Y:S01]  /*54e0*/  MUFU.EX2 R45, R0 ;  /* 0x00000000002d7308 */ /* 0x0003e20000000800 */
[C---:B------:R-:W-:Y:S01]  /*54f0*/  HMMA.16816.F32 R164, R4.reuse, R52, R96 ;  /* 0x0000003404a4723c */ /* 0x040fe20000001860 */
[----:B------:R-:W-:Y:S05]  /*5500*/  LDSM.16.MT88.4 R96, [R212+0xac00] ;  /* 0x00ac0000d460783b */ /* 0x000fea0000004200 */
[----:B------:R-:W-:Y:S01]  /*5510*/  HMMA.16816.F32 R36, R4, R38, R88 ;  /* 0x000000260424723c */ /* 0x000fe20000001858 */
[----:B---3--:R-:W-:Y:S01]  /*5520*/  FFMA.FTZ R10, R234, UR7, -R20 ;  /* 0x00000007ea0a7c23 */ /* 0x008fe20008010814 */
[----:B------:R-:W-:-:S03]  /*5530*/  IMAD.MOV.U32 R234, RZ, RZ, R108 ;  /* 0x000000ffffea7224 */ /* 0x000fc600078e006c */
[----:B------:R3:W4:Y:S01]  /*5540*/  MUFU.EX2 R29, R10 ;  /* 0x0000000a001d7308 */ /* 0x0007220000000800 */
[----:B------:R-:W-:Y:S01]  /*5550*/  HMMA.16816.F32 R52, R4, R54, R84 ;  /* 0x000000360434723c */ /* 0x000fe20000001854 */
[----:B-1----:R-:W-:Y:S01]  /*5560*/  LOP3.LUT R0, R23, UR14, R48, 0x96, !PT ;  /* 0x0000000e17007c12 */ /* 0x002fe2000f8e9630 */
[----:B------:R-:W-:Y:S02]  /*5570*/  IMAD.MOV.U32 R48, RZ, RZ, R106 ;  /* 0x000000ffff307224 */ /* 0x000fe400078e006a */
[----:B------:R-:W1:Y:S02]  /*5580*/  LDSM.16.MT88.4 R104, [R214+0xac00] ;  /* 0x00ac0000d668783b */ /* 0x000e640000004200 */
[----:B------:R-:W-:-:S05]  /*5590*/  IMAD.WIDE.U32 R8, R0, -0x2daee0ad, RZ ;  /* 0xd2511f5300087825 */ /* 0x000fca00078e00ff */
[----:B------:R-:W-:Y:S01]  /*55a0*/  LOP3.LUT R0, R9, UR25, R46, 0x96, !PT ;  /* 0x0000001909007c12 */ /* 0x000fe2000f8e962e */
[----:B------:R-:W-:Y:S01]  /*55b0*/  IMAD.MOV.U32 R46, RZ, RZ, R121 ;  /* 0x000000ffff2e7224 */ /* 0x000fe200078e0079 */
[C---:B------:R-:W-:Y:S01]  /*55c0*/  LOP3.LUT R9, R8.reuse, 0xffff, RZ, 0xc0, !PT ;  /* 0x0000ffff08097812 */ /* 0x040fe200078ec0ff */
[----:B------:R-:W5:Y:S01]  /*55d0*/  LDSM.16.MT88.4 R120, [R212+0xbc00] ;  /* 0x00bc0000d478783b */ /* 0x000f620000004200 */
[----:B------:R-:W-:Y:S02]  /*55e0*/  LOP3.LUT R12, R8, 0xff, RZ, 0xc0, !PT ;  /* 0x000000ff080c7812 */ /* 0x000fe400078ec0ff */
[----:B------:R-:W-:Y:S02]  /*55f0*/  SHF.R.U32.HI R11, RZ, 0x8, R9 ;  /* 0x00000008ff0b7819 */ /* 0x000fe40000011609 */
[----:B------:R-:W-:Y:S02]  /*5600*/  LOP3.LUT R9, R0, 0xffff, RZ, 0xc0, !PT ;  /* 0x0000ffff00097812 */ /* 0x000fe400078ec0ff */
[----:B------:R-:W-:-:S02]  /*5610*/  SHF.R.U32.HI R14, RZ, 0x10, R8 ;  /* 0x00000010ff0e7819 */ /* 0x000fc40000011608 */
[----:B------:R-:W-:Y:S02]  /*5620*/  SHF.R.U32.HI R18, RZ, 0x18, R8 ;  /* 0x00000018ff127819 */ /* 0x000fe40000011608 */
[----:B------:R-:W-:Y:S01]  /*5630*/  SHF.R.U32.HI R8, RZ, 0x8, R9 ;  /* 0x00000008ff087819 */ /* 0x000fe20000011609 */
[----:B------:R-:W-:Y:S01]  /*5640*/  FFMA.FTZ R9, R236, UR7, -R20 ;  /* 0x00000007ec097c23 */ /* 0x000fe20008010814 */
[----:B---3--:R-:W-:Y:S01]  /*5650*/  LOP3.LUT R10, R0, 0xff, RZ, 0xc0, !PT ;  /* 0x000000ff000a7812 */ /* 0x008fe200078ec0ff */
[----:B------:R-:W-:Y:S01]  /*5660*/  IMAD.MOV.U32 R236, RZ, RZ, R109 ;  /* 0x000000ffffec7224 */ /* 0x000fe200078e006d */
[----:B------:R-:W-:Y:S01]  /*5670*/  PRMT R17, R12, 0x5410, R11 ;  /* 0x000054100c117816 */ /* 0x000fe2000000000b */
[----:B------:R3:W-:Y:S01]  /*5680*/  MUFU.EX2 R28, R9 ;  /* 0x00000009001c7308 */ /* 0x0007e20000000800 */
[----:B------:R-:W-:Y:S01]  /*5690*/  PRMT R8, R10, 0x5410, R8 ;  /* 0x000054100a087816 */ /* 0x000fe20000000008 */
[C---:B------:R-:W-:Y:S01]  /*56a0*/  HMMA.16816.F32 R108, R4.reuse, R40, R128 ;  /* 0x00000028046c723c */ /* 0x040fe20000001880 */
[----:B------:R-:W-:Y:S01]  /*56b0*/  SHF.R.U32.HI R13, RZ, 0x18, R0 ;  /* 0x00000018ff0d7819 */ /* 0x000fe20000011600 */
[----:B------:R-:W-:Y:S01]  /*56c0*/  FFMA.FTZ R10, R238, UR7, -R20 ;  /* 0x00000007ee0a7c23 */ /* 0x000fe20008010814 */
[----:B------:R-:W-:Y:S01]  /*56d0*/  LOP3.LUT R11, R14, 0xff, RZ, 0xc0, !PT ;  /* 0x000000ff0e0b7812 */ /* 0x000fe200078ec0ff */
[----:B------:R-:W5:Y:S02]  /*56e0*/  LDSM.16.MT88.4 R20, [R214+0xbc00] ;  /* 0x00bc0000d614783b */ /* 0x000f640000004200 */
[----:B------:R4:W1:Y:S01]  /*56f0*/  MUFU.EX2 R27, R10 ;  /* 0x0000000a001b7308 */ /* 0x0008620000000800 */
[----:B------:R-:W-:Y:S01]  /*5700*/  PRMT R11, R11, 0x5410, R18 ;  /* 0x000054100b0b7816 */ /* 0x000fe20000000012 */
[----:B------:R-:W-:Y:S04]  /*5710*/  HMMA.16816.F32 R40, R4, R42, R92 ;  /* 0x0000002a0428723c */ /* 0x000fe8000000185c */
[----:B------:R-:W-:-:S02]  /*5720*/  HSET2.LE.AND R11, R11, R3, PT ;  /* 0x000000030b0b7233 */ /* 0x000fc40003803000 */
[----:B---3--:R-:W-:Y:S01]  /*5730*/  SHF.R.U32.HI R9, RZ, 0x10, R0 ;  /* 0x00000010ff097819 */ /* 0x008fe20000011600 */
[----:B------:R-:W-:Y:S01]  /*5740*/  FFMA.FTZ R6, R240, UR7, -R16 ;  /* 0x00000007f0067c23 */ /* 0x000fe20008010810 */
[----:B------:R-:W-:Y:S02]  /*5750*/  HSET2.LE.AND R0, R8, R3, PT ;  /* 0x0000000308007233 */ /* 0x000fe40003803000 */
[----:B------:R-:W-:Y:S01]  /*5760*/  LOP3.LUT R12, R9, 0xff, RZ, 0xc0, !PT ;  /* 0x000000ff090c7812 */ /* 0x000fe200078ec0ff */
[----:B------:R-:W-:Y:S01]  /*5770*/  FFMA.FTZ R9, R225, UR7, -R15 ;  /* 0x00000007e1097c23 */ /* 0x000fe2000801080f */
[----:B--2---:R-:W-:Y:S01]  /*5780*/  F2FP.F16.F32.PACK_AB R8, R49, R47 ;  /* 0x0000002f3108723e */ /* 0x004fe200000000ff */
[----:B------:R2:W-:Y:S01]  /*5790*/  MUFU.EX2 R14, R6 ;  /* 0x00000006000e7308 */ /* 0x0005e20000000800 */
[----:B------:R-:W-:Y:S01]  /*57a0*/  PRMT R12, R12, 0x5410, R13 ;  /* 0x000054100c0c7816 */ /* 0x000fe2000000000d */
[----:B----4-:R-:W-:Y:S01]  /*57b0*/  FFMA.FTZ R10, R229, UR7, -R15 ;  /* 0x00000007e50a7c23 */ /* 0x010fe2000801080f */
[----:B------:R-:W-:-:S02]  /*57c0*/  LOP3.LUT R128, R0, R8, RZ, 0xc0, !PT ;  /* 0x0000000800807212 */ /* 0x000fc400078ec0ff */
[----:B------:R-:W-:Y:S02]  /*57d0*/  F2FP.F16.F32.PACK_AB R8, R29, R30 ;  /* 0x0000001e1d08723e */ /* 0x000fe400000000ff */
[----:B------:R-:W-:Y:S01]  /*57e0*/  HSET2.LE.AND R0, R12, R3, PT ;  /* 0x000000030c007233 */ /* 0x000fe20003803000 */
[----:B------:R3:W-:Y:S01]  /*57f0*/  MUFU.EX2 R26, R9 ;  /* 0x00000009001a7308 */ /* 0x0007e20000000800 */
[----:B-1----:R-:W-:-:S03]  /*5800*/  F2FP.F16.F32.PACK_AB R12, R27, R28 ;  /* 0x0000001c1b0c723e */ /* 0x002fc600000000ff */
[----:B------:R-:W-:Y:S01]  /*5810*/  LOP3.LUT R129, R0, R8, RZ, 0xc0, !PT ;  /* 0x0000000800817212 */ /* 0x000fe200078ec0ff */
[----:B------:R-:W-:Y:S01]  /*5820*/  FFMA.FTZ R0, R227, UR7, -R15 ;  /* 0x00000007e3007c23 */ /* 0x000fe2000801080f */
[----:B------:R-:W-:Y:S02]  /*5830*/  LOP3.LUT R131, R11, R12, RZ, 0xc0, !PT ;  /* 0x0000000c0b837212 */ /* 0x000fe400078ec0ff */
[----:B------:R1:W4:Y:S01]  /*5840*/  MUFU.EX2 R25, R10 ;  /* 0x0000000a00197308 */ /* 0x0003220000000800 */
[----:B--2---:R-:W-:-:S07]  /*5850*/  FFMA.FTZ R6, R239, UR7, -R16 ;  /* 0x00000007ef067c23 */ /* 0x004fce0008010810 */
[----:B------:R2:W-:Y:S01]  /*5860*/  MUFU.EX2 R18, R0 ;  /* 0x0000000000127308 */ /* 0x0005e20000000800 */
[----:B---3--:R-:W-:-:S07]  /*5870*/  HSET2.LE.AND R9, R17, R3, PT ;  /* 0x0000000311097233 */ /* 0x008fce0003803000 */
[----:B------:R3:W-:Y:S01]  /*5880*/  MUFU.EX2 R17, R6 ;  /* 0x0000000600117308 */ /* 0x0007e20000000800 */
[----:B-1----:R-:W-:-:S04]  /*5890*/  F2FP.F16.F32.PACK_AB R10, R31, R45 ;  /* 0x0000002d1f0a723e */ /* 0x002fc800000000ff */
[----:B------:R-:W-:Y:S01]  /*58a0*/  LOP3.LUT R130, R9, R10, RZ, 0xc0, !PT ;  /* 0x0000000a09827212 */ /* 0x000fe200078ec0ff */
[----:B--2---:R-:W-:-:S06]  /*58b0*/  FFMA.FTZ R0, R231, UR7, -R15 ;  /* 0x00000007e7007c23 */ /* 0x004fcc000801080f */
[----:B------:R-:W-:Y:S01]  /*58c0*/  HMMA.16816.F32 R100, R128, R106, R168 ;  /* 0x0000006a8064723c */ /* 0x000fe200000018a8 */
[----:B------:R1:W2:Y:S01]  /*58d0*/  MUFU.EX2 R24, R0 ;  /* 0x0000000000187308 */ /* 0x0002a20000000800 */
[----:B---3--:R-:W-:-:S04]  /*58e0*/  FFMA.FTZ R6, R242, UR7, -R16 ;  /* 0x00000007f2067c23 */ /* 0x008fc80008010810 */
[C---:B------:R-:W-:Y:S03]  /*58f0*/  HMMA.16816.F32 R76, R128.reuse, R82, R112 ;  /* 0x00000052804c723c */ /* 0x040fe60000001870 */
[----:B------:R3:W-:Y:S03]  /*5900*/  MUFU.EX2 R13, R6 ;  /* 0x00000006000d7308 */ /* 0x0007e60000000800 */
[----:B------:R-:W-:Y:S01]  /*5910*/  HMMA.16816.F32 R88, R128, R96, R116 ;  /* 0x000000608058723c */ /* 0x000fe20000001874 */
[----:B-1----:R-:W-:-:S05]  /*5920*/  LOP3.LUT R0, R19, UR14, R44, 0x96, !PT ;  /* 0x0000000e13007c12 */ /* 0x002fca000f8e962c */
[----:B------:R-:W-:Y:S01]  /*5930*/  HMMA.16816.F32 R92, R128, R98, R156 ;  /* 0x00000062805c723c */ /* 0x000fe2000000189c */
[----:B------:R-:W-:-:S05]  /*5940*/  IMAD.WIDE.U32 R4, R0, -0x2daee0ad, RZ ;  /* 0xd2511f5300047825 */ /* 0x000fca00078e00ff */
[----:B------:R-:W-:Y:S01]  /*5950*/  HMMA.16816.F32 R140, R128, R148, R140 ;  /* 0x00000094808c723c */ /* 0x000fe2000000188c */
[----:B------:R-:W-:Y:S02]  /*5960*/  LOP3.LUT R0, R5, UR25, R50, 0x96, !PT ;  /* 0x0000001905007c12 */ /* 0x000fe4000f8e9632 */
[----:B------:R-:W-:-:S03]  /*5970*/  LOP3.LUT R7, R4, 0xffff, RZ, 0xc0, !PT ;  /* 0x0000ffff04077812 */ /* 0x000fc600078ec0ff */
[C---:B------:R-:W-:Y:S01]  /*5980*/  HMMA.16816.F32 R152, R128.reuse, R150, R152 ;  /* 0x000000968098723c */ /* 0x040fe20000001898 */
[----:B------:R-:W-:Y:S02]  /*5990*/  LOP3.LUT R12, R4, 0xff, RZ, 0xc0, !PT ;  /* 0x000000ff040c7812 */ /* 0x000fe400078ec0ff */
[--C-:B------:R-:W-:Y:S02]  /*59a0*/  SHF.R.U32.HI R5, RZ, 0x10, R4.reuse ;  /* 0x00000010ff057819 */ /* 0x100fe40000011604 */
[----:B------:R-:W-:Y:S01]  /*59b0*/  SHF.R.U32.HI R11, RZ, 0x18, R4 ;  /* 0x00000018ff0b7819 */ /* 0x000fe20000011604 */
[----:B------:R-:W-:Y:S01]  /*59c0*/  FFMA.FTZ R4, R241, UR7, -R16 ;  /* 0x00000007f1047c23 */ /* 0x000fe20008010810 */
[----:B------:R-:W-:Y:S01]  /*59d0*/  LOP3.LUT R8, R5, 0xff, RZ, 0xc0, !PT ;  /* 0x000000ff05087812 */ /* 0x000fe200078ec0ff */
[----:B------:R-:W-:Y:S01]  /*59e0*/  HMMA.16816.F32 R72, R128, R80, R72 ;  /* 0x000000508048723c */ /* 0x000fe20000001848 */
[----:B------:R-:W-:Y:S01]  /*59f0*/  SHF.R.U32.HI R10, RZ, 0x8, R7 ;  /* 0x00000008ff0a7819 */ /* 0x000fe20000011607 */
[----:B------:R1:W2:Y:S01]  /*5a00*/  MUFU.EX2 R15, R4 ;  /* 0x00000004000f7308 */ /* 0x0002a20000000800 */
[----:B------:R-:W-:-:S02]  /*5a10*/  SHF.R.U32.HI R5, RZ, 0x10, R0 ;  /* 0x00000010ff057819 */ /* 0x000fc40000011600 */
[----:B------:R-:W-:Y:S01]  /*5a20*/  LOP3.LUT R9, R0, 0xff, RZ, 0xc0, !PT ;  /* 0x000000ff00097812 */ /* 0x000fe200078ec0ff */
[C---:B------:R-:W-:Y:S01]  /*5a30*/  HMMA.16816.F32 R156, R128.reuse, R104, R192 ;  /* 0x00000068809c723c */ /* 0x040fe200000018c0 */
[----:B------:R-:W-:Y:S02]  /*5a40*/  SHF.R.U32.HI R7, RZ, 0x18, R0 ;  /* 0x00000018ff077819 */ /* 0x000fe40000011600 */
[----:B------:R-:W-:Y:S02]  /*5a50*/  LOP3.LUT R5, R5, 0xff, RZ, 0xc0, !PT ;  /* 0x000000ff05057812 */ /* 0x000fe400078ec0ff */
[----:B------:R-:W-:Y:S01]  /*5a60*/  PRMT R8, R8, 0x5410, R11 ;  /* 0x0000541008087816 */ /* 0x000fe2000000000b */
[----:B-----5:R-:W-:Y:S01]  /*5a70*/  HMMA.16816.F32 R112, R128, R120, R196 ;  /* 0x000000788070723c */ /* 0x020fe200000018c4 */
[----:B---3--:R-:W-:-:S03]  /*5a80*/  PRMT R6, R5, 0x5410, R7 ;  /* 0x0000541005067816 */ /* 0x008fc60000000007 */
[--C-:B------:R-:W-:Y:S02]  /*5a90*/  HSET2.LE.AND R5, R8, R3.reuse, PT ;  /* 0x0000000308057233 */ /* 0x100fe40003803000 */
[----:B------:R-:W-:Y:S01]  /*5aa0*/  HSET2.LE.AND R8, R6, R3, PT ;  /* 0x0000000306087233 */ /* 0x000fe20003803000 */
[C---:B------:R-:W-:Y:S01]  /*5ab0*/  HMMA.16816.F32 R116, R128.reuse, R122, R124 ;  /* 0x0000007a8074723c */ /* 0x040fe2000000187c */
[----:B-1----:R-:W-:Y:S02]  /*5ac0*/  LOP3.LUT R4, R0, 0xffff, RZ, 0xc0, !PT ;  /* 0x0000ffff00047812 */ /* 0x002fe400078ec0ff */
[----:B------:R-:W-:Y:S02]  /*5ad0*/  PRMT R0, R12, 0x5410, R10 ;  /* 0x000054100c007816 */ /* 0x000fe4000000000a */
[----:B------:R-:W-:Y:S01]  /*5ae0*/  SHF.R.U32.HI R4, RZ, 0x8, R4 ;  /* 0x00000008ff047819 */ /* 0x000fe20000011604 */
[----:B------:R-:W-:Y:S01]  /*5af0*/  HMMA.16816.F32 R124, R128, R20, R200 ;  /* 0x00000014807c723c */ /* 0x000fe200000018c8 */
[----:B----4-:R-:W-:-:S02]  /*5b00*/  F2FP.F16.F32.PACK_AB R6, R25, R26 ;  /* 0x0000001a1906723e */ /* 0x010fc400000000ff */
[----:B------:R-:W-:Y:S02]  /*5b10*/  PRMT R9, R9, 0x5410, R4 ;  /* 0x0000541009097816 */ /* 0x000fe40000000004 */
[--C-:B------:R-:W-:Y:S01]  /*5b20*/  HSET2.LE.AND R4, R0, R3.reuse, PT ;  /* 0x0000000300047233 */ /* 0x100fe20003803000 */
[----:B------:R-:W-:Y:S01]  /*5b30*/  HMMA.16816.F32 R128, R128, R22, R188 ;  /* 0x000000168080723c */ /* 0x000fe200000018bc */
[----:B--2---:R-:W-:Y:S02]  /*5b40*/  F2FP.F16.F32.PACK_AB R0, R24, R18 ;  /* 0x000000121800723e */ /* 0x004fe400000000ff */
[----:B------:R-:W-:Y:S02]  /*5b50*/  HSET2.LE.AND R7, R9, R3, PT ;  /* 0x0000000309077233 */ /* 0x000fe40003803000 */
[----:B------:R-:W-:Y:S02]  /*5b60*/  F2FP.F16.F32.PACK_AB R3, R15, R17 ;  /* 0x000000110f03723e */ /* 0x000fe400000000ff */
[----:B------:R-:W-:Y:S01]  /*5b70*/  LOP3.LUT R170, R4, R0, RZ, 0xc0, !PT ;  /* 0x0000000004aa7212 */ /* 0x000fe200078ec0ff */
[----:B------:R-:W-:Y:S01]  /*5b80*/  FADD.FTZ R4, R35, R34 ;  /* 0x0000002223047221 */ /* 0x000fe20000010000 */
[----:B------:R-:W-:-:S02]  /*5b90*/  F2FP.F16.F32.PACK_AB R0, R13, R14 ;  /* 0x0000000e0d00723e */ /* 0x000fc400000000ff */
[----:B------:R-:W-:Y:S01]  /*5ba0*/  LOP3.LUT R171, R5, R3, RZ, 0xc0, !PT ;  /* 0x0000000305ab7212 */ /* 0x000fe200078ec0ff */
[----:B------:R-:W-:Y:S01]  /*5bb0*/  FADD.FTZ R3, R234, R236 ;  /* 0x000000ecea037221 */ /* 0x000fe20000010000 */
[----:B------:R-:W-:Y:S01]  /*5bc0*/  LOP3.LUT R169, R8, R0, RZ, 0xc0, !PT ;  /* 0x0000000008a97212 */ /* 0x000fe200078ec0ff */
[----:B------:R-:W-:Y:S01]  /*5bd0*/  FADD.FTZ R0, R233, R46 ;  /* 0x0000002ee9007221 */ /* 0x000fe20000010000 */
[----:B------:R-:W-:Y:S01]  /*5be0*/  LOP3.LUT R168, R7, R6, RZ, 0xc0, !PT ;  /* 0x0000000607a87212 */ /* 0x000fe200078ec0ff */
        /* <DEDUP_REMOVED lines=71> */
[----:B------:R-:W2:Y:S01]  /*6060*/  LDL.LU R223, [R1] ;  /* 0x0000000001df7983 */ /* 0x000ea20000300800 */
[C---:B------:R-:W-:Y:S01]  /*6070*/  VIADD R222, R186.reuse, 0x4 ;  /* 0x00000004bade7836 */ /* 0x040fe20000000000 */
[----:B------:R-:W-:Y:S01]  /*6080*/  LEA.HI.SX32 R219, R243, 0xfffffffe, 0x1a ;  /* 0xfffffffef3db7811 */ /* 0x000fe200078fd2ff */
[----:B------:R-:W-:Y:S01]  /*6090*/  IMAD.WIDE.U32 R244, R186, -0x326172a9, RZ ;  /* 0xcd9e8d57baf47825 */ /* 0x000fe200078e00ff */
[C---:B------:R-:W-:Y:S01]  /*60a0*/  SHF.L.U64.HI R3, R184.reuse, 0x6, R185 ;  /* 0x00000006b8037819 */ /* 0x040fe200000102b9 */
[----:B------:R-:W-:Y:S01]  /*60b0*/  ULDC UR4, c[0x0][0x2ec] ;  /* 0x0000bb0000047ab9 */ /* 0x000fe20000000800 */
[----:B------:R-:W-:Y:S01]  /*60c0*/  SHF.L.U32 R0, R184, 0x6, RZ ;  /* 0x00000006b8007819 */ /* 0x000fe200000006ff */
[----:B------:R-:W-:Y:S01]  /*60d0*/  IMAD.WIDE.U32 R242, R222, -0x326172a9, RZ ;  /* 0xcd9e8d57def27825 */ /* 0x000fe200078e00ff */
[----:B------:R-:W-:Y:S01]  /*60e0*/  LOP3.LUT R224, R245, R204, RZ, 0x3c, !PT ;  /* 0x000000ccf5e07212 */ /* 0x000fe200078e3cff */
[----:B------:R1:W-:Y:S01]  /*60f0*/  STL [R1+0x4], R3 ;  /* 0x0000040301007387 */ /* 0x0003e20000100800 */
[----:B------:R-:W-:Y:S01]  /*6100*/  MOV R137, R2 ;  /* 0x0000000200897202 */ /* 0x000fe20000000f00 */
[----:B------:R-:W-:Y:S01]  /*6110*/  IMAD.MOV.U32 R132, RZ, RZ, R134 ;  /* 0x000000ffff847224 */ /* 0x000fe200078e0086 */
[----:B------:R-:W-:Y:S01]  /*6120*/  LOP3.LUT R222, R243, R204, RZ, 0x3c, !PT ;  /* 0x000000ccf3de7212 */ /* 0x000fe200078e3cff */
[----:B------:R3:W-:Y:S01]  /*6130*/  STL [R1+0x8], R0 ;  /* 0x0000080001007387 */ /* 0x0007e20000100800 */
[----:B------:R-:W-:Y:S01]  /*6140*/  IMAD.WIDE.U32 R224, R224, -0x2daee0ad, RZ ;  /* 0xd2511f53e0e07825 */ /* 0x000fe200078e00ff */
[----:B------:R-:W-:Y:S01]  /*6150*/  ULDC.64 UR12, c[0x0][0x250] ;  /* 0x00009400000c7ab9 */ /* 0x000fe20000000a00 */
[----:B------:R-:W-:Y:S01]  /*6160*/  ULDC.64 UR6, c[0x0][0x218] ;  /* 0x0000860000067ab9 */ /* 0x000fe20000000a00 */
[----:B------:R-:W-:Y:S01]  /*6170*/  ULDC.64 UR8, c[0x0][0x248] ;  /* 0x0000920000087ab9 */ /* 0x000fe20000000a00 */
[----:B------:R-:W-:Y:S01]  /*6180*/  ULDC.64 UR10, c[0x0][0x220] ;  /* 0x00008800000a7ab9 */ /* 0x000fe20000000a00 */
[----:B-1----:R-:W-:-:S02]  /*6190*/  MOV R3, R135 ;  /* 0x0000008700037202 */ /* 0x002fc40000000f00 */
[----:B---3--:R-:W-:Y:S01]  /*61a0*/  MOV R0, R136 ;  /* 0x0000008800007202 */ /* 0x008fe20000000f00 */
[----:B--2---:R-:W-:-:S04]  /*61b0*/  IMAD.WIDE.U32 R220, R223, -0x2daee0ad, RZ ;  /* 0xd2511f53dfdc7825 */ /* 0x004fc800078e00ff */
[----:B------:R-:W-:Y:S01]  /*61c0*/  IMAD.WIDE.U32 R222, R222, -0x2daee0ad, RZ ;  /* 0xd2511f53dede7825 */ /* 0x000fe200078e00ff */
[----:B------:R-:W-:Y:S06]  /*61d0*/  BRA `(.L_x_314) ;  /* 0x00000000006c7947 */ /* 0x000fec0003800000 */
.L_x_316:
[----:B------:R-:W2:Y:S01]  /*61e0*/  LDL.64 R230, [R1+0x28] ;  /* 0x0000280001e67983 */ /* 0x000ea20000100a00 */
[----:B------:R-:W-:Y:S03]  /*61f0*/  VIADD R2, R219, 0xffffffff ;  /* 0xffffffffdb027836 */ /* 0x000fe60000000000 */
[----:B------:R-:W3:Y:S01]  /*6200*/  LDL.64 R228, [R1+0x10] ;  /* 0x0000100001e47983 */ /* 0x000ee20000100a00 */
[----:B------:R-:W-:Y:S01]  /*6210*/  IMAD.WIDE.U32 R138, R2, UR8, RZ ;  /* 0x00000008028a7c25 */ /* 0x000fe2000f8e00ff */
[----:B------:R-:W-:Y:S02]  /*6220*/  SHF.R.S32.HI R134, RZ, 0x1f, R2 ;  /* 0x0000001fff867819 */ /* 0x000fe40000011402 */
[----:B------:R-:W4:Y:S03]  /*6230*/  LDL R227, [R1+0x18] ;  /* 0x0000180001e37983 */ /* 0x000f260000100800 */
[----:B------:R-:W-:Y:S01]  /*6240*/  IMAD R134, R134, UR8, RZ ;  /* 0x0000000886867c24 */ /* 0x000fe2000f8e02ff */
[----:B------:R-:W5:Y:S03]  /*6250*/  LDL R226, [R1+0x1c] ;  /* 0x00001c0001e27983 */ /* 0x000f660000100800 */
[----:B------:R-:W-:Y:S04]  /*6260*/  IMAD R134, R2, UR9, R134 ;  /* 0x0000000902867c24 */ /* 0x000fe8000f8e0286 */
[----:B------:R-:W-:Y:S01]  /*6270*/  IMAD.IADD R135, R139, 0x1, R134 ;  /* 0x000000018b877824 */ /* 0x000fe200078e0286 */
[----:B--2---:R-:W-:Y:S04]  /*6280*/  LEA R2, P0, R138, R230, 0x6 ;  /* 0x000000e68a027211 */ /* 0x004fe800078030ff */
[----:B------:R-:W-:Y:S02]  /*6290*/  LEA R134, P1, R2, UR6, 0x1 ;  /* 0x0000000602867c11 */ /* 0x000fe4000f8208ff */
[----:B---3--:R-:W-:Y:S02]  /*62a0*/  LEA.HI.X R135, R138, R229, R135, 0x6, P0 ;  /* 0x000000e58a877211 */ /* 0x008fe400000f3487 */
[----:B----4-:R-:W-:Y:S02]  /*62b0*/  IADD3 R138, P0, R227, R134, RZ ;  /* 0x00000086e38a7210 */ /* 0x010fe40007f1e0ff */
[----:B------:R-:W-:Y:S05]  /*62c0*/  LEA.HI.X R135, R2, UR7, R135, 0x1, P1 ;  /* 0x0000000702877c11 */ /* 0x000fea00088f0c87 */
[----:B------:R-:W-:Y:S01]  /*62d0*/  @!PT LDS RZ, [RZ] ;  /* 0x00000000fffff984 */ /* 0x000fe20000000800 */
[----:B------:R-:W-:Y:S01]  /*62e0*/  @!PT LDS RZ, [RZ] ;  /* 0x00000000fffff984 */ /* 0x000fe20000000800 */
[----:B------:R-:W-:Y:S01]  /*62f0*/  @!PT LDS RZ, [RZ] ;  /* 0x00000000fffff984 */ /* 0x000fe20000000800 */
[----:B------:R1:W-:Y:S01]  /*6300*/  LDGSTS.E.BYPASS.LTC128B.128 [R218+0x6000], desc[UR26][R134.64] ;  /* 0x0600000086da7fae */ /* 0x0003e2000b901d5a */
[----:B-----5:R-:W-:Y:S03]  /*6310*/  IMAD.X R139, R226, 0x1, R135, P0 ;  /* 0x00000001e28b7824 */ /* 0x020fe600000e0687 */
[----:B------:R1:W-:Y:S04]  /*6320*/  LDGSTS.E.BYPASS.LTC128B.128 [R218+0x7000], desc[UR26][R134.64+0x40] ;  /* 0x0700004086da7fae */ /* 0x0003e8000b901d5a */
[----:B------:R1:W-:Y:S04]  /*6330*/  LDGSTS.E.BYPASS.LTC128B.128 [R218+0x8000], desc[UR26][R134.64+0x80] ;  /* 0x0800008086da7fae */ /* 0x0003e8000b901d5a */
[----:B------:R1:W-:Y:S04]  /*6340*/  LDGSTS.E.BYPASS.LTC128B.128 [R218+0x6800], desc[UR26][R138.64] ;  /* 0x068000008ada7fae */ /* 0x0003e8000b901d5a */
[----:B------:R1:W-:Y:S04]  /*6350*/  LDGSTS.E.BYPASS.LTC128B.128 [R218+0x7800], desc[UR26][R138.64+0x40] ;  /* 0x078000408ada7fae */ /* 0x0003e8000b901d5a */
[----:B------:R1:W-:Y:S04]  /*6360*/  LDGSTS.E.BYPASS.LTC128B.128 [R218+0x8800], desc[UR26][R138.64+0x80] ;  /* 0x088000808ada7fae */ /* 0x0003e8000b901d5a */
[----:B------:R-:W0:Y:S01]  /*6370*/  LDGDEPBAR ;  /* 0x00000000000079af */ /* 0x000e220000000000 */
[----:B------:R-:W-:Y:S05]  /*6380*/  BRA `(.L_x_315) ;  /* 0x0000000c00407947 */ /* 0x000fea0003800000 */
.L_x_314:
[----:B------:R-:W2:Y:S01]  /*6390*/  LDL.64 R12, [R1+0x20] ;  /* 0x00002000010c7983 */ /* 0x000ea20000100a00 */
[----:B------:R-:W-:Y:S01]  /*63a0*/  SHF.R.S32.HI R2, RZ, 0x1f, R219 ;  /* 0x0000001fff027819 */ /* 0x000fe200000114db */
[----:B------:R-:W-:Y:S04]  /*63b0*/  DEPBAR.LE SB0, 0x0 ;  /* 0x000080000000791a */ /* 0x000fe80000000000 */
[----:B------:R-:W3:Y:S01]  /*63c0*/  LDL R10, [R1+0x30] ;  /* 0x00003000010a7983 */ /* 0x000ee20000100800 */
[----:B------:R-:W-:Y:S01]  /*63d0*/  IMAD R2, R2, UR12, RZ ;  /* 0x0000000c02027c24 */ /* 0x000fe2000f8e02ff */
[----:B------:R-:W-:Y:S01]  /*63e0*/  BAR.SYNC.DEFER_BLOCKING 0x0 ;  /* 0x0000000000007b1d */ /* 0x000fe20000010000 */
[C---:B------:R-:W-:Y:S01]  /*63f0*/  IMAD.WIDE.U32 R6, R219.reuse, UR12, RZ ;  /* 0x0000000cdb067c25 */ /* 0x040fe2000f8e00ff */
[C---:B------:R-:W-:Y:S03]  /*6400*/  ISETP.GT.AND P2, PT, R219.reuse, RZ, PT ;  /* 0x000000ffdb00720c */ /* 0x040fe60003f44270 */
[----:B------:R-:W-:Y:S04]  /*6410*/  IMAD R4, R219, UR13, R2 ;  /* 0x0000000ddb047c24 */ /* 0x000fe8000f8e0202 */
[----:B------:R-:W-:Y:S01]  /*6420*/  IMAD.IADD R7, R7, 0x1, R4 ;  /* 0x0000000107077824 */ /* 0x000fe200078e0204 */
[----:B------:R-:W4:Y:S06]  /*6430*/  LDL R9, [R1+0x8] ;  /* 0x0000080001097983 */ /* 0x000f2c0000100800 */
[----:B------:R-:W5:Y:S01]  /*6440*/  LDL R8, [R1+0x4] ;  /* 0x0000040001087983 */ /* 0x000f620000100800 */
[----:B--2---:R-:W-:Y:S04]  /*6450*/  LEA R2, P0, R6, R12, 0x6 ;  /* 0x0000000c06027211 */ /* 0x004fe800078030ff */
[----:B------:R-:W-:Y:S02]  /*6460*/  LEA R4, P1, R2, UR10, 0x1 ;  /* 0x0000000a02047c11 */ /* 0x000fe4000f8208ff */
[----:B---3--:R-:W-:Y:S04]  /*6470*/  LEA.HI.X R7, R6, R10, R7, 0x6, P0 ;  /* 0x0000000a06077211 */ /* 0x008fe800000f3407 */
[----:B------:R-:W-:Y:S05]  /*6480*/  LEA.HI.X R5, R2, UR11, R7, 0x1, P1 ;  /* 0x0000000b02057c11 */ /* 0x000fea00088f0c07 */
[----:B------:R-:W-:Y:S01]  /*6490*/  @!PT LDS RZ, [RZ] ;  /* 0x00000000fffff984 */ /* 0x000fe20000000800 */
[----:B------:R-:W-:Y:S01]  /*64a0*/  @!PT LDS RZ, [RZ] ;  /* 0x00000000fffff984 */ /* 0x000fe20000000800 */
[----:B------:R-:W-:Y:S01]  /*64b0*/  @!PT LDS RZ, [RZ] ;  /* 0x00000000fffff984 */ /* 0x000fe20000000800 */
[----:B------:R-:W-:Y:S06]  /*64c0*/  LDGSTS.E.BYPASS.LTC128B.128 [R218+0x9000], desc[UR26][R4.64] ;  /* 0x0900000004da7fae */ /* 0x000fec000b901d5a */
[----:B------:R-:W-:Y:S01]  /*64d0*/  LDGSTS.E.BYPASS.LTC128B.128 [R218+0xa000], desc[UR26][R4.64+0x40] ;  /* 0x0a00004004da7fae */ /* 0x000fe2000b901d5a */
[----:B----4-:R-:W-:Y:S05]  /*64e0*/  IADD3 R6, P0, R9, R4, RZ ;  /* 0x0000000409067210 */ /* 0x010fea0007f1e0ff */
[----:B------:R-:W-:Y:S01]  /*64f0*/  LDGSTS.E.BYPASS.LTC128B.128 [R218+0xb000], desc[UR26][R4.64+0x80] ;  /* 0x0b00008004da7fae */ /* 0x000fe2000b901d5a */
[----:B-----5:R-:W-:Y:S05]  /*6500*/  IMAD.X R7, R8, 0x1, R5, P0 ;  /* 0x0000000108077824 */ /* 0x020fea00000e0605 */
        /* <DEDUP_REMOVED lines=75> */
[-C--:B------:R-:W-:Y:S06]  /*69c0*/  HMMA.16816.F32 R60, R208, R178.reuse, R60 ;  /* 0x000000b2d03c723c */ /* 0x080fec000000183c */
[----:B------:R-:W-:Y:S01]  /*69d0*/  HMMA.16816.F32 R64, R200, R178, R64 ;  /* 0x000000b2c840723c */ /* 0x000fe20000001840 */
[----:B------:R-:W1:Y:S05]  /*69e0*/  LDSM.16.M88.4 R176, [R216+0x4000] ;  /* 0x00400000d8b0783b */ /* 0x000e6a0000000200 */
[-C--:B------:R-:W-:Y:S01]  /*69f0*/  HMMA.16816.F32 R4, R184, R188.reuse, R4 ;  /* 0x000000bcb804723c */ /* 0x080fe20000001804 */
[----:B------:R-:W2:Y:S05]  /*6a00*/  LDSM.16.M88.4 R200, [R216+0x5000] ;  /* 0x00500000d8c8783b */ /* 0x000eaa0000000200 */
[C---:B------:R-:W-:Y:S06]  /*6a10*/  HMMA.16816.F32 R8, R192.reuse, R188, R8 ;  /* 0x000000bcc008723c */ /* 0x040fec0000001808 */
[-C--:B------:R-:W-:Y:S06]  /*6a20*/  HMMA.16816.F32 R12, R192, R190.reuse, R12 ;  /* 0x000000bec00c723c */ /* 0x080fec000000180c */
[C---:B------:R-:W-:Y:S01]  /*6a30*/  HMMA.16816.F32 R16, R184.reuse, R190, R16 ;  /* 0x000000beb810723c */ /* 0x040fe20000001810 */
[----:B------:R-:W5:Y:S05]  /*6a40*/  LDSM.16.M88.4 R188, [R213+0x8400] ;  /* 0x00840000d5bc783b */ /* 0x000f6a0000000200 */
[-C--:B---3--:R-:W-:Y:S06]  /*6a50*/  HMMA.16816.F32 R20, R184, R196.reuse, R20 ;  /* 0x000000c4b814723c */ /* 0x088fec0000001814 */
        /* <DEDUP_REMOVED lines=9> */
[-C--:B------:R-:W-:Y:S06]  /*6af0*/  HMMA.16816.F32 R52, R184, R204.reuse, R52 ;  /* 0x000000ccb834723c */ /* 0x080fec0000001834 */
[C---:B------:R-:W-:Y:S06]  /*6b00*/  HMMA.16816.F32 R56, R192.reuse, R204, R56 ;  /* 0x000000ccc038723c */ /* 0x040fec0000001838 */
[-C--:B------:R-:W-:Y:S01]  /*6b10*/  HMMA.16816.F32 R60, R192, R206.reuse, R60 ;  /* 0x000000cec03c723c */ /* 0x080fe2000000183c */
[----:B------:R-:W-:Y:S05]  /*6b20*/  LDSM.16.M88.4 R192, [R215+0x8000] ;  /* 0x00800000d7c0783b */ /* 0x000fea0000000200 */
[----:B------:R-:W-:Y:S01]  /*6b30*/  HMMA.16816.F32 R64, R184, R206, R64 ;  /* 0x000000ceb840723c */ /* 0x000fe20000001840 */
[----:B------:R-:W4:Y:S05]  /*6b40*/  LDSM.16.M88.4 R184, [R217+0x4000] ;  /* 0x00400000d9b8783b */ /* 0x000f2a0000000200 */
[-C--:B-1----:R-:W-:Y:S01]  /*6b50*/  HMMA.16816.F32 R4, R176, R180.reuse, R4 ;  /* 0x000000b4b004723c */ /* 0x082fe20000001804 */
[----:B------:R-:W1:Y:S05]  /*6b60*/  LDSM.16.M88.4 R204, [R217+0x5000] ;  /* 0x00500000d9cc783b */ /* 0x000e6a0000000200 */
[C---:B--2---:R-:W-:Y:S06]  /*6b70*/  HMMA.16816.F32 R8, R200.reuse, R180, R8 ;  /* 0x000000b4c808723c */ /* 0x044fec0000001808 */
[-C--:B------:R-:W-:Y:S06]  /*6b80*/  HMMA.16816.F32 R12, R200, R182.reuse, R12 ;  /* 0x000000b6c80c723c */ /* 0x080fec000000180c */
[C---:B------:R-:W-:Y:S01]  /*6b90*/  HMMA.16816.F32 R16, R176.reuse, R182, R16 ;  /* 0x000000b6b010723c */ /* 0x040fe20000001810 */
[----:B------:R-:W2:Y:S05]  /*6ba0*/  LDSM.16.M88.4 R180, [R215+0x8400] ;  /* 0x00840000d7b4783b */ /* 0x000eaa0000000200 */
[-C--:B-----5:R-:W-:Y:S06]  /*6bb0*/  HMMA.16816.F32 R20, R176, R188.reuse, R20 ;  /* 0x000000bcb014723c */ /* 0x0a0fec0000001814 */
        /* <DEDUP_REMOVED lines=8> */
[----:B------:R-:W3:Y:S01]  /*6c40*/  LDSM.16.M88.4 R172, [R215+0x8c00] ;  /* 0x008c0000d7ac783b */ /* 0x000ee20000000200 */
[----:B------:R-:W-:Y:S04]  /*6c50*/  DEPBAR.LE SB0, 0x0 ;  /* 0x000080000000791a */ /* 0x000fe80000000000 */
[-C--:B------:R-:W-:Y:S01]  /*6c60*/  HMMA.16816.F32 R52, R176, R196.reuse, R52 ;  /* 0x000000c4b034723c */ /* 0x080fe20000001834 */
[----:B------:R-:W-:Y:S05]  /*6c70*/  BAR.SYNC.DEFER_BLOCKING 0x0 ;  /* 0x0000000000007b1d */ /* 0x000fea0000010000 */
[C---:B------:R-:W-:Y:S06]  /*6c80*/  HMMA.16816.F32 R56, R200.reuse, R196, R56 ;  /* 0x000000c4c838723c */ /* 0x040fec0000001838 */
[-C--:B------:R-:W-:Y:S06]  /*6c90*/  HMMA.16816.F32 R60, R200, R198.reuse, R60 ;  /* 0x000000c6c83c723c */ /* 0x080fec000000183c */
[----:B------:R-:W-:Y:S06]  /*6ca0*/  HMMA.16816.F32 R64, R176, R198, R64 ;  /* 0x000000c6b040723c */ /* 0x000fec0000001840 */
[-C--:B----4-:R-:W-:Y:S06]  /*6cb0*/  HMMA.16816.F32 R4, R184, R192.reuse, R4 ;  /* 0x000000c0b804723c */ /* 0x090fec0000001804 */
[C---:B-1----:R-:W-:Y:S06]  /*6cc0*/  HMMA.16816.F32 R8, R204.reuse, R192, R8 ;  /* 0x000000c0cc08723c */ /* 0x042fec0000001808 */
[-C--:B------:R-:W-:Y:S06]  /*6cd0*/  HMMA.16816.F32 R12, R204, R194.reuse, R12 ;  /* 0x000000c2cc0c723c */ /* 0x080fec000000180c */
[C---:B------:R-:W-:Y:S06]  /*6ce0*/  HMMA.16816.F32 R16, R184.reuse, R194, R16 ;  /* 0x000000c2b810723c */ /* 0x040fec0000001810 */
[----:B------:R-:W-:Y:S01]  /*6cf0*/  FMNMX.FTZ R2, R4, R0, !PT ;  /* 0x0000000004027209 */ /* 0x000fe20007810000 */
[-C--:B--2---:R-:W-:Y:S04]  /*6d00*/  HMMA.16816.F32 R20, R184, R180.reuse, R20 ;  /* 0x000000b4b814723c */ /* 0x084fe80000001814 */
        /* <DEDUP_REMOVED lines=8> */
[-C--:B-----5:R-:W-:Y:S05]  /*6d90*/  HMMA.16816.F32 R36, R184, R188.reuse, R36 ;  /* 0x000000bcb824723c */ /* 0x0a0fea0000001824 */
[----:B------:R-:W-:Y:S01]  /*6da0*/  FMNMX.FTZ R133, R8, R132, !PT ;  /* 0x0000008408857209 */ /* 0x000fe20007810000 */
[C---:B------:R-:W-:Y:S05]  /*6db0*/  HMMA.16816.F32 R40, R204.reuse, R188, R40 ;  /* 0x000000bccc28723c */ /* 0x040fea0000001828 */
[----:B------:R-:W-:Y:S01]  /*6dc0*/  FMNMX.FTZ R134, R17, R134, !PT ;  /* 0x0000008611867209 */ /* 0x000fe20007810000 */
[-C--:B------:R-:W-:Y:S05]  /*6dd0*/  HMMA.16816.F32 R44, R204, R190.reuse, R44 ;  /* 0x000000becc2c723c */ /* 0x080fea000000182c */
[----:B------:R-:W-:Y:S01]  /*6de0*/  FMNMX.FTZ R135, R19, R2, !PT ;  /* 0x0000000213877209 */ /* 0x000fe20007810000 */
[C---:B------:R-:W-:Y:S05]  /*6df0*/  HMMA.16816.F32 R48, R184.reuse, R190, R48 ;  /* 0x000000beb830723c */ /* 0x040fea0000001830 */
[----:B------:R-:W-:Y:S01]  /*6e00*/  FMNMX.FTZ R2, R9, R133, !PT ;  /* 0x0000008509027209 */ /* 0x000fe20007810000 */
[-C--:B---3--:R-:W-:Y:S05]  /*6e10*/  HMMA.16816.F32 R52, R184, R172.reuse, R52 ;  /* 0x000000acb834723c */ /* 0x088fea0000001834 */
        /* <DEDUP_REMOVED lines=39> */
.L_x_315:
[----:B------:R-:W-:Y:S01]  /*7090*/  FMNMX.FTZ R2, R57, R172, !PT ;  /* 0x000000ac39027209 */ /* 0x000fe20007810000 */
[----:B-1----:R-:W1:Y:S01]  /*70a0*/  SHFL.BFLY PT, R134, R136, 0x2, 0x1f ;  /* 0x0c401f0088867f89 */ /* 0x002e6200000e0000 */
[--C-:B------:R-:W-:Y:S01]  /*70b0*/  LOP3.LUT R173, R225, UR21, R220.reuse, 0x96, !PT ;  /* 0x00000015e1ad7c12 */ /* 0x100fe2000f8e96dc */
[----:B------:R-:W-:Y:S01]  /*70c0*/  IMAD.MOV.U32 R184, RZ, RZ, 0x7054 ;  /* 0x00007054ffb87424 */ /* 0x000fe200078e00ff */
[----:B------:R-:W-:Y:S01]  /*70d0*/  FMNMX.FTZ R2, R60, R2, !PT ;  /* 0x000000023c027209 */ /* 0x000fe20007810000 */
[----:B------:R-:W-:Y:S01]  /*70e0*/  UIADD3 UR24, UR28, -0x4ab325aa, URZ ;  /* 0xb54cda561c187890 */ /* 0x000fe2000fffe03f */
[----:B------:R-:W-:Y:S01]  /*70f0*/  LOP3.LUT R172, R223, UR21, R220, 0x96, !PT ;  /* 0x00000015dfac7c12 */ /* 0x000fe2000f8e96dc */
[----:B------:R-:W-:Y:S01]  /*7100*/  IMAD.WIDE.U32 R194, R173, -0x326172a9, RZ ;  /* 0xcd9e8d57adc27825 */ /* 0x000fe200078e00ff */
[----:B------:R-:W-:Y:S01]  /*7110*/  FMNMX.FTZ R2, R61, R2, !PT ;  /* 0x000000023d027209 */ /* 0x000fe20007810000 */
[----:B------:R-:W2:Y:S02]  /*7120*/  SHFL.BFLY PT, R135, R133, 0x2, 0x1f ;  /* 0x0c401f0085877f89 */ /* 0x000ea400000e0000 */
[----:B------:R-:W-:Y:S06]  /*7130*/  IMAD.WIDE.U32 R196, R172, -0x326172a9, RZ ;  /* 0xcd9e8d57acc47825 */ /* 0x000fec00078e00ff */
[----:B------:R-:W3:Y:S01]  /*7140*/  SHFL.BFLY PT, R138, R2, 0x2, 0x1f ;  /* 0x0c401f00028a7f89 */ /* 0x000ee200000e0000 */
[----:B------:R-:W-:Y:S02]  /*7150*/  IMAD.U32 R188, RZ, RZ, UR23 ;  /* 0x00000017ffbc7e24 */ /* 0x000fe4000f8e00ff */
[----:B------:R-:W-:Y:S03]  /*7160*/  IMAD.SHL.U32 R201, R219, 0x2, RZ ;  /* 0x00000002dbc97824 */ /* 0x000fe600078e00ff */
[----:B------:R-:W-:Y:S02]  /*7170*/  PRMT R188, R188, R184, UR23 ;  /* 0x00000017bcbc7e16 */ /* 0x000fe400080000b8 */
[----:B------:R-:W-:Y:S01]  /*7180*/  LDSM.16.MT88.4 R184, [R214+0x9000] ;  /* 0x00900000d6b8783b */ /* 0x000fe20000004200 */
[----:B-1----:R-:W-:Y:S07]  /*7190*/  FMNMX.FTZ R136, R136, R134, !PT ;  /* 0x0000008688887209 */ /* 0x002fee0007810000 */
[----:B------:R-:W1:Y:S01]  /*71a0*/  SHFL.BFLY PT, R139, R136, 0x1, 0x1f ;  /* 0x0c201f00888b7f89 */ /* 0x000e6200000e0000 */
[----:B--2---:R-:W-:Y:S02]  /*71b0*/  FMNMX.FTZ R135, R133, R135, !PT ;  /* 0x0000008785877209 */ /* 0x004fe40007810000 */
[----:B------:R-:W-:Y:S02]  /*71c0*/  FMNMX.FTZ R133, R10, R137, !PT ;  /* 0x000000890a857209 */ /* 0x000fe40007810000 */
[----:B---3--:R-:W-:Y:S03]  /*71d0*/  FMNMX.FTZ R134, R2, R138, !PT ;  /* 0x0000008a02867209 */ /* 0x008fe60007810000 */
[----:B------:R-:W2:Y:S01]  /*71e0*/  SHFL.BFLY PT, R174, R135, 0x1, 0x1f ;  /* 0x0c201f0087ae7f89 */ /* 0x000ea200000e0000 */
[----:B------:R-:W-:Y:S02]  /*71f0*/  FMNMX.FTZ R2, R11, R133, !PT ;  /* 0x000000850b027209 */ /* 0x000fe40007810000 */
[----:B------:R-:W-:Y:S05]  /*7200*/  LOP3.LUT R138, R221, UR29, R201, 0x96, !PT ;  /* 0x0000001ddd8a7c12 */ /* 0x000fea000f8e96c9 */
[----:B------:R-:W3:Y:S01]  /*7210*/  SHFL.BFLY PT, R175, R134, 0x1, 0x1f ;  /* 0x0c201f0086af7f89 */ /* 0x000ee200000e0000 */
[----:B------:R-:W-:Y:S04]  /*7220*/  FMNMX.FTZ R2, R14, R2, !PT ;  /* 0x000000020e027209 */ /* 0x000fe80007810000 */
[----:B------:R-:W-:Y:S04]  /*7230*/  FMNMX.FTZ R2, R15, R2, !PT ;  /* 0x000000020f027209 */ /* 0x000fe80007810000 */
[----:B------:R-:W-:Y:S02]  /*7240*/  FMNMX.FTZ R2, R26, R2, !PT ;  /* 0x000000021a027209 */ /* 0x000fe40007810000 */
[----:B-1----:R-:W-:Y:S01]  /*7250*/  FMNMX.FTZ R136, R136, R139, !PT ;  /* 0x0000008b88887209 */ /* 0x002fe20007810000 */
[----:B------:R-:W-:Y:S01]  /*7260*/  IMAD.WIDE.U32 R138, R138, -0x326172a9, RZ ;  /* 0xcd9e8d578a8a7825 */ /* 0x000fe200078e00ff */
[----:B------:R-:W-:Y:S02]  /*7270*/  FMNMX.FTZ R133, R27, R2, !PT ;  /* 0x000000021b857209 */ /* 0x000fe40007810000 */
[C---:B------:R-:W-:Y:S01]  /*7280*/  FSETP.NEU.FTZ.AND P0, PT, R136.reuse, -INF , PT ;  /* 0xff8000008800780b */ /* 0x040fe20003f1d000 */
[----:B------:R-:W-:Y:S01]  /*7290*/  FMUL.FTZ R189, R136, UR4 ;  /* 0x0000000488bd7c20 */ /* 0x000fe20008410000 */
[----:B------:R-:W-:Y:S01]  /*72a0*/  FMNMX.FTZ R133, R30, R133, !PT ;  /* 0x000000851e857209 */ /* 0x000fe20007810000 */
[----:B------:R-:W-:Y:S01]  /*72b0*/  FADD.FTZ R0, -R136, R0 ;  /* 0x0000000088007221 */ /* 0x000fe20000010100 */
[--C-:B------:R-:W-:Y:S02]  /*72c0*/  LOP3.LUT R182, R195, UR20, R138.reuse, 0x96, !PT ;  /* 0x00000014c3b67c12 */ /* 0x100fe4000f8e968a */
[----:B------:R-:W-:Y:S01]  /*72d0*/  FMNMX.FTZ R133, R31, R133, !PT ;  /* 0x000000851f857209 */ /* 0x000fe20007810000 */
[----:B------:R-:W-:Y:S01]  /*72e0*/  FMUL.FTZ R2, R0, UR4 ;  /* 0x0000000400027c20 */ /* 0x000fe20008410000 */
[----:B------:R-:W-:Y:S01]  /*72f0*/  LOP3.LUT R176, R197, UR20, R138, 0x96, !PT ;  /* 0x00000014c5b07c12 */ /* 0x000fe2000f8e968a */
[----:B------:R-:W-:Y:S01]  /*7300*/  IMAD.WIDE.U32 R182, R182, -0x2daee0ad, RZ ;  /* 0xd2511f53b6b67825 */ /* 0x000fe200078e00ff */
[----:B------:R-:W-:Y:S02]  /*7310*/  FMNMX.FTZ R138, R42, R133, !PT ;  /* 0x000000852a8a7209 */ /* 0x000fe40007810000 */
[----:B------:R1:W4:Y:S01]  /*7320*/  MUFU.EX2 R133, R2 ;  /* 0x0000000200857308 */ /* 0x0003220000000800 */
[----:B--2---:R-:W-:Y:S01]  /*7330*/  FMNMX.FTZ R135, R135, R174, !PT ;  /* 0x000000ae87877209 */ /* 0x004fe20007810000 */
[----:B------:R-:W-:Y:S01]  /*7340*/  IMAD.WIDE.U32 R176, R176, -0x2daee0ad, RZ ;  /* 0xd2511f53b0b07825 */ /* 0x000fe200078e00ff */
[----:B---3--:R-:W-:Y:S02]  /*7350*/  FMNMX.FTZ R134, R134, R175, !PT ;  /* 0x000000af86867209 */ /* 0x008fe40007810000 */
[----:B------:R-:W-:Y:S01]  /*7360*/  FSEL R189, R189, RZ, P0 ;  /* 0x000000ffbdbd7208 */ /* 0x000fe20000000000 */
[----:B------:R-:W-:Y:S01]  /*7370*/  FADD.FTZ R0, -R135, R3 ;  /* 0x0000000387007221 */ /* 0x000fe20000010100 */
[----:B------:R-:W-:Y:S01]  /*7380*/  FMNMX.FTZ R3, R43, R138, !PT ;  /* 0x0000008a2b037209 */ /* 0x000fe20007810000 */
[C---:B------:R-:W-:Y:S01]  /*7390*/  FMUL.FTZ R190, R135.reuse, UR4 ;  /* 0x0000000487be7c20 */ /* 0x040fe20008410000 */
[----:B------:R-:W-:Y:S01]  /*73a0*/  FSETP.NEU.FTZ.AND P0, PT, R135, -INF , PT ;  /* 0xff8000008700780b */ /* 0x000fe20003f1d000 */
[--C-:B------:R-:W-:Y:S01]  /*73b0*/  FFMA.FTZ R16, R16, UR4, -R189.reuse ;  /* 0x0000000410107c23 */ /* 0x100fe200080108bd */
[----:B------:R-:W-:Y:S01]  /*73c0*/  FMNMX.FTZ R3, R46, R3, !PT ;  /* 0x000000032e037209 */ /* 0x000fe20007810000 */
[--C-:B------:R-:W-:Y:S01]  /*73d0*/  FFMA.FTZ R17, R17, UR4, -R189.reuse ;  /* 0x0000000411117c23 */ /* 0x100fe200080108bd */
[C---:B------:R-:W-:Y:S01]  /*73e0*/  LOP3.LUT R172, R139.reuse, UR22, R244, 0x96, !PT ;  /* 0x000000168bac7c12 */ /* 0x040fe2000f8e96f4 */
[----:B------:R-:W-:Y:S01]  /*73f0*/  MUFU.EX2 R203, R16 ;  /* 0x0000001000cb7308 */ /* 0x000fe20000000800 */
[----:B------:R-:W-:Y:S01]  /*7400*/  LOP3.LUT R178, R139, UR22, R242, 0x96, !PT ;  /* 0x000000168bb27c12 */ /* 0x000fe2000f8e96f2 */
[--C-:B------:R-:W-:Y:S01]  /*7410*/  FFMA.FTZ R4, R4, UR4, -R189.reuse ;  /* 0x0000000404047c23 */ /* 0x100fe200080108bd */
[----:B-1----:R-:W-:Y:S01]  /*7420*/  FMUL.FTZ R2, R0, UR4 ;  /* 0x0000000400027c20 */ /* 0x002fe20008410000 */
[----:B------:R-:W-:Y:S01]  /*7430*/  FADD.FTZ R0, -R134, R132 ;  /* 0x0000008486007221 */ /* 0x000fe20000010100 */
[----:B------:R-:W-:Y:S01]  /*7440*/  FSEL R190, R190, RZ, P0 ;  /* 0x000000ffbebe7208 */ /* 0x000fe20000000000 */
[----:B------:R-:W-:Y:S04]  /*7450*/  IMAD.WIDE.U32 R138, R172, -0x2daee0ad, RZ ;  /* 0xd2511f53ac8a7825 */ /* 0x000fe800078e00ff */
[----:B------:R-:W-:Y:S01]  /*7460*/  FMUL.FTZ R192, R134, UR4 ;  /* 0x0000000486c07c20 */ /* 0x000fe20008410000 */
[----:B------:R1:W2:Y:S01]  /*7470*/  MUFU.EX2 R132, R2 ;  /* 0x0000000200847308 */ /* 0x0002a20000000800 */
[----:B------:R-:W-:Y:S01]  /*7480*/  FMUL.FTZ R0, R0, UR4 ;  /* 0x0000000400007c20 */ /* 0x000fe20008410000 */
[----:B------:R-:W-:Y:S04]  /*7490*/  IMAD.WIDE.U32 R178, R178, -0x2daee0ad, RZ ;  /* 0xd2511f53b2b27825 */ /* 0x000fe800078e00ff */
[--C-:B------:R-:W-:Y:S01]  /*74a0*/  FFMA.FTZ R18, R18, UR4, -R190.reuse ;  /* 0x0000000412127c23 */ /* 0x100fe200080108be */
[----:B------:R-:W-:Y:S01]  /*74b0*/  FSETP.NEU.FTZ.AND P0, PT, R134, -INF , PT ;  /* 0xff8000008600780b */ /* 0x000fe20003f1d000 */
[----:B------:R-:W-:Y:S01]  /*74c0*/  FFMA.FTZ R19, R19, UR4, -R190 ;  /* 0x0000000413137c23 */ /* 0x000fe200080108be */
[----:B------:R-:W-:Y:S01]  /*74d0*/  LOP3.LUT R172, R139, UR19, R224, 0x96, !PT ;  /* 0x000000138bac7c12 */ /* 0x000fe2000f8e96e0 */
[----:B------:R-:W-:Y:S01]  /*74e0*/  FFMA.FTZ R7, R7, UR4, -R190 ;  /* 0x0000000407077c23 */ /* 0x000fe200080108be */
[----:B------:R3:W-:Y:S01]  /*74f0*/  MUFU.EX2 R204, R17 ;  /* 0x0000001100cc7308 */ /* 0x0007e20000000800 */
[----:B------:R-:W-:Y:S01]  /*7500*/  LOP3.LUT R174, R183, UR17, R138, 0x96, !PT ;  /* 0x00000011b7ae7c12 */ /* 0x000fe2000f8e968a */
[----:B----4-:R-:W-:Y:S01]  /*7510*/  FMUL.FTZ R68, R133, R68 ;  /* 0x0000004485447220 */ /* 0x010fe20000410000 */
[----:B------:R-:W-:Y:S01]  /*7520*/  LOP3.LUT R138, R179, UR19, R222, 0x96, !PT ;  /* 0x00000013b38a7c12 */ /* 0x000fe2000f8e96de */
[----:B------:R-:W-:Y:S01]  /*7530*/  IMAD.WIDE.U32 R172, R172, -0x326172a9, RZ ;  /* 0xcd9e8d57acac7825 */ /* 0x000fe200078e00ff */
[----:B------:R-:W-:Y:S02]  /*7540*/  LOP3.LUT R178, R177, UR17, R178, 0x96, !PT ;  /* 0x00000011b1b27c12 */ /* 0x000fe4000f8e96b2 */
[----:B------:R-:W-:Y:S03]  /*7550*/  FSEL R192, R192, RZ, P0 ;  /* 0x000000ffc0c07208 */ /* 0x000fe60000000000 */
[----:B------:R4:W-:Y:S01]  /*7560*/  MUFU.EX2 R205, R18 ;  /* 0x0000001200cd7308 */ /* 0x0009e20000000800 */
[----:B-1----:R-:W-:Y:S01]  /*7570*/  FMNMX.FTZ R2, R47, R3, !PT ;  /* 0x000000032f027209 */ /* 0x002fe20007810000 */
[----:B------:R-:W-:Y:S01]  /*7580*/  IMAD.WIDE.U32 R174, R174, -0x326172a9, RZ ;  /* 0xcd9e8d57aeae7825 */ /* 0x000fe200078e00ff */
[----:B------:R-:W-:Y:S02]  /*7590*/  LOP3.LUT R16, R173, UR18, R194, 0x96, !PT ;  /* 0x00000012ad107c12 */ /* 0x000fe4000f8e96c2 */
[----:B------:R-:W-:Y:S01]  /*75a0*/  FMNMX.FTZ R2, R58, R2, !PT ;  /* 0x000000023a027209 */ /* 0x000fe20007810000 */
[----:B------:R-:W-:Y:S01]  /*75b0*/  IMAD.WIDE.U32 R138, R138, -0x326172a9, RZ ;  /* 0xcd9e8d578a8a7825 */ /* 0x000fe200078e00ff */
[----:B------:R-:W-:Y:S03]  /*75c0*/  LOP3.LUT R180, R175, UR16, R172, 0x96, !PT ;  /* 0x00000010afb47c12 */ /* 0x000fe6000f8e96ac */
[----:B------:R1:W5:Y:S01]  /*75d0*/  MUFU.EX2 R3, R0 ;  /* 0x0000000000037308 */ /* 0x0003620000000800 */
[----:B------:R-:W-:Y:S01]  /*75e0*/  FFMA.FTZ R12, R12, UR4, -R192 ;  /* 0x000000040c0c7c23 */ /* 0x000fe200080108c0 */
[----:B------:R-:W-:Y:S01]  /*75f0*/  IMAD.WIDE.U32 R178, R178, -0x326172a9, RZ ;  /* 0xcd9e8d57b2b27825 */ /* 0x000fe200078e00ff */
[----:B------:R-:W-:Y:S03]  /*7600*/  LOP3.LUT R172, R139, UR18, R196, 0x96, !PT ;  /* 0x000000128bac7c12 */ /* 0x000fe6000f8e96c4 */
[----:B------:R-:W-:Y:S01]  /*7610*/  FFMA.FTZ R13, R13, UR4, -R192 ;  /* 0x000000040d0d7c23 */ /* 0x000fe200080108c0 */
[----:B---3--:R-:W-:Y:S01]  /*7620*/  IMAD.WIDE.U32 R16, R16, -0x2daee0ad, RZ ;  /* 0xd2511f5310107825 */ /* 0x008fe200078e00ff */
[----:B------:R-:W-:Y:S02]  /*7630*/  LOP3.LUT R177, R179, UR16, R138, 0x96, !PT ;  /* 0x00000010b3b17c12 */ /* 0x000fe4000f8e968a */
[----:B------:R3:W-:Y:S01]  /*7640*/  MUFU.EX2 R202, R19 ;  /* 0x0000001300ca7308 */ /* 0x0007e20000000800 */
[----:B------:R-:W-:Y:S01]  /*7650*/  FFMA.FTZ R8, R8, UR4, -R192 ;  /* 0x0000000408087c23 */ /* 0x000fe200080108c0 */
[----:B------:R-:W-:Y:S01]  /*7660*/  IMAD.WIDE.U32 R172, R172, -0x2daee0ad, RZ ;  /* 0xd2511f53acac7825 */ /* 0x000fe200078e00ff */
[----:B----4-:R-:W-:Y:S03]  /*7670*/  LOP3.LUT R18, R17, UR15, R182, 0x96, !PT ;  /* 0x0000000f11127c12 */ /* 0x010fe6000f8e96b6 */
[----:B------:R-:W-:Y:S01]  /*7680*/  FFMA.FTZ R9, R9, UR4, -R192 ;  /* 0x0000000409097c23 */ /* 0x000fe200080108c0 */
[----:B------:R-:W-:Y:S01]  /*7690*/  IMAD.WIDE.U32 R180, R180, -0x2daee0ad, RZ ;  /* 0xd2511f53b4b47825 */ /* 0x000fe200078e00ff */
[----:B------:R-:W-:Y:S02]  /*76a0*/  LOP3.LUT R138, R173, UR15, R176, 0x96, !PT ;  /* 0x0000000fad8a7c12 */ /* 0x000fe4000f8e96b0 */
[----:B------:R4:W-:Y:S01]  /*76b0*/  MUFU.EX2 R252, R4 ;  /* 0x0000000400fc7308 */ /* 0x0009e20000000800 */
[----:B-1----:R-:W-:Y:S01]  /*76c0*/  FMNMX.FTZ R0, R59, R2, !PT ;  /* 0x000000023b007209 */ /* 0x002fe20007810000 */
[----:B------:R-:W-:Y:S01]  /*76d0*/  IMAD.WIDE.U32 R176, R177, -0x2daee0ad, RZ ;  /* 0xd2511f53b1b07825 */ /* 0x000fe200078e00ff */
[----:B------:R-:W-:Y:S02]  /*76e0*/  LOP3.LUT R16, R181, UR5, R16, 0x96, !PT ;  /* 0x00000005b5107c12 */ /* 0x000fe4000f8e9610 */
[----:B------:R-:W-:Y:S01]  /*76f0*/  FMNMX.FTZ R0, R62, R0, !PT ;  /* 0x000000003e007209 */ /* 0x000fe20007810000 */
[----:B------:R-:W-:Y:S04]  /*7700*/  IMAD.WIDE.U32 R138, R138, -0x326172a9, RZ ;  /* 0xcd9e8d578a8a7825 */ /* 0x000fe800078e00ff */
[----:B------:R-:W-:Y:S01]  /*7710*/  FMUL.FTZ R69, R133, R69 ;  /* 0x0000004585457220 */ /* 0x000fe20000410000 */
[----:B------:R1:W-:Y:S01]  /*7720*/  MUFU.EX2 R250, R7 ;  /* 0x0000000700fa7308 */ /* 0x0003e20000000800 */
[----:B------:R-:W-:Y:S01]  /*7730*/  FMNMX.FTZ R0, R63, R0, !PT ;  /* 0x000000003f007209 */ /* 0x000fe20007810000 */
[----:B---3--:R-:W-:Y:S01]  /*7740*/  IMAD.WIDE.U32 R18, R18, -0x326172a9, RZ ;  /* 0xcd9e8d5712127825 */ /* 0x008fe200078e00ff */
[----:B------:R-:W-:Y:S03]  /*7750*/  LOP3.LUT R178, R139, UR14, R178, 0x96, !PT ;  /* 0x0000000e8bb27c12 */ /* 0x000fe6000f8e96b2 */
[----:B--2---:R-:W-:Y:S01]  /*7760*/  FMUL.FTZ R70, R132, R70 ;  /* 0x0000004684467220 */ /* 0x004fe20000410000 */
[----:B------:R-:W2:Y:S01]  /*7770*/  SHFL.BFLY PT, R2, R0, 0x2, 0x1f ;  /* 0x0c401f0000027f89 */ /* 0x000ea200000e0000 */
[----:B------:R-:W-:Y:S02]  /*7780*/  IMAD.WIDE.U32 R16, R16, -0x326172a9, RZ ;  /* 0xcd9e8d5710107825 */ /* 0x000fe400078e00ff */
[----:B------:R-:W-:Y:S01]  /*7790*/  MUFU.EX2 R248, R12 ;  /* 0x0000000c00f87308 */ /* 0x000fe20000000800 */
[----:B----4-:R-:W-:Y:S01]  /*77a0*/  LOP3.LUT R4, R177, UR5, R172, 0x96, !PT ;  /* 0x00000005b1047c12 */ /* 0x010fe2000f8e96ac */
[----:B------:R-:W-:Y:S01]  /*77b0*/  FMUL.FTZ R71, R132, R71 ;  /* 0x0000004784477220 */ /* 0x000fe20000410000 */
[----:B------:R-:W-:Y:S01]  /*77c0*/  LOP3.LUT R177, R19, UR14, R174, 0x96, !PT ;  /* 0x0000000e13b17c12 */ /* 0x000fe2000f8e96ae */
[----:B------:R-:W-:Y:S01]  /*77d0*/  FFMA.FTZ R19, R5, UR4, -R189 ;  /* 0x0000000405137c23 */ /* 0x000fe200080108bd */
[----:B------:R-:W-:Y:S01]  /*77e0*/  LOP3.LUT R172, R16, 0xffff, RZ, 0xc0, !PT ;  /* 0x0000ffff10ac7812 */ /* 0x000fe200078ec0ff */
[----:B------:R-:W-:Y:S01]  /*77f0*/  IMAD.WIDE.U32 R4, R4, -0x326172a9, RZ ;  /* 0xcd9e8d5704047825 */ /* 0x000fe200078e00ff */
[----:B------:R-:W-:Y:S03]  /*7800*/  LOP3.LUT R18, R17, UR24, R18, 0x96, !PT ;  /* 0x0000001811127c12 */ /* 0x000fe6000f8e9612 */
[----:B------:R3:W-:Y:S01]  /*7810*/  MUFU.EX2 R251, R19 ;  /* 0x0000001300fb7308 */ /* 0x0007e20000000800 */
[----:B------:R-:W-:Y:S01]  /*7820*/  FFMA.FTZ R17, R6, UR4, -R190 ;  /* 0x0000000406117c23 */ /* 0x000fe200080108be */
[--C-:B------:R-:W-:Y:S01]  /*7830*/  SHF.R.U32.HI R173, RZ, 0x10, R16.reuse ;  /* 0x00000010ffad7819 */ /* 0x100fe20000011610 */
[C---:B-----5:R-:W-:Y:S01]  /*7840*/  FMUL.FTZ R72, R3.reuse, R72 ;  /* 0x0000004803487220 */ /* 0x060fe20000410000 */
[----:B------:R-:W-:Y:S01]  /*7850*/  LOP3.LUT R175, R16, 0xff, RZ, 0xc0, !PT ;  /* 0x000000ff10af7812 */ /* 0x000fe200078ec0ff */
[C---:B------:R-:W-:Y:S01]  /*7860*/  FMUL.FTZ R73, R3.reuse, R73 ;  /* 0x0000004903497220 */ /* 0x040fe20000410000 */
[----:B------:R-:W-:Y:S01]  /*7870*/  SHF.R.U32.HI R174, RZ, 0x18, R16 ;  /* 0x00000018ffae7819 */ /* 0x000fe20000011610 */
[C---:B------:R-:W-:Y:S03]  /*7880*/  FMUL.FTZ R76, R3.reuse, R76 ;  /* 0x0000004c034c7220 */ /* 0x040fe60000410000 */
[----:B------:R4:W-:Y:S01]  /*7890*/  MUFU.EX2 R249, R17 ;  /* 0x0000001100f97308 */ /* 0x0009e20000000800 */
[----:B-1----:R-:W-:Y:S01]  /*78a0*/  SHF.R.U32.HI R7, RZ, 0x8, R172 ;  /* 0x00000008ff077819 */ /* 0x002fe200000116ac */
[----:B------:R-:W-:Y:S01]  /*78b0*/  FMUL.FTZ R77, R3, R77 ;  /* 0x0000004d034d7220 */ /* 0x000fe20000410000 */
[----:B------:R-:W-:Y:S01]  /*78c0*/  LOP3.LUT R16, R4, 0xffff, RZ, 0xc0, !PT ;  /* 0x0000ffff04107812 */ /* 0x000fe200078ec0ff */
[C---:B------:R-:W-:Y:S01]  /*78d0*/  FMUL.FTZ R80, R133.reuse, R80 ;  /* 0x0000005085507220 */ /* 0x040fe20000410000 */
[----:B--2---:R-:W-:Y:S01]  /*78e0*/  FMNMX.FTZ R0, R0, R2, !PT ;  /* 0x0000000200007209 */ /* 0x004fe20007810000 */
[----:B------:R-:W-:Y:S01]  /*78f0*/  FMUL.FTZ R81, R133, R81 ;  /* 0x0000005185517220 */ /* 0x000fe20000410000 */
[----:B------:R-:W-:Y:S03]  /*7900*/  LOP3.LUT R6, R5, UR24, R138, 0x96, !PT ;  /* 0x0000001805067c12 */ /* 0x000fe6000f8e968a */
[----:B------:R1:W2:Y:S01]  /*7910*/  MUFU.EX2 R247, R13 ;  /* 0x0000000d00f77308 */ /* 0x0002a20000000800 */
[--C-:B---3--:R-:W-:Y:S01]  /*7920*/  SHF.R.U32.HI R19, RZ, 0x10, R4.reuse ;  /* 0x00000010ff137819 */ /* 0x108fe20000011604 */
[----:B------:R-:W3:Y:S01]  /*7930*/  SHFL.BFLY PT, R2, R0, 0x1, 0x1f ;  /* 0x0c201f0000027f89 */ /* 0x000ee200000e0000 */
[----:B------:R-:W-:Y:S01]  /*7940*/  LOP3.LUT R5, R173, 0xff, RZ, 0xc0, !PT ;  /* 0x000000ffad057812 */ /* 0x000fe200078ec0ff */
[C---:B------:R-:W-:Y:S01]  /*7950*/  FMUL.FTZ R82, R132.reuse, R82 ;  /* 0x0000005284527220 */ /* 0x040fe20000410000 */
[----:B------:R-:W-:Y:S01]  /*7960*/  PRMT R175, R175, 0x5410, R7 ;  /* 0x00005410afaf7816 */ /* 0x000fe20000000007 */
[----:B------:R-:W-:Y:S01]  /*7970*/  FMUL.FTZ R83, R132, R83 ;  /* 0x0000005384537220 */ /* 0x000fe20000410000 */
[----:B------:R-:W-:Y:S03]  /*7980*/  LOP3.LUT R138, R4, 0xff, RZ, 0xc0, !PT ;  /* 0x000000ff048a7812 */ /* 0x000fe600078ec0ff */
[----:B------:R-:W-:Y:S01]  /*7990*/  MUFU.EX2 R240, R8 ;  /* 0x0000000800f07308 */ /* 0x000fe20000000800 */
[----:B----4-:R-:W-:Y:S01]  /*79a0*/  SHF.R.U32.HI R17, RZ, 0x18, R4 ;  /* 0x00000018ff117819 */ /* 0x010fe20000011604 */
[C---:B------:R-:W-:Y:S01]  /*79b0*/  FMUL.FTZ R84, R133.reuse, R84 ;  /* 0x0000005485547220 */ /* 0x040fe20000410000 */
[----:B------:R-:W-:Y:S01]  /*79c0*/  SHF.R.U32.HI R7, RZ, 0x8, R16 ;  /* 0x00000008ff077819 */ /* 0x000fe20000011610 */
[----:B------:R-:W-:Y:S01]  /*79d0*/  FMUL.FTZ R85, R133, R85 ;  /* 0x0000005585557220 */ /* 0x000fe20000410000 */
[----:B------:R-:W-:Y:S01]  /*79e0*/  PRMT R173, R5, 0x5410, R174 ;  /* 0x0000541005ad7816 */ /* 0x000fe200000000ae */
[----:B------:R-:W-:Y:S01]  /*79f0*/  IMAD.WIDE.U32 R4, R177, -0x2daee0ad, RZ ;  /* 0xd2511f53b1047825 */ /* 0x000fe200078e00ff */
[----:B------:R-:W-:Y:S03]  /*7a00*/  PRMT R16, R138, 0x5410, R7 ;  /* 0x000054108a107816 */ /* 0x000fe60000000007 */
[----:B------:R4:W5:Y:S01]  /*7a10*/  MUFU.EX2 R239, R9 ;  /* 0x0000000900ef7308 */ /* 0x0009620000000800 */
[----:B------:R-:W-:Y:S01]  /*7a20*/  LOP3.LUT R7, R18, 0xff, RZ, 0xc0, !PT ;  /* 0x000000ff12077812 */ /* 0x000fe200078ec0ff */
[----:B-1----:R-:W-:Y:S01]  /*7a30*/  IMAD.WIDE.U32 R12, R178, -0x2daee0ad, RZ ;  /* 0xd2511f53b20c7825 */ /* 0x002fe200078e00ff */
[--C-:B------:R-:W-:Y:S02]  /*7a40*/  SHF.R.U32.HI R198, RZ, 0x10, R4.reuse ;  /* 0x00000010ffc67819 */ /* 0x100fe40000011604 */
[----:B------:R-:W-:Y:S01]  /*7a50*/  SHF.R.U32.HI R199, RZ, 0x18, R4 ;  /* 0x00000018ffc77819 */ /* 0x000fe20000011604 */
[C---:B------:R-:W-:Y:S01]  /*7a60*/  FMUL.FTZ R86, R132.reuse, R86 ;  /* 0x0000005684567220 */ /* 0x040fe20000410000 */
[----:B------:R-:W-:Y:S01]  /*7a70*/  LOP3.LUT R138, R13, UR25, R176, 0x96, !PT ;  /* 0x000000190d8a7c12 */ /* 0x000fe2000f8e96b0 */
[----:B------:R-:W-:Y:S01]  /*7a80*/  FMUL.FTZ R87, R132, R87 ;  /* 0x0000005784577220 */ /* 0x000fe20000410000 */
[----:B------:R-:W-:Y:S01]  /*7a90*/  LOP3.LUT R139, R5, UR25, R180, 0x96, !PT ;  /* 0x00000019058b7c12 */ /* 0x000fe2000f8e96b4 */
[----:B------:R-:W1:Y:S01]  /*7aa0*/  LDSM.16.MT88.4 R176, [R212+0x9000] ;  /* 0x00900000d4b0783b */ /* 0x000e620000004200 */
[----:B---3--:R-:W-:Y:S01]  /*7ab0*/  FMNMX.FTZ R2, R0, R2, !PT ;  /* 0x0000000200027209 */ /* 0x008fe20007810000 */
[----:B------:R-:W-:Y:S01]  /*7ac0*/  FMUL.FTZ R88, R3, R88 ;  /* 0x0000005803587220 */ /* 0x000fe20000410000 */
[----:B------:R-:W-:Y:S01]  /*7ad0*/  LOP3.LUT R0, R19, 0xff, RZ, 0xc0, !PT ;  /* 0x000000ff13007812 */ /* 0x000fe200078ec0ff */
[C---:B------:R-:W-:Y:S01]  /*7ae0*/  FMUL.FTZ R89, R3.reuse, R89 ;  /* 0x0000005903597220 */ /* 0x040fe20000410000 */
[C---:B------:R-:W-:Y:S01]  /*7af0*/  FSETP.NEU.FTZ.AND P0, PT, R2.reuse, -INF , PT ;  /* 0xff8000000200780b */ /* 0x040fe20003f1d000 */
[----:B------:R-:W-:Y:S01]  /*7b00*/  FMUL.FTZ R191, R2, UR4 ;  /* 0x0000000402bf7c20 */ /* 0x000fe20008410000 */
[----:B------:R-:W-:Y:S01]  /*7b10*/  PRMT R17, R0, 0x5410, R17 ;  /* 0x0000541000117816 */ /* 0x000fe20000000011 */
[----:B----4-:R-:W-:Y:S01]  /*7b20*/  FMUL.FTZ R9, R3, R141 ;  /* 0x0000008d03097220 */ /* 0x010fe20000410000 */
[----:B------:R-:W-:Y:S01]  /*7b30*/  LOP3.LUT R0, R18, 0xffff, RZ, 0xc0, !PT ;  /* 0x0000ffff12007812 */ /* 0x000fe200078ec0ff */
[--C-:B------:R-:W-:Y:S01]  /*7b40*/  FFMA.FTZ R32, R32, UR4, -R189.reuse ;  /* 0x0000000420207c23 */ /* 0x100fe200080108bd */
[----:B------:R-:W-:Y:S01]  /*7b50*/  FSEL R191, R191, RZ, P0 ;  /* 0x000000ffbfbf7208 */ /* 0x000fe20000000000 */
[----:B------:R-:W-:Y:S01]  /*7b60*/  FFMA.FTZ R33, R33, UR4, -R189 ;  /* 0x0000000421217c23 */ /* 0x000fe200080108bd */
[----:B------:R-:W-:Y:S01]  /*7b70*/  SHF.R.U32.HI R0, RZ, 0x8, R0 ;  /* 0x00000008ff007819 */ /* 0x000fe20000011600 */
[----:B------:R3:W-:Y:S01]  /*7b80*/  MUFU.EX2 R232, R32 ;  /* 0x0000002000e87308 */ /* 0x0007e20000000800 */
[----:B------:R-:W-:Y:S01]  /*7b90*/  LOP3.LUT R19, R4, 0xff, RZ, 0xc0, !PT ;  /* 0x000000ff04137812 */ /* 0x000fe200078ec0ff */
[--C-:B------:R-:W-:Y:S01]  /*7ba0*/  FFMA.FTZ R14, R14, UR4, -R191.reuse ;  /* 0x000000040e0e7c23 */ /* 0x100fe200080108bf */
[----:B------:R-:W-:Y:S01]  /*7bb0*/  PRMT R172, R7, 0x5410, R0 ;  /* 0x0000541007ac7816 */ /* 0x000fe20000000000 */
[--C-:B------:R-:W-:Y:S01]  /*7bc0*/  FFMA.FTZ R15, R15, UR4, -R191.reuse ;  /* 0x000000040f0f7c23 */ /* 0x100fe200080108bf */
[----:B------:R-:W-:Y:S01]  /*7bd0*/  LOP3.LUT R0, R6, 0xffff, RZ, 0xc0, !PT ;  /* 0x0000ffff06007812 */ /* 0x000fe200078ec0ff */
[--C-:B------:R-:W-:Y:S01]  /*7be0*/  FFMA.FTZ R10, R10, UR4, -R191.reuse ;  /* 0x000000040a0a7c23 */ /* 0x100fe200080108bf */
[----:B------:R-:W-:Y:S03]  /*7bf0*/  F2FP.F16.F32.PACK_AB R174, R204, R203 ;  /* 0x000000cbccae723e */ /* 0x000fe600000000ff */
[----:B------:R4:W-:Y:S01]  /*7c00*/  MUFU.EX2 R246, R14 ;  /* 0x0000000e00f67308 */ /* 0x0009e20000000800 */
[----:B------:R-:W-:Y:S01]  /*7c10*/  FFMA.FTZ R11, R11, UR4, -R191 ;  /* 0x000000040b0b7c23 */ /* 0x000fe200080108bf */
[----:B------:R-:W-:Y:S01]  /*7c20*/  LOP3.LUT R7, R6, 0xff, RZ, 0xc0, !PT ;  /* 0x000000ff06077812 */ /* 0x000fe200078ec0ff */
[C---:B------:R-:W-:Y:S01]  /*7c30*/  FMUL.FTZ R92, R3.reuse, R92 ;  /* 0x0000005c035c7220 */ /* 0x040fe20000410000 */
[--C-:B------:R-:W-:Y:S01]  /*7c40*/  HSET2.LE.AND R172, R172, R188.reuse, PT ;  /* 0x000000bcacac7233 */ /* 0x100fe20003803000 */
[----:B------:R-:W-:Y:S01]  /*7c50*/  FMUL.FTZ R93, R3, R93 ;  /* 0x0000005d035d7220 */ /* 0x000fe20000410000 */
[----:B--2---:R-:W-:Y:S01]  /*7c60*/  F2FP.F16.F32.PACK_AB R182, R247, R248 ;  /* 0x000000f8f7b6723e */ /* 0x004fe200000000ff */
[----:B------:R-:W-:Y:S03]  /*7c70*/  FMUL.FTZ R96, R133, R96 ;  /* 0x0000006085607220 */ /* 0x000fe60000410000 */
[----:B------:R-:W2:Y:S01]  /*7c80*/  MUFU.EX2 R241, R15 ;  /* 0x0000000f00f17308 */ /* 0x000ea20000000800 */
[----:B-----5:R-:W-:Y:S01]  /*7c90*/  F2FP.F16.F32.PACK_AB R180, R239, R240 ;  /* 0x000000f0efb4723e */ /* 0x020fe200000000ff */
[C---:B------:R-:W-:Y:S01]  /*7ca0*/  FMUL.FTZ R97, R133.reuse, R97 ;  /* 0x0000006185617220 */ /* 0x040fe20000410000 */
[----:B------:R-:W-:Y:S01]  /*7cb0*/  SHF.R.U32.HI R193, RZ, 0x18, R12 ;  /* 0x00000018ffc17819 */ /* 0x000fe2000001160c */
[C---:B------:R-:W-:Y:S01]  /*7cc0*/  FMUL.FTZ R98, R132.reuse, R98 ;  /* 0x0000006284627220 */ /* 0x040fe20000410000 */
[----:B------:R-:W-:Y:S01]  /*7cd0*/  FMUL.FTZ R99, R132, R99 ;  /* 0x0000006384637220 */ /* 0x000fe20000410000 */
[----:B---3--:R-:W-:Y:S01]  /*7ce0*/  FMUL.FTZ R32, R133, R160 ;  /* 0x000000a085207220 */ /* 0x008fe20000410000 */
[--C-:B------:R-:W-:Y:S03]  /*7cf0*/  FFMA.FTZ R50, R50, UR4, -R190.reuse ;  /* 0x0000000432327c23 */ /* 0x100fe600080108be */
[----:B------:R-:W-:Y:S01]  /*7d00*/  MUFU.EX2 R237, R10 ;  /* 0x0000000a00ed7308 */ /* 0x000fe20000000800 */
[----:B----4-:R-:W-:Y:S01]  /*7d10*/  LOP3.LUT R14, R4, 0xffff, RZ, 0xc0, !PT ;  /* 0x0000ffff040e7812 */ /* 0x010fe200078ec0ff */
[----:B------:R-:W-:Y:S01]  /*7d20*/  FFMA.FTZ R51, R51, UR4, -R190 ;  /* 0x0000000433337c23 */ /* 0x000fe200080108be */
[----:B------:R-:W-:Y:S01]  /*7d30*/  SHF.R.U32.HI R4, RZ, 0x10, R18 ;  /* 0x00000010ff047819 */ /* 0x000fe20000011612 */
[----:B------:R-:W-:Y:S01]  /*7d40*/  FFMA.FTZ R39, R39, UR4, -R190 ;  /* 0x0000000427277c23 */ /* 0x000fe200080108be */
[----:B------:R-:W-:Y:S01]  /*7d50*/  SHF.R.U32.HI R18, RZ, 0x18, R18 ;  /* 0x00000018ff127819 */ /* 0x000fe20000011612 */
[--C-:B------:R-:W-:Y:S01]  /*7d60*/  FFMA.FTZ R64, R64, UR4, -R189.reuse ;  /* 0x0000000440407c23 */ /* 0x100fe200080108bd */
[----:B------:R-:W-:Y:S03]  /*7d70*/  LOP3.LUT R4, R4, 0xff, RZ, 0xc0, !PT ;  /* 0x000000ff04047812 */ /* 0x000fe600078ec0ff */
[----:B------:R-:W-:Y:S01]  /*7d80*/  MUFU.EX2 R238, R11 ;  /* 0x0000000b00ee7308 */ /* 0x000fe20000000800 */
[----:B------:R-:W-:Y:S01]  /*7d90*/  SHF.R.U32.HI R5, RZ, 0x8, R0 ;  /* 0x00000008ff057819 */ /* 0x000fe20000011600 */
[----:B------:R-:W-:Y:S01]  /*7da0*/  FFMA.FTZ R65, R65, UR4, -R189 ;  /* 0x0000000441417c23 */ /* 0x000fe200080108bd */
[----:B------:R-:W-:Y:S01]  /*7db0*/  SHF.R.U32.HI R0, RZ, 0x10, R6 ;  /* 0x00000010ff007819 */ /* 0x000fe20000011606 */
[----:B------:R-:W-:Y:S01]  /*7dc0*/  FFMA.FTZ R66, R66, UR4, -R190 ;  /* 0x0000000442427c23 */ /* 0x000fe200080108be */
[----:B------:R-:W-:Y:S01]  /*7dd0*/  PRMT R18, R4, 0x5410, R18 ;  /* 0x0000541004127816 */ /* 0x000fe20000000012 */
[--C-:B------:R-:W-:Y:S01]  /*7de0*/  FFMA.FTZ R59, R59, UR4, -R191.reuse ;  /* 0x000000043b3b7c23 */ /* 0x100fe200080108bf */
[----:B------:R-:W-:Y:S03]  /*7df0*/  LOP3.LUT R4, R0, 0xff, RZ, 0xc0, !PT ;  /* 0x000000ff00047812 */ /* 0x000fe600078ec0ff */
[----:B------:R3:W-:Y:S01]  /*7e00*/  MUFU.EX2 R231, R33 ;  /* 0x0000002100e77308 */ /* 0x0007e20000000800 */
[--C-:B------:R-:W-:Y:S01]  /*7e10*/  HSET2.LE.AND R0, R175, R188.reuse, PT ;  /* 0x000000bcaf007233 */ /* 0x100fe20003803000 */
[----:B------:R-:W-:Y:S01]  /*7e20*/  FFMA.FTZ R60, R60, UR4, -R192 ;  /* 0x000000043c3c7c23 */ /* 0x000fe200080108c0 */
[----:B------:R-:W-:Y:S01]  /*7e30*/  SHF.R.U32.HI R6, RZ, 0x18, R6 ;  /* 0x00000018ff067819 */ /* 0x000fe20000011606 */
[----:B------:R-:W-:Y:S01]  /*7e40*/  FFMA.FTZ R62, R62, UR4, -R191 ;  /* 0x000000043e3e7c23 */ /* 0x000fe200080108bf */
[----:B------:R-:W-:Y:S01]  /*7e50*/  PRMT R7, R7, 0x5410, R5 ;  /* 0x0000541007077816 */ /* 0x000fe20000000005 */
[----:B------:R-:W-:Y:S01]  /*7e60*/  FFMA.FTZ R24, R24, UR4, -R192 ;  /* 0x0000000418187c23 */ /* 0x000fe200080108c0 */
[----:B------:R-:W-:Y:S01]  /*7e70*/  LOP3.LUT R174, R0, R174, RZ, 0xc0, !PT ;  /* 0x000000ae00ae7212 */ /* 0x000fe200078ec0ff */
[----:B------:R-:W-:Y:S01]  /*7e80*/  FADD.FTZ R0, -R2, R137 ;  /* 0x0000008902007221 */ /* 0x000fe20000010100 */
[----:B------:R-:W-:Y:S01]  /*7e90*/  PRMT R8, R4, 0x5410, R6 ;  /* 0x0000541004087816 */ /* 0x000fe20000000006 */
[C---:B------:R-:W-:Y:S01]  /*7ea0*/  FMUL.FTZ R116, R3.reuse, R116 ;  /* 0x0000007403747220 */ /* 0x040fe20000410000 */
[--C-:B------:R-:W-:Y:S01]  /*7eb0*/  HSET2.LE.AND R175, R173, R188.reuse, PT ;  /* 0x000000bcadaf7233 */ /* 0x100fe20003803000 */
[----:B------:R-:W-:Y:S01]  /*7ec0*/  FMUL.FTZ R0, R0, UR4 ;  /* 0x0000000400007c20 */ /* 0x000fe20008410000 */
[----:B------:R-:W-:Y:S01]  /*7ed0*/  F2FP.F16.F32.PACK_AB R4, R202, R205 ;  /* 0x000000cdca04723e */ /* 0x000fe200000000ff */
[----:B------:R-:W-:Y:S01]  /*7ee0*/  FMUL.FTZ R117, R3, R117 ;  /* 0x0000007503757220 */ /* 0x000fe20000410000 */
[----:B------:R-:W-:Y:S01]  /*7ef0*/  F2FP.F16.F32.PACK_AB R5, R251, R252 ;  /* 0x000000fcfb05723e */ /* 0x000fe200000000ff */
[----:B------:R-:W-:Y:S01]  /*7f00*/  FMUL.FTZ R120, R133, R120 ;  /* 0x0000007885787220 */ /* 0x000fe20000410000 */
[----:B------:R-:W-:Y:S01]  /*7f10*/  LOP3.LUT R175, R175, R4, RZ, 0xc0, !PT ;  /* 0x00000004afaf7212 */ /* 0x000fe200078ec0ff */
[----:B------:R-:W4:Y:S01]  /*7f20*/  MUFU.EX2 R0, R0 ;  /* 0x0000000000007308 */ /* 0x000f220000000800 */
[----:B------:R-:W-:Y:S01]  /*7f30*/  LOP3.LUT R172, R172, R5, RZ, 0xc0, !PT ;  /* 0x00000005acac7212 */ /* 0x000fe200078ec0ff */
[C---:B---3--:R-:W-:Y:S01]  /*7f40*/  FMUL.FTZ R33, R133.reuse, R161 ;  /* 0x000000a185217220 */ /* 0x048fe20000410000 */
[--C-:B------:R-:W-:Y:S01]  /*7f50*/  HSET2.LE.AND R6, R16, R188.reuse, PT ;  /* 0x000000bc10067233 */ /* 0x100fe20003803000 */
[C---:B------:R-:W-:Y:S01]  /*7f60*/  FMUL.FTZ R16, R133.reuse, R148 ;  /* 0x0000009485107220 */ /* 0x040fe20000410000 */
[--C-:B------:R-:W-:Y:S01]  /*7f70*/  HSET2.LE.AND R5, R17, R188.reuse, PT ;  /* 0x000000bc11057233 */ /* 0x100fe20003803000 */
[C---:B------:R-:W-:Y:S01]  /*7f80*/  FMUL.FTZ R17, R133.reuse, R149 ;  /* 0x0000009585117220 */ /* 0x040fe20000410000 */
[--C-:B------:R-:W-:Y:S01]  /*7f90*/  HSET2.LE.AND R4, R18, R188.reuse, PT ;  /* 0x000000bc12047233 */ /* 0x100fe20003803000 */
[----:B------:R-:W-:Y:S01]  /*7fa0*/  FMUL.FTZ R18, R132, R150 ;  /* 0x0000009684127220 */ /* 0x000fe20000410000 */
[--C-:B------:R-:W-:Y:S01]  /*7fb0*/  HSET2.LE.AND R7, R7, R188.reuse, PT ;  /* 0x000000bc07077233 */ /* 0x100fe20003803000 */
[----:B------:R-:W-:Y:S01]  /*7fc0*/  FMUL.FTZ R121, R133, R121 ;  /* 0x0000007985797220 */ /* 0x000fe20000410000 */
[----:B------:R-:W-:Y:S01]  /*7fd0*/  F2FP.F16.F32.PACK_AB R173, R250, R249 ;  /* 0x000000f9faad723e */ /* 0x000fe200000000ff */
[C---:B------:R-:W-:Y:S01]  /*7fe0*/  FMUL.FTZ R122, R132.reuse, R122 ;  /* 0x0000007a847a7220 */ /* 0x040fe20000410000 */
[----:B--2---:R-:W-:Y:S01]  /*7ff0*/  F2FP.F16.F32.PACK_AB R183, R241, R246 ;  /* 0x000000f6f1b7723e */ /* 0x004fe200000000ff */
[----:B------:R-:W-:Y:S01]  /*8000*/  FMUL.FTZ R123, R132, R123 ;  /* 0x0000007b847b7220 */ /* 0x000fe20000410000 */
[----:B------:R-:W-:Y:S01]  /*8010*/  LOP3.LUT R173, R4, R173, RZ, 0xc0, !PT ;  /* 0x000000ad04ad7212 */ /* 0x000fe200078ec0ff */
[----:B------:R-:W-:Y:S01]  /*8020*/  FMUL.FTZ R4, R133, R144 ;  /* 0x0000009085047220 */ /* 0x000fe20000410000 */
[----:B------:R-:W-:Y:S01]  /*8030*/  LOP3.LUT R182, R6, R182, RZ, 0xc0, !PT ;  /* 0x000000b606b67212 */ /* 0x000fe200078ec0ff */
[C---:B------:R-:W-:Y:S01]  /*8040*/  FMUL.FTZ R6, R132.reuse, R146 ;  /* 0x0000009284067220 */ /* 0x040fe20000410000 */
[----:B------:R-:W-:Y:S01]  /*8050*/  LOP3.LUT R183, R5, R183, RZ, 0xc0, !PT ;  /* 0x000000b705b77212 */ /* 0x000fe200078ec0ff */
[----:B------:R-:W-:Y:S01]  /*8060*/  FMUL.FTZ R5, R133, R145 ;  /* 0x0000009185057220 */ /* 0x000fe20000410000 */
[----:B------:R-:W-:Y:S01]  /*8070*/  LOP3.LUT R180, R7, R180, RZ, 0xc0, !PT ;  /* 0x000000b407b47212 */ /* 0x000fe200078ec0ff */
[----:B------:R-:W-:Y:S01]  /*8080*/  FMUL.FTZ R7, R132, R147 ;  /* 0x0000009384077220 */ /* 0x000fe20000410000 */
[--C-:B------:R-:W-:Y:S01]  /*8090*/  HSET2.LE.AND R8, R8, R188.reuse, PT ;  /* 0x000000bc08087233 */ /* 0x100fe20003803000 */
[----:B----4-:R-:W-:Y:S01]  /*80a0*/  FMUL.FTZ R10, R0, R142 ;  /* 0x0000008e000a7220 */ /* 0x010fe20000410000 */
[----:B------:R-:W-:Y:S01]  /*80b0*/  F2FP.F16.F32.PACK_AB R181, R238, R237 ;  /* 0x000000edeeb5723e */ /* 0x000fe200000000ff */
[----:B------:R-:W-:Y:S01]  /*80c0*/  FMUL.FTZ R11, R0, R143 ;  /* 0x0000008f000b7220 */ /* 0x000fe20000410000 */
[----:B------:R-:W-:Y:S01]  /*80d0*/  LOP3.LUT R144, R12, 0xffff, RZ, 0xc0, !PT ;  /* 0x0000ffff0c907812 */ /* 0x000fe200078ec0ff */
[----:B------:R-:W-:Y:S01]  /*80e0*/  FMUL.FTZ R15, R0, R155 ;  /* 0x0000009b000f7220 */ /* 0x000fe20000410000 */
[-C--:B-1----:R-:W-:Y:S01]  /*80f0*/  HMMA.16816.F32 R4, R172, R176.reuse, R4 ;  /* 0x000000b0ac04723c */ /* 0x082fe20000001804 */
[----:B------:R-:W-:Y:S04]  /*8100*/  MUFU.EX2 R210, R24 ;  /* 0x0000001800d27308 */ /* 0x000fe80000000800 */
[----:B------:R-:W-:Y:S01]  /*8110*/  LOP3.LUT R181, R8, R181, RZ, 0xc0, !PT ;  /* 0x000000b508b57212 */ /* 0x000fe200078ec0ff */
[C---:B------:R-:W-:Y:S01]  /*8120*/  FMUL.FTZ R8, R3.reuse, R140 ;  /* 0x0000008c03087220 */ /* 0x040fe20000410000 */
[----:B------:R-:W-:Y:S01]  /*8130*/  SHF.R.U32.HI R14, RZ, 0x8, R14 ;  /* 0x00000008ff0e7819 */ /* 0x000fe2000001160e */
[C---:B------:R-:W-:Y:S01]  /*8140*/  FMUL.FTZ R13, R3.reuse, R153 ;  /* 0x00000099030d7220 */ /* 0x040fe20000410000 */
[----:B------:R-:W1:Y:S02]  /*8150*/  LDSM.16.MT88.4 R140, [R212+0xa000] ;  /* 0x00a00000d48c783b */ /* 0x000e640000004200 */
[----:B------:R-:W-:Y:S01]  /*8160*/  LOP3.LUT R145, R12, 0xff, RZ, 0xc0, !PT ;  /* 0x000000ff0c917812 */ /* 0x000fe200078ec0ff */
[----:B------:R-:W-:Y:S01]  /*8170*/  IMAD.MOV.U32 R153, RZ, RZ, R204 ;  /* 0x000000ffff997224 */ /* 0x000fe200078e00cc */
[C---:B------:R-:W-:Y:S04]  /*8180*/  HMMA.16816.F32 R8, R180.reuse, R176, R8 ;  /* 0x000000b0b408723c */ /* 0x040fe80000001808 */
[----:B------:R-:W-:Y:S01]  /*8190*/  SHF.R.U32.HI R146, RZ, 0x10, R12 ;  /* 0x00000010ff927819 */ /* 0x000fe2000001160c */
[----:B------:R-:W-:Y:S01]  /*81a0*/  FMUL.FTZ R12, R3, R152 ;  /* 0x00000098030c7220 */ /* 0x000fe20000410000 */
[----:B------:R-:W-:Y:S01]  /*81b0*/  PRMT R200, R19, 0x5410, R14 ;  /* 0x0000541013c87816 */ /* 0x000fe2000000000e */
[----:B------:R-:W-:Y:S01]  /*81c0*/  FMUL.FTZ R14, R0, R154 ;  /* 0x0000009a000e7220 */ /* 0x000fe20000410000 */
[----:B------:R-:W-:Y:S02]  /*81d0*/  FMUL.FTZ R19, R132, R151 ;  /* 0x0000009784137220 */ /* 0x000fe40000410000 */
[----:B------:R-:W-:Y:S01]  /*81e0*/  LDSM.16.MT88.4 R148, [R212+0xb000] ;  /* 0x00b00000d494783b */ /* 0x000fe20000004200 */
[----:B------:R-:W-:Y:S01]  /*81f0*/  LOP3.LUT R137, R198, 0xff, RZ, 0xc0, !PT ;  /* 0x000000ffc6897812 */ /* 0x000fe200078ec0ff */
[C---:B------:R-:W-:Y:S01]  /*8200*/  FMUL.FTZ R94, R0.reuse, R94 ;  /* 0x0000005e005e7220 */ /* 0x040fe20000410000 */
[C---:B------:R-:W-:Y:S01]  /*8210*/  FMUL.FTZ R95, R0.reuse, R95 ;  /* 0x0000005f005f7220 */ /* 0x040fe20000410000 */
[-C--:B------:R-:W-:Y:S03]  /*8220*/  HMMA.16816.F32 R12, R180, R178.reuse, R12 ;  /* 0x000000b2b40c723c */ /* 0x080fe6000000180c */
[----:B------:R-:W-:Y:S01]  /*8230*/  PRMT R199, R137, 0x5410, R199 ;  /* 0x0000541089c77816 */ /* 0x000fe200000000c7 */
[----:B------:R-:W-:Y:S01]  /*8240*/  FFMA.FTZ R152, R23, UR4, -R190 ;  /* 0x0000000417987c23 */ /* 0x000fe200080108be */
[----:B------:R-:W-:Y:S01]  /*8250*/  SHF.R.U32.HI R137, RZ, 0x8, R144 ;  /* 0x00000008ff897819 */ /* 0x000fe20000011690 */
[C---:B------:R-:W-:Y:S02]  /*8260*/  HMMA.16816.F32 R16, R172.reuse, R178, R16 ;  /* 0x000000b2ac10723c */ /* 0x040fe40000001810 */
[----:B------:R2:W-:Y:S03]  /*8270*/  MUFU.EX2 R211, R152 ;  /* 0x0000009800d37308 */ /* 0x0005e60000000800 */
[C---:B------:R-:W-:Y:S01]  /*8280*/  FMUL.FTZ R74, R0.reuse, R74 ;  /* 0x0000004a004a7220 */ /* 0x040fe20000410000 */
[-C--:B------:R-:W-:Y:S05]  /*8290*/  HMMA.16816.F32 R68, R172, R184.reuse, R68 ;  /* 0x000000b8ac44723c */ /* 0x080fea0000001844 */
[C---:B------:R-:W-:Y:S01]  /*82a0*/  FMUL.FTZ R75, R0.reuse, R75 ;  /* 0x0000004b004b7220 */ /* 0x040fe20000410000 */
[C---:B------:R-:W-:Y:S01]  /*82b0*/  FMUL.FTZ R78, R0.reuse, R78 ;  /* 0x0000004e004e7220 */ /* 0x040fe20000410000 */
[----:B------:R-:W-:Y:S01]  /*82c0*/  FMUL.FTZ R79, R0, R79 ;  /* 0x0000004f004f7220 */ /* 0x000fe20000410000 */
[----:B------:R-:W-:Y:S03]  /*82d0*/  PRMT R176, R145, 0x5410, R137 ;  /* 0x0000541091b07816 */ /* 0x000fe60000000089 */
[----:B------:R-:W-:Y:S01]  /*82e0*/  LOP3.LUT R137, R146, 0xff, RZ, 0xc0, !PT ;  /* 0x000000ff92897812 */ /* 0x000fe200078ec0ff */
[C---:B------:R-:W-:Y:S01]  /*82f0*/  HMMA.16816.F32 R72, R180.reuse, R184, R72 ;  /* 0x000000b8b448723c */ /* 0x040fe20000001848 */
[----:B------:R-:W3:Y:S03]  /*8300*/  LDSM.16.MT88.4 R144, [R214+0xa000] ;  /* 0x00a00000d690783b */ /* 0x000ee60000004200 */
[----:B--2---:R-:W-:Y:S01]  /*8310*/  FFMA.FTZ R152, R27, UR4, -R191 ;  /* 0x000000041b987c23 */ /* 0x004fe200080108bf */
[C---:B------:R-:W-:Y:S01]  /*8320*/  FMUL.FTZ R23, R0.reuse, R159 ;  /* 0x0000009f00177220 */ /* 0x040fe20000410000 */
[-C--:B------:R-:W-:Y:S02]  /*8330*/  HMMA.16816.F32 R76, R180, R186.reuse, R76 ;  /* 0x000000bab44c723c */ /* 0x080fe4000000184c */
[----:B------:R-:W-:Y:S03]  /*8340*/  MUFU.EX2 R207, R152 ;  /* 0x0000009800cf7308 */ /* 0x000fe60000000800 */
[C---:B------:R-:W-:Y:S01]  /*8350*/  FMUL.FTZ R118, R0.reuse, R118 ;  /* 0x0000007600767220 */ /* 0x040fe20000410000 */
[C---:B------:R-:W-:Y:S05]  /*8360*/  HMMA.16816.F32 R80, R172.reuse, R186, R80 ;  /* 0x000000baac50723c */ /* 0x040fea0000001850 */
[C---:B------:R-:W-:Y:S01]  /*8370*/  FMUL.FTZ R90, R0.reuse, R90 ;  /* 0x0000005a005a7220 */ /* 0x040fe20000410000 */
[-C--:B-1----:R-:W-:Y:S05]  /*8380*/  HMMA.16816.F32 R84, R172, R140.reuse, R84 ;  /* 0x0000008cac54723c */ /* 0x082fea0000001854 */
[----:B------:R-:W-:Y:S01]  /*8390*/  FMUL.FTZ R91, R0, R91 ;  /* 0x0000005b005b7220 */ /* 0x000fe20000410000 */
[----:B------:R-:W-:Y:S01]  /*83a0*/  PRMT R193, R137, 0x5410, R193 ;  /* 0x0000541089c17816 */ /* 0x000fe200000000c1 */
[----:B------:R-:W-:Y:S01]  /*83b0*/  FFMA.FTZ R137, R34, UR4, -R190 ;  /* 0x0000000422897c23 */ /* 0x000fe200080108be */
[----:B------:R-:W-:Y:S03]  /*83c0*/  FMUL.FTZ R34, R132, R162 ;  /* 0x000000a284227220 */ /* 0x000fe60000410000 */
[----:B------:R-:W-:Y:S01]  /*83d0*/  FMUL.FTZ R119, R0, R119 ;  /* 0x0000007700777220 */ /* 0x000fe20000410000 */
[C---:B------:R-:W-:Y:S01]  /*83e0*/  HMMA.16816.F32 R88, R180.reuse, R140, R88 ;  /* 0x0000008cb458723c */ /* 0x040fe20000001858 */
[----:B------:R1:W-:Y:S03]  /*83f0*/  MUFU.EX2 R230, R137 ;  /* 0x0000008900e67308 */ /* 0x0003e60000000800 */
[----:B------:R-:W-:Y:S01]  /*8400*/  FFMA.FTZ R30, R30, UR4, -R191 ;  /* 0x000000041e1e7c23 */ /* 0x000fe200080108bf */
[----:B------:R-:W-:Y:S01]  /*8410*/  FFMA.FTZ R29, R29, UR4, -R192 ;  /* 0x000000041d1d7c23 */ /* 0x000fe200080108c0 */
[-C--:B------:R-:W-:Y:S05]  /*8420*/  HMMA.16816.F32 R92, R180, R142.reuse, R92 ;  /* 0x0000008eb45c723c */ /* 0x080fea000000185c */
[----:B------:R-:W-:Y:S01]  /*8430*/  MUFU.EX2 R204, R30 ;  /* 0x0000001e00cc7308 */ /* 0x000fe20000000800 */
[--C-:B------:R-:W-:Y:S01]  /*8440*/  FFMA.FTZ R140, R35, UR4, -R190.reuse ;  /* 0x00000004238c7c23 */ /* 0x100fe200080108be */
[C---:B------:R-:W-:Y:S04]  /*8450*/  HMMA.16816.F32 R96, R172.reuse, R142, R96 ;  /* 0x0000008eac60723c */ /* 0x040fe80000001860 */
[----:B------:R-:W-:Y:S01]  /*8460*/  FMUL.FTZ R35, R132, R163 ;  /* 0x000000a384237220 */ /* 0x000fe20000410000 */
[--C-:B------:R-:W-:Y:S02]  /*8470*/  FFMA.FTZ R141, R20, UR4, -R189.reuse ;  /* 0x00000004148d7c23 */ /* 0x100fe400080108bd */
[----:B------:R-:W-:Y:S01]  /*8480*/  FFMA.FTZ R142, R21, UR4, -R189 ;  /* 0x00000004158e7c23 */ /* 0x000fe200080108bd */
[----:B-1----:R-:W-:Y:S01]  /*8490*/  FFMA.FTZ R137, R22, UR4, -R190 ;  /* 0x0000000416897c23 */ /* 0x002fe200080108be */
[----:B------:R-:W1:Y:S02]  /*84a0*/  MUFU.EX2 R229, R140 ;  /* 0x0000008c00e57308 */ /* 0x000e640000000800 */
[C---:B------:R-:W-:Y:S01]  /*84b0*/  FMUL.FTZ R20, R3.reuse, R156 ;  /* 0x0000009c03147220 */ /* 0x040fe20000410000 */
[-C--:B---3--:R-:W-:Y:S03]  /*84c0*/  HMMA.16816.F32 R32, R172, R144.reuse, R32 ;  /* 0x00000090ac20723c */ /* 0x088fe60000001820 */
[C---:B------:R-:W-:Y:S01]  /*84d0*/  FMUL.FTZ R21, R3.reuse, R157 ;  /* 0x0000009d03157220 */ /* 0x040fe20000410000 */
[C---:B------:R-:W-:Y:S03]  /*84e0*/  FMUL.FTZ R22, R0.reuse, R158 ;  /* 0x0000009e00167220 */ /* 0x040fe60000410000 */
[----:B------:R-:W-:Y:S01]  /*84f0*/  MUFU.EX2 R228, R141 ;  /* 0x0000008d00e47308 */ /* 0x000fe20000000800 */
[C---:B------:R-:W-:Y:S03]  /*8500*/  FMUL.FTZ R100, R3.reuse, R100 ;  /* 0x0000006403647220 */ /* 0x040fe60000410000 */
[----:B------:R-:W-:Y:S01]  /*8510*/  FMUL.FTZ R101, R3, R101 ;  /* 0x0000006503657220 */ /* 0x000fe20000410000 */
[C---:B------:R-:W-:Y:S01]  /*8520*/  FMUL.FTZ R102, R0.reuse, R102 ;  /* 0x0000006600667220 */ /* 0x040fe20000410000 */
[C---:B------:R-:W-:Y:S04]  /*8530*/  HMMA.16816.F32 R20, R180.reuse, R144, R20 ;  /* 0x00000090b414723c */ /* 0x040fe80000001814 */
[----:B------:R2:W3:Y:S01]  /*8540*/  MUFU.EX2 R227, R142 ;  /* 0x0000008e00e37308 */ /* 0x0004e20000000800 */
[----:B------:R-:W-:Y:S01]  /*8550*/  FMUL.FTZ R103, R0, R103 ;  /* 0x0000006700677220 */ /* 0x000fe20000410000 */
[C---:B------:R-:W-:Y:S01]  /*8560*/  FMUL.FTZ R104, R133.reuse, R104 ;  /* 0x0000006885687220 */ /* 0x040fe20000410000 */
[C---:B------:R-:W-:Y:S01]  /*8570*/  FMUL.FTZ R105, R133.reuse, R105 ;  /* 0x0000006985697220 */ /* 0x040fe20000410000 */
[C---:B------:R-:W-:Y:S03]  /*8580*/  FMUL.FTZ R106, R132.reuse, R106 ;  /* 0x0000006a846a7220 */ /* 0x040fe60000410000 */
[C---:B------:R-:W-:Y:S03]  /*8590*/  FMUL.FTZ R107, R132.reuse, R107 ;  /* 0x0000006b846b7220 */ /* 0x040fe60000410000 */
[----:B------:R-:W4:Y:S01]  /*85a0*/  MUFU.EX2 R226, R137 ;  /* 0x0000008900e27308 */ /* 0x000f220000000800 */
[-C--:B------:R-:W-:Y:S03]  /*85b0*/  HMMA.16816.F32 R100, R180, R146.reuse, R100 ;  /* 0x00000092b464723c */ /* 0x080fe60000001864 */
[C---:B------:R-:W-:Y:S01]  /*85c0*/  FMUL.FTZ R108, R133.reuse, R108 ;  /* 0x0000006c856c7220 */ /* 0x040fe20000410000 */
[----:B------:R-:W-:Y:S01]  /*85d0*/  FMUL.FTZ R109, R133, R109 ;  /* 0x0000006d856d7220 */ /* 0x000fe20000410000 */
[C---:B------:R-:W-:Y:S01]  /*85e0*/  FMUL.FTZ R110, R132.reuse, R110 ;  /* 0x0000006e846e7220 */ /* 0x040fe20000410000 */
[C---:B------:R-:W-:Y:S03]  /*85f0*/  HMMA.16816.F32 R104, R172.reuse, R146, R104 ;  /* 0x00000092ac68723c */ /* 0x040fe60000001868 */
[----:B------:R-:W-:Y:S01]  /*8600*/  MUFU.EX2 R206, R29 ;  /* 0x0000001d00ce7308 */ /* 0x000fe20000000800 */
[----:B--2---:R-:W2:Y:S01]  /*8610*/  LDSM.16.MT88.4 R140, [R214+0xb000] ;  /* 0x00b00000d68c783b */ /* 0x004ea20000004200 */
[----:B------:R-:W-:Y:S01]  /*8620*/  FMUL.FTZ R111, R132, R111 ;  /* 0x0000006f846f7220 */ /* 0x000fe20000410000 */
[C---:B------:R-:W-:Y:S01]  /*8630*/  FMUL.FTZ R112, R3.reuse, R112 ;  /* 0x0000007003707220 */ /* 0x040fe20000410000 */
[----:B------:R-:W-:Y:S01]  /*8640*/  FMUL.FTZ R113, R3, R113 ;  /* 0x0000007103717220 */ /* 0x000fe20000410000 */
[C---:B------:R-:W-:Y:S03]  /*8650*/  FMUL.FTZ R114, R0.reuse, R114 ;  /* 0x0000007200727220 */ /* 0x040fe60000410000 */
[----:B------:R-:W-:Y:S01]  /*8660*/  FMUL.FTZ R115, R0, R115 ;  /* 0x0000007300737220 */ /* 0x000fe20000410000 */
[-C--:B------:R-:W-:Y:S03]  /*8670*/  HMMA.16816.F32 R108, R172, R148.reuse, R108 ;  /* 0x00000094ac6c723c */ /* 0x080fe6000000186c */
[----:B------:R-:W-:Y:S01]  /*8680*/  FFMA.FTZ R144, R25, UR4, -R192 ;  /* 0x0000000419907c23 */ /* 0x000fe200080108c0 */
[--C-:B------:R-:W-:Y:S01]  /*8690*/  FFMA.FTZ R146, R26, UR4, -R191.reuse ;  /* 0x000000041a927c23 */ /* 0x100fe200080108bf */
[----:B------:R-:W-:Y:S01]  /*86a0*/  SHF.R.U32.HI R147, RZ, 0x18, R138 ;  /* 0x00000018ff937819 */ /* 0x000fe2000001168a */
[C---:B------:R-:W-:Y:S01]  /*86b0*/  HMMA.16816.F32 R112, R180.reuse, R148, R112 ;  /* 0x00000094b470723c */ /* 0x040fe20000001870 */
[----:B------:R5:W4:Y:S04]  /*86c0*/  MUFU.EX2 R209, R144 ;  /* 0x0000009000d17308 */ /* 0x000b280000000800 */
[----:B------:R-:W-:Y:S01]  /*86d0*/  FFMA.FTZ R31, R31, UR4, -R191 ;  /* 0x000000041f1f7c23 */ /* 0x000fe200080108bf */
[-C--:B------:R-:W-:Y:S05]  /*86e0*/  HMMA.16816.F32 R116, R180, R150.reuse, R116 ;  /* 0x00000096b474723c */ /* 0x080fea0000001874 */
[----:B------:R1:W4:Y:S01]  /*86f0*/  MUFU.EX2 R208, R146 ;  /* 0x0000009200d07308 */ /* 0x0003220000000800 */
[--C-:B------:R-:W-:Y:S01]  /*8700*/  SHF.R.U32.HI R149, RZ, 0x18, R139.reuse ;  /* 0x00000018ff957819 */ /* 0x100fe2000001168b */
[C---:B------:R-:W-:Y:S04]  /*8710*/  HMMA.16816.F32 R120, R172.reuse, R150, R120 ;  /* 0x00000096ac78723c */ /* 0x040fe80000001878 */
[C---:B------:R-:W-:Y:S01]  /*8720*/  LOP3.LUT R25, R139.reuse, 0xffff, RZ, 0xc0, !PT ;  /* 0x0000ffff8b197812 */ /* 0x040fe200078ec0ff */
[C---:B------:R-:W-:Y:S01]  /*8730*/  FMUL.FTZ R27, R132.reuse, R167 ;  /* 0x000000a7841b7220 */ /* 0x040fe20000410000 */
[----:B------:R-:W-:Y:S01]  /*8740*/  SHF.R.U32.HI R26, RZ, 0x10, R139 ;  /* 0x00000010ff1a7819 */ /* 0x000fe2000001168b */
[----:B------:R-:W-:Y:S01]  /*8750*/  FMUL.FTZ R30, R132, R170 ;  /* 0x000000aa841e7220 */ /* 0x000fe20000410000 */
[C---:B------:R-:W-:Y:S03]  /*8760*/  LOP3.LUT R24, R138.reuse, 0xffff, RZ, 0xc0, !PT ;  /* 0x0000ffff8a187812 */ /* 0x040fe600078ec0ff */
[----:B------:R-:W-:Y:S01]  /*8770*/  IMAD.MOV.U32 R170, RZ, RZ, R203 ;  /* 0x000000ffffaa7224 */ /* 0x000fe200078e00cb */
[----:B------:R-:W-:Y:S01]  /*8780*/  LOP3.LUT R150, R139, 0xff, RZ, 0xc0, !PT ;  /* 0x000000ff8b967812 */ /* 0x000fe200078ec0ff */
[----:B------:R-:W-:Y:S01]  /*8790*/  IMAD.MOV.U32 R177, RZ, RZ, R205 ;  /* 0x000000ffffb17224 */ /* 0x000fe200078e00cd */
[----:B------:R-:W-:Y:S01]  /*87a0*/  LOP3.LUT R148, R138, 0xff, RZ, 0xc0, !PT ;  /* 0x000000ff8a947812 */ /* 0x000fe200078ec0ff */
[----:B------:R3:W-:Y:S01]  /*87b0*/  MUFU.EX2 R203, R31 ;  /* 0x0000001f00cb7308 */ /* 0x0007e20000000800 */
[----:B------:R-:W-:Y:S01]  /*87c0*/  SHF.R.U32.HI R145, RZ, 0x8, R25 ;  /* 0x00000008ff917819 */ /* 0x000fe20000011619 */
[C---:B------:R-:W-:Y:S01]  /*87d0*/  FMUL.FTZ R25, R133.reuse, R165 ;  /* 0x000000a585197220 */ /* 0x040fe20000410000 */
[----:B-----5:R-:W-:Y:S01]  /*87e0*/  LOP3.LUT R144, R26, 0xff, RZ, 0xc0, !PT ;  /* 0x000000ff1a907812 */ /* 0x020fe200078ec0ff */
[----:B------:R-:W-:Y:S01]  /*87f0*/  FMUL.FTZ R26, R132, R166 ;  /* 0x000000a6841a7220 */ /* 0x000fe20000410000 */
[----:B------:R-:W-:Y:S01]  /*8800*/  SHF.R.U32.HI R139, RZ, 0x8, R24 ;  /* 0x00000008ff8b7819 */ /* 0x000fe20000011618 */
[----:B------:R-:W-:Y:S01]  /*8810*/  FMUL.FTZ R24, R133, R164 ;  /* 0x000000a485187220 */ /* 0x000fe20000410000 */
[----:B------:R-:W-:Y:S01]  /*8820*/  SHF.R.U32.HI R137, RZ, 0x10, R138 ;  /* 0x00000010ff897819 */ /* 0x000fe2000001168a */
[C---:B------:R-:W-:Y:S01]  /*8830*/  FMUL.FTZ R124, R3.reuse, R124 ;  /* 0x0000007c037c7220 */ /* 0x040fe20000410000 */
[----:B------:R-:W-:Y:S01]  /*8840*/  PRMT R145, R150, 0x5410, R145 ;  /* 0x0000541096917816 */ /* 0x000fe20000000091 */
[----:B------:R-:W-:Y:S01]  /*8850*/  FMUL.FTZ R125, R3, R125 ;  /* 0x0000007d037d7220 */ /* 0x000fe20000410000 */
[----:B------:R-:W-:Y:S01]  /*8860*/  PRMT R144, R144, 0x5410, R149 ;  /* 0x0000541090907816 */ /* 0x000fe20000000095 */
[----:B------:R-:W-:Y:S01]  /*8870*/  FMUL.FTZ R126, R0, R126 ;  /* 0x0000007e007e7220 */ /* 0x000fe20000410000 */
[-C--:B--2---:R-:W-:Y:S03]  /*8880*/  HMMA.16816.F32 R24, R172, R140.reuse, R24 ;  /* 0x0000008cac18723c */ /* 0x084fe60000001818 */
[----:B------:R-:W-:Y:S01]  /*8890*/  PRMT R139, R148, 0x5410, R139 ;  /* 0x00005410948b7816 */ /* 0x000fe2000000008b */
[----:B------:R-:W-:Y:S01]  /*88a0*/  FMUL.FTZ R127, R0, R127 ;  /* 0x0000007f007f7220 */ /* 0x000fe20000410000 */
[----:B------:R-:W2:Y:S01]  /*88b0*/  LDSM.16.MT88.4 R148, [R212+0x9400] ;  /* 0x00940000d494783b */ /* 0x000ea20000004200 */
[----:B------:R-:W-:Y:S01]  /*88c0*/  LOP3.LUT R138, R137, 0xff, RZ, 0xc0, !PT ;  /* 0x000000ff898a7812 */ /* 0x000fe200078ec0ff */
[----:B------:R-:W-:Y:S01]  /*88d0*/  FFMA.FTZ R137, R28, UR4, -R192 ;  /* 0x000000041c897c23 */ /* 0x000fe200080108c0 */
[--C-:B------:R-:W-:Y:S02]  /*88e0*/  HSET2.LE.AND R28, R200, R188.reuse, PT ;  /* 0x000000bcc81c7233 */ /* 0x100fe40003803000 */
[----:B------:R-:W-:Y:S01]  /*88f0*/  MUFU.EX2 R200, R50 ;  /* 0x0000003200c87308 */ /* 0x000fe20000000800 */
[C---:B------:R-:W-:Y:S04]  /*8900*/  HMMA.16816.F32 R124, R180.reuse, R140, R124 ;  /* 0x0000008cb47c723c */ /* 0x040fe8000000187c */
[----:B-1----:R-:W-:Y:S01]  /*8910*/  F2FP.F16.F32.PACK_AB R146, R231, R232 ;  /* 0x000000e8e792723e */ /* 0x002fe200000000ff */
[C---:B------:R-:W-:Y:S01]  /*8920*/  FMUL.FTZ R128, R3.reuse, R128 ;  /* 0x0000008003807220 */ /* 0x040fe20000410000 */
[----:B------:R-:W-:Y:S03]  /*8930*/  FMUL.FTZ R129, R3, R129 ;  /* 0x0000008103817220 */ /* 0x000fe60000410000 */
[----:B------:R1:W5:Y:S02]  /*8940*/  MUFU.EX2 R205, R137 ;  /* 0x0000008900cd7308 */ /* 0x0003640000000800 */
[----:B------:R-:W-:Y:S01]  /*8950*/  LOP3.LUT R146, R28, R146, RZ, 0xc0, !PT ;  /* 0x000000921c927212 */ /* 0x000fe200078ec0ff */
[C---:B------:R-:W-:Y:S01]  /*8960*/  FMUL.FTZ R130, R0.reuse, R130 ;  /* 0x0000008200827220 */ /* 0x040fe20000410000 */
[----:B------:R-:W-:Y:S01]  /*8970*/  FMUL.FTZ R131, R0, R131 ;  /* 0x0000008300837220 */ /* 0x000fe20000410000 */
[----:B------:R-:W-:Y:S02]  /*8980*/  VIADD R28, R201, 0x1 ;  /* 0x00000001c91c7836 */ /* 0x000fe40000000000 */
[----:B---3--:R-:W-:Y:S01]  /*8990*/  FMUL.FTZ R31, R132, R171 ;  /* 0x000000ab841f7220 */ /* 0x008fe20000410000 */
[----:B------:R-:W-:Y:S01]  /*89a0*/  FMUL.FTZ R29, R133, R169 ;  /* 0x000000a9851d7220 */ /* 0x000fe20000410000 */
[----:B------:R-:W-:Y:S01]  /*89b0*/  PRMT R157, R138, 0x5410, R147 ;  /* 0x000054108a9d7816 */ /* 0x000fe20000000093 */
[----:B------:R-:W-:Y:S01]  /*89c0*/  IMAD.MOV.U32 R171, RZ, RZ, R153 ;  /* 0x000000ffffab7224 */ /* 0x000fe200078e0099 */
[----:B------:R-:W-:Y:S01]  /*89d0*/  LOP3.LUT R141, R221, UR29, R28, 0x96, !PT ;  /* 0x0000001ddd8d7c12 */ /* 0x000fe2000f8e961c */
[-C--:B------:R-:W-:Y:S01]  /*89e0*/  HMMA.16816.F32 R128, R180, R142.reuse, R128 ;  /* 0x0000008eb480723c */ /* 0x080fe20000001880 */
[----:B------:R-:W3:Y:S01]  /*89f0*/  LDSM.16.MT88.4 R152, [R214+0x9400] ;  /* 0x00940000d698783b */ /* 0x000ee20000004200 */
[----:B------:R-:W-:Y:S01]  /*8a00*/  MUFU.EX2 R183, R64 ;  /* 0x0000004000b77308 */ /* 0x000fe20000000800 */
[----:B------:R-:W-:Y:S01]  /*8a10*/  FMUL.FTZ R28, R133, R168 ;  /* 0x000000a8851c7220 */ /* 0x000fe20000410000 */
[----:B------:R-:W-:Y:S01]  /*8a20*/  F2FP.F16.F32.PACK_AB R147, R229, R230 ;  /* 0x000000e6e593723e */ /* 0x000fe200000000ff */
[----:B------:R-:W-:Y:S01]  /*8a30*/  IMAD.WIDE.U32 R158, R141, -0x326172a9, RZ ;  /* 0xcd9e8d578d9e7825 */ /* 0x000fe200078e00ff */
[--C-:B-1----:R-:W-:Y:S02]  /*8a40*/  HSET2.LE.AND R137, R199, R188.reuse, PT ;  /* 0x000000bcc7897233 */ /* 0x102fe40003803000 */
[--C-:B------:R-:W-:Y:S02]  /*8a50*/  HSET2.LE.AND R141, R157, R188.reuse, PT ;  /* 0x000000bc9d8d7233 */ /* 0x100fe40003803000 */
[----:B------:R-:W-:Y:S02]  /*8a60*/  HMMA.16816.F32 R28, R172, R142, R28 ;  /* 0x0000008eac1c723c */ /* 0x000fe4000000181c */
[----:B------:R-:W1:Y:S02]  /*8a70*/  MUFU.EX2 R199, R51 ;  /* 0x0000003300c77308 */ /* 0x000e640000000800 */
[----:B------:R-:W-:Y:S01]  /*8a80*/  LOP3.LUT R147, R137, R147, RZ, 0xc0, !PT ;  /* 0x0000009389937212 */ /* 0x000fe200078ec0ff */
[--C-:B------:R-:W-:Y:S01]  /*8a90*/  FFMA.FTZ R48, R48, UR4, -R189.reuse ;  /* 0x0000000430307c23 */ /* 0x100fe200080108bd */
[--C-:B------:R-:W-:Y:S01]  /*8aa0*/  HSET2.LE.AND R137, R145, R188.reuse, PT ;  /* 0x000000bc91897233 */ /* 0x100fe20003803000 */
[----:B------:R-:W-:Y:S01]  /*8ab0*/  IMAD.MOV.U32 R178, RZ, RZ, R202 ;  /* 0x000000ffffb27224 */ /* 0x000fe200078e00ca */
[--C-:B------:R-:W-:Y:S04]  /*8ac0*/  HSET2.LE.AND R138, R144, R188.reuse, PT ;  /* 0x000000bc908a7233 */ /* 0x100fe80003803000 */
[----:B------:R1:W-:Y:S01]  /*8ad0*/  MUFU.EX2 R202, R48 ;  /* 0x0000003000ca7308 */ /* 0x0003e20000000800 */
[--C-:B------:R-:W-:Y:S01]  /*8ae0*/  HSET2.LE.AND R139, R139, R188.reuse, PT ;  /* 0x000000bc8b8b7233 */ /* 0x100fe20003803000 */
[--C-:B------:R-:W-:Y:S01]  /*8af0*/  FFMA.FTZ R49, R49, UR4, -R189.reuse ;  /* 0x0000000431317c23 */ /* 0x100fe200080108bd */
[----:B------:R-:W-:Y:S01]  /*8b00*/  F2FP.F16.F32.PACK_AB R144, R227, R228 ;  /* 0x000000e4e390723e */ /* 0x000fe200000000ff */
[--C-:B------:R-:W-:Y:S01]  /*8b10*/  FFMA.FTZ R36, R36, UR4, -R189.reuse ;  /* 0x0000000424247c23 */ /* 0x100fe200080108bd */
[----:B----4-:R-:W-:Y:S01]  /*8b20*/  F2FP.F16.F32.PACK_AB R145, R211, R226 ;  /* 0x000000e2d391723e */ /* 0x010fe200000000ff */
[----:B------:R-:W-:Y:S01]  /*8b30*/  FFMA.FTZ R37, R37, UR4, -R189 ;  /* 0x0000000425257c23 */ /* 0x000fe200080108bd */
[----:B------:R-:W-:Y:S03]  /*8b40*/  F2FP.F16.F32.PACK_AB R140, R209, R210 ;  /* 0x000000d2d18c723e */ /* 0x000fe600000000ff */
[----:B------:R4:W-:Y:S01]  /*8b50*/  MUFU.EX2 R201, R49 ;  /* 0x0000003100c97308 */ /* 0x0009e20000000800 */
[----:B------:R-:W-:Y:S01]  /*8b60*/  LOP3.LUT R144, R137, R144, RZ, 0xc0, !PT ;  /* 0x0000009089907212 */ /* 0x000fe200078ec0ff */
[----:B------:R-:W-:Y:S01]  /*8b70*/  FFMA.FTZ R38, R38, UR4, -R190 ;  /* 0x0000000426267c23 */ /* 0x000fe200080108be */
[----:B------:R-:W-:Y:S01]  /*8b80*/  LOP3.LUT R145, R138, R145, RZ, 0xc0, !PT ;  /* 0x000000918a917212 */ /* 0x000fe200078ec0ff */
[--C-:B------:R-:W-:Y:S01]  /*8b90*/  FFMA.FTZ R44, R44, UR4, -R192.reuse ;  /* 0x000000042c2c7c23 */ /* 0x100fe200080108c0 */
[----:B------:R-:W-:Y:S01]  /*8ba0*/  LOP3.LUT R140, R139, R140, RZ, 0xc0, !PT ;  /* 0x0000008c8b8c7212 */ /* 0x000fe200078ec0ff */
[----:B------:R-:W-:Y:S01]  /*8bb0*/  FFMA.FTZ R45, R45, UR4, -R192 ;  /* 0x000000042d2d7c23 */ /* 0x000fe200080108c0 */
[--C-:B------:R-:W-:Y:S03]  /*8bc0*/  HSET2.LE.AND R142, R176, R188.reuse, PT ;  /* 0x000000bcb08e7233 */ /* 0x100fe60003803000 */
[----:B------:R-:W-:Y:S01]  /*8bd0*/  MUFU.EX2 R182, R65 ;  /* 0x0000004100b67308 */ /* 0x000fe20000000800 */
[--C-:B------:R-:W-:Y:S01]  /*8be0*/  HSET2.LE.AND R143, R193, R188.reuse, PT ;  /* 0x000000bcc18f7233 */ /* 0x100fe20003803000 */
[-C--:B--2---:R-:W-:Y:S05]  /*8bf0*/  HMMA.16816.F32 R4, R144, R148.reuse, R4 ;  /* 0x000000949004723c */ /* 0x084fea0000001804 */
[----:B------:R-:W-:Y:S03]  /*8c00*/  F2FP.F16.F32.PACK_AB R137, R207, R208 ;  /* 0x000000d0cf89723e */ /* 0x000fe600000000ff */
[----:B------:R2:W-:Y:S03]  /*8c10*/  MUFU.EX2 R198, R36 ;  /* 0x0000002400c67308 */ /* 0x0005e60000000800 */
[----:B-----5:R-:W-:Y:S01]  /*8c20*/  F2FP.F16.F32.PACK_AB R138, R206, R205 ;  /* 0x000000cdce8a723e */ /* 0x020fe200000000ff */
[--C-:B------:R-:W-:Y:S01]  /*8c30*/  FFMA.FTZ R42, R42, UR4, -R191.reuse ;  /* 0x000000042a2a7c23 */ /* 0x100fe200080108bf */
[----:B------:R-:W-:Y:S01]  /*8c40*/  F2FP.F16.F32.PACK_AB R139, R203, R204 ;  /* 0x000000cccb8b723e */ /* 0x000fe200000000ff */
[--C-:B------:R-:W-:Y:S01]  /*8c50*/  FFMA.FTZ R43, R43, UR4, -R191.reuse ;  /* 0x000000042b2b7c23 */ /* 0x100fe200080108bf */
[----:B------:R-:W-:Y:S03]  /*8c60*/  LOP3.LUT R156, R159, UR22, R244, 0x96, !PT ;  /* 0x000000169f9c7c12 */ /* 0x000fe6000f8e96f4 */
[----:B------:R-:W-:Y:S01]  /*8c70*/  MUFU.EX2 R181, R66 ;  /* 0x0000004200b57308 */ /* 0x000fe20000000800 */
[----:B------:R-:W-:Y:S01]  /*8c80*/  LOP3.LUT R141, R141, R137, RZ, 0xc0, !PT ;  /* 0x000000898d8d7212 */ /* 0x000fe200078ec0ff */
[--C-:B------:R-:W-:Y:S01]  /*8c90*/  FFMA.FTZ R40, R40, UR4, -R192.reuse ;  /* 0x0000000428287c23 */ /* 0x100fe200080108c0 */
[----:B------:R-:W-:Y:S01]  /*8ca0*/  LOP3.LUT R142, R142, R138, RZ, 0xc0, !PT ;  /* 0x0000008a8e8e7212 */ /* 0x000fe200078ec0ff */
[----:B------:R-:W-:Y:S01]  /*8cb0*/  FFMA.FTZ R41, R41, UR4, -R192 ;  /* 0x0000000429297c23 */ /* 0x000fe200080108c0 */
[----:B------:R-:W-:Y:S01]  /*8cc0*/  LOP3.LUT R143, R143, R139, RZ, 0xc0, !PT ;  /* 0x0000008b8f8f7212 */ /* 0x000fe200078ec0ff */
[----:B------:R-:W-:Y:S01]  /*8cd0*/  IMAD.WIDE.U32 R138, R156, -0x2daee0ad, RZ ;  /* 0xd2511f539c8a7825 */ /* 0x000fe200078e00ff */
[----:B------:R-:W-:Y:S03]  /*8ce0*/  LOP3.LUT R156, R159, UR22, R242, 0x96, !PT ;  /* 0x000000169f9c7c12 */ /* 0x000fe6000f8e96f2 */
[----:B------:R-:W-:Y:S01]  /*8cf0*/  MUFU.EX2 R174, R59 ;  /* 0x0000003b00ae7308 */ /* 0x000fe20000000800 */
[----:B------:R-:W-:Y:S01]  /*8d00*/  LOP3.LUT R160, R195, UR20, R158, 0x96, !PT ;  /* 0x00000014c3a07c12 */ /* 0x000fe2000f8e969e */
[----:B------:R-:W-:Y:S01]  /*8d10*/  FFMA.FTZ R54, R54, UR4, -R190 ;  /* 0x0000000436367c23 */ /* 0x000fe200080108be */
[----:B------:R-:W-:Y:S01]  /*8d20*/  LOP3.LUT R137, R197, UR20, R158, 0x96, !PT ;  /* 0x00000014c5897c12 */ /* 0x000fe2000f8e969e */
[C---:B------:R-:W-:Y:S04]  /*8d30*/  HMMA.16816.F32 R8, R140.reuse, R148, R8 ;  /* 0x000000948c08723c */ /* 0x040fe80000001808 */
[----:B------:R-:W-:Y:S02]  /*8d40*/  IMAD.WIDE.U32 R162, R156, -0x2daee0ad, RZ ;  /* 0xd2511f539ca27825 */ /* 0x000fe400078e00ff */
[----:B------:R-:W-:Y:S01]  /*8d50*/  MUFU.EX2 R195, R39 ;  /* 0x0000002700c37308 */ /* 0x000fe20000000800 */
[-C--:B------:R-:W-:Y:S01]  /*8d60*/  HMMA.16816.F32 R12, R140, R150.reuse, R12 ;  /* 0x000000968c0c723c */ /* 0x080fe2000000180c */
[----:B------:R-:W5:Y:S03]  /*8d70*/  LDSM.16.MT88.4 R156, [R212+0xa400] ;  /* 0x00a40000d49c783b */ /* 0x000f660000004200 */
[----:B------:R-:W-:Y:S02]  /*8d80*/  IMAD.WIDE.U32 R148, R137, -0x2daee0ad, RZ ;  /* 0xd2511f5389947825 */ /* 0x000fe400078e00ff */
[C---:B------:R-:W-:Y:S03]  /*8d90*/  HMMA.16816.F32 R16, R144.reuse, R150, R16 ;  /* 0x000000969010723c */ /* 0x040fe60000001810 */
[----:B------:R-:W-:Y:S02]  /*8da0*/  MUFU.EX2 R173, R60 ;  /* 0x0000003c00ad7308 */ /* 0x000fe40000000800 */
[----:B------:R-:W-:Y:S01]  /*8db0*/  IMAD.WIDE.U32 R160, R160, -0x2daee0ad, RZ ;  /* 0xd2511f53a0a07825 */ /* 0x000fe200078e00ff */
[-C--:B---3--:R-:W-:Y:S07]  /*8dc0*/  HMMA.16816.F32 R68, R144, R152.reuse, R68 ;  /* 0x000000989044723c */ /* 0x088fee0000001844 */
[----:B------:R-:W-:Y:S01]  /*8dd0*/  MUFU.EX2 R172, R62 ;  /* 0x0000003e00ac7308 */ /* 0x000fe20000000800 */
[----:B-1----:R-:W-:Y:S01]  /*8de0*/  LOP3.LUT R48, R149, UR17, R162, 0x96, !PT ;  /* 0x0000001195307c12 */ /* 0x002fe2000f8e96a2 */
[C---:B------:R-:W-:Y:S04]  /*8df0*/  HMMA.16816.F32 R72, R140.reuse, R152, R72 ;  /* 0x000000988c48723c */ /* 0x040fe80000001848 */
[----:B------:R-:W-:Y:S02]  /*8e00*/  LOP3.LUT R139, R139, UR19, R224, 0x96, !PT ;  /* 0x000000138b8b7c12 */ /* 0x000fe4000f8e96e0 */
[-C--:B------:R-:W-:Y:S02]  /*8e10*/  HMMA.16816.F32 R76, R140, R154.reuse, R76 ;  /* 0x0000009a8c4c723c */ /* 0x080fe4000000184c */
[----:B------:R1:W-:Y:S03]  /*8e20*/  MUFU.EX2 R197, R37 ;  /* 0x0000002500c57308 */ /* 0x0003e60000000800 */
[----:B------:R-:W-:Y:S01]  /*8e30*/  LOP3.LUT R161, R161, UR17, R138, 0x96, !PT ;  /* 0x00000011a1a17c12 */ /* 0x000fe2000f8e968a */
[C---:B------:R-:W-:Y:S06]  /*8e40*/  HMMA.16816.F32 R80, R144.reuse, R154, R80 ;  /* 0x0000009a9050723c */ /* 0x040fec0000001850 */
[----:B------:R-:W-:Y:S01]  /*8e50*/  MUFU.EX2 R193, R45 ;  /* 0x0000002d00c17308 */ /* 0x000fe20000000800 */
[----:B------:R-:W-:Y:S04]  /*8e60*/  LOP3.LUT R137, R163, UR19, R222, 0x96, !PT ;  /* 0x00000013a3897c12 */ /* 0x000fe8000f8e96de */
[----:B------:R-:W-:Y:S04]  /*8e70*/  IMAD.WIDE.U32 R138, R139, -0x326172a9, RZ ;  /* 0xcd9e8d578b8a7825 */ /* 0x000fe800078e00ff */
[----:B------:R-:W-:Y:S01]  /*8e80*/  FFMA.FTZ R56, R56, UR4, -R192 ;  /* 0x0000000438387c23 */ /* 0x000fe200080108c0 */
[-C--:B-----5:R-:W-:Y:S01]  /*8e90*/  HMMA.16816.F32 R84, R144, R156.reuse, R84 ;  /* 0x0000009c9054723c */ /* 0x0a0fe20000001854 */
[----:B------:R-:W-:Y:S02]  /*8ea0*/  MUFU.EX2 R184, R43 ;  /* 0x0000002b00b87308 */ /* 0x000fe40000000800 */
[----:B------:R-:W-:Y:S01]  /*8eb0*/  IMAD.WIDE.U32 R168, R161, -0x326172a9, RZ ;  /* 0xcd9e8d57a1a87825 */ /* 0x000fe200078e00ff */
[----:B------:R-:W-:Y:S02]  /*8ec0*/  LOP3.LUT R139, R139, UR18, R194, 0x96, !PT ;  /* 0x000000128b8b7c12 */ /* 0x000fe4000f8e96c2 */
[C---:B------:R-:W-:Y:S05]  /*8ed0*/  HMMA.16816.F32 R88, R140.reuse, R156, R88 ;  /* 0x0000009c8c58723c */ /* 0x040fea0000001858 */
[----:B------:R-:W-:Y:S01]  /*8ee0*/  MUFU.EX2 R194, R44 ;  /* 0x0000002c00c27308 */ /* 0x000fe20000000800 */
[----:B------:R-:W-:Y:S01]  /*8ef0*/  IMAD.WIDE.U32 R162, R137, -0x326172a9, RZ ;  /* 0xcd9e8d5789a27825 */ /* 0x000fe200078e00ff */
[-C--:B------:R-:W-:Y:S04]  /*8f00*/  HMMA.16816.F32 R92, R140, R158.reuse, R92 ;  /* 0x0000009e8c5c723c */ /* 0x080fe8000000185c */
[----:B------:R-:W-:Y:S02]  /*8f10*/  IMAD.WIDE.U32 R166, R48, -0x326172a9, RZ ;  /* 0xcd9e8d5730a67825 */ /* 0x000fe400078e00ff */
[C---:B------:R-:W-:Y:S02]  /*8f20*/  HMMA.16816.F32 R96, R144.reuse, R158, R96 ;  /* 0x0000009e9060723c */ /* 0x040fe40000001860 */
[----:B------:R-:W-:Y:S03]  /*8f30*/  MUFU.EX2 R185, R40 ;  /* 0x0000002800b97308 */ /* 0x000fe60000000800 */
[----:B------:R-:W-:Y:S01]  /*8f40*/  LOP3.LUT R48, R169, UR16, R138, 0x96, !PT ;  /* 0x00000010a9307c12 */ /* 0x000fe2000f8e968a */
[----:B------:R-:W-:Y:S01]  /*8f50*/  IMAD.WIDE.U32 R138, R139, -0x2daee0ad, RZ ;  /* 0xd2511f538b8a7825 */ /* 0x000fe200078e00ff */
[----:B----4-:R-:W-:Y:S05]  /*8f60*/  LOP3.LUT R49, R167, UR16, R162, 0x96, !PT ;  /* 0x00000010a7317c12 */ /* 0x010fea000f8e96a2 */
[----:B------:R-:W-:Y:S01]  /*8f70*/  MUFU.EX2 R167, R41 ;  /* 0x0000002900a77308 */ /* 0x000fe20000000800 */
[----:B------:R-:W-:Y:S01]  /*8f80*/  LOP3.LUT R150, R163, UR18, R196, 0x96, !PT ;  /* 0x00000012a3967c12 */ /* 0x000fe2000f8e96c4 */
[----:B------:R-:W-:Y:S01]  /*8f90*/  IMAD.WIDE.U32 R162, R48, -0x2daee0ad, RZ ;  /* 0xd2511f5330a27825 */ /* 0x000fe200078e00ff */
[----:B------:R-:W-:Y:S03]  /*8fa0*/  LOP3.LUT R160, R139, UR15, R160, 0x96, !PT ;  /* 0x0000000f8ba07c12 */ /* 0x000fe6000f8e96a0 */
[----:B------:R-:W-:Y:S01]  /*8fb0*/  FFMA.FTZ R57, R57, UR4, -R192 ;  /* 0x0000000439397c23 */ /* 0x000fe200080108c0 */
[----:B------:R-:W-:Y:S03]  /*8fc0*/  IMAD.WIDE.U32 R164, R49, -0x2daee0ad, RZ ;  /* 0xd2511f5331a47825 */ /* 0x000fe600078e00ff */
[----:B------:R3:W4:Y:S01]  /*8fd0*/  MUFU.EX2 R196, R38 ;  /* 0x0000002600c47308 */ /* 0x0007220000000800 */
[----:B------:R-:W5:Y:S01]  /*8fe0*/  LDSM.16.MT88.4 R48, [R214+0xa400] ;  /* 0x00a40000d630783b */ /* 0x000f620000004200 */
[----:B------:R-:W-:Y:S01]  /*8ff0*/  LOP3.LUT R138, R163, UR5, R138, 0x96, !PT ;  /* 0x00000005a38a7c12 */ /* 0x000fe2000f8e968a */
[----:B------:R-:W-:Y:S04]  /*9000*/  IMAD.WIDE.U32 R150, R150, -0x2daee0ad, RZ ;  /* 0xd2511f5396967825 */ /* 0x000fe800078e00ff */
[----:B------:R-:W-:Y:S01]  /*9010*/  FFMA.FTZ R192, R61, UR4, -R192 ;  /* 0x000000043dc07c23 */ /* 0x000fe200080108c0 */
[----:B------:R-:W-:Y:S01]  /*9020*/  FFMA.FTZ R58, R58, UR4, -R191 ;  /* 0x000000043a3a7c23 */ /* 0x000fe200080108bf */
[----:B------:R-:W-:Y:S01]  /*9030*/  IMAD.WIDE.U32 R138, R138, -0x326172a9, RZ ;  /* 0xcd9e8d578a8a7825 */ /* 0x000fe200078e00ff */
[----:B--2---:R-:W-:Y:S01]  /*9040*/  LOP3.LUT R36, R165, UR5, R150, 0x96, !PT ;  /* 0x00000005a5247c12 */ /* 0x004fe2000f8e9696 */
[----:B------:R-:W-:Y:S01]  /*9050*/  MUFU.EX2 R176, R57 ;  /* 0x0000003900b07308 */ /* 0x000fe20000000800 */
[----:B------:R-:W-:Y:S01]  /*9060*/  LOP3.LUT R149, R151, UR15, R148, 0x96, !PT ;  /* 0x0000000f97957c12 */ /* 0x000fe2000f8e9694 */
[----:B------:R-:W-:Y:S01]  /*9070*/  IMAD.WIDE.U32 R160, R160, -0x326172a9, RZ ;  /* 0xcd9e8d57a0a07825 */ /* 0x000fe200078e00ff */
[C---:B------:R-:W-:Y:S02]  /*9080*/  LOP3.LUT R137, R138.reuse, 0xffff, RZ, 0xc0, !PT ;  /* 0x0000ffff8a897812 */ /* 0x040fe400078ec0ff */
[----:B------:R-:W-:Y:S01]  /*9090*/  LOP3.LUT R152, R138, 0xff, RZ, 0xc0, !PT ;  /* 0x000000ff8a987812 */ /* 0x000fe200078ec0ff */
[----:B-1----:R-:W-:Y:S01]  /*90a0*/  IMAD.WIDE.U32 R36, R36, -0x326172a9, RZ ;  /* 0xcd9e8d5724247825 */ /* 0x002fe200078e00ff */
[--C-:B------:R-:W-:Y:S03]  /*90b0*/  SHF.R.U32.HI R153, RZ, 0x18, R138.reuse ;  /* 0x00000018ff997819 */ /* 0x100fe6000001168a */
[----:B------:R-:W-:Y:S01]  /*90c0*/  MUFU.EX2 R165, R42 ;  /* 0x0000002a00a57308 */ /* 0x000fe20000000800 */
[----:B------:R-:W-:Y:S01]  /*90d0*/  SHF.R.U32.HI R148, RZ, 0x10, R138 ;  /* 0x00000010ff947819 */ /* 0x000fe2000001168a */
[----:B------:R-:W-:Y:S01]  /*90e0*/  IMAD.WIDE.U32 R156, R149, -0x326172a9, RZ ;  /* 0xcd9e8d57959c7825 */ /* 0x000fe200078e00ff */
[----:B------:R-:W-:Y:S02]  /*90f0*/  LOP3.LUT R138, R139, UR24, R160, 0x96, !PT ;  /* 0x000000188b8a7c12 */ /* 0x000fe4000f8e96a0 */
[----:B------:R-:W-:Y:S01]  /*9100*/  LOP3.LUT R139, R36, 0xffff, RZ, 0xc0, !PT ;  /* 0x0000ffff248b7812 */ /* 0x000fe200078ec0ff */
[----:B------:R-:W-:Y:S01]  /*9110*/  FFMA.FTZ R52, R52, UR4, -R189 ;  /* 0x0000000434347c23 */ /* 0x000fe200080108bd */
[----:B---3--:R-:W-:Y:S01]  /*9120*/  SHF.R.U32.HI R38, RZ, 0x8, R137 ;  /* 0x00000008ff267819 */ /* 0x008fe20000011689 */
[----:B------:R-:W-:Y:S01]  /*9130*/  FFMA.FTZ R189, R53, UR4, -R189 ;  /* 0x0000000435bd7c23 */ /* 0x000fe200080108bd */
[----:B------:R-:W-:Y:S01]  /*9140*/  LOP3.LUT R151, R36, 0xff, RZ, 0xc0, !PT ;  /* 0x000000ff24977812 */ /* 0x000fe200078ec0ff */
[----:B------:R-:W-:Y:S01]  /*9150*/  MUFU.EX2 R175, R58 ;  /* 0x0000003a00af7308 */ /* 0x000fe20000000800 */
[----:B------:R-:W-:Y:S01]  /*9160*/  SHF.R.U32.HI R139, RZ, 0x8, R139 ;  /* 0x00000008ff8b7819 */ /* 0x000fe2000001168b */
[----:B------:R-:W-:Y:S01]  /*9170*/  FFMA.FTZ R133, R133, R233, R252 ;  /* 0x000000e985857223 */ /* 0x000fe200000100fc */
[--C-:B------:R-:W-:Y:S01]  /*9180*/  SHF.R.U32.HI R149, RZ, 0x10, R36.reuse ;  /* 0x00000010ff957819 */ /* 0x100fe20000011624 */
[----:B------:R-:W-:Y:S01]  /*9190*/  FFMA.FTZ R132, R132, R234, R249 ;  /* 0x000000ea84847223 */ /* 0x000fe200000100f9 */
[----:B------:R-:W-:Y:S01]  /*91a0*/  SHF.R.U32.HI R150, RZ, 0x18, R36 ;  /* 0x00000018ff967819 */ /* 0x000fe20000011624 */
[----:B------:R-:W-:Y:S01]  /*91b0*/  FFMA.FTZ R3, R3, R235, R240 ;  /* 0x000000eb03037223 */ /* 0x000fe200000100f0 */
[----:B------:R-:W-:Y:S03]  /*91c0*/  LOP3.LUT R137, R37, UR24, R156, 0x96, !PT ;  /* 0x0000001825897c12 */ /* 0x000fe6000f8e969c */
[----:B------:R-:W-:Y:S01]  /*91d0*/  MUFU.EX2 R179, R52 ;  /* 0x0000003400b37308 */ /* 0x000fe20000000800 */
[----:B------:R-:W-:Y:S01]  /*91e0*/  PRMT R152, R152, 0x5410, R38 ;  /* 0x0000541098987816 */ /* 0x000fe20000000026 */
[----:B------:R-:W-:Y:S01]  /*91f0*/  FFMA.FTZ R0, R0, R236, R237 ;  /* 0x000000ec00007223 */ /* 0x000fe200000100ed */
[----:B------:R-:W1:Y:S01]  /*9200*/  LDSM.16.MT88.4 R36, [R212+0xb400] ;  /* 0x00b40000d424783b */ /* 0x000e620000004200 */
[----:B------:R-:W-:Y:S01]  /*9210*/  PRMT R155, R151, 0x5410, R139 ;  /* 0x00005410979b7816 */ /* 0x000fe2000000008b */
[----:B------:R-:W-:Y:S01]  /*9220*/  FFMA.FTZ R139, R46, UR4, -R191 ;  /* 0x000000042e8b7c23 */ /* 0x000fe200080108bf */
[-C--:B-----5:R-:W-:Y:S04]  /*9230*/  HMMA.16816.F32 R32, R144, R48.reuse, R32 ;  /* 0x000000309020723c */ /* 0x0a0fe80000001820 */
[----:B------:R-:W-:Y:S01]  /*9240*/  MUFU.EX2 R189, R189 ;  /* 0x000000bd00bd7308 */ /* 0x000fe20000000800 */
[----:B------:R-:W-:Y:S01]  /*9250*/  LOP3.LUT R148, R148, 0xff, RZ, 0xc0, !PT ;  /* 0x000000ff94947812 */ /* 0x000fe200078ec0ff */
[----:B------:R-:W-:Y:S01]  /*9260*/  FADD.FTZ R3, R239, R3 ;  /* 0x00000003ef037221 */ /* 0x000fe20000010000 */
[----:B------:R-:W-:Y:S01]  /*9270*/  LOP3.LUT R44, R149, 0xff, RZ, 0xc0, !PT ;  /* 0x000000ff952c7812 */ /* 0x000fe200078ec0ff */
[C---:B------:R-:W-:Y:S06]  /*9280*/  HMMA.16816.F32 R20, R140.reuse, R48, R20 ;  /* 0x000000308c14723c */ /* 0x040fec0000001814 */
[----:B------:R2:W-:Y:S01]  /*9290*/  MUFU.EX2 R187, R139 ;  /* 0x0000008b00bb7308 */ /* 0x0005e20000000800 */
[----:B------:R-:W-:Y:S01]  /*92a0*/  PRMT R149, R148, 0x5410, R153 ;  /* 0x0000541094957816 */ /* 0x000fe20000000099 */
[-C--:B------:R-:W-:Y:S03]  /*92b0*/  HMMA.16816.F32 R100, R140, R50.reuse, R100 ;  /* 0x000000328c64723c */ /* 0x080fe60000001864 */
[----:B------:R-:W-:Y:S03]  /*92c0*/  PRMT R153, R44, 0x5410, R150 ;  /* 0x000054102c997816 */ /* 0x000fe60000000096 */
[C---:B------:R-:W-:Y:S02]  /*92d0*/  HMMA.16816.F32 R104, R144.reuse, R50, R104 ;  /* 0x000000329068723c */ /* 0x040fe40000001868 */
[----:B------:R-:W-:Y:S03]  /*92e0*/  MUFU.EX2 R192, R192 ;  /* 0x000000c000c07308 */ /* 0x000fe60000000800 */
[----:B------:R-:W-:Y:S01]  /*92f0*/  LOP3.LUT R45, R138, 0xffff, RZ, 0xc0, !PT ;  /* 0x0000ffff8a2d7812 */ /* 0x000fe200078ec0ff */
[--C-:B------:R-:W-:Y:S01]  /*9300*/  FFMA.FTZ R148, R47, UR4, -R191.reuse ;  /* 0x000000042f947c23 */ /* 0x100fe200080108bf */
[----:B------:R-:W-:Y:S01]  /*9310*/  LOP3.LUT R44, R137, 0xffff, RZ, 0xc0, !PT ;  /* 0x0000ffff892c7812 */ /* 0x000fe200078ec0ff */
[----:B------:R-:W-:Y:S04]  /*9320*/  FFMA.FTZ R191, R63, UR4, -R191 ;  /* 0x000000043fbf7c23 */ /* 0x000fe800080108bf */
[----:B------:R3:W5:Y:S01]  /*9330*/  MUFU.EX2 R186, R148 ;  /* 0x0000009400ba7308 */ /* 0x0007620000000800 */
[----:B------:R-:W-:Y:S01]  /*9340*/  SHF.R.U32.HI R47, RZ, 0x8, R45 ;  /* 0x00000008ff2f7819 */ /* 0x000fe2000001162d */
[----:B------:R-:W-:Y:S01]  /*9350*/  LDSM.16.MT88.4 R60, [R214+0xac00] ;  /* 0x00ac0000d63c783b */ /* 0x000fe20000004200 */
[----:B------:R-:W-:Y:S01]  /*9360*/  LOP3.LUT R45, R137, 0xff, RZ, 0xc0, !PT ;  /* 0x000000ff892d7812 */ /* 0x000fe200078ec0ff */
[----:B------:R-:W-:Y:S01]  /*9370*/  FADD.FTZ R0, R238, R0 ;  /* 0x00000000ee007221 */ /* 0x000fe20000010000 */
[----:B------:R-:W-:Y:S01]  /*9380*/  SHF.R.U32.HI R44, RZ, 0x8, R44 ;  /* 0x00000008ff2c7819 */ /* 0x000fe2000001162c */
[----:B------:R-:W-:Y:S01]  /*9390*/  FADD.FTZ R3, R248, R3 ;  /* 0x00000003f8037221 */ /* 0x000fe20000010000 */
[----:B------:R-:W-:Y:S03]  /*93a0*/  SHF.R.U32.HI R46, RZ, 0x10, R138 ;  /* 0x00000010ff2e7819 */ /* 0x000fe6000001168a */
[----:B------:R-:W-:Y:S01]  /*93b0*/  MUFU.EX2 R191, R191 ;  /* 0x000000bf00bf7308 */ /* 0x000fe20000000800 */
[-C--:B-1----:R-:W-:Y:S03]  /*93c0*/  HMMA.16816.F32 R108, R144, R36.reuse, R108 ;  /* 0x00000024906c723c */ /* 0x082fe6000000186c */
[----:B------:R-:W-:Y:S01]  /*93d0*/  PRMT R154, R45, 0x5410, R44 ;  /* 0x000054102d9a7816 */ /* 0x000fe2000000002c */
[----:B------:R-:W-:Y:S01]  /*93e0*/  FADD.FTZ R0, R246, R0 ;  /* 0x00000000f6007221 */ /* 0x000fe20000010000 */
[----:B------:R-:W-:Y:S01]  /*93f0*/  LOP3.LUT R48, R138, 0xff, RZ, 0xc0, !PT ;  /* 0x000000ff8a307812 */ /* 0x000fe200078ec0ff */
[C---:B------:R-:W-:Y:S05]  /*9400*/  HMMA.16816.F32 R112, R140.reuse, R36, R112 ;  /* 0x000000248c70723c */ /* 0x040fea0000001870 */
[----:B------:R-:W-:Y:S01]  /*9410*/  LOP3.LUT R46, R46, 0xff, RZ, 0xc0, !PT ;  /* 0x000000ff2e2e7812 */ /* 0x000fe200078ec0ff */
[-C--:B------:R-:W-:Y:S05]  /*9420*/  HMMA.16816.F32 R116, R140, R38.reuse, R116 ;  /* 0x000000268c74723c */ /* 0x080fea0000001874 */
[----:B------:R-:W-:Y:S01]  /*9430*/  SHF.R.U32.HI R44, RZ, 0x10, R137 ;  /* 0x00000010ff2c7819 */ /* 0x000fe20000011689 */
[C---:B------:R-:W-:Y:S05]  /*9440*/  HMMA.16816.F32 R120, R144.reuse, R38, R120 ;  /* 0x000000269078723c */ /* 0x040fea0000001878 */
[----:B------:R-:W-:Y:S01]  /*9450*/  SHF.R.U32.HI R138, RZ, 0x18, R138 ;  /* 0x00000018ff8a7819 */ /* 0x000fe2000001168a */
[----:B------:R-:W-:Y:S01]  /*9460*/  FADD.FTZ R3, R247, R3 ;  /* 0x00000003f7037221 */ /* 0x000fe20000010000 */
[----:B--2---:R-:W-:Y:S01]  /*9470*/  PRMT R139, R48, 0x5410, R47 ;  /* 0x00005410308b7816 */ /* 0x004fe2000000002f */
[----:B------:R-:W-:Y:S03]  /*9480*/  FADD.FTZ R0, R241, R0 ;  /* 0x00000000f1007221 */ /* 0x000fe60000010000 */
[----:B------:R-:W-:Y:S01]  /*9490*/  PRMT R138, R46, 0x5410, R138 ;  /* 0x000054102e8a7816 */ /* 0x000fe2000000008a */
[----:B------:R-:W-:Y:S01]  /*94a0*/  FADD.FTZ R3, R210, R3 ;  /* 0x00000003d2037221 */ /* 0x000fe20000010000 */
[----:B------:R-:W-:Y:S01]  /*94b0*/  LOP3.LUT R49, R44, 0xff, RZ, 0xc0, !PT ;  /* 0x000000ff2c317812 */ /* 0x000fe200078ec0ff */
[----:B------:R-:W-:Y:S01]  /*94c0*/  FADD.FTZ R0, R208, R0 ;  /* 0x00000000d0007221 */ /* 0x000fe20000010000 */
[----:B------:R-:W1:Y:S01]  /*94d0*/  LDSM.16.MT88.4 R44, [R214+0xb400] ;  /* 0x00b40000d62c783b */ /* 0x000e620000004200 */
[--C-:B------:R-:W-:Y:S02]  /*94e0*/  HSET2.LE.AND R48, R149, R188.reuse, PT ;  /* 0x000000bc95307233 */ /* 0x100fe40003803000 */
[----:B------:R-:W-:Y:S02]  /*94f0*/  SHF.R.U32.HI R137, RZ, 0x18, R137 ;  /* 0x00000018ff897819 */ /* 0x000fe40000011689 */
[----:B------:R-:W-:Y:S02]  /*9500*/  F2FP.F16.F32.PACK_AB R51, R199, R200 ;  /* 0x000000c8c733723e */ /* 0x000fe400000000ff */
[----:B------:R-:W-:Y:S01]  /*9510*/  PRMT R137, R49, 0x5410, R137 ;  /* 0x0000541031897816 */ /* 0x000fe20000000089 */
[----:B---3--:R-:W2:Y:S01]  /*9520*/  LDSM.16.MT88.4 R148, [R212+0x9800] ;  /* 0x00980000d494783b */ /* 0x008ea20000004200 */
[----:B------:R-:W-:Y:S02]  /*9530*/  LOP3.LUT R51, R48, R51, RZ, 0xc0, !PT ;  /* 0x0000003330337212 */ /* 0x000fe400078ec0ff */
[--C-:B------:R-:W-:Y:S02]  /*9540*/  HSET2.LE.AND R49, R138, R188.reuse, PT ;  /* 0x000000bc8a317233 */ /* 0x100fe40003803000 */
[----:B----4-:R-:W-:Y:S02]  /*9550*/  F2FP.F16.F32.PACK_AB R37, R195, R196 ;  /* 0x000000c4c325723e */ /* 0x010fe400000000ff */
[--C-:B------:R-:W-:Y:S02]  /*9560*/  HSET2.LE.AND R48, R139, R188.reuse, PT ;  /* 0x000000bc8b307233 */ /* 0x100fe40003803000 */
[----:B------:R-:W-:Y:S02]  /*9570*/  F2FP.F16.F32.PACK_AB R36, R197, R198 ;  /* 0x000000c6c524723e */ /* 0x000fe400000000ff */
[----:B------:R-:W-:Y:S02]  /*9580*/  LOP3.LUT R49, R49, R37, RZ, 0xc0, !PT ;  /* 0x0000002531317212 */ /* 0x000fe400078ec0ff */
[--C-:B------:R-:W-:Y:S02]  /*9590*/  HSET2.LE.AND R37, R153, R188.reuse, PT ;  /* 0x000000bc99257233 */ /* 0x100fe40003803000 */
[----:B------:R-:W-:Y:S02]  /*95a0*/  LOP3.LUT R48, R48, R36, RZ, 0xc0, !PT ;  /* 0x0000002430307212 */ /* 0x000fe400078ec0ff */
[----:B------:R-:W-:Y:S02]  /*95b0*/  F2FP.F16.F32.PACK_AB R36, R193, R194 ;  /* 0x000000c2c124723e */ /* 0x000fe400000000ff */
[--C-:B------:R-:W-:Y:S02]  /*95c0*/  HSET2.LE.AND R42, R155, R188.reuse, PT ;  /* 0x000000bc9b2a7233 */ /* 0x100fe40003803000 */
[----:B-----5:R-:W-:Y:S02]  /*95d0*/  F2FP.F16.F32.PACK_AB R43, R186, R187 ;  /* 0x000000bbba2b723e */ /* 0x020fe400000000ff */
[----:B------:R-:W-:Y:S02]  /*95e0*/  F2FP.F16.F32.PACK_AB R41, R167, R185 ;  /* 0x000000b9a729723e */ /* 0x000fe400000000ff */
[----:B------:R-:W-:Y:S02]  /*95f0*/  LOP3.LUT R42, R42, R36, RZ, 0xc0, !PT ;  /* 0x000000242a2a7212 */ /* 0x000fe400078ec0ff */
[----:B------:R-:W-:Y:S02]  /*9600*/  LOP3.LUT R43, R37, R43, RZ, 0xc0, !PT ;  /* 0x0000002b252b7212 */ /* 0x000fe400078ec0ff */
[----:B------:R-:W3:Y:S01]  /*9610*/  LDSM.16.MT88.4 R36, [R214+0x9800] ;  /* 0x00980000d624783b */ /* 0x000ee20000004200 */
[--C-:B------:R-:W-:Y:S01]  /*9620*/  HSET2.LE.AND R40, R152, R188.reuse, PT ;  /* 0x000000bc98287233 */ /* 0x100fe20003803000 */
[-C--:B-1----:R-:W-:Y:S03]  /*9630*/  HMMA.16816.F32 R24, R144, R44.reuse, R24 ;  /* 0x0000002c9018723c */ /* 0x082fe60000001818 */
[----:B------:R-:W-:Y:S03]  /*9640*/  F2FP.F16.F32.PACK_AB R50, R201, R202 ;  /* 0x000000cac932723e */ /* 0x000fe600000000ff */
[C---:B------:R-:W-:Y:S05]  /*9650*/  HMMA.16816.F32 R124, R140.reuse, R44, R124 ;  /* 0x0000002c8c7c723c */ /* 0x040fea000000187c */
[----:B------:R-:W-:Y:S01]  /*9660*/  LOP3.LUT R50, R40, R50, RZ, 0xc0, !PT ;  /* 0x0000003228327212 */ /* 0x000fe200078ec0ff */
[-C--:B------:R-:W-:Y:S05]  /*9670*/  HMMA.16816.F32 R128, R140, R46.reuse, R128 ;  /* 0x0000002e8c80723c */ /* 0x080fea0000001880 */
[--C-:B------:R-:W-:Y:S01]  /*9680*/  HSET2.LE.AND R40, R154, R188.reuse, PT ;  /* 0x000000bc9a287233 */ /* 0x100fe20003803000 */
[----:B------:R-:W-:Y:S05]  /*9690*/  HMMA.16816.F32 R28, R144, R46, R28 ;  /* 0x0000002e901c723c */ /* 0x000fea000000181c */
[--C-:B------:R-:W-:Y:S01]  /*96a0*/  HSET2.LE.AND R44, R137, R188.reuse, PT ;  /* 0x000000bc892c7233 */ /* 0x100fe20003803000 */
[-C--:B--2---:R-:W-:Y:S05]  /*96b0*/  HMMA.16816.F32 R4, R48, R148.reuse, R4 ;  /* 0x000000943004723c */ /* 0x084fea0000001804 */
[----:B------:R-:W-:Y:S02]  /*96c0*/  F2FP.F16.F32.PACK_AB R45, R184, R165 ;  /* 0x000000a5b82d723e */ /* 0x000fe400000000ff */
[----:B------:R-:W-:Y:S04]  /*96d0*/  LOP3.LUT R40, R40, R41, RZ, 0xc0, !PT ;  /* 0x0000002928287212 */ /* 0x000fe800078ec0ff */
[----:B------:R-:W-:Y:S02]  /*96e0*/  LOP3.LUT R41, R44, R45, RZ, 0xc0, !PT ;  /* 0x0000002d2c297212 */ /* 0x000fe400078ec0ff */
[----:B------:R-:W1:Y:S05]  /*96f0*/  LDSM.16.MT88.4 R44, [R212+0xa800] ;  /* 0x00a80000d42c783b */ /* 0x000e6a0000004200 */
[C---:B------:R-:W-:Y:S06]  /*9700*/  HMMA.16816.F32 R8, R40.reuse, R148, R8 ;  /* 0x000000942808723c */ /* 0x040fec0000001808 */
[-C--:B------:R-:W-:Y:S06]  /*9710*/  HMMA.16816.F32 R12, R40, R150.reuse, R12 ;  /* 0x00000096280c723c */ /* 0x080fec000000180c */
[C---:B------:R-:W-:Y:S01]  /*9720*/  HMMA.16816.F32 R16, R48.reuse, R150, R16 ;  /* 0x000000963010723c */ /* 0x040fe20000001810 */
[----:B------:R-:W-:Y:S05]  /*9730*/  LDSM.16.MT88.4 R148, [R212+0x9c00] ;  /* 0x009c0000d494783b */ /* 0x000fea0000004200 */
[-C--:B---3--:R-:W-:Y:S06]  /*9740*/  HMMA.16816.F32 R68, R48, R36.reuse, R68 ;  /* 0x000000243044723c */ /* 0x088fec0000001844 */
[C---:B------:R-:W-:Y:S06]  /*9750*/  HMMA.16816.F32 R72, R40.reuse, R36, R72 ;  /* 0x000000242848723c */ /* 0x040fec0000001848 */
[-C--:B------:R-:W-:Y:S05]  /*9760*/  HMMA.16816.F32 R76, R40, R38.reuse, R76 ;  /* 0x00000026284c723c */ /* 0x080fea000000184c */
[--C-:B------:R-:W-:Y:S01]  /*9770*/  FFMA.FTZ R36, R67, UR4, -R190.reuse ;  /* 0x0000000443247c23 */ /* 0x100fe200080108be */
[C---:B------:R-:W-:Y:S01]  /*9780*/  HMMA.16816.F32 R80, R48.reuse, R38, R80 ;  /* 0x000000263050723c */ /* 0x040fe20000001850 */
[----:B------:R-:W2:Y:S02]  /*9790*/  LDSM.16.MT88.4 R64, [R214+0xa800] ;  /* 0x00a80000d640783b */ /* 0x000ea40000004200 */
[----:B------:R3:W4:Y:S02]  /*97a0*/  MUFU.EX2 R180, R36 ;  /* 0x0000002400b47308 */ /* 0x0007240000000800 */
[----:B------:R-:W-:Y:S01]  /*97b0*/  FFMA.FTZ R190, R55, UR4, -R190 ;  /* 0x0000000437be7c23 */ /* 0x000fe200080108be */
[-C--:B-1----:R-:W-:Y:S05]  /*97c0*/  HMMA.16816.F32 R84, R48, R44.reuse, R84 ;  /* 0x0000002c3054723c */ /* 0x082fea0000001854 */
[----:B------:R-:W-:Y:S01]  /*97d0*/  LOP3.LUT R38, R157, UR14, R166, 0x96, !PT ;  /* 0x0000000e9d267c12 */ /* 0x000fe2000f8e96a6 */
[C---:B------:R-:W-:Y:S01]  /*97e0*/  HMMA.16816.F32 R88, R40.reuse, R44, R88 ;  /* 0x0000002c2858723c */ /* 0x040fe20000001858 */
[----:B------:R-:W-:Y:S04]  /*97f0*/  MUFU.EX2 R190, R190 ;  /* 0x000000be00be7308 */ /* 0x000fe80000000800 */
[----:B------:R-:W-:Y:S01]  /*9800*/  IMAD.MOV.U32 R166, RZ, RZ, R178 ;  /* 0x000000ffffa67224 */ /* 0x000fe200078e00b2 */
[-C--:B------:R-:W-:Y:S05]  /*9810*/  HMMA.16816.F32 R92, R40, R46.reuse, R92 ;  /* 0x0000002e285c723c */ /* 0x080fea000000185c */
[----:B------:R1:W5:Y:S01]  /*9820*/  MUFU.EX2 R178, R54 ;  /* 0x0000003600b27308 */ /* 0x0003620000000800 */
[----:B---3--:R-:W-:Y:S01]  /*9830*/  LOP3.LUT R36, R161, UR14, R168, 0x96, !PT ;  /* 0x0000000ea1247c12 */ /* 0x008fe2000f8e96a8 */
[C---:B------:R-:W-:Y:S04]  /*9840*/  HMMA.16816.F32 R96, R48.reuse, R46, R96 ;  /* 0x0000002e3060723c */ /* 0x040fe80000001860 */
[----:B------:R-:W-:Y:S01]  /*9850*/  IMAD.WIDE.U32 R36, R36, -0x2daee0ad, RZ ;  /* 0xd2511f5324247825 */ /* 0x000fe200078e00ff */
[----:B------:R-:W-:Y:S06]  /*9860*/  F2FP.F16.F32.PACK_AB R168, R189, R179 ;  /* 0x000000b3bda8723e */ /* 0x000fec00000000ff */
[----:B------:R-:W-:Y:S01]  /*9870*/  LOP3.LUT R53, R37, UR25, R162, 0x96, !PT ;  /* 0x0000001925357c12 */ /* 0x000fe2000f8e96a2 */
[----:B------:R-:W-:Y:S01]  /*9880*/  IMAD.WIDE.U32 R44, R38, -0x2daee0ad, RZ ;  /* 0xd2511f53262c7825 */ /* 0x000fe200078e00ff */
[C---:B------:R-:W-:Y:S02]  /*9890*/  LOP3.LUT R55, R36.reuse, 0xffff, RZ, 0xc0, !PT ;  /* 0x0000ffff24377812 */ /* 0x040fe400078ec0ff */
[--C-:B-1----:R-:W-:Y:S01]  /*98a0*/  SHF.R.U32.HI R54, RZ, 0x10, R36.reuse ;  /* 0x00000010ff367819 */ /* 0x102fe20000011624 */
[-C--:B--2---:R-:W-:Y:S03]  /*98b0*/  HMMA.16816.F32 R32, R48, R64.reuse, R32 ;  /* 0x000000403020723c */ /* 0x084fe60000001820 */
[----:B------:R-:W-:Y:S02]  /*98c0*/  LOP3.LUT R138, R36, 0xff, RZ, 0xc0, !PT ;  /* 0x000000ff248a7812 */ /* 0x000fe400078ec0ff */
[----:B------:R-:W-:Y:S01]  /*98d0*/  SHF.R.U32.HI R137, RZ, 0x18, R36 ;  /* 0x00000018ff897819 */ /* 0x000fe20000011624 */
[C---:B------:R-:W-:Y:S01]  /*98e0*/  HMMA.16816.F32 R20, R40.reuse, R64, R20 ;  /* 0x000000402814723c */ /* 0x040fe20000001814 */
[----:B------:R-:W1:Y:S04]  /*98f0*/  LDSM.16.MT88.4 R36, [R212+0xb800] ;  /* 0x00b80000d424783b */ /* 0x000e680000004200 */
[----:B------:R-:W-:Y:S01]  /*9900*/  LOP3.LUT R52, R45, UR25, R164, 0x96, !PT ;  /* 0x000000192d347c12 */ /* 0x000fe2000f8e96a4 */
[-C--:B------:R-:W-:Y:S05]  /*9910*/  HMMA.16816.F32 R100, R40, R66.reuse, R100 ;  /* 0x000000422864723c */ /* 0x080fea0000001864 */
[----:B------:R-:W-:Y:S01]  /*9920*/  LOP3.LUT R47, R44, 0xffff, RZ, 0xc0, !PT ;  /* 0x0000ffff2c2f7812 */ /* 0x000fe200078ec0ff */
[C---:B------:R-:W-:Y:S05]  /*9930*/  HMMA.16816.F32 R104, R48.reuse, R66, R104 ;  /* 0x000000423068723c */ /* 0x040fea0000001868 */
[----:B------:R-:W-:Y:S01]  /*9940*/  SHF.R.U32.HI R45, RZ, 0x8, R55 ;  /* 0x00000008ff2d7819 */ /* 0x000fe20000011637 */
[----:B------:R-:W-:Y:S01]  /*9950*/  IMAD.MOV.U32 R164, RZ, RZ, R171 ;  /* 0x000000ffffa47224 */ /* 0x000fe200078e00ab */
[----:B------:R-:W-:Y:S01]  /*9960*/  LOP3.LUT R46, R54, 0xff, RZ, 0xc0, !PT ;  /* 0x000000ff362e7812 */ /* 0x000fe200078ec0ff */
[----:B------:R-:W-:Y:S02]  /*9970*/  IMAD.MOV.U32 R171, RZ, RZ, R177 ;  /* 0x000000ffffab7224 */ /* 0x000fe400078e00b1 */
[----:B------:R2:W3:Y:S01]  /*9980*/  MUFU.EX2 R177, R56 ;  /* 0x0000003800b17308 */ /* 0x0004e20000000800 */
[--C-:B------:R-:W-:Y:S02]  /*9990*/  SHF.R.U32.HI R139, RZ, 0x10, R44.reuse ;  /* 0x00000010ff8b7819 */ /* 0x100fe4000001162c */
[----:B------:R-:W-:Y:S02]  /*99a0*/  LOP3.LUT R55, R44, 0xff, RZ, 0xc0, !PT ;  /* 0x000000ff2c377812 */ /* 0x000fe400078ec0ff */
[----:B------:R-:W-:Y:S02]  /*99b0*/  SHF.R.U32.HI R54, RZ, 0x18, R44 ;  /* 0x00000018ff367819 */ /* 0x000fe4000001162c */
[----:B------:R-:W-:Y:S02]  /*99c0*/  LOP3.LUT R44, R53, 0xffff, RZ, 0xc0, !PT ;  /* 0x0000ffff352c7812 */ /* 0x000fe400078ec0ff */
[----:B------:R-:W-:Y:S02]  /*99d0*/  PRMT R141, R138, 0x5410, R45 ;  /* 0x000054108a8d7816 */ /* 0x000fe4000000002d */
[----:B------:R-:W-:Y:S02]  /*99e0*/  PRMT R140, R46, 0x5410, R137 ;  /* 0x000054102e8c7816 */ /* 0x000fe40000000089 */
[----:B------:R-:W-:Y:S02]  /*99f0*/  SHF.R.U32.HI R47, RZ, 0x8, R47 ;  /* 0x00000008ff2f7819 */ /* 0x000fe4000001162f */
[----:B------:R-:W-:Y:S02]  /*9a00*/  LOP3.LUT R46, R139, 0xff, RZ, 0xc0, !PT ;  /* 0x000000ff8b2e7812 */ /* 0x000fe400078ec0ff */
[----:B------:R-:W-:Y:S01]  /*9a10*/  LOP3.LUT R45, R53, 0xff, RZ, 0xc0, !PT ;  /* 0x000000ff352d7812 */ /* 0x000fe200078ec0ff */
[-C--:B-1----:R-:W-:Y:S03]  /*9a20*/  HMMA.16816.F32 R108, R48, R36.reuse, R108 ;  /* 0x00000024306c723c */ /* 0x082fe6000000186c */
[----:B------:R-:W-:Y:S02]  /*9a30*/  SHF.R.U32.HI R44, RZ, 0x8, R44 ;  /* 0x00000008ff2c7819 */ /* 0x000fe4000001162c */
[----:B------:R-:W-:Y:S01]  /*9a40*/  PRMT R137, R55, 0x5410, R47 ;  /* 0x0000541037897816 */ /* 0x000fe2000000002f */
[C---:B------:R-:W-:Y:S05]  /*9a50*/  HMMA.16816.F32 R112, R40.reuse, R36, R112 ;  /* 0x000000242870723c */ /* 0x040fea0000001870 */
[----:B------:R-:W-:Y:S01]  /*9a60*/  PRMT R138, R46, 0x5410, R54 ;  /* 0x000054102e8a7816 */ /* 0x000fe20000000036 */
[-C--:B------:R-:W-:Y:S05]  /*9a70*/  HMMA.16816.F32 R116, R40, R38.reuse, R116 ;  /* 0x000000262874723c */ /* 0x080fea0000001874 */
[----:B------:R-:W-:Y:S01]  /*9a80*/  PRMT R139, R45, 0x5410, R44 ;  /* 0x000054102d8b7816 */ /* 0x000fe2000000002c */
[C---:B------:R-:W-:Y:S01]  /*9a90*/  HMMA.16816.F32 R120, R48.reuse, R38, R120 ;  /* 0x000000263078723c */ /* 0x040fe20000001878 */
[----:B------:R-:W1:Y:S04]  /*9aa0*/  LDSM.16.MT88.4 R44, [R214+0xb800] ;  /* 0x00b80000d62c783b */ /* 0x000e680000004200 */
[--C-:B--2---:R-:W-:Y:S02]  /*9ab0*/  SHF.R.U32.HI R56, RZ, 0x10, R53.reuse ;  /* 0x00000010ff387819 */ /* 0x104fe40000011635 */
[C---:B------:R-:W-:Y:S04]  /*9ac0*/  LOP3.LUT R54, R52.reuse, 0xffff, RZ, 0xc0, !PT ;  /* 0x0000ffff34367812 */ /* 0x040fe800078ec0ff */
[----:B------:R-:W-:Y:S02]  /*9ad0*/  SHF.R.U32.HI R57, RZ, 0x18, R53 ;  /* 0x00000018ff397819 */ /* 0x000fe40000011635 */
[----:B------:R-:W-:Y:S02]  /*9ae0*/  LOP3.LUT R58, R52, 0xff, RZ, 0xc0, !PT ;  /* 0x000000ff343a7812 */ /* 0x000fe400078ec0ff */
[----:B------:R-:W-:Y:S02]  /*9af0*/  LOP3.LUT R53, R56, 0xff, RZ, 0xc0, !PT ;  /* 0x000000ff38357812 */ /* 0x000fe400078ec0ff */
[----:B------:R-:W-:Y:S02]  /*9b00*/  SHF.R.U32.HI R54, RZ, 0x8, R54 ;  /* 0x00000008ff367819 */ /* 0x000fe40000011636 */
[----:B------:R-:W-:Y:S02]  /*9b10*/  SHF.R.U32.HI R55, RZ, 0x10, R52 ;  /* 0x00000010ff377819 */ /* 0x000fe40000011634 */
[----:B------:R-:W-:Y:S02]  /*9b20*/  PRMT R53, R53, 0x5410, R57 ;  /* 0x0000541035357816 */ /* 0x000fe40000000039 */
[----:B------:R-:W-:Y:S02]  /*9b30*/  PRMT R54, R58, 0x5410, R54 ;  /* 0x000054103a367816 */ /* 0x000fe40000000036 */
[----:B------:R-:W-:Y:S01]  /*9b40*/  LDSM.16.MT88.4 R56, [R212+0xac00] ;  /* 0x00ac0000d438783b */ /* 0x000fe20000004200 */
[----:B------:R-:W-:Y:S02]  /*9b50*/  SHF.R.U32.HI R52, RZ, 0x18, R52 ;  /* 0x00000018ff347819 */ /* 0x000fe40000011634 */
[----:B------:R-:W-:Y:S02]  /*9b60*/  LOP3.LUT R55, R55, 0xff, RZ, 0xc0, !PT ;  /* 0x000000ff37377812 */ /* 0x000fe400078ec0ff */
[--C-:B------:R-:W-:Y:S02]  /*9b70*/  HSET2.LE.AND R37, R53, R188.reuse, PT ;  /* 0x000000bc35257233 */ /* 0x100fe40003803000 */
[----:B------:R-:W-:Y:S02]  /*9b80*/  PRMT R67, R55, 0x5410, R52 ;  /* 0x0000541037437816 */ /* 0x000fe40000000034 */
[--C-:B------:R-:W-:Y:S02]  /*9b90*/  HSET2.LE.AND R66, R54, R188.reuse, PT ;  /* 0x000000bc36427233 */ /* 0x100fe40003803000 */
[----:B------:R-:W2:Y:S01]  /*9ba0*/  LDSM.16.MT88.4 R52, [R214+0x9c00] ;  /* 0x009c0000d634783b */ /* 0x000ea20000004200 */
[--C-:B------:R-:W-:Y:S02]  /*9bb0*/  HSET2.LE.AND R64, R141, R188.reuse, PT ;  /* 0x000000bc8d407233 */ /* 0x100fe40003803000 */
[--C-:B------:R-:W-:Y:S01]  /*9bc0*/  HSET2.LE.AND R65, R140, R188.reuse, PT ;  /* 0x000000bc8c417233 */ /* 0x100fe20003803000 */
[-C--:B-1----:R-:W-:Y:S03]  /*9bd0*/  HMMA.16816.F32 R24, R48, R44.reuse, R24 ;  /* 0x0000002c3018723c */ /* 0x082fe60000001818 */
[--C-:B------:R-:W-:Y:S02]  /*9be0*/  HSET2.LE.AND R137, R137, R188.reuse, PT ;  /* 0x000000bc89897233 */ /* 0x100fe40003803000 */
[--C-:B------:R-:W-:Y:S01]  /*9bf0*/  HSET2.LE.AND R138, R138, R188.reuse, PT ;  /* 0x000000bc8a8a7233 */ /* 0x100fe20003803000 */
[C---:B------:R-:W-:Y:S05]  /*9c00*/  HMMA.16816.F32 R124, R40.reuse, R44, R124 ;  /* 0x0000002c287c723c */ /* 0x040fea000000187c */
[--C-:B------:R-:W-:Y:S01]  /*9c10*/  HSET2.LE.AND R36, R139, R188.reuse, PT ;  /* 0x000000bc8b247233 */ /* 0x100fe20003803000 */
[-C--:B------:R-:W-:Y:S05]  /*9c20*/  HMMA.16816.F32 R128, R40, R46.reuse, R128 ;  /* 0x0000002e2880723c */ /* 0x080fea0000001880 */
[----:B------:R-:W-:Y:S01]  /*9c30*/  HSET2.LE.AND R67, R67, R188, PT ;  /* 0x000000bc43437233 */ /* 0x000fe20003803000 */
[----:B------:R-:W-:Y:S05]  /*9c40*/  HMMA.16816.F32 R28, R48, R46, R28 ;  /* 0x0000002e301c723c */ /* 0x000fea000000181c */
[----:B------:R-:W-:Y:S01]  /*9c50*/  IMAD.MOV.U32 R139, RZ, RZ, R171 ;  /* 0x000000ffff8b7224 */ /* 0x000fe200078e00ab */
[----:B----4-:R-:W-:Y:S01]  /*9c60*/  F2FP.F16.F32.PACK_AB R171, R180, R181 ;  /* 0x000000b5b4ab723e */ /* 0x010fe200000000ff */
[----:B------:R-:W-:Y:S01]  /*9c70*/  IMAD.MOV.U32 R188, RZ, RZ, R170 ;  /* 0x000000ffffbc7224 */ /* 0x000fe200078e00aa */
[----:B------:R-:W-:Y:S03]  /*9c80*/  F2FP.F16.F32.PACK_AB R170, R182, R183 ;  /* 0x000000b7b6aa723e */ /* 0x000fe600000000ff */
[----:B-----5:R-:W-:Y:S02]  /*9c90*/  F2FP.F16.F32.PACK_AB R169, R190, R178 ;  /* 0x000000b2bea9723e */ /* 0x020fe400000000ff */
[----:B------:R-:W-:Y:S02]  /*9ca0*/  LOP3.LUT R170, R64, R170, RZ, 0xc0, !PT ;  /* 0x000000aa40aa7212 */ /* 0x000fe400078ec0ff */
[----:B------:R-:W-:Y:S02]  /*9cb0*/  LOP3.LUT R171, R65, R171, RZ, 0xc0, !PT ;  /* 0x000000ab41ab7212 */ /* 0x000fe400078ec0ff */
[----:B------:R-:W-:Y:S02]  /*9cc0*/  LOP3.LUT R168, R36, R168, RZ, 0xc0, !PT ;  /* 0x000000a824a87212 */ /* 0x000fe400078ec0ff */
[----:B------:R-:W-:Y:S02]  /*9cd0*/  LOP3.LUT R169, R37, R169, RZ, 0xc0, !PT ;  /* 0x000000a925a97212 */ /* 0x000fe400078ec0ff */
[----:B---3--:R-:W-:Y:S02]  /*9ce0*/  F2FP.F16.F32.PACK_AB R36, R176, R177 ;  /* 0x000000b1b024723e */ /* 0x008fe400000000ff */
[----:B------:R-:W-:Y:S02]  /*9cf0*/  F2FP.F16.F32.PACK_AB R37, R174, R175 ;  /* 0x000000afae25723e */ /* 0x000fe400000000ff */
[----:B------:R-:W-:Y:S01]  /*9d00*/  F2FP.F16.F32.PACK_AB R38, R192, R173 ;  /* 0x000000adc026723e */ /* 0x000fe200000000ff */
[-C--:B------:R-:W-:Y:S01]  /*9d10*/  HMMA.16816.F32 R144, R168, R148.reuse, R4 ;  /* 0x00000094a890723c */ /* 0x080fe20000001804 */
[----:B------:R-:W1:Y:S04]  /*9d20*/  LDSM.16.MT88.4 R4, [R212+0xbc00] ;  /* 0x00bc0000d404783b */ /* 0x000e680000004200 */
[----:B------:R-:W-:Y:S02]  /*9d30*/  F2FP.F16.F32.PACK_AB R39, R191, R172 ;  /* 0x000000acbf27723e */ /* 0x000fe400000000ff */
[----:B------:R-:W-:Y:S04]  /*9d40*/  LOP3.LUT R36, R66, R36, RZ, 0xc0, !PT ;  /* 0x0000002442247212 */ /* 0x000fe800078ec0ff */
[----:B------:R-:W-:Y:S02]  /*9d50*/  LOP3.LUT R37, R67, R37, RZ, 0xc0, !PT ;  /* 0x0000002543257212 */ /* 0x000fe400078ec0ff */
[----:B------:R-:W-:Y:S01]  /*9d60*/  LOP3.LUT R38, R137, R38, RZ, 0xc0, !PT ;  /* 0x0000002689267212 */ /* 0x000fe200078ec0ff */
[----:B------:R-:W-:Y:S01]  /*9d70*/  IMAD.MOV.U32 R137, RZ, RZ, R2 ;  /* 0x000000ffff897224 */ /* 0x000fe200078e0002 */
[----:B------:R-:W-:Y:S07]  /*9d80*/  LOP3.LUT R39, R138, R39, RZ, 0xc0, !PT ;  /* 0x000000278a277212 */ /* 0x000fee00078ec0ff */
[C---:B------:R-:W-:Y:S01]  /*9d90*/  HMMA.16816.F32 R140, R36.reuse, R148, R8 ;  /* 0x00000094248c723c */ /* 0x040fe20000001808 */
[----:B------:R-:W3:Y:S05]  /*9da0*/  LDSM.16.MT88.4 R8, [R214+0xbc00] ;  /* 0x00bc0000d608783b */ /* 0x000eea0000004200 */
[-C--:B------:R-:W-:Y:S06]  /*9db0*/  HMMA.16816.F32 R152, R36, R150.reuse, R12 ;  /* 0x000000962498723c */ /* 0x080fec000000180c */
[C---:B------:R-:W-:Y:S05]  /*9dc0*/  HMMA.16816.F32 R148, R168.reuse, R150, R16 ;  /* 0x00000096a894723c */ /* 0x040fea0000001810 */
[----:B------:R-:W-:Y:S01]  /*9dd0*/  FADD.FTZ R13, R251, R133 ;  /* 0x00000085fb0d7221 */ /* 0x000fe20000010000 */
        /* <DEDUP_REMOVED lines=27> */
[----:B------:R-:W-:Y:S01]  /*9f90*/  IMAD.MOV.U32 R132, RZ, RZ, R134 ;  /* 0x000000ffff847224 */ /* 0x000fe200078e0086 */
[-C--:B------:R-:W-:Y:S05]  /*9fa0*/  HMMA.16816.F32 R116, R36, R6.reuse, R116 ;  /* 0x000000062474723c */ /* 0x080fea0000001874 */
        /* <DEDUP_REMOVED lines=39> */
[----:B------:R-:W-:Y:S02]  /*a220*/  VIADD R0, R219, 0xffffffff ;  /* 0xffffffffdb007836 */ /* 0x000fe40000000000 */
[----:B------:R-:W-:Y:S01]  /*a230*/  FADD.FTZ R233, R182, R5 ;  /* 0x00000005b6e97221 */ /* 0x000fe20000010000 */
[----:B------:R-:W-:Y:S01]  /*a240*/  FADD.FTZ R234, R180, R6 ;  /* 0x00000006b4ea7221 */ /* 0x000fe20000010000 */
[----:B------:R-:W-:Y:S01]  /*a250*/  FADD.FTZ R236, R191, R3 ;  /* 0x00000003bfec7221 */ /* 0x000fe20000010000 */
[----:B------:R-:W-:Y:S02]  /*a260*/  IMAD.MOV.U32 R219, RZ, RZ, R0 ;  /* 0x000000ffffdb7224 */ /* 0x000fe400078e0000 */
[----:B------:R-:W-:Y:S01]  /*a270*/  FADD.FTZ R235, R192, R4 ;  /* 0x00000004c0eb7221 */ /* 0x000fe20000010000 */
[----:B------:R-:W-:Y:S02]  /*a280*/  IMAD.MOV.U32 R3, RZ, RZ, R135 ;  /* 0x000000ffff037224 */ /* 0x000fe400078e0087 */
[----:B------:R-:W-:Y:S01]  /*a290*/  IMAD.MOV.U32 R0, RZ, RZ, R136 ;  /* 0x000000ffff007224 */ /* 0x000fe200078e0088 */
[----:B------:R-:W-:Y:S06]  /*a2a0*/  @P2 BRA `(.L_x_314) ;  /* 0xffffffc000382947 */ /* 0x000fec000383ffff */
.L_x_313:
[----:B------:R-:W2:Y:S01]  /*a2b0*/  LDL R57, [R1+0x34] ;  /* 0x0000340001397983 */ /* 0x000ea20000100800 */
[----:B------:R-:W-:Y:S01]  /*a2c0*/  ULDC UR4, c[0x0][0x38c] ;  /* 0x0000e30000047ab9 */ /* 0x000fe20000000800 */
[----:B------:R-:W-:Y:S02]  /*a2d0*/  UMOV UR5, 0x400 ;  /* 0x0000040000057882 */ /* 0x000fe40000000000 */
[----:B------:R-:W1:Y:S04]  /*a2e0*/  SHFL.BFLY PT, R3, R233, 0x2, 0x1f ;  /* 0x0c401f00e9037f89 */ /* 0x000e6800000e0000 */
[----:B------:R-:W3:Y:S04]  /*a2f0*/  SHFL.BFLY PT, R0, R234, 0x2, 0x1f ;  /* 0x0c401f00ea007f89 */ /* 0x000ee800000e0000 */
[----:B------:R-:W4:Y:S04]  /*a300*/  SHFL.BFLY PT, R5, R235, 0x2, 0x1f ;  /* 0x0c401f00eb057f89 */ /* 0x000f2800000e0000 */
[----:B------:R-:W-:Y:S01]  /*a310*/  SHFL.BFLY PT, R6, R236, 0x2, 0x1f ;  /* 0x0c401f00ec067f89 */ /* 0x000fe200000e0000 */
[----:B------:R-:W5:Y:S01]  /*a320*/  S2R R9, SR_TID.X ;  /* 0x0000000000097919 */ /* 0x000f620000002100 */
[----:B-1----:R-:W-:Y:S01]  /*a330*/  FADD.FTZ R3, R3, R233 ;  /* 0x000000e903037221 */ /* 0x002fe20000010000 */
[----:B---3--:R-:W-:-:S04]  /*a340*/  FADD.FTZ R0, R0, R234 ;  /* 0x000000ea00007221 */ /* 0x008fc80000010000 */
[----:B------:R-:W1:Y:S01]  /*a350*/  SHFL.BFLY PT, R4, R3, 0x1, 0x1f ;  /* 0x0c201f0003047f89 */ /* 0x000e6200000e0000 */
[----:B----4-:R-:W-:-:S03]  /*a360*/  FADD.FTZ R5, R5, R235 ;  /* 0x000000eb05057221 */ /* 0x010fc60000010000 */
[----:B------:R-:W3:Y:S01]  /*a370*/  SHFL.BFLY PT, R7, R0, 0x1, 0x1f ;  /* 0x0c201f0000077f89 */ /* 0x000ee200000e0000 */
[----:B-----5:R-:W-:-:S04]  /*a380*/  SHF.R.S32.HI R52, RZ, 0x1f, R9 ;  /* 0x0000001fff347819 */ /* 0x020fc80000011409 */
[-C--:B------:R-:W-:Y:S01]  /*a390*/  LEA.HI R8, R52, R9.reuse, RZ, 0x2 ;  /* 0x0000000934087211 */ /* 0x080fe200078f10ff */
[----:B-1----:R-:W-:Y:S01]  /*a3a0*/  FADD.FTZ R55, R3, R4 ;  /* 0x0000000403377221 */ /* 0x002fe20000010000 */
[----:B------:R-:W-:Y:S01]  /*a3b0*/  FADD.FTZ R4, R6, R236 ;  /* 0x000000ec06047221 */ /* 0x000fe20000010000 */
[----:B------:R-:W-:Y:S01]  /*a3c0*/  MOV R3, 0x3f800000 ;  /* 0x3f80000000037802 */ /* 0x000fe20000000f00 */
[----:B---3--:R-:W-:Y:S02]  /*a3d0*/  FADD.FTZ R53, R0, R7 ;  /* 0x0000000700357221 */ /* 0x008fe40000010000 */
[----:B------:R-:W-:Y:S01]  /*a3e0*/  FSETP.NE.FTZ.AND P4, PT, R55, RZ, PT ;  /* 0x000000ff3700720b */ /* 0x000fe20003f95000 */
[----:B------:R-:W1:Y:S01]  /*a3f0*/  SHFL.BFLY PT, R7, R5, 0x1, 0x1f ;  /* 0x0c201f0005077f89 */ /* 0x000e6200000e0000 */
[----:B------:R-:W-:Y:S02]  /*a400*/  MOV R0, 0x3f800000 ;  /* 0x3f80000000007802 */ /* 0x000fe40000000f00 */
[----:B------:R-:W-:Y:S01]  /*a410*/  FSETP.NE.FTZ.AND P3, PT, R53, RZ, PT ;  /* 0x000000ff3500720b */ /* 0x000fe20003f75000 */
[----:B------:R-:W3:Y:S01]  /*a420*/  SHFL.BFLY PT, R6, R4, 0x1, 0x1f ;  /* 0x0c201f0004067f89 */ /* 0x000ee200000e0000 */
[----:B------:R-:W-:-:S04]  /*a430*/  LEA.HI R52, R52, R9, RZ, 0x5 ;  /* 0x0000000934347211 */ /* 0x000fc800078f28ff */
[----:B------:R-:W-:-:S03]  /*a440*/  SHF.R.S32.HI R52, RZ, 0x5, R52 ;  /* 0x00000005ff347819 */ /* 0x000fc60000011434 */
[----:B------:R-:W4:Y:S08]  /*a450*/  @P4 MUFU.RCP R0, R55 ;  /* 0x0000003700004308 */ /* 0x000f300000001000 */
[----:B------:R-:W5:Y:S01]  /*a460*/  @P3 MUFU.RCP R3, R53 ;  /* 0x0000003500033308 */ /* 0x000f620000001000 */
[----:B-1----:R-:W-:Y:S01]  /*a470*/  FADD.FTZ R54, R5, R7 ;  /* 0x0000000705367221 */ /* 0x002fe20000010000 */
[----:B------:R-:W-:Y:S01]  /*a480*/  MOV R7, 0x3f800000 ;  /* 0x3f80000000077802 */ /* 0x000fe20000000f00 */
[----:B---3--:R-:W-:-:S03]  /*a490*/  FADD.FTZ R56, R4, R6 ;  /* 0x0000000604387221 */ /* 0x008fc60000010000 */
[----:B------:R-:W-:Y:S01]  /*a4a0*/  FSETP.NE.FTZ.AND P2, PT, R54, RZ, PT ;  /* 0x000000ff3600720b */ /* 0x000fe20003f55000 */
[----:B----4-:R-:W-:Y:S01]  /*a4b0*/  FMUL.FTZ R0, R0, UR4 ;  /* 0x0000000400007c20 */ /* 0x010fe20008410000 */
[----:B------:R-:W-:Y:S02]  /*a4c0*/  MOV R6, 0x3f800000 ;  /* 0x3f80000000067802 */ /* 0x000fe40000000f00 */
[----:B------:R-:W-:Y:S01]  /*a4d0*/  FSETP.NE.FTZ.AND P5, PT, R56, RZ, PT ;  /* 0x000000ff3800720b */ /* 0x000fe20003fb5000 */
[----:B------:R-:W-:Y:S01]  /*a4e0*/  FMUL.FTZ R144, R0, R144 ;  /* 0x0000009000907220 */ /* 0x000fe20000410000 */
[----:B------:R-:W-:Y:S01]  /*a4f0*/  LOP3.LUT R4, R8, 0xfffffffc, RZ, 0xc0, !PT ;  /* 0xfffffffc08047812 */ /* 0x000fe200078ec0ff */
[C---:B------:R-:W-:Y:S01]  /*a500*/  FMUL.FTZ R14, R0.reuse, R145 ;  /* 0x00000091000e7220 */ /* 0x040fe20000410000 */
[C---:B------:R-:W-:Y:S01]  /*a510*/  FMUL.FTZ R148, R0.reuse, R148 ;  /* 0x0000009400947220 */ /* 0x040fe20000410000 */
[C---:B------:R-:W-:Y:S01]  /*a520*/  FMUL.FTZ R16, R0.reuse, R149 ;  /* 0x0000009500107220 */ /* 0x040fe20000410000 */
[C---:B------:R-:W-:Y:S01]  /*a530*/  FMUL.FTZ R68, R0.reuse, R68 ;  /* 0x0000004400447220 */ /* 0x040fe20000410000 */
[C---:B------:R-:W-:Y:S01]  /*a540*/  FMUL.FTZ R45, R0.reuse, R69 ;  /* 0x00000045002d7220 */ /* 0x040fe20000410000 */
[C---:B------:R-:W-:Y:S01]  /*a550*/  FMUL.FTZ R80, R0.reuse, R80 ;  /* 0x0000005000507220 */ /* 0x040fe20000410000 */
[----:B------:R-:W1:Y:S01]  /*a560*/  @P2 MUFU.RCP R7, R54 ;  /* 0x0000003600072308 */ /* 0x000e620000001000 */
[C---:B------:R-:W-:Y:S01]  /*a570*/  FMUL.FTZ R41, R0.reuse, R81 ;  /* 0x0000005100297220 */ /* 0x040fe20000410000 */
[C---:B------:R-:W-:Y:S01]  /*a580*/  FMUL.FTZ R84, R0.reuse, R84 ;  /* 0x0000005400547220 */ /* 0x040fe20000410000 */
[C---:B------:R-:W-:Y:S01]  /*a590*/  FMUL.FTZ R37, R0.reuse, R85 ;  /* 0x0000005500257220 */ /* 0x040fe20000410000 */
[C---:B------:R-:W-:Y:S01]  /*a5a0*/  FMUL.FTZ R96, R0.reuse, R96 ;  /* 0x0000006000607220 */ /* 0x040fe20000410000 */
[C---:B------:R-:W-:Y:S01]  /*a5b0*/  FMUL.FTZ R33, R0.reuse, R97 ;  /* 0x0000006100217220 */ /* 0x040fe20000410000 */
[C---:B------:R-:W-:Y:S01]  /*a5c0*/  FMUL.FTZ R160, R0.reuse, R160 ;  /* 0x000000a000a07220 */ /* 0x040fe20000410000 */
[C---:B------:R-:W-:Y:S01]  /*a5d0*/  FMUL.FTZ R29, R0.reuse, R161 ;  /* 0x000000a1001d7220 */ /* 0x040fe20000410000 */
[----:B------:R-:W3:Y:S01]  /*a5e0*/  @P5 MUFU.RCP R6, R56 ;  /* 0x0000003800065308 */ /* 0x000ee20000001000 */
        /* <DEDUP_REMOVED lines=10> */
[----:B------:R-:W-:Y:S01]  /*a690*/  SHF.R.S32.HI R0, RZ, 0x2, R8 ;  /* 0x00000002ff007819 */ /* 0x000fe20000011408 */
[----:B-----5:R-:W-:Y:S01]  /*a6a0*/  FMUL.FTZ R3, R3, UR4 ;  /* 0x0000000403037c20 */ /* 0x020fe20008410000 */
[----:B------:R-:W-:Y:S01]  /*a6b0*/  IADD3 R9, -R4, R9, RZ ;  /* 0x0000000904097210 */ /* 0x000fe20007ffe1ff */
[----:B-1----:R-:W-:Y:S01]  /*a6c0*/  FMUL.FTZ R7, R7, UR4 ;  /* 0x0000000407077c20 */ /* 0x002fe20008410000 */
[----:B------:R-:W-:Y:S01]  /*a6d0*/  SHF.R.S32.HI R4, RZ, 0x1f, R0 ;  /* 0x0000001fff047819 */ /* 0x000fe20000011400 */
[C---:B------:R-:W-:Y:S01]  /*a6e0*/  FMUL.FTZ R146, R3.reuse, R146 ;  /* 0x0000009203927220 */ /* 0x040fe20000410000 */
[C---:B------:R-:W-:Y:S01]  /*a6f0*/  FMUL.FTZ R5, R3.reuse, R147 ;  /* 0x0000009303057220 */ /* 0x040fe20000410000 */
[C---:B------:R-:W-:Y:S01]  /*a700*/  FMUL.FTZ R150, R3.reuse, R150 ;  /* 0x0000009603967220 */ /* 0x040fe20000410000 */
[----:B------:R-:W-:Y:S01]  /*a710*/  LEA.HI R4, R4, R0, RZ, 0x3 ;  /* 0x0000000004047211 */ /* 0x000fe200078f18ff */
[C---:B------:R-:W-:Y:S01]  /*a720*/  FMUL.FTZ R15, R3.reuse, R151 ;  /* 0x00000097030f7220 */ /* 0x040fe20000410000 */
[C---:B------:R-:W-:Y:S01]  /*a730*/  FMUL.FTZ R70, R3.reuse, R70 ;  /* 0x0000004603467220 */ /* 0x040fe20000410000 */
[C---:B------:R-:W-:Y:S01]  /*a740*/  FMUL.FTZ R44, R3.reuse, R71 ;  /* 0x00000047032c7220 */ /* 0x040fe20000410000 */
[----:B------:R-:W-:Y:S01]  /*a750*/  LOP3.LUT R4, R4, 0xfffffff8, RZ, 0xc0, !PT ;  /* 0xfffffff804047812 */ /* 0x000fe200078ec0ff */
        /* <DEDUP_REMOVED lines=18> */
[----:B---3--:R-:W-:Y:S01]  /*a880*/  FMUL.FTZ R6, R6, UR4 ;  /* 0x0000000406067c20 */ /* 0x008fe20008410000 */
[----:B------:R-:W-:Y:S01]  /*a890*/  IADD3 R3, R0, -R4, RZ ;  /* 0x8000000400037210 */ /* 0x000fe20007ffe0ff */
[----:B------:R-:W1:Y:S01]  /*a8a0*/  S2UR UR4, SR_CgaCtaId ;  /* 0x00000000000479c3 */ /* 0x000e620000008800 */
[C---:B------:R-:W-:Y:S01]  /*a8b0*/  FMUL.FTZ R140, R7.reuse, R140 ;  /* 0x0000008c078c7220 */ /* 0x040fe20000410000 */
[----:B------:R-:W-:Y:S01]  /*a8c0*/  FMUL.FTZ R17, R7, R141 ;  /* 0x0000008d07117220 */ /* 0x000fe20000410000 */
[----:B------:R-:W-:Y:S01]  /*a8d0*/  LEA.HI R4, R3, R3, RZ, 0x1 ;  /* 0x0000000303047211 */ /* 0x000fe200078f08ff */
[C---:B------:R-:W-:Y:S01]  /*a8e0*/  FMUL.FTZ R142, R6.reuse, R142 ;  /* 0x0000008e068e7220 */ /* 0x040fe20000410000 */
[----:B------:R-:W-:Y:S01]  /*a8f0*/  FMUL.FTZ R19, R6, R143 ;  /* 0x0000008f06137220 */ /* 0x000fe20000410000 */
[C---:B------:R-:W-:Y:S01]  /*a900*/  FMUL.FTZ R152, R7.reuse, R152 ;  /* 0x0000009807987220 */ /* 0x040fe20000410000 */
[----:B------:R-:W-:Y:S01]  /*a910*/  LOP3.LUT R0, R4, 0x3fffffe, RZ, 0xc0, !PT ;  /* 0x03fffffe04007812 */ /* 0x000fe200078ec0ff */
[----:B------:R-:W-:Y:S01]  /*a920*/  FMUL.FTZ R47, R7, R153 ;  /* 0x00000099072f7220 */ /* 0x000fe20000410000 */
[----:B------:R-:W-:Y:S01]  /*a930*/  SHF.R.S32.HI R4, RZ, 0x1, R4 ;  /* 0x00000001ff047819 */ /* 0x000fe20000011404 */
[C---:B------:R-:W-:Y:S01]  /*a940*/  FMUL.FTZ R154, R6.reuse, R154 ;  /* 0x0000009a069a7220 */ /* 0x040fe20000410000 */
[----:B------:R-:W-:Y:S01]  /*a950*/  IADD3 R3, R3, -R0, RZ ;  /* 0x8000000003037210 */ /* 0x000fe20007ffe0ff */
[----:B------:R-:W-:Y:S01]  /*a960*/  FMUL.FTZ R46, R6, R155 ;  /* 0x0000009b062e7220 */ /* 0x000fe20000410000 */
[----:B------:R-:W-:Y:S01]  /*a970*/  SHF.L.U32 R8, R4, 0x6, RZ ;  /* 0x0000000604087819 */ /* 0x000fe200000006ff */
[C---:B------:R-:W-:Y:S01]  /*a980*/  FMUL.FTZ R72, R7.reuse, R72 ;  /* 0x0000004807487220 */ /* 0x040fe20000410000 */
[----:B------:R-:W-:Y:S01]  /*a990*/  LEA R0, R52, R9, 0x8 ;  /* 0x0000000934007211 */ /* 0x000fe200078e40ff */
[----:B------:R-:W-:Y:S01]  /*a9a0*/  FMUL.FTZ R43, R7, R73 ;  /* 0x00000049072b7220 */ /* 0x000fe20000410000 */
[----:B------:R-:W-:Y:S01]  /*a9b0*/  LOP3.LUT R9, R8, 0xc0, RZ, 0xc0, !PT ;  /* 0x000000c008097812 */ /* 0x000fe200078ec0ff */
[----:B------:R-:W-:Y:S01]  /*a9c0*/  FMUL.FTZ R74, R6, R74 ;  /* 0x0000004a064a7220 */ /* 0x000fe20000410000 */
[----:B------:R-:W-:Y:S01]  /*a9d0*/  LOP3.LUT R8, R4, 0x1, RZ, 0xc0, !PT ;  /* 0x0000000104087812 */ /* 0x000fe200078ec0ff */
[----:B------:R-:W-:Y:S01]  /*a9e0*/  FMUL.FTZ R42, R6, R75 ;  /* 0x0000004b062a7220 */ /* 0x000fe20000410000 */
[----:B------:R-:W-:Y:S01]  /*a9f0*/  LEA R0, R3, R0, 0x4 ;  /* 0x0000000003007211 */ /* 0x000fe200078e20ff */
[----:B------:R-:W-:Y:S01]  /*aa00*/  FMUL.FTZ R76, R7, R76 ;  /* 0x0000004c074c7220 */ /* 0x000fe20000410000 */
[----:B------:R-:W-:Y:S01]  /*aa10*/  LEA.HI R3, R9, R9, RZ, 0x1d ;  /* 0x0000000909037211 */ /* 0x000fe200078fe8ff */
[----:B-1----:R-:W-:Y:S01]  /*aa20*/  ULEA UR4, UR4, UR5, 0x18 ;  /* 0x0000000504047291 */ /* 0x002fe2000f8ec03f */
[----:B------:R-:W-:Y:S01]  /*aa30*/  ISETP.NE.U32.AND P1, PT, R8, 0x1, PT ;  /* 0x000000010800780c */ /* 0x000fe20003f25070 */
[C---:B------:R-:W-:Y:S01]  /*aa40*/  FMUL.FTZ R39, R7.reuse, R77 ;  /* 0x0000004d07277220 */ /* 0x040fe20000410000 */
[----:B------:R-:W-:Y:S01]  /*aa50*/  LEA R0, R0, R3, 0x1 ;  /* 0x0000000300007211 */ /* 0x000fe200078e08ff */
[----:B------:R-:W-:Y:S01]  /*aa60*/  FMUL.FTZ R78, R6, R78 ;  /* 0x0000004e064e7220 */ /* 0x000fe20000410000 */
[----:B------:R-:W-:Y:S01]  /*aa70*/  LOP3.LUT P0, RZ, R4, 0x2, RZ, 0xc0, !PT ;  /* 0x0000000204ff7812 */ /* 0x000fe2000780c0ff */
[----:B------:R-:W-:Y:S01]  /*aa80*/  FMUL.FTZ R38, R6, R79 ;  /* 0x0000004f06267220 */ /* 0x000fe20000410000 */
[----:B------:R-:W-:Y:S01]  /*aa90*/  LEA R0, R0, UR4, 0x1 ;  /* 0x0000000400007c11 */ /* 0x000fe2000f8e08ff */
[C---:B------:R-:W-:Y:S01]  /*aaa0*/  FMUL.FTZ R88, R7.reuse, R88 ;  /* 0x0000005807587220 */ /* 0x040fe20000410000 */
[----:B------:R-:W-:Y:S01]  /*aab0*/  MOV R4, 0x20 ;  /* 0x0000002000047802 */ /* 0x000fe20000000f00 */
[C---:B------:R-:W-:Y:S01]  /*aac0*/  FMUL.FTZ R35, R7.reuse, R89 ;  /* 0x0000005907237220 */ /* 0x040fe20000410000 */
[----:B------:R-:W-:Y:S01]  /*aad0*/  IADD3 R3, R0, -0x10, RZ ;  /* 0xfffffff000037810 */ /* 0x000fe20007ffe0ff */
[----:B------:R-:W-:Y:S01]  /*aae0*/  FMUL.FTZ R90, R6, R90 ;  /* 0x0000005a065a7220 */ /* 0x000fe20000410000 */
[----:B------:R-:W-:Y:S01]  /*aaf0*/  F2FP.F16.F32.PACK_AB R14, R14, R144 ;  /* 0x000000900e0e723e */ /* 0x000fe200000000ff */
[----:B------:R-:W-:Y:S01]  /*ab00*/  FMUL.FTZ R34, R6, R91 ;  /* 0x0000005b06227220 */ /* 0x000fe20000410000 */
[----:B------:R-:W-:Y:S01]  /*ab10*/  @P1 IADD3 R3, R0, 0x10, RZ ;  /* 0x0000001000031810 */ /* 0x000fe20007ffe0ff */
[----:B------:R-:W-:Y:S01]  /*ab20*/  FMUL.FTZ R92, R7, R92 ;  /* 0x0000005c075c7220 */ /* 0x000fe20000410000 */
[----:B------:R-:W-:Y:S01]  /*ab30*/  F2FP.F16.F32.PACK_AB R5, R5, R146 ;  /* 0x000000920505723e */ /* 0x000fe200000000ff */
[----:B------:R-:W-:Y:S01]  /*ab40*/  STS [R0], R14 ;  /* 0x0000000e00007388 */ /* 0x000fe20000000800 */
[----:B------:R-:W-:Y:S01]  /*ab50*/  F2FP.F16.F32.PACK_AB R15, R15, R150 ;  /* 0x000000960f0f723e */ /* 0x000fe200000000ff */
[----:B------:R-:W-:Y:S01]  /*ab60*/  FMUL.FTZ R31, R7, R93 ;  /* 0x0000005d071f7220 */ /* 0x000fe20000410000 */
[----:B------:R-:W-:Y:S01]  /*ab70*/  SEL R4, R4, 0xffffffe0, !P0 ;  /* 0xffffffe004047807 */ /* 0x000fe20004000000 */
[----:B------:R1:W-:Y:S01]  /*ab80*/  STS [R0+0x200], R5 ;  /* 0x0002000500007388 */ /* 0x0003e20000000800 */
[----:B------:R-:W-:Y:S01]  /*ab90*/  F2FP.F16.F32.PACK_AB R16, R16, R148 ;  /* 0x000000941010723e */ /* 0x000fe200000000ff */
[C---:B------:R-:W-:Y:S01]  /*aba0*/  FMUL.FTZ R94, R6.reuse, R94 ;  /* 0x0000005e065e7220 */ /* 0x040fe20000410000 */
[----:B------:R-:W-:Y:S01]  /*abb0*/  F2FP.F16.F32.PACK_AB R17, R17, R140 ;  /* 0x0000008c1111723e */ /* 0x000fe200000000ff */
[----:B------:R-:W-:Y:S01]  /*abc0*/  STS [R3+0x200], R15 ;  /* 0x0002000f03007388 */ /* 0x000fe20000000800 */
[----:B------:R-:W-:Y:S01]  /*abd0*/  F2FP.F16.F32.PACK_AB R19, R19, R142 ;  /* 0x0000008e1313723e */ /* 0x000fe200000000ff */
[----:B------:R-:W-:Y:S01]  /*abe0*/  FMUL.FTZ R30, R6, R95 ;  /* 0x0000005f061e7220 */ /* 0x000fe20000410000 */
[----:B------:R-:W-:Y:S01]  /*abf0*/  F2FP.F16.F32.PACK_AB R47, R47, R152 ;  /* 0x000000982f2f723e */ /* 0x000fe200000000ff */
[----:B------:R-:W-:Y:S01]  /*ac00*/  STS [R3], R16 ;  /* 0x0000001003007388 */ /* 0x000fe20000000800 */
[----:B------:R-:W-:Y:S01]  /*ac10*/  F2FP.F16.F32.PACK_AB R46, R46, R154 ;  /* 0x0000009a2e2e723e */ /* 0x000fe200000000ff */
[----:B------:R-:W-:Y:S01]  /*ac20*/  FMUL.FTZ R156, R7, R156 ;  /* 0x0000009c079c7220 */ /* 0x000fe20000410000 */
[----:B------:R-:W-:Y:S01]  /*ac30*/  F2FP.F16.F32.PACK_AB R45, R45, R68 ;  /* 0x000000442d2d723e */ /* 0x000fe200000000ff */
[----:B------:R3:W-:Y:S01]  /*ac40*/  STS [R0+0x1000], R17 ;  /* 0x0010001100007388 */ /* 0x0007e20000000800 */
[----:B------:R-:W-:Y:S01]  /*ac50*/  F2FP.F16.F32.PACK_AB R44, R44, R70 ;  /* 0x000000462c2c723e */ /* 0x000fe200000000ff */
[----:B------:R-:W-:Y:S01]  /*ac60*/  FMUL.FTZ R27, R7, R157 ;  /* 0x0000009d071b7220 */ /* 0x000fe20000410000 */
[----:B------:R-:W-:Y:S01]  /*ac70*/  F2FP.F16.F32.PACK_AB R41, R41, R80 ;  /* 0x000000502929723e */ /* 0x000fe200000000ff */
[----:B------:R-:W-:Y:S01]  /*ac80*/  STS [R0+0x1200], R19 ;  /* 0x0012001300007388 */ /* 0x000fe20000000800 */
        /* <DEDUP_REMOVED lines=8> */
[----:B-1----:R-:W-:Y:S01]  /*ad10*/  IADD3 R5, R0, R4, RZ ;  /* 0x0000000400057210 */ /* 0x002fe20007ffe0ff */
[C---:B------:R-:W-:Y:S01]  /*ad20*/  FMUL.FTZ R100, R7.reuse, R100 ;  /* 0x0000006407647220 */ /* 0x040fe20000410000 */
[----:B------:R-:W-:Y:S01]  /*ad30*/  IADD3 R4, R4, R3, RZ ;  /* 0x0000000304047210 */ /* 0x000fe20007ffe0ff */
[----:B------:R-:W-:Y:S01]  /*ad40*/  FMUL.FTZ R23, R7, R101 ;  /* 0x0000006507177220 */ /* 0x000fe20000410000 */
[----:B------:R-:W-:Y:S01]  /*ad50*/  F2FP.F16.F32.PACK_AB R38, R38, R78 ;  /* 0x0000004e2626723e */ /* 0x000fe200000000ff */
[----:B------:R-:W-:Y:S01]  /*ad60*/  STS [R5], R45 ;  /* 0x0000002d05007388 */ /* 0x000fe20000000800 */
[----:B------:R-:W-:Y:S01]  /*ad70*/  F2FP.F16.F32.PACK_AB R37, R37, R84 ;  /* 0x000000542525723e */ /* 0x000fe200000000ff */
[----:B------:R-:W-:Y:S01]  /*ad80*/  FMUL.FTZ R102, R6, R102 ;  /* 0x0000006606667220 */ /* 0x000fe20000410000 */
        /* <DEDUP_REMOVED lines=18> */
[----:B------:R-:W-:Y:S01]  /*aeb0*/  FMUL.FTZ R50, R6, R115 ;  /* 0x0000007306327220 */ /* 0x000fe20000410000 */
[----:B------:R-:W-:Y:S01]  /*aec0*/  F2FP.F16.F32.PACK_AB R25, R25, R104 ;  /* 0x000000681919723e */ /* 0x000fe200000000ff */
[C---:B------:R-:W-:Y:S01]  /*aed0*/  FMUL.FTZ R116, R7.reuse, R116 ;  /* 0x0000007407747220 */ /* 0x040fe20000410000 */
[----:B------:R-:W-:Y:S01]  /*aee0*/  STS [R4+0x1000], R39 ;  /* 0x0010002704007388 */ /* 0x000fe20000000800 */
[----:B------:R-:W-:Y:S01]  /*aef0*/  F2FP.F16.F32.PACK_AB R24, R24, R106 ;  /* 0x0000006a1818723e */ /* 0x000fe200000000ff */
[----:B------:R-:W-:Y:S01]  /*af00*/  FMUL.FTZ R48, R7, R117 ;  /* 0x0000007507307220 */ /* 0x000fe20000410000 */
[C---:B------:R-:W-:Y:S01]  /*af10*/  FMUL.FTZ R118, R6.reuse, R118 ;  /* 0x0000007606767220 */ /* 0x040fe20000410000 */
[----:B------:R-:W-:Y:S01]  /*af20*/  STS [R4+0x1200], R38 ;  /* 0x0012002604007388 */ /* 0x000fe20000000800 */
[----:B------:R-:W-:Y:S01]  /*af30*/  FMUL.FTZ R13, R6, R119 ;  /* 0x00000077060d7220 */ /* 0x000fe20000410000 */
[----:B------:R-:W-:Y:S01]  /*af40*/  F2FP.F16.F32.PACK_AB R27, R27, R156 ;  /* 0x0000009c1b1b723e */ /* 0x000fe200000000ff */
[C---:B------:R-:W-:Y:S01]  /*af50*/  FMUL.FTZ R124, R7.reuse, R124 ;  /* 0x0000007c077c7220 */ /* 0x040fe20000410000 */
        /* <DEDUP_REMOVED lines=16> */
[----:B---3--:R-:W1:Y:S01]  /*b060*/  S2R R17, SR_TID.X ;  /* 0x0000000000117919 */ /* 0x008e620000002100 */
        /* <DEDUP_REMOVED lines=12> */
[----:B--2---:R-:W-:-:S03]  /*b130*/  ISETP.NE.AND P1, PT, R57, -0x1, PT ;  /* 0xffffffff3900780c */ /* 0x004fc60003f25270 */
[----:B------:R-:W-:Y:S04]  /*b140*/  STS [R5+0x2000], R29 ;  /* 0x0020001d05007388 */ /* 0x000fe80000000800 */
[----:B------:R-:W-:Y:S04]  /*b150*/  STS [R5+0x2200], R28 ;  /* 0x0022001c05007388 */ /* 0x000fe80000000800 */
[----:B------:R-:W-:Y:S02]  /*b160*/  STS [R4+0x2000], R25 ;  /* 0x0020001904007388 */ /* 0x000fe40000000800 */
[----:B------:R-:W2:Y:S02]  /*b170*/  @P1 LDC.64 R14, c[0x0][0x298] ;  /* 0x0000a600ff0e1b82 */ /* 0x000ea40000000a00 */
        /* <DEDUP_REMOVED lines=17> */
[----:B---3--:R-:W-:-:S03]  /*b290*/  FMUL.FTZ R0, R6, R131 ;  /* 0x0000008306007220 */ /* 0x008fc60000410000 */
[----:B------:R3:W-:Y:S02]  /*b2a0*/  STS [R5+0x5000], R10 ;  /* 0x0050000a05007388 */ /* 0x0007e40000000800 */
[----:B------:R-:W-:Y:S01]  /*b2b0*/  F2FP.F16.F32.PACK_AB R0, R0, R130 ;  /* 0x000000820000723e */ /* 0x000fe200000000ff */
[----:B----4-:R-:W-:-:S05]  /*b2c0*/  FMUL.FTZ R3, R7, R129 ;  /* 0x0000008107037220 */ /* 0x010fca0000410000 */
[----:B------:R-:W-:Y:S01]  /*b2d0*/  F2FP.F16.F32.PACK_AB R3, R3, R128 ;  /* 0x000000800303723e */ /* 0x000fe200000000ff */
[----:B---3--:R-:W-:Y:S01]  /*b2e0*/  FMUL.FTZ R10, R6, R127 ;  /* 0x0000007f060a7220 */ /* 0x008fe20000410000 */
[----:B--2---:R-:W-:-:S04]  /*b2f0*/  @P1 IMAD.WIDE.U32 R6, R57, R14, RZ ;  /* 0x0000000e39061225 */ /* 0x004fc800078e00ff */
[----:B------:R-:W-:Y:S01]  /*b300*/  F2FP.F16.F32.PACK_AB R10, R10, R126 ;  /* 0x0000007e0a0a723e */ /* 0x000fe200000000ff */
[----:B------:R-:W-:Y:S01]  /*b310*/  @P1 IMAD R30, R57, R15, R7 ;  /* 0x0000000f391e1224 */ /* 0x000fe200078e0207 */
[----:B------:R-:W-:Y:S01]  /*b320*/  @P1 MOV R29, R6 ;  /* 0x00000006001d1202 */ /* 0x000fe20000000f00 */
[----:B-1----:R-:W-:Y:S06]  /*b330*/  @P1 BRA `(.L_x_317) ;  /* 0x0000000000201947 */ /* 0x002fec0003800000 */
        /* <DEDUP_REMOVED lines=8> */
.L_x_317:
[----:B------:R-:W-:Y:S01]  /*b3c0*/  ULDC.U8 UR5, c[0x0][0x3d8] ;  /* 0x0000f60000057ab9 */ /* 0x000fe20000000000 */
[----:B------:R-:W1:Y:S01]  /*b3d0*/  S2R R19, SR_CTAID.Y ;  /* 0x0000000000137919 */ /* 0x000e620000002600 */
[----:B------:R-:W2:Y:S01]  /*b3e0*/  @P4 LDC R16, c[0x0][0x2e8] ;  /* 0x0000ba00ff104b82 */ /* 0x000ea20000000800 */
[----:B------:R-:W-:Y:S01]  /*b3f0*/  ISETP.NE.AND P0, PT, RZ, UR5, PT ;  /* 0x00000005ff007c0c */ /* 0x000fe2000bf05270 */
[----:B------:R-:W-:Y:S01]  /*b400*/  ULDC.U8 UR4, c[0x0][0x3d9] ;  /* 0x0000f64000047ab9 */ /* 0x000fe20000000000 */
[----:B------:R-:W3:Y:S01]  /*b410*/  S2R R31, SR_CTAID.Z ;  /* 0x00000000001f7919 */ /* 0x000ee20000002700 */
[----:B------:R-:W-:Y:S01]  /*b420*/  ISETP.NE.AND P6, PT, RZ, UR4, PT ;  /* 0x00000004ff007c0c */ /* 0x000fe2000bfc5270 */
[----:B------:R4:W1:Y:S01]  /*b430*/  @P4 MUFU.LG2 R11, R55 ;  /* 0x00000037000b4308 */ /* 0x0008620000000c00 */
[----:B------:R-:W-:Y:S01]  /*b440*/  ISETP.EQ.AND P0, PT, RZ, UR4, P0 ;  /* 0x00000004ff007c0c */ /* 0x000fe20008702270 */
[----:B------:R-:W1:Y:S01]  /*b450*/  S2R R20, SR_CTAID.X ;  /* 0x0000000000147919 */ /* 0x000e620000002500 */
[----:B------:R-:W1:Y:S01]  /*b460*/  @P3 LDC R15, c[0x0][0x2e8] ;  /* 0x0000ba00ff0f3b82 */ /* 0x000e620000000800 */
[----:B------:R-:W-:Y:S01]  /*b470*/  SHF.R.S32.HI R18, RZ, 0x1f, R17 ;  /* 0x0000001fff127819 */ /* 0x000fe20000011411 */
[----:B------:R-:W-:Y:S03]  /*b480*/  STS [R5+0x5200], R10 ;  /* 0x0052000a05007388 */ /* 0x000fe60000000800 */
[----:B------:R4:W1:Y:S01]  /*b490*/  @P3 MUFU.LG2 R9, R53 ;  /* 0x0000003500093308 */ /* 0x0008620000000c00 */
[----:B------:R5:W-:Y:S02]  /*b4a0*/  STS [R4+0x5000], R3 ;  /* 0x0050000304007388 */ /* 0x000be40000000800 */
[----:B------:R-:W1:Y:S02]  /*b4b0*/  @P2 LDC R14, c[0x0][0x2e8] ;  /* 0x0000ba00ff0e2b82 */ /* 0x000e640000000800 */
[----:B------:R4:W-:Y:S03]  /*b4c0*/  STS [R4+0x5200], R0 ;  /* 0x0052000004007388 */ /* 0x0009e60000000800 */
[----:B------:R1:W1:Y:S03]  /*b4d0*/  @P2 MUFU.LG2 R8, R54 ;  /* 0x0000003600082308 */ /* 0x0002660000000c00 */
[----:B------:R-:W1:Y:S01]  /*b4e0*/  @P6 LDC.64 R6, c[0x0][0x2c0] ;  /* 0x0000b000ff066b82 */ /* 0x000e620000000a00 */
[----:B-----5:R-:W-:-:S02]  /*b4f0*/  P2R R3, PR, RZ, 0x40 ;  /* 0x00000040ff037803 */ /* 0x020fc40000000000 */
[----:B------:R-:W-:Y:S02]  /*b500*/  @!P0 PLOP3.LUT P6, PT, PT, PT, PT, 0x8, 0x0 ;  /* 0x000000000000881c */ /* 0x000fe40003fce170 */
[----:B----4-:R-:W-:Y:S01]  /*b510*/  @!P0 CS2R R4, SRZ ;  /* 0x0000000000048805 */ /* 0x010fe2000001ff00 */
[----:B---3--:R-:W-:Y:S10]  /*b520*/  @!P0 BRA `(.L_x_318) ;  /* 0x0000000000188947 */ /* 0x008ff40003800000 */
[----:B------:R-:W3:Y:S01]  /*b530*/  S2R R4, SR_CTAID.Y ;  /* 0x0000000000047919 */ /* 0x000ee20000002600 */
[----:B------:R-:W3:Y:S01]  /*b540*/  LDC R0, c[0x0][0x2c4] ;  /* 0x0000b100ff007b82 */ /* 0x000ee20000000800 */
[----:B------:R-:W-:Y:S01]  /*b550*/  PLOP3.LUT P6, PT, PT, PT, PT, 0x80, 0x0 ;  /* 0x000000000000781c */ /* 0x000fe20003fcf070 */
[----:B---3--:R-:W-:-:S05]  /*b560*/  IMAD R4, R4, R0, RZ ;  /* 0x0000000004047224 */ /* 0x008fca00078e02ff */
[----:B------:R-:W-:-:S04]  /*b570*/  SEL R4, R4, R57, !P1 ;  /* 0x0000003904047207 */ /* 0x000fc80004800000 */
[----:B------:R-:W-:-:S07]  /*b580*/  SHF.R.S32.HI R5, RZ, 0x1f, R4 ;  /* 0x0000001fff057819 */ /* 0x000fce0000011404 */
.L_x_318:
[----:B------:R-:W-:-:S13]  /*b590*/  ISETP.NE.AND P0, PT, R3, RZ, PT ;  /* 0x000000ff0300720c */ /* 0x000fda0003f05270 */
[----:B-1----:R-:W-:Y:S01]  /*b5a0*/  @P0 IMAD R0, R7, R6, RZ ;  /* 0x0000000607000224 */ /* 0x002fe200078e02ff */
[----:B------:R-:W-:Y:S01]  /*b5b0*/  LEA.HI R6, R18, R17, RZ, 0x5 ;  /* 0x0000001112067211 */ /* 0x000fe200078f28ff */
[----:B------:R-:W1:Y:S01]  /*b5c0*/  @P0 LDC R7, c[0x0][0x2c0] ;  /* 0x0000b000ff070b82 */ /* 0x000e620000000800 */
[----:B------:R-:W-:Y:S01]  /*b5d0*/  @P0 MOV R3, 0x1 ;  /* 0x0000000100030802 */ /* 0x000fe20000000f00 */
[----:B------:R-:W-:Y:S06]  /*b5e0*/  @P0 BRA `(.L_x_319) ;  /* 0x0000000000180947 */ /* 0x000fec0003800000 */
[----:B------:R-:W3:Y:S01]  /*b5f0*/  LDC R0, c[0x0][0x2c4] ;  /* 0x0000b100ff007b82 */ /* 0x000ee20000000800 */
[----:B------:R-:W-:Y:S02]  /*b600*/  ISETP.NE.AND P0, PT, RZ, UR5, PT ;  /* 0x00000005ff007c0c */ /* 0x000fe4000bf05270 */
[----:B-1----:R-:W-:-:S05]  /*b610*/  MOV R7, 0x1 ;  /* 0x0000000100077802 */ /* 0x002fca0000000f00 */
[----:B------:R-:W1:Y:S08]  /*b620*/  LDC R3, c[0x0][0x270] ;  /* 0x00009c00ff037b82 */ /* 0x000e700000000800 */
[----:B---3--:R-:W1:Y:S02]  /*b630*/  @P0 LDC R0, c[0x0][0x2e4] ;  /* 0x0000b900ff000b82 */ /* 0x008e640000000800 */
[----:B-1----:R-:W-:-:S07]  /*b640*/  IMAD R3, R0, R3, RZ ;  /* 0x0000000300037224 */ /* 0x002fce00078e02ff */
.L_x_319:
[----:B------:R3:W5:Y:S01]  /*b650*/  LDL R44, [R1+0x38] ;  /* 0x00003800012c7983 */ /* 0x0007620000100800 */
[----:B------:R-:W-:Y:S01]  /*b660*/  LEA.HI R18, R18, R17, RZ, 0x2 ;  /* 0x0000001112127211 */ /* 0x000fe200078f10ff */
[----:B------:R-:W4:Y:S01]  /*b670*/  @P5 LDC R13, c[0x0][0x2e8] ;  /* 0x0000ba00ff0d5b82 */ /* 0x000f220000000800 */
[----:B------:R-:W-:-:S07]  /*b680*/  LOP3.LUT R6, R6, 0xffffffe0, RZ, 0xc0, !PT ;  /* 0xffffffe006067812 */ /* 0x000fce00078ec0ff */
[----:B------:R-:W-:Y:S01]  /*b690*/  BAR.SYNC.DEFER_BLOCKING 0x0 ;  /* 0x0000000000007b1d */ /* 0x000fe20000010000 */
[----:B------:R-:W-:Y:S01]  /*b6a0*/  LOP3.LUT R10, R18, 0xfffffffc, RZ, 0xc0, !PT ;  /* 0xfffffffc120a7812 */ /* 0x000fe200078ec0ff */
[----:B------:R-:W-:Y:S02]  /*b6b0*/  IMAD R3, R19, R3, RZ ;  /* 0x0000000313037224 */ /* 0x000fe400078e02ff */
[----:B------:R-:W-:Y:S01]  /*b6c0*/  @P2 FMUL.FTZ R8, R8, 0.69314718246459960938 ;  /* 0x3f31721808082820 */ /* 0x000fe20000410000 */
[----:B------:R-:W-:Y:S01]  /*b6d0*/  IADD3 R6, -R6, R17, RZ ;  /* 0x0000001106067210 */ /* 0x000fe20007ffe1ff */
[----:B------:R-:W-:Y:S01]  /*b6e0*/  @P3 FMUL.FTZ R9, R9, 0.69314718246459960938 ;  /* 0x3f31721809093820 */ /* 0x000fe20000410000 */
[----:B------:R-:W2:Y:S01]  /*b6f0*/  @P5 MUFU.LG2 R12, R56 ;  /* 0x00000038000c5308 */ /* 0x000ea20000000c00 */
[----:B------:R-:W-:Y:S01]  /*b700*/  MOV R26, 0x7f800000 ;  /* 0x7f800000001a7802 */ /* 0x000fe20000000f00 */
[----:B------:R-:W-:Y:S02]  /*b710*/  IMAD.IADD R17, R17, 0x1, -R10 ;  /* 0x0000000111117824 */ /* 0x000fe400078e0a0a */
[----:B------:R-:W-:Y:S01]  /*b720*/  @P2 FFMA.FTZ R26, R134, R14, R8 ;  /* 0x0000000e861a2223 */ /* 0x000fe20000010008 */
[----:B------:R-:W-:Y:S01]  /*b730*/  SEL R3, R3, RZ, !P6 ;  /* 0x000000ff03037207 */ /* 0x000fe20007000000 */
[----:B-1----:R-:W-:Y:S01]  /*b740*/  IMAD R10, R20, R7, RZ ;  /* 0x00000007140a7224 */ /* 0x002fe200078e02ff */
[----:B------:R-:W-:Y:S01]  /*b750*/  LOP3.LUT P2, RZ, R6, 0x3, RZ, 0xc0, !PT ;  /* 0x0000000306ff7812 */ /* 0x000fe2000784c0ff */
[----:B------:R-:W-:-:S02]  /*b760*/  IMAD.MOV.U32 R28, RZ, RZ, 0x7f800000 ;  /* 0x7f800000ff1c7424 */ /* 0x000fc400078e00ff */
[----:B------:R-:W-:Y:S01]  /*b770*/  @P3 FFMA.FTZ R28, R135, R15, R9 ;  /* 0x0000000f871c3223 */ /* 0x000fe20000010009 */
[----:B------:R-:W-:Y:S02]  /*b780*/  IMAD.SHL.U32 R10, R10, 0x80, RZ ;  /* 0x000000800a0a7824 */ /* 0x000fe400078e00ff */
[----:B------:R-:W-:Y:S01]  /*b790*/  @P4 FMUL.FTZ R11, R11, 0.69314718246459960938 ;  /* 0x3f3172180b0b4820 */ /* 0x000fe20000410000 */
[----:B------:R-:W-:Y:S01]  /*b7a0*/  IMAD R0, R31, R0, R3 ;  /* 0x000000001f007224 */ /* 0x000fe200078e0203 */
[----:B------:R-:W-:Y:S01]  /*b7b0*/  BSSY B0, `(.L_x_320) ;  /* 0x000003b000007945 */ /* 0x000fe20003800000 */
[----:B------:R-:W-:Y:S02]  /*b7c0*/  MOV R21, 0x7f800000 ;  /* 0x7f80000000157802 */ /* 0x000fe40000000f00 */
[----:B------:R-:W-:Y:S01]  /*b7d0*/  SHF.R.S32.HI R9, RZ, 0x1f, R10 ;  /* 0x0000001fff097819 */ /* 0x000fe2000001140a */
[----:B--2---:R-:W-:Y:S01]  /*b7e0*/  @P5 FMUL.FTZ R3, R12, 0.69314718246459960938 ;  /* 0x3f3172180c035820 */ /* 0x004fe20000410000 */
[----:B------:R3:W1:Y:S01]  /*b7f0*/  LDS.128 R40, [R218+0x1800] ;  /* 0x00180000da287984 */ /* 0x0006620000000c00 */
[----:B------:R-:W-:-:S02]  /*b800*/  IADD3 R10, P1, P0, R10, R4, R0 ;  /* 0x000000040a0a7210 */ /* 0x000fc4000783e000 */
[----:B------:R-:W-:Y:S01]  /*b810*/  SHF.R.S32.HI R0, RZ, 0x1f, R0 ;  /* 0x0000001fff007819 */ /* 0x000fe20000011400 */
[----:B------:R3:W2:Y:S01]  /*b820*/  LDS.128 R36, [R218+0x3800] ;  /* 0x00380000da247984 */ /* 0x0006a20000000c00 */
[----:B------:R-:W-:Y:S01]  /*b830*/  MOV R27, 0x7f800000 ;  /* 0x7f800000001b7802 */ /* 0x000fe20000000f00 */
[----:B----4-:R-:W-:Y:S01]  /*b840*/  @P5 FFMA.FTZ R21, R2, R13, R3 ;  /* 0x0000000d02155223 */ /* 0x010fe20000010003 */
[----:B------:R-:W-:Y:S01]  /*b850*/  @P4 FFMA.FTZ R27, R136, R16, R11 ;  /* 0x00000010881b4223 */ /* 0x000fe2000001000b */
[----:B------:R3:W4:Y:S01]  /*b860*/  LDS.128 R32, [R218+0x5800] ;  /* 0x00580000da207984 */ /* 0x0007220000000c00 */
[----:B------:R-:W-:Y:S02]  /*b870*/  SHF.R.S32.HI R2, RZ, 0x2, R18 ;  /* 0x00000002ff027819 */ /* 0x000fe40000011412 */
[----:B------:R-:W-:Y:S02]  /*b880*/  SHF.L.U32 R20, R17, 0x3, RZ ;  /* 0x0000000311147819 */ /* 0x000fe400000006ff */
        /* <DEDUP_REMOVED lines=17> */
[----:B------:R-:W3:Y:S01]  /*b9a0*/  @!P3 LDC.64 R16, c[0x0][0x2b0] ;  /* 0x0000ac00ff10bb82 */ /* 0x000ee20000000a00 */
[----:B------:R-:W-:-:S03]  /*b9b0*/  @!P3 IMAD R8, R0, R7, RZ ;  /* 0x000000070008b224 */ /* 0x000fc600078e02ff */
[-C--:B------:R-:W-:Y:S02]  /*b9c0*/  @!P2 IMAD R0, R4, R7.reuse, RZ ;  /* 0x000000070400a224 */ /* 0x080fe400078e02ff */
[-C--:B------:R-:W-:Y:S01]  /*b9d0*/  @!P1 IMAD R4, R5, R7.reuse, RZ ;  /* 0x0000000705049224 */ /* 0x080fe200078e02ff */
[-C--:B------:R-:W-:Y:S01]  /*b9e0*/  @!P3 IADD3 R11, P4, R8, R10.reuse, RZ ;  /* 0x0000000a080bb210 */ /* 0x080fe20007f9e0ff */
[----:B------:R-:W1:Y:S01]  /*b9f0*/  @!P2 LDC.64 R18, c[0x0][0x2b0] ;  /* 0x0000ac00ff12ab82 */ /* 0x000e620000000a00 */
[----:B------:R-:W-:Y:S01]  /*ba00*/  @!P0 IMAD R6, R6, R7, RZ ;  /* 0x0000000706068224 */ /* 0x000fe200078e02ff */
[-C--:B------:R-:W-:Y:S02]  /*ba10*/  @!P2 IADD3 R5, P5, R0, R10.reuse, RZ ;  /* 0x0000000a0005a210 */ /* 0x080fe40007fbe0ff */
[----:B------:R-:W-:Y:S02]  /*ba20*/  @!P3 LEA.HI.X.SX32 R14, R8, R9, 0x1, P4 ;  /* 0x00000009080eb211 */ /* 0x000fe400020f0eff */
[----:B------:R-:W-:-:S02]  /*ba30*/  @!P1 IADD3 R7, P4, R4, R10, RZ ;  /* 0x0000000a04079210 */ /* 0x000fc40007f9e0ff */
[----:B------:R-:W2:Y:S01]  /*ba40*/  @!P1 LDC.64 R22, c[0x0][0x2b0] ;  /* 0x0000ac00ff169b82 */ /* 0x000ea20000000a00 */
[----:B------:R-:W-:Y:S02]  /*ba50*/  @!P0 IADD3 R12, P6, R6, R10, RZ ;  /* 0x0000000a060c8210 */ /* 0x000fe40007fde0ff */
[-C--:B------:R-:W-:Y:S02]  /*ba60*/  @!P2 LEA.HI.X.SX32 R0, R0, R9.reuse, 0x1, P5 ;  /* 0x000000090000a211 */ /* 0x080fe400028f0eff */
[-C--:B------:R-:W-:Y:S02]  /*ba70*/  @!P1 LEA.HI.X.SX32 R15, R4, R9.reuse, 0x1, P4 ;  /* 0x00000009040f9211 */ /* 0x080fe400020f0eff */
[----:B------:R-:W-:Y:S01]  /*ba80*/  @!P0 LEA.HI.X.SX32 R13, R6, R9, 0x1, P6 ;  /* 0x00000009060d8211 */ /* 0x000fe200030f0eff */
[----:B------:R-:W4:Y:S01]  /*ba90*/  @!P0 LDC.64 R24, c[0x0][0x2b0] ;  /* 0x0000ac00ff188b82 */ /* 0x000f220000000a00 */
[----:B---3--:R-:W-:-:S04]  /*baa0*/  @!P3 LEA R10, P5, R11, R16, 0x2 ;  /* 0x000000100b0ab211 */ /* 0x008fc800078a10ff */
[----:B------:R-:W-:Y:S02]  /*bab0*/  @!P3 LEA.HI.X R11, R11, R17, R14, 0x2, P5 ;  /* 0x000000110b0bb211 */ /* 0x000fe400028f140e */
[----:B-1----:R-:W-:-:S03]  /*bac0*/  @!P2 LEA R8, P4, R5, R18, 0x2 ;  /* 0x000000120508a211 */ /* 0x002fc600078810ff */
[----:B------:R1:W-:Y:S01]  /*bad0*/  @!P3 STG.E desc[UR26][R10.64], R27 ;  /* 0x0000001b0a00b986 */ /* 0x0003e2000c10191a */
[----:B------:R-:W-:Y:S02]  /*bae0*/  @!P2 LEA.HI.X R9, R5, R19, R0, 0x2, P4 ;  /* 0x000000130509a211 */ /* 0x000fe400020f1400 */
[----:B--2---:R-:W-:-:S03]  /*baf0*/  @!P1 LEA R6, P5, R7, R22, 0x2 ;  /* 0x0000001607069211 */ /* 0x004fc600078a10ff */
[----:B------:R1:W-:Y:S01]  /*bb00*/  @!P2 STG.E desc[UR26][R8.64], R28 ;  /* 0x0000001c0800a986 */ /* 0x0003e2000c10191a */
[----:B------:R-:W-:Y:S02]  /*bb10*/  @!P1 LEA.HI.X R7, R7, R23, R15, 0x2, P5 ;  /* 0x0000001707079211 */ /* 0x000fe400028f140f */
[----:B----4-:R-:W-:-:S03]  /*bb20*/  @!P0 LEA R4, P4, R12, R24, 0x2 ;  /* 0x000000180c048211 */ /* 0x010fc600078810ff */
[----:B------:R1:W-:Y:S01]  /*bb30*/  @!P1 STG.E desc[UR26][R6.64], R26 ;  /* 0x0000001a06009986 */ /* 0x0003e2000c10191a */
[----:B------:R-:W-:-:S05]  /*bb40*/  @!P0 LEA.HI.X R5, R12, R25, R13, 0x2, P4 ;  /* 0x000000190c058211 */ /* 0x000fca00020f140d */
[----:B------:R1:W-:Y:S04]  /*bb50*/  @!P0 STG.E desc[UR26][R4.64], R21 ;  /* 0x0000001504008986 */ /* 0x0003e8000c10191a */
.L_x_321:
[----:B------:R-:W-:Y:S05]  /*bb60*/  BSYNC B0 ;  /* 0x0000000000007941 */ /* 0x000fea0003800000 */
.L_x_320:
[----:B-1----:R-:W-:Y:S01]  /*bb70*/  IADD3 R4, P0, R20, R29, RZ ;  /* 0x0000001d14047210 */ /* 0x002fe20007f1e0ff */
[----:B------:R1:W1:Y:S01]  /*bb80*/  LDS.128 R16, [R218+0x2000] ;  /* 0x00200000da107984 */ /* 0x0002620000000c00 */
[----:B------:R-:W-:Y:S01]  /*bb90*/  SHF.R.S32.HI R5, RZ, 0x1f, R20 ;  /* 0x0000001fff057819 */ /* 0x000fe20000011414 */
[C---:B------:R-:W-:Y:S01]  /*bba0*/  VIADD R0, R2.reuse, 0x40 ;  /* 0x0000004002007836 */ /* 0x040fe20000000000 */
[----:B------:R-:W-:Y:S01]  /*bbb0*/  SHF.R.S32.HI R6, RZ, 0x1f, R31 ;  /* 0x0000001fff067819 */ /* 0x000fe2000001141f */
[----:B------:R1:W1:Y:S01]  /*bbc0*/  LDS.128 R20, [R218] ;  /* 0x00000000da147984 */ /* 0x0002620000000c00 */
[----:B------:R-:W-:Y:S01]  /*bbd0*/  IADD3.X R5, R5, R30, RZ, P0, !PT ;  /* 0x0000001e05057210 */ /* 0x000fe200007fe4ff */
[C---:B------:R-:W-:Y:S01]  /*bbe0*/  VIADD R3, R2.reuse, 0x20 ;  /* 0x0000002002037836 */ /* 0x040fe20000000000 */
[-C--:B-----5:R-:W-:Y:S01]  /*bbf0*/  ISETP.GE.AND P0, PT, R2, R44.reuse, PT ;  /* 0x0000002c0200720c */ /* 0x0a0fe20003f06270 */
[----:B------:R1:W1:Y:S01]  /*bc00*/  LDS.128 R12, [R218+0x4000] ;  /* 0x00400000da0c7984 */ /* 0x0002620000000c00 */
[-C--:B------:R-:W-:Y:S01]  /*bc10*/  ISETP.GE.AND P2, PT, R0, R44.reuse, PT ;  /* 0x0000002c0000720c */ /* 0x080fe20003f46270 */
[----:B------:R-:W-:Y:S01]  /*bc20*/  VIADD R0, R2, 0x60 ;  /* 0x0000006002007836 */ /* 0x000fe20000000000 */
[----:B------:R-:W-:Y:S01]  /*bc30*/  ULDC.64 UR4, c[0x0][0x2a0] ;  /* 0x0000a80000047ab9 */ /* 0x000fe20000000a00 */
[----:B------:R-:W3:Y:S01]  /*bc40*/  S2R R7, SR_CTAID.X ;  /* 0x0000000000077919 */ /* 0x000ee20000002500 */
[----:B------:R-:W-:Y:S01]  /*bc50*/  IMAD R6, R6, UR4, RZ ;  /* 0x0000000406067c24 */ /* 0x000fe2000f8e02ff */
[-C--:B------:R-:W-:Y:S01]  /*bc60*/  ISETP.GE.AND P1, PT, R3, R44.reuse, PT ;  /* 0x0000002c0300720c */ /* 0x080fe20003f26270 */
[C---:B------:R-:W-:Y:S01]  /*bc70*/  IMAD.WIDE.U32 R10, R31.reuse, UR4, R4 ;  /* 0x000000041f0a7c25 */ /* 0x040fe2000f8e0004 */
[----:B------:R-:W-:Y:S01]  /*bc80*/  ISETP.GE.AND P3, PT, R0, R44, PT ;  /* 0x0000002c0000720c */ /* 0x000fe20003f66270 */
[----:B------:R-:W-:Y:S01]  /*bc90*/  BSSY B0, `(.L_x_322) ;  /* 0x0000012000007945 */ /* 0x000fe20003800000 */
[----:B------:R-:W-:Y:S01]  /*bca0*/  SHF.R.S32.HI R3, RZ, 0x1f, R2 ;  /* 0x0000001fff037819 */ /* 0x000fe20000011402 */
[----:B------:R-:W-:-:S05]  /*bcb0*/  IMAD R0, R31, UR5, R6 ;  /* 0x000000051f007c24 */ /* 0x000fca000f8e0206 */
[----:B------:R-:W-:Y:S01]  /*bcc0*/  IADD3 R9, R11, R0, RZ ;  /* 0x000000000b097210 */ /* 0x000fe20007ffe0ff */
[----:B---3--:R-:W-:Y:S01]  /*bcd0*/  IMAD.WIDE R2, R7, 0x80, R2 ;  /* 0x0000008007027825 */ /* 0x008fe200078e0202 */
        /* <DEDUP_REMOVED lines=10> */
[----:B-1----:R3:W-:Y:S04]  /*bd80*/  STG.E.128 desc[UR26][R4.64], R20 ;  /* 0x0000001404007986 */ /* 0x0027e8000c101d1a */
[----:B------:R3:W-:Y:S04]  /*bd90*/  STG.E.128 desc[UR26][R4.64+0x40], R16 ;  /* 0x0000401004007986 */ /* 0x0007e8000c101d1a */
[----:B------:R3:W-:Y:S02]  /*bda0*/  STG.E.128 desc[UR26][R4.64+0x80], R12 ;  /* 0x0000800c04007986 */ /* 0x0007e4000c101d1a */
.L_x_323:
[----:B------:R-:W-:Y:S05]  /*bdb0*/  BSYNC B0 ;  /* 0x0000000000007941 */ /* 0x000fea0003800000 */
.L_x_322:
[----:B-1-3--:R1:W3:Y:S01]  /*bdc0*/  LDS.128 R20, [R218+0x800] ;  /* 0x00080000da147984 */ /* 0x00a2e20000000c00 */
[----:B------:R-:W-:Y:S03]  /*bdd0*/  BSSY B0, `(.L_x_324) ;  /* 0x0000013000007945 */ /* 0x000fe60003800000 */
[----:B------:R1:W1:Y:S04]  /*bde0*/  LDS.128 R16, [R218+0x2800] ;  /* 0x00280000da107984 */ /* 0x0002680000000c00 */
[----:B------:R1:W1:Y:S01]  /*bdf0*/  LDS.128 R12, [R218+0x4800] ;  /* 0x00480000da0c7984 */ /* 0x0002620000000c00 */
        /* <DEDUP_REMOVED lines=13> */
[----:B---3--:R3:W-:Y:S04]  /*bed0*/  STG.E.128 desc[UR26][R4.64], R20 ;  /* 0x0000001404007986 */ /* 0x0087e8000c101d1a */
[----:B-1----:R3:W-:Y:S04]  /*bee0*/  STG.E.128 desc[UR26][R4.64+0x40], R16 ;  /* 0x0000401004007986 */ /* 0x0027e8000c101d1a */
[----:B------:R3:W-:Y:S02]  /*bef0*/  STG.E.128 desc[UR26][R4.64+0x80], R12 ;  /* 0x0000800c04007986 */ /* 0x0007e4000c101d1a */
.L_x_325:
[----:B------:R-:W-:Y:S05]  /*bf00*/  BSYNC B0 ;  /* 0x0000000000007941 */ /* 0x000fea0003800000 */
.L_x_324:
[----:B---3--:R3:W2:Y:S01]  /*bf10*/  LDS.128 R20, [R218+0x1000] ;  /* 0x00100000da147984 */ /* 0x0086a20000000c00 */
[----:B------:R-:W-:Y:S03]  /*bf20*/  BSSY B0, `(.L_x_326) ;  /* 0x0000013000007945 */ /* 0x000fe60003800000 */
[----:B-1----:R3:W1:Y:S04]  /*bf30*/  LDS.128 R16, [R218+0x3000] ;  /* 0x00300000da107984 */ /* 0x0026680000000c00 */
        /* <DEDUP_REMOVED lines=14> */
[----:B--2---:R2:W-:Y:S04]  /*c020*/  STG.E.128 desc[UR26][R4.64], R20 ;  /* 0x0000001404007986 */ /* 0x0045e8000c101d1a */
[----:B-1----:R2:W-:Y:S04]  /*c030*/  STG.E.128 desc[UR26][R4.64+0x40], R16 ;  /* 0x0000401004007986 */ /* 0x0025e8000c101d1a */
[----:B------:R2:W-:Y:S02]  /*c040*/  STG.E.128 desc[UR26][R4.64+0x80], R12 ;  /* 0x0000800c04007986 */ /* 0x0005e4000c101d1a */
.L_x_327:
[----:B------:R-:W-:Y:S05]  /*c050*/  BSYNC B0 ;  /* 0x0000000000007941 */ /* 0x000fea0003800000 */
.L_x_326:
[----:B------:R-:W-:Y:S05]  /*c060*/  @P3 EXIT ;  /* 0x000000000000394d */ /* 0x000fea0003800000 */
[----:B------:R-:W-:Y:S01]  /*c070*/  IADD3 R0, P0, R2, 0x60, RZ ;  /* 0x0000006002007810 */ /* 0x000fe20007f1e0ff */
[----:B------:R-:W-:-:S04]  /*c080*/  ULDC.64 UR4, c[0x0][0x298] ;  /* 0x0000a60000047ab9 */ /* 0x000fc80000000a00 */
[----:B------:R-:W-:Y:S01]  /*c090*/  IMAD.X R2, RZ, RZ, R3, P0 ;  /* 0x000000ffff027224 */ /* 0x000fe200000e0603 */
[----:B------:R-:W-:-:S03]  /*c0a0*/  MOV R3, R9 ;  /* 0x0000000900037202 */ /* 0x000fc60000000f00 */
[----:B------:R-:W-:Y:S02]  /*c0b0*/  IMAD R6, R2, UR4, RZ ;  /* 0x0000000402067c24 */ /* 0x000fe4000f8e02ff */
[----:B------:R-:W-:-:S04]  /*c0c0*/  IMAD.MOV.U32 R2, RZ, RZ, R10 ;  /* 0x000000ffff027224 */ /* 0x000fc800078e000a */
[----:B--2---:R-:W-:-:S04]  /*c0d0*/  IMAD.WIDE.U32 R4, R0, UR4, R2 ;  /* 0x0000000400047c25 */ /* 0x004fc8000f8e0002 */
[----:B------:R-:W-:Y:S01]  /*c0e0*/  IMAD R0, R0, UR5, R6 ;  /* 0x0000000500007c24 */ /* 0x000fe2000f8e0206 */
[----:B------:R-:W-:Y:S02]  /*c0f0*/  ULDC.64 UR4, c[0x0][0x280] ;  /* 0x0000a00000047ab9 */ /* 0x000fe40000000a00 */
[----:B------:R-:W-:Y:S02]  /*c100*/  LEA R2, P0, R4, UR4, 0x1 ;  /* 0x0000000404027c11 */ /* 0x000fe4000f8008ff */
[----:B------:R-:W-:-:S04]  /*c110*/  IADD3 R0, R5, R0, RZ ;  /* 0x0000000005007210 */ /* 0x000fc80007ffe0ff */
[----:B------:R-:W-:-:S05]  /*c120*/  LEA.HI.X R3, R4, UR5, R0, 0x1, P0 ;  /* 0x0000000504037c11 */ /* 0x000fca00080f0c00 */
[----:B------:R-:W-:Y:S04]  /*c130*/  STG.E.128 desc[UR26][R2.64], R40 ;  /* 0x0000002802007986 */ /* 0x000fe8000c101d1a */
[----:B------:R-:W-:Y:S04]  /*c140*/  STG.E.128 desc[UR26][R2.64+0x40], R36 ;  /* 0x0000402402007986 */ /* 0x000fe8000c101d1a */
[----:B----4-:R-:W-:Y:S01]  /*c150*/  STG.E.128 desc[UR26][R2.64+0x80], R32 ;  /* 0x0000802002007986 */ /* 0x010fe2000c101d1a */
[----:B------:R-:W-:Y:S05]  /*c160*/  EXIT ;  /* 0x000000000000794d */ /* 0x000fea0003800000 */
.L_x_309:
[----:B------:R-:W2:Y:S01]  /*c170*/  LDL.LU R13, [R1+0x34] ;  /* 0x00003400010d7983 */ /* 0x000ea20000300800 */
[----:B------:R-:W1:Y:S01]  /*c180*/  LDC.U8 R0, c[0x0][0x3d9] ;  /* 0x0000f640ff007b82 */ /* 0x000e620000000000 */
[----:B------:R-:W-:Y:S01]  /*c190*/  LEA.HI R12, R39, R42, RZ, 0x2 ;  /* 0x0000002a270c7211 */ /* 0x000fe200078f10ff */
[----:B------:R-:W-:Y:S01]  /*c1a0*/  ULDC.64 UR4, c[0x0][0x2a0] ;  /* 0x0000a80000047ab9 */ /* 0x000fe20000000a00 */
[----:B------:R-:W3:Y:S01]  /*c1b0*/  S2R R23, SR_CTAID.X ;  /* 0x0000000000177919 */ /* 0x000ee20000002500 */
[----:B------:R-:W-:Y:S01]  /*c1c0*/  BSSY B0, `(.L_x_328) ;  /* 0x000004a000007945 */ /* 0x000fe20003800000 */
[----:B------:R-:W-:-:S03]  /*c1d0*/  LOP3.LUT R8, R12, 0x1ffffffc, RZ, 0xc0, !PT ;  /* 0x1ffffffc0c087812 */ /* 0x000fc600078ec0ff */
[----:B------:R-:W4:Y:S01]  /*c1e0*/  LDC.U8 R4, c[0x0][0x3d8] ;  /* 0x0000f600ff047b82 */ /* 0x000f220000000000 */
[----:B-1----:R-:W-:Y:S02]  /*c1f0*/  ISETP.NE.AND P2, PT, R0, RZ, PT ;  /* 0x000000ff0000720c */ /* 0x002fe40003f45270 */
[C---:B----4-:R-:W-:Y:S02]  /*c200*/  ISETP.NE.AND P1, PT, R4.reuse, RZ, PT ;  /* 0x000000ff0400720c */ /* 0x050fe40003f25270 */
[----:B------:R-:W-:Y:S02]  /*c210*/  ISETP.NE.AND P3, PT, R4, RZ, !P2 ;  /* 0x000000ff0400720c */ /* 0x000fe40005765270 */
[----:B------:R-:W-:-:S07]  /*c220*/  ISETP.EQ.AND P1, PT, R0, RZ, P1 ;  /* 0x000000ff0000720c */ /* 0x000fce0000f22270 */
[----:B------:R-:W1:Y:S08]  /*c230*/  @!P2 LDC R9, c[0x0][0x2c4] ;  /* 0x0000b100ff09ab82 */ /* 0x000e700000000800 */
[----:B------:R-:W4:Y:S01]  /*c240*/  @P2 LDC.64 R16, c[0x0][0x2c0] ;  /* 0x0000b000ff102b82 */ /* 0x000f220000000a00 */
[----:B------:R-:W-:-:S07]  /*c250*/  @!P1 CS2R R14, SRZ ;  /* 0x00000000000e9805 */ /* 0x000fce000001ff00 */
[----:B------:R-:W5:Y:S08]  /*c260*/  @P1 LDC R10, c[0x0][0x2c4] ;  /* 0x0000b100ff0a1b82 */ /* 0x000f700000000800 */
[----:B-1----:R-:W1:Y:S08]  /*c270*/  @P3 LDC R9, c[0x0][0x2e4] ;  /* 0x0000b900ff093b82 */ /* 0x002e700000000800 */
[----:B------:R-:W2:Y:S01]  /*c280*/  @P2 LDC R18, c[0x0][0x2c0] ;  /* 0x0000b000ff122b82 */ /* 0x000ea20000000800 */
[----:B----4-:R-:W-:-:S02]  /*c290*/  @P2 IMAD R16, R17, R16, RZ ;  /* 0x0000001011102224 */ /* 0x010fc400078e02ff */
[----:B-1----:R-:W-:Y:S02]  /*c2a0*/  @!P2 IMAD.MOV.U32 R16, RZ, RZ, R9 ;  /* 0x000000ffff10a224 */ /* 0x002fe400078e0009 */
[----:B------:R-:W-:Y:S01]  /*c2b0*/  @!P2 IMAD.MOV.U32 R18, RZ, RZ, 0x1 ;  /* 0x00000001ff12a424 */ /* 0x000fe200078e00ff */
[C---:B--2---:R-:W-:Y:S02]  /*c2c0*/  ISETP.NE.AND P0, PT, R13.reuse, -0x1, PT ;  /* 0xffffffff0d00780c */ /* 0x044fe40003f05270 */
[----:B------:R-:W-:-:S11]  /*c2d0*/  ISETP.NE.OR P4, PT, R13, -0x1, !P1 ;  /* 0xffffffff0d00780c */ /* 0x000fd60004f85670 */
[----:B------:R-:W1:Y:S01]  /*c2e0*/  @!P0 LDC.64 R2, c[0x0][0x290] ;  /* 0x0000a400ff028b82 */ /* 0x000e620000000a00 */
[----:B------:R-:W-:-:S07]  /*c2f0*/  @!P0 SHF.R.S32.HI R0, RZ, 0x1f, R24 ;  /* 0x0000001fff008819 */ /* 0x000fce0000011418 */
[----:B------:R-:W2:Y:S01]  /*c300*/  @P0 LDC.64 R6, c[0x0][0x298] ;  /* 0x0000a600ff060b82 */ /* 0x000ea20000000a00 */
[----:B-1----:R-:W-:Y:S02]  /*c310*/  @!P0 IMAD R0, R0, R2, RZ ;  /* 0x0000000200008224 */ /* 0x002fe400078e02ff */
[----:B--2---:R-:W-:-:S04]  /*c320*/  @P0 IMAD.WIDE.U32 R4, R13, R6, RZ ;  /* 0x000000060d040225 */ /* 0x004fc800078e00ff */
[C---:B------:R-:W-:Y:S02]  /*c330*/  @!P0 IMAD R6, R24.reuse, R3, R0 ;  /* 0x0000000318068224 */ /* 0x040fe400078e0200 */
[----:B------:R-:W-:-:S04]  /*c340*/  @!P0 IMAD.WIDE.U32 R2, R24, R2, RZ ;  /* 0x0000000218028225 */ /* 0x000fc800078e00ff */
[----:B------:R-:W-:Y:S01]  /*c350*/  IMAD.IADD R0, R42, 0x1, -R8 ;  /* 0x000000012a007824 */ /* 0x000fe200078e0a08 */
[----:B------:R-:W-:Y:S01]  /*c360*/  SHF.R.S32.HI R8, RZ, 0x2, R12 ;  /* 0x00000002ff087819 */ /* 0x000fe2000001140c */
[----:B------:R-:W-:Y:S02]  /*c370*/  @!P0 IMAD.MOV.U32 R4, RZ, RZ, R2 ;  /* 0x000000ffff048224 */ /* 0x000fe400078e0002 */
[----:B------:R-:W-:Y:S02]  /*c380*/  IMAD.SHL.U32 R0, R0, 0x8, RZ ;  /* 0x0000000800007824 */ /* 0x000fe400078e00ff */
[----:B------:R-:W-:Y:S02]  /*c390*/  @P0 IMAD R7, R13, R7, R5 ;  /* 0x000000070d070224 */ /* 0x000fe400078e0205 */
[----:B------:R-:W-:Y:S01]  /*c3a0*/  @!P0 IMAD.IADD R7, R3, 0x1, R6 ;  /* 0x0000000103078824 */ /* 0x000fe200078e0206 */
[----:B------:R-:W-:Y:S01]  /*c3b0*/  IADD3 R2, P0, R0, R4, RZ ;  /* 0x0000000400027210 */ /* 0x000fe20007f1e0ff */
[----:B-----5:R-:W-:Y:S01]  /*c3c0*/  @!P4 IMAD R13, R24, R10, RZ ;  /* 0x0000000a180dc224 */ /* 0x020fe200078e02ff */
[----:B------:R-:W-:Y:S01]  /*c3d0*/  SHF.R.S32.HI R10, RZ, 0x1f, R25 ;  /* 0x0000001fff0a7819 */ /* 0x000fe20000011419 */
[----:B------:R-:W-:Y:S01]  /*c3e0*/  @P2 IMAD.MOV.U32 R4, RZ, RZ, 0x1 ;  /* 0x00000001ff042424 */ /* 0x000fe200078e00ff */
[----:B------:R-:W-:Y:S01]  /*c3f0*/  LEA.HI.X.SX32 R3, R0, R7, 0x1, P0 ;  /* 0x0000000700037211 */ /* 0x000fe200000f0eff */
[----:B------:R-:W-:Y:S01]  /*c400*/  IMAD.IADD R0, R11, 0x1, -R26 ;  /* 0x000000010b007824 */ /* 0x000fe200078e0a1a */
[----:B------:R1:W-:Y:S01]  /*c410*/  @!P4 STL [R1+0x34], R13 ;  /* 0x0000340d0100c387 */ /* 0x0003e20000100800 */
[----:B------:R-:W-:Y:S01]  /*c420*/  @!P2 IMAD R4, R9, R19, RZ ;  /* 0x000000130904a224 */ /* 0x000fe200078e02ff */
[----:B------:R-:W-:Y:S01]  /*c430*/  LOP3.LUT P4, RZ, R42, 0x3, RZ, 0xc0, !PT ;  /* 0x000000032aff7812 */ /* 0x000fe2000788c0ff */
[C---:B------:R-:W-:Y:S01]  /*c440*/  VIADD R19, R8.reuse, 0x20 ;  /* 0x0000002008137836 */ /* 0x040fe20000000000 */
[----:B------:R-:W-:Y:S01]  /*c450*/  ISETP.GE.AND P0, PT, R8, R0, PT ;  /* 0x000000000800720c */ /* 0x000fe20003f06270 */
[----:B------:R-:W-:Y:S01]  /*c460*/  IMAD R4, R24, R4, RZ ;  /* 0x0000000418047224 */ /* 0x000fe200078e02ff */
[----:B------:R-:W-:Y:S01]  /*c470*/  SHF.R.S32.HI R9, RZ, 0x1f, R8 ;  /* 0x0000001fff097819 */ /* 0x000fe20000011408 */
[----:B------:R-:W-:Y:S01]  /*c480*/  IMAD R10, R10, UR4, RZ ;  /* 0x000000040a0a7c24 */ /* 0x000fe2000f8e02ff */
[--C-:B------:R-:W-:Y:S01]  /*c490*/  @P1 SHF.R.S32.HI R15, RZ, 0x1f, R13.reuse ;  /* 0x0000001fff0f1819 */ /* 0x100fe2000001140d */
[----:B------:R-:W-:Y:S01]  /*c4a0*/  @P1 IMAD.MOV.U32 R14, RZ, RZ, R13 ;  /* 0x000000ffff0e1224 */ /* 0x000fe200078e000d */
[CC--:B------:R-:W-:Y:S01]  /*c4b0*/  ISETP.GE.OR P3, PT, R8.reuse, R0.reuse, P4 ;  /* 0x000000000800720c */ /* 0x0c0fe20002766670 */
[----:B------:R-:W-:Y:S01]  /*c4c0*/  VIADD R20, R8, 0x40 ;  /* 0x0000004008147836 */ /* 0x000fe20000000000 */
[----:B------:R-:W-:Y:S01]  /*c4d0*/  SEL R17, R4, RZ, !P1 ;  /* 0x000000ff04117207 */ /* 0x000fe20004800000 */
[----:B------:R-:W-:Y:S01]  /*c4e0*/  VIADD R21, R8, 0x60 ;  /* 0x0000006008157836 */ /* 0x000fe20000000000 */
[----:B------:R-:W-:Y:S01]  /*c4f0*/  ISETP.GE.OR P1, PT, R19, R0, P4 ;  /* 0x000000001300720c */ /* 0x000fe20002726670 */
[----:B------:R-:W-:Y:S01]  /*c500*/  IMAD R10, R25, UR5, R10 ;  /* 0x00000005190a7c24 */ /* 0x000fe2000f8e020a */
[----:B------:R-:W-:-:S02]  /*c510*/  P2R R22, PR, RZ, 0x8 ;  /* 0x00000008ff167803 */ /* 0x000fc40000000000 */
[-C--:B------:R-:W-:Y:S02]  /*c520*/  ISETP.GE.AND P3, PT, R19, R0.reuse, PT ;  /* 0x000000001300720c */ /* 0x080fe40003f66270 */
[-C--:B------:R-:W-:Y:S02]  /*c530*/  ISETP.GE.AND P2, PT, R20, R0.reuse, PT ;  /* 0x000000001400720c */ /* 0x080fe40003f46270 */
[----:B------:R-:W-:Y:S01]  /*c540*/  ISETP.GE.AND P5, PT, R21, R0, PT ;  /* 0x000000001500720c */ /* 0x000fe20003fa6270 */
[----:B-1----:R-:W-:-:S04]  /*c550*/  IMAD.WIDE.U32 R12, R25, UR4, R2 ;  /* 0x00000004190c7c25 */ /* 0x002fc8000f8e0002 */
[----:B---3--:R-:W-:Y:S01]  /*c560*/  IMAD.WIDE R2, R23, 0x80, R8 ;  /* 0x0000008017027825 */ /* 0x008fe200078e0208 */
[----:B------:R-:W-:-:S03]  /*c570*/  P2R R23, PR, RZ, 0x2 ;  /* 0x00000002ff177803 */ /* 0x000fc60000000000 */
        /* <DEDUP_REMOVED lines=14> */
.L_x_329:
[----:B------:R-:W-:Y:S05]  /*c660*/  BSYNC B0 ;  /* 0x0000000000007941 */ /* 0x000fea0003800000 */
.L_x_328:
        /* <DEDUP_REMOVED lines=21> */
.L_x_331:
[----:B------:R-:W-:Y:S05]  /*c7c0*/  BSYNC B0 ;  /* 0x0000000000007941 */ /* 0x000fea0003800000 */
.L_x_330:
        /* <DEDUP_REMOVED lines=17> */
.L_x_333:
[----:B------:R-:W-:Y:S05]  /*c8e0*/  BSYNC B0 ;  /* 0x0000000000007941 */ /* 0x000fea0003800000 */
.L_x_332:
        /* <DEDUP_REMOVED lines=20> */
.L_x_335:
[----:B------:R-:W-:Y:S05]  /*ca30*/  BSYNC B0 ;  /* 0x0000000000007941 */ /* 0x000fea0003800000 */
.L_x_334:
[----:B------:R-:W-:Y:S01]  /*ca40*/  ISETP.NE.AND P0, PT, R22, RZ, PT ;  /* 0x000000ff1600720c */ /* 0x000fe20003f05270 */
[----:B------:R-:W-:Y:S01]  /*ca50*/  BSSY B0, `(.L_x_336) ;  /* 0x000000b000007945 */ /* 0x000fe20003800000 */
[----:B------:R-:W-:-:S11]  /*ca60*/  IADD3.X R14, R16, R15, R17, P2, P1 ;  /* 0x0000000f100e7210 */ /* 0x000fd600017e2411 */
        /* <DEDUP_REMOVED lines=9> */
.L_x_337:
[----:B------:R-:W-:Y:S05]  /*cb00*/  BSYNC B0 ;  /* 0x0000000000007941 */ /* 0x000fea0003800000 */
.L_x_336:
[----:B------:R-:W-:Y:S01]  /*cb10*/  ISETP.NE.AND P0, PT, R23, RZ, PT ;  /* 0x000000ff1700720c */ /* 0x000fe20003f05270 */
[----:B------:R-:W-:-:S12]  /*cb20*/  BSSY B0, `(.L_x_338) ;  /* 0x000000a000007945 */ /* 0x000fd80003800000 */
        /* <DEDUP_REMOVED lines=9> */
.L_x_339:
[----:B------:R-:W-:Y:S05]  /*cbc0*/  BSYNC B0 ;  /* 0x0000000000007941 */ /* 0x000fea0003800000 */
.L_x_338:
        /* <DEDUP_REMOVED lines=10> */
.L_x_341:
[----:B------:R-:W-:Y:S05]  /*cc70*/  BSYNC B0 ;  /* 0x0000000000007941 */ /* 0x000fea0003800000 */
.L_x_340:
        /* <DEDUP_REMOVED lines=10> */
.L_x_342:
        /* <DEDUP_REMOVED lines=14> */
.L_x_1212:


//--------------------- .text._ZN5flash16flash_fwd_kernelI23Flash_fwd_kernel_traitsILi96ELi128ELi64ELi4ELb0ELb0EN7cutlass6half_tE19Flash_kernel_traitsILi96ELi128ELi64ELi4ES3_EELb0ELb0ELb0ELb0ELb0ELb1ELb1ELb0EEEvNS_16Flash_fwd_paramsE --------------------------
	.section	.text._ZN5flash16flash_fwd_kernelI23Flash_fwd_kernel_traitsILi96ELi128ELi64ELi4ELb0ELb0EN7cutlass6half_tE19Flash_kernel_traitsILi96ELi128ELi64ELi4ES3_EELb0ELb0ELb0ELb0ELb0ELb1ELb1ELb0EEEvNS_16Flash_fwd_paramsE,"ax",@progbits
	.align	128
        .global         _ZN5flash16flash_fwd_kernelI23Flash_fwd_kernel_traitsILi96ELi128ELi64ELi4ELb0ELb0EN7cutlass6half_tE19Flash_kernel_traitsILi96ELi128ELi64ELi4ES3_EELb0ELb0ELb0ELb0ELb0ELb1ELb1ELb0EEEvNS_16Flash_fwd_paramsE
        .type           _ZN5flash16flash_fwd_kernelI23Flash_fwd_kernel_traitsILi96ELi128ELi64ELi4ELb0ELb0EN7cutlass6half_tE19Flash_kernel_traitsILi96ELi128ELi64ELi4ES3_EELb0ELb0ELb0ELb0ELb0ELb1ELb1ELb0EEEvNS_16Flash_fwd_paramsE,@function
        .size           _ZN5flash16flash_fwd_kernelI23Flash_fwd_kernel_traitsILi96ELi128ELi64ELi4ELb0ELb0EN7cutlass6half_tE19Flash_kernel_traitsILi96ELi128ELi64ELi4ES3_EELb0ELb0ELb0ELb0ELb0ELb1ELb1ELb0EEEvNS_16Flash_fwd_paramsE,(.L_x_1213 - _ZN5flash16flash_fwd_kernelI23Flash_fwd_kernel_traitsILi96ELi128ELi64ELi4ELb0ELb0EN7cutlass6half_tE19Flash_kernel_traitsILi96ELi128ELi64ELi4ES3_EELb0ELb0ELb0ELb0ELb0ELb1ELb1ELb0EEEvNS_16Flash_fwd_paramsE)
        .other          _ZN5flash16flash_fwd_kernelI23Flash_fwd_kernel_traitsILi96ELi128ELi64ELi4ELb0ELb0EN7cutlass6half_tE19Flash_kernel_traitsILi96ELi128ELi64ELi4ES3_EELb0ELb0ELb0ELb0ELb0ELb1ELb1ELb0EEEvNS_16Flash_fwd_paramsE,@"STO_CUDA_ENTRY STV_DEFAULT"
_ZN5flash16flash_fwd_kernelI23Flash_fwd_kernel_traitsILi96ELi128ELi64ELi4ELb0ELb0EN7cutlass6half_tE19Flash_kernel_traitsILi96ELi128ELi64ELi4ES3_EELb0ELb0ELb0ELb0ELb0ELb1ELb1ELb0EEEvNS_16Flash_fwd_paramsE:
.text._ZN5flash16flash_fwd_kernelI23Flash_fwd_kernel_traitsILi96ELi128ELi64ELi4ELb0ELb0EN7cutlass6half_tE19Flash_kernel_traitsILi96ELi128ELi64ELi4ES3_EELb0ELb0ELb0ELb0ELb0ELb1ELb1ELb0EEEvNS_16Flash_fwd_paramsE:
        /* <DEDUP_REMOVED lines=41> */
.L_x_343:
[----:B-1----:R-:W1:Y:S02]  /*0290*/  LDC R4, c[0x0][0x2c8] ;  /* 0x0000b200ff047b82 */ /* 0x002e640000000800 */
.L_x_344:
        /* <DEDUP_REMOVED lines=71> */
[----:B------:R2:W-:Y:S01]  /*0710*/  STL.64 [R1+0x40], R42 ;  /* 0x0000402a01007387 */ /* 0x0005e20000100a00 */
[----:B------:R-:W-:Y:S01]  /*0720*/  LOP3.LUT R3, R0, 0x18, R34, 0xf8, !PT ;  /* 0x0000001800037812 */ /* 0x000fe200078ef822 */
[----:B------:R-:W-:Y:S01]  /*0730*/  @!P2 IMAD.IADD R24, R7, 0x1, R13 ;  /* 0x000000010718a824 */ /* 0x000fe200078e020d */
[----:B------:R-:W-:Y:S01]  /*0740*/  SHF.R.U32.HI R0, RZ, 0x3, R0 ;  /* 0x00000003ff007819 */ /* 0x000fe20000011600 */
[----:B------:R2:W-:Y:S01]  /*0750*/  STL.64 [R1+0x48], R40 ;  /* 0x0000482801007387 */ /* 0x0005e20000100a00 */
[----:B------:R-:W-:Y:S01]  /*0760*/  ISETP.GE.U32.AND P6, PT, R4, R14, PT ;  /* 0x0000000e0400720c */ /* 0x000fe20003fc6070 */
[----:B----4-:R-:W-:Y:S01]  /*0770*/  @P1 IMAD R7, R5, R23, RZ ;  /* 0x0000001705071224 */ /* 0x010fe200078e02ff */
[----:B------:R-:W-:Y:S01]  /*0780*/  LOP3.LUT R25, R3, R0, RZ, 0x3c, !PT ;  /* 0x0000000003197212 */ /* 0x000fe200078e3cff */
[----:B------:R2:W-:Y:S01]  /*0790*/  STL [R1+0x60], R31 ;  /* 0x0000601f01007387 */ /* 0x0005e20000100800 */
[----:B------:R-:W-:Y:S01]  /*07a0*/  LOP3.LUT R0, R28, R30, RZ, 0x3c, !PT ;  /* 0x0000001e1c007212 */ /* 0x000fe200078e3cff */
[----:B------:R-:W-:-:S03]  /*07b0*/  @P1 IMAD.WIDE.U32 R4, R5, R22, RZ ;  /* 0x0000001605041225 */ /* 0x000fc600078e00ff */
[----:B------:R-:W-:Y:S01]  /*07c0*/  ISETP.GE.AND P4, PT, R0, RZ, PT ;  /* 0x000000ff0000720c */ /* 0x000fe20003f86270 */
[----:B------:R-:W-:Y:S01]  /*07d0*/  @P1 IMAD.IADD R0, R8, 0x1, R9 ;  /* 0x0000000108001824 */ /* 0x000fe200078e0209 */
[----:B------:R-:W-:Y:S01]  /*07e0*/  SHF.R.S32.HI R9, RZ, 0x1f, R28 ;  /* 0x0000001fff097819 */ /* 0x000fe2000001141c */
[----:B------:R-:W-:Y:S01]  /*07f0*/  @P1 IMAD.IADD R14, R5, 0x1, R7 ;  /* 0x00000001050e1824 */ /* 0x000fe200078e0207 */
        /* <DEDUP_REMOVED lines=23> */
.L_x_346:
        /* <DEDUP_REMOVED lines=14> */
.L_x_347:
        /* <DEDUP_REMOVED lines=10> */
[----:B------:R3:W-:Y:S01]  /*0af0*/  STL [R1+0x5c], R35 ;  /* 0x00005c2301007387 */ /* 0x0007e20000100800 */
[----:B------:R-:W-:Y:S01]  /*0b00*/  ISETP.NE.AND P5, PT, R30, RZ, PT ;  /* 0x000000ff1e00720c */ /* 0x000fe20003fa5270 */
        /* <DEDUP_REMOVED lines=14> */
[----:B------:R-:W-:-:S04]  /*0bf0*/  IMAD.WIDE.U32 R4, R42, R192, R34 ;  /* 0x000000c02a047225 */ /* 0x000fc800078e0022 */
[----:B------:R-:W-:Y:S01]  /*0c00*/  IMAD R0, R43, R192, RZ ;  /* 0x000000c02b007224 */ /* 0x000fe200078e02ff */
[----:B------:R-:W-:Y:S01]  /*0c10*/  IADD3 R34, P0, R15, R4, RZ ;  /* 0x000000040f227210 */ /* 0x000fe20007f1e0ff */
[----:B-1----:R-:W-:Y:S01]  /*0c20*/  @!P2 IMAD R2, R6, R10, RZ ;  /* 0x0000000a0602a224 */ /* 0x002fe200078e02ff */
[----:B------:R-:W-:Y:S01]  /*0c30*/  @!P2 MOV R6, R12 ;  /* 0x0000000c0006a202 */ /* 0x000fe20000000f00 */
[----:B------:R-:W-:Y:S01]  /*0c40*/  IMAD.IADD R7, R13, 0x1, R8 ;  /* 0x000000010d077824 */ /* 0x000fe200078e0208 */
[----:B------:R-:W1:Y:S01]  /*0c50*/  @!P3 LDC.64 R14, c[0x0][0x210] ;  /* 0x00008400ff0ebb82 */ /* 0x000e620000000a00 */
[----:B------:R-:W-:Y:S02]  /*0c60*/  IMAD R0, R42, R193, R0 ;  /* 0x000000c12a007224 */ /* 0x000fe400078e0200 */
[----:B------:R-:W-:Y:S02]  /*0c70*/  @!P2 IMAD R8, R9, R11, R2 ;  /* 0x0000000b0908a224 */ /* 0x000fe400078e0202 */
[----:B------:R-:W-:Y:S01]  /*0c80*/  IMAD R11, R166, -0x40, R48 ;  /* 0xffffffc0a60b7824 */ /* 0x000fe200078e0230 */
[----:B---3--:R-:W-:Y:S01]  /*0c90*/  IADD3.X R35, R17, R5, R0, P0, !PT ;  /* 0x0000000511237210 */ /* 0x008fe200007fe400 */
[----:B------:R-:W-:-:S02]  /*0ca0*/  @!P2 IMAD.WIDE.U32 R2, R9, R10, R6 ;  /* 0x0000000a0902a225 */ /* 0x000fc400078e0006 */
[----:B------:R-:W3:Y:S01]  /*0cb0*/  @!P2 S2R R10, SR_CgaCtaId ;  /* 0x00000000000aa919 */ /* 0x000ee20000008800 */
[----:B------:R-:W-:Y:S01]  /*0cc0*/  ISETP.GE.AND P6, PT, R42, R11, PT ;  /* 0x0000000b2a00720c */ /* 0x000fe20003fc6270 */
[----:B--2---:R-:W-:Y:S02]  /*0cd0*/  @!P3 IMAD R0, R41, R18, RZ ;  /* 0x000000122900b224 */ /* 0x004fe400078e02ff */
[----:B------:R-:W-:Y:S01]  /*0ce0*/  @!P2 IMAD.IADD R3, R3, 0x1, R8 ;  /* 0x000000010303a824 */ /* 0x000fe200078e0208 */
[----:B----4-:R-:W-:Y:S01]  /*0cf0*/  @!P2 LEA R8, P0, R2, R20, 0x1 ;  /* 0x000000140208a211 */ /* 0x010fe200078008ff */
[----:B------:R-:W-:Y:S01]  /*0d00*/  VIADD R24, R42, 0x60 ;  /* 0x000000602a187836 */ /* 0x000fe20000000000 */
[----:B-----5:R-:W-:Y:S01]  /*0d10*/  ULEA UR4, UR4, UR5, 0x18 ;  /* 0x0000000504047291 */ /* 0x020fe2000f8ec03f */
[----:B------:R-:W-:Y:S01]  /*0d20*/  @!P3 IMAD R6, R40, R19, R0 ;  /* 0x000000132806b224 */ /* 0x000fe200078e0200 */
[----:B------:R-:W-:Y:S01]  /*0d30*/  LEA.HI R0, R26, R42, RZ, 0x1 ;  /* 0x0000002a1a007211 */ /* 0x000fe200078f08ff */
[----:B------:R-:W-:Y:S01]  /*0d40*/  VIADD R28, R42, 0x40 ;  /* 0x000000402a1c7836 */ /* 0x000fe20000000000 */
[----:B------:R-:W-:Y:S01]  /*0d50*/  @!P2 LEA.HI.X R9, R2, R21, R3, 0x1, P0 ;  /* 0x000000150209a211 */ /* 0x000fe200000f0c03 */
[----:B------:R-:W-:Y:S01]  /*0d60*/  @!P4 IMAD.MOV R16, RZ, RZ, -R16 ;  /* 0x000000ffff10c224 */ /* 0x000fe200078e0a10 */
[----:B------:R-:W-:Y:S01]  /*0d70*/  ISETP.GE.AND P0, PT, R24, R36, PT ;  /* 0x000000241800720c */ /* 0x000fe20003f06270 */
[----:B------:R-:W-:Y:S01]  /*0d80*/  @!P3 IMAD.MOV.U32 R2, RZ, RZ, R12 ;  /* 0x000000ffff02b224 */ /* 0x000fe200078e000c */
[----:B------:R-:W-:Y:S01]  /*0d90*/  LOP3.LUT R0, R0, 0x7fffffe, RZ, 0xc0, !PT ;  /* 0x07fffffe00007812 */ /* 0x000fe200078ec0ff */
[----:B------:R-:W-:Y:S01]  /*0da0*/  @!P3 IMAD.MOV.U32 R3, RZ, RZ, R7 ;  /* 0x000000ffff03b224 */ /* 0x000fe200078e0007 */
[----:B------:R-:W-:Y:S01]  /*0db0*/  LEA.HI R19, R29, R171, RZ, 0x5 ;  /* 0x000000ab1d137211 */ /* 0x000fe200078f28ff */
[----:B------:R-:W2:Y:S01]  /*0dc0*/  @!P6 S2R R17, SR_CgaCtaId ;  /* 0x000000000011e919 */ /* 0x000ea20000008800 */
[----:B------:R-:W-:Y:S01]  /*0dd0*/  @!P5 LOP3.LUT R16, RZ, R30, RZ, 0x33, !PT ;  /* 0x0000001eff10d212 */ /* 0x000fe200078e33ff */
[----:B------:R-:W-:Y:S01]  /*0de0*/  IMAD.IADD R0, R42, 0x1, -R0 ;  /* 0x000000012a007824 */ /* 0x000fe200078e0a00 */
[----:B------:R-:W-:Y:S01]  /*0df0*/  ISETP.GE.AND P5, PT, R31, R11, PT ;  /* 0x0000000b1f00720c */ /* 0x000fe20003fa6270 */
[----:B------:R-:W-:Y:S01]  /*0e00*/  @!P3 IMAD.WIDE.U32 R4, R40, R18, R2 ;  /* 0x000000122804b225 */ /* 0x000fe200078e0002 */
[----:B------:R-:W-:Y:S01]  /*0e10*/  ISETP.GE.AND P1, PT, R28, R36, PT ;  /* 0x000000241c00720c */ /* 0x000fe20003f26270 */
[----:B------:R4:W-:Y:S01]  /*0e20*/  STL [R1+0x68], R28 ;  /* 0x0000681c01007387 */ /* 0x0009e20000100800 */
[----:B------:R-:W-:Y:S01]  /*0e30*/  SHF.R.S32.HI R37, RZ, 0x5, R19 ;  /* 0x00000005ff257819 */ /* 0x000fe20000011413 */
[----:B------:R-:W-:Y:S01]  /*0e40*/  IMAD.WIDE.U32 R32, R16, UR6, R32 ;  /* 0x0000000610207c25 */ /* 0x000fe2000f8e0020 */
[----:B-1----:R-:W-:Y:S01]  /*0e50*/  @!P3 LEA R2, P4, R4, R14, 0x1 ;  /* 0x0000000e0402b211 */ /* 0x002fe200078808ff */
[----:B------:R-:W1:Y:S01]  /*0e60*/  @!P0 S2R R21, SR_CgaCtaId ;  /* 0x0000000000158919 */ /* 0x000e620000008800 */
[----:B------:R-:W-:Y:S01]  /*0e70*/  LEA R3, R37, R0, 0x3 ;  /* 0x0000000025037211 */ /* 0x000fe200078e18ff */
[----:B------:R-:W-:Y:S01]  /*0e80*/  @!P3 IMAD.IADD R0, R5, 0x1, R6 ;  /* 0x000000010500b824 */ /* 0x000fe200078e0206 */
[----:B------:R-:W-:Y:S01]  /*0e90*/  LEA.HI R5, R29, R171, RZ, 0x4 ;  /* 0x000000ab1d057211 */ /* 0x000fe200078f20ff */
[----:B------:R5:W-:Y:S01]  /*0ea0*/  STL [R1+0x64], R24 ;  /* 0x0000641801007387 */ /* 0x000be20000100800 */
[----:B------:R-:W-:Y:S01]  /*0eb0*/  IMAD.SHL.U32 R167, R22, 0x40, RZ ;  /* 0x0000004016a77824 */ /* 0x000fe200078e00ff */
[----:B------:R-:W-:Y:S01]  /*0ec0*/  ULDC UR5, c[0x0][0x39c] ;  /* 0x0000e70000057ab9 */ /* 0x000fe20000000800 */
[----:B------:R-:W-:Y:S01]  /*0ed0*/  IMAD.U32 R6, R3, 0x20, R25 ;  /* 0x0000002003067824 */ /* 0x000fe200078e0019 */
[----:B------:R-:W1:Y:S01]  /*0ee0*/  @!P5 S2R R18, SR_CgaCtaId ;  /* 0x000000000012d919 */ /* 0x000e620000008800 */
[----:B------:R-:W-:Y:S01]  /*0ef0*/  @!P3 LEA.HI.X R3, R4, R15, R0, 0x1, P4 ;  /* 0x0000000f0403b211 */ /* 0x000fe200020f0c00 */
[----:B------:R-:W-:Y:S01]  /*0f00*/  IMAD.MOV.U32 R168, RZ, RZ, R32 ;  /* 0x000000ffffa87224 */ /* 0x000fe200078e0020 */
[----:B------:R-:W-:Y:S01]  /*0f10*/  SHF.R.S32.HI R4, RZ, 0x4, R5 ;  /* 0x00000004ff047819 */ /* 0x000fe20000011405 */
[----:B------:R-:W1:Y:S01]  /*0f20*/  @!P1 LDC.64 R14, c[0x0][0x240] ;  /* 0x00009000ff0e9b82 */ /* 0x000e620000000a00 */
[----:B------:R-:W-:Y:S01]  /*0f30*/  LEA R230, R6, UR4, 0x1 ;  /* 0x0000000406e67c11 */ /* 0x000fe2000f8e08ff */
[----:B------:R-:W-:Y:S01]  /*0f40*/  IMAD.SHL.U32 R165, R22, 0x20, RZ ;  /* 0x0000002016a57824 */ /* 0x000fe200078e00ff */
[----:B------:R-:W-:Y:S01]  /*0f50*/  LEA.HI R0, R5, R4, RZ, 0x1 ;  /* 0x0000000405007211 */ /* 0x000fe200078f08ff */
[----:B------:R-:W-:Y:S01]  /*0f60*/  STL [R1+0x24], R170 ;  /* 0x000024aa01007387 */ /* 0x000fe20000100800 */
[----:B------:R-:W-:-:S03]  /*0f70*/  ISETP.GE.AND P4, PT, R42, R11, PT ;  /* 0x0000000b2a00720c */ /* 0x000fc60003f86270 */
[----:B------:R-:W-:Y:S01]  /*0f80*/  @!PT LDS RZ, [RZ] ;  /* 0x00000000fffff984 */ /* 0x000fe20000000800 */
[----:B------:R-:W-:Y:S01]  /*0f90*/  @!PT LDS RZ, [RZ] ;  /* 0x00000000fffff984 */ /* 0x000fe20000000800 */
[----:B------:R-:W-:Y:S01]  /*0fa0*/  @!PT LDS RZ, [RZ] ;  /* 0x00000000fffff984 */ /* 0x000fe20000000800 */
[----:B------:R-:W-:Y:S01]  /*0fb0*/  @!P3 LDGSTS.E.BYPASS.LTC128B.128 [R230], desc[UR14][R2.64] ;  /* 0x0000000002e6bfae */ /* 0x000fe2000b901d4e */
[----:B----4-:R-:W4:Y:S03]  /*0fc0*/  @!P1 S2R R28, SR_CgaCtaId ;  /* 0x00000000001c9919 */ /* 0x010f260000008800 */
[----:B------:R-:W-:Y:S01]  /*0fd0*/  @!P3 LDGSTS.E.BYPASS.LTC128B.128 [R230+0x2000], desc[UR14][R2.64+0x40] ;  /* 0x0200004002e6bfae */ /* 0x000fe2000b901d4e */
[----:B-----5:R-:W5:Y:S03]  /*0fe0*/  @!P1 LDC.64 R24, c[0x0][0x210] ;  /* 0x00008400ff189b82 */ /* 0x020f660000000a00 */
[----:B------:R3:W-:Y:S01]  /*0ff0*/  @!P3 LDGSTS.E.BYPASS.LTC128B.128 [R230+0x4000], desc[UR14][R2.64+0x80] ;  /* 0x0400008002e6bfae */ /* 0x0007e2000b901d4e */
[----:B------:R-:W-:-:S03]  /*1000*/  @!P1 IADD3 R13, P3, R40, 0x40, RZ ;  /* 0x00000040280d9810 */ /* 0x000fc60007f7e0ff */
[----:B------:R-:W-:Y:S02]  /*1010*/  STL.64 [R1+0x30], R32 ;  /* 0x0000302001007387 */ /* 0x000fe40000100a00 */
[----:B------:R-:W-:Y:S01]  /*1020*/  @!P1 IMAD.X R20, RZ, RZ, R41, P3 ;  /* 0x000000ffff149224 */ /* 0x000fe200018e0629 */
[----:B------:R-:W-:Y:S01]  /*1030*/  ISETP.GE.AND P3, PT, R31, R11, PT ;  /* 0x0000000b1f00720c */ /* 0x000fe20003f66270 */
[----:B------:R-:W-:Y:S01]  /*1040*/  STL [R1+0x20], R167 ;  /* 0x000020a701007387 */ /* 0x000fe20000100800 */
[----:B------:R-:W-:Y:S02]  /*1050*/  @!P5 MOV R11, 0x400 ;  /* 0x00000400000bd802 */ /* 0x000fe40000000f00 */
[----:B---3--:R-:W-:Y:S02]  /*1060*/  LOP3.LUT R2, R0, 0xfffffffe, RZ, 0xc0, !PT ;  /* 0xfffffffe00027812 */ /* 0x008fe400078ec0ff */
[----:B------:R-:W-:Y:S02]  /*1070*/  @!P2 MOV R0, 0x400 ;  /* 0x000004000000a802 */ /* 0x000fe40000000f00 */
[----:B------:R-:W-:Y:S01]  /*1080*/  @!P6 MOV R3, 0x400 ;  /* 0x000004000003e802 */ /* 0x000fe20000000f00 */
[----:B------:R-:W-:Y:S01]  /*1090*/  IMAD.IADD R31, R4, 0x1, -R2 ;  /* 0x00000001041f7824 */ /* 0x000fe200078e0a02 */
[----:B------:R-:W-:-:S02]  /*10a0*/  @!P2 LEA R10, R10, R0, 0x18 ;  /* 0x000000000a0aa211 */ /* 0x000fc400078ec0ff */
[----:B------:R-:W-:Y:S02]  /*10b0*/  LOP3.LUT R0, R5, 0xfffffff0, RZ, 0xc0, !PT ;  /* 0xfffffff005007812 */ /* 0x000fe400078ec0ff */
[----:B------:R-:W-:Y:S02]  /*10c0*/  LOP3.LUT R2, R27, 0xfffffff8, RZ, 0xc0, !PT ;  /* 0xfffffff81b027812 */ /* 0x000fe400078ec0ff */
[----:B--2---:R-:W-:Y:S01]  /*10d0*/  @!P6 LEA R30, R17, R3, 0x18 ;  /* 0x00000003111ee211 */ /* 0x004fe200078ec0ff */
[C---:B------:R-:W-:Y:S01]  /*10e0*/  IMAD.IADD R0, R171.reuse, 0x1, -R0 ;  /* 0x00000001ab007824 */ /* 0x040fe200078e0a00 */
[----:B------:R-:W-:Y:S01]  /*10f0*/  @!P0 MOV R3, 0x400 ;  /* 0x0000040000038802 */ /* 0x000fe20000000f00 */
[----:B------:R-:W-:Y:S01]  /*1100*/  IMAD.IADD R2, R171, 0x1, -R2 ;  /* 0x00000001ab027824 */ /* 0x000fe200078e0a02 */
[----:B------:R-:W-:Y:S01]  /*1110*/  @!P1 MOV R4, 0x400 ;  /* 0x0000040000049802 */ /* 0x000fe20000000f00 */
[----:B------:R-:W2:Y:S01]  /*1120*/  @!P0 LDC.64 R26, c[0x0][0x210] ;  /* 0x00008400ff1a8b82 */ /* 0x000ea20000000a00 */
[----:B-1----:R-:W-:-:S02]  /*1130*/  @!P0 LEA R21, R21, R3, 0x18 ;  /* 0x0000000315158211 */ /* 0x002fc400078ec0ff */
[----:B------:R-:W-:Y:S02]  /*1140*/  SHF.R.S32.HI R19, RZ, 0x1f, R0 ;  /* 0x0000001fff137819 */ /* 0x000fe40000011400 */
[----:B------:R-:W-:Y:S02]  /*1150*/  LEA.HI R3, R0, R0, RZ, 0x1 ;  /* 0x0000000000037211 */ /* 0x000fe400078f08ff */
[----:B------:R-:W-:Y:S02]  /*1160*/  LEA.HI R29, R2, R2, RZ, 0x1 ;  /* 0x00000002021d7211 */ /* 0x000fe400078f08ff */
[----:B------:R-:W-:Y:S02]  /*1170*/  LOP3.LUT R5, R3, 0x7fffffe, RZ, 0xc0, !PT ;  /* 0x07fffffe03057812 */ /* 0x000fe400078ec0ff */
[----:B------:R-:W-:Y:S02]  /*1180*/  @!P5 LEA R17, R18, R11, 0x18 ;  /* 0x0000000b1211d211 */ /* 0x000fe400078ec0ff */
[----:B------:R-:W-:-:S02]  /*1190*/  LEA.HI R38, R19, R0, RZ, 0x3 ;  /* 0x0000000013267211 */ /* 0x000fc400078f18ff */
[----:B------:R-:W1:Y:S01]  /*11a0*/  @!P0 LDC.64 R18, c[0x0][0x240] ;  /* 0x00009000ff128b82 */ /* 0x000e620000000a00 */
[----:B----4-:R-:W-:Y:S02]  /*11b0*/  @!P1 LEA R28, R28, R4, 0x18 ;  /* 0x000000041c1c9211 */ /* 0x010fe400078ec0ff */
[----:B------:R-:W-:Y:S02]  /*11c0*/  LOP3.LUT R4, R29, 0x3fffffe, RZ, 0xc0, !PT ;  /* 0x03fffffe1d047812 */ /* 0x000fe400078ec0ff */
[----:B------:R-:W-:Y:S01]  /*11d0*/  IADD3 R174, R0, -R5, RZ ;  /* 0x8000000500ae7210 */ /* 0x000fe20007ffe0ff */
[----:B------:R-:W-:Y:S01]  /*11e0*/  @!P2 IMAD R0, R6, 0x2, R10 ;  /* 0x000000020600a824 */ /* 0x000fe200078e020a */
[--C-:B------:R-:W-:Y:S01]  /*11f0*/  SHF.R.S32.HI R10, RZ, 0x1, R3.reuse ;  /* 0x00000001ff0a7819 */ /* 0x100fe20000011403 */
[----:B------:R-:W-:Y:S01]  /*1200*/  IMAD.IADD R36, R2, 0x1, -R4 ;  /* 0x0000000102247824 */ /* 0x000fe200078e0a04 */
[----:B------:R-:W-:Y:S01]  /*1210*/  SHF.R.S32.HI R2, RZ, 0x1f, R3 ;  /* 0x0000001fff027819 */ /* 0x000fe20000011403 */
[----:B------:R-:W-:Y:S01]  /*1220*/  @!P1 IMAD R3, R20, R14, RZ ;  /* 0x0000000e14039224 */ /* 0x000fe200078e02ff */
[----:B------:R-:W-:Y:S04]  /*1230*/  @!P2 LDGSTS.E.BYPASS.LTC128B.128 [R0+0x800], desc[UR14][R8.64] ;  /* 0x008000000800afae */ /* 0x000fe8000b901d4e */
[----:B------:R-:W-:Y:S04]  /*1240*/  @!P2 LDGSTS.E.BYPASS.LTC128B.128 [R0+0x2800], desc[UR14][R8.64+0x40] ;  /* 0x028000400800afae */ /* 0x000fe8000b901d4e */
[----:B------:R3:W-:Y:S01]  /*1250*/  @!P2 LDGSTS.E.BYPASS.LTC128B.128 [R0+0x4800], desc[UR14][R8.64+0x80] ;  /* 0x048000800800afae */ /* 0x0007e2000b901d4e */
[----:B------:R-:W-:-:S02]  /*1260*/  @!P0 IADD3 R11, P2, R40, 0x60, RZ ;  /* 0x00000060280b8810 */ /* 0x000fc40007f5e0ff */
[----:B---3--:R-:W-:Y:S01]  /*1270*/  LEA.HI R0, R2, R10, RZ, 0x2 ;  /* 0x0000000a02007211 */ /* 0x008fe200078f10ff */
[C---:B------:R-:W-:Y:S01]  /*1280*/  @!P1 IMAD R9, R13.reuse, R15, R3 ;  /* 0x0000000f0d099224 */ /* 0x040fe200078e0203 */
[----:B------:R-:W-:Y:S01]  /*1290*/  @!P0 LEA R15, R6, R21, 0x1 ;  /* 0x00000015060f8211 */ /* 0x000fe200078e08ff */
[----:B------:R-:W-:Y:S01]  /*12a0*/  @!P1 IMAD.MOV.U32 R2, RZ, RZ, R12 ;  /* 0x000000ffff029224 */ /* 0x000fe200078e000c */
[----:B------:R-:W-:Y:S01]  /*12b0*/  LOP3.LUT R0, R0, 0xfffffffc, RZ, 0xc0, !PT ;  /* 0xfffffffc00007812 */ /* 0x000fe200078ec0ff */
[----:B------:R-:W-:Y:S01]  /*12c0*/  @!P1 IMAD.MOV.U32 R3, RZ, RZ, R7 ;  /* 0x000000ffff039224 */ /* 0x000fe200078e0007 */
[----:B------:R-:W3:Y:S01]  /*12d0*/  @!P5 LDC.64 R20, c[0x0][0x218] ;  /* 0x00008600ff14db82 */ /* 0x000ee20000000a00 */
[----:B------:R-:W-:Y:S02]  /*12e0*/  @!P1 IMAD R8, R6, 0x2, R28 ;  /* 0x0000000206089824 */ /* 0x000fe400078e021c */
[----:B------:R-:W-:-:S04]  /*12f0*/  @!P1 IMAD.WIDE.U32 R4, R13, R14, R2 ;  /* 0x0000000e0d049225 */ /* 0x000fc800078e0002 */
[----:B------:R-:W-:Y:S01]  /*1300*/  @!P0 IMAD.X R3, RZ, RZ, R41, P2 ;  /* 0x000000ffff038224 */ /* 0x000fe200010e0629 */
[----:B-----5:R-:W-:Y:S01]  /*1310*/  @!P1 LEA R2, P2, R4, R24, 0x1 ;  /* 0x0000001804029211 */ /* 0x020fe200078408ff */
[----:B------:R-:W-:Y:S01]  /*1320*/  IMAD.IADD R28, R10, 0x1, -R0 ;  /* 0x000000010a1c7824 */ /* 0x000fe200078e0a00 */
[----:B------:R-:W-:Y:S01]  /*1330*/  SHF.R.S32.HI R10, RZ, 0x1f, R16 ;  /* 0x0000001fff0a7819 */ /* 0x000fe20000011410 */
[----:B------:R-:W-:Y:S02]  /*1340*/  @!P1 IMAD.IADD R0, R5, 0x1, R9 ;  /* 0x0000000105009824 */ /* 0x000fe400078e0209 */
[C---:B------:R-:W-:Y:S02]  /*1350*/  @!P6 IMAD R14, R6.reuse, 0x2, R30 ;  /* 0x00000002060ee824 */ /* 0x040fe400078e021e */
[----:B------:R-:W-:Y:S01]  /*1360*/  @!P5 IMAD R13, R6, 0x2, R17 ;  /* 0x00000002060dd824 */ /* 0x000fe200078e0211 */
[----:B------:R-:W-:Y:S01]  /*1370*/  SHF.R.S32.HI R17, RZ, 0x1f, R166 ;  /* 0x0000001fff117819 */ /* 0x000fe200000114a6 */
[----:B-1----:R-:W-:Y:S01]  /*1380*/  @!P0 IMAD R9, R3, R18, RZ ;  /* 0x0000001203098224 */ /* 0x002fe200078e02ff */
[----:B------:R-:W-:Y:S01]  /*1390*/  @!P1 LEA.HI.X R3, R4, R25, R0, 0x1, P2 ;  /* 0x0000001904039211 */ /* 0x000fe200010f0c00 */
[----:B------:R-:W-:-:S02]  /*13a0*/  @!P0 IMAD.MOV.U32 R6, RZ, RZ, R12 ;  /* 0x000000ffff068224 */ /* 0x000fc400078e000c */
[C---:B------:R-:W-:Y:S02]  /*13b0*/  @!P0 IMAD R9, R11.reuse, R19, R9 ;  /* 0x000000130b098224 */ /* 0x040fe400078e0209 */
[----:B------:R-:W-:Y:S01]  /*13c0*/  @!P0 IMAD.WIDE.U32 R4, R11, R18, R6 ;  /* 0x000000120b048225 */ /* 0x000fe200078e0006 */
[----:B------:R-:W-:Y:S01]  /*13d0*/  @!P1 LDGSTS.E.BYPASS.LTC128B.128 [R8+0x1000], desc[UR14][R2.64] ;  /* 0x0100000002089fae */ /* 0x000fe2000b901d4e */
[----:B------:R-:W1:Y:S02]  /*13e0*/  @!P6 LDC.64 R18, c[0x0][0x218] ;  /* 0x00008600ff12eb82 */ /* 0x000e640000000a00 */
[----:B------:R-:W-:Y:S01]  /*13f0*/  IMAD R0, R10, UR6, RZ ;  /* 0x000000060a007c24 */ /* 0x000fe2000f8e02ff */
[----:B------:R-:W-:Y:S01]  /*1400*/  @!P1 LDGSTS.E.BYPASS.LTC128B.128 [R8+0x3000], desc[UR14][R2.64+0x40] ;  /* 0x0300004002089fae */ /* 0x000fe2000b901d4e */
[----:B------:R-:W-:Y:S01]  /*1410*/  @!P0 IADD3 R5, R5, R9, RZ ;  /* 0x0000000905058210 */ /* 0x000fe20007ffe0ff */
[----:B------:R-:W-:Y:S01]  /*1420*/  IMAD R9, R31, 0x8, R36 ;  /* 0x000000081f097824 */ /* 0x000fe200078e0224 */
        /* <DEDUP_REMOVED lines=10> */
[----:B------:R-:W-:Y:S01]  /*14d0*/  IMAD.WIDE.U32 R24, R16, UR6, R34 ;  /* 0x0000000610187c25 */ /* 0x000fe2000f8e0022 */
[----:B------:R-:W4:Y:S02]  /*14e0*/  @!P4 LDC.64 R10, c[0x0][0x220] ;  /* 0x00008800ff0acb82 */ /* 0x000f240000000a00 */
[----:B------:R-:W-:Y:S04]  /*14f0*/  @!P0 LDGSTS.E.BYPASS.LTC128B.128 [R15+0x1800], desc[UR14][R6.64] ;  /* 0x01800000060f8fae */ /* 0x000fe8000b901d4e */
[----:B------:R-:W-:Y:S04]  /*1500*/  @!P0 LDGSTS.E.BYPASS.LTC128B.128 [R15+0x3800], desc[UR14][R6.64+0x40] ;  /* 0x03800040060f8fae */ /* 0x000fe8000b901d4e */
[----:B------:R5:W-:Y:S04]  /*1510*/  @!P0 LDGSTS.E.BYPASS.LTC128B.128 [R15+0x5800], desc[UR14][R6.64+0x80] ;  /* 0x05800080060f8fae */ /* 0x000be8000b901d4e */
[----:B------:R-:W-:Y:S01]  /*1520*/  STL.64 [R1+0x28], R24 ;  /* 0x0000281801007387 */ /* 0x000fe20000100a00 */
[----:B--2---:R-:W-:-:S04]  /*1530*/  IMAD.WIDE.U32 R2, R166, R167, R168 ;  /* 0x000000a7a6027225 */ /* 0x004fc800078e00a8 */
[----:B------:R-:W-:Y:S01]  /*1540*/  IMAD.IADD R0, R3, 0x1, R0 ;  /* 0x0000000103007824 */ /* 0x000fe200078e0200 */
[----:B-1----:R-:W-:Y:S01]  /*1550*/  @!P6 LEA R4, P2, R2, R18, 0x1 ;  /* 0x000000120204e211 */ /* 0x002fe200078408ff */
[----:B------:R-:W-:Y:S01]  /*1560*/  IMAD R8, R16, UR7, R5 ;  /* 0x0000000710087c24 */ /* 0x000fe2000f8e0205 */
[----:B------:R-:W-:Y:S02]  /*1570*/  @!P5 IADD3 R3, P1, R165, R2, RZ ;  /* 0x00000002a503d210 */ /* 0x000fe40007f3e0ff */
[--C-:B------:R-:W-:Y:S02]  /*1580*/  @!P6 LEA.HI.X R5, R2, R19, R0.reuse, 0x1, P2 ;  /* 0x000000130205e211 */ /* 0x100fe400010f0c00 */
[----:B------:R-:W-:Y:S01]  /*1590*/  SHF.R.S32.HI R16, RZ, 0x1, R29 ;  /* 0x00000001ff107819 */ /* 0x000fe2000001141d */
[----:B------:R-:W-:Y:S01]  /*15a0*/  @!P5 IMAD.X R0, R164, 0x1, R0, P1 ;  /* 0x00000001a400d824 */ /* 0x000fe200008e0600 */
[C---:B---3--:R-:W-:Y:S01]  /*15b0*/  @!P5 LEA R2, P1, R3.reuse, R20, 0x1 ;  /* 0x000000140302d211 */ /* 0x048fe200078208ff */
[----:B------:R-:W-:Y:S03]  /*15c0*/  @!P6 LDGSTS.E.BYPASS.LTC128B.128 [R14+0x6000], desc[UR14][R4.64] ;  /* 0x06000000040eefae */ /* 0x000fe6000b901d4e */
[----:B------:R-:W-:Y:S01]  /*15d0*/  @!P5 LEA.HI.X R3, R3, R21, R0, 0x1, P1 ;  /* 0x000000150303d211 */ /* 0x000fe200008f0c00 */
[----:B------:R-:W-:Y:S01]  /*15e0*/  @!P6 LDGSTS.E.BYPASS.LTC128B.128 [R14+0x7000], desc[UR14][R4.64+0x40] ;  /* 0x07000040040eefae */ /* 0x000fe2000b901d4e */
[----:B------:R-:W-:Y:S01]  /*15f0*/  SHF.L.U32 R0, R16, 0x6, RZ ;  /* 0x0000000610007819 */ /* 0x000fe200000006ff */
[----:B-----5:R-:W-:-:S02]  /*1600*/  IMAD.SHL.U32 R6, R39, 0x8, RZ ;  /* 0x0000000827067824 */ /* 0x020fc400078e00ff */
[----:B------:R1:W-:Y:S01]  /*1610*/  @!P6 LDGSTS.E.BYPASS.LTC128B.128 [R14+0x8000], desc[UR14][R4.64+0x80] ;  /* 0x08000080040eefae */ /* 0x0003e2000b901d4e */
[----:B------:R-:W-:Y:S01]  /*1620*/  LOP3.LUT R0, R0, 0xc0, RZ, 0xc0, !PT ;  /* 0x000000c000007812 */ /* 0x000fe200078ec0ff */
[----:B------:R-:W-:Y:S02]  /*1630*/  IMAD.SHL.U32 R7, R31, 0x8, RZ ;  /* 0x000000081f077824 */ /* 0x000fe400078e00ff */
[----:B------:R-:W-:Y:S01]  /*1640*/  @!P5 LDGSTS.E.BYPASS.LTC128B.128 [R13+0x6800], desc[UR14][R2.64] ;  /* 0x06800000020ddfae */ /* 0x000fe2000b901d4e */
[----:B------:R-:W-:-:S03]  /*1650*/  LOP3.LUT R6, R0, 0x8, R6, 0xf8, !PT ;  /* 0x0000000800067812 */ /* 0x000fc600078ef806 */
[----:B------:R-:W-:Y:S04]  /*1660*/  @!P5 LDGSTS.E.BYPASS.LTC128B.128 [R13+0x7800], desc[UR14][R2.64+0x40] ;  /* 0x07800040020ddfae */ /* 0x000fe8000b901d4e */
[----:B------:R2:W-:Y:S04]  /*1670*/  @!P5 LDGSTS.E.BYPASS.LTC128B.128 [R13+0x8800], desc[UR14][R2.64+0x80] ;  /* 0x08800080020ddfae */ /* 0x0005e8000b901d4e */
[----:B------:R-:W0:Y:S01]  /*1680*/  LDGDEPBAR ;  /* 0x00000000000079af */ /* 0x000e220000000000 */
[----:B-1----:R-:W-:Y:S01]  /*1690*/  SHF.R.U32.HI R5, RZ, 0x3, R0 ;  /* 0x00000003ff057819 */ /* 0x002fe20000011600 */
[----:B------:R-:W-:-:S02]  /*16a0*/  IMAD R4, R17, R192, RZ ;  /* 0x000000c011047224 */ /* 0x000fc400078e02ff */
[----:B------:R-:W-:Y:S02]  /*16b0*/  IMAD.SHL.U32 R0, R28, 0x40, RZ ;  /* 0x000000401c007824 */ /* 0x000fe400078e00ff */
[----:B------:R-:W-:Y:S02]  /*16c0*/  IMAD R4, R166, R193, R4 ;  /* 0x000000c1a6047224 */ /* 0x000fe400078e0204 */
[----:B------:R-:W-:Y:S01]  /*16d0*/  IMAD.IADD R14, R25, 0x1, R8 ;  /* 0x00000001190e7824 */ /* 0x000fe200078e0208 */
[----:B------:R-:W-:Y:S02]  /*16e0*/  LOP3.LUT R0, R0, 0xc0, RZ, 0xc0, !PT ;  /* 0x000000c000007812 */ /* 0x000fe400078ec0ff */
[----:B------:R-:W-:Y:S01]  /*16f0*/  LOP3.LUT R8, R6, R5, RZ, 0x3c, !PT ;  /* 0x0000000506087212 */ /* 0x000fe200078e3cff */
[----:B------:R-:W-:Y:S01]  /*1700*/  IMAD.SHL.U32 R6, R38, 0x20, RZ ;  /* 0x0000002026067824 */ /* 0x000fe200078e00ff */
[----:B--2---:R-:W1:Y:S01]  /*1710*/  @!P3 LDC.64 R12, c[0x0][0x220] ;  /* 0x00008800ff0cbb82 */ /* 0x004e620000000a00 */
[----:B------:R-:W-:-:S07]  /*1720*/  DEPBAR.LE SB0, 0x0 ;  /* 0x000080000000791a */ /* 0x000fce0000000000 */
[----:B------:R-:W-:Y:S01]  /*1730*/  BAR.SYNC.DEFER_BLOCKING 0x0 ;  /* 0x0000000000007b1d */ /* 0x000fe20000010000 */
[----:B------:R-:W-:Y:S01]  /*1740*/  IMAD.WIDE.U32 R2, R166, R192, RZ ;  /* 0x000000c0a6027225 */ /* 0x000fe200078e00ff */
[----:B------:R-:W-:Y:S02]  /*1750*/  LOP3.LUT R5, R0, 0x8, R7, 0xf8, !PT ;  /* 0x0000000800057812 */ /* 0x000fe400078ef807 */
[----:B------:R-:W-:Y:S01]  /*1760*/  SHF.R.U32.HI R0, RZ, 0x3, R0 ;  /* 0x00000003ff007819 */ /* 0x000fe20000011600 */
[----:B------:R-:W-:Y:S01]  /*1770*/  IMAD.IADD R4, R3, 0x1, R4 ;  /* 0x0000000103047824 */ /* 0x000fe200078e0204 */
[----:B------:R-:W-:Y:S02]  /*1780*/  LEA R3, P0, R2, R24, 0x6 ;  /* 0x0000001802037211 */ /* 0x000fe400078030ff */
[----:B------:R-:W-:Y:S01]  /*1790*/  LOP3.LUT R173, R6, 0xffffff00, RZ, 0xc0, !PT ;  /* 0xffffff0006ad7812 */ /* 0x000fe200078ec0ff */
[----:B------:R-:W-:Y:S01]  /*17a0*/  STL [R1+0x38], R14 ;  /* 0x0000380e01007387 */ /* 0x000fe20000100800 */
[----:B------:R-:W-:-:S02]  /*17b0*/  LEA.HI.X R2, R2, R14, R4, 0x6, P0 ;  /* 0x0000000e02027211 */ /* 0x000fc400000f3404 */
[----:B----4-:R-:W-:Y:S02]  /*17c0*/  @!P4 LEA R4, P0, R3, R10, 0x1 ;  /* 0x0000000a0304c211 */ /* 0x010fe400078008ff */
[----:B------:R-:W-:Y:S02]  /*17d0*/  LOP3.LUT R172, R5, R0, RZ, 0x3c, !PT ;  /* 0x0000000005ac7212 */ /* 0x000fe400078e3cff */
[----:B------:R-:W-:Y:S02]  /*17e0*/  @!P3 LEA R7, P1, R192, R3, 0x5 ;  /* 0x00000003c007b211 */ /* 0x000fe400078228ff */
[----:B------:R-:W-:Y:S02]  /*17f0*/  LEA R0, R37, R173, 0x9 ;  /* 0x000000ad25007211 */ /* 0x000fe400078e48ff */
[----:B------:R-:W-:Y:S02]  /*1800*/  @!P4 LEA.HI.X R5, R3, R11, R2, 0x1, P0 ;  /* 0x0000000b0305c211 */ /* 0x000fe400000f0c02 */
[----:B-1----:R-:W-:Y:S01]  /*1810*/  @!P3 LEA R6, P0, R7, R12, 0x1 ;  /* 0x0000000c0706b211 */ /* 0x002fe200078008ff */
[----:B------:R-:W-:Y:S01]  /*1820*/  IMAD R3, R174, 0x20, R0 ;  /* 0x00000020ae037824 */ /* 0x000fe200078e0200 */
[----:B------:R-:W-:Y:S01]  /*1830*/  @!P3 LEA.HI.X R2, R192, R2, R193, 0x5, P1 ;  /* 0x00000002c002b211 */ /* 0x000fe200008f2cc1 */
[----:B------:R-:W-:Y:S01]  /*1840*/  IMAD.U32 R0, R9, 0x20, R8 ;  /* 0x0000002009007824 */ /* 0x000fe200078e0008 */
[----:B------:R-:W-:Y:S01]  /*1850*/  @P4 STS [R230+0x9000], RZ ;  /* 0x009000ffe6004388 */ /* 0x000fe20000000800 */
[----:B------:R-:W-:-:S02]  /*1860*/  LOP3.LUT P1, RZ, R28, 0x2, RZ, 0xc0, !PT ;  /* 0x000000021cff7812 */ /* 0x000fc4000782c0ff */
        /* <DEDUP_REMOVED lines=10> */
[----:B------:R-:W-:Y:S01]  /*1910*/  @P4 STS.128 [R230+0xa000], RZ ;  /* 0x00a000ffe6004388 */ /* 0x000fe20000000c00 */
[----:B------:R-:W-:-:S02]  /*1920*/  IMAD.SHL.U32 R3, R171, 0x2, RZ ;  /* 0x00000002ab037824 */ /* 0x000fc400078e00ff */
[----:B------:R-:W-:Y:S01]  /*1930*/  SEL R2, R2, 0xfffffff0, !P1 ;  /* 0xfffffff002027807 */ /* 0x000fe20004800000 */
[----:B------:R-:W-:Y:S01]  /*1940*/  @P4 STS.128 [R230+0xb000], RZ ;  /* 0x00b000ffe6004388 */ /* 0x000fe20000000c00 */
[----:B------:R-:W-:Y:S02]  /*1950*/  IADD3 R227, R225, R0, RZ ;  /* 0x00000000e1e37210 */ /* 0x000fe40007ffe0ff */
[----:B------:R-:W-:Y:S01]  /*1960*/  LOP3.LUT R3, R3, 0x6, RZ, 0xc0, !PT ;  /* 0x0000000603037812 */ /* 0x000fe200078ec0ff */
[----:B------:R-:W-:Y:S01]  /*1970*/  @!PT LDS RZ, [RZ] ;  /* 0x00000000fffff984 */ /* 0x000fe20000000800 */
[----:B------:R-:W-:Y:S01]  /*1980*/  @!PT LDS RZ, [RZ] ;  /* 0x00000000fffff984 */ /* 0x000fe20000000800 */
[----:B------:R-:W-:Y:S01]  /*1990*/  @!PT LDS RZ, [RZ] ;  /* 0x00000000fffff984 */ /* 0x000fe20000000800 */
[----:B------:R-:W-:Y:S01]  /*19a0*/  @!P4 LDGSTS.E.BYPASS.LTC128B.128 [R230+0x9000], desc[UR14][R4.64] ;  /* 0x0900000004e6cfae */ /* 0x000fe2000b901d4e */
[----:B------:R-:W-:-:S03]  /*19b0*/  IMAD R229, R2, 0x2, R228 ;  /* 0x0000000202e57824 */ /* 0x000fc600078e02e4 */
[----:B------:R-:W-:Y:S04]  /*19c0*/  @!P4 LDGSTS.E.BYPASS.LTC128B.128 [R230+0xa000], desc[UR14][R4.64+0x40] ;  /* 0x0a00004004e6cfae */ /* 0x000fe8000b901d4e */
[----:B------:R-:W-:Y:S04]  /*19d0*/  @!P4 LDGSTS.E.BYPASS.LTC128B.128 [R230+0xb000], desc[UR14][R4.64+0x80] ;  /* 0x0b00008004e6cfae */ /* 0x000fe8000b901d4e */
[----:B------:R-:W-:Y:S04]  /*19e0*/  @P3 STS.128 [R230+0x9800], RZ ;  /* 0x009800ffe6003388 */ /* 0x000fe80000000c00 */
        /* <DEDUP_REMOVED lines=8> */
[----:B------:R-:W-:Y:S04]  /*1a70*/  LDSM.16.M88.4 R12, [R228] ;  /* 0x00000000e40c783b */ /* 0x000fe80000000200 */
[----:B------:R-:W2:Y:S04]  /*1a80*/  LDSM.16.M88.4 R8, [R225+0x6000] ;  /* 0x00600000e108783b */ /* 0x000ea80000000200 */
[----:B------:R-:W-:Y:S04]  /*1a90*/  LDSM.16.M88.4 R36, [R229] ;  /* 0x00000000e524783b */ /* 0x000fe80000000200 */
[----:B------:R-:W-:Y:S04]  /*1aa0*/  LDSM.16.M88.4 R40, [R227+0x6000] ;  /* 0x00600000e328783b */ /* 0x000fe80000000200 */
[----:B------:R-:W-:Y:S04]  /*1ab0*/  LDSM.16.M88.4 R32, [R229+0x1000] ;  /* 0x00100000e520783b */ /* 0x000fe80000000200 */
[----:B------:R-:W-:Y:S04]  /*1ac0*/  LDSM.16.M88.4 R80, [R225+0x7000] ;  /* 0x00700000e150783b */ /* 0x000fe80000000200 */
[----:B-1----:R-:W1:Y:S04]  /*1ad0*/  LDSM.16.M88.4 R4, [R228+0x1000] ;  /* 0x00100000e404783b */ /* 0x002e680000000200 */
[----:B------:R-:W3:Y:S04]  /*1ae0*/  LDSM.16.M88.4 R28, [R228+0x2000] ;  /* 0x00200000e41c783b */ /* 0x000ee80000000200 */
[----:B------:R-:W-:Y:S04]  /*1af0*/  LDSM.16.M88.4 R24, [R228+0x3000] ;  /* 0x00300000e418783b */ /* 0x000fe80000000200 */
[----:B------:R-:W-:Y:S04]  /*1b00*/  LDSM.16.M88.4 R76, [R227+0x7000] ;  /* 0x00700000e34c783b */ /* 0x000fe80000000200 */
[----:B------:R-:W-:Y:S01]  /*1b10*/  LDSM.16.M88.4 R20, [R229+0x2000] ;  /* 0x00200000e514783b */ /* 0x000fe20000000200 */
[C---:B--2---:R-:W-:Y:S03]  /*1b20*/  HMMA.16816.F32 R16, R12.reuse, R8, RZ ;  /* 0x000000080c10723c */ /* 0x044fe600000018ff */
[----:B------:R-:W2:Y:S04]  /*1b30*/  LDSM.16.M88.4 R60, [R225+0x6400] ;  /* 0x00640000e13c783b */ /* 0x000ea80000000200 */
[----:B------:R-:W4:Y:S01]  /*1b40*/  LDSM.16.M88.4 R56, [R225+0x6800] ;  /* 0x00680000e138783b */ /* 0x000f220000000200 */
[----:B------:R-:W-:Y:S03]  /*1b50*/  HMMA.16816.F32 R84, R12, R10, RZ ;  /* 0x0000000a0c54723c */ /* 0x000fe600000018ff */
[----:B------:R-:W5:Y:S04]  /*1b60*/  LDSM.16.M88.4 R52, [R225+0x6c00] ;  /* 0x006c0000e134783b */ /* 0x000f680000000200 */
[----:B------:R-:W-:Y:S04]  /*1b70*/  LDSM.16.M88.4 R104, [R225+0x8000] ;  /* 0x00800000e168783b */ /* 0x000fe80000000200 */
[----:B------:R-:W-:Y:S01]  /*1b80*/  LDSM.16.M88.4 R72, [R227+0x6400] ;  /* 0x00640000e348783b */ /* 0x000fe20000000200 */
[----:B-1----:R-:W-:Y:S03]  /*1b90*/  HMMA.16816.F32 R44, R4, R8, RZ ;  /* 0x00000008042c723c */ /* 0x002fe600000018ff */
[----:B------:R-:W-:Y:S04]  /*1ba0*/  LDSM.16.M88.4 R68, [R227+0x6800] ;  /* 0x00680000e344783b */ /* 0x000fe80000000200 */
[----:B------:R-:W-:Y:S01]  /*1bb0*/  LDSM.16.M88.4 R64, [R227+0x6c00] ;  /* 0x006c0000e340783b */ /* 0x000fe20000000200 */
[----:B------:R-:W-:Y:S03]  /*1bc0*/  HMMA.16816.F32 R16, R36, R40, R16 ;  /* 0x000000282410723c */ /* 0x000fe60000001810 */
[----:B------:R-:W-:Y:S03]  /*1bd0*/  LDSM.16.M88.4 R120, [R227+0x8000] ;  /* 0x00800000e378783b */ /* 0x000fe60000000200 */
[----:B------:R-:W-:Y:S01]  /*1be0*/  HMMA.16816.F32 R92, R4, R10, RZ ;  /* 0x0000000a045c723c */ /* 0x000fe200000018ff */
[----:B------:R-:W0:Y:S05]  /*1bf0*/  LDGDEPBAR ;  /* 0x00000000000079af */ /* 0x000e2a0000000000 */
[----:B------:R-:W-:Y:S06]  /*1c00*/  HMMA.16816.F32 R108, R36, R42, R84 ;  /* 0x0000002a246c723c */ /* 0x000fec0000001854 */
[----:B------:R-:W-:Y:S01]  /*1c10*/  HMMA.16816.F32 R88, R32, R40, R44 ;  /* 0x000000282058723c */ /* 0x000fe2000000182c */
[----:B------:R-:W-:Y:S05]  /*1c20*/  LDSM.16.M88.4 R44, [R228+0x4000] ;  /* 0x00400000e42c783b */ /* 0x000fea0000000200 */
[----:B---3--:R-:W-:Y:S01]  /*1c30*/  HMMA.16816.F32 R8, R28, R80, R16 ;  /* 0x000000501c08723c */ /* 0x008fe20000001810 */
[----:B------:R-:W1:Y:S05]  /*1c40*/  LDSM.16.M88.4 R16, [R229+0x3000] ;  /* 0x00300000e510783b */ /* 0x000e6a0000000200 */
[----:B------:R-:W-:Y:S01]  /*1c50*/  HMMA.16816.F32 R144, R32, R42, R92 ;  /* 0x0000002a2090723c */ /* 0x000fe2000000185c */
[----:B------:R-:W3:Y:S05]  /*1c60*/  LDSM.16.M88.4 R40, [R228+0x5000] ;  /* 0x00500000e428783b */ /* 0x000eea0000000200 */
[----:B--2---:R-:W-:Y:S06]  /*1c70*/  HMMA.16816.F32 R132, R12, R60, RZ ;  /* 0x0000003c0c84723c */ /* 0x004fec00000018ff */
[----:B------:R-:W-:Y:S06]  /*1c80*/  HMMA.16816.F32 R84, R24, R80, R88 ;  /* 0x000000501854723c */ /* 0x000fec0000001858 */
[----:B------:R-:W-:Y:S01]  /*1c90*/  HMMA.16816.F32 R88, R20, R76, R8 ;  /* 0x0000004c1458723c */ /* 0x000fe20000001808 */
[----:B------:R-:W2:Y:S05]  /*1ca0*/  LDSM.16.M88.4 R8, [R229+0x4000] ;  /* 0x00400000e508783b */ /* 0x000eaa0000000200 */
[C---:B----4-:R-:W-:Y:S06]  /*1cb0*/  HMMA.16816.F32 R96, R4.reuse, R56, RZ ;  /* 0x000000380460723c */ /* 0x050fec00000018ff */
[C---:B------:R-:W-:Y:S06]  /*1cc0*/  HMMA.16816.F32 R100, R4.reuse, R60, RZ ;  /* 0x0000003c0464723c */ /* 0x040fec00000018ff */
[C---:B-----5:R-:W-:Y:S06]  /*1cd0*/  HMMA.16816.F32 R92, R4.reuse, R52, RZ ;  /* 0x00000034045c723c */ /* 0x060fec00000018ff */
[C---:B------:R-:W-:Y:S06]  /*1ce0*/  HMMA.16816.F32 R124, R4.reuse, R62, RZ ;  /* 0x0000003e047c723c */ /* 0x040fec00000018ff */
[C---:B------:R-:W-:Y:S06]  /*1cf0*/  HMMA.16816.F32 R136, R4.reuse, R58, RZ ;  /* 0x0000003a0488723c */ /* 0x040fec00000018ff */
[----:B------:R-:W-:Y:S01]  /*1d00*/  HMMA.16816.F32 R116, R4, R54, RZ ;  /* 0x000000360474723c */ /* 0x000fe200000018ff */
[----:B------:R-:W-:Y:S05]  /*1d10*/  LDSM.16.M88.4 R4, [R229+0x5000] ;  /* 0x00500000e504783b */ /* 0x000fea0000000200 */
[C---:B------:R-:W-:Y:S06]  /*1d20*/  HMMA.16816.F32 R128, R12.reuse, R56, RZ ;  /* 0x000000380c80723c */ /* 0x040fec00000018ff */
[C---:B------:R-:W-:Y:S06]  /*1d30*/  HMMA.16816.F32 R148, R12.reuse, R58, RZ ;  /* 0x0000003a0c94723c */ /* 0x040fec00000018ff */
[C---:B------:R-:W-:Y:S06]  /*1d40*/  HMMA.16816.F32 R112, R12.reuse, R52, RZ ;  /* 0x000000340c70723c */ /* 0x040fec00000018ff */
[C---:B------:R-:W-:Y:S06]  /*1d50*/  HMMA.16816.F32 R140, R12.reuse, R54, RZ ;  /* 0x000000360c8c723c */ /* 0x040fec00000018ff */
[----:B------:R-:W-:Y:S01]  /*1d60*/  HMMA.16816.F32 R152, R12, R62, RZ ;  /* 0x0000003e0c98723c */ /* 0x000fe200000018ff */
[----:B------:R-:W4:Y:S05]  /*1d70*/  LDSM.16.M88.4 R12, [R225+0x7400] ;  /* 0x00740000e10c783b */ /* 0x000f2a0000000200 */
[----:B-1----:R-:W-:Y:S06]  /*1d80*/  HMMA.16816.F32 R52, R16, R76, R84 ;  /* 0x0000004c1034723c */ /* 0x002fec0000001854 */
[----:B------:R-:W-:Y:S06]  /*1d90*/  HMMA.16816.F32 R56, R28, R82, R108 ;  /* 0x000000521c38723c */ /* 0x000fec000000186c */
[----:B------:R-:W-:Y:S06]  /*1da0*/  HMMA.16816.F32 R60, R44, R104, R88 ;  /* 0x000000682c3c723c */ /* 0x000fec0000001858 */
        /* <DEDUP_REMOVED lines=8> */
[----:B---3--:R-:W-:Y:S01]  /*1e30*/  HMMA.16816.F32 R84, R40, R104, R52 ;  /* 0x000000682854723c */ /* 0x008fe20000001834 */
[----:B------:R-:W1:Y:S05]  /*1e40*/  LDSM.16.M88.4 R52, [R227+0x7400] ;  /* 0x00740000e334783b */ /* 0x000e6a0000000200 */
[----:B------:R-:W-:Y:S06]  /*1e50*/  HMMA.16816.F32 R32, R20, R78, R56 ;  /* 0x0000004e1420723c */ /* 0x000fec0000001838 */
[----:B------:R-:W-:Y:S06]  /*1e60*/  HMMA.16816.F32 R72, R36, R74, R152 ;  /* 0x0000004a2448723c */ /* 0x000fec0000001898 */
[----:B--2---:R-:W-:Y:S06]  /*1e70*/  HMMA.16816.F32 R92, R8, R120, R60 ;  /* 0x00000078085c723c */ /* 0x004fec000000183c */
[C---:B------:R-:W-:Y:S06]  /*1e80*/  HMMA.16816.F32 R128, R36.reuse, R68, R128 ;  /* 0x000000442480723c */ /* 0x040fec0000001880 */
[C---:B------:R-:W-:Y:S06]  /*1e90*/  HMMA.16816.F32 R112, R36.reuse, R64, R112 ;  /* 0x000000402470723c */ /* 0x040fec0000001870 */
[C---:B------:R-:W-:Y:S06]  /*1ea0*/  HMMA.16816.F32 R148, R36.reuse, R70, R148 ;  /* 0x000000462494723c */ /* 0x040fec0000001894 */
[----:B------:R-:W-:Y:S01]  /*1eb0*/  HMMA.16816.F32 R140, R36, R66, R140 ;  /* 0x00000042248c723c */ /* 0x000fe2000000188c */
[----:B------:R-:W-:-:S04]  /*1ec0*/  FMUL.FTZ R0, R92, UR5 ;  /* 0x000000055c007c20 */ /* 0x000fc80008410000 */
[----:B------:R2:W-:Y:S01]  /*1ed0*/  MUFU.TANH R134, R0 ;  /* 0x0000000000867308 */ /* 0x0005e20000002400 */
[----:B----4-:R-:W-:Y:S01]  /*1ee0*/  HMMA.16816.F32 R56, R28, R12, R88 ;  /* 0x0000000c1c38723c */ /* 0x010fe20000001858 */
[----:B------:R-:W-:Y:S05]  /*1ef0*/  LDSM.16.M88.4 R88, [R225+0x7c00] ;  /* 0x007c0000e158783b */ /* 0x000fea0000000200 */
[----:B------:R-:W-:Y:S06]  /*1f00*/  HMMA.16816.F32 R36, R16, R78, R80 ;  /* 0x0000004e1024723c */ /* 0x000fec0000001850 */
[----:B------:R-:W-:Y:S01]  /*1f10*/  HMMA.16816.F32 R76, R24, R12, R100 ;  /* 0x0000000c184c723c */ /* 0x000fe20000001864 */
[----:B--2---:R-:W-:-:S05]  /*1f20*/  FMUL.FTZ R0, R93, UR5 ;  /* 0x000000055d007c20 */ /* 0x004fca0008410000 */
[----:B------:R-:W-:Y:S01]  /*1f30*/  HMMA.16816.F32 R80, R24, R14, R96 ;  /* 0x0000000e1850723c */ /* 0x000fe20000001860 */
[----:B------:R2:W-:Y:S05]  /*1f40*/  MUFU.TANH R135, R0 ;  /* 0x0000000000877308 */ /* 0x0005ea0000002400 */
[----:B------:R-:W-:Y:S06]  /*1f50*/  HMMA.16816.F32 R32, R44, R106, R32 ;  /* 0x0000006a2c20723c */ /* 0x000fec0000001820 */
[----:B------:R-:W-:Y:S01]  /*1f60*/  HMMA.16816.F32 R72, R28, R14, R72 ;  /* 0x0000000e1c48723c */ /* 0x000fe20000001848 */
[----:B------:R-:W3:Y:S05]  /*1f70*/  LDSM.16.M88.4 R12, [R225+0x8400] ;  /* 0x00840000e10c783b */ /* 0x000eea0000000200 */
[----:B------:R-:W-:Y:S01]  /*1f80*/  HMMA.16816.F32 R84, R4, R120, R84 ;  /* 0x000000780454723c */ /* 0x000fe20000001854 */
[----:B--2---:R-:W-:-:S04]  /*1f90*/  FMUL.FTZ R0, R94, UR5 ;  /* 0x000000055e007c20 */ /* 0x004fc80008410000 */
[----:B------:R2:W-:Y:S01]  /*1fa0*/  MUFU.TANH R132, R0 ;  /* 0x0000000000847308 */ /* 0x0005e20000002400 */
[----:B-1----:R-:W-:Y:S01]  /*1fb0*/  HMMA.16816.F32 R60, R20, R52, R56 ;  /* 0x00000034143c723c */ /* 0x002fe20000001838 */
[----:B------:R-:W1:Y:S05]  /*1fc0*/  LDSM.16.M88.4 R56, [R225+0x7800] ;  /* 0x00780000e138783b */ /* 0x000e6a0000000200 */
[----:B------:R-:W-:Y:S06]  /*1fd0*/  HMMA.16816.F32 R64, R40, R106, R36 ;  /* 0x0000006a2840723c */ /* 0x000fec0000001824 */
[----:B------:R-:W-:Y:S01]  /*1fe0*/  HMMA.16816.F32 R68, R8, R122, R32 ;  /* 0x0000007a0844723c */ /* 0x000fe20000001820 */
[----:B------:R-:W-:Y:S01]  /*1ff0*/  LDSM.16.M88.4 R32, [R227+0x8400] ;  /* 0x00840000e320783b */ /* 0x000fe20000000200 */
[----:B--2---:R-:W-:-:S04]  /*2000*/  FMUL.FTZ R0, R95, UR5 ;  /* 0x000000055f007c20 */ /* 0x004fc80008410000 */
[C---:B------:R-:W-:Y:S01]  /*2010*/  HMMA.16816.F32 R36, R16.reuse, R52, R76 ;  /* 0x000000341024723c */ /* 0x040fe2000000184c */
[----:B------:R2:W-:Y:S05]  /*2020*/  MUFU.TANH R133, R0 ;  /* 0x0000000000857308 */ /* 0x0005ea0000002400 */
[----:B------:R-:W-:Y:S06]  /*2030*/  HMMA.16816.F32 R80, R16, R54, R80 ;  /* 0x000000361050723c */ /* 0x000fec0000001850 */
[----:B---3--:R-:W-:Y:S06]  /*2040*/  HMMA.16816.F32 R60, R44, R12, R60 ;  /* 0x0000000c2c3c723c */ /* 0x008fec000000183c */
[----:B------:R-:W-:Y:S01]  /*2050*/  HMMA.16816.F32 R76, R4, R122, R64 ;  /* 0x0000007a044c723c */ /* 0x000fe20000001840 */
[----:B--2---:R-:W-:-:S04]  /*2060*/  FMUL.FTZ R0, R84, UR5 ;  /* 0x0000000554007c20 */ /* 0x004fc80008410000 */
[----:B------:R2:W-:Y:S01]  /*2070*/  MUFU.TANH R126, R0 ;  /* 0x00000000007e7308 */ /* 0x0005e20000002400 */
[----:B------:R-:W-:Y:S01]  /*2080*/  HMMA.16816.F32 R64, R20, R54, R72 ;  /* 0x000000361440723c */ /* 0x000fe20000001848 */
[----:B------:R-:W3:Y:S05]  /*2090*/  LDSM.16.M88.4 R52, [R227+0x7800] ;  /* 0x00780000e334783b */ /* 0x000eea0000000200 */
[----:B------:R-:W-:Y:S06]  /*20a0*/  HMMA.16816.F32 R36, R40, R12, R36 ;  /* 0x0000000c2824723c */ /* 0x000fec0000001824 */
[----:B-1----:R-:W-:Y:S01]  /*20b0*/  HMMA.16816.F32 R72, R28, R56, R128 ;  /* 0x000000381c48723c */ /* 0x002fe20000001880 */
[----:B--2---:R-:W-:-:S05]  /*20c0*/  FMUL.FTZ R0, R85, UR5 ;  /* 0x0000000555007c20 */ /* 0x004fca0008410000 */
[-C--:B------:R-:W-:Y:S01]  /*20d0*/  HMMA.16816.F32 R80, R40, R14.reuse, R80 ;  /* 0x0000000e2850723c */ /* 0x080fe20000001850 */
[----:B------:R1:W-:Y:S05]  /*20e0*/  MUFU.TANH R127, R0 ;  /* 0x00000000007f7308 */ /* 0x0003ea0000002400 */
[----:B------:R-:W-:Y:S06]  /*20f0*/  HMMA.16816.F32 R12, R44, R14, R64 ;  /* 0x0000000e2c0c723c */ /* 0x000fec0000001840 */
[C---:B------:R-:W-:Y:S06]  /*2100*/  HMMA.16816.F32 R92, R28.reuse, R88, R112 ;  /* 0x000000581c5c723c */ /* 0x040fec0000001870 */
[----:B------:R-:W-:Y:S01]  /*2110*/  HMMA.16816.F32 R96, R28, R90, R140 ;  /* 0x0000005a1c60723c */ /* 0x000fe2000000188c */
[----:B-1----:R-:W-:-:S04]  /*2120*/  FMUL.FTZ R0, R86, UR5 ;  /* 0x0000000556007c20 */ /* 0x002fc80008410000 */
[----:B------:R1:W2:Y:S01]  /*2130*/  MUFU.TANH R122, R0 ;  /* 0x00000000007a7308 */ /* 0x0002a20000002400 */
[----:B---3--:R-:W-:Y:S06]  /*2140*/  HMMA.16816.F32 R64, R20, R52, R72 ;  /* 0x000000341440723c */ /* 0x008fec0000001848 */
[----:B------:R-:W-:Y:S01]  /*2150*/  HMMA.16816.F32 R80, R4, R34, R80 ;  /* 0x000000220450723c */ /* 0x000fe20000001850 */
[----:B-1----:R-:W-:-:S05]  /*2160*/  FMUL.FTZ R0, R87, UR5 ;  /* 0x0000000557007c20 */ /* 0x002fca0008410000 */
[----:B------:R-:W-:Y:S01]  /*2170*/  HMMA.16816.F32 R84, R24, R56, R156 ;  /* 0x000000381854723c */ /* 0x000fe2000000189c */
[----:B------:R1:W3:Y:S02]  /*2180*/  MUFU.TANH R123, R0 ;  /* 0x00000000007b7308 */ /* 0x0002e40000002400 */
[----:B-1----:R-:W-:-:S06]  /*2190*/  FMUL.FTZ R0, R68, UR5 ;  /* 0x0000000544007c20 */ /* 0x002fcc0008410000 */
[----:B------:R1:W-:Y:S02]  /*21a0*/  MUFU.TANH R125, R0 ;  /* 0x00000000007d7308 */ /* 0x0003e40000002400 */
[----:B-1----:R-:W-:-:S06]  /*21b0*/  FMUL.FTZ R0, R69, UR5 ;  /* 0x0000000545007c20 */ /* 0x002fcc0008410000 */
[----:B------:R1:W-:Y:S02]  /*21c0*/  MUFU.TANH R124, R0 ;  /* 0x00000000007c7308 */ /* 0x0003e40000002400 */
[----:B-1----:R-:W-:-:S06]  /*21d0*/  FMUL.FTZ R0, R70, UR5 ;  /* 0x0000000546007c20 */ /* 0x002fcc0008410000 */
[----:B------:R1:W-:Y:S02]  /*21e0*/  MUFU.TANH R120, R0 ;  /* 0x0000000000787308 */ /* 0x0003e40000002400 */
[----:B-1----:R-:W-:Y:S02]  /*21f0*/  FMUL.FTZ R0, R71, UR5 ;  /* 0x0000000547007c20 */ /* 0x002fe40008410000 */
[-C--:B------:R-:W-:Y:S04]  /*2200*/  HMMA.16816.F32 R68, R8, R32.reuse, R60 ;  /* 0x000000200844723c */ /* 0x080fe8000000183c */
[----:B------:R1:W-:Y:S02]  /*2210*/  MUFU.TANH R121, R0 ;  /* 0x0000000000797308 */ /* 0x0003e40000002400 */
[----:B------:R-:W-:Y:S01]  /*2220*/  HMMA.16816.F32 R60, R4, R32, R36 ;  /* 0x00000020043c723c */ /* 0x000fe20000001824 */
[----:B------:R-:W4:Y:S01]  /*2230*/  LDSM.16.M88.4 R36, [R225+0x8800] ;  /* 0x00880000e124783b */ /* 0x000f220000000200 */
[----:B-1----:R-:W-:-:S04]  /*2240*/  FMUL.FTZ R0, R76, UR5 ;  /* 0x000000054c007c20 */ /* 0x002fc80008410000 */
[----:B------:R1:W-:Y:S02]  /*2250*/  MUFU.TANH R111, R0 ;  /* 0x00000000006f7308 */ /* 0x0003e40000002400 */
[----:B-1----:R-:W-:-:S06]  /*2260*/  FMUL.FTZ R0, R77, UR5 ;  /* 0x000000054d007c20 */ /* 0x002fcc0008410000 */
[----:B------:R1:W-:Y:S02]  /*2270*/  MUFU.TANH R110, R0 ;  /* 0x00000000006e7308 */ /* 0x0003e40000002400 */
[----:B-1----:R-:W-:-:S06]  /*2280*/  FMUL.FTZ R0, R78, UR5 ;  /* 0x000000054e007c20 */ /* 0x002fcc0008410000 */
[----:B------:R1:W5:Y:S02]  /*2290*/  MUFU.TANH R107, R0 ;  /* 0x00000000006b7308 */ /* 0x0003640000002400 */
[----:B-1----:R-:W-:Y:S02]  /*22a0*/  FMUL.FTZ R0, R79, UR5 ;  /* 0x000000054f007c20 */ /* 0x002fe40008410000 */
[----:B------:R-:W-:Y:S04]  /*22b0*/  HMMA.16816.F32 R76, R28, R58, R148 ;  /* 0x0000003a1c4c723c */ /* 0x000fe80000001894 */
[----:B------:R1:W5:Y:S02]  /*22c0*/  MUFU.TANH R106, R0 ;  /* 0x00000000006a7308 */ /* 0x0003640000002400 */
[----:B------:R-:W-:Y:S06]  /*22d0*/  HMMA.16816.F32 R28, R16, R52, R84 ;  /* 0x00000034101c723c */ /* 0x000fec0000001854 */
[----:B------:R-:W-:Y:S01]  /*22e0*/  HMMA.16816.F32 R56, R24, R58, R136 ;  /* 0x0000003a1838723c */ /* 0x000fe20000001888 */
[----:B-1----:R-:W-:-:S04]  /*22f0*/  FMUL.FTZ R0, R68, UR5 ;  /* 0x0000000544007c20 */ /* 0x002fc80008410000 */
[----:B------:R1:W-:-:S15]  /*2300*/  MUFU.TANH R108, R0 ;  /* 0x00000000006c7308 */ /* 0x0003de0000002400 */
[----:B------:R-:W-:-:S04]  /*2310*/  NOP ;  /* 0x0000000000007918 */ /* 0x000fc80000000000 */
[----:B------:R-:W-:Y:S01]  /*2320*/  HMMA.16816.F32 R56, R16, R54, R56 ;  /* 0x000000361038723c */ /* 0x000fe20000001838 */
[----:B-1----:R-:W-:-:S04]  /*2330*/  FMUL.FTZ R0, R69, UR5 ;  /* 0x0000000545007c20 */ /* 0x002fc80008410000 */
[----:B------:R1:W-:Y:S02]  /*2340*/  MUFU.TANH R109, R0 ;  /* 0x00000000006d7308 */ /* 0x0003e40000002400 */
[----:B-1----:R-:W-:-:S06]  /*2350*/  FMUL.FTZ R0, R70, UR5 ;  /* 0x0000000546007c20 */ /* 0x002fcc0008410000 */
[----:B------:R1:W-:Y:S02]  /*2360*/  MUFU.TANH R103, R0 ;  /* 0x0000000000677308 */ /* 0x0003e40000002400 */
[----:B-1----:R-:W-:Y:S02]  /*2370*/  FMUL.FTZ R0, R71, UR5 ;  /* 0x0000000547007c20 */ /* 0x002fe40008410000 */
[----:B------:R-:W-:Y:S01]  /*2380*/  HMMA.16816.F32 R68, R8, R34, R12 ;  /* 0x000000220844723c */ /* 0x000fe2000000180c */
[----:B------:R-:W1:Y:S03]  /*2390*/  LDSM.16.M88.4 R12, [R227+0x8800] ;  /* 0x00880000e30c783b */ /* 0x000e660000000200 */
[----:B------:R2:W-:Y:S02]  /*23a0*/  MUFU.TANH R104, R0 ;  /* 0x0000000000687308 */ /* 0x0005e40000002400 */
[----:B----4-:R-:W-:Y:S01]  /*23b0*/  HMMA.16816.F32 R32, R40, R36, R28 ;  /* 0x000000242820723c */ /* 0x010fe2000000181c */
[----:B------:R-:W4:Y:S01]  /*23c0*/  LDSM.16.M88.4 R28, [R227+0x7c00] ;  /* 0x007c0000e31c783b */ /* 0x000f220000000200 */
[----:B--2---:R-:W-:-:S04]  /*23d0*/  FMUL.FTZ R0, R60, UR5 ;  /* 0x000000053c007c20 */ /* 0x004fc80008410000 */
[----:B------:R2:W-:Y:S02]  /*23e0*/  MUFU.TANH R102, R0 ;  /* 0x0000000000667308 */ /* 0x0005e40000002400 */
[----:B--2---:R-:W-:-:S06]  /*23f0*/  FMUL.FTZ R0, R61, UR5 ;  /* 0x000000053d007c20 */ /* 0x004fcc0008410000 */
[----:B------:R2:W-:Y:S02]  /*2400*/  MUFU.TANH R101, R0 ;  /* 0x0000000000657308 */ /* 0x0005e40000002400 */
[----:B--2---:R-:W-:-:S06]  /*2410*/  FMUL.FTZ R0, R62, UR5 ;  /* 0x000000053e007c20 */ /* 0x004fcc0008410000 */
[----:B------:R2:W-:Y:S02]  /*2420*/  MUFU.TANH R100, R0 ;  /* 0x0000000000647308 */ /* 0x0005e40000002400 */
[----:B--2---:R-:W-:Y:S02]  /*2430*/  FMUL.FTZ R0, R63, UR5 ;  /* 0x000000053f007c20 */ /* 0x004fe40008410000 */
[----:B------:R-:W-:Y:S04]  /*2440*/  HMMA.16816.F32 R60, R44, R36, R64 ;  /* 0x000000242c3c723c */ /* 0x000fe80000001840 */
[----:B------:R2:W-:Y:S02]  /*2450*/  MUFU.TANH R105, R0 ;  /* 0x0000000000697308 */ /* 0x0005e40000002400 */
[----:B------:R-:W-:Y:S01]  /*2460*/  HMMA.16816.F32 R64, R20, R54, R76 ;  /* 0x000000361440723c */ /* 0x000fe2000000184c */
[----:B------:R-:W3:Y:S05]  /*2470*/  LDSM.16.M88.4 R52, [R225+0x8c00] ;  /* 0x008c0000e134783b */ /* 0x000eea0000000200 */
[----:B-1----:R-:W-:Y:S01]  /*2480*/  HMMA.16816.F32 R76, R4, R12, R32 ;  /* 0x0000000c044c723c */ /* 0x002fe20000001820 */
[----:B------:R-:W1:Y:S01]  /*2490*/  LDSM.16.M88.4 R32, [R227+0x8c00] ;  /* 0x008c0000e320783b */ /* 0x000e620000000200 */
[----:B------:R-:W-:-:S04]  /*24a0*/  DEPBAR.LE SB0, 0x0 ;  /* 0x000080000000791a */ /* 0x000fc80000000000 */
[----:B--2---:R-:W-:-:S04]  /*24b0*/  FMUL.FTZ R0, R68, UR5 ;  /* 0x0000000544007c20 */ /* 0x004fc80008410000 */
[----:B------:R2:W-:Y:S02]  /*24c0*/  MUFU.TANH R87, R0 ;  /* 0x0000000000577308 */ /* 0x0005e40000002400 */
[----:B------:R-:W-:Y:S06]  /*24d0*/  HMMA.16816.F32 R72, R8, R12, R60 ;  /* 0x0000000c0848723c */ /* 0x000fec000000183c */
[-C--:B------:R-:W-:Y:S06]  /*24e0*/  HMMA.16816.F32 R60, R44, R38.reuse, R64 ;  /* 0x000000262c3c723c */ /* 0x080fec0000001840 */
[----:B------:R-:W-:Y:S01]  /*24f0*/  HMMA.16816.F32 R36, R40, R38, R56 ;  /* 0x000000262824723c */ /* 0x000fe20000001838 */
[----:B--2---:R-:W-:-:S05]  /*2500*/  FMUL.FTZ R0, R69, UR5 ;  /* 0x0000000545007c20 */ /* 0x004fca0008410000 */
[C---:B----4-:R-:W-:Y:S01]  /*2510*/  HMMA.16816.F32 R56, R20.reuse, R28, R92 ;  /* 0x0000001c1438723c */ /* 0x050fe2000000185c */
[----:B------:R2:W-:Y:S05]  /*2520*/  MUFU.TANH R86, R0 ;  /* 0x0000000000567308 */ /* 0x0005ea0000002400 */
[----:B------:R-:W-:Y:S06]  /*2530*/  HMMA.16816.F32 R20, R20, R30, R96 ;  /* 0x0000001e1414723c */ /* 0x000fec0000001860 */
[-C--:B------:R-:W-:Y:S06]  /*2540*/  HMMA.16816.F32 R60, R8, R14.reuse, R60 ;  /* 0x0000000e083c723c */ /* 0x080fec000000183c */
[----:B------:R-:W-:Y:S01]  /*2550*/  HMMA.16816.F32 R36, R4, R14, R36 ;  /* 0x0000000e0424723c */ /* 0x000fe20000001824 */
[----:B--2---:R-:W-:-:S04]  /*2560*/  FMUL.FTZ R0, R70, UR5 ;  /* 0x0000000546007c20 */ /* 0x004fc80008410000 */
[----:B------:R2:W-:Y:S01]  /*2570*/  MUFU.TANH R139, R0 ;  /* 0x00000000008b7308 */ /* 0x0005e20000002400 */
[C---:B---3--:R-:W-:Y:S06]  /*2580*/  HMMA.16816.F32 R56, R44.reuse, R52, R56 ;  /* 0x000000342c38723c */ /* 0x048fec0000001838 */
[----:B------:R-:W-:Y:S01]  /*2590*/  HMMA.16816.F32 R44, R44, R54, R20 ;  /* 0x000000362c2c723c */ /* 0x000fe20000001814 */
[----:B--2---:R-:W-:-:S05]  /*25a0*/  FMUL.FTZ R0, R71, UR5 ;  /* 0x0000000547007c20 */ /* 0x004fca0008410000 */
[C---:B------:R-:W-:Y:S01]  /*25b0*/  HMMA.16816.F32 R68, R24.reuse, R88, R160 ;  /* 0x000000581844723c */ /* 0x040fe200000018a0 */
[----:B------:R2:W-:Y:S05]  /*25c0*/  MUFU.TANH R138, R0 ;  /* 0x00000000008a7308 */ /* 0x0005ea0000002400 */
[----:B------:R-:W-:Y:S06]  /*25d0*/  HMMA.16816.F32 R24, R24, R90, R116 ;  /* 0x0000005a1818723c */ /* 0x000fec0000001874 */
[C---:B-1----:R-:W-:Y:S06]  /*25e0*/  HMMA.16816.F32 R56, R8.reuse, R32, R56 ;  /* 0x000000200838723c */ /* 0x042fec0000001838 */
[----:B------:R-:W-:Y:S01]  /*25f0*/  HMMA.16816.F32 R44, R8, R34, R44 ;  /* 0x00000022082c723c */ /* 0x000fe2000000182c */
[----:B--2---:R-:W-:-:S04]  /*2600*/  FMUL.FTZ R0, R80, UR5 ;  /* 0x0000000550007c20 */ /* 0x004fc80008410000 */
[----:B------:R1:W-:Y:S01]  /*2610*/  MUFU.TANH R85, R0 ;  /* 0x0000000000557308 */ /* 0x0003e20000002400 */
[C---:B------:R-:W-:Y:S06]  /*2620*/  HMMA.16816.F32 R64, R16.reuse, R28, R68 ;  /* 0x0000001c1040723c */ /* 0x040fec0000001844 */
[----:B------:R-:W-:Y:S06]  /*2630*/  HMMA.16816.F32 R16, R16, R30, R24 ;  /* 0x0000001e1010723c */ /* 0x000fec0000001818 */
[----:B------:R-:W-:Y:S01]  /*2640*/  FMUL.FTZ R8, R57, UR5 ;  /* 0x0000000539087c20 */ /* 0x000fe20008410000 */
[----:B-1----:R-:W-:-:S04]  /*2650*/  FMUL.FTZ R0, R81, UR5 ;  /* 0x0000000551007c20 */ /* 0x002fc80008410000 */
[----:B------:R1:W-:Y:S07]  /*2660*/  MUFU.TANH R84, R0 ;  /* 0x0000000000547308 */ /* 0x0003ee0000002400 */
[C---:B------:R-:W-:Y:S06]  /*2670*/  HMMA.16816.F32 R12, R40.reuse, R52, R64 ;  /* 0x00000034280c723c */ /* 0x040fec0000001840 */
[----:B------:R-:W-:Y:S01]  /*2680*/  HMMA.16816.F32 R40, R40, R54, R16 ;  /* 0x000000362828723c */ /* 0x000fe20000001810 */
[----:B-1----:R-:W-:-:S04]  /*2690*/  FMUL.FTZ R0, R82, UR5 ;  /* 0x0000000552007c20 */ /* 0x002fc80008410000 */
[----:B------:R1:W-:-:S13]  /*26a0*/  MUFU.TANH R81, R0 ;  /* 0x0000000000517308 */ /* 0x0003da0000002400 */
[C---:B------:R-:W-:Y:S06]  /*26b0*/  HMMA.16816.F32 R24, R4.reuse, R32, R12 ;  /* 0x000000200418723c */ /* 0x040fec000000180c */
[----:B------:R-:W-:Y:S01]  /*26c0*/  HMMA.16816.F32 R40, R4, R34, R40 ;  /* 0x000000220428723c */ /* 0x000fe20000001828 */
[----:B------:R-:W-:Y:S01]  /*26d0*/  FMUL.FTZ R14, R39, UR5 ;  /* 0x00000005270e7c20 */ /* 0x000fe20008410000 */
[----:B-1----:R-:W-:-:S04]  /*26e0*/  FMUL.FTZ R0, R83, UR5 ;  /* 0x0000000553007c20 */ /* 0x002fc80008410000 */
[----:B------:R1:W2:-:S12]  /*26f0*/  MUFU.TANH R80, R0 ;  /* 0x0000000000507308 */ /* 0x0002980000002400 */
[----:B------:R-:W-:Y:S01]  /*2700*/  FMUL.FTZ R4, R25, UR5 ;  /* 0x0000000519047c20 */ /* 0x000fe20008410000 */
[----:B------:R-:W-:-:S03]  /*2710*/  FMUL.FTZ R5, R27, UR5 ;  /* 0x000000051b057c20 */ /* 0x000fc60008410000 */
[----:B------:R3:W-:Y:S01]  /*2720*/  MUFU.TANH R10, R4 ;  /* 0x00000004000a7308 */ /* 0x0007e20000002400 */
[----:B-1----:R-:W-:-:S07]  /*2730*/  FMUL.FTZ R0, R72, UR5 ;  /* 0x0000000548007c20 */ /* 0x002fce0008410000 */
[----:B------:R1:W-:Y:S08]  /*2740*/  MUFU.TANH R82, R0 ;  /* 0x0000000000527308 */ /* 0x0003f00000002400 */
[----:B------:R-:W-:Y:S01]  /*2750*/  MUFU.TANH R15, R5 ;  /* 0x00000005000f7308 */ /* 0x000fe20000002400 */
[----:B---3--:R-:W-:-:S07]  /*2760*/  FMUL.FTZ R4, R44, UR5 ;  /* 0x000000052c047c20 */ /* 0x008fce0008410000 */
[----:B------:R3:W-:Y:S01]  /*2770*/  MUFU.TANH R11, R4 ;  /* 0x00000004000b7308 */ /* 0x0007e20000002400 */
[----:B-1----:R-:W-:-:S07]  /*2780*/  FMUL.FTZ R0, R73, UR5 ;  /* 0x0000000549007c20 */ /* 0x002fce0008410000 */
[----:B------:R1:W-:Y:S01]  /*2790*/  MUFU.TANH R72, R0 ;  /* 0x0000000000487308 */ /* 0x0003e20000002400 */
[----:B---3--:R-:W-:Y:S01]  /*27a0*/  FMUL.FTZ R4, R40, UR5 ;  /* 0x0000000528047c20 */ /* 0x008fe20008410000 */
[----:B-1----:R-:W-:-:S06]  /*27b0*/  FMUL.FTZ R0, R74, UR5 ;  /* 0x000000054a007c20 */ /* 0x002fcc0008410000 */
[----:B------:R1:W-:Y:S02]  /*27c0*/  MUFU.TANH R73, R0 ;  /* 0x0000000000497308 */ /* 0x0003e40000002400 */
[----:B-1----:R-:W-:-:S06]  /*27d0*/  FMUL.FTZ R0, R75, UR5 ;  /* 0x000000054b007c20 */ /* 0x002fcc0008410000 */
[----:B------:R1:W-:Y:S02]  /*27e0*/  MUFU.TANH R69, R0 ;  /* 0x0000000000457308 */ /* 0x0003e40000002400 */
[----:B-1----:R-:W-:-:S06]  /*27f0*/  FMUL.FTZ R0, R76, UR5 ;  /* 0x000000054c007c20 */ /* 0x002fcc0008410000 */
[----:B------:R1:W-:Y:S02]  /*2800*/  MUFU.TANH R71, R0 ;  /* 0x0000000000477308 */ /* 0x0003e40000002400 */
[----:B-1----:R-:W-:-:S06]  /*2810*/  FMUL.FTZ R0, R77, UR5 ;  /* 0x000000054d007c20 */ /* 0x002fcc0008410000 */
[----:B------:R1:W-:Y:S02]  /*2820*/  MUFU.TANH R68, R0 ;  /* 0x0000000000447308 */ /* 0x0003e40000002400 */
[----:B-1----:R-:W-:-:S06]  /*2830*/  FMUL.FTZ R0, R78, UR5 ;  /* 0x000000054e007c20 */ /* 0x002fcc0008410000 */
[----:B------:R1:W3:Y:S02]  /*2840*/  MUFU.TANH R70, R0 ;  /* 0x0000000000467308 */ /* 0x0002e40000002400 */
[----:B-1----:R-:W-:-:S06]  /*2850*/  FMUL.FTZ R0, R79, UR5 ;  /* 0x000000054f007c20 */ /* 0x002fcc0008410000 */
[----:B------:R1:W4:Y:S02]  /*2860*/  MUFU.TANH R51, R0 ;  /* 0x0000000000337308 */ /* 0x0003240000002400 */
[----:B-1----:R-:W-:-:S06]  /*2870*/  FMUL.FTZ R0, R60, UR5 ;  /* 0x000000053c007c20 */ /* 0x002fcc0008410000 */
[----:B------:R1:W1:Y:S02]  /*2880*/  MUFU.TANH R60, R0 ;  /* 0x00000000003c7308 */ /* 0x0002640000002400 */
[----:B-1----:R-:W-:-:S06]  /*2890*/  FMUL.FTZ R0, R61, UR5 ;  /* 0x000000053d007c20 */ /* 0x002fcc0008410000 */
[----:B------:R1:W1:Y:S02]  /*28a0*/  MUFU.TANH R50, R0 ;  /* 0x0000000000327308 */ /* 0x0002640000002400 */
[----:B-1----:R-:W-:-:S06]  /*28b0*/  FMUL.FTZ R0, R36, UR5 ;  /* 0x0000000524007c20 */ /* 0x002fcc0008410000 */
[----:B------:R1:W1:Y:S02]  /*28c0*/  MUFU.TANH R49, R0 ;  /* 0x0000000000317308 */ /* 0x0002640000002400 */
[----:B-1----:R-:W-:-:S06]  /*28d0*/  FMUL.FTZ R0, R37, UR5 ;  /* 0x0000000525007c20 */ /* 0x002fcc0008410000 */
[----:B------:R-:W1:Y:S08]  /*28e0*/  MUFU.TANH R37, R14 ;  /* 0x0000000e00257308 */ /* 0x000e700000002400 */
[----:B------:R5:W1:Y:S02]  /*28f0*/  MUFU.TANH R36, R0 ;  /* 0x0000000000247308 */ /* 0x000a640000002400 */
[----:B-----5:R-:W-:-:S06]  /*2900*/  FMUL.FTZ R0, R38, UR5 ;  /* 0x0000000526007c20 */ /* 0x020fcc0008410000 */
[----:B------:R5:W1:Y:S02]  /*2910*/  MUFU.TANH R38, R0 ;  /* 0x0000000000267308 */ /* 0x000a640000002400 */
[----:B-----5:R-:W-:-:S04]  /*2920*/  IMAD R0, R166, 0x40, R3 ;  /* 0x00000040a6007824 */ /* 0x020fc800078e0203 */
[C---:B------:R-:W-:Y:S01]  /*2930*/  VIADD R3, R0.reuse, 0x9 ;  /* 0x0000000900037836 */ /* 0x040fe20000000000 */
[----:B------:R-:W-:Y:S01]  /*2940*/  BAR.SYNC.DEFER_BLOCKING 0x0 ;  /* 0x0000000000007b1d */ /* 0x000fe20000010000 */
[C---:B------:R-:W-:Y:S01]  /*2950*/  VIADD R12, R0.reuse, 0x8 ;  /* 0x00000008000c7836 */ /* 0x040fe20000000000 */
[CC--:B------:R-:W-:Y:S01]  /*2960*/  ISETP.GE.AND P0, PT, R0.reuse, R48.reuse, PT ;  /* 0x000000300000720c */ /* 0x0c0fe20003f06270 */
[C---:B------:R-:W-:Y:S01]  /*2970*/  VIADD R13, R0.reuse, 0x1 ;  /* 0x00000001000d7836 */ /* 0x040fe20000000000 */
[-C--:B------:R-:W-:Y:S02]  /*2980*/  ISETP.GE.AND P5, PT, R3, R48.reuse, PT ;  /* 0x000000300300720c */ /* 0x080fe40003fa6270 */
[----:B------:R-:W-:Y:S02]  /*2990*/  IADD3 R3, R0, 0x10, RZ ;  /* 0x0000001000037810 */ /* 0x000fe40007ffe0ff */
[-C--:B------:R-:W-:Y:S01]  /*29a0*/  ISETP.GE.AND P6, PT, R12, R48.reuse, PT ;  /* 0x000000300c00720c */ /* 0x080fe20003fc6270 */
[C---:B------:R-:W-:Y:S01]  /*29b0*/  VIADD R12, R0.reuse, 0x11 ;  /* 0x00000011000c7836 */ /* 0x040fe20000000000 */
[----:B------:R-:W-:Y:S01]  /*29c0*/  ISETP.GE.AND P4, PT, R3, R48, PT ;  /* 0x000000300300720c */ /* 0x000fe20003f86270 */
[----:B------:R-:W-:Y:S01]  /*29d0*/  VIADD R3, R0, 0x18 ;  /* 0x0000001800037836 */ /* 0x000fe20000000000 */
[----:B------:R-:W-:-:S02]  /*29e0*/  FSEL R29, R122, -INF , !P0 ;  /* 0xff8000007a1d7808 */ /* 0x000fc40004000000 */
[----:B------:R-:W-:Y:S02]  /*29f0*/  FSEL R22, R126, -INF , !P0 ;  /* 0xff8000007e167808 */ /* 0x000fe40004000000 */
[-C--:B------:R-:W-:Y:S01]  /*2a00*/  ISETP.GE.AND P2, PT, R3, R48.reuse, PT ;  /* 0x000000300300720c */ /* 0x080fe20003f46270 */
[----:B------:R-:W-:Y:S01]  /*2a10*/  VIADD R3, R0, 0x19 ;  /* 0x0000001900037836 */ /* 0x000fe20000000000 */
[----:B------:R-:W-:Y:S02]  /*2a20*/  FSEL R54, R132, -INF , !P0 ;  /* 0xff80000084367808 */ /* 0x000fe40004000000 */
[----:B------:R-:W-:Y:S02]  /*2a30*/  FSEL R20, R134, -INF , !P0 ;  /* 0xff80000086147808 */ /* 0x000fe40004000000 */
[-C--:B------:R-:W-:Y:S01]  /*2a40*/  ISETP.GE.AND P0, PT, R3, R48.reuse, PT ;  /* 0x000000300300720c */ /* 0x080fe20003f06270 */
[----:B------:R-:W-:Y:S01]  /*2a50*/  VIADD R3, R0, 0x20 ;  /* 0x0000002000037836 */ /* 0x000fe20000000000 */
[-C--:B------:R-:W-:Y:S01]  /*2a60*/  ISETP.GE.AND P1, PT, R13, R48.reuse, PT ;  /* 0x000000300d00720c */ /* 0x080fe20003f26270 */
[----:B------:R-:W-:Y:S01]  /*2a70*/  FMUL.FTZ R13, R56, UR5 ;  /* 0x00000005380d7c20 */ /* 0x000fe20008410000 */
[----:B------:R-:W-:Y:S01]  /*2a80*/  ISETP.GE.AND P3, PT, R12, R48, PT ;  /* 0x000000300c00720c */ /* 0x000fe20003f66270 */
[----:B------:R-:W-:Y:S01]  /*2a90*/  FMUL.FTZ R12, R24, UR5 ;  /* 0x00000005180c7c20 */ /* 0x000fe20008410000 */
[----:B------:R-:W-:Y:S01]  /*2aa0*/  FSEL R24, R123, -INF , !P1 ;  /* 0xff8000007b187808 */ /* 0x000fe20004800000 */
[----:B------:R-:W1:Y:S01]  /*2ab0*/  MUFU.TANH R21, R13 ;  /* 0x0000000d00157308 */ /* 0x000e620000002400 */
[----:B------:R-:W-:-:S02]  /*2ac0*/  FSEL R19, R127, -INF , !P1 ;  /* 0xff8000007f137808 */ /* 0x000fc40004800000 */
[----:B------:R-:W-:Y:S02]  /*2ad0*/  FSEL R53, R133, -INF , !P1 ;  /* 0xff80000085357808 */ /* 0x000fe40004800000 */
[----:B------:R-:W-:Y:S02]  /*2ae0*/  FSEL R31, R135, -INF , !P1 ;  /* 0xff800000871f7808 */ /* 0x000fe40004800000 */
[----:B------:R-:W-:Y:S01]  /*2af0*/  ISETP.GE.AND P1, PT, R3, R48, PT ;  /* 0x000000300300720c */ /* 0x000fe20003f26270 */
[----:B------:R-:W-:Y:S01]  /*2b00*/  VIADD R3, R0, 0x21 ;  /* 0x0000002100037836 */ /* 0x000fe20000000000 */
[----:B------:R5:W1:Y:S01]  /*2b10*/  MUFU.TANH R16, R12 ;  /* 0x0000000c00107308 */ /* 0x000a620000002400 */
[----:B------:R-:W-:Y:S02]  /*2b20*/  FSEL R23, R107, -INF , !P6 ;  /* 0xff8000006b177808 */ /* 0x000fe40007000000 */
[----:B------:R-:W-:Y:S02]  /*2b30*/  FSEL R17, R111, -INF , !P6 ;  /* 0xff8000006f117808 */ /* 0x000fe40007000000 */
[----:B------:R-:W-:-:S02]  /*2b40*/  FSEL R35, R120, -INF , !P6 ;  /* 0xff80000078237808 */ /* 0x000fc40007000000 */
[----:B------:R-:W-:Y:S01]  /*2b50*/  FSEL R30, R125, -INF , !P6 ;  /* 0xff8000007d1e7808 */ /* 0x000fe20007000000 */
[----:B------:R3:W1:Y:S01]  /*2b60*/  MUFU.TANH R13, R8 ;  /* 0x00000008000d7308 */ /* 0x0006620000002400 */
[----:B------:R-:W-:Y:S02]  /*2b70*/  ISETP.GE.AND P6, PT, R3, R48, PT ;  /* 0x000000300300720c */ /* 0x000fe40003fc6270 */
[----:B------:R-:W-:Y:S02]  /*2b80*/  IADD3 R3, R0, 0x28, RZ ;  /* 0x0000002800037810 */ /* 0x000fe40007ffe0ff */
[----:B------:R-:W-:Y:S02]  /*2b90*/  FSEL R28, R106, -INF , !P5 ;  /* 0xff8000006a1c7808 */ /* 0x000fe40006800000 */
[----:B------:R-:W-:Y:S01]  /*2ba0*/  FSEL R18, R110, -INF , !P5 ;  /* 0xff8000006e127808 */ /* 0x000fe20006800000 */
[----:B-----5:R-:W-:Y:S01]  /*2bb0*/  FMUL.FTZ R12, R26, UR5 ;  /* 0x000000051a0c7c20 */ /* 0x020fe20008410000 */
[----:B------:R-:W-:-:S02]  /*2bc0*/  FSEL R52, R121, -INF , !P5 ;  /* 0xff80000079347808 */ /* 0x000fc40006800000 */
[----:B------:R-:W-:Y:S01]  /*2bd0*/  FSEL R34, R124, -INF , !P5 ;  /* 0xff8000007c227808 */ /* 0x000fe20006800000 */
[----:B------:R-:W1:Y:S01]  /*2be0*/  MUFU.TANH R26, R12 ;  /* 0x0000000c001a7308 */ /* 0x000e620000002400 */
[----:B--2---:R-:W-:Y:S02]  /*2bf0*/  FSEL R107, R80, -INF , !P0 ;  /* 0xff800000506b7808 */ /* 0x004fe40004000000 */
[----:B------:R-:W-:Y:S02]  /*2c00*/  FSEL R57, R84, -INF , !P0 ;  /* 0xff80000054397808 */ /* 0x000fe40004000000 */
[----:B---3--:R-:W-:Y:S02]  /*2c10*/  P2R R8, PR, RZ, 0x40 ;  /* 0x00000040ff087803 */ /* 0x008fe40000000000 */
[----:B------:R-:W-:Y:S01]  /*2c20*/  ISETP.GE.AND P6, PT, R3, R48, PT ;  /* 0x000000300300720c */ /* 0x000fe20003fc6270 */
[----:B------:R-:W-:Y:S01]  /*2c30*/  VIADD R3, R0, 0x29 ;  /* 0x0000002900037836 */ /* 0x000fe20000000000 */
[----:B------:R2:W3:Y:S01]  /*2c40*/  MUFU.TANH R12, R4 ;  /* 0x00000004000c7308 */ /* 0x0004e20000002400 */
[----:B------:R-:W-:-:S02]  /*2c50*/  FSEL R138, R138, -INF , !P0 ;  /* 0xff8000008a8a7808 */ /* 0x000fc40004000000 */
[----:B------:R-:W-:Y:S02]  /*2c60*/  FSEL R100, R100, -INF , !P4 ;  /* 0xff80000064647808 */ /* 0x000fe40006000000 */
[-C--:B------:R-:W-:Y:S01]  /*2c70*/  ISETP.GE.AND P5, PT, R3, R48.reuse, PT ;  /* 0x000000300300720c */ /* 0x080fe20003fa6270 */
[----:B------:R-:W-:Y:S01]  /*2c80*/  VIADD R3, R0, 0x30 ;  /* 0x0000003000037836 */ /* 0x000fe20000000000 */
[----:B------:R-:W-:Y:S02]  /*2c90*/  FSEL R56, R102, -INF , !P4 ;  /* 0xff80000066387808 */ /* 0x000fe40006000000 */
[----:B------:R-:W-:Y:S02]  /*2ca0*/  FSEL R137, R103, -INF , !P4 ;  /* 0xff80000067897808 */ /* 0x000fe40006000000 */
[----:B------:R-:W-:Y:S02]  /*2cb0*/  FSEL R33, R108, -INF , !P4 ;  /* 0xff8000006c217808 */ /* 0x000fe40006000000 */
[----:B------:R-:W-:Y:S01]  /*2cc0*/  ISETP.GE.AND P4, PT, R3, R48, PT ;  /* 0x000000300300720c */ /* 0x000fe20003f86270 */
[----:B------:R-:W-:Y:S01]  /*2cd0*/  VIADD R3, R0, 0x31 ;  /* 0x0000003100037836 */ /* 0x000fe20000000000 */
[----:B------:R-:W-:Y:S01]  /*2ce0*/  FSEL R105, R105, -INF , !P3 ;  /* 0xff80000069697808 */ /* 0x000fe20005800000 */
[----:B--2---:R-:W-:Y:S01]  /*2cf0*/  FMUL.FTZ R4, R42, UR5 ;  /* 0x000000052a047c20 */ /* 0x004fe20008410000 */
[----:B------:R-:W-:-:S02]  /*2d00*/  FSEL R61, R101, -INF , !P3 ;  /* 0xff800000653d7808 */ /* 0x000fc40005800000 */
[----:B------:R-:W-:Y:S01]  /*2d10*/  FSEL R136, R104, -INF , !P3 ;  /* 0xff80000068887808 */ /* 0x000fe20005800000 */
[----:B------:R2:W1:Y:S01]  /*2d20*/  MUFU.TANH R14, R4 ;  /* 0x00000004000e7308 */ /* 0x0004620000002400 */
[----:B------:R-:W-:Y:S02]  /*2d30*/  FSEL R32, R109, -INF , !P3 ;  /* 0xff8000006d207808 */ /* 0x000fe40005800000 */
[----:B------:R-:W-:Y:S01]  /*2d40*/  ISETP.GE.AND P3, PT, R3, R48, PT ;  /* 0x000000300300720c */ /* 0x000fe20003f66270 */
[----:B------:R-:W-:Y:S01]  /*2d50*/  VIADD R3, R0, 0x38 ;  /* 0x0000003800037836 */ /* 0x000fe20000000000 */
[----:B------:R-:W-:Y:S02]  /*2d60*/  FSEL R106, R81, -INF , !P2 ;  /* 0xff800000516a7808 */ /* 0x000fe40005000000 */
[----:B------:R-:W-:Y:S02]  /*2d70*/  FSEL R55, R85, -INF , !P2 ;  /* 0xff80000055377808 */ /* 0x000fe40005000000 */
[----:B------:R-:W-:-:S02]  /*2d80*/  FSEL R139, R139, -INF , !P2 ;  /* 0xff8000008b8b7808 */ /* 0x000fc40005000000 */
[----:B------:R-:W-:Y:S02]  /*2d90*/  FSEL R44, R87, -INF , !P2 ;  /* 0xff800000572c7808 */ /* 0x000fe40005000000 */
[----:B------:R-:W-:Y:S02]  /*2da0*/  FSEL R166, R70, -INF , !P1 ;  /* 0xff80000046a67808 */ /* 0x000fe40004800000 */
[----:B------:R-:W-:Y:S01]  /*2db0*/  FSEL R162, R71, -INF , !P1 ;  /* 0xff80000047a27808 */ /* 0x000fe20004800000 */
[----:B--2---:R-:W-:Y:S01]  /*2dc0*/  FMUL.FTZ R4, R45, UR5 ;  /* 0x000000052d047c20 */ /* 0x004fe20008410000 */
[----:B------:R-:W-:Y:S02]  /*2dd0*/  FSEL R45, R86, -INF , !P0 ;  /* 0xff800000562d7808 */ /* 0x000fe40004000000 */
[----:B------:R-:W-:Y:S01]  /*2de0*/  ISETP.GE.AND P0, PT, R48, 0x41, PT ;  /* 0x000000413000780c */ /* 0x000fe20003f06270 */
[----:B------:R2:W1:Y:S01]  /*2df0*/  MUFU.TANH R9, R4 ;  /* 0x0000000400097308 */ /* 0x0004620000002400 */
[----:B------:R-:W-:-:S02]  /*2e00*/  FSEL R188, R73, -INF , !P1 ;  /* 0xff80000049bc7808 */ /* 0x000fc40004800000 */
[----:B------:R-:W-:Y:S02]  /*2e10*/  FSEL R161, R82, -INF , !P1 ;  /* 0xff80000052a17808 */ /* 0x000fe40004800000 */
[----:B------:R-:W-:-:S07]  /*2e20*/  ISETP.GE.AND P2, PT, R3, R48, PT ;  /* 0x000000300300720c */ /* 0x000fce0003f46270 */
[----:B---34-:R-:W-:Y:S06]  /*2e30*/  @!P0 BRA `(.L_x_348) ;  /* 0x0000000000548947 */ /* 0x018fec0003800000 */
[----:B------:R-:W-:Y:S01]  /*2e40*/  LEA.HI.SX32 R6, R232, 0xfffffffe, 0x1a ;  /* 0xfffffffee8067811 */ /* 0x000fe200078fd2ff */
[----:B------:R-:W-:-:S03]  /*2e50*/  ULDC.64 UR6, c[0x0][0x218] ;  /* 0x0000860000067ab9 */ /* 0x000fc60000000a00 */
[----:B--2---:R-:W-:Y:S01]  /*2e60*/  SHF.R.S32.HI R4, RZ, 0x1f, R6 ;  /* 0x0000001fff047819 */ /* 0x004fe20000011406 */
        /* <DEDUP_REMOVED lines=18> */
.L_x_348:
[----:B------:R-:W-:Y:S01]  /*2f90*/  FMNMX.FTZ R3, R20, R31, !PT ;  /* 0x0000001f14037209 */ /* 0x000fe20007810000 */
[----:B--23--:R-:W-:Y:S01]  /*2fa0*/  FMUL.FTZ R4, R41, UR5 ;  /* 0x0000000529047c20 */ /* 0x00cfe20008410000 */
[----:B------:R-:W-:Y:S01]  /*2fb0*/  VIADD R5, R0, 0x39 ;  /* 0x0000003900057836 */ /* 0x000fe20000000000 */
[----:B------:R-:W-:Y:S01]  /*2fc0*/  FMNMX.FTZ R0, R22, R19, !PT ;  /* 0x0000001316007209 */ /* 0x000fe20007810000 */
[----:B------:R-:W-:Y:S01]  /*2fd0*/  FMUL.FTZ R6, R43, UR5 ;  /* 0x000000052b067c20 */ /* 0x000fe20008410000 */
[----:B------:R-:W-:Y:S01]  /*2fe0*/  FMNMX.FTZ R3, R30, R3, !PT ;  /* 0x000000031e037209 */ /* 0x000fe20007810000 */
[----:B------:R2:W3:Y:S01]  /*2ff0*/  MUFU.TANH R7, R4 ;  /* 0x0000000400077308 */ /* 0x0004e20000002400 */
[----:B------:R-:W-:Y:S02]  /*3000*/  FMNMX.FTZ R0, R17, R0, !PT ;  /* 0x0000000011007209 */ /* 0x000fe40007810000 */
[----:B------:R-:W-:Y:S02]  /*3010*/  FMNMX.FTZ R3, R34, R3, !PT ;  /* 0x0000000322037209 */ /* 0x000fe40007810000 */
[----:B------:R-:W-:-:S02]  /*3020*/  ISETP.NE.AND P1, PT, R8, RZ, PT ;  /* 0x000000ff0800720c */ /* 0x000fc40003f25270 */
[----:B------:R-:W-:Y:S01]  /*3030*/  FMNMX.FTZ R0, R18, R0, !PT ;  /* 0x0000000012007209 */ /* 0x000fe20007810000 */
[----:B------:R4:W5:Y:S01]  /*3040*/  MUFU.TANH R8, R6 ;  /* 0x0000000600087308 */ /* 0x0009620000002400 */
[----:B------:R-:W-:Y:S02]  /*3050*/  FSEL R167, R72, -INF , !P1 ;  /* 0xff80000048a77808 */ /* 0x000fe40004800000 */
[----:B------:R-:W-:Y:S02]  /*3060*/  FMNMX.FTZ R0, R56, R0, !PT ;  /* 0x0000000038007209 */ /* 0x000fe40007810000 */
[----:B------:R-:W-:Y:S02]  /*3070*/  FSEL R168, R60, -INF , !P6 ;  /* 0xff8000003ca87808 */ /* 0x000fe40007000000 */
[----:B------:R-:W-:Y:S02]  /*3080*/  FSEL R176, R50, -INF , !P5 ;  /* 0xff80000032b07808 */ /* 0x000fe40006800000 */
[----:B--2---:R-:W-:-:S02]  /*3090*/  FMNMX.FTZ R4, R33, R3, !PT ;  /* 0x0000000321047209 */ /* 0x004fc40007810000 */
[----:B------:R-:W-:Y:S02]  /*30a0*/  FMNMX.FTZ R3, R61, R0, !PT ;  /* 0x000000003d037209 */ /* 0x000fe40007810000 */
[----:B------:R-:W-:Y:S02]  /*30b0*/  FMNMX.FTZ R4, R32, R4, !PT ;  /* 0x0000000420047209 */ /* 0x000fe40007810000 */
[----:B------:R-:W-:Y:S02]  /*30c0*/  FMNMX.FTZ R0, R29, R24, !PT ;  /* 0x000000181d007209 */ /* 0x000fe40007810000 */
[----:B------:R-:W-:Y:S02]  /*30d0*/  FMNMX.FTZ R4, R44, R4, !PT ;  /* 0x000000042c047209 */ /* 0x000fe40007810000 */
[----:B------:R-:W-:Y:S02]  /*30e0*/  FMNMX.FTZ R0, R23, R0, !PT ;  /* 0x0000000017007209 */ /* 0x000fe40007810000 */
[----:B------:R-:W-:-:S02]  /*30f0*/  FMNMX.FTZ R4, R45, R4, !PT ;  /* 0x000000042d047209 */ /* 0x000fc40007810000 */
[----:B-1----:R-:W-:Y:S02]  /*3100*/  FSEL R171, R21, -INF , !P4 ;  /* 0xff80000015ab7808 */ /* 0x002fe40006000000 */
[----:B------:R-:W-:Y:S02]  /*3110*/  FMNMX.FTZ R4, R161, R4, !PT ;  /* 0x00000004a1047209 */ /* 0x000fe40007810000 */
[----:B------:R-:W-:Y:S02]  /*3120*/  FMNMX.FTZ R3, R55, R3, !PT ;  /* 0x0000000337037209 */ /* 0x000fe40007810000 */
[----:B------:R-:W-:Y:S02]  /*3130*/  FMNMX.FTZ R4, R167, R4, !PT ;  /* 0x00000004a7047209 */ /* 0x000fe40007810000 */
[----:B------:R-:W-:Y:S02]  /*3140*/  FMNMX.FTZ R0, R28, R0, !PT ;  /* 0x000000001c007209 */ /* 0x000fe40007810000 */
[----:B------:R-:W-:-:S02]  /*3150*/  FMNMX.FTZ R4, R168, R4, !PT ;  /* 0x00000004a8047209 */ /* 0x000fc40007810000 */
[----:B------:R-:W-:Y:S02]  /*3160*/  FSEL R169, R13, -INF , !P3 ;  /* 0xff8000000da97808 */ /* 0x000fe40005800000 */
[----:B------:R-:W-:Y:S02]  /*3170*/  FMNMX.FTZ R4, R176, R4, !PT ;  /* 0x00000004b0047209 */ /* 0x000fe40007810000 */
[----:B------:R-:W-:Y:S02]  /*3180*/  FSEL R165, R51, -INF , !P1 ;  /* 0xff80000033a57808 */ /* 0x000fe40004800000 */
[----:B------:R-:W-:Y:S02]  /*3190*/  FMNMX.FTZ R4, R171, R4, !PT ;  /* 0x00000004ab047209 */ /* 0x000fe40007810000 */
[----:B------:R-:W-:Y:S02]  /*31a0*/  FSEL R160, R68, -INF , !P1 ;  /* 0xff80000044a07808 */ /* 0x000fe40004800000 */
[----:B------:R-:W-:-:S02]  /*31b0*/  FSEL R196, R69, -INF , !P1 ;  /* 0xff80000045c47808 */ /* 0x000fc40004800000 */
[----:B------:R-:W-:Y:S02]  /*31c0*/  FMNMX.FTZ R3, R57, R3, !PT ;  /* 0x0000000339037209 */ /* 0x000fe40007810000 */
[----:B------:R-:W-:Y:S02]  /*31d0*/  FMNMX.FTZ R0, R100, R0, !PT ;  /* 0x0000000064007209 */ /* 0x000fe40007810000 */
[----:B------:R-:W-:Y:S02]  /*31e0*/  ISETP.GE.AND P1, PT, R5, R48, PT ;  /* 0x000000300500720c */ /* 0x000fe40003f26270 */
[----:B------:R-:W-:Y:S02]  /*31f0*/  FSEL R170, R11, -INF , !P2 ;  /* 0xff8000000baa7808 */ /* 0x000fe40005000000 */
[----:B------:R-:W-:Y:S02]  /*3200*/  FMNMX.FTZ R4, R169, R4, !PT ;  /* 0x00000004a9047209 */ /* 0x000fe40007810000 */
[----:B------:R-:W-:-:S02]  /*3210*/  FMNMX.FTZ R3, R162, R3, !PT ;  /* 0x00000003a2037209 */ /* 0x000fc40007810000 */
[----:B------:R-:W-:Y:S02]  /*3220*/  FMNMX.FTZ R0, R105, R0, !PT ;  /* 0x0000000069007209 */ /* 0x000fe40007810000 */
[----:B------:R-:W-:Y:S02]  /*3230*/  FSEL R201, R9, -INF , !P1 ;  /* 0xff80000009c97808 */ /* 0x000fe40004800000 */
[----:B------:R-:W-:Y:S02]  /*3240*/  FMNMX.FTZ R4, R170, R4, !PT ;  /* 0x00000004aa047209 */ /* 0x000fe40007810000 */
[----:B------:R-:W-:Y:S02]  /*3250*/  FSEL R147, R49, -INF , !P6 ;  /* 0xff80000031937808 */ /* 0x000fe40007000000 */
[----:B------:R-:W-:Y:S02]  /*3260*/  FMNMX.FTZ R3, R160, R3, !PT ;  /* 0x00000003a0037209 */ /* 0x000fe40007810000 */
[----:B------:R-:W-:-:S02]  /*3270*/  FMNMX.FTZ R0, R106, R0, !PT ;  /* 0x000000006a007209 */ /* 0x000fc40007810000 */
[----:B------:R-:W-:Y:S02]  /*3280*/  FMNMX.FTZ R104, R201, R4, !PT ;  /* 0x00000004c9687209 */ /* 0x000fe40007810000 */
[----:B------:R-:W-:Y:S02]  /*3290*/  FSEL R146, R36, -INF , !P5 ;  /* 0xff80000024927808 */ /* 0x000fe40006800000 */
[----:B------:R-:W-:Y:S02]  /*32a0*/  FMNMX.FTZ R3, R147, R3, !PT ;  /* 0x0000000393037209 */ /* 0x000fe40007810000 */
[----:B------:R-:W-:Y:S02]  /*32b0*/  FMNMX.FTZ R0, R107, R0, !PT ;  /* 0x000000006b007209 */ /* 0x000fe40007810000 */
[----:B---3--:R-:W-:Y:S02]  /*32c0*/  FSEL R221, R7, -INF , !P1 ;  /* 0xff80000007dd7808 */ /* 0x008fe40004800000 */
[----:B------:R-:W1:Y:S01]  /*32d0*/  SHFL.BFLY PT, R7, R104, 0x2, 0x1f ;  /* 0x0c401f0068077f89 */ /* 0x000e6200000e0000 */
[----:B------:R-:W-:-:S02]  /*32e0*/  FSEL R219, R16, -INF , !P4 ;  /* 0xff80000010db7808 */ /* 0x000fc40006000000 */
[----:B------:R-:W-:Y:S02]  /*32f0*/  FMNMX.FTZ R3, R146, R3, !PT ;  /* 0x0000000392037209 */ /* 0x000fe40007810000 */
[----:B------:R-:W-:Y:S02]  /*3300*/  FMNMX.FTZ R0, R166, R0, !PT ;  /* 0x00000000a6007209 */ /* 0x000fe40007810000 */
[----:B------:R-:W-:Y:S02]  /*3310*/  FSEL R218, R10, -INF , !P3 ;  /* 0xff8000000ada7808 */ /* 0x000fe40005800000 */
[----:B------:R-:W-:Y:S02]  /*3320*/  FMNMX.FTZ R3, R219, R3, !PT ;  /* 0x00000003db037209 */ /* 0x000fe40007810000 */
[----:B------:R-:W-:Y:S02]  /*3330*/  FSEL R144, R38, -INF , !P6 ;  /* 0xff80000026907808 */ /* 0x000fe40007000000 */
[----:B------:R-:W-:-:S02]  /*3340*/  FMNMX.FTZ R0, R165, R0, !PT ;  /* 0x00000000a5007209 */ /* 0x000fc40007810000 */
[----:B------:R-:W-:Y:S02]  /*3350*/  FSEL R210, R12, -INF , !P2 ;  /* 0xff8000000cd27808 */ /* 0x000fe40005000000 */
[----:B------:R-:W-:Y:S02]  /*3360*/  FMNMX.FTZ R3, R218, R3, !PT ;  /* 0x00000003da037209 */ /* 0x000fe40007810000 */
[----:B------:R-:W-:Y:S02]  /*3370*/  FSEL R145, R37, -INF , !P5 ;  /* 0xff80000025917808 */ /* 0x000fe40006800000 */
[----:B------:R-:W-:Y:S02]  /*3380*/  FMNMX.FTZ R0, R144, R0, !PT ;  /* 0x0000000090007209 */ /* 0x000fe40007810000 */
[----:B------:R-:W-:Y:S02]  /*3390*/  FMNMX.FTZ R3, R210, R3, !PT ;  /* 0x00000003d2037209 */ /* 0x000fe40007810000 */
[----:B------:R-:W-:-:S02]  /*33a0*/  FSEL R211, R26, -INF , !P4 ;  /* 0xff8000001ad37808 */ /* 0x000fc40006000000 */
[----:B------:R-:W-:Y:S02]  /*33b0*/  FMNMX.FTZ R0, R145, R0, !PT ;  /* 0x0000000091007209 */ /* 0x000fe40007810000 */
[----:B------:R-:W-:Y:S01]  /*33c0*/  FMNMX.FTZ R5, R221, R3, !PT ;  /* 0x00000003dd057209 */ /* 0x000fe20007810000 */
[----:B------:R-:W-:Y:S01]  /*33d0*/  FMUL.FTZ R3, R62, UR5 ;  /* 0x000000053e037c20 */ /* 0x000fe20008410000 */
[----:B------:R-:W-:Y:S02]  /*33e0*/  FSEL R216, R15, -INF , !P3 ;  /* 0xff8000000fd87808 */ /* 0x000fe40005800000 */
[----:B------:R-:W-:Y:S01]  /*33f0*/  FMNMX.FTZ R0, R211, R0, !PT ;  /* 0x00000000d3007209 */ /* 0x000fe20007810000 */
[----:B----4-:R-:W2:Y:S01]  /*3400*/  SHFL.BFLY PT, R6, R5, 0x2, 0x1f ;  /* 0x0c401f0005067f89 */ /* 0x010ea200000e0000 */
[----:B------:R-:W-:Y:S01]  /*3410*/  FSEL R220, R14, -INF , !P2 ;  /* 0xff8000000edc7808 */ /* 0x000fe20005000000 */
[----:B------:R3:W4:Y:S01]  /*3420*/  MUFU.TANH R9, R3 ;  /* 0x0000000300097308 */ /* 0x0007220000002400 */
[----:B------:R-:W-:-:S02]  /*3430*/  FMNMX.FTZ R0, R216, R0, !PT ;  /* 0x00000000d8007209 */ /* 0x000fc40007810000 */
[----:B-1----:R-:W-:Y:S02]  /*3440*/  FMNMX.FTZ R104, R104, R7, !PT ;  /* 0x0000000768687209 */ /* 0x002fe40007810000 */
[----:B-----5:R-:W-:Y:S02]  /*3450*/  FSEL R223, R8, -INF , !P1 ;  /* 0xff80000008df7808 */ /* 0x020fe40004800000 */
[----:B------:R-:W-:Y:S01]  /*3460*/  FMNMX.FTZ R0, R220, R0, !PT ;  /* 0x00000000dc007209 */ /* 0x000fe20007810000 */
[----:B------:R-:W1:Y:S03]  /*3470*/  SHFL.BFLY PT, R8, R104, 0x1, 0x1f ;  /* 0x0c201f0068087f89 */ /* 0x000e6600000e0000 */
[----:B------:R-:W-:Y:S01]  /*3480*/  FMNMX.FTZ R4, R223, R0, !PT ;  /* 0x00000000df047209 */ /* 0x000fe20007810000 */
[----:B------:R-:W-:-:S04]  /*3490*/  FMUL.FTZ R0, R63, UR5 ;  /* 0x000000053f007c20 */ /* 0x000fc80008410000 */
[----:B------:R5:W5:Y:S01]  /*34a0*/  MUFU.TANH R12, R0 ;  /* 0x00000000000c7308 */ /* 0x000b620000002400 */
[----:B------:R-:W5:Y:S01]  /*34b0*/  SHFL.BFLY PT, R7, R4, 0x2, 0x1f ;  /* 0x0c401f0004077f89 */ /* 0x000f6200000e0000 */
[----:B---3--:R-:W-:Y:S01]  /*34c0*/  FMUL.FTZ R3, R59, UR5 ;  /* 0x000000053b037c20 */ /* 0x008fe20008410000 */
[----:B----4-:R-:W-:Y:S02]  /*34d0*/  FSEL R15, R9, -INF , !P6 ;  /* 0xff800000090f7808 */ /* 0x010fe40007000000 */
[----:B--2---:R-:W-:Y:S01]  /*34e0*/  FMNMX.FTZ R5, R5, R6, !PT ;  /* 0x0000000605057209 */ /* 0x004fe20007810000 */
[----:B------:R-:W-:Y:S02]  /*34f0*/  FMUL.FTZ R6, R47, UR5 ;  /* 0x000000052f067c20 */ /* 0x000fe40008410000 */
[----:B------:R2:W3:Y:S02]  /*3500*/  MUFU.TANH R10, R3 ;  /* 0x00000003000a7308 */ /* 0x0004e40000002400 */
[----:B------:R-:W4:Y:S01]  /*3510*/  SHFL.BFLY PT, R102, R5, 0x1, 0x1f ;  /* 0x0c201f0005667f89 */ /* 0x000f2200000e0000 */
[----:B-1----:R-:W-:Y:S01]  /*3520*/  FMNMX.FTZ R104, R104, R8, !PT ;  /* 0x0000000868687209 */ /* 0x002fe20007810000 */
[----:B-----5:R-:W-:-:S04]  /*3530*/  FMUL.FTZ R0, R58, UR5 ;  /* 0x000000053a007c20 */ /* 0x020fc80008410000 */
[----:B------:R-:W1:Y:S01]  /*3540*/  MUFU.TANH R6, R6 ;  /* 0x0000000600067308 */ /* 0x000e620000002400 */
[----:B------:R-:W-:Y:S02]  /*3550*/  FSEL R14, R12, -INF , !P5 ;  /* 0xff8000000c0e7808 */ /* 0x000fe40006800000 */
[----:B------:R-:W-:Y:S01]  /*3560*/  FSETP.NEU.FTZ.AND P6, PT, R104, -INF , PT ;  /* 0xff8000006800780b */ /* 0x000fe20003fdd000 */
[----:B--2---:R-:W-:-:S04]  /*3570*/  FMUL.FTZ R3, R46, UR5 ;  /* 0x000000052e037c20 */ /* 0x004fc80008410000 */
[----:B------:R2:W5:Y:S01]  /*3580*/  MUFU.TANH R11, R0 ;  /* 0x00000000000b7308 */ /* 0x0005620000002400 */
[----:B------:R-:W-:Y:S01]  /*3590*/  ULDC UR5, c[0x0][0x2ec] ;  /* 0x0000bb0000057ab9 */ /* 0x000fe20000000800 */
[----:B------:R-:W-:Y:S02]  /*35a0*/  FMNMX.FTZ R7, R4, R7, !PT ;  /* 0x0000000704077209 */ /* 0x000fe40007810000 */
[----:B---3--:R-:W-:-:S03]  /*35b0*/  FSEL R209, R10, -INF , !P3 ;  /* 0xff8000000ad17808 */ /* 0x008fc60005800000 */
[----:B------:R-:W3:Y:S01]  /*35c0*/  SHFL.BFLY PT, R101, R7, 0x1, 0x1f ;  /* 0x0c201f0007657f89 */ /* 0x000ee200000e0000 */
[----:B------:R3:W3:Y:S01]  /*35d0*/  MUFU.TANH R8, R3 ;  /* 0x0000000300087308 */ /* 0x0006e20000002400 */
[----:B----4-:R-:W-:Y:S01]  /*35e0*/  FMNMX.FTZ R102, R5, R102, !PT ;  /* 0x0000006605667209 */ /* 0x010fe20007810000 */
[----:B------:R-:W-:Y:S01]  /*35f0*/  IMAD R5, R174, 0x20, R173 ;  /* 0x00000020ae057824 */ /* 0x000fe200078e02ad */
[----:B-1----:R-:W-:-:S03]  /*3600*/  FSEL R222, R6, -INF , !P1 ;  /* 0xff80000006de7808 */ /* 0x002fc60004800000 */
[----:B------:R-:W-:Y:S01]  /*3610*/  FMUL.FTZ R13, R102, UR5 ;  /* 0x00000005660d7c20 */ /* 0x000fe20008410000 */
[----:B--2---:R-:W-:Y:S02]  /*3620*/  FMNMX.FTZ R0, R54, R53, !PT ;  /* 0x0000003536007209 */ /* 0x004fe40007810000 */
[----:B-----5:R-:W-:Y:S02]  /*3630*/  FSEL R164, R11, -INF , !P4 ;  /* 0xff8000000ba47808 */ /* 0x020fe40006000000 */
[----:B------:R-:W-:-:S04]  /*3640*/  FMNMX.FTZ R0, R35, R0, !PT ;  /* 0x0000000023007209 */ /* 0x000fc80007810000 */
[----:B------:R-:W-:Y:S01]  /*3650*/  FMNMX.FTZ R0, R52, R0, !PT ;  /* 0x0000000034007209 */ /* 0x000fe20007810000 */
[----:B---3--:R-:W-:Y:S01]  /*3660*/  FMUL.FTZ R3, R104, UR5 ;  /* 0x0000000568037c20 */ /* 0x008fe20008410000 */
[----:B------:R-:W-:Y:S02]  /*3670*/  FSEL R217, R8, -INF , !P2 ;  /* 0xff80000008d97808 */ /* 0x000fe40005000000 */
[----:B------:R-:W-:Y:S02]  /*3680*/  FMNMX.FTZ R0, R137, R0, !PT ;  /* 0x0000000089007209 */ /* 0x000fe40007810000 */
[----:B------:R-:W-:Y:S02]  /*3690*/  FSEL R3, R3, RZ, P6 ;  /* 0x000000ff03037208 */ /* 0x000fe40003000000 */
[----:B------:R-:W-:Y:S02]  /*36a0*/  FMNMX.FTZ R0, R136, R0, !PT ;  /* 0x0000000088007209 */ /* 0x000fe40007810000 */
[----:B------:R-:W-:Y:S01]  /*36b0*/  FSETP.NEU.FTZ.AND P6, PT, R102, -INF , PT ;  /* 0xff8000006600780b */ /* 0x000fe20003fdd000 */
[----:B------:R-:W-:Y:S01]  /*36c0*/  FFMA.FTZ R4, R20, UR5, -R3 ;  /* 0x0000000514047c23 */ /* 0x000fe20008010803 */
[----:B------:R-:W-:-:S02]  /*36d0*/  FMNMX.FTZ R0, R139, R0, !PT ;  /* 0x000000008b007209 */ /* 0x000fc40007810000 */
[----:B------:R-:W-:Y:S01]  /*36e0*/  FSEL R13, R13, RZ, P6 ;  /* 0x000000ff0d0d7208 */ /* 0x000fe20003000000 */
[----:B------:R1:W-:Y:S01]  /*36f0*/  MUFU.EX2 R179, R4 ;  /* 0x0000000400b37308 */ /* 0x0003e20000000800 */
[----:B------:R-:W-:Y:S02]  /*3700*/  FMNMX.FTZ R0, R138, R0, !PT ;  /* 0x000000008a007209 */ /* 0x000fe40007810000 */
[----:B------:R-:W-:Y:S02]  /*3710*/  FMNMX.FTZ R101, R7, R101, !PT ;  /* 0x0000006507657209 */ /* 0x000fe40007810000 */
[----:B------:R-:W-:Y:S02]  /*3720*/  FMNMX.FTZ R0, R188, R0, !PT ;  /* 0x00000000bc007209 */ /* 0x000fe40007810000 */
[C---:B------:R-:W-:Y:S01]  /*3730*/  FSETP.NEU.FTZ.AND P1, PT, R101.reuse, -INF , PT ;  /* 0xff8000006500780b */ /* 0x040fe20003f3d000 */
[----:B------:R-:W-:-:S05]  /*3740*/  FMUL.FTZ R12, R101, UR5 ;  /* 0x00000005650c7c20 */ /* 0x000fca0008410000 */
[----:B------:R-:W-:Y:S02]  /*3750*/  FSEL R12, R12, RZ, P1 ;  /* 0x000000ff0c0c7208 */ /* 0x000fe40000800000 */
[----:B-1----:R-:W-:Y:S01]  /*3760*/  FMNMX.FTZ R4, R196, R0, !PT ;  /* 0x00000000c4047209 */ /* 0x002fe20007810000 */
[----:B------:R-:W-:-:S03]  /*3770*/  FFMA.FTZ R0, R22, UR5, -R13 ;  /* 0x0000000516007c23 */ /* 0x000fc6000801080d */
[----:B------:R-:W-:Y:S01]  /*3780*/  FMNMX.FTZ R4, R15, R4, !PT ;  /* 0x000000040f047209 */ /* 0x000fe20007810000 */
[----:B------:R1:W-:Y:S03]  /*3790*/  MUFU.EX2 R183, R0 ;  /* 0x0000000000b77308 */ /* 0x0003e60000000800 */
        /* <DEDUP_REMOVED lines=15> */
[----:B------:R-:W-:Y:S01]  /*3890*/  FFMA.FTZ R0, R24, UR5, -R12 ;  /* 0x0000000518007c23 */ /* 0x000fe2000801080c */
[----:B------:R-:W-:Y:S03]  /*38a0*/  MUFU.EX2 R184, R5 ;  /* 0x0000000500b87308 */ /* 0x000fe60000000800 */
[----:B------:R-:W-:Y:S02]  /*38b0*/  IMAD R226, R2, 0x2, R224 ;  /* 0x0000000202e27824 */ /* 0x000fe400078e02e0 */
[--C-:B------:R-:W-:Y:S01]  /*38c0*/  FFMA.FTZ R2, R28, UR5, -R12.reuse ;  /* 0x000000051c027c23 */ /* 0x100fe2000801080c */
[----:B------:R-:W1:Y:S02]  /*38d0*/  LDSM.16.MT88.4 R24, [R224+0xa000] ;  /* 0x00a00000e018783b */ /* 0x000e640000004200 */
[----:B------:R3:W4:Y:S02]  /*38e0*/  MUFU.EX2 R185, R0 ;  /* 0x0000000000b97308 */ /* 0x0007240000000800 */
[----:B------:R-:W5:Y:S04]  /*38f0*/  LDSM.16.MT88.4 R40, [R224+0xb000] ;  /* 0x00b00000e028783b */ /* 0x000f680000004200 */
[----:B------:R-:W-:Y:S02]  /*3900*/  LDSM.16.MT88.4 R36, [R226+0xa000] ;  /* 0x00a00000e224783b */ /* 0x000fe40000004200 */
[----:B------:R2:W-:Y:S02]  /*3910*/  MUFU.EX2 R190, R2 ;  /* 0x0000000200be7308 */ /* 0x0005e40000000800 */
[----:B------:R-:W-:Y:S04]  /*3920*/  LDSM.16.MT88.4 R16, [R224+0x9000] ;  /* 0x00900000e010783b */ /* 0x000fe80000004200 */
[----:B------:R-:W-:Y:S01]  /*3930*/  LDSM.16.MT88.4 R48, [R226+0xb000] ;  /* 0x00b00000e230783b */ /* 0x000fe20000004200 */
[----:B---3--:R-:W-:Y:S01]  /*3940*/  FFMA.FTZ R0, R23, UR5, -R12 ;  /* 0x0000000517007c23 */ /* 0x008fe2000801080c */
[----:B----4-:R-:W-:-:S02]  /*3950*/  F2FP.F16.F32.PACK_AB R5, R185, R184 ;  /* 0x000000b8b905723e */ /* 0x010fc400000000ff */
[----:B------:R-:W-:Y:S01]  /*3960*/  LDSM.16.MT88.4 R20, [R226+0x9000] ;  /* 0x00900000e214783b */ /* 0x000fe20000004200 */
[----:B------:R3:W4:Y:S01]  /*3970*/  MUFU.EX2 R178, R0 ;  /* 0x0000000000b27308 */ /* 0x0007220000000800 */
[----:B--2---:R-:W-:-:S07]  /*3980*/  FFMA.FTZ R2, R31, UR5, -R3 ;  /* 0x000000051f027c23 */ /* 0x004fce0008010803 */
[----:B------:R2:W5:Y:S01]  /*3990*/  MUFU.EX2 R249, R2 ;  /* 0x0000000200f97308 */ /* 0x0005620000000800 */
[----:B---3--:R-:W-:Y:S02]  /*39a0*/  FMNMX.FTZ R0, R4, R6, !PT ;  /* 0x0000000604007209 */ /* 0x008fe40007810000 */
[----:B------:R-:W-:Y:S02]  /*39b0*/  F2FP.F16.F32.PACK_AB R4, R180, R183 ;  /* 0x000000b7b404723e */ /* 0x000fe400000000ff */
[----:B------:R-:W-:Y:S01]  /*39c0*/  F2FP.F16.F32.PACK_AB R6, R191, R181 ;  /* 0x000000b5bf06723e */ /* 0x000fe200000000ff */
[----:B------:R-:W3:Y:S01]  /*39d0*/  SHFL.BFLY PT, R8, R0, 0x1, 0x1f ;  /* 0x0c201f0000087f89 */ /* 0x000ee200000e0000 */
[----:B----4-:R-:W-:Y:S01]  /*39e0*/  F2FP.F16.F32.PACK_AB R7, R190, R178 ;  /* 0x000000b2be07723e */ /* 0x010fe200000000ff */
[--C-:B--2---:R-:W-:Y:S02]  /*39f0*/  FFMA.FTZ R2, R30, UR5, -R3.reuse ;  /* 0x000000051e027c23 */ /* 0x104fe40008010803 */
[----:B------:R-:W-:Y:S02]  /*3a00*/  LDSM.16.MT88.4 R28, [R226+0xa400] ;  /* 0x00a40000e21c783b */ /* 0x000fe40000004200 */
[----:B------:R2:W-:Y:S02]  /*3a10*/  MUFU.EX2 R182, R2 ;  /* 0x0000000200b67308 */ /* 0x0005e40000000800 */
[C---:B-1----:R-:W-:Y:S06]  /*3a20*/  HMMA.16816.F32 R116, R4.reuse, R24, RZ ;  /* 0x000000180474723c */ /* 0x042fec00000018ff */
[C---:B------:R-:W-:Y:S06]  /*3a30*/  HMMA.16816.F32 R84, R4.reuse, R26, RZ ;  /* 0x0000001a0454723c */ /* 0x040fec00000018ff */
[----:B-----5:R-:W-:Y:S01]  /*3a40*/  HMMA.16816.F32 R108, R4, R40, RZ ;  /* 0x00000028046c723c */ /* 0x020fe200000018ff */
[----:B--2---:R-:W-:Y:S01]  /*3a50*/  FFMA.FTZ R2, R34, UR5, -R3 ;  /* 0x0000000522027c23 */ /* 0x004fe20008010803 */
[----:B---3--:R-:W-:-:S04]  /*3a60*/  FMNMX.FTZ R103, R0, R8, !PT ;  /* 0x0000000800677209 */ /* 0x008fc80007810000 */
        /* <DEDUP_REMOVED lines=16> */
[C---:B------:R-:W-:Y:S01]  /*3b70*/  HMMA.16816.F32 R76, R4.reuse, R42, RZ ;  /* 0x0000002a044c723c */ /* 0x040fe200000018ff */
[----:B------:R1:W-:Y:S05]  /*3b80*/  MUFU.EX2 R187, R2 ;  /* 0x0000000200bb7308 */ /* 0x0003ea0000000800 */
[----:B------:R-:W-:Y:S01]  /*3b90*/  HMMA.16816.F32 R72, R4, R50, RZ ;  /* 0x000000320448723c */ /* 0x000fe200000018ff */
[----:B-1----:R-:W-:-:S04]  /*3ba0*/  FFMA.FTZ R2, R54, UR5, -R0 ;  /* 0x0000000536027c23 */ /* 0x002fc80008010800 */
        /* <DEDUP_REMOVED lines=9> */
[----:B--2---:R-:W-:Y:S01]  /*3c40*/  FFMA.FTZ R2, R44, UR5, -R3 ;  /* 0x000000052c027c23 */ /* 0x004fe20008010803 */
[----:B---3--:R-:W-:-:S05]  /*3c50*/  F2FP.F16.F32.PACK_AB R11, R248, R245 ;  /* 0x000000f5f80b723e */ /* 0x008fca00000000ff */
[----:B------:R2:W-:Y:S02]  /*3c60*/  MUFU.EX2 R186, R2 ;  /* 0x0000000200ba7308 */ /* 0x0005e40000000800 */
[C---:B------:R-:W-:Y:S06]  /*3c70*/  HMMA.16816.F32 R140, R8.reuse, R26, RZ ;  /* 0x0000001a088c723c */ /* 0x040fec00000018ff */
[C---:B------:R-:W-:Y:S06]  /*3c80*/  HMMA.16816.F32 R148, R8.reuse, R38, RZ ;  /* 0x000000260894723c */ /* 0x040fec00000018ff */
[----:B------:R-:W-:Y:S01]  /*3c90*/  HMMA.16816.F32 R68, R8, R16, RZ ;  /* 0x000000100844723c */ /* 0x000fe200000018ff */
[----:B--2---:R-:W-:-:S02]  /*3ca0*/  FFMA.FTZ R2, R45, UR5, -R3 ;  /* 0x000000052d027c23 */ /* 0x004fc40008010803 */
[----:B------:R-:W2:Y:S02]  /*3cb0*/  LDSM.16.MT88.4 R44, [R226+0xb400] ;  /* 0x00b40000e22c783b */ /* 0x000ea40000004200 */
[----:B------:R3:W-:Y:S01]  /*3cc0*/  MUFU.EX2 R177, R2 ;  /* 0x0000000200b17308 */ /* 0x0007e20000000800 */
[C---:B------:R-:W-:Y:S01]  /*3cd0*/  HMMA.16816.F32 R128, R8.reuse, R18, RZ ;  /* 0x000000120880723c */ /* 0x040fe200000018ff */
[----:B------:R-:W4:Y:S05]  /*3ce0*/  LDSM.16.MT88.4 R16, [R226+0x9400] ;  /* 0x00940000e210783b */ /* 0x000f2a0000004200 */
[C---:B------:R-:W-:Y:S06]  /*3cf0*/  HMMA.16816.F32 R64, R8.reuse, R20, RZ ;  /* 0x000000140840723c */ /* 0x040fec00000018ff */
[----:B------:R-:W-:Y:S01]  /*3d00*/  HMMA.16816.F32 R132, R8, R22, RZ ;  /* 0x000000160884723c */ /* 0x000fe200000018ff */
[----:B------:R-:W5:Y:S01]  /*3d10*/  LDSM.16.MT88.4 R20, [R224+0x9400] ;  /* 0x00940000e014783b */ /* 0x000f620000004200 */
[----:B---3--:R-:W-:-:S04]  /*3d20*/  FFMA.FTZ R2, R56, UR5, -R13 ;  /* 0x0000000538027c23 */ /* 0x008fc8000801080d */
[C---:B------:R-:W-:Y:S01]  /*3d30*/  HMMA.16816.F32 R152, R8.reuse, R42, RZ ;  /* 0x0000002a0898723c */ /* 0x040fe200000018ff */
[----:B------:R3:W-:Y:S05]  /*3d40*/  MUFU.EX2 R247, R2 ;  /* 0x0000000200f77308 */ /* 0x0007ea0000000800 */
[----:B------:R-:W-:Y:S01]  /*3d50*/  HMMA.16816.F32 R156, R8, R50, RZ ;  /* 0x00000032089c723c */ /* 0x000fe200000018ff */
[----:B---3--:R-:W-:-:S05]  /*3d60*/  FFMA.FTZ R2, R61, UR5, -R13 ;  /* 0x000000053d027c23 */ /* 0x008fca000801080d */
[C---:B------:R-:W-:Y:S01]  /*3d70*/  HMMA.16816.F32 R60, R8.reuse, R24, RZ ;  /* 0x00000018083c723c */ /* 0x040fe200000018ff */
[----:B------:R-:W3:Y:S01]  /*3d80*/  LDSM.16.MT88.4 R24, [R224+0xa400] ;  /* 0x00a40000e018783b */ /* 0x000ee20000004200 */
[----:B------:R1:W2:Y:S02]  /*3d90*/  MUFU.EX2 R252, R2 ;  /* 0x0000000200fc7308 */ /* 0x0002a40000000800 */
[--C-:B-1----:R-:W-:Y:S01]  /*3da0*/  FFMA.FTZ R2, R55, UR5, -R13.reuse ;  /* 0x0000000537027c23 */ /* 0x102fe2000801080d */
[----:B--2---:R-:W-:Y:S01]  /*3db0*/  F2FP.F16.F32.PACK_AB R4, R252, R247 ;  /* 0x000000f7fc04723e */ /* 0x004fe200000000ff */
[----:B------:R-:W-:Y:S01]  /*3dc0*/  HMMA.16816.F32 R52, R8, R40, RZ ;  /* 0x000000280834723c */ /* 0x000fe200000018ff */
[----:B------:R-:W1:Y:S03]  /*3dd0*/  LDSM.16.MT88.4 R40, [R226+0x9800] ;  /* 0x00980000e228783b */ /* 0x000e660000004200 */
[----:B------:R2:W-:Y:S02]  /*3de0*/  MUFU.EX2 R251, R2 ;  /* 0x0000000200fb7308 */ /* 0x0005e40000000800 */
[----:B--2---:R-:W-:-:S02]  /*3df0*/  FFMA.FTZ R2, R57, UR5, -R13 ;  /* 0x0000000539027c23 */ /* 0x004fc4000801080d */
[C---:B------:R-:W-:Y:S04]  /*3e00*/  HMMA.16816.F32 R56, R8.reuse, R36, RZ ;  /* 0x000000240838723c */ /* 0x040fe800000018ff */
[----:B------:R2:W4:Y:S02]  /*3e10*/  MUFU.EX2 R250, R2 ;  /* 0x0000000200fa7308 */ /* 0x0005240000000800 */
[----:B------:R-:W-:Y:S01]  /*3e20*/  HMMA.16816.F32 R36, R8, R48, RZ ;  /* 0x000000300824723c */ /* 0x000fe200000018ff */
[----:B------:R-:W1:Y:S06]  /*3e30*/  LDSM.16.MT88.4 R48, [R224+0x9800] ;  /* 0x00980000e030783b */ /* 0x000e6c0000004200 */
[----:B------:R-:W-:-:S02]  /*3e40*/  F2FP.F16.F32.PACK_AB R8, R187, R189 ;  /* 0x000000bdbb08723e */ /* 0x000fc400000000ff */
[----:B------:R-:W-:Y:S01]  /*3e50*/  F2FP.F16.F32.PACK_AB R10, R177, R186 ;  /* 0x000000bab10a723e */ /* 0x000fe200000000ff */
[----:B--2---:R-:W-:Y:S01]  /*3e60*/  FFMA.FTZ R2, R100, UR5, -R12 ;  /* 0x0000000564027c23 */ /* 0x004fe2000801080c */
[----:B----4-:R-:W-:-:S03]  /*3e70*/  F2FP.F16.F32.PACK_AB R6, R250, R251 ;  /* 0x000000fbfa06723e */ /* 0x010fc600000000ff */
[----:B------:R2:W-:Y:S02]  /*3e80*/  MUFU.EX2 R240, R2 ;  /* 0x0000000200f07308 */ /* 0x0005e40000000800 */
[----:B--2---:R-:W-:Y:S01]  /*3e90*/  FFMA.FTZ R2, R105, UR5, -R12 ;  /* 0x0000000569027c23 */ /* 0x004fe2000801080c */
[----:B------:R-:W-:-:S05]  /*3ea0*/  IMAD.MOV.U32 R105, RZ, RZ, R185 ;  /* 0x000000ffff697224 */ /* 0x000fca00078e00b9 */
        /* <DEDUP_REMOVED lines=8> */
[----:B------:R2:W-:Y:S02]  /*3f30*/  MUFU.EX2 R238, R2 ;  /* 0x0000000200ee7308 */ /* 0x0005e40000000800 */
[C---:B------:R-:W-:Y:S06]  /*3f40*/  HMMA.16816.F32 R108, R4.reuse, R32, R108 ;  /* 0x00000020046c723c */ /* 0x040fec000000186c */
[C---:B------:R-:W-:Y:S06]  /*3f50*/  HMMA.16816.F32 R72, R4.reuse, R46, R72 ;  /* 0x0000002e0448723c */ /* 0x040fec0000001848 */
[----:B------:R-:W-:Y:S01]  /*3f60*/  HMMA.16816.F32 R96, R4, R44, R96 ;  /* 0x0000002c0460723c */ /* 0x000fe20000001860 */
[----:B--2---:R-:W-:-:S04]  /*3f70*/  FFMA.FTZ R2, R136, UR5, -R0 ;  /* 0x0000000588027c23 */ /* 0x004fc80008010800 */
[----:B------:R2:W4:Y:S01]  /*3f80*/  MUFU.EX2 R239, R2 ;  /* 0x0000000200ef7308 */ /* 0x0005220000000800 */
[C---:B------:R-:W-:Y:S06]  /*3f90*/  HMMA.16816.F32 R120, R4.reuse, R16, R120 ;  /* 0x000000100478723c */ /* 0x040fec0000001878 */
[C---:B------:R-:W-:Y:S06]  /*3fa0*/  HMMA.16816.F32 R88, R4.reuse, R18, R88 ;  /* 0x000000120458723c */ /* 0x040fec0000001858 */
[----:B-----5:R-:W-:Y:S01]  /*3fb0*/  HMMA.16816.F32 R124, R4, R20, R124 ;  /* 0x00000014047c723c */ /* 0x020fe2000000187c */
[----:B--2---:R-:W-:Y:S01]  /*3fc0*/  FFMA.FTZ R2, R139, UR5, -R0 ;  /* 0x000000058b027c23 */ /* 0x004fe20008010800 */
[----:B----4-:R-:W-:-:S04]  /*3fd0*/  F2FP.F16.F32.PACK_AB R9, R239, R238 ;  /* 0x000000eeef09723e */ /* 0x010fc800000000ff */
[C---:B---3--:R-:W-:Y:S01]  /*3fe0*/  HMMA.16816.F32 R116, R4.reuse, R24, R116 ;  /* 0x000000180474723c */ /* 0x048fe20000001874 */
[----:B------:R2:W-:Y:S05]  /*3ff0*/  MUFU.EX2 R237, R2 ;  /* 0x0000000200ed7308 */ /* 0x0005ea0000000800 */
[C---:B------:R-:W-:Y:S06]  /*4000*/  HMMA.16816.F32 R92, R4.reuse, R22, R92 ;  /* 0x00000016045c723c */ /* 0x040fec000000185c */
[C---:B------:R-:W-:Y:S06]  /*4010*/  HMMA.16816.F32 R84, R4.reuse, R26, R84 ;  /* 0x0000001a0454723c */ /* 0x040fec0000001854 */
[----:B------:R-:W-:Y:S01]  /*4020*/  HMMA.16816.F32 R76, R4, R34, R76 ;  /* 0x00000022044c723c */ /* 0x000fe2000000184c */
[----:B--2---:R-:W-:-:S04]  /*4030*/  FFMA.FTZ R2, R138, UR5, -R0 ;  /* 0x000000058a027c23 */ /* 0x004fc80008010800 */
[----:B------:R2:W3:Y:S01]  /*4040*/  MUFU.EX2 R236, R2 ;  /* 0x0000000200ec7308 */ /* 0x0004e20000000800 */
[C---:B------:R-:W-:Y:S06]  /*4050*/  HMMA.16816.F32 R112, R4.reuse, R28, R112 ;  /* 0x0000001c0470723c */ /* 0x040fec0000001870 */
[----:B------:R-:W-:Y:S01]  /*4060*/  HMMA.16816.F32 R80, R4, R30, R80 ;  /* 0x0000001e0450723c */ /* 0x000fe20000001850 */
[----:B--2---:R-:W-:Y:S01]  /*4070*/  FFMA.FTZ R2, R161, UR5, -R3 ;  /* 0x00000005a1027c23 */ /* 0x004fe20008010803 */
[----:B---3--:R-:W-:-:S03]  /*4080*/  F2FP.F16.F32.PACK_AB R11, R236, R237 ;  /* 0x000000edec0b723e */ /* 0x008fc600000000ff */
[----:B------:R2:W-:Y:S04]  /*4090*/  MUFU.EX2 R235, R2 ;  /* 0x0000000200eb7308 */ /* 0x0005e80000000800 */
[C---:B------:R-:W-:Y:S06]  /*40a0*/  HMMA.16816.F32 R204, R8.reuse, R32, R52 ;  /* 0x0000002008cc723c */ /* 0x040fec0000001834 */
[----:B------:R-:W-:Y:S01]  /*40b0*/  HMMA.16816.F32 R52, R8, R26, R140 ;  /* 0x0000001a0834723c */ /* 0x000fe2000000188c */
[----:B------:R-:W-:Y:S01]  /*40c0*/  IMAD.MOV.U32 R32, RZ, RZ, R179 ;  /* 0x000000ffff207224 */ /* 0x000fe200078e00b3 */
[----:B------:R-:W-:-:S04]  /*40d0*/  MOV R33, R184 ;  /* 0x000000b800217202 */ /* 0x000fc80000000f00 */
[C---:B------:R-:W-:Y:S01]  /*40e0*/  HMMA.16816.F32 R212, R8.reuse, R44, R36 ;  /* 0x0000002c08d4723c */ /* 0x040fe20000001824 */
[----:B--2---:R-:W-:Y:S01]  /*40f0*/  FFMA.FTZ R2, R162, UR5, -R13 ;  /* 0x00000005a2027c23 */ /* 0x004fe2000801080d */
[----:B------:R-:W-:Y:S01]  /*4100*/  MOV R142, R178 ;  /* 0x000000b2008e7202 */ /* 0x000fe20000000f00 */
[----:B------:R-:W-:Y:S01]  /*4110*/  IMAD.MOV.U32 R141, RZ, RZ, R177 ;  /* 0x000000ffff8d7224 */ /* 0x000fe200078e00b1 */
[----:B------:R-:W2:Y:S01]  /*4120*/  LDSM.16.MT88.4 R36, [R224+0xa800] ;  /* 0x00a80000e024783b */ /* 0x000ea20000004200 */
[----:B------:R3:W-:Y:S01]  /*4130*/  MUFU.EX2 R234, R2 ;  /* 0x0000000200ea7308 */ /* 0x0007e20000000800 */
[C---:B------:R-:W-:Y:S01]  /*4140*/  HMMA.16816.F32 R172, R8.reuse, R28, R56 ;  /* 0x0000001c08ac723c */ /* 0x040fe20000001838 */
[----:B------:R-:W-:Y:S02]  /*4150*/  IMAD.MOV.U32 R45, RZ, RZ, R183 ;  /* 0x000000ffff2d7224 */ /* 0x000fe400078e00b7 */
[----:B------:R-:W-:Y:S02]  /*4160*/  IMAD.MOV.U32 R140, RZ, RZ, R142 ;  /* 0x000000ffff8c7224 */ /* 0x000fe400078e008e */
[----:B------:R-:W-:Y:S01]  /*4170*/  IMAD.MOV.U32 R44, RZ, RZ, R186 ;  /* 0x000000ffff2c7224 */ /* 0x000fe200078e00ba */
[----:B------:R-:W-:Y:S01]  /*4180*/  HMMA.16816.F32 R64, R8, R16, R64 ;  /* 0x000000100840723c */ /* 0x000fe20000001840 */
[----:B------:R-:W-:-:S05]  /*4190*/  IMAD.MOV.U32 R143, RZ, RZ, R181 ;  /* 0x000000ffff8f7224 */ /* 0x000fca00078e00b5 */
[----:B------:R-:W-:Y:S01]  /*41a0*/  HMMA.16816.F32 R56, R8, R18, R132 ;  /* 0x000000120838723c */ /* 0x000fe20000001884 */
[----:B------:R-:W-:Y:S01]  /*41b0*/  LDSM.16.MT88.4 R16, [R224+0xb800] ;  /* 0x00b80000e010783b */ /* 0x000fe20000004200 */
[----:B---3--:R-:W-:-:S04]  /*41c0*/  FFMA.FTZ R2, R160, UR5, -R13 ;  /* 0x00000005a0027c23 */ /* 0x008fc8000801080d */
[C---:B------:R-:W-:Y:S01]  /*41d0*/  HMMA.16816.F32 R160, R8.reuse, R24, R60 ;  /* 0x0000001808a0723c */ /* 0x040fe2000000183c */
[----:B------:R-:W-:Y:S01]  /*41e0*/  LDSM.16.MT88.4 R24, [R226+0xb800] ;  /* 0x00b80000e218783b */ /* 0x000fe20000004200 */
[----:B------:R3:W4:Y:S04]  /*41f0*/  MUFU.EX2 R208, R2 ;  /* 0x0000000200d07308 */ /* 0x0007280000000800 */
[C---:B------:R-:W-:Y:S06]  /*4200*/  HMMA.16816.F32 R68, R8.reuse, R20, R68 ;  /* 0x000000140844723c */ /* 0x040fec0000001844 */
[C---:B------:R-:W-:Y:S01]  /*4210*/  HMMA.16816.F32 R60, R8.reuse, R22, R128 ;  /* 0x00000016083c723c */ /* 0x040fe20000001880 */
[----:B------:R-:W5:Y:S05]  /*4220*/  LDSM.16.MT88.4 R20, [R226+0xa800] ;  /* 0x00a80000e214783b */ /* 0x000f6a0000004200 */
[----:B------:R-:W-:Y:S01]  /*4230*/  HMMA.16816.F32 R128, R8, R34, R152 ;  /* 0x000000220880723c */ /* 0x000fe20000001898 */
[----:B---3--:R-:W-:Y:S01]  /*4240*/  FFMA.FTZ R2, R147, UR5, -R13 ;  /* 0x0000000593027c23 */ /* 0x008fe2000801080d */
[----:B----4-:R-:W-:-:S03]  /*4250*/  F2FP.F16.F32.PACK_AB R4, R208, R234 ;  /* 0x000000ead004723e */ /* 0x010fc600000000ff */
[----:B------:R3:W-:Y:S01]  /*4260*/  MUFU.EX2 R203, R2 ;  /* 0x0000000200cb7308 */ /* 0x0007e20000000800 */
[----:B------:R-:W-:Y:S07]  /*4270*/  HMMA.16816.F32 R28, R8, R30, R148 ;  /* 0x0000001e081c723c */ /* 0x000fee0000001894 */
[----:B------:R-:W-:Y:S01]  /*4280*/  MOV R151, R191 ;  /* 0x000000bf00977202 */ /* 0x000fe20000000f00 */
[----:B------:R-:W-:Y:S01]  /*4290*/  IMAD.MOV.U32 R150, RZ, RZ, R190 ;  /* 0x000000ffff967224 */ /* 0x000fe200078e00be */
[----:B------:R-:W-:Y:S01]  /*42a0*/  MOV R148, R187 ;  /* 0x000000bb00947202 */ /* 0x000fe20000000f00 */
[----:B------:R-:W-:-:S02]  /*42b0*/  IMAD.MOV.U32 R149, RZ, RZ, R189 ;  /* 0x000000ffff957224 */ /* 0x000fc400078e00bd */
[----:B---3--:R-:W-:-:S04]  /*42c0*/  FFMA.FTZ R2, R146, UR5, -R13 ;  /* 0x0000000592027c23 */ /* 0x008fc8000801080d */
[----:B------:R3:W4:Y:S02]  /*42d0*/  MUFU.EX2 R202, R2 ;  /* 0x0000000200ca7308 */ /* 0x0007240000000800 */
[----:B---3--:R-:W-:Y:S01]  /*42e0*/  FFMA.FTZ R2, R166, UR5, -R12 ;  /* 0x00000005a6027c23 */ /* 0x008fe2000801080c */
[----:B----4-:R-:W-:Y:S02]  /*42f0*/  F2FP.F16.F32.PACK_AB R6, R202, R203 ;  /* 0x000000cbca06723e */ /* 0x010fe400000000ff */
[----:B------:R-:W-:-:S03]  /*4300*/  MOV R166, R180 ;  /* 0x000000b400a67202 */ /* 0x000fc60000000f00 */
[----:B------:R3:W-:Y:S02]  /*4310*/  MUFU.EX2 R233, R2 ;  /* 0x0000000200e97308 */ /* 0x0007e40000000800 */
[----:B---3--:R-:W-:Y:S01]  /*4320*/  FFMA.FTZ R2, R165, UR5, -R12 ;  /* 0x00000005a5027c23 */ /* 0x008fe2000801080c */
[----:B------:R-:W-:-:S05]  /*4330*/  MOV R165, R182 ;  /* 0x000000b600a57202 */ /* 0x000fca0000000f00 */
[----:B------:R3:W4:Y:S01]  /*4340*/  MUFU.EX2 R200, R2 ;  /* 0x0000000200c87308 */ /* 0x0007220000000800 */
[----:B------:R-:W-:Y:S01]  /*4350*/  IMAD.MOV.U32 R142, RZ, RZ, R165 ;  /* 0x000000ffff8e7224 */ /* 0x000fe200078e00a5 */
[----:B------:R-:W-:Y:S01]  /*4360*/  MOV R165, R45 ;  /* 0x0000002d00a57202 */ /* 0x000fe20000000f00 */
[----:B---3--:R-:W-:Y:S01]  /*4370*/  FFMA.FTZ R2, R144, UR5, -R12 ;  /* 0x0000000590027c23 */ /* 0x008fe2000801080c */
[----:B----4-:R-:W-:-:S04]  /*4380*/  F2FP.F16.F32.PACK_AB R5, R200, R233 ;  /* 0x000000e9c805723e */ /* 0x010fc800000000ff */
[----:B------:R3:W-:Y:S02]  /*4390*/  MUFU.EX2 R195, R2 ;  /* 0x0000000200c37308 */ /* 0x0007e40000000800 */
[----:B---3--:R-:W-:Y:S02]  /*43a0*/  FFMA.FTZ R2, R145, UR5, -R12 ;  /* 0x0000000591027c23 */ /* 0x008fe4000801080c */
[----:B------:R-:W-:Y:S01]  /*43b0*/  HMMA.16816.F32 R144, R8, R46, R156 ;  /* 0x0000002e0890723c */ /* 0x000fe2000000189c */
[----:B------:R-:W-:Y:S03]  /*43c0*/  LDSM.16.MT88.4 R156, [R224+0xac00] ;  /* 0x00ac0000e09c783b */ /* 0x000fe60000004200 */
[----:B------:R3:W4:Y:S02]  /*43d0*/  MUFU.EX2 R194, R2 ;  /* 0x0000000200c27308 */ /* 0x0007240000000800 */
[----:B---3--:R-:W-:Y:S01]  /*43e0*/  FFMA.FTZ R2, R167, UR5, -R3 ;  /* 0x00000005a7027c23 */ /* 0x008fe20008010803 */
[----:B----4-:R-:W-:Y:S01]  /*43f0*/  F2FP.F16.F32.PACK_AB R7, R194, R195 ;  /* 0x000000c3c207723e */ /* 0x010fe200000000ff */
[----:B------:R-:W-:-:S04]  /*4400*/  IMAD.MOV.U32 R167, RZ, RZ, R197 ;  /* 0x000000ffffa77224 */ /* 0x000fc800078e00c5 */
[----:B------:R3:W4:Y:S02]  /*4410*/  MUFU.EX2 R179, R2 ;  /* 0x0000000200b37308 */ /* 0x0007240000000800 */
[C---:B-1----:R-:W-:Y:S06]  /*4420*/  HMMA.16816.F32 R152, R4.reuse, R40, R120 ;  /* 0x000000280498723c */ /* 0x042fec0000001878 */
[C---:B------:R-:W-:Y:S06]  /*4430*/  HMMA.16816.F32 R136, R4.reuse, R42, R88 ;  /* 0x0000002a0488723c */ /* 0x040fec0000001858 */
[----:B------:R-:W-:Y:S01]  /*4440*/  HMMA.16816.F32 R120, R4, R50, R92 ;  /* 0x000000320478723c */ /* 0x000fe2000000185c */
[----:B---3--:R-:W-:Y:S01]  /*4450*/  FFMA.FTZ R2, R168, UR5, -R3 ;  /* 0x00000005a8027c23 */ /* 0x008fe20008010803 */
[----:B----4-:R-:W-:-:S03]  /*4460*/  F2FP.F16.F32.PACK_AB R8, R179, R235 ;  /* 0x000000ebb308723e */ /* 0x010fc600000000ff */
[----:B------:R1:W-:Y:S01]  /*4470*/  MUFU.EX2 R178, R2 ;  /* 0x0000000200b27308 */ /* 0x0003e20000000800 */
[C---:B------:R-:W-:Y:S01]  /*4480*/  HMMA.16816.F32 R132, R4.reuse, R48, R124 ;  /* 0x000000300484723c */ /* 0x040fe2000000187c */
[----:B------:R-:W-:Y:S05]  /*4490*/  LDSM.16.MT88.4 R124, [R224+0x9c00] ;  /* 0x009c0000e07c783b */ /* 0x000fea0000004200 */
[C---:B--2---:R-:W-:Y:S06]  /*44a0*/  HMMA.16816.F32 R180, R4.reuse, R36, R116 ;  /* 0x0000002404b4723c */ /* 0x044fec0000001874 */
[----:B-----5:R-:W-:Y:S01]  /*44b0*/  HMMA.16816.F32 R184, R4, R20, R112 ;  /* 0x0000001404b8723c */ /* 0x020fe20000001870 */
[----:B-1----:R-:W-:-:S05]  /*44c0*/  FFMA.FTZ R2, R176, UR5, -R3 ;  /* 0x00000005b0027c23 */ /* 0x002fca0008010803 */
[C---:B------:R-:W-:Y:S01]  /*44d0*/  HMMA.16816.F32 R84, R4.reuse, R38, R84 ;  /* 0x000000260454723c */ /* 0x040fe20000001854 */
[----:B------:R1:W2:Y:S05]  /*44e0*/  MUFU.EX2 R177, R2 ;  /* 0x0000000200b17308 */ /* 0x0002aa0000000800 */
[----:B------:R-:W-:Y:S01]  /*44f0*/  HMMA.16816.F32 R76, R4, R18, R76 ;  /* 0x00000012044c723c */ /* 0x000fe2000000184c */
[----:B-1----:R-:W-:Y:S01]  /*4500*/  FFMA.FTZ R2, R171, UR5, -R3 ;  /* 0x00000005ab027c23 */ /* 0x002fe20008010803 */
[----:B--2---:R-:W-:-:S03]  /*4510*/  F2FP.F16.F32.PACK_AB R10, R177, R178 ;  /* 0x000000b2b10a723e */ /* 0x004fc600000000ff */
[----:B------:R1:W-:Y:S02]  /*4520*/  MUFU.EX2 R176, R2 ;  /* 0x0000000200b07308 */ /* 0x0003e40000000800 */
[----:B-1----:R-:W-:-:S06]  /*4530*/  FFMA.FTZ R2, R169, UR5, -R3 ;  /* 0x00000005a9027c23 */ /* 0x002fcc0008010803 */
[----:B------:R1:W2:Y:S02]  /*4540*/  MUFU.EX2 R107, R2 ;  /* 0x00000002006b7308 */ /* 0x0002a40000000800 */
[--C-:B-1----:R-:W-:Y:S01]  /*4550*/  FFMA.FTZ R2, R170, UR5, -R3.reuse ;  /* 0x00000005aa027c23 */ /* 0x102fe20008010803 */
[----:B------:R-:W-:Y:S01]  /*4560*/  FFMA.FTZ R3, R201, UR5, -R3 ;  /* 0x00000005c9037c23 */ /* 0x000fe20008010803 */
[----:B------:R-:W-:Y:S01]  /*4570*/  MOV R201, R141 ;  /* 0x0000008d00c97202 */ /* 0x000fe20000000f00 */
[----:B------:R-:W-:Y:S03]  /*4580*/  HMMA.16816.F32 R168, R4, R22, R80 ;  /* 0x0000001604a8723c */ /* 0x000fe60000001850 */
[----:B------:R1:W-:Y:S01]  /*4590*/  MUFU.EX2 R106, R2 ;  /* 0x00000002006a7308 */ /* 0x0003e20000000800 */
[----:B------:R-:W-:Y:S01]  /*45a0*/  MOV R141, R143 ;  /* 0x0000008f008d7202 */ /* 0x000fe20000000f00 */
[----:B------:R-:W-:Y:S01]  /*45b0*/  IMAD.MOV.U32 R143, RZ, RZ, R105 ;  /* 0x000000ffff8f7224 */ /* 0x000fe200078e0069 */
[----:B------:R-:W-:Y:S05]  /*45c0*/  LDSM.16.MT88.4 R80, [R224+0xbc00] ;  /* 0x00bc0000e050783b */ /* 0x000fea0000004200 */
[----:B------:R3:W4:Y:S01]  /*45d0*/  MUFU.EX2 R105, R3 ;  /* 0x0000000300697308 */ /* 0x0007220000000800 */
[----:B-1----:R-:W-:-:S02]  /*45e0*/  FFMA.FTZ R2, R188, UR5, -R0 ;  /* 0x00000005bc027c23 */ /* 0x002fc40008010800 */
[C---:B------:R-:W-:Y:S05]  /*45f0*/  HMMA.16816.F32 R188, R4.reuse, R16, R108 ;  /* 0x0000001004bc723c */ /* 0x040fea000000186c */
[----:B------:R1:W-:Y:S01]  /*4600*/  MUFU.EX2 R231, R2 ;  /* 0x0000000200e77308 */ /* 0x0003e20000000800 */
[----:B---3--:R-:W-:Y:S01]  /*4610*/  IMAD.MOV.U32 R3, RZ, RZ, R32 ;  /* 0x000000ffff037224 */ /* 0x008fe200078e0020 */
[----:B------:R-:W-:Y:S03]  /*4620*/  HMMA.16816.F32 R108, R4, R26, R72 ;  /* 0x0000001a046c723c */ /* 0x000fe60000001848 */
[----:B------:R-:W-:Y:S01]  /*4630*/  FADD.FTZ R3, R3, R249 ;  /* 0x000000f903037221 */ /* 0x000fe20000010000 */
[----:B-1----:R-:W-:-:S02]  /*4640*/  FFMA.FTZ R2, R196, UR5, -R0 ;  /* 0x00000005c4027c23 */ /* 0x002fc40008010800 */
[----:B------:R-:W-:Y:S01]  /*4650*/  HMMA.16816.F32 R196, R4, R24, R96 ;  /* 0x0000001804c4723c */ /* 0x000fe20000001860 */
[----:B------:R-:W-:Y:S01]  /*4660*/  LDSM.16.MT88.4 R4, [R226+0xbc00] ;  /* 0x00bc0000e204783b */ /* 0x000fe20000004200 */
[----:B------:R1:W3:Y:S05]  /*4670*/  MUFU.EX2 R100, R2 ;  /* 0x0000000200647308 */ /* 0x0002ea0000000800 */
[----:B--2---:R-:W-:Y:S02]  /*4680*/  F2FP.F16.F32.PACK_AB R96, R107, R176 ;  /* 0x000000b06b60723e */ /* 0x004fe400000000ff */
[----:B----4-:R-:W-:Y:S01]  /*4690*/  F2FP.F16.F32.PACK_AB R98, R105, R106 ;  /* 0x0000006a6962723e */ /* 0x010fe200000000ff */
[----:B-1----:R-:W-:Y:S01]  /*46a0*/  FFMA.FTZ R2, R15, UR5, -R0 ;  /* 0x000000050f027c23 */ /* 0x002fe20008010800 */
[----:B---3--:R-:W-:-:S03]  /*46b0*/  F2FP.F16.F32.PACK_AB R9, R100, R231 ;  /* 0x000000e76409723e */ /* 0x008fc600000000ff */
[----:B------:R1:W-:Y:S02]  /*46c0*/  MUFU.EX2 R47, R2 ;  /* 0x00000002002f7308 */ /* 0x0003e40000000800 */
[----:B-1----:R-:W-:-:S06]  /*46d0*/  FFMA.FTZ R2, R14, UR5, -R0 ;  /* 0x000000050e027c23 */ /* 0x002fcc0008010800 */
[----:B------:R1:W2:Y:S02]  /*46e0*/  MUFU.EX2 R46, R2 ;  /* 0x00000002002e7308 */ /* 0x0002a40000000800 */
[----:B-1----:R-:W-:Y:S01]  /*46f0*/  FFMA.FTZ R2, R164, UR5, -R0 ;  /* 0x00000005a4027c23 */ /* 0x002fe20008010800 */
[----:B--2---:R-:W-:-:S05]  /*4700*/  F2FP.F16.F32.PACK_AB R11, R46, R47 ;  /* 0x0000002f2e0b723e */ /* 0x004fca00000000ff */
[----:B------:R1:W-:Y:S02]  /*4710*/  MUFU.EX2 R45, R2 ;  /* 0x00000002002d7308 */ /* 0x0003e40000000800 */
[C---:B------:R-:W-:Y:S06]  /*4720*/  HMMA.16816.F32 R64, R8.reuse, R40, R64 ;  /* 0x000000280840723c */ /* 0x040fec0000001840 */
[----:B------:R-:W-:Y:S01]  /*4730*/  HMMA.16816.F32 R56, R8, R42, R56 ;  /* 0x0000002a0838723c */ /* 0x000fe20000001838 */
[----:B------:R-:W-:Y:S01]  /*4740*/  IMAD.MOV.U32 R41, RZ, RZ, R141 ;  /* 0x000000ffff297224 */ /* 0x000fe200078e008d */
[----:B------:R-:W-:-:S04]  /*4750*/  MOV R40, R142 ;  /* 0x0000008e00287202 */ /* 0x000fc80000000f00 */
[C---:B------:R-:W-:Y:S01]  /*4760*/  HMMA.16816.F32 R60, R8.reuse, R50, R60 ;  /* 0x00000032083c723c */ /* 0x040fe2000000183c */
[----:B-1----:R-:W-:Y:S01]  /*4770*/  FFMA.FTZ R2, R219, UR5, -R13 ;  /* 0x00000005db027c23 */ /* 0x002fe2000801080d */
[----:B------:R-:W-:Y:S01]  /*4780*/  MOV R219, R44 ;  /* 0x0000002c00db7202 */ /* 0x000fe20000000f00 */
[----:B------:R-:W-:Y:S01]  /*4790*/  IMAD.MOV.U32 R42, RZ, RZ, R165 ;  /* 0x000000ffff2a7224 */ /* 0x000fe200078e00a5 */
[----:B------:R-:W-:Y:S01]  /*47a0*/  MOV R43, R143 ;  /* 0x0000008f002b7202 */ /* 0x000fe20000000f00 */
[----:B------:R1:W-:Y:S01]  /*47b0*/  MUFU.EX2 R44, R2 ;  /* 0x00000002002c7308 */ /* 0x0003e20000000800 */
[----:B------:R-:W-:Y:S01]  /*47c0*/  HMMA.16816.F32 R116, R8, R48, R68 ;  /* 0x000000300874723c */ /* 0x000fe20000001844 */
[----:B------:R-:W-:Y:S01]  /*47d0*/  IMAD.MOV.U32 R50, RZ, RZ, R167 ;  /* 0x000000ffff327224 */ /* 0x000fe200078e00a7 */
[----:B------:R-:W-:Y:S01]  /*47e0*/  MOV R51, R151 ;  /* 0x0000009700337202 */ /* 0x000fe20000000f00 */
[----:B------:R-:W-:-:S03]  /*47f0*/  FADD.FTZ R3, R40, R3 ;  /* 0x0000000328037221 */ /* 0x000fc60000010000 */
[----:B------:R-:W-:Y:S01]  /*4800*/  HMMA.16816.F32 R52, R8, R38, R52 ;  /* 0x000000260834723c */ /* 0x000fe20000001834 */
[----:B------:R-:W-:Y:S01]  /*4810*/  IMAD.MOV.U32 R49, RZ, RZ, R148 ;  /* 0x000000ffff317224 */ /* 0x000fe200078e0094 */
[----:B------:R-:W-:Y:S01]  /*4820*/  MOV R48, R149 ;  /* 0x0000009500307202 */ /* 0x000fe20000000f00 */
[----:B------:R-:W-:-:S03]  /*4830*/  FADD.FTZ R3, R50, R3 ;  /* 0x0000000332037221 */ /* 0x000fc60000010000 */
[----:B------:R-:W-:Y:S01]  /*4840*/  HMMA.16816.F32 R68, R8, R16, R204 ;  /* 0x000000100844723c */ /* 0x000fe200000018cc */
[----:B------:R-:W-:Y:S01]  /*4850*/  FADD.FTZ R3, R48, R3 ;  /* 0x0000000330037221 */ /* 0x000fe20000010000 */
[----:B-1----:R-:W-:Y:S01]  /*4860*/  FFMA.FTZ R2, R218, UR5, -R13 ;  /* 0x00000005da027c23 */ /* 0x002fe2000801080d */
[----:B------:R-:W-:-:S03]  /*4870*/  IMAD.MOV.U32 R218, RZ, RZ, R150 ;  /* 0x000000ffffda7224 */ /* 0x000fc600078e0096 */
[C---:B------:R-:W-:Y:S01]  /*4880*/  HMMA.16816.F32 R28, R8.reuse, R22, R28 ;  /* 0x00000016081c723c */ /* 0x040fe2000000181c */
[----:B------:R-:W-:Y:S01]  /*4890*/  FADD.FTZ R3, R49, R3 ;  /* 0x0000000331037221 */ /* 0x000fe20000010000 */
[----:B------:R1:W2:Y:S04]  /*48a0*/  MUFU.EX2 R35, R2 ;  /* 0x0000000200237308 */ /* 0x0002a80000000800 */
[C---:B------:R-:W-:Y:S06]  /*48b0*/  HMMA.16816.F32 R148, R8.reuse, R36, R160 ;  /* 0x000000240894723c */ /* 0x040fec00000018a0 */
[C---:B------:R-:W-:Y:S06]  /*48c0*/  HMMA.16816.F32 R36, R8.reuse, R24, R212 ;  /* 0x000000180824723c */ /* 0x040fec00000018d4 */
[----:B------:R-:W-:Y:S01]  /*48d0*/  HMMA.16816.F32 R16, R8, R18, R128 ;  /* 0x000000120810723c */ /* 0x000fe20000001880 */
[----:B-1----:R-:W-:Y:S01]  /*48e0*/  FFMA.FTZ R2, R210, UR5, -R13 ;  /* 0x00000005d2027c23 */ /* 0x002fe2000801080d */
[----:B------:R-:W-:-:S02]  /*48f0*/  MOV R210, R140 ;  /* 0x0000008c00d27202 */ /* 0x000fc40000000f00 */
[----:B------:R-:W1:Y:S01]  /*4900*/  LDSM.16.MT88.4 R140, [R226+0x9c00] ;  /* 0x009c0000e28c783b */ /* 0x000e620000004200 */
[----:B------:R3:W-:Y:S01]  /*4910*/  MUFU.EX2 R34, R2 ;  /* 0x0000000200227308 */ /* 0x0007e20000000800 */
[----:B------:R-:W-:Y:S01]  /*4920*/  HMMA.16816.F32 R24, R8, R26, R144 ;  /* 0x0000001a0818723c */ /* 0x000fe20000001890 */
[----:B--2---:R-:W-:Y:S01]  /*4930*/  F2FP.F16.F32.PACK_AB R92, R35, R44 ;  /* 0x0000002c235c723e */ /* 0x004fe200000000ff */
[----:B---3--:R-:W-:Y:S01]  /*4940*/  FFMA.FTZ R2, R221, UR5, -R13 ;  /* 0x00000005dd027c23 */ /* 0x008fe2000801080d */
[----:B------:R-:W-:-:S04]  /*4950*/  IMAD.MOV.U32 R221, RZ, RZ, R33 ;  /* 0x000000ffffdd7224 */ /* 0x000fc800078e0021 */
[----:B------:R2:W3:Y:S02]  /*4960*/  MUFU.EX2 R33, R2 ;  /* 0x0000000200217308 */ /* 0x0004e40000000800 */
[----:B--2---:R-:W-:Y:S01]  /*4970*/  FFMA.FTZ R2, R211, UR5, -R12 ;  /* 0x00000005d3027c23 */ /* 0x004fe2000801080c */
[----:B------:R-:W-:Y:S02]  /*4980*/  MOV R211, R166 ;  /* 0x000000a600d37202 */ /* 0x000fe40000000f00 */
[----:B------:R-:W-:Y:S03]  /*4990*/  HMMA.16816.F32 R164, R8, R20, R172 ;  /* 0x0000001408a4723c */ /* 0x000fe600000018ac */
[----:B------:R2:W-:Y:S01]  /*49a0*/  MUFU.EX2 R32, R2 ;  /* 0x0000000200207308 */ /* 0x0005e20000000800 */
[----:B---3--:R-:W-:Y:S01]  /*49b0*/  F2FP.F16.F32.PACK_AB R94, R33, R34 ;  /* 0x00000022215e723e */ /* 0x008fe200000000ff */
[----:B------:R-:W3:Y:S02]  /*49c0*/  LDSM.16.MT88.4 R172, [R226+0xac00] ;  /* 0x00ac0000e2ac783b */ /* 0x000ee40000004200 */
[----:B------:R-:W-:-:S04]  /*49d0*/  FADD.FTZ R9, R221, R43 ;  /* 0x0000002bdd097221 */ /* 0x000fc80000010000 */
[----:B------:R-:W-:Y:S01]  /*49e0*/  FADD.FTZ R9, R210, R9 ;  /* 0x00000009d2097221 */ /* 0x000fe20000010000 */
[--C-:B--2---:R-:W-:Y:S02]  /*49f0*/  FFMA.FTZ R2, R216, UR5, -R12.reuse ;  /* 0x00000005d8027c23 */ /* 0x104fe4000801080c */
[----:B------:R-:W2:Y:S02]  /*4a00*/  S2R R216, SR_TID.X ;  /* 0x0000000000d87919 */ /* 0x000ea40000002100 */
[----:B------:R4:W5:Y:S02]  /*4a10*/  MUFU.EX2 R15, R2 ;  /* 0x00000002000f7308 */ /* 0x0009640000000800 */
[----:B----4-:R-:W-:Y:S01]  /*4a20*/  FFMA.FTZ R2, R220, UR5, -R12 ;  /* 0x00000005dc027c23 */ /* 0x010fe2000801080c */
[----:B-----5:R-:W-:-:S05]  /*4a30*/  F2FP.F16.F32.PACK_AB R93, R15, R32 ;  /* 0x000000200f5d723e */ /* 0x020fca00000000ff */
[----:B------:R4:W-:Y:S01]  /*4a40*/  MUFU.EX2 R20, R2 ;  /* 0x0000000200147308 */ /* 0x0009e20000000800 */
[----:B--2---:R-:W-:-:S04]  /*4a50*/  SHF.R.S32.HI R220, RZ, 0x1f, R216 ;  /* 0x0000001fffdc7819 */ /* 0x004fc800000114d8 */
[----:B------:R-:W-:Y:S01]  /*4a60*/  LEA.HI R220, R220, R216, RZ, 0x5 ;  /* 0x000000d8dcdc7211 */ /* 0x000fe200078f28ff */
[----:B----4-:R-:W-:-:S04]  /*4a70*/  FFMA.FTZ R2, R223, UR5, -R12 ;  /* 0x00000005df027c23 */ /* 0x010fc8000801080c */
[----:B------:R2:W4:Y:S02]  /*4a80*/  MUFU.EX2 R14, R2 ;  /* 0x00000002000e7308 */ /* 0x0005240000000800 */
[----:B--2---:R-:W-:Y:S01]  /*4a90*/  FFMA.FTZ R2, R209, UR5, -R0 ;  /* 0x00000005d1027c23 */ /* 0x004fe20008010800 */
[----:B----4-:R-:W-:-:S05]  /*4aa0*/  F2FP.F16.F32.PACK_AB R95, R14, R20 ;  /* 0x000000140e5f723e */ /* 0x010fca00000000ff */
[----:B------:R2:W4:Y:S02]  /*4ab0*/  MUFU.EX2 R13, R2 ;  /* 0x00000002000d7308 */ /* 0x0005240000000800 */
[C---:B-1----:R-:W-:Y:S06]  /*4ac0*/  HMMA.16816.F32 R128, R92.reuse, R140, R152 ;  /* 0x0000008c5c80723c */ /* 0x042fec0000001898 */
[C---:B------:R-:W-:Y:S06]  /*4ad0*/  HMMA.16816.F32 R152, R92.reuse, R158, R84 ;  /* 0x0000009e5c98723c */ /* 0x040fec0000001854 */
[----:B------:R-:W-:Y:S01]  /*4ae0*/  HMMA.16816.F32 R88, R92, R4, R196 ;  /* 0x000000045c58723c */ /* 0x000fe200000018c4 */
[--C-:B--2---:R-:W-:Y:S01]  /*4af0*/  FFMA.FTZ R2, R217, UR5, -R0.reuse ;  /* 0x00000005d9027c23 */ /* 0x104fe20008010800 */
[----:B------:R-:W-:Y:S01]  /*4b00*/  FFMA.FTZ R0, R222, UR5, -R0 ;  /* 0x00000005de007c23 */ /* 0x000fe20008010800 */
[----:B----4-:R-:W-:-:S02]  /*4b10*/  F2FP.F16.F32.PACK_AB R97, R13, R45 ;  /* 0x0000002d0d61723e */ /* 0x010fc400000000ff */
[----:B------:R1:W-:Y:S01]  /*4b20*/  MUFU.EX2 R12, R2 ;  /* 0x00000002000c7308 */ /* 0x0003e20000000800 */
[C---:B------:R-:W-:Y:S06]  /*4b30*/  HMMA.16816.F32 R112, R92.reuse, R124, R132 ;  /* 0x0000007c5c70723c */ /* 0x040fec0000001884 */
[C---:B------:R-:W-:Y:S01]  /*4b40*/  HMMA.16816.F32 R120, R92.reuse, R126, R120 ;  /* 0x0000007e5c78723c */ /* 0x040fe20000001878 */
[----:B------:R2:W4:Y:S05]  /*4b50*/  MUFU.EX2 R8, R0 ;  /* 0x0000000000087308 */ /* 0x00052a0000000800 */
[----:B------:R-:W-:Y:S01]  /*4b60*/  HMMA.16816.F32 R136, R92, R142, R136 ;  /* 0x0000008e5c88723c */ /* 0x000fe20000001888 */
[----:B-1----:R-:W-:-:S05]  /*4b70*/  FADD.FTZ R2, R246, R244 ;  /* 0x000000f4f6027221 */ /* 0x002fca0000010000 */
[----:B------:R-:W-:Y:S01]  /*4b80*/  HMMA.16816.F32 R144, R92, R156, R180 ;  /* 0x0000009c5c90723c */ /* 0x000fe200000018b4 */
[----:B------:R-:W-:Y:S01]  /*4b90*/  FADD.FTZ R2, R245, R2 ;  /* 0x00000002f5027221 */ /* 0x000fe20000010000 */
[----:B--2---:R-:W-:-:S03]  /*4ba0*/  LOP3.LUT R0, R220, 0xffffffe0, RZ, 0xc0, !PT ;  /* 0xffffffe0dc007812 */ /* 0x004fc600078ec0ff */
[----:B------:R-:W-:Y:S01]  /*4bb0*/  FADD.FTZ R2, R248, R2 ;  /* 0x00000002f8027221 */ /* 0x000fe20000010000 */
[----:B----4-:R-:W-:Y:S01]  /*4bc0*/  F2FP.F16.F32.PACK_AB R99, R8, R12 ;  /* 0x0000000c0863723e */ /* 0x010fe200000000ff */
[----:B---3--:R-:W-:Y:S01]  /*4bd0*/  HMMA.16816.F32 R160, R92, R172, R184 ;  /* 0x000000ac5ca0723c */ /* 0x008fe200000018b8 */
[----:B------:R-:W-:Y:S01]  /*4be0*/  IADD3 R0, -R0, R216, RZ ;  /* 0x000000d800007210 */ /* 0x000fe20007ffe1ff */
[----:B------:R-:W-:Y:S01]  /*4bf0*/  FADD.FTZ R0, R42, R211 ;  /* 0x000000d32a007221 */ /* 0x000fe20000010000 */
[----:B------:R-:W-:-:S03]  /*4c00*/  FADD.FTZ R2, R238, R2 ;  /* 0x00000002ee027221 */ /* 0x000fc60000010000 */
[----:B------:R-:W-:Y:S01]  /*4c10*/  FADD.FTZ R0, R41, R0 ;  /* 0x0000000029007221 */ /* 0x000fe20000010000 */
[----:B------:R-:W-:Y:S01]  /*4c20*/  HMMA.16816.F32 R84, R96, R4, R36 ;  /* 0x000000046054723c */ /* 0x000fe20000001824 */
[----:B------:R-:W-:Y:S02]  /*4c30*/  FADD.FTZ R2, R239, R2 ;  /* 0x00000002ef027221 */ /* 0x000fe40000010000 */
        /* <DEDUP_REMOVED lines=49> */
[C---:B------:R-:W-:Y:S01]  /*4f50*/  HMMA.16816.F32 R116, R96.reuse, R124, R116 ;  /* 0x0000007c6074723c */ /* 0x040fe20000001874 */
[----:B------:R1:W-:Y:S04]  /*4f60*/  STL [R1], R4 ;  /* 0x0000000401007387 */ /* 0x0003e80000100800 */
        /* <DEDUP_REMOVED lines=16> */
[C---:B------:R-:W-:Y:S01]  /*5070*/  SHF.L.U64.HI R2, R192.reuse, 0x6, R193 ;  /* 0x00000006c0027819 */ /* 0x040fe200000102c1 */
[----:B------:R-:W-:Y:S01]  /*5080*/  IMAD.SHL.U32 R0, R192, 0x40, RZ ;  /* 0x00000040c0007824 */ /* 0x000fe200078e00ff */
[----:B------:R-:W-:Y:S01]  /*5090*/  LEA.HI.SX32 R231, R232, 0xfffffffe, 0x1a ;  /* 0xfffffffee8e77811 */ /* 0x000fe200078fd2ff */
[----:B------:R-:W-:Y:S01]  /*50a0*/  IMAD.MOV.U32 R3, RZ, RZ, R104 ;  /* 0x000000ffff037224 */ /* 0x000fe200078e0068 */
[----:B------:R-:W-:Y:S01]  /*50b0*/  MOV R100, R103 ;  /* 0x0000006700647202 */ /* 0x000fe20000000f00 */
[----:B------:R1:W-:Y:S01]  /*50c0*/  STL [R1+0x10], R2 ;  /* 0x0000100201007387 */ /* 0x0003e20000100800 */
[----:B------:R-:W-:Y:S01]  /*50d0*/  MOV R106, R101 ;  /* 0x00000065006a7202 */ /* 0x000fe20000000f00 */
[----:B------:R-:W-:Y:S01]  /*50e0*/  IMAD.MOV.U32 R105, RZ, RZ, R102 ;  /* 0x000000ffff697224 */ /* 0x000fe200078e0066 */
[----:B------:R-:W-:Y:S01]  /*50f0*/  ULDC UR5, c[0x0][0x39c] ;  /* 0x0000e70000057ab9 */ /* 0x000fe20000000800 */
[----:B------:R1:W-:Y:S01]  /*5100*/  STL [R1+0x14], R0 ;  /* 0x0000140001007387 */ /* 0x0003e20000100800 */
[----:B------:R-:W-:Y:S01]  /*5110*/  ULDC UR4, c[0x0][0x2ec] ;  /* 0x0000bb0000047ab9 */ /* 0x000fe20000000800 */
[----:B------:R-:W-:Y:S01]  /*5120*/  ULDC.64 UR12, c[0x0][0x250] ;  /* 0x00009400000c7ab9 */ /* 0x000fe20000000a00 */
[----:B------:R-:W-:Y:S01]  /*5130*/  ULDC.64 UR6, c[0x0][0x218] ;  /* 0x0000860000067ab9 */ /* 0x000fe20000000a00 */
[----:B------:R-:W-:Y:S01]  /*5140*/  ULDC.64 UR8, c[0x0][0x248] ;  /* 0x0000920000087ab9 */ /* 0x000fe20000000a00 */
[----:B------:R-:W-:Y:S01]  /*5150*/  ULDC.64 UR10, c[0x0][0x220] ;  /* 0x00008800000a7ab9 */ /* 0x000fe20000000a00 */
[----:B------:R-:W-:Y:S05]  /*5160*/  BRA `(.L_x_350) ;  /* 0x00000000006c7947 */ /* 0x000fea0003800000 */
.L_x_352:
[----:B------:R-:W2:Y:S01]  /*5170*/  LDL.64 R244, [R1+0x30] ;  /* 0x0000300001f47983 */ /* 0x000ea20000100a00 */
[----:B------:R-:W-:Y:S03]  /*5180*/  VIADD R0, R231, 0xffffffff ;  /* 0xffffffffe7007836 */ /* 0x000fe60000000000 */
[----:B------:R-:W5:Y:S01]  /*5190*/  LDL.64 R242, [R1+0x18] ;  /* 0x0000180001f27983 */ /* 0x000f620000100a00 */
[----:B------:R-:W-:Y:S01]  /*51a0*/  IMAD.WIDE.U32 R6, R0, UR8, RZ ;  /* 0x0000000800067c25 */ /* 0x000fe2000f8e00ff */
[----:B------:R-:W-:Y:S02]  /*51b0*/  SHF.R.S32.HI R2, RZ, 0x1f, R0 ;  /* 0x0000001fff027819 */ /* 0x000fe40000011400 */
[----:B------:R-:W3:Y:S03]  /*51c0*/  LDL R102, [R1+0x20] ;  /* 0x0000200001667983 */ /* 0x000ee60000100800 */
[----:B------:R-:W-:Y:S01]  /*51d0*/  IMAD R2, R2, UR8, RZ ;  /* 0x0000000802027c24 */ /* 0x000fe2000f8e02ff */
[----:B------:R-:W4:Y:S03]  /*51e0*/  LDL R101, [R1+0x24] ;  /* 0x0000240001657983 */ /* 0x000f260000100800 */
[----:B------:R-:W-:Y:S04]  /*51f0*/  IMAD R2, R0, UR9, R2 ;  /* 0x0000000900027c24 */ /* 0x000fe8000f8e0202 */
[----:B------:R-:W-:Y:S01]  /*5200*/  IMAD.IADD R2, R7, 0x1, R2 ;  /* 0x0000000107027824 */ /* 0x000fe200078e0202 */
[----:B--2---:R-:W-:Y:S04]  /*5210*/  LEA R0, P1, R6, R244, 0x6 ;  /* 0x000000f406007211 */ /* 0x004fe800078230ff */
[----:B------:R-:W-:Y:S02]  /*5220*/  LEA R4, P2, R0, UR6, 0x1 ;  /* 0x0000000600047c11 */ /* 0x000fe4000f8408ff */
[----:B-----5:R-:W-:Y:S02]  /*5230*/  LEA.HI.X R2, R6, R243, R2, 0x6, P1 ;  /* 0x000000f306027211 */ /* 0x020fe400008f3402 */
[----:B---3--:R-:W-:Y:S02]  /*5240*/  IADD3 R6, P1, R102, R4, RZ ;  /* 0x0000000466067210 */ /* 0x008fe40007f3e0ff */
[----:B------:R-:W-:Y:S05]  /*5250*/  LEA.HI.X R5, R0, UR7, R2, 0x1, P2 ;  /* 0x0000000700057c11 */ /* 0x000fea00090f0c02 */
[----:B------:R-:W-:Y:S01]  /*5260*/  @!PT LDS RZ, [RZ] ;  /* 0x00000000fffff984 */ /* 0x000fe20000000800 */
[----:B------:R-:W-:Y:S01]  /*5270*/  @!PT LDS RZ, [RZ] ;  /* 0x00000000fffff984 */ /* 0x000fe20000000800 */
[----:B------:R-:W-:Y:S01]  /*5280*/  @!PT LDS RZ, [RZ] ;  /* 0x00000000fffff984 */ /* 0x000fe20000000800 */
[----:B------:R1:W-:Y:S01]  /*5290*/  LDGSTS.E.BYPASS.LTC128B.128 [R230+0x6000], desc[UR14][R4.64] ;  /* 0x0600000004e67fae */ /* 0x0003e2000b901d4e */
[----:B----4-:R-:W-:Y:S03]  /*52a0*/  IMAD.X R7, R101, 0x1, R5, P1 ;  /* 0x0000000165077824 */ /* 0x010fe600008e0605 */
[----:B------:R1:W-:Y:S04]  /*52b0*/  LDGSTS.E.BYPASS.LTC128B.128 [R230+0x7000], desc[UR14][R4.64+0x40] ;  /* 0x0700004004e67fae */ /* 0x0003e8000b901d4e */
[----:B------:R1:W-:Y:S04]  /*52c0*/  LDGSTS.E.BYPASS.LTC128B.128 [R230+0x8000], desc[UR14][R4.64+0x80] ;  /* 0x0800008004e67fae */ /* 0x0003e8000b901d4e */
[----:B------:R1:W-:Y:S04]  /*52d0*/  LDGSTS.E.BYPASS.LTC128B.128 [R230+0x6800], desc[UR14][R6.64] ;  /* 0x0680000006e67fae */ /* 0x0003e8000b901d4e */
[----:B------:R1:W-:Y:S04]  /*52e0*/  LDGSTS.E.BYPASS.LTC128B.128 [R230+0x7800], desc[UR14][R6.64+0x40] ;  /* 0x0780004006e67fae */ /* 0x0003e8000b901d4e */
[----:B------:R1:W-:Y:S04]  /*52f0*/  LDGSTS.E.BYPASS.LTC128B.128 [R230+0x8800], desc[UR14][R6.64+0x80] ;  /* 0x0880008006e67fae */ /* 0x0003e8000b901d4e */
[----:B------:R-:W0:Y:S01]  /*5300*/  LDGDEPBAR ;  /* 0x00000000000079af */ /* 0x000e220000000000 */
[----:B------:R-:W-:Y:S05]  /*5310*/  BRA `(.L_x_351) ;  /* 0x00000014006c7947 */ /* 0x000fea0003800000 */
.L_x_350:
[----:B--2---:R-:W2:Y:S01]  /*5320*/  LDL.64 R12, [R1+0x28] ;  /* 0x00002800010c7983 */ /* 0x004ea20000100a00 */
[----:B-1----:R-:W-:Y:S01]  /*5330*/  SHF.R.S32.HI R0, RZ, 0x1f, R231 ;  /* 0x0000001fff007819 */ /* 0x002fe200000114e7 */
[----:B------:R-:W-:Y:S04]  /*5340*/  DEPBAR.LE SB0, 0x0 ;  /* 0x000080000000791a */ /* 0x000fe80000000000 */
[----:B------:R-:W3:Y:S01]  /*5350*/  LDL R10, [R1+0x38] ;  /* 0x00003800010a7983 */ /* 0x000ee20000100800 */
[----:B------:R-:W-:Y:S02]  /*5360*/  IMAD R0, R0, UR12, RZ ;  /* 0x0000000c00007c24 */ /* 0x000fe4000f8e02ff */
[C---:B------:R-:W-:Y:S01]  /*5370*/  IMAD.WIDE.U32 R6, R231.reuse, UR12, RZ ;  /* 0x0000000ce7067c25 */ /* 0x040fe2000f8e00ff */
[----:B------:R-:W4:Y:S03]  /*5380*/  LDL R9, [R1+0x14] ;  /* 0x0000140001097983 */ /* 0x000f260000100800 */
[----:B------:R-:W-:Y:S01]  /*5390*/  IMAD R2, R231, UR13, R0 ;  /* 0x0000000de7027c24 */ /* 0x000fe2000f8e0200 */
[----:B------:R-:W5:Y:S01]  /*53a0*/  LDL R8, [R1+0x10] ;  /* 0x0000100001087983 */ /* 0x000f620000100800 */
[----:B------:R-:W-:Y:S03]  /*53b0*/  BAR.SYNC.DEFER_BLOCKING 0x0 ;  /* 0x0000000000007b1d */ /* 0x000fe60000010000 */
[----:B------:R-:W-:Y:S02]  /*53c0*/  IADD3 R2, R7, R2, RZ ;  /* 0x0000000207027210 */ /* 0x000fe40007ffe0ff */
[----:B--2---:R-:W-:Y:S04]  /*53d0*/  LEA R0, P0, R6, R12, 0x6 ;  /* 0x0000000c06007211 */ /* 0x004fe800078030ff */
[----:B------:R-:W-:Y:S02]  /*53e0*/  LEA R4, P1, R0, UR10, 0x1 ;  /* 0x0000000a00047c11 */ /* 0x000fe4000f8208ff */
[----:B---3--:R-:W-:Y:S04]  /*53f0*/  LEA.HI.X R7, R6, R10, R2, 0x6, P0 ;  /* 0x0000000a06077211 */ /* 0x008fe800000f3402 */
[----:B------:R-:W-:Y:S02]  /*5400*/  LEA.HI.X R5, R0, UR11, R7, 0x1, P1 ;  /* 0x0000000b00057c11 */ /* 0x000fe400088f0c07 */
[----:B----4-:R-:W-:Y:S03]  /*5410*/  IADD3 R6, P0, R9, R4, RZ ;  /* 0x0000000409067210 */ /* 0x010fe60007f1e0ff */
[----:B------:R-:W-:Y:S01]  /*5420*/  @!PT LDS RZ, [RZ] ;  /* 0x00000000fffff984 */ /* 0x000fe20000000800 */
[----:B------:R-:W-:Y:S01]  /*5430*/  @!PT LDS RZ, [RZ] ;  /* 0x00000000fffff984 */ /* 0x000fe20000000800 */
[----:B------:R-:W-:Y:S01]  /*5440*/  @!PT LDS RZ, [RZ] ;  /* 0x00000000fffff984 */ /* 0x000fe20000000800 */
[----:B------:R-:W-:Y:S01]  /*5450*/  LDGSTS.E.BYPASS.LTC128B.128 [R230+0x9000], desc[UR14][R4.64] ;  /* 0x0900000004e67fae */ /* 0x000fe2000b901d4e */
[----:B-----5:R-:W-:Y:S02]  /*5460*/  IADD3.X R7, R8, R5, RZ, P0, !PT ;  /* 0x0000000508077210 */ /* 0x020fe400007fe4ff */
[----:B------:R-:W-:Y:S05]  /*5470*/  ISETP.GT.AND P0, PT, R231, RZ, PT ;  /* 0x000000ffe700720c */ /* 0x000fea0003f04270 */
[----:B------:R-:W-:Y:S08]  /*5480*/  LDGSTS.E.BYPASS.LTC128B.128 [R230+0xa000], desc[UR14][R4.64+0x40] ;  /* 0x0a00004004e67fae */ /* 0x000ff0000b901d4e */
[----:B------:R-:W-:Y:S08]  /*5490*/  LDGSTS.E.BYPASS.LTC128B.128 [R230+0xb000], desc[UR14][R4.64+0x80] ;  /* 0x0b00008004e67fae */ /* 0x000ff0000b901d4e */
[----:B------:R-:W-:Y:S08]  /*54a0*/  LDGSTS.E.BYPASS.LTC128B.128 [R230+0x9800], desc[UR14][R6.64] ;  /* 0x0980000006e67fae */ /* 0x000ff0000b901d4e */
[----:B------:R-:W-:Y:S08]  /*54b0*/  LDGSTS.E.BYPASS.LTC128B.128 [R230+0xa800], desc[UR14][R6.64+0x40] ;  /* 0x0a80004006e67fae */ /* 0x000ff0000b901d4e */
[----:B------:R1:W-:Y:S08]  /*54c0*/  LDGSTS.E.BYPASS.LTC128B.128 [R230+0xb800], desc[UR14][R6.64+0x80] ;  /* 0x0b80008006e67fae */ /* 0x0003f0000b901d4e */
        /* <DEDUP_REMOVED lines=24> */
[----:B------:R-:W4:Y:S01]  /*5650*/  LDSM.16.M88.4 R204, [R225+0x7000] ;  /* 0x00700000e1cc783b */ /* 0x000f220000000200 */
[-C--:B------:R-:W-:Y:S06]  /*5660*/  HMMA.16816.F32 R44, R60, R50.reuse, RZ ;  /* 0x000000323c2c723c */ /* 0x080fec00000018ff */
[C---:B------:R-:W-:Y:S01]  /*5670*/  HMMA.16816.F32 R48, R64.reuse, R50, RZ ;  /* 0x000000324030723c */ /* 0x040fe200000018ff */
[----:B------:R-:W4:Y:S05]  /*5680*/  LDSM.16.M88.4 R208, [R228+0x3000] ;  /* 0x00300000e4d0783b */ /* 0x000f2a0000000200 */
[-C--:B-----5:R-:W-:Y:S03]  /*5690*/  HMMA.16816.F32 R52, R64, R108.reuse, RZ ;  /* 0x0000006c4034723c */ /* 0x0a0fe600000018ff */
[----:B------:R-:W-:Y:S03]  /*56a0*/  LDSM.16.M88.4 R212, [R225+0x7c00] ;  /* 0x007c0000e1d4783b */ /* 0x000fe60000000200 */
[C---:B------:R-:W-:Y:S05]  /*56b0*/  HMMA.16816.F32 R56, R60.reuse, R108, RZ ;  /* 0x0000006c3c38723c */ /* 0x040fea00000018ff */
[----:B------:R-:W-:Y:S01]  /*56c0*/  LDSM.16.M88.4 R216, [R229+0x4000] ;  /* 0x00400000e5d8783b */ /* 0x000fe20000000200 */
[-C--:B------:R-:W-:Y:S06]  /*56d0*/  HMMA.16816.F32 R60, R60, R110.reuse, RZ ;  /* 0x0000006e3c3c723c */ /* 0x080fec00000018ff */
[----:B------:R-:W-:Y:S01]  /*56e0*/  HMMA.16816.F32 R64, R64, R110, RZ ;  /* 0x0000006e4040723c */ /* 0x000fe200000018ff */
[----:B------:R-:W5:Y:S05]  /*56f0*/  LDSM.16.M88.4 R108, [R225+0x7400] ;  /* 0x00740000e16c783b */ /* 0x000f6a0000000200 */
[-C--:B-1----:R-:W-:Y:S03]  /*5700*/  HMMA.16816.F32 R4, R176, R180.reuse, R4 ;  /* 0x000000b4b004723c */ /* 0x082fe60000001804 */
[----:B------:R-:W-:Y:S03]  /*5710*/  LDSM.16.M88.4 R220, [R227+0x8000] ;  /* 0x00800000e3dc783b */ /* 0x000fe60000000200 */
        /* <DEDUP_REMOVED lines=18> */
[----:B------:R-:W-:Y:S03]  /*5840*/  HMMA.16816.F32 R64, R176, R198, R64 ;  /* 0x000000c6b040723c */ /* 0x000fe60000001840 */
[----:B------:R-:W2:Y:S03]  /*5850*/  LDSM.16.M88.4 R176, [R229+0x2000] ;  /* 0x00200000e5b0783b */ /* 0x000ea60000000200 */
[-C--:B----4-:R-:W-:Y:S05]  /*5860*/  HMMA.16816.F32 R4, R200, R204.reuse, R4 ;  /* 0x000000ccc804723c */ /* 0x090fea0000001804 */
[----:B------:R-:W-:Y:S01]  /*5870*/  LDSM.16.M88.4 R196, [R228+0x4000] ;  /* 0x00400000e4c4783b */ /* 0x000fe20000000200 */
        /* <DEDUP_REMOVED lines=8> */
[----:B------:R-:W3:Y:S05]  /*5900*/  LDSM.16.M88.4 R108, [R227+0x7800] ;  /* 0x00780000e36c783b */ /* 0x000eea0000000200 */
        /* <DEDUP_REMOVED lines=8> */
[----:B------:R-:W-:Y:S05]  /*5990*/  LDSM.16.M88.4 R208, [R225+0x8400] ;  /* 0x00840000e1d0783b */ /* 0x000fea0000000200 */
[----:B------:R-:W-:Y:S03]  /*59a0*/  HMMA.16816.F32 R64, R200, R214, R64 ;  /* 0x000000d6c840723c */ /* 0x000fe60000001840 */
[----:B------:R-:W4:Y:S03]  /*59b0*/  LDSM.16.M88.4 R200, [R228+0x5000] ;  /* 0x00500000e4c8783b */ /* 0x000f260000000200 */
[-C--:B--2---:R-:W-:Y:S05]  /*59c0*/  HMMA.16816.F32 R4, R176, R184.reuse, R4 ;  /* 0x000000b8b004723c */ /* 0x084fea0000001804 */
[----:B------:R-:W-:Y:S01]  /*59d0*/  LDSM.16.M88.4 R212, [R225+0x8c00] ;  /* 0x008c0000e1d4783b */ /* 0x000fe20000000200 */
        /* <DEDUP_REMOVED lines=8> */
[-C--:B---3--:R-:W-:Y:S06]  /*5a60*/  HMMA.16816.F32 R36, R176, R108.reuse, R36 ;  /* 0x0000006cb024723c */ /* 0x088fec0000001824 */
[C---:B------:R-:W-:Y:S06]  /*5a70*/  HMMA.16816.F32 R40, R188.reuse, R108, R40 ;  /* 0x0000006cbc28723c */ /* 0x040fec0000001828 */
[-C--:B------:R-:W-:Y:S06]  /*5a80*/  HMMA.16816.F32 R44, R188, R110.reuse, R44 ;  /* 0x0000006ebc2c723c */ /* 0x080fec000000182c */
[C---:B------:R-:W-:Y:S01]  /*5a90*/  HMMA.16816.F32 R48, R176.reuse, R110, R48 ;  /* 0x0000006eb030723c */ /* 0x040fe20000001830 */
[----:B------:R-:W3:Y:S05]  /*5aa0*/  LDSM.16.M88.4 R108, [R229+0x5000] ;  /* 0x00500000e56c783b */ /* 0x000eea0000000200 */
[-C--:B-1----:R-:W-:Y:S06]  /*5ab0*/  HMMA.16816.F32 R52, R176, R180.reuse, R52 ;  /* 0x000000b4b034723c */ /* 0x082fec0000001834 */
[C---:B------:R-:W-:Y:S06]  /*5ac0*/  HMMA.16816.F32 R56, R188.reuse, R180, R56 ;  /* 0x000000b4bc38723c */ /* 0x040fec0000001838 */
[-C--:B------:R-:W-:Y:S06]  /*5ad0*/  HMMA.16816.F32 R60, R188, R182.reuse, R60 ;  /* 0x000000b6bc3c723c */ /* 0x080fec000000183c */
[----:B------:R-:W-:Y:S06]  /*5ae0*/  HMMA.16816.F32 R64, R176, R182, R64 ;  /* 0x000000b6b040723c */ /* 0x000fec0000001840 */
[-C--:B------:R-:W-:Y:S06]  /*5af0*/  HMMA.16816.F32 R4, R196, R204.reuse, R4 ;  /* 0x000000ccc404723c */ /* 0x080fec0000001804 */
        /* <DEDUP_REMOVED lines=14> */
[----:B------:R-:W-:Y:S06]  /*5be0*/  HMMA.16816.F32 R64, R196, R214, R64 ;  /* 0x000000d6c440723c */ /* 0x000fec0000001840 */
[-C--:B------:R-:W-:Y:S06]  /*5bf0*/  HMMA.16816.F32 R4, R216, R220.reuse, R4 ;  /* 0x000000dcd804723c */ /* 0x080fec0000001804 */
[C---:B---3--:R-:W-:Y:S06]  /*5c00*/  HMMA.16816.F32 R8, R108.reuse, R220, R8 ;  /* 0x000000dc6c08723c */ /* 0x048fec0000001808 */
[-C--:B------:R-:W-:Y:S06]  /*5c10*/  HMMA.16816.F32 R12, R108, R222.reuse, R12 ;  /* 0x000000de6c0c723c */ /* 0x080fec000000180c */
[C---:B------:R-:W-:Y:S06]  /*5c20*/  HMMA.16816.F32 R16, R216.reuse, R222, R16 ;  /* 0x000000ded810723c */ /* 0x040fec0000001810 */
[----:B------:R-:W-:Y:S01]  /*5c30*/  FMUL.FTZ R4, R4, UR5 ;  /* 0x0000000504047c20 */ /* 0x000fe20008410000 */
[----:B------:R-:W-:Y:S01]  /*5c40*/  FMUL.FTZ R6, R6, UR5 ;  /* 0x0000000506067c20 */ /* 0x000fe20008410000 */
[----:B------:R-:W-:Y:S02]  /*5c50*/  FMUL.FTZ R5, R5, UR5 ;  /* 0x0000000505057c20 */ /* 0x000fe40008410000 */
[----:B------:R-:W-:Y:S01]  /*5c60*/  MUFU.TANH R176, R4 ;  /* 0x0000000400b07308 */ /* 0x000fe20000002400 */
[----:B------:R-:W-:Y:S01]  /*5c70*/  FMUL.FTZ R179, R7, UR5 ;  /* 0x0000000507b37c20 */ /* 0x000fe20008410000 */
[----:B------:R-:W-:Y:S01]  /*5c80*/  FMUL.FTZ R8, R8, UR5 ;  /* 0x0000000508087c20 */ /* 0x000fe20008410000 */
[----:B------:R-:W-:Y:S01]  /*5c90*/  FMUL.FTZ R10, R10, UR5 ;  /* 0x000000050a0a7c20 */ /* 0x000fe20008410000 */
[----:B------:R-:W-:Y:S01]  /*5ca0*/  FMUL.FTZ R9, R9, UR5 ;  /* 0x0000000509097c20 */ /* 0x000fe20008410000 */
[----:B------:R-:W-:Y:S05]  /*5cb0*/  FMUL.FTZ R11, R11, UR5 ;  /* 0x000000050b0b7c20 */ /* 0x000fea0008410000 */
[----:B------:R-:W1:Y:S01]  /*5cc0*/  MUFU.TANH R177, R6 ;  /* 0x0000000600b17308 */ /* 0x000e620000002400 */
[----:B------:R-:W-:Y:S01]  /*5cd0*/  FMUL.FTZ R14, R14, UR5 ;  /* 0x000000050e0e7c20 */ /* 0x000fe20008410000 */
[----:B------:R-:W-:Y:S01]  /*5ce0*/  FMUL.FTZ R15, R15, UR5 ;  /* 0x000000050f0f7c20 */ /* 0x000fe20008410000 */
[----:B------:R-:W-:Y:S01]  /*5cf0*/  FMUL.FTZ R13, R13, UR5 ;  /* 0x000000050d0d7c20 */ /* 0x000fe20008410000 */
[----:B------:R-:W-:Y:S06]  /*5d00*/  FMUL.FTZ R12, R12, UR5 ;  /* 0x000000050c0c7c20 */ /* 0x000fec0008410000 */
[----:B------:R2:W-:Y:S10]  /*5d10*/  MUFU.TANH R184, R5 ;  /* 0x0000000500b87308 */ /* 0x0005f40000002400 */
[----:B------:R-:W3:Y:S01]  /*5d20*/  MUFU.TANH R178, R8 ;  /* 0x0000000800b27308 */ /* 0x000ee20000002400 */
[----:B-1----:R-:W-:Y:S09]  /*5d30*/  FMNMX.FTZ R2, R177, R100, !PT ;  /* 0x00000064b1027209 */ /* 0x002ff20007810000 */
[----:B------:R-:W1:Y:S01]  /*5d40*/  MUFU.TANH R180, R10 ;  /* 0x0000000a00b47308 */ /* 0x000e620000002400 */
[----:B--2---:R-:W2:Y:S09]  /*5d50*/  LDSM.16.M88.4 R4, [R227+0x8400] ;  /* 0x00840000e304783b */ /* 0x004eb20000000200 */
[----:B------:R-:W-:Y:S10]  /*5d60*/  MUFU.TANH R187, R9 ;  /* 0x0000000900bb7308 */ /* 0x000ff40000002400 */
[----:B------:R4:W-:Y:S10]  /*5d70*/  MUFU.TANH R183, R11 ;  /* 0x0000000b00b77308 */ /* 0x0009f40000002400 */
[----:B------:R5:W-:Y:S10]  /*5d80*/  MUFU.TANH R186, R14 ;  /* 0x0000000e00ba7308 */ /* 0x000bf40000002400 */
[----:B------:R3:W-:Y:S01]  /*5d90*/  MUFU.TANH R181, R15 ;  /* 0x0000000f00b57308 */ /* 0x0007e20000002400 */
[----:B----4-:R-:W4:Y:S09]  /*5da0*/  LDSM.16.M88.4 R8, [R227+0x8800] ;  /* 0x00880000e308783b */ /* 0x010f320000000200 */
[----:B------:R1:W-:Y:S01]  /*5db0*/  MUFU.TANH R185, R13 ;  /* 0x0000000d00b97308 */ /* 0x0003e20000002400 */
[-C--:B--2---:R-:W-:Y:S03]  /*5dc0*/  HMMA.16816.F32 R20, R216, R4.reuse, R20 ;  /* 0x00000004d814723c */ /* 0x084fe60000001814 */
[----:B-----5:R-:W-:Y:S03]  /*5dd0*/  FMUL.FTZ R14, R16, UR5 ;  /* 0x00000005100e7c20 */ /* 0x020fe60008410000 */
[C---:B------:R-:W-:Y:S03]  /*5de0*/  HMMA.16816.F32 R24, R108.reuse, R4, R24 ;  /* 0x000000046c18723c */ /* 0x040fe60000001818 */
[----:B------:R2:W-:Y:S02]  /*5df0*/  MUFU.TANH R182, R12 ;  /* 0x0000000c00b67308 */ /* 0x0005e40000002400 */
[----:B---3--:R-:W-:Y:S01]  /*5e00*/  FMUL.FTZ R15, R18, UR5 ;  /* 0x00000005120f7c20 */ /* 0x008fe20008410000 */
[-C--:B------:R-:W-:Y:S07]  /*5e10*/  HMMA.16816.F32 R28, R108, R6.reuse, R28 ;  /* 0x000000066c1c723c */ /* 0x080fee000000181c */
[----:B------:R-:W3:Y:S01]  /*5e20*/  MUFU.TANH R179, R179 ;  /* 0x000000b300b37308 */ /* 0x000ee20000002400 */
[----:B-1----:R-:W-:Y:S01]  /*5e30*/  FMUL.FTZ R13, R17, UR5 ;  /* 0x00000005110d7c20 */ /* 0x002fe20008410000 */
[C---:B------:R-:W-:Y:S01]  /*5e40*/  HMMA.16816.F32 R32, R216.reuse, R6, R32 ;  /* 0x00000006d820723c */ /* 0x040fe20000001820 */
[----:B------:R-:W1:Y:S01]  /*5e50*/  LDSM.16.M88.4 R4, [R227+0x8c00] ;  /* 0x008c0000e304783b */ /* 0x000e620000000200 */
[----:B------:R-:W-:Y:S06]  /*5e60*/  DEPBAR.LE SB0, 0x0 ;  /* 0x000080000000791a */ /* 0x000fec0000000000 */
[----:B------:R-:W5:Y:S03]  /*5e70*/  MUFU.TANH R14, R14 ;  /* 0x0000000e000e7308 */ /* 0x000f660000002400 */
[----:B--2---:R-:W-:Y:S01]  /*5e80*/  FMUL.FTZ R12, R19, UR5 ;  /* 0x00000005130c7c20 */ /* 0x004fe20008410000 */
[----:B------:R-:W-:Y:S01]  /*5e90*/  FMUL.FTZ R20, R20, UR5 ;  /* 0x0000000514147c20 */ /* 0x000fe20008410000 */
[----:B------:R-:W-:Y:S01]  /*5ea0*/  FMUL.FTZ R22, R22, UR5 ;  /* 0x0000000516167c20 */ /* 0x000fe20008410000 */
[----:B------:R-:W-:Y:S01]  /*5eb0*/  FMUL.FTZ R24, R24, UR5 ;  /* 0x0000000518187c20 */ /* 0x000fe20008410000 */
[----:B------:R-:W-:Y:S03]  /*5ec0*/  FMUL.FTZ R21, R21, UR5 ;  /* 0x0000000515157c20 */ /* 0x000fe60008410000 */
[----:B------:R-:W2:Y:S01]  /*5ed0*/  MUFU.TANH R15, R15 ;  /* 0x0000000f000f7308 */ /* 0x000ea20000002400 */
[----:B------:R-:W-:Y:S01]  /*5ee0*/  BAR.SYNC.DEFER_BLOCKING 0x0 ;  /* 0x0000000000007b1d */ /* 0x000fe20000010000 */
[-C--:B----4-:R-:W-:Y:S05]  /*5ef0*/  HMMA.16816.F32 R36, R216, R8.reuse, R36 ;  /* 0x00000008d824723c */ /* 0x090fea0000001824 */
[----:B------:R-:W-:Y:S03]  /*5f00*/  FMUL.FTZ R26, R26, UR5 ;  /* 0x000000051a1a7c20 */ /* 0x000fe60008410000 */
[----:B------:R-:W4:Y:S01]  /*5f10*/  MUFU.TANH R13, R13 ;  /* 0x0000000d000d7308 */ /* 0x000f220000002400 */
[C---:B------:R-:W-:Y:S04]  /*5f20*/  HMMA.16816.F32 R40, R108.reuse, R8, R40 ;  /* 0x000000086c28723c */ /* 0x040fe80000001828 */
[----:B------:R-:W-:Y:S01]  /*5f30*/  FMUL.FTZ R23, R23, UR5 ;  /* 0x0000000517177c20 */ /* 0x000fe20008410000 */
[----:B------:R-:W-:Y:S01]  /*5f40*/  FMUL.FTZ R32, R32, UR5 ;  /* 0x0000000520207c20 */ /* 0x000fe20008410000 */
[-C--:B------:R-:W-:Y:S03]  /*5f50*/  HMMA.16816.F32 R44, R108, R10.reuse, R44 ;  /* 0x0000000a6c2c723c */ /* 0x080fe6000000182c */
[----:B------:R-:W4:Y:S02]  /*5f60*/  MUFU.TANH R12, R12 ;  /* 0x0000000c000c7308 */ /* 0x000f240000002400 */
[----:B------:R-:W-:Y:S01]  /*5f70*/  FMUL.FTZ R25, R25, UR5 ;  /* 0x0000000519197c20 */ /* 0x000fe20008410000 */
[C---:B------:R-:W-:Y:S07]  /*5f80*/  HMMA.16816.F32 R48, R216.reuse, R10, R48 ;  /* 0x0000000ad830723c */ /* 0x040fee0000001830 */
[----:B------:R-:W4:Y:S01]  /*5f90*/  MUFU.TANH R188, R20 ;  /* 0x0000001400bc7308 */ /* 0x000f220000002400 */
[----:B------:R-:W-:Y:S01]  /*5fa0*/  FMUL.FTZ R27, R27, UR5 ;  /* 0x000000051b1b7c20 */ /* 0x000fe20008410000 */
[-C--:B-1----:R-:W-:Y:S08]  /*5fb0*/  HMMA.16816.F32 R52, R216, R4.reuse, R52 ;  /* 0x00000004d834723c */ /* 0x082ff00000001834 */
[----:B------:R-:W1:Y:S01]  /*5fc0*/  MUFU.TANH R196, R24 ;  /* 0x0000001800c47308 */ /* 0x000e620000002400 */
[C---:B------:R-:W-:Y:S04]  /*5fd0*/  HMMA.16816.F32 R56, R108.reuse, R4, R56 ;  /* 0x000000046c38723c */ /* 0x040fe80000001838 */
[----:B------:R-:W-:Y:S02]  /*5fe0*/  FMUL.FTZ R34, R34, UR5 ;  /* 0x0000000522227c20 */ /* 0x000fe40008410000 */
[-C--:B------:R-:W-:Y:S03]  /*5ff0*/  HMMA.16816.F32 R60, R108, R6.reuse, R60 ;  /* 0x000000066c3c723c */ /* 0x080fe6000000183c */
[----:B------:R-:W1:Y:S02]  /*6000*/  MUFU.TANH R192, R22 ;  /* 0x0000001600c07308 */ /* 0x000e640000002400 */
[----:B------:R-:W-:Y:S01]  /*6010*/  FMNMX.FTZ R4, R176, R3, !PT ;  /* 0x00000003b0047209 */ /* 0x000fe20007810000 */
[----:B------:R-:W-:Y:S07]  /*6020*/  HMMA.16816.F32 R64, R216, R6, R64 ;  /* 0x00000006d840723c */ /* 0x000fee0000001840 */
[----:B------:R-:W1:Y:S01]  /*6030*/  MUFU.TANH R189, R21 ;  /* 0x0000001500bd7308 */ /* 0x000e620000002400 */
[----:B------:R-:W-:Y:S03]  /*6040*/  FMNMX.FTZ R5, R178, R105, !PT ;  /* 0x00000069b2057209 */ /* 0x000fe60007810000 */
[----:B------:R-:W-:Y:S01]  /*6050*/  FMUL.FTZ R33, R33, UR5 ;  /* 0x0000000521217c20 */ /* 0x000fe20008410000 */
[----:B------:R-:W-:Y:S01]  /*6060*/  FMNMX.FTZ R7, R184, R4, !PT ;  /* 0x00000004b8077209 */ /* 0x000fe20007810000 */
[----:B------:R-:W-:Y:S04]  /*6070*/  FMUL.FTZ R28, R28, UR5 ;  /* 0x000000051c1c7c20 */ /* 0x000fe80008410000 */
[----:B------:R-:W1:Y:S01]  /*6080*/  MUFU.TANH R198, R26 ;  /* 0x0000001a00c67308 */ /* 0x000e620000002400 */
[----:B------:R-:W-:Y:S01]  /*6090*/  FMNMX.FTZ R6, R180, R106, !PT ;  /* 0x0000006ab4067209 */ /* 0x000fe20007810000 */
[----:B------:R-:W-:Y:S01]  /*60a0*/  FMUL.FTZ R30, R30, UR5 ;  /* 0x000000051e1e7c20 */ /* 0x000fe20008410000 */
[----:B---3--:R-:W-:Y:S01]  /*60b0*/  FMNMX.FTZ R4, R179, R2, !PT ;  /* 0x00000002b3047209 */ /* 0x008fe20007810000 */
[----:B------:R-:W-:Y:S01]  /*60c0*/  FMUL.FTZ R35, R35, UR5 ;  /* 0x0000000523237c20 */ /* 0x000fe20008410000 */
[----:B------:R-:W-:Y:S01]  /*60d0*/  FMNMX.FTZ R2, R187, R5, !PT ;  /* 0x00000005bb027209 */ /* 0x000fe20007810000 */
[----:B------:R-:W-:Y:S01]  /*60e0*/  FMUL.FTZ R36, R36, UR5 ;  /* 0x0000000524247c20 */ /* 0x000fe20008410000 */
[----:B------:R-:W-:Y:S03]  /*60f0*/  FMUL.FTZ R0, R63, UR5 ;  /* 0x000000053f007c20 */ /* 0x000fe60008410000 */
[----:B------:R-:W3:Y:S01]  /*6100*/  MUFU.TANH R194, R23 ;  /* 0x0000001700c27308 */ /* 0x000ee20000002400 */
[----:B-----5:R-:W-:Y:S01]  /*6110*/  FMNMX.FTZ R7, R14, R7, !PT ;  /* 0x000000070e077209 */ /* 0x020fe20007810000 */
[----:B------:R-:W-:Y:S01]  /*6120*/  FMUL.FTZ R38, R38, UR5 ;  /* 0x0000000526267c20 */ /* 0x000fe20008410000 */
[----:B------:R-:W-:Y:S01]  /*6130*/  FMNMX.FTZ R5, R183, R6, !PT ;  /* 0x00000006b7057209 */ /* 0x000fe20007810000 */
[----:B------:R-:W-:Y:S01]  /*6140*/  FMUL.FTZ R37, R37, UR5 ;  /* 0x0000000525257c20 */ /* 0x000fe20008410000 */
[----:B--2---:R-:W-:Y:S01]  /*6150*/  FMNMX.FTZ R6, R15, R4, !PT ;  /* 0x000000040f067209 */ /* 0x004fe20007810000 */
[----:B------:R-:W-:Y:S01]  /*6160*/  FMUL.FTZ R31, R31, UR5 ;  /* 0x000000051f1f7c20 */ /* 0x000fe20008410000 */
[----:B------:R-:W-:Y:S03]  /*6170*/  FMNMX.FTZ R4, R182, R2, !PT ;  /* 0x00000002b6047209 */ /* 0x000fe60007810000 */
[----:B------:R2:W-:Y:S01]  /*6180*/  MUFU.TANH R108, R0 ;  /* 0x00000000006c7308 */ /* 0x0005e20000002400 */
[----:B----4-:R-:W-:Y:S01]  /*6190*/  FMNMX.FTZ R7, R13, R7, !PT ;  /* 0x000000070d077209 */ /* 0x010fe20007810000 */
[----:B------:R-:W-:Y:S01]  /*61a0*/  FMUL.FTZ R29, R29, UR5 ;  /* 0x000000051d1d7c20 */ /* 0x000fe20008410000 */
[----:B------:R-:W-:Y:S01]  /*61b0*/  FMNMX.FTZ R2, R186, R5, !PT ;  /* 0x00000005ba027209 */ /* 0x000fe20007810000 */
[----:B------:R-:W-:Y:S01]  /*61c0*/  FMUL.FTZ R39, R39, UR5 ;  /* 0x0000000527277c20 */ /* 0x000fe20008410000 */
[----:B------:R-:W-:Y:S01]  /*61d0*/  FMNMX.FTZ R5, R12, R6, !PT ;  /* 0x000000060c057209 */ /* 0x000fe20007810000 */
[----:B------:R-:W-:Y:S01]  /*61e0*/  FMUL.FTZ R48, R48, UR5 ;  /* 0x0000000530307c20 */ /* 0x000fe20008410000 */
[----:B------:R-:W-:Y:S03]  /*61f0*/  FMNMX.FTZ R4, R185, R4, !PT ;  /* 0x00000004b9047209 */ /* 0x000fe60007810000 */
[----:B------:R-:W4:Y:S01]  /*6200*/  MUFU.TANH R190, R32 ;  /* 0x0000002000be7308 */ /* 0x000f220000002400 */
[----:B------:R-:W-:Y:S01]  /*6210*/  FMNMX.FTZ R6, R188, R7, !PT ;  /* 0x00000007bc067209 */ /* 0x000fe20007810000 */
[----:B------:R-:W-:Y:S01]  /*6220*/  FMUL.FTZ R42, R42, UR5 ;  /* 0x000000052a2a7c20 */ /* 0x000fe20008410000 */
[----:B------:R-:W-:Y:S01]  /*6230*/  FMNMX.FTZ R8, R181, R2, !PT ;  /* 0x00000002b5087209 */ /* 0x000fe20007810000 */
[----:B------:R-:W-:Y:S01]  /*6240*/  FMUL.FTZ R40, R40, UR5 ;  /* 0x0000000528287c20 */ /* 0x000fe20008410000 */
[----:B-1----:R-:W-:Y:S01]  /*6250*/  FMNMX.FTZ R2, R196, R4, !PT ;  /* 0x00000004c4027209 */ /* 0x002fe20007810000 */
[----:B------:R-:W-:Y:S01]  /*6260*/  FMUL.FTZ R50, R50, UR5 ;  /* 0x0000000532327c20 */ /* 0x000fe20008410000 */
[----:B------:R-:W-:Y:S03]  /*6270*/  FMNMX.FTZ R5, R192, R5, !PT ;  /* 0x00000005c0057209 */ /* 0x000fe60007810000 */
[----:B------:R-:W1:Y:S01]  /*6280*/  MUFU.TANH R197, R25 ;  /* 0x0000001900c57308 */ /* 0x000e620000002400 */
[----:B------:R-:W-:Y:S01]  /*6290*/  FMNMX.FTZ R4, R189, R6, !PT ;  /* 0x00000006bd047209 */ /* 0x000fe20007810000 */
[----:B------:R-:W-:Y:S01]  /*62a0*/  FMUL.FTZ R49, R49, UR5 ;  /* 0x0000000531317c20 */ /* 0x000fe20008410000 */
[----:B--2---:R-:W-:Y:S01]  /*62b0*/  FMNMX.FTZ R0, R198, R8, !PT ;  /* 0x00000008c6007209 */ /* 0x004fe20007810000 */
[----:B------:R-:W-:Y:S01]  /*62c0*/  FMUL.FTZ R43, R43, UR5 ;  /* 0x000000052b2b7c20 */ /* 0x000fe20008410000 */
[----:B---3--:R-:W-:Y:S01]  /*62d0*/  FMNMX.FTZ R5, R194, R5, !PT ;  /* 0x00000005c2057209 */ /* 0x008fe20007810000 */
[----:B------:R-:W-:Y:S01]  /*62e0*/  FMUL.FTZ R41, R41, UR5 ;  /* 0x0000000529297c20 */ /* 0x000fe20008410000 */
[----:B------:R-:W-:Y:S03]  /*62f0*/  FMUL.FTZ R51, R51, UR5 ;  /* 0x0000000533337c20 */ /* 0x000fe60008410000 */
[----:B------:R-:W2:Y:S01]  /*6300*/  MUFU.TANH R200, R27 ;  /* 0x0000001b00c87308 */ /* 0x000ea20000002400 */
[----:B----4-:R-:W-:Y:S01]  /*6310*/  FMNMX.FTZ R4, R190, R4, !PT ;  /* 0x00000004be047209 */ /* 0x010fe20007810000 */
[----:B------:R-:W-:Y:S01]  /*6320*/  FMUL.FTZ R52, R52, UR5 ;  /* 0x0000000534347c20 */ /* 0x000fe20008410000 */
[----:B------:R-:W-:Y:S01]  /*6330*/  FMUL.FTZ R44, R44, UR5 ;  /* 0x000000052c2c7c20 */ /* 0x000fe20008410000 */
[----:B------:R-:W-:Y:S01]  /*6340*/  FMUL.FTZ R54, R54, UR5 ;  /* 0x0000000536367c20 */ /* 0x000fe20008410000 */
[----:B------:R-:W-:Y:S01]  /*6350*/  FMUL.FTZ R53, R53, UR5 ;  /* 0x0000000535357c20 */ /* 0x000fe20008410000 */
[----:B------:R-:W-:Y:S01]  /*6360*/  FMUL.FTZ R46, R46, UR5 ;  /* 0x000000052e2e7c20 */ /* 0x000fe20008410000 */
[----:B------:R-:W-:Y:S03]  /*6370*/  FMUL.FTZ R45, R45, UR5 ;  /* 0x000000052d2d7c20 */ /* 0x000fe60008410000 */
[----:B------:R-:W3:Y:S01]  /*6380*/  MUFU.TANH R193, R34 ;  /* 0x0000002200c17308 */ /* 0x000ee20000002400 */
[----:B-1----:R-:W-:Y:S01]  /*6390*/  FMNMX.FTZ R6, R197, R2, !PT ;  /* 0x00000002c5067209 */ /* 0x002fe20007810000 */
[----:B------:R-:W-:Y:S01]  /*63a0*/  FMUL.FTZ R55, R55, UR5 ;  /* 0x0000000537377c20 */ /* 0x000fe20008410000 */
[----:B------:R-:W-:Y:S01]  /*63b0*/  FMUL.FTZ R64, R64, UR5 ;  /* 0x0000000540407c20 */ /* 0x000fe20008410000 */
[----:B------:R-:W-:Y:S01]  /*63c0*/  FMUL.FTZ R47, R47, UR5 ;  /* 0x000000052f2f7c20 */ /* 0x000fe20008410000 */
[----:B------:R-:W-:Y:S01]  /*63d0*/  FMUL.FTZ R56, R56, UR5 ;  /* 0x0000000538387c20 */ /* 0x000fe20008410000 */
[----:B------:R-:W-:Y:S01]  /*63e0*/  FMUL.FTZ R57, R57, UR5 ;  /* 0x0000000539397c20 */ /* 0x000fe20008410000 */
[----:B------:R-:W-:Y:S03]  /*63f0*/  FMUL.FTZ R58, R58, UR5 ;  /* 0x000000053a3a7c20 */ /* 0x000fe60008410000 */
[----:B------:R-:W1:Y:S01]  /*6400*/  MUFU.TANH R191, R33 ;  /* 0x0000002100bf7308 */ /* 0x000e620000002400 */
[----:B--2---:R-:W-:Y:S01]  /*6410*/  FMNMX.FTZ R0, R200, R0, !PT ;  /* 0x00000000c8007209 */ /* 0x004fe20007810000 */
[----:B------:R-:W-:Y:S01]  /*6420*/  FMUL.FTZ R59, R59, UR5 ;  /* 0x000000053b3b7c20 */ /* 0x000fe20008410000 */
[----:B------:R-:W-:Y:S01]  /*6430*/  FMUL.FTZ R60, R60, UR5 ;  /* 0x000000053c3c7c20 */ /* 0x000fe20008410000 */
[----:B------:R-:W-:Y:S01]  /*6440*/  FMUL.FTZ R61, R61, UR5 ;  /* 0x000000053d3d7c20 */ /* 0x000fe20008410000 */
[----:B------:R-:W-:Y:S01]  /*6450*/  FMUL.FTZ R62, R62, UR5 ;  /* 0x000000053e3e7c20 */ /* 0x000fe20008410000 */
[----:B------:R-:W-:Y:S01]  /*6460*/  FMUL.FTZ R66, R66, UR5 ;  /* 0x0000000542427c20 */ /* 0x000fe20008410000 */
[----:B------:R-:W-:Y:S03]  /*6470*/  FMUL.FTZ R65, R65, UR5 ;  /* 0x0000000541417c20 */ /* 0x000fe60008410000 */
[----:B------:R-:W2:Y:S01]  /*6480*/  MUFU.TANH R201, R28 ;  /* 0x0000001c00c97308 */ /* 0x000ea20000002400 */
[----:B---3--:R-:W-:Y:S01]  /*6490*/  FMNMX.FTZ R2, R193, R5, !PT ;  /* 0x00000005c1027209 */ /* 0x008fe20007810000 */
[----:B------:R-:W-:Y:S08]  /*64a0*/  FMUL.FTZ R67, R67, UR5 ;  /* 0x0000000543437c20 */ /* 0x000ff00008410000 */
[----:B------:R-:W3:Y:S01]  /*64b0*/  MUFU.TANH R202, R30 ;  /* 0x0000001e00ca7308 */ /* 0x000ee20000002400 */
[----:B-1----:R-:W-:Y:S09]  /*64c0*/  FMNMX.FTZ R4, R191, R4, !PT ;  /* 0x00000004bf047209 */ /* 0x002ff20007810000 */
[----:B------:R-:W1:Y:S01]  /*64d0*/  MUFU.TANH R195, R35 ;  /* 0x0000002300c37308 */ /* 0x000e620000002400 */
[----:B--2---:R-:W-:Y:S09]  /*64e0*/  FMNMX.FTZ R5, R201, R6, !PT ;  /* 0x00000006c9057209 */ /* 0x004ff20007810000 */
[----:B------:R-:W2:Y:S01]  /*64f0*/  MUFU.TANH R207, R36 ;  /* 0x0000002400cf7308 */ /* 0x000ea20000002400 */
[----:B---3--:R-:W-:Y:S09]  /*6500*/  FMNMX.FTZ R6, R202, R0, !PT ;  /* 0x00000000ca067209 */ /* 0x008ff20007810000 */
        /* <DEDUP_REMOVED lines=46> */
[----:B------:R-:W-:Y:S01]  /*67f0*/  MUFU.TANH R237, R57 ;  /* 0x0000003900ed7308 */ /* 0x000fe20000002400 */
[----:B---3--:R-:W-:Y:S09]  /*6800*/  FMNMX.FTZ R10, R232, R5, !PT ;  /* 0x00000005e80a7209 */ /* 0x008ff20007810000 */
[----:B------:R-:W-:Y:S01]  /*6810*/  MUFU.TANH R238, R58 ;  /* 0x0000003a00ee7308 */ /* 0x000fe20000002400 */
[----:B-1----:R-:W-:Y:S09]  /*6820*/  FMNMX.FTZ R8, R219, R2, !PT ;  /* 0x00000002db087209 */ /* 0x002ff20007810000 */
[----:B------:R-:W-:Y:S10]  /*6830*/  MUFU.TANH R241, R59 ;  /* 0x0000003b00f17308 */ /* 0x000ff40000002400 */
[----:B------:R-:W-:Y:S10]  /*6840*/  MUFU.TANH R240, R60 ;  /* 0x0000003c00f07308 */ /* 0x000ff40000002400 */
[----:B------:R-:W-:Y:S10]  /*6850*/  MUFU.TANH R239, R61 ;  /* 0x0000003d00ef7308 */ /* 0x000ff40000002400 */
[----:B------:R-:W-:Y:S10]  /*6860*/  MUFU.TANH R107, R62 ;  /* 0x0000003e006b7308 */ /* 0x000ff40000002400 */
[----:B------:R-:W1:Y:S10]  /*6870*/  MUFU.TANH R218, R66 ;  /* 0x0000004200da7308 */ /* 0x000e740000002400 */
[----:B------:R-:W2:Y:S10]  /*6880*/  MUFU.TANH R214, R65 ;  /* 0x0000004100d67308 */ /* 0x000eb40000002400 */
[----:B------:R3:W4:Y:S01]  /*6890*/  MUFU.TANH R216, R67 ;  /* 0x0000004300d87308 */ /* 0x0007220000002400 */
[----:B-1----:R-:W-:Y:S02]  /*68a0*/  FMNMX.FTZ R9, R218, R0, !PT ;  /* 0x00000000da097209 */ /* 0x002fe40007810000 */
[----:B--2---:R-:W-:Y:S01]  /*68b0*/  FMNMX.FTZ R104, R214, R104, !PT ;  /* 0x00000068d6687209 */ /* 0x004fe20007810000 */
[----:B------:R-:W-:Y:S06]  /*68c0*/  @P0 BRA `(.L_x_352) ;  /* 0xffffffe800280947 */ /* 0x000fec000383ffff */
.L_x_351:
[----:B-1----:R-:W1:Y:S01]  /*68d0*/  SHFL.BFLY PT, R6, R104, 0x2, 0x1f ;  /* 0x0c401f0068067f89 */ /* 0x002e6200000e0000 */
[----:B----4-:R-:W-:Y:S02]  /*68e0*/  FMNMX.FTZ R5, R216, R9, !PT ;  /* 0x00000009d8057209 */ /* 0x010fe40007810000 */
[----:B------:R-:W-:Y:S05]  /*68f0*/  FMNMX.FTZ R2, R237, R8, !PT ;  /* 0x00000008ed027209 */ /* 0x000fea0007810000 */
[----:B------:R-:W-:Y:S01]  /*6900*/  LDSM.16.MT88.4 R20, [R224+0x9000] ;  /* 0x00900000e014783b */ /* 0x000fe20000004200 */
[----:B------:R-:W-:Y:S02]  /*6910*/  FMNMX.FTZ R0, R238, R10, !PT ;  /* 0x0000000aee007209 */ /* 0x000fe40007810000 */
[----:B------:R-:W-:Y:S02]  /*6920*/  FMNMX.FTZ R2, R240, R2, !PT ;  /* 0x00000002f0027209 */ /* 0x000fe40007810000 */
[----:B------:R-:W-:Y:S02]  /*6930*/  FMNMX.FTZ R0, R241, R0, !PT ;  /* 0x00000000f1007209 */ /* 0x000fe40007810000 */
[----:B------:R-:W-:Y:S01]  /*6940*/  FMNMX.FTZ R4, R239, R2, !PT ;  /* 0x00000002ef047209 */ /* 0x000fe20007810000 */
[----:B------:R-:W2:Y:S01]  /*6950*/  SHFL.BFLY PT, R7, R5, 0x2, 0x1f ;  /* 0x0c401f0005077f89 */ /* 0x000ea200000e0000 */
[----:B------:R-:W-:Y:S02]  /*6960*/  FMNMX.FTZ R0, R107, R0, !PT ;  /* 0x000000006b007209 */ /* 0x000fe40007810000 */
[----:B------:R-:W-:Y:S05]  /*6970*/  IADD3 R231, R231, -0x1, RZ ;  /* 0xffffffffe7e77810 */ /* 0x000fea0007ffe0ff */
[----:B------:R-:W4:Y:S01]  /*6980*/  SHFL.BFLY PT, R102, R4, 0x2, 0x1f ;  /* 0x0c401f0004667f89 */ /* 0x000f2200000e0000 */
[----:B------:R-:W-:Y:S07]  /*6990*/  FMNMX.FTZ R0, R108, R0, !PT ;  /* 0x000000006c007209 */ /* 0x000fee0007810000 */
[----:B------:R-:W-:Y:S08]  /*69a0*/  LDSM.16.MT88.4 R36, [R226+0x9000] ;  /* 0x00900000e224783b */ /* 0x000ff00000004200 */
[----:B------:R-:W5:Y:S08]  /*69b0*/  SHFL.BFLY PT, R2, R0, 0x2, 0x1f ;  /* 0x0c401f0000027f89 */ /* 0x000f7000000e0000 */
[----:B------:R-:W-:Y:S01]  /*69c0*/  LDSM.16.MT88.4 R52, [R224+0xa000] ;  /* 0x00a00000e034783b */ /* 0x000fe20000004200 */
[----:B-1----:R-:W-:Y:S02]  /*69d0*/  FMNMX.FTZ R104, R104, R6, !PT ;  /* 0x0000000668687209 */ /* 0x002fe40007810000 */
[----:B--2---:R-:W-:Y:S05]  /*69e0*/  FMNMX.FTZ R5, R5, R7, !PT ;  /* 0x0000000705057209 */ /* 0x004fea0007810000 */
[----:B------:R-:W1:Y:S01]  /*69f0*/  SHFL.BFLY PT, R6, R104, 0x1, 0x1f ;  /* 0x0c201f0068067f89 */ /* 0x000e6200000e0000 */
[----:B----4-:R-:W-:Y:S07]  /*6a00*/  FMNMX.FTZ R102, R4, R102, !PT ;  /* 0x0000006604667209 */ /* 0x010fee0007810000 */
[----:B------:R-:W2:Y:S08]  /*6a10*/  SHFL.BFLY PT, R103, R5, 0x1, 0x1f ;  /* 0x0c201f0005677f89 */ /* 0x000eb000000e0000 */
[----:B------:R-:W4:Y:S01]  /*6a20*/  SHFL.BFLY PT, R7, R102, 0x1, 0x1f ;  /* 0x0c201f0066077f89 */ /* 0x000f2200000e0000 */
[----:B-----5:R-:W-:Y:S07]  /*6a30*/  FMNMX.FTZ R2, R0, R2, !PT ;  /* 0x0000000200027209 */ /* 0x020fee0007810000 */
[----:B------:R-:W5:Y:S01]  /*6a40*/  SHFL.BFLY PT, R4, R2, 0x1, 0x1f ;  /* 0x0c201f0002047f89 */ /* 0x000f6200000e0000 */
[----:B-1----:R-:W-:Y:S02]  /*6a50*/  FMNMX.FTZ R104, R104, R6, !PT ;  /* 0x0000000668687209 */ /* 0x002fe40007810000 */
[----:B--2---:R-:W-:Y:S03]  /*6a60*/  FMNMX.FTZ R103, R5, R103, !PT ;  /* 0x0000006705677209 */ /* 0x004fe60007810000 */
[C---:B------:R-:W-:Y:S01]  /*6a70*/  FADD.FTZ R0, -R104.reuse, R3 ;  /* 0x0000000368007221 */ /* 0x040fe20000010100 */
[----:B------:R-:W-:Y:S02]  /*6a80*/  FSETP.NEU.FTZ.AND P1, PT, R104, -INF , PT ;  /* 0xff8000006800780b */ /* 0x000fe40003f3d000 */
[----:B----4-:R-:W-:Y:S01]  /*6a90*/  FMNMX.FTZ R102, R102, R7, !PT ;  /* 0x0000000766667209 */ /* 0x010fe20007810000 */
[----:B------:R-:W-:Y:S01]  /*6aa0*/  FMUL.FTZ R3, R0, UR4 ;  /* 0x0000000400037c20 */ /* 0x000fe20008410000 */
[----:B------:R-:W-:Y:S03]  /*6ab0*/  FADD.FTZ R0, -R103, R100 ;  /* 0x0000006467007221 */ /* 0x000fe60000010100 */
[----:B------:R1:W2:Y:S01]  /*6ac0*/  MUFU.EX2 R100, R3 ;  /* 0x0000000300647308 */ /* 0x0002a20000000800 */
[----:B------:R-:W-:Y:S01]  /*6ad0*/  FMUL.FTZ R109, R102, UR4 ;  /* 0x00000004666d7c20 */ /* 0x000fe20008410000 */
[----:B-----5:R-:W-:Y:S05]  /*6ae0*/  FMNMX.FTZ R101, R2, R4, !PT ;  /* 0x0000000402657209 */ /* 0x020fea0007810000 */
[C---:B------:R-:W-:Y:S01]  /*6af0*/  FMUL.FTZ R110, R101.reuse, UR4 ;  /* 0x00000004656e7c20 */ /* 0x040fe20008410000 */
        /* <DEDUP_REMOVED lines=18> */
[--C-:B------:R-:W-:Y:S03]  /*6c20*/  FFMA.FTZ R5, R12, UR4, -R106.reuse ;  /* 0x000000040c057c23 */ /* 0x100fe6000801086a */
[----:B------:R2:W-:Y:S01]  /*6c30*/  MUFU.EX2 R176, R4 ;  /* 0x0000000400b07308 */ /* 0x0005e20000000800 */
[----:B------:R-:W-:Y:S01]  /*6c40*/  FSEL R109, R109, RZ, P1 ;  /* 0x000000ff6d6d7208 */ /* 0x000fe20000800000 */
[--C-:B------:R-:W-:Y:S01]  /*6c50*/  FFMA.FTZ R111, R195, UR4, -R106.reuse ;  /* 0x00000004c36f7c23 */ /* 0x100fe2000801086a */
[----:B------:R-:W-:Y:S01]  /*6c60*/  FSETP.NEU.FTZ.AND P1, PT, R101, -INF , PT ;  /* 0xff8000006500780b */ /* 0x000fe20003f3d000 */
[----:B------:R-:W-:Y:S01]  /*6c70*/  FFMA.FTZ R50, R192, UR4, -R106 ;  /* 0x00000004c0327c23 */ /* 0x000fe2000801086a */
[----:B------:R-:W-:Y:S01]  /*6c80*/  FMUL.FTZ R48, R100, R156 ;  /* 0x0000009c64307220 */ /* 0x000fe20000410000 */
[--C-:B------:R-:W-:Y:S01]  /*6c90*/  FFMA.FTZ R7, R182, UR4, -R109.reuse ;  /* 0x00000004b6077c23 */ /* 0x100fe2000801086d */
[----:B------:R-:W-:Y:S03]  /*6ca0*/  FSEL R110, R110, RZ, P1 ;  /* 0x000000ff6e6e7208 */ /* 0x000fe60000800000 */
[----:B------:R-:W-:Y:S01]  /*6cb0*/  MUFU.EX2 R61, R5 ;  /* 0x00000005003d7308 */ /* 0x000fe20000000800 */
[----:B------:R-:W-:Y:S01]  /*6cc0*/  FFMA.FTZ R9, R185, UR4, -R109 ;  /* 0x00000004b9097c23 */ /* 0x000fe2000801086d */
[C---:B-1----:R-:W-:Y:S01]  /*6cd0*/  FMUL.FTZ R8, R2.reuse, R112 ;  /* 0x0000007002087220 */ /* 0x042fe20000410000 */
[C---:B------:R-:W-:Y:S01]  /*6ce0*/  FMUL.FTZ R12, R2.reuse, R120 ;  /* 0x00000078020c7220 */ /* 0x040fe20000410000 */
[C---:B------:R-:W-:Y:S01]  /*6cf0*/  FMUL.FTZ R25, R2.reuse, R129 ;  /* 0x0000008102197220 */ /* 0x040fe20000410000 */
[----:B------:R-:W-:Y:S01]  /*6d00*/  FMUL.FTZ R24, R2, R128 ;  /* 0x0000008002187220 */ /* 0x000fe20000410000 */
[----:B------:R-:W-:Y:S01]  /*6d10*/  FFMA.FTZ R128, R198, UR4, -R110 ;  /* 0x00000004c6807c23 */ /* 0x000fe2000801086e */
[----:B------:R-:W-:Y:S03]  /*6d20*/  FMUL.FTZ R28, R2, R136 ;  /* 0x00000088021c7220 */ /* 0x000fe60000410000 */
[----:B------:R-:W1:Y:S01]  /*6d30*/  MUFU.EX2 R0, R0 ;  /* 0x0000000000007308 */ /* 0x000e620000000800 */
[--C-:B--2---:R-:W-:Y:S01]  /*6d40*/  FFMA.FTZ R4, R184, UR4, -R105.reuse ;  /* 0x00000004b8047c23 */ /* 0x104fe20008010869 */
[C---:B------:R-:W-:Y:S01]  /*6d50*/  FMUL.FTZ R29, R2.reuse, R137 ;  /* 0x00000089021d7220 */ /* 0x040fe20000410000 */
[C---:B------:R-:W-:Y:S01]  /*6d60*/  FMUL.FTZ R41, R2.reuse, R145 ;  /* 0x0000009102297220 */ /* 0x040fe20000410000 */
[----:B------:R-:W-:Y:S01]  /*6d70*/  FMUL.FTZ R45, R2, R153 ;  /* 0x00000099022d7220 */ /* 0x000fe20000410000 */
[----:B------:R-:W-:Y:S01]  /*6d80*/  FMUL.FTZ R49, R100, R157 ;  /* 0x0000009d64317220 */ /* 0x000fe20000410000 */
[----:B------:R-:W-:Y:S01]  /*6d90*/  FFMA.FTZ R60, R191, UR4, -R105 ;  /* 0x00000004bf3c7c23 */ /* 0x000fe20008010869 */
[--C-:B------:R-:W-:Y:S03]  /*6da0*/  FFMA.FTZ R66, R193, UR4, -R106.reuse ;  /* 0x00000004c1427c23 */ /* 0x100fe6000801086a */
[----:B------:R2:W-:Y:S01]  /*6db0*/  MUFU.EX2 R18, R4 ;  /* 0x0000000400127308 */ /* 0x0005e20000000800 */
[----:B------:R-:W-:Y:S01]  /*6dc0*/  FMUL.FTZ R57, R2, R161 ;  /* 0x000000a102397220 */ /* 0x000fe20000410000 */
[C---:B------:R-:W-:Y:S01]  /*6dd0*/  FMUL.FTZ R68, R100.reuse, R68 ;  /* 0x0000004464447220 */ /* 0x040fe20000410000 */
[----:B------:R-:W-:Y:S01]  /*6de0*/  FMUL.FTZ R69, R100, R69 ;  /* 0x0000004564457220 */ /* 0x000fe20000410000 */
[C---:B------:R-:W-:Y:S01]  /*6df0*/  FMUL.FTZ R72, R2.reuse, R72 ;  /* 0x0000004802487220 */ /* 0x040fe20000410000 */
[C---:B------:R-:W-:Y:S01]  /*6e00*/  FMUL.FTZ R73, R2.reuse, R73 ;  /* 0x0000004902497220 */ /* 0x040fe20000410000 */
[C---:B------:R-:W-:Y:S01]  /*6e10*/  FMUL.FTZ R76, R2.reuse, R76 ;  /* 0x0000004c024c7220 */ /* 0x040fe20000410000 */
[----:B------:R-:W-:Y:S03]  /*6e20*/  FMUL.FTZ R77, R2, R77 ;  /* 0x0000004d024d7220 */ /* 0x000fe60000410000 */
[----:B------:R4:W5:Y:S01]  /*6e30*/  MUFU.EX2 R64, R9 ;  /* 0x0000000900407308 */ /* 0x0009620000000800 */
[C---:B-1----:R-:W-:Y:S01]  /*6e40*/  FMUL.FTZ R10, R0.reuse, R114 ;  /* 0x00000072000a7220 */ /* 0x042fe20000410000 */
[C---:B------:R-:W-:Y:S01]  /*6e50*/  FMUL.FTZ R26, R0.reuse, R130 ;  /* 0x00000082001a7220 */ /* 0x040fe20000410000 */
[C---:B------:R-:W-:Y:S01]  /*6e60*/  FMUL.FTZ R27, R0.reuse, R131 ;  /* 0x00000083001b7220 */ /* 0x040fe20000410000 */
[C---:B------:R-:W-:Y:S01]  /*6e70*/  FMUL.FTZ R30, R0.reuse, R138 ;  /* 0x0000008a001e7220 */ /* 0x040fe20000410000 */
[C---:B------:R-:W-:Y:S01]  /*6e80*/  FMUL.FTZ R31, R0.reuse, R139 ;  /* 0x0000008b001f7220 */ /* 0x040fe20000410000 */
[C---:B------:R-:W-:Y:S01]  /*6e90*/  FMUL.FTZ R42, R0.reuse, R146 ;  /* 0x00000092002a7220 */ /* 0x040fe20000410000 */
[C---:B------:R-:W-:Y:S03]  /*6ea0*/  FMUL.FTZ R43, R0.reuse, R147 ;  /* 0x00000093002b7220 */ /* 0x040fe60000410000 */
[----:B------:R-:W1:Y:S01]  /*6eb0*/  MUFU.EX2 R3, R3 ;  /* 0x0000000300037308 */ /* 0x000e620000000800 */
[--C-:B--2---:R-:W-:Y:S01]  /*6ec0*/  FFMA.FTZ R4, R177, UR4, -R106.reuse ;  /* 0x00000004b1047c23 */ /* 0x104fe2000801086a */
[C---:B------:R-:W-:Y:S01]  /*6ed0*/  FMUL.FTZ R46, R0.reuse, R154 ;  /* 0x0000009a002e7220 */ /* 0x040fe20000410000 */
[C---:B------:R-:W-:Y:S01]  /*6ee0*/  FMUL.FTZ R47, R0.reuse, R155 ;  /* 0x0000009b002f7220 */ /* 0x040fe20000410000 */
[C---:B------:R-:W-:Y:S01]  /*6ef0*/  FMUL.FTZ R58, R0.reuse, R162 ;  /* 0x000000a2003a7220 */ /* 0x040fe20000410000 */
[C---:B------:R-:W-:Y:S01]  /*6f00*/  FMUL.FTZ R59, R0.reuse, R163 ;  /* 0x000000a3003b7220 */ /* 0x040fe20000410000 */
[C---:B------:R-:W-:Y:S01]  /*6f10*/  FMUL.FTZ R74, R0.reuse, R74 ;  /* 0x0000004a004a7220 */ /* 0x040fe20000410000 */
[----:B------:R-:W-:Y:S03]  /*6f20*/  FMUL.FTZ R75, R0, R75 ;  /* 0x0000004b004b7220 */ /* 0x000fe60000410000 */
[----:B------:R2:W-:Y:S01]  /*6f30*/  MUFU.EX2 R184, R4 ;  /* 0x0000000400b87308 */ /* 0x0005e20000000800 */
[----:B----4-:R-:W-:Y:S01]  /*6f40*/  FMUL.FTZ R9, R2, R113 ;  /* 0x0000007102097220 */ /* 0x010fe20000410000 */
[----:B-----5:R-:W-:Y:S01]  /*6f50*/  MOV R139, R64 ;  /* 0x00000040008b7202 */ /* 0x020fe20000000f00 */
[C---:B------:R-:W-:Y:S01]  /*6f60*/  FMUL.FTZ R78, R0.reuse, R78 ;  /* 0x0000004e004e7220 */ /* 0x040fe20000410000 */
[----:B------:R-:W-:Y:S01]  /*6f70*/  FMUL.FTZ R79, R0, R79 ;  /* 0x0000004f004f7220 */ /* 0x000fe20000410000 */
[C---:B------:R-:W-:Y:S01]  /*6f80*/  FMUL.FTZ R80, R100.reuse, R80 ;  /* 0x0000005064507220 */ /* 0x040fe20000410000 */
[C---:B------:R-:W-:Y:S01]  /*6f90*/  FMUL.FTZ R81, R100.reuse, R81 ;  /* 0x0000005164517220 */ /* 0x040fe20000410000 */
[C---:B------:R-:W-:Y:S03]  /*6fa0*/  FMUL.FTZ R84, R100.reuse, R84 ;  /* 0x0000005464547220 */ /* 0x040fe60000410000 */
[----:B------:R4:W-:Y:S01]  /*6fb0*/  MUFU.EX2 R250, R128 ;  /* 0x0000008000fa7308 */ /* 0x0009e20000000800 */
[C---:B-1----:R-:W-:Y:S01]  /*6fc0*/  FMUL.FTZ R6, R3.reuse, R118 ;  /* 0x0000007603067220 */ /* 0x042fe20000410000 */
[C---:B------:R-:W-:Y:S01]  /*6fd0*/  FMUL.FTZ R19, R3.reuse, R127 ;  /* 0x0000007f03137220 */ /* 0x040fe20000410000 */
[C---:B------:R-:W-:Y:S01]  /*6fe0*/  FMUL.FTZ R34, R3.reuse, R142 ;  /* 0x0000008e03227220 */ /* 0x040fe20000410000 */
[C---:B------:R-:W-:Y:S01]  /*6ff0*/  FMUL.FTZ R35, R3.reuse, R143 ;  /* 0x0000008f03237220 */ /* 0x040fe20000410000 */
[C---:B------:R-:W-:Y:S01]  /*7000*/  FMUL.FTZ R51, R3.reuse, R159 ;  /* 0x0000009f03337220 */ /* 0x040fe20000410000 */
[C---:B---3--:R-:W-:Y:S01]  /*7010*/  FMUL.FTZ R67, R3.reuse, R175 ;  /* 0x000000af03437220 */ /* 0x048fe20000410000 */
[----:B------:R-:W-:Y:S03]  /*7020*/  FMUL.FTZ R70, R3, R70 ;  /* 0x0000004603467220 */ /* 0x000fe60000410000 */
[----:B------:R1:W-:Y:S01]  /*7030*/  MUFU.EX2 R137, R40 ;  /* 0x0000002800897308 */ /* 0x0003e20000000800 */
[----:B--2---:R-:W-:Y:S01]  /*7040*/  FFMA.FTZ R4, R179, UR4, -R106 ;  /* 0x00000004b3047c23 */ /* 0x004fe2000801086a */
[C---:B------:R-:W-:Y:S01]  /*7050*/  FMUL.FTZ R71, R3.reuse, R71 ;  /* 0x0000004703477220 */ /* 0x040fe20000410000 */
[C---:B------:R-:W-:Y:S01]  /*7060*/  FMUL.FTZ R82, R3.reuse, R82 ;  /* 0x0000005203527220 */ /* 0x040fe20000410000 */
[C---:B------:R-:W-:Y:S01]  /*7070*/  FMUL.FTZ R83, R3.reuse, R83 ;  /* 0x0000005303537220 */ /* 0x040fe20000410000 */
[----:B------:R-:W-:Y:S01]  /*7080*/  FMUL.FTZ R85, R100, R85 ;  /* 0x0000005564557220 */ /* 0x000fe20000410000 */
[C---:B------:R-:W-:Y:S01]  /*7090*/  FMUL.FTZ R86, R3.reuse, R86 ;  /* 0x0000005603567220 */ /* 0x040fe20000410000 */
[----:B------:R-:W-:Y:S03]  /*70a0*/  FMUL.FTZ R87, R3, R87 ;  /* 0x0000005703577220 */ /* 0x000fe60000410000 */
[----:B------:R2:W-:Y:S01]  /*70b0*/  MUFU.EX2 R17, R4 ;  /* 0x0000000400117308 */ /* 0x0005e20000000800 */
[----:B----4-:R-:W-:Y:S01]  /*70c0*/  FFMA.FTZ R128, R199, UR4, -R109 ;  /* 0x00000004c7807c23 */ /* 0x010fe2000801086d */
[C---:B------:R-:W-:Y:S01]  /*70d0*/  FMUL.FTZ R88, R2.reuse, R88 ;  /* 0x0000005802587220 */ /* 0x040fe20000410000 */
[----:B------:R-:W-:Y:S01]  /*70e0*/  FMUL.FTZ R89, R2, R89 ;  /* 0x0000005902597220 */ /* 0x000fe20000410000 */
[C---:B------:R-:W-:Y:S01]  /*70f0*/  FMUL.FTZ R90, R0.reuse, R90 ;  /* 0x0000005a005a7220 */ /* 0x040fe20000410000 */
[----:B------:R-:W-:Y:S01]  /*7100*/  FMUL.FTZ R91, R0, R91 ;  /* 0x0000005b005b7220 */ /* 0x000fe20000410000 */
[C---:B------:R-:W-:Y:S01]  /*7110*/  FMUL.FTZ R92, R2.reuse, R92 ;  /* 0x0000005c025c7220 */ /* 0x040fe20000410000 */
[C---:B------:R-:W-:Y:S03]  /*7120*/  FMUL.FTZ R93, R2.reuse, R93 ;  /* 0x0000005d025d7220 */ /* 0x040fe60000410000 */
[----:B------:R3:W-:Y:S01]  /*7130*/  MUFU.EX2 R140, R44 ;  /* 0x0000002c008c7308 */ /* 0x0007e20000000800 */
[----:B-1----:R-:W-:Y:S01]  /*7140*/  FMUL.FTZ R40, R2, R144 ;  /* 0x0000009002287220 */ /* 0x002fe20000410000 */
[C---:B------:R-:W-:Y:S01]  /*7150*/  FMUL.FTZ R94, R0.reuse, R94 ;  /* 0x0000005e005e7220 */ /* 0x040fe20000410000 */
[----:B------:R-:W-:Y:S01]  /*7160*/  FMUL.FTZ R95, R0, R95 ;  /* 0x0000005f005f7220 */ /* 0x000fe20000410000 */
[C---:B------:R-:W-:Y:S01]  /*7170*/  FMUL.FTZ R96, R100.reuse, R96 ;  /* 0x0000006064607220 */ /* 0x040fe20000410000 */
[----:B------:R-:W-:Y:S01]  /*7180*/  FMUL.FTZ R97, R100, R97 ;  /* 0x0000006164617220 */ /* 0x000fe20000410000 */
[C---:B------:R-:W-:Y:S01]  /*7190*/  FMUL.FTZ R98, R3.reuse, R98 ;  /* 0x0000006203627220 */ /* 0x040fe20000410000 */
[----:B------:R-:W-:Y:S03]  /*71a0*/  FMUL.FTZ R99, R3, R99 ;  /* 0x0000006303637220 */ /* 0x000fe60000410000 */
[----:B------:R1:W-:Y:S01]  /*71b0*/  MUFU.EX2 R138, R50 ;  /* 0x00000032008a7308 */ /* 0x0003e20000000800 */
[--C-:B--2---:R-:W-:Y:S01]  /*71c0*/  FFMA.FTZ R4, R14, UR4, -R105.reuse ;  /* 0x000000040e047c23 */ /* 0x104fe20008010869 */
[----:B------:R-:W-:Y:S01]  /*71d0*/  FMUL.FTZ R14, R0, R122 ;  /* 0x0000007a000e7220 */ /* 0x000fe20000410000 */
[----:B------:R-:W-:Y:S07]  /*71e0*/  FFMA.FTZ R107, R107, UR4, -R110 ;  /* 0x000000046b6b7c23 */ /* 0x000fee000801086e */
[----:B------:R2:W4:Y:S01]  /*71f0*/  MUFU.EX2 R16, R4 ;  /* 0x0000000400107308 */ /* 0x0005220000000800 */
[C---:B---3--:R-:W-:Y:S09]  /*7200*/  FMUL.FTZ R44, R2.reuse, R152 ;  /* 0x00000098022c7220 */ /* 0x048ff20000410000 */
[----:B------:R3:W5:Y:S01]  /*7210*/  MUFU.EX2 R65, R56 ;  /* 0x0000003800417308 */ /* 0x0007620000000800 */
[----:B-1----:R-:W-:Y:S02]  /*7220*/  FMUL.FTZ R50, R3, R158 ;  /* 0x0000009e03327220 */ /* 0x002fe40000410000 */
[----:B------:R-:W-:Y:S07]  /*7230*/  LDSM.16.MT88.4 R156, [R224+0xac00] ;  /* 0x00ac0000e09c783b */ /* 0x000fee0000004200 */
[----:B------:R1:W-:Y:S01]  /*7240*/  MUFU.EX2 R136, R60 ;  /* 0x0000003c00887308 */ /* 0x0003e20000000800 */
[----:B--2---:R-:W-:Y:S01]  /*7250*/  FFMA.FTZ R4, R13, UR4, -R105 ;  /* 0x000000040d047c23 */ /* 0x004fe20008010869 */
[----:B----4-:R-:W-:Y:S01]  /*7260*/  MOV R182, R16 ;  /* 0x0000001000b67202 */ /* 0x010fe20000000f00 */
[----:B------:R-:W-:Y:S01]  /*7270*/  FMUL.FTZ R13, R2, R121 ;  /* 0x00000079020d7220 */ /* 0x000fe20000410000 */
[----:B------:R-:W-:Y:S06]  /*7280*/  FMUL.FTZ R16, R100, R124 ;  /* 0x0000007c64107220 */ /* 0x000fec0000410000 */
[----:B------:R2:W4:Y:S01]  /*7290*/  MUFU.EX2 R62, R4 ;  /* 0x00000004003e7308 */ /* 0x0005220000000800 */
[----:B---3--:R-:W-:Y:S01]  /*72a0*/  FMUL.FTZ R56, R2, R160 ;  /* 0x000000a002387220 */ /* 0x008fe20000410000 */
[----:B-----5:R-:W-:Y:S01]  /*72b0*/  MOV R163, R65 ;  /* 0x0000004100a37202 */ /* 0x020fe20000000f00 */
[----:B------:R-:W-:Y:S07]  /*72c0*/  FMUL.FTZ R65, R100, R173 ;  /* 0x000000ad64417220 */ /* 0x000fee0000410000 */
[----:B------:R3:W-:Y:S01]  /*72d0*/  MUFU.EX2 R162, R66 ;  /* 0x0000004200a27308 */ /* 0x0007e20000000800 */
[----:B-1----:R-:W-:Y:S09]  /*72e0*/  FMUL.FTZ R60, R2, R168 ;  /* 0x000000a8023c7220 */ /* 0x002ff20000410000 */
[----:B------:R1:W-:Y:S01]  /*72f0*/  MUFU.EX2 R248, R128 ;  /* 0x0000008000f87308 */ /* 0x0003e20000000800 */
[----:B--2---:R-:W-:Y:S01]  /*7300*/  FFMA.FTZ R4, R15, UR4, -R106 ;  /* 0x000000040f047c23 */ /* 0x004fe2000801086a */
[----:B----4-:R-:W-:Y:S01]  /*7310*/  F2FP.F16.F32.PACK_AB R114, R62, R182 ;  /* 0x000000b63e72723e */ /* 0x010fe200000000ff */
[----:B------:R-:W-:Y:S02]  /*7320*/  FMUL.FTZ R15, R0, R123 ;  /* 0x0000007b000f7220 */ /* 0x000fe40000410000 */
[----:B------:R-:W2:Y:S05]  /*7330*/  LDSM.16.MT88.4 R120, [R226+0xa000] ;  /* 0x00a00000e278783b */ /* 0x000eaa0000004200 */
[----:B------:R4:W5:Y:S01]  /*7340*/  MUFU.EX2 R11, R4 ;  /* 0x00000004000b7308 */ /* 0x0009620000000800 */
[C---:B---3--:R-:W-:Y:S09]  /*7350*/  FMUL.FTZ R66, R3.reuse, R174 ;  /* 0x000000ae03427220 */ /* 0x048ff20000410000 */
[----:B------:R-:W-:Y:S01]  /*7360*/  MUFU.EX2 R107, R107 ;  /* 0x0000006b006b7308 */ /* 0x000fe20000000800 */
[----:B-1----:R-:W-:Y:S01]  /*7370*/  LDSM.16.MT88.4 R128, [R226+0x9400] ;  /* 0x00940000e280783b */ /* 0x002fe20000004200 */
[--C-:B----4-:R-:W-:Y:S01]  /*7380*/  FFMA.FTZ R4, R178, UR4, -R109.reuse ;  /* 0x00000004b2047c23 */ /* 0x110fe2000801086d */
[----:B------:R-:W-:Y:S01]  /*7390*/  MOV R178, R18 ;  /* 0x0000001200b27202 */ /* 0x000fe20000000f00 */
[----:B------:R-:W-:Y:S01]  /*73a0*/  FMUL.FTZ R18, R3, R126 ;  /* 0x0000007e03127220 */ /* 0x000fe20000410000 */
[----:B-----5:R-:W-:Y:S05]  /*73b0*/  MOV R185, R11 ;  /* 0x0000000b00b97202 */ /* 0x020fea0000000f00 */
[----:B------:R1:W-:Y:S01]  /*73c0*/  MUFU.EX2 R177, R4 ;  /* 0x0000000400b17308 */ /* 0x0003e20000000800 */
[----:B------:R-:W-:Y:S01]  /*73d0*/  FMUL.FTZ R11, R0, R115 ;  /* 0x00000073000b7220 */ /* 0x000fe20000410000 */
[----:B------:R-:W-:Y:S02]  /*73e0*/  F2FP.F16.F32.PACK_AB R112, R178, R176 ;  /* 0x000000b0b270723e */ /* 0x000fe400000000ff */
[----:B------:R-:W-:Y:S01]  /*73f0*/  F2FP.F16.F32.PACK_AB R115, R61, R185 ;  /* 0x000000b93d73723e */ /* 0x000fe200000000ff */
[--C-:B-1----:R-:W-:Y:S01]  /*7400*/  FFMA.FTZ R4, R187, UR4, -R109.reuse ;  /* 0x00000004bb047c23 */ /* 0x102fe2000801086d */
[----:B------:R-:W-:Y:S01]  /*7410*/  MOV R187, R17 ;  /* 0x0000001100bb7202 */ /* 0x000fe20000000f00 */
[----:B------:R-:W-:Y:S03]  /*7420*/  FMUL.FTZ R17, R100, R125 ;  /* 0x0000007d64117220 */ /* 0x000fe60000410000 */
[----:B------:R1:W3:Y:S01]  /*7430*/  MUFU.EX2 R5, R4 ;  /* 0x0000000400057308 */ /* 0x0002e20000000800 */
[----:B------:R-:W-:Y:S01]  /*7440*/  F2FP.F16.F32.PACK_AB R113, R187, R184 ;  /* 0x000000b8bb71723e */ /* 0x000fe200000000ff */
[----:B------:R-:W4:Y:S01]  /*7450*/  LDSM.16.MT88.4 R124, [R224+0xb000] ;  /* 0x00b00000e07c783b */ /* 0x000f220000004200 */
[--C-:B-1----:R-:W-:Y:S01]  /*7460*/  FFMA.FTZ R4, R180, UR4, -R110.reuse ;  /* 0x00000004b4047c23 */ /* 0x102fe2000801086e */
[----:B---3--:R-:W-:Y:S06]  /*7470*/  MOV R180, R5 ;  /* 0x0000000500b47202 */ /* 0x008fec0000000f00 */
[----:B------:R1:W-:Y:S10]  /*7480*/  MUFU.EX2 R5, R7 ;  /* 0x0000000700057308 */ /* 0x0003f40000000800 */
[----:B------:R3:W5:Y:S01]  /*7490*/  MUFU.EX2 R179, R4 ;  /* 0x0000000400b37308 */ /* 0x0007620000000800 */
[----:B-1----:R-:W-:Y:S01]  /*74a0*/  FMUL.FTZ R7, R3, R119 ;  /* 0x0000007703077220 */ /* 0x002fe20000410000 */
[--C-:B---3--:R-:W-:Y:S01]  /*74b0*/  FFMA.FTZ R4, R183, UR4, -R110.reuse ;  /* 0x00000004b7047c23 */ /* 0x108fe2000801086e */
[----:B-----5:R-:W-:Y:S07]  /*74c0*/  MOV R161, R179 ;  /* 0x000000b300a17202 */ /* 0x020fee0000000f00 */
[----:B------:R1:W3:Y:S02]  /*74d0*/  MUFU.EX2 R183, R4 ;  /* 0x0000000400b77308 */ /* 0x0002e40000000800 */
[--C-:B-1----:R-:W-:Y:S01]  /*74e0*/  FFMA.FTZ R4, R186, UR4, -R110.reuse ;  /* 0x00000004ba047c23 */ /* 0x102fe2000801086e */
[----:B------:R-:W-:Y:S02]  /*74f0*/  MOV R186, R5 ;  /* 0x0000000500ba7202 */ /* 0x000fe40000000f00 */
[----:B---3--:R-:W-:Y:S05]  /*7500*/  MOV R168, R183 ;  /* 0x000000b700a87202 */ /* 0x008fea0000000f00 */
[----:B------:R1:W3:Y:S01]  /*7510*/  MUFU.EX2 R5, R4 ;  /* 0x0000000400057308 */ /* 0x0002e20000000800 */
[----:B------:R-:W-:Y:S01]  /*7520*/  F2FP.F16.F32.PACK_AB R118, R64, R186 ;  /* 0x000000ba4076723e */ /* 0x000fe200000000ff */
[C---:B------:R-:W-:Y:S02]  /*7530*/  FMUL.FTZ R64, R100.reuse, R172 ;  /* 0x000000ac64407220 */ /* 0x040fe40000410000 */
[----:B------:R-:W-:Y:S01]  /*7540*/  LDSM.16.MT88.4 R172, [R226+0xac00] ;  /* 0x00ac0000e2ac783b */ /* 0x000fe20000004200 */
[----:B-1----:R-:W-:Y:S01]  /*7550*/  FFMA.FTZ R4, R181, UR4, -R110 ;  /* 0x00000004b5047c23 */ /* 0x002fe2000801086e */
[----:B---3--:R-:W-:Y:S01]  /*7560*/  MOV R181, R5 ;  /* 0x0000000500b57202 */ /* 0x008fe20000000f00 */
[C---:B------:R-:W-:Y:S01]  /*7570*/  FMUL.FTZ R5, R100.reuse, R117 ;  /* 0x0000007564057220 */ /* 0x040fe20000410000 */
[----:B------:R-:W-:Y:S02]  /*7580*/  F2FP.F16.F32.PACK_AB R117, R183, R179 ;  /* 0x000000b3b775723e */ /* 0x000fe400000000ff */
[----:B------:R1:W3:Y:S02]  /*7590*/  MUFU.EX2 R63, R4 ;  /* 0x00000004003f7308 */ /* 0x0002e40000000800 */
[----:B-1----:R-:W-:Y:S01]  /*75a0*/  FMUL.FTZ R4, R100, R116 ;  /* 0x0000007464047220 */ /* 0x002fe20000410000 */
[----:B------:R-:W-:Y:S02]  /*75b0*/  F2FP.F16.F32.PACK_AB R116, R180, R177 ;  /* 0x000000b1b474723e */ /* 0x000fe400000000ff */
[----:B---3--:R-:W-:Y:S04]  /*75c0*/  F2FP.F16.F32.PACK_AB R119, R63, R181 ;  /* 0x000000b53f77723e */ /* 0x008fe800000000ff */
[-C--:B------:R-:W-:Y:S06]  /*75d0*/  HMMA.16816.F32 R4, R112, R20.reuse, R4 ;  /* 0x000000147004723c */ /* 0x080fec0000001804 */
[C---:B------:R-:W-:Y:S06]  /*75e0*/  HMMA.16816.F32 R8, R116.reuse, R20, R8 ;  /* 0x000000147408723c */ /* 0x040fec0000001808 */
[-C--:B------:R-:W-:Y:S05]  /*75f0*/  HMMA.16816.F32 R12, R116, R22.reuse, R12 ;  /* 0x00000016740c723c */ /* 0x080fea000000180c */
[----:B------:R-:W-:Y:S01]  /*7600*/  FMUL.FTZ R21, R100, R133 ;  /* 0x0000008564157220 */ /* 0x000fe20000410000 */
[C---:B------:R-:W-:Y:S05]  /*7610*/  HMMA.16816.F32 R16, R112.reuse, R22, R16 ;  /* 0x000000167010723c */ /* 0x040fea0000001810 */
[----:B------:R-:W-:Y:S01]  /*7620*/  MOV R133, R63 ;  /* 0x0000003f00857202 */ /* 0x000fe20000000f00 */
[----:B------:R-:W-:Y:S01]  /*7630*/  FMUL.FTZ R63, R0, R171 ;  /* 0x000000ab003f7220 */ /* 0x000fe20000410000 */
[----:B------:R-:W-:Y:S01]  /*7640*/  FMUL.FTZ R20, R100, R132 ;  /* 0x0000008464147220 */ /* 0x000fe20000410000 */
[----:B------:R1:W-:Y:S03]  /*7650*/  MUFU.EX2 R171, R111 ;  /* 0x0000006f00ab7308 */ /* 0x0003e60000000800 */
[----:B------:R-:W-:Y:S01]  /*7660*/  FFMA.FTZ R132, R206, UR4, -R106 ;  /* 0x00000004ce847c23 */ /* 0x000fe2000801086a */
[C---:B------:R-:W-:Y:S01]  /*7670*/  FMUL.FTZ R22, R3.reuse, R134 ;  /* 0x0000008603167220 */ /* 0x040fe20000410000 */
[C---:B------:R-:W-:Y:S01]  /*7680*/  FMUL.FTZ R23, R3.reuse, R135 ;  /* 0x0000008703177220 */ /* 0x040fe20000410000 */
[----:B------:R-:W-:Y:S01]  /*7690*/  MOV R134, R62 ;  /* 0x0000003e00867202 */ /* 0x000fe20000000f00 */
[----:B------:R-:W-:Y:S01]  /*76a0*/  FMUL.FTZ R62, R0, R170 ;  /* 0x000000aa003e7220 */ /* 0x000fe20000410000 */
[----:B------:R-:W-:Y:S01]  /*76b0*/  MOV R135, R61 ;  /* 0x0000003d00877202 */ /* 0x000fe20000000f00 */
[----:B------:R-:W-:Y:S01]  /*76c0*/  FMUL.FTZ R61, R2, R169 ;  /* 0x000000a9023d7220 */ /* 0x000fe20000410000 */
[----:B------:R-:W-:Y:S02]  /*76d0*/  MOV R169, R180 ;  /* 0x000000b400a97202 */ /* 0x000fe40000000f00 */
[-C--:B------:R-:W-:Y:S03]  /*76e0*/  HMMA.16816.F32 R20, R112, R36.reuse, R20 ;  /* 0x000000247014723c */ /* 0x080fe60000001814 */
[----:B------:R-:W-:Y:S01]  /*76f0*/  MOV R170, R187 ;  /* 0x000000bb00aa7202 */ /* 0x000fe20000000f00 */
[--C-:B-1----:R-:W-:Y:S02]  /*7700*/  FFMA.FTZ R111, R196, UR4, -R109.reuse ;  /* 0x00000004c46f7c23 */ /* 0x102fe4000801086d */
[C---:B------:R-:W-:Y:S02]  /*7710*/  HMMA.16816.F32 R24, R116.reuse, R36, R24 ;  /* 0x000000247418723c */ /* 0x040fe40000001818 */
[----:B------:R1:W-:Y:S04]  /*7720*/  MUFU.EX2 R252, R111 ;  /* 0x0000006f00fc7308 */ /* 0x0003e80000000800 */
[-C--:B------:R-:W-:Y:S05]  /*7730*/  HMMA.16816.F32 R28, R116, R38.reuse, R28 ;  /* 0x00000026741c723c */ /* 0x080fea000000181c */
[C---:B------:R-:W-:Y:S01]  /*7740*/  FMUL.FTZ R36, R100.reuse, R148 ;  /* 0x0000009464247220 */ /* 0x040fe20000410000 */
[C---:B------:R-:W-:Y:S05]  /*7750*/  HMMA.16816.F32 R32, R112.reuse, R38, R32 ;  /* 0x000000267020723c */ /* 0x040fea0000001820 */
[----:B------:R-:W-:Y:S02]  /*7760*/  FMUL.FTZ R37, R100, R149 ;  /* 0x0000009564257220 */ /* 0x000fe40000410000 */
[----:B------:R-:W-:Y:S01]  /*7770*/  FMUL.FTZ R38, R3, R150 ;  /* 0x0000009603267220 */ /* 0x000fe20000410000 */
[--C-:B-1----:R-:W-:Y:S03]  /*7780*/  FFMA.FTZ R111, R197, UR4, -R109.reuse ;  /* 0x00000004c56f7c23 */ /* 0x102fe6000801086d */
[C---:B------:R-:W-:Y:S01]  /*7790*/  FMUL.FTZ R39, R3.reuse, R151 ;  /* 0x0000009703277220 */ /* 0x040fe20000410000 */
[----:B------:R1:W3:Y:S06]  /*77a0*/  MUFU.EX2 R251, R111 ;  /* 0x0000006f00fb7308 */ /* 0x0002ec0000000800 */
[-C--:B------:R-:W-:Y:S06]  /*77b0*/  HMMA.16816.F32 R36, R112, R52.reuse, R36 ;  /* 0x000000347024723c */ /* 0x080fec0000001824 */
[C---:B------:R-:W-:Y:S05]  /*77c0*/  HMMA.16816.F32 R40, R116.reuse, R52, R40 ;  /* 0x000000347428723c */ /* 0x040fea0000001828 */
[----:B-1----:R-:W-:Y:S01]  /*77d0*/  FFMA.FTZ R111, R200, UR4, -R110 ;  /* 0x00000004c86f7c23 */ /* 0x002fe2000801086e */
[-C--:B------:R-:W-:Y:S03]  /*77e0*/  HMMA.16816.F32 R44, R116, R54.reuse, R44 ;  /* 0x00000036742c723c */ /* 0x080fe6000000182c */
[----:B------:R1:W-:Y:S02]  /*77f0*/  MUFU.EX2 R249, R111 ;  /* 0x0000006f00f97308 */ /* 0x0003e40000000800 */
[----:B------:R-:W-:Y:S01]  /*7800*/  FFMA.FTZ R52, R194, UR4, -R106 ;  /* 0x00000004c2347c23 */ /* 0x000fe2000801086a */
[C---:B------:R-:W-:Y:S07]  /*7810*/  HMMA.16816.F32 R48, R112.reuse, R54, R48 ;  /* 0x000000367030723c */ /* 0x040fee0000001830 */
[----:B------:R5:W3:Y:S01]  /*7820*/  MUFU.EX2 R141, R52 ;  /* 0x00000034008d7308 */ /* 0x000ae20000000800 */
[C---:B------:R-:W-:Y:S03]  /*7830*/  FMUL.FTZ R53, R100.reuse, R165 ;  /* 0x000000a564357220 */ /* 0x040fe60000410000 */
[C---:B------:R-:W-:Y:S01]  /*7840*/  FMUL.FTZ R54, R3.reuse, R166 ;  /* 0x000000a603367220 */ /* 0x040fe20000410000 */
[----:B------:R-:W-:Y:S01]  /*7850*/  FMUL.FTZ R55, R3, R167 ;  /* 0x000000a703377220 */ /* 0x000fe20000410000 */
[----:B-1----:R-:W-:Y:S04]  /*7860*/  FFMA.FTZ R111, R201, UR4, -R109 ;  /* 0x00000004c96f7c23 */ /* 0x002fe8000801086d */
[----:B------:R1:W3:Y:S01]  /*7870*/  MUFU.EX2 R247, R111 ;  /* 0x0000006f00f77308 */ /* 0x0002e20000000800 */
[----:B-----5:R-:W-:Y:S07]  /*7880*/  FMUL.FTZ R52, R100, R164 ;  /* 0x000000a464347220 */ /* 0x020fee0000410000 */
[-C--:B--2---:R-:W-:Y:S06]  /*7890*/  HMMA.16816.F32 R52, R112, R120.reuse, R52 ;  /* 0x000000787034723c */ /* 0x084fec0000001834 */
[C---:B------:R-:W-:Y:S05]  /*78a0*/  HMMA.16816.F32 R56, R116.reuse, R120, R56 ;  /* 0x000000787438723c */ /* 0x040fea0000001838 */
[--C-:B-1----:R-:W-:Y:S01]  /*78b0*/  FFMA.FTZ R111, R202, UR4, -R110.reuse ;  /* 0x00000004ca6f7c23 */ /* 0x102fe2000801086e */
[-C--:B------:R-:W-:Y:S03]  /*78c0*/  HMMA.16816.F32 R60, R116, R122.reuse, R60 ;  /* 0x0000007a743c723c */ /* 0x080fe6000000183c */
[----:B------:R1:W-:Y:S03]  /*78d0*/  MUFU.EX2 R246, R111 ;  /* 0x0000006f00f67308 */ /* 0x0003e60000000800 */
[C---:B------:R-:W-:Y:S01]  /*78e0*/  HMMA.16816.F32 R64, R112.reuse, R122, R64 ;  /* 0x0000007a7040723c */ /* 0x040fe20000001840 */
[----:B------:R-:W2:Y:S05]  /*78f0*/  LDSM.16.MT88.4 R120, [R226+0xb000] ;  /* 0x00b00000e278783b */ /* 0x000eaa0000004200 */
[-C--:B----4-:R-:W-:Y:S06]  /*7900*/  HMMA.16816.F32 R68, R112, R124.reuse, R68 ;  /* 0x0000007c7044723c */ /* 0x090fec0000001844 */
[C---:B------:R-:W-:Y:S05]  /*7910*/  HMMA.16816.F32 R72, R116.reuse, R124, R72 ;  /* 0x0000007c7448723c */ /* 0x040fea0000001848 */
[----:B-1----:R-:W-:Y:S01]  /*7920*/  FFMA.FTZ R111, R203, UR4, -R110 ;  /* 0x00000004cb6f7c23 */ /* 0x002fe2000801086e */
[-C--:B------:R-:W-:Y:S03]  /*7930*/  HMMA.16816.F32 R76, R116, R126.reuse, R76 ;  /* 0x0000007e744c723c */ /* 0x080fe6000000184c */
[----:B------:R1:W4:Y:S03]  /*7940*/  MUFU.EX2 R245, R111 ;  /* 0x0000006f00f57308 */ /* 0x0003260000000800 */
[C---:B------:R-:W-:Y:S01]  /*7950*/  HMMA.16816.F32 R80, R112.reuse, R126, R80 ;  /* 0x0000007e7050723c */ /* 0x040fe20000001850 */
[----:B------:R-:W5:Y:S04]  /*7960*/  LDSM.16.MT88.4 R124, [R224+0x9400] ;  /* 0x00940000e07c783b */ /* 0x000f680000004200 */
[--C-:B-1----:R-:W-:Y:S01]  /*7970*/  FFMA.FTZ R111, R207, UR4, -R105.reuse ;  /* 0x00000004cf6f7c23 */ /* 0x102fe20008010869 */
[-C--:B--2---:R-:W-:Y:S03]  /*7980*/  HMMA.16816.F32 R84, R112, R120.reuse, R84 ;  /* 0x000000787054723c */ /* 0x084fe60000001854 */
[----:B------:R1:W-:Y:S03]  /*7990*/  MUFU.EX2 R243, R111 ;  /* 0x0000006f00f37308 */ /* 0x0003e60000000800 */
[C---:B------:R-:W-:Y:S06]  /*79a0*/  HMMA.16816.F32 R88, R116.reuse, R120, R88 ;  /* 0x000000787458723c */ /* 0x040fec0000001858 */
[-C--:B------:R-:W-:Y:S06]  /*79b0*/  HMMA.16816.F32 R92, R116, R122.reuse, R92 ;  /* 0x0000007a745c723c */ /* 0x080fec000000185c */
[----:B------:R-:W-:Y:S01]  /*79c0*/  HMMA.16816.F32 R96, R112, R122, R96 ;  /* 0x0000007a7060723c */ /* 0x000fe20000001860 */
[----:B------:R-:W2:Y:S04]  /*79d0*/  LDSM.16.MT88.4 R120, [R224+0xa400] ;  /* 0x00a40000e078783b */ /* 0x000ea80000004200 */
[--C-:B-1----:R-:W-:Y:S01]  /*79e0*/  FFMA.FTZ R111, R209, UR4, -R105.reuse ;  /* 0x00000004d16f7c23 */ /* 0x102fe20008010869 */
[----:B---3--:R-:W-:Y:S02]  /*79f0*/  F2FP.F16.F32.PACK_AB R116, R251, R252 ;  /* 0x000000fcfb74723e */ /* 0x008fe400000000ff */
[----:B------:R-:W-:Y:S01]  /*7a00*/  F2FP.F16.F32.PACK_AB R112, R140, R137 ;  /* 0x000000898c70723e */ /* 0x000fe200000000ff */
[----:B------:R1:W3:Y:S02]  /*7a10*/  MUFU.EX2 R244, R111 ;  /* 0x0000006f00f47308 */ /* 0x0002e40000000800 */
[----:B------:R-:W-:Y:S02]  /*7a20*/  F2FP.F16.F32.PACK_AB R113, R141, R138 ;  /* 0x0000008a8d71723e */ /* 0x000fe400000000ff */
[----:B------:R-:W-:Y:S02]  /*7a30*/  F2FP.F16.F32.PACK_AB R114, R136, R163 ;  /* 0x000000a38872723e */ /* 0x000fe400000000ff */
[----:B------:R-:W-:Y:S02]  /*7a40*/  F2FP.F16.F32.PACK_AB R115, R171, R162 ;  /* 0x000000a2ab73723e */ /* 0x000fe400000000ff */
[----:B------:R-:W-:Y:S02]  /*7a50*/  F2FP.F16.F32.PACK_AB R117, R249, R250 ;  /* 0x000000faf975723e */ /* 0x000fe400000000ff */
[----:B------:R-:W-:Y:S02]  /*7a60*/  F2FP.F16.F32.PACK_AB R118, R248, R247 ;  /* 0x000000f7f876723e */ /* 0x000fe400000000ff */
[----:B----4-:R-:W-:Y:S01]  /*7a70*/  F2FP.F16.F32.PACK_AB R119, R245, R246 ;  /* 0x000000f6f577723e */ /* 0x010fe200000000ff */
[-C--:B-----5:R-:W-:Y:S03]  /*7a80*/  HMMA.16816.F32 R4, R112, R124.reuse, R4 ;  /* 0x0000007c7004723c */ /* 0x0a0fe60000001804 */
[--C-:B-1----:R-:W-:Y:S03]  /*7a90*/  FFMA.FTZ R111, R210, UR4, -R106.reuse ;  /* 0x00000004d26f7c23 */ /* 0x102fe6000801086a */
[C---:B------:R-:W-:Y:S01]  /*7aa0*/  HMMA.16816.F32 R8, R116.reuse, R124, R8 ;  /* 0x0000007c7408723c */ /* 0x040fe20000001808 */
[----:B------:R1:W-:Y:S05]  /*7ab0*/  MUFU.EX2 R242, R111 ;  /* 0x0000006f00f27308 */ /* 0x0003ea0000000800 */
[-C--:B------:R-:W-:Y:S06]  /*7ac0*/  HMMA.16816.F32 R12, R116, R126.reuse, R12 ;  /* 0x0000007e740c723c */ /* 0x080fec000000180c */
[C---:B------:R-:W-:Y:S01]  /*7ad0*/  HMMA.16816.F32 R16, R112.reuse, R126, R16 ;  /* 0x0000007e7010723c */ /* 0x040fe20000001810 */
[----:B------:R-:W4:Y:S05]  /*7ae0*/  LDSM.16.MT88.4 R124, [R226+0xa400] ;  /* 0x00a40000e27c783b */ /* 0x000f2a0000004200 */
[-C--:B------:R-:W-:Y:S05]  /*7af0*/  HMMA.16816.F32 R20, R112, R128.reuse, R20 ;  /* 0x000000807014723c */ /* 0x080fea0000001814 */
[--C-:B-1----:R-:W-:Y:S01]  /*7b00*/  FFMA.FTZ R111, R211, UR4, -R106.reuse ;  /* 0x00000004d36f7c23 */ /* 0x102fe2000801086a */
[C---:B------:R-:W-:Y:S03]  /*7b10*/  HMMA.16816.F32 R24, R116.reuse, R128, R24 ;  /* 0x000000807418723c */ /* 0x040fe60000001818 */
[----:B------:R1:W5:Y:S02]  /*7b20*/  MUFU.EX2 R207, R111 ;  /* 0x0000006f00cf7308 */ /* 0x0003640000000800 */
[----:B------:R-:W-:Y:S01]  /*7b30*/  MOV R211, R136 ;  /* 0x0000008800d37202 */ /* 0x000fe20000000f00 */
[-C--:B------:R-:W-:Y:S06]  /*7b40*/  HMMA.16816.F32 R28, R116, R130.reuse, R28 ;  /* 0x00000082741c723c */ /* 0x080fec000000181c */
[C---:B------:R-:W-:Y:S01]  /*7b50*/  HMMA.16816.F32 R32, R112.reuse, R130, R32 ;  /* 0x000000827020723c */ /* 0x040fe20000001820 */
[----:B------:R-:W3:Y:S05]  /*7b60*/  LDSM.16.MT88.4 R128, [R224+0xb400] ;  /* 0x00b40000e080783b */ /* 0x000eea0000004200 */
[-C--:B--2---:R-:W-:Y:S05]  /*7b70*/  HMMA.16816.F32 R36, R112, R120.reuse, R36 ;  /* 0x000000787024723c */ /* 0x084fea0000001824 */
[--C-:B-1----:R-:W-:Y:S01]  /*7b80*/  FFMA.FTZ R111, R204, UR4, -R105.reuse ;  /* 0x00000004cc6f7c23 */ /* 0x102fe20008010869 */
[C---:B------:R-:W-:Y:S03]  /*7b90*/  HMMA.16816.F32 R40, R116.reuse, R120, R40 ;  /* 0x000000787428723c */ /* 0x040fe60000001828 */
[----:B------:R1:W-:Y:S03]  /*7ba0*/  MUFU.EX2 R210, R111 ;  /* 0x0000006f00d27308 */ /* 0x0003e60000000800 */
[-C--:B------:R-:W-:Y:S06]  /*7bb0*/  HMMA.16816.F32 R44, R116, R122.reuse, R44 ;  /* 0x0000007a742c723c */ /* 0x080fec000000182c */
[C---:B------:R-:W-:Y:S01]  /*7bc0*/  HMMA.16816.F32 R48, R112.reuse, R122, R48 ;  /* 0x0000007a7030723c */ /* 0x040fe20000001830 */
[----:B------:R-:W2:Y:S05]  /*7bd0*/  LDSM.16.MT88.4 R120, [R226+0xb400] ;  /* 0x00b40000e278783b */ /* 0x000eaa0000004200 */
[-C--:B----4-:R-:W-:Y:S05]  /*7be0*/  HMMA.16816.F32 R52, R112, R124.reuse, R52 ;  /* 0x0000007c7034723c */ /* 0x090fea0000001834 */
[----:B-1----:R-:W-:Y:S01]  /*7bf0*/  FFMA.FTZ R111, R205, UR4, -R105 ;  /* 0x00000004cd6f7c23 */ /* 0x002fe20008010869 */
[C---:B------:R-:W-:Y:S01]  /*7c00*/  HMMA.16816.F32 R56, R116.reuse, R124, R56 ;  /* 0x0000007c7438723c */ /* 0x040fe20000001838 */
[----:B------:R-:W-:Y:S05]  /*7c10*/  MUFU.EX2 R205, R132 ;  /* 0x0000008400cd7308 */ /* 0x000fea0000000800 */
[-C--:B------:R-:W-:Y:S05]  /*7c20*/  HMMA.16816.F32 R60, R116, R126.reuse, R60 ;  /* 0x0000007e743c723c */ /* 0x080fea000000183c */
[----:B------:R1:W4:Y:S01]  /*7c30*/  MUFU.EX2 R209, R111 ;  /* 0x0000006f00d17308 */ /* 0x0003220000000800 */
[C---:B------:R-:W-:Y:S01]  /*7c40*/  HMMA.16816.F32 R64, R112.reuse, R126, R64 ;  /* 0x0000007e7040723c */ /* 0x040fe20000001840 */
[----:B------:R-:W4:Y:S05]  /*7c50*/  LDSM.16.MT88.4 R124, [R224+0x9800] ;  /* 0x00980000e07c783b */ /* 0x000f2a0000004200 */
[-C--:B---3--:R-:W-:Y:S06]  /*7c60*/  HMMA.16816.F32 R68, R112, R128.reuse, R68 ;  /* 0x000000807044723c */ /* 0x088fec0000001844 */
[C---:B------:R-:W-:Y:S05]  /*7c70*/  HMMA.16816.F32 R72, R116.reuse, R128, R72 ;  /* 0x000000807448723c */ /* 0x040fea0000001848 */
[----:B-1----:R-:W-:Y:S01]  /*7c80*/  FFMA.FTZ R111, R208, UR4, -R106 ;  /* 0x00000004d06f7c23 */ /* 0x002fe2000801086a */
[-C--:B------:R-:W-:Y:S03]  /*7c90*/  HMMA.16816.F32 R76, R116, R130.reuse, R76 ;  /* 0x00000082744c723c */ /* 0x080fe6000000184c */
[----:B------:R1:W3:Y:S02]  /*7ca0*/  MUFU.EX2 R206, R111 ;  /* 0x0000006f00ce7308 */ /* 0x0002e40000000800 */
[----:B------:R-:W-:Y:S01]  /*7cb0*/  MOV R208, R178 ;  /* 0x000000b200d07202 */ /* 0x000fe20000000f00 */
[C---:B------:R-:W-:Y:S01]  /*7cc0*/  HMMA.16816.F32 R80, R112.reuse, R130, R80 ;  /* 0x000000827050723c */ /* 0x040fe20000001850 */
[----:B------:R-:W-:Y:S05]  /*7cd0*/  LDSM.16.MT88.4 R128, [R224+0xb800] ;  /* 0x00b80000e080783b */ /* 0x000fea0000004200 */
[-C--:B--2---:R-:W-:Y:S06]  /*7ce0*/  HMMA.16816.F32 R84, R112, R120.reuse, R84 ;  /* 0x000000787054723c */ /* 0x084fec0000001854 */
[C---:B------:R-:W-:Y:S05]  /*7cf0*/  HMMA.16816.F32 R88, R116.reuse, R120, R88 ;  /* 0x000000787458723c */ /* 0x040fea0000001858 */
[--C-:B-1----:R-:W-:Y:S01]  /*7d00*/  FFMA.FTZ R111, R212, UR4, -R109.reuse ;  /* 0x00000004d46f7c23 */ /* 0x102fe2000801086d */
[-C--:B------:R-:W-:Y:S01]  /*7d10*/  HMMA.16816.F32 R92, R116, R122.reuse, R92 ;  /* 0x0000007a745c723c */ /* 0x080fe2000000185c */
[----:B------:R-:W2:Y:S02]  /*7d20*/  LDL.LU R212, [R1+0x8] ;  /* 0x0000080001d47983 */ /* 0x000ea40000300800 */
[----:B------:R1:W-:Y:S02]  /*7d30*/  MUFU.EX2 R203, R111 ;  /* 0x0000006f00cb7308 */ /* 0x0003e40000000800 */
[----:B------:R-:W2:Y:S01]  /*7d40*/  LDL.LU R160, [R1+0xc] ;  /* 0x00000c0001a07983 */ /* 0x000ea20000300800 */
[----:B------:R-:W-:Y:S03]  /*7d50*/  HMMA.16816.F32 R96, R112, R122, R96 ;  /* 0x0000007a7060723c */ /* 0x000fe60000001860 */
[----:B------:R-:W-:Y:S04]  /*7d60*/  LDSM.16.MT88.4 R120, [R224+0xa800] ;  /* 0x00a80000e078783b */ /* 0x000fe80000004200 */
[----:B------:R-:W-:Y:S04]  /*7d70*/  F2FP.F16.F32.PACK_AB R112, R244, R243 ;  /* 0x000000f3f470723e */ /* 0x000fe800000000ff */
[----:B-----5:R-:W-:Y:S02]  /*7d80*/  F2FP.F16.F32.PACK_AB R113, R207, R242 ;  /* 0x000000f2cf71723e */ /* 0x020fe400000000ff */
[----:B----4-:R-:W-:Y:S01]  /*7d90*/  F2FP.F16.F32.PACK_AB R114, R209, R210 ;  /* 0x000000d2d172723e */ /* 0x010fe200000000ff */
[--C-:B-1----:R-:W-:Y:S01]  /*7da0*/  FFMA.FTZ R111, R213, UR4, -R109.reuse ;  /* 0x00000004d56f7c23 */ /* 0x102fe2000801086d */
[----:B---3--:R-:W-:Y:S02]  /*7db0*/  F2FP.F16.F32.PACK_AB R115, R206, R205 ;  /* 0x000000cdce73723e */ /* 0x008fe400000000ff */
[----:B------:R-:W-:Y:S01]  /*7dc0*/  MOV R213, R177 ;  /* 0x000000b100d57202 */ /* 0x000fe20000000f00 */
[----:B------:R1:W3:Y:S04]  /*7dd0*/  MUFU.EX2 R204, R111 ;  /* 0x0000006f00cc7308 */ /* 0x0002e80000000800 */
[-C--:B------:R-:W-:Y:S03]  /*7de0*/  HMMA.16816.F32 R4, R112, R124.reuse, R4 ;  /* 0x0000007c7004723c */ /* 0x080fe60000001804 */
[--C-:B-1----:R-:W-:Y:S01]  /*7df0*/  FFMA.FTZ R111, R221, UR4, -R110.reuse ;  /* 0x00000004dd6f7c23 */ /* 0x102fe2000801086e */
[----:B---3--:R-:W-:Y:S02]  /*7e00*/  F2FP.F16.F32.PACK_AB R116, R204, R203 ;  /* 0x000000cbcc74723e */ /* 0x008fe400000000ff */
[----:B------:R-:W-:Y:S01]  /*7e10*/  MOV R221, R141 ;  /* 0x0000008d00dd7202 */ /* 0x000fe20000000f00 */
[----:B------:R1:W-:Y:S04]  /*7e20*/  MUFU.EX2 R201, R111 ;  /* 0x0000006f00c97308 */ /* 0x0003e80000000800 */
[--C-:B-1----:R-:W-:Y:S01]  /*7e30*/  FFMA.FTZ R111, R215, UR4, -R110.reuse ;  /* 0x00000004d76f7c23 */ /* 0x102fe2000801086e */
[----:B------:R-:W-:Y:S02]  /*7e40*/  MOV R215, R140 ;  /* 0x0000008c00d77202 */ /* 0x000fe40000000f00 */
[----:B------:R-:W-:Y:S03]  /*7e50*/  LDSM.16.MT88.4 R140, [R226+0x9c00] ;  /* 0x009c0000e28c783b */ /* 0x000fe60000004200 */
[----:B------:R1:W3:Y:S02]  /*7e60*/  MUFU.EX2 R202, R111 ;  /* 0x0000006f00ca7308 */ /* 0x0002e40000000800 */
[--C-:B-1----:R-:W-:Y:S01]  /*7e70*/  FFMA.FTZ R111, R220, UR4, -R109.reuse ;  /* 0x00000004dc6f7c23 */ /* 0x102fe2000801086d */
[----:B------:R-:W-:Y:S02]  /*7e80*/  MOV R220, R138 ;  /* 0x0000008a00dc7202 */ /* 0x000fe40000000f00 */
[----:B------:R-:W-:Y:S05]  /*7e90*/  MOV R138, R135 ;  /* 0x00000087008a7202 */ /* 0x000fea0000000f00 */
[----:B------:R1:W-:Y:S01]  /*7ea0*/  MUFU.EX2 R199, R111 ;  /* 0x0000006f00c77308 */ /* 0x0003e20000000800 */
[----:B---3--:R-:W-:Y:S01]  /*7eb0*/  F2FP.F16.F32.PACK_AB R117, R202, R201 ;  /* 0x000000c9ca75723e */ /* 0x008fe200000000ff */
[----:B-1----:R-:W-:Y:S01]  /*7ec0*/  FFMA.FTZ R111, R222, UR4, -R109 ;  /* 0x00000004de6f7c23 */ /* 0x002fe2000801086d */
[----:B------:R-:W-:Y:S02]  /*7ed0*/  MOV R222, R137 ;  /* 0x0000008900de7202 */ /* 0x000fe40000000f00 */
[----:B------:R-:W-:Y:S05]  /*7ee0*/  MOV R137, R134 ;  /* 0x0000008600897202 */ /* 0x000fea0000000f00 */
[----:B------:R1:W3:Y:S02]  /*7ef0*/  MUFU.EX2 R200, R111 ;  /* 0x0000006f00c87308 */ /* 0x0002e40000000800 */
[--C-:B-1----:R-:W-:Y:S01]  /*7f00*/  FFMA.FTZ R111, R223, UR4, -R110.reuse ;  /* 0x00000004df6f7c23 */ /* 0x102fe2000801086e */
[----:B------:R-:W-:Y:S02]  /*7f10*/  MOV R223, R133 ;  /* 0x0000008500df7202 */ /* 0x000fe40000000f00 */
[----:B------:R-:W1:Y:S05]  /*7f20*/  LDSM.16.MT88.4 R132, [R226+0x9800] ;  /* 0x00980000e284783b */ /* 0x000e6a0000004200 */
[----:B------:R4:W-:Y:S01]  /*7f30*/  MUFU.EX2 R198, R111 ;  /* 0x0000006f00c67308 */ /* 0x0009e20000000800 */
[----:B---3--:R-:W-:Y:S01]  /*7f40*/  F2FP.F16.F32.PACK_AB R118, R200, R199 ;  /* 0x000000c7c876723e */ /* 0x008fe200000000ff */
[----:B----4-:R-:W-:Y:S01]  /*7f50*/  FFMA.FTZ R111, R232, UR4, -R110 ;  /* 0x00000004e86f7c23 */ /* 0x010fe2000801086e */
[----:B------:R-:W-:Y:S07]  /*7f60*/  MOV R232, R139 ;  /* 0x0000008b00e87202 */ /* 0x000fee0000000f00 */
[----:B------:R3:W4:Y:S02]  /*7f70*/  MUFU.EX2 R197, R111 ;  /* 0x0000006f00c57308 */ /* 0x0007240000000800 */
[--C-:B---3--:R-:W-:Y:S01]  /*7f80*/  FFMA.FTZ R111, R233, UR4, -R105.reuse ;  /* 0x00000004e96f7c23 */ /* 0x108fe20008010869 */
[----:B----4-:R-:W-:Y:S02]  /*7f90*/  F2FP.F16.F32.PACK_AB R119, R197, R198 ;  /* 0x000000c6c577723e */ /* 0x010fe400000000ff */
[----:B------:R-:W-:Y:S05]  /*7fa0*/  MOV R233, R138 ;  /* 0x0000008a00e97202 */ /* 0x000fea0000000f00 */
[----:B------:R3:W-:Y:S01]  /*7fb0*/  MUFU.EX2 R196, R111 ;  /* 0x0000006f00c47308 */ /* 0x0007e20000000800 */
[C---:B------:R-:W-:Y:S06]  /*7fc0*/  HMMA.16816.F32 R8, R116.reuse, R124, R8 ;  /* 0x0000007c7408723c */ /* 0x040fec0000001808 */
[-C--:B------:R-:W-:Y:S06]  /*7fd0*/  HMMA.16816.F32 R12, R116, R126.reuse, R12 ;  /* 0x0000007e740c723c */ /* 0x080fec000000180c */
[C---:B------:R-:W-:Y:S01]  /*7fe0*/  HMMA.16816.F32 R16, R112.reuse, R126, R16 ;  /* 0x0000007e7010723c */ /* 0x040fe20000001810 */
[----:B------:R-:W4:Y:S04]  /*7ff0*/  LDSM.16.MT88.4 R124, [R226+0xa800] ;  /* 0x00a80000e27c783b */ /* 0x000f280000004200 */
[--C-:B---3--:R-:W-:Y:S01]  /*8000*/  FFMA.FTZ R111, R234, UR4, -R105.reuse ;  /* 0x00000004ea6f7c23 */ /* 0x108fe20008010869 */
[-C--:B-1----:R-:W-:Y:S03]  /*8010*/  HMMA.16816.F32 R20, R112, R132.reuse, R20 ;  /* 0x000000847014723c */ /* 0x082fe60000001814 */
[----:B------:R1:W-:Y:S02]  /*8020*/  MUFU.EX2 R195, R111 ;  /* 0x0000006f00c37308 */ /* 0x0003e40000000800 */
[----:B------:R-:W-:Y:S01]  /*8030*/  MOV R234, R137 ;  /* 0x0000008900ea7202 */ /* 0x000fe20000000f00 */
[C---:B------:R-:W-:Y:S06]  /*8040*/  HMMA.16816.F32 R24, R116.reuse, R132, R24 ;  /* 0x000000847418723c */ /* 0x040fec0000001818 */
[-C--:B------:R-:W-:Y:S06]  /*8050*/  HMMA.16816.F32 R28, R116, R134.reuse, R28 ;  /* 0x00000086741c723c */ /* 0x080fec000000181c */
[C---:B------:R-:W-:Y:S05]  /*8060*/  HMMA.16816.F32 R32, R112.reuse, R134, R32 ;  /* 0x000000867020723c */ /* 0x040fea0000001820 */
[--C-:B-1----:R-:W-:Y:S01]  /*8070*/  FFMA.FTZ R111, R236, UR4, -R106.reuse ;  /* 0x00000004ec6f7c23 */ /* 0x102fe2000801086a */
[-C--:B------:R-:W-:Y:S03]  /*8080*/  HMMA.16816.F32 R36, R112, R120.reuse, R36 ;  /* 0x000000787024723c */ /* 0x080fe60000001824 */
[----:B------:R1:W-:Y:S02]  /*8090*/  MUFU.EX2 R193, R111 ;  /* 0x0000006f00c17308 */ /* 0x0003e40000000800 */
[----:B------:R-:W-:Y:S01]  /*80a0*/  MOV R236, R181 ;  /* 0x000000b500ec7202 */ /* 0x000fe20000000f00 */
[C---:B------:R-:W-:Y:S06]  /*80b0*/  HMMA.16816.F32 R40, R116.reuse, R120, R40 ;  /* 0x000000787428723c */ /* 0x040fec0000001828 */
[-C--:B------:R-:W-:Y:S06]  /*80c0*/  HMMA.16816.F32 R44, R116, R122.reuse, R44 ;  /* 0x0000007a742c723c */ /* 0x080fec000000182c */
[C---:B------:R-:W-:Y:S01]  /*80d0*/  HMMA.16816.F32 R48, R112.reuse, R122, R48 ;  /* 0x0000007a7030723c */ /* 0x040fe20000001830 */
[----:B------:R-:W3:Y:S04]  /*80e0*/  LDSM.16.MT88.4 R120, [R226+0xb800] ;  /* 0x00b80000e278783b */ /* 0x000ee80000004200 */
        /* <DEDUP_REMOVED lines=10> */
[----:B------:R-:W-:Y:S02]  /*8190*/  MUFU.EX2 R192, R111 ;  /* 0x0000006f00c07308 */ /* 0x000fe40000000800 */
[----:B------:R-:W-:Y:S01]  /*81a0*/  FFMA.FTZ R105, R214, UR4, -R105 ;  /* 0x00000004d6697c23 */ /* 0x000fe20008010869 */
[C---:B------:R-:W-:Y:S07]  /*81b0*/  HMMA.16816.F32 R72, R116.reuse, R128, R72 ;  /* 0x000000807448723c */ /* 0x040fee0000001848 */
[----:B------:R1:W-:Y:S01]  /*81c0*/  MUFU.EX2 R191, R105 ;  /* 0x0000006900bf7308 */ /* 0x0003e20000000800 */
[-C--:B------:R-:W-:Y:S03]  /*81d0*/  HMMA.16816.F32 R76, R116, R130.reuse, R76 ;  /* 0x00000082744c723c */ /* 0x080fe6000000184c */
[----:B------:R-:W-:Y:S03]  /*81e0*/  MOV R217, R185 ;  /* 0x000000b900d97202 */ /* 0x000fe60000000f00 */
[C---:B------:R-:W-:Y:S05]  /*81f0*/  HMMA.16816.F32 R80, R112.reuse, R130, R80 ;  /* 0x000000827050723c */ /* 0x040fea0000001850 */
[----:B------:R-:W-:Y:S01]  /*8200*/  MOV R214, R182 ;  /* 0x000000b600d67202 */ /* 0x000fe20000000f00 */
[-C--:B---3--:R-:W-:Y:S01]  /*8210*/  HMMA.16816.F32 R84, R112, R120.reuse, R84 ;  /* 0x000000787054723c */ /* 0x088fe20000001854 */
[----:B------:R-:W3:Y:S04]  /*8220*/  LDSM.16.MT88.4 R180, [R224+0xbc00] ;  /* 0x00bc0000e0b4783b */ /* 0x000ee80000004200 */
[--C-:B-1----:R-:W-:Y:S01]  /*8230*/  FFMA.FTZ R105, R218, UR4, -R106.reuse ;  /* 0x00000004da697c23 */ /* 0x102fe2000801086a */
[C---:B------:R-:W-:Y:S03]  /*8240*/  HMMA.16816.F32 R88, R116.reuse, R120, R88 ;  /* 0x000000787458723c */ /* 0x040fe60000001858 */
[----:B------:R1:W-:Y:S01]  /*8250*/  MUFU.EX2 R190, R105 ;  /* 0x0000006900be7308 */ /* 0x0003e20000000800 */
[----:B------:R-:W5:Y:S01]  /*8260*/  LDL.LU R218, [R1+0x4] ;  /* 0x0000040001da7983 */ /* 0x000f620000300800 */
[----:B------:R-:W-:Y:S01]  /*8270*/  FFMA.FTZ R106, R216, UR4, -R106 ;  /* 0x00000004d86a7c23 */ /* 0x000fe2000801086a */
[-C--:B------:R-:W-:Y:S05]  /*8280*/  HMMA.16816.F32 R92, R116, R122.reuse, R92 ;  /* 0x0000007a745c723c */ /* 0x080fea000000185c */
[----:B------:R-:W-:Y:S01]  /*8290*/  MOV R216, R184 ;  /* 0x000000b800d87202 */ /* 0x000fe20000000f00 */
[----:B------:R-:W-:Y:S01]  /*82a0*/  HMMA.16816.F32 R96, R112, R122, R96 ;  /* 0x0000007a7060723c */ /* 0x000fe20000001860 */
[----:B------:R-:W4:Y:S04]  /*82b0*/  MUFU.EX2 R189, R106 ;  /* 0x0000006a00bd7308 */ /* 0x000f280000000800 */
[----:B--2---:R-:W-:Y:S01]  /*82c0*/  FFMA.FTZ R2, R2, R212, R213 ;  /* 0x000000d402027223 */ /* 0x004fe200000100d5 */
[----:B------:R-:W-:Y:S01]  /*82d0*/  MOV R213, R163 ;  /* 0x000000a300d57202 */ /* 0x000fe20000000f00 */
[----:B------:R-:W-:Y:S01]  /*82e0*/  FFMA.FTZ R0, R0, R160, R161 ;  /* 0x000000a000007223 */ /* 0x000fe200000100a1 */
[--C-:B-1----:R-:W-:Y:S02]  /*82f0*/  FFMA.FTZ R105, R219, UR4, -R109.reuse ;  /* 0x00000004db697c23 */ /* 0x102fe4000801086d */
[----:B------:R-:W2:Y:S01]  /*8300*/  LDL.LU R219, [R1] ;  /* 0x0000000001db7983 */ /* 0x000ea20000300800 */
[----:B------:R-:W-:Y:S01]  /*8310*/  MOV R212, R162 ;  /* 0x000000a200d47202 */ /* 0x000fe20000000f00 */
[----:B------:R1:W-:Y:S01]  /*8320*/  MUFU.EX2 R187, R105 ;  /* 0x0000006900bb7308 */ /* 0x0003e20000000800 */
[----:B------:R-:W-:Y:S01]  /*8330*/  FADD.FTZ R0, R168, R0 ;  /* 0x00000000a8007221 */ /* 0x000fe20000010000 */
[----:B------:R-:W-:Y:S01]  /*8340*/  FADD.FTZ R2, R169, R2 ;  /* 0x00000002a9027221 */ /* 0x000fe20000010000 */
[----:B----4-:R-:W-:Y:S01]  /*8350*/  F2FP.F16.F32.PACK_AB R111, R189, R190 ;  /* 0x000000bebd6f723e */ /* 0x010fe200000000ff */
[--C-:B-1----:R-:W-:Y:S01]  /*8360*/  FFMA.FTZ R105, R237, UR4, -R109.reuse ;  /* 0x00000004ed697c23 */ /* 0x102fe2000801086d */
[----:B------:R-:W-:Y:S05]  /*8370*/  MOV R237, R176 ;  /* 0x000000b000ed7202 */ /* 0x000fea0000000f00 */
[----:B------:R1:W4:Y:S02]  /*8380*/  MUFU.EX2 R188, R105 ;  /* 0x0000006900bc7308 */ /* 0x0003240000000800 */
[--C-:B-1----:R-:W-:Y:S01]  /*8390*/  FFMA.FTZ R105, R238, UR4, -R110.reuse ;  /* 0x00000004ee697c23 */ /* 0x102fe2000801086e */
[----:B----4-:R-:W-:Y:S07]  /*83a0*/  F2FP.F16.F32.PACK_AB R176, R188, R187 ;  /* 0x000000bbbcb0723e */ /* 0x010fee00000000ff */
[----:B------:R1:W-:Y:S02]  /*83b0*/  MUFU.EX2 R185, R105 ;  /* 0x0000006900b97308 */ /* 0x0003e40000000800 */
[--C-:B-1----:R-:W-:Y:S01]  /*83c0*/  FFMA.FTZ R105, R241, UR4, -R110.reuse ;  /* 0x00000004f1697c23 */ /* 0x102fe2000801086e */
[----:B------:R-:W-:Y:S01]  /*83d0*/  FFMA.FTZ R110, R108, UR4, -R110 ;  /* 0x000000046c6e7c23 */ /* 0x000fe2000801086e */
[----:B------:R-:W-:Y:S06]  /*83e0*/  F2FP.F16.F32.PACK_AB R108, R195, R196 ;  /* 0x000000c4c36c723e */ /* 0x000fec00000000ff */
[----:B------:R1:W4:Y:S02]  /*83f0*/  MUFU.EX2 R186, R105 ;  /* 0x0000006900ba7308 */ /* 0x0003240000000800 */
[--C-:B-1----:R-:W-:Y:S01]  /*8400*/  FFMA.FTZ R105, R240, UR4, -R109.reuse ;  /* 0x00000004f0697c23 */ /* 0x102fe2000801086d */
[----:B------:R-:W-:Y:S01]  /*8410*/  FFMA.FTZ R109, R239, UR4, -R109 ;  /* 0x00000004ef6d7c23 */ /* 0x000fe2000801086d */
[----:B----4-:R-:W-:Y:S06]  /*8420*/  F2FP.F16.F32.PACK_AB R177, R186, R185 ;  /* 0x000000b9bab1723e */ /* 0x010fec00000000ff */
[----:B------:R-:W-:Y:S10]  /*8430*/  MUFU.EX2 R184, R105 ;  /* 0x0000006900b87308 */ /* 0x000ff40000000800 */
[----:B------:R1:W4:Y:S10]  /*8440*/  MUFU.EX2 R106, R109 ;  /* 0x0000006d006a7308 */ /* 0x0003340000000800 */
[----:B------:R3:W3:Y:S01]  /*8450*/  MUFU.EX2 R105, R110 ;  /* 0x0000006e00697308 */ /* 0x0006e20000000800 */
[----:B-1----:R-:W-:Y:S02]  /*8460*/  F2FP.F16.F32.PACK_AB R109, R194, R193 ;  /* 0x000000c1c26d723e */ /* 0x002fe400000000ff */
[----:B----4-:R-:W-:Y:S02]  /*8470*/  F2FP.F16.F32.PACK_AB R178, R106, R184 ;  /* 0x000000b86ab2723e */ /* 0x010fe400000000ff */
[----:B---3--:R-:W-:Y:S02]  /*8480*/  F2FP.F16.F32.PACK_AB R110, R191, R192 ;  /* 0x000000c0bf6e723e */ /* 0x008fe400000000ff */
[----:B------:R-:W-:Y:S05]  /*8490*/  F2FP.F16.F32.PACK_AB R179, R105, R107 ;  /* 0x0000006b69b3723e */ /* 0x000fea00000000ff */
[-C--:B------:R-:W-:Y:S01]  /*84a0*/  HMMA.16816.F32 R116, R108, R124.reuse, R4 ;  /* 0x0000007c6c74723c */ /* 0x080fe20000001804 */
[----:B------:R-:W1:Y:S05]  /*84b0*/  LDSM.16.MT88.4 R4, [R226+0xbc00] ;  /* 0x00bc0000e204783b */ /* 0x000e6a0000004200 */
[C---:B------:R-:W-:Y:S06]  /*84c0*/  HMMA.16816.F32 R112, R176.reuse, R124, R8 ;  /* 0x0000007cb070723c */ /* 0x040fec0000001808 */
        /* <DEDUP_REMOVED lines=10> */
[C---:B------:R-:W-:Y:S06]  /*8570*/  HMMA.16816.F32 R140, R108.reuse, R142, R32 ;  /* 0x0000008e6c8c723c */ /* 0x040fec0000001820 */
[-C--:B------:R-:W-:Y:S06]  /*8580*/  HMMA.16816.F32 R148, R108, R156.reuse, R36 ;  /* 0x0000009c6c94723c */ /* 0x080fec0000001824 */
[C---:B------:R-:W-:Y:S06]  /*8590*/  HMMA.16816.F32 R144, R176.reuse, R156, R40 ;  /* 0x0000009cb090723c */ /* 0x040fec0000001828 */
[-C--:B------:R-:W-:Y:S06]  /*85a0*/  HMMA.16816.F32 R152, R176, R158.reuse, R44 ;  /* 0x0000009eb098723c */ /* 0x080fec000000182c */
[C---:B------:R-:W-:Y:S06]  /*85b0*/  HMMA.16816.F32 R156, R108.reuse, R158, R48 ;  /* 0x0000009e6c9c723c */ /* 0x040fec0000001830 */
[-C--:B------:R-:W-:Y:S06]  /*85c0*/  HMMA.16816.F32 R164, R108, R172.reuse, R52 ;  /* 0x000000ac6ca4723c */ /* 0x080fec0000001834 */
[C---:B------:R-:W-:Y:S05]  /*85d0*/  HMMA.16816.F32 R160, R176.reuse, R172, R56 ;  /* 0x000000acb0a0723c */ /* 0x040fea0000001838 */
[----:B-----5:R-:W-:Y:S06]  /*85e0*/  FFMA.FTZ R3, R3, R218, R216 ;  /* 0x000000da03037223 */ /* 0x020fec00000100d8 */
[----:B------:R-:W-:Y:S04]  /*85f0*/  FADD.FTZ R3, R170, R3 ;  /* 0x00000003aa037221 */ /* 0x000fe80000010000 */
[----:B------:R-:W-:Y:S04]  /*8600*/  FADD.FTZ R3, R217, R3 ;  /* 0x00000003d9037221 */ /* 0x000fe80000010000 */
[----:B------:R-:W-:Y:S04]  /*8610*/  FADD.FTZ R0, R233, R3 ;  /* 0x00000003e9007221 */ /* 0x000fe80000010000 */
[----:B------:R-:W-:Y:S01]  /*8620*/  FADD.FTZ R3, R220, R0 ;  /* 0x00000000dc037221 */ /* 0x000fe20000010000 */
[----:B------:R-:W-:Y:S01]  /*8630*/  FADD.FTZ R0, R252, R9 ;  /* 0x00000009fc007221 */ /* 0x000fe20000010000 */
[----:B--2---:R-:W-:Y:S02]  /*8640*/  FFMA.FTZ R100, R100, R219, R237 ;  /* 0x000000db64647223 */ /* 0x004fe400000100ed */
[----:B------:R-:W-:Y:S02]  /*8650*/  FADD.FTZ R9, R221, R3 ;  /* 0x00000003dd097221 */ /* 0x000fe40000010000 */
[----:B------:R-:W-:Y:S01]  /*8660*/  FADD.FTZ R8, R208, R100 ;  /* 0x00000064d0087221 */ /* 0x000fe20000010000 */
[----:B------:R-:W-:Y:S01]  /*8670*/  MOV R208, R211 ;  /* 0x000000d300d07202 */ /* 0x000fe20000000f00 */
[----:B------:R-:W-:Y:S01]  /*8680*/  FADD.FTZ R9, R212, R9 ;  /* 0x00000009d4097221 */ /* 0x000fe20000010000 */
[----:B------:R-:W-:Y:S01]  /*8690*/  MOV R211, R171 ;  /* 0x000000ab00d37202 */ /* 0x000fe20000000f00 */
[----:B------:R-:W-:Y:S01]  /*86a0*/  FADD.FTZ R8, R214, R8 ;  /* 0x00000008d6087221 */ /* 0x000fe20000010000 */
[-C--:B------:R-:W-:Y:S03]  /*86b0*/  HMMA.16816.F32 R168, R176, R174.reuse, R60 ;  /* 0x000000aeb0a8723c */ /* 0x080fe6000000183c */
[----:B------:R-:W-:Y:S01]  /*86c0*/  FADD.FTZ R9, R211, R9 ;  /* 0x00000009d3097221 */ /* 0x000fe20000010000 */
[----:B------:R-:W-:Y:S01]  /*86d0*/  FADD.FTZ R8, R234, R8 ;  /* 0x00000008ea087221 */ /* 0x000fe20000010000 */
        /* <DEDUP_REMOVED lines=15> */
[-C--:B------:R-:W-:Y:S05]  /*87d0*/  HMMA.16816.F32 R92, R176, R6.reuse, R92 ;  /* 0x00000006b05c723c */ /* 0x080fea000000185c */
        /* <DEDUP_REMOVED lines=19> */
[----:B------:R-:W-:Y:S02]  /*8910*/  FADD.FTZ R2, R209, R9 ;  /* 0x00000009d1027221 */ /* 0x000fe40000010000 */
        /* <DEDUP_REMOVED lines=17> */
[----:B------:R-:W-:Y:S01]  /*8a30*/  STL [R1], R5 ;  /* 0x0000000501007387 */ /* 0x000fe20000100800 */
[----:B------:R-:W-:Y:S03]  /*8a40*/  MOV R105, R102 ;  /* 0x0000006600697202 */ /* 0x000fe60000000f00 */
[----:B------:R1:W-:Y:S04]  /*8a50*/  STL [R1+0x4], R3 ;  /* 0x0000040301007387 */ /* 0x0003e80000100800 */
[----:B------:R2:W-:Y:S04]  /*8a60*/  STL [R1+0x8], R2 ;  /* 0x0000080201007387 */ /* 0x0005e80000100800 */
[----:B------:R2:W-:Y:S01]  /*8a70*/  STL [R1+0xc], R0 ;  /* 0x00000c0001007387 */ /* 0x0005e20000100800 */
[----:B-1----:R-:W-:Y:S01]  /*8a80*/  MOV R3, R104 ;  /* 0x0000006800037202 */ /* 0x002fe20000000f00 */
[----:B------:R-:W-:Y:S06]  /*8a90*/  @P0 BRA `(.L_x_350) ;  /* 0xffffffc800200947 */ /* 0x000fec000383ffff */
.L_x_349:
[----:B------:R-:W2:Y:S04]  /*8aa0*/  LDL.LU R5, [R1] ;  /* 0x0000000001057983 */ /* 0x000ea80000300800 */
[----:B------:R-:W3:Y:S04]  /*8ab0*/  LDL.LU R4, [R1+0x4] ;  /* 0x0000040001047983 */ /* 0x000ee80000300800 */
[----:B------:R-:W4:Y:S04]  /*8ac0*/  LDL.LU R9, [R1+0x8] ;  /* 0x0000080001097983 */ /* 0x000f280000300800 */
[----:B------:R-:W5:Y:S04]  /*8ad0*/  LDL.LU R8, [R1+0xc] ;  /* 0x00000c0001087983 */ /* 0x000f680000300800 */
[----:B------:R-:W5:Y:S01]  /*8ae0*/  LDL R13, [R1+0x3c] ;  /* 0x00003c00010d7983 */ /* 0x000f620000100800 */
[----:B------:R-:W1:Y:S01]  /*8af0*/  S2UR UR4, SR_CgaCtaId ;  /* 0x00000000000479c3 */ /* 0x000e620000008800 */
[----:B------:R-:W-:Y:S01]  /*8b00*/  UMOV UR5, 0x400 ;  /* 0x0000040000057882 */ /* 0x000fe20000000000 */
[----:B------:R-:W1:Y:S02]  /*8b10*/  S2R R12, SR_TID.X ;  /* 0x00000000000c7919 */ /* 0x000e640000002100 */
[----:B-1----:R-:W-:Y:S01]  /*8b20*/  ULEA UR4, UR4, UR5, 0x18 ;  /* 0x0000000504047291 */ /* 0x002fe2000f8ec03f */
[----:B------:R-:W-:-:S04]  /*8b30*/  SHF.R.S32.HI R51, RZ, 0x1f, R12 ;  /* 0x0000001fff337819 */ /* 0x000fc8000001140c */
[CC--:B------:R-:W-:Y:S02]  /*8b40*/  LEA.HI R10, R51.reuse, R12.reuse, RZ, 0x2 ;  /* 0x0000000c330a7211 */ /* 0x0c0fe400078f10ff */
[----:B------:R-:W-:Y:S02]  /*8b50*/  LEA.HI R51, R51, R12, RZ, 0x5 ;  /* 0x0000000c33337211 */ /* 0x000fe400078f28ff */
[----:B------:R-:W-:Y:S02]  /*8b60*/  SHF.R.S32.HI R11, RZ, 0x2, R10 ;  /* 0x00000002ff0b7819 */ /* 0x000fe4000001140a */
[----:B------:R-:W-:Y:S02]  /*8b70*/  SHF.R.S32.HI R51, RZ, 0x5, R51 ;  /* 0x00000005ff337819 */ /* 0x000fe40000011433 */
[----:B------:R-:W-:-:S04]  /*8b80*/  SHF.R.S32.HI R3, RZ, 0x1f, R11 ;  /* 0x0000001fff037819 */ /* 0x000fc8000001140b */
[----:B------:R-:W-:-:S04]  /*8b90*/  LEA.HI R3, R3, R11, RZ, 0x3 ;  /* 0x0000000b03037211 */ /* 0x000fc800078f18ff */
[----:B------:R-:W-:-:S04]  /*8ba0*/  LOP3.LUT R3, R3, 0xfffffff8, RZ, 0xc0, !PT ;  /* 0xfffffff803037812 */ /* 0x000fc800078ec0ff */
[----:B------:R-:W-:Y:S01]  /*8bb0*/  IADD3 R3, R11, -R3, RZ ;  /* 0x800000030b037210 */ /* 0x000fe20007ffe0ff */
[----:B--2---:R-:W1:Y:S04]  /*8bc0*/  SHFL.BFLY PT, R2, R5, 0x2, 0x1f ;  /* 0x0c401f0005027f89 */ /* 0x004e6800000e0000 */
[----:B---3--:R-:W2:Y:S04]  /*8bd0*/  SHFL.BFLY PT, R0, R4, 0x2, 0x1f ;  /* 0x0c401f0004007f89 */ /* 0x008ea800000e0000 */
[----:B----4-:R-:W3:Y:S04]  /*8be0*/  SHFL.BFLY PT, R7, R9, 0x2, 0x1f ;  /* 0x0c401f0009077f89 */ /* 0x010ee800000e0000 */
[----:B-----5:R-:W4:Y:S01]  /*8bf0*/  SHFL.BFLY PT, R6, R8, 0x2, 0x1f ;  /* 0x0c401f0008067f89 */ /* 0x020f2200000e0000 */
[----:B------:R-:W-:Y:S01]  /*8c00*/  ISETP.NE.AND P1, PT, R13, -0x1, PT ;  /* 0xffffffff0d00780c */ /* 0x000fe20003f25270 */
[----:B-1----:R-:W-:Y:S01]  /*8c10*/  FADD.FTZ R2, R2, R5 ;  /* 0x0000000502027221 */ /* 0x002fe20000010000 */
[----:B--2---:R-:W-:-:S04]  /*8c20*/  FADD.FTZ R0, R0, R4 ;  /* 0x0000000400007221 */ /* 0x004fc80000010000 */
[----:B------:R-:W1:Y:S01]  /*8c30*/  SHFL.BFLY PT, R5, R2, 0x1, 0x1f ;  /* 0x0c201f0002057f89 */ /* 0x000e6200000e0000 */
[----:B---3--:R-:W-:-:S03]  /*8c40*/  FADD.FTZ R7, R7, R9 ;  /* 0x0000000907077221 */ /* 0x008fc60000010000 */
[----:B------:R-:W2:Y:S01]  /*8c50*/  SHFL.BFLY PT, R4, R0, 0x1, 0x1f ;  /* 0x0c201f0000047f89 */ /* 0x000ea200000e0000 */
[----:B----4-:R-:W-:-:S03]  /*8c60*/  FADD.FTZ R6, R6, R8 ;  /* 0x0000000806067221 */ /* 0x010fc60000010000 */
[----:B------:R-:W3:Y:S01]  /*8c70*/  SHFL.BFLY PT, R55, R7, 0x1, 0x1f ;  /* 0x0c201f0007377f89 */ /* 0x000ee200000e0000 */
[----:B------:R-:W4:Y:S03]  /*8c80*/  @P1 LDC.64 R8, c[0x0][0x298] ;  /* 0x0000a600ff081b82 */ /* 0x000f260000000a00 */
[----:B------:R-:W5:Y:S01]  /*8c90*/  SHFL.BFLY PT, R56, R6, 0x1, 0x1f ;  /* 0x0c201f0006387f89 */ /* 0x000f6200000e0000 */
[----:B-1----:R-:W-:Y:S01]  /*8ca0*/  FADD.FTZ R58, R2, R5 ;  /* 0x00000005023a7221 */ /* 0x002fe20000010000 */
[----:B------:R-:W-:Y:S01]  /*8cb0*/  LOP3.LUT R2, R10, 0xfffffffc, RZ, 0xc0, !PT ;  /* 0xfffffffc0a027812 */ /* 0x000fe200078ec0ff */
[----:B--2---:R-:W-:Y:S01]  /*8cc0*/  FADD.FTZ R57, R0, R4 ;  /* 0x0000000400397221 */ /* 0x004fe20000010000 */
[----:B------:R-:W-:Y:S02]  /*8cd0*/  LEA.HI R0, R3, R3, RZ, 0x1 ;  /* 0x0000000303007211 */ /* 0x000fe400078f08ff */
[----:B------:R-:W-:Y:S01]  /*8ce0*/  IADD3 R5, -R2, R12, RZ ;  /* 0x0000000c02057210 */ /* 0x000fe20007ffe1ff */
[----:B---3--:R-:W-:Y:S01]  /*8cf0*/  FADD.FTZ R55, R7, R55 ;  /* 0x0000003707377221 */ /* 0x008fe20000010000 */
[----:B------:R-:W-:-:S02]  /*8d00*/  SHF.R.S32.HI R2, RZ, 0x1, R0 ;  /* 0x00000001ff027819 */ /* 0x000fc40000011400 */
[----:B------:R-:W-:Y:S01]  /*8d10*/  LOP3.LUT R4, R0, 0x3fffffe, RZ, 0xc0, !PT ;  /* 0x03fffffe00047812 */ /* 0x000fe200078ec0ff */
[----:B-----5:R-:W-:Y:S01]  /*8d20*/  FADD.FTZ R56, R6, R56 ;  /* 0x0000003806387221 */ /* 0x020fe20000010000 */
[----:B------:R-:W-:Y:S02]  /*8d30*/  SHF.L.U32 R12, R2, 0x6, RZ ;  /* 0x00000006020c7819 */ /* 0x000fe400000006ff */
[----:B------:R-:W-:Y:S02]  /*8d40*/  FSETP.NE.FTZ.AND P5, PT, R58, RZ, PT ;  /* 0x000000ff3a00720b */ /* 0x000fe40003fb5000 */
[----:B------:R-:W-:Y:S02]  /*8d50*/  IADD3 R4, R3, -R4, RZ ;  /* 0x8000000403047210 */ /* 0x000fe40007ffe0ff */
[----:B------:R-:W-:Y:S02]  /*8d60*/  LEA R3, R51, R5, 0x8 ;  /* 0x0000000533037211 */ /* 0x000fe400078e40ff */
[----:B------:R-:W-:-:S02]  /*8d70*/  LOP3.LUT R12, R12, 0xc0, RZ, 0xc0, !PT ;  /* 0x000000c00c0c7812 */ /* 0x000fc400078ec0ff */
[----:B------:R-:W-:Y:S02]  /*8d80*/  FSETP.NE.FTZ.AND P4, PT, R57, RZ, PT ;  /* 0x000000ff3900720b */ /* 0x000fe40003f95000 */
[----:B------:R-:W-:Y:S02]  /*8d90*/  MOV R0, 0x3f800000 ;  /* 0x3f80000000007802 */ /* 0x000fe40000000f00 */
[----:B------:R-:W-:Y:S01]  /*8da0*/  LEA R3, R4, R3, 0x4 ;  /* 0x0000000304037211 */ /* 0x000fe200078e20ff */
[C---:B----4-:R-:W-:Y:S01]  /*8db0*/  @P1 IMAD.WIDE.U32 R4, R13.reuse, R8, RZ ;  /* 0x000000080d041225 */ /* 0x050fe200078e00ff */
[----:B------:R-:W-:Y:S02]  /*8dc0*/  LEA.HI R12, R12, R12, RZ, 0x1d ;  /* 0x0000000c0c0c7211 */ /* 0x000fe400078fe8ff */
[----:B------:R-:W1:Y:S01]  /*8dd0*/  @P5 MUFU.RCP R0, R58 ;  /* 0x0000003a00005308 */ /* 0x000e620000001000 */
[----:B------:R-:W-:Y:S01]  /*8de0*/  @P1 IMAD R60, R13, R9, R5 ;  /* 0x000000090d3c1224 */ /* 0x000fe200078e0205 */
[----:B------:R-:W-:-:S02]  /*8df0*/  LEA R12, R3, R12, 0x1 ;  /* 0x0000000c030c7211 */ /* 0x000fc400078e08ff */
[----:B------:R-:W-:Y:S02]  /*8e00*/  MOV R3, 0x3f800000 ;  /* 0x3f80000000037802 */ /* 0x000fe40000000f00 */
[----:B------:R-:W-:Y:S02]  /*8e10*/  LEA R12, R12, UR4, 0x1 ;  /* 0x000000040c0c7c11 */ /* 0x000fe4000f8e08ff */
        /* <DEDUP_REMOVED lines=34> */
.L_x_353:
        /* <DEDUP_REMOVED lines=23> */
.L_x_354:
        /* <DEDUP_REMOVED lines=276> */
.L_x_356:
[----:B------:R-:W-:Y:S05]  /*a2f0*/  BSYNC B0 ;  /* 0x0000000000007941 */ /* 0x000fea0003800000 */
.L_x_355:
[----:B------:R-:W2:Y:S01]  /*a300*/  LDL.LU.64 R10, [R1+0x40] ;  /* 0x00004000010a7983 */ /* 0x000ea20000300a00 */
[----:B------:R-:W-:Y:S01]  /*a310*/  SHF.R.S32.HI R0, RZ, 0x1f, R36 ;  /* 0x0000001fff007819 */ /* 0x000fe20000011424 */
[----:B------:R-:W-:Y:S02]  /*a320*/  ULDC.64 UR4, c[0x0][0x2a0] ;  /* 0x0000a80000047ab9 */ /* 0x000fe40000000a00 */
[----:B-1----:R-:W3:Y:S04]  /*a330*/  LDL.LU.64 R8, [R1+0x58] ;  /* 0x0000580001087983 */ /* 0x002ee80000300a00 */
[----:B------:R-:W4:Y:S04]  /*a340*/  LDL.LU R7, [R1+0x60] ;  /* 0x0000600001077983 */ /* 0x000f280000300800 */
[----:B------:R-:W4:Y:S04]  /*a350*/  LDL.LU R5, [R1+0x68] ;  /* 0x0000680001057983 */ /* 0x000f280000300800 */
[----:B------:R-:W4:Y:S04]  /*a360*/  LDL.LU R4, [R1+0x64] ;  /* 0x0000640001047983 */ /* 0x000f280000300800 */
[----:B------:R1:W5:Y:S01]  /*a370*/  LDL.64 R38, [R1+0x48] ;  /* 0x0000480001267983 */ /* 0x0003620000100a00 */
[----:B------:R-:W-:Y:S01]  /*a380*/  IMAD R0, R0, UR4, RZ ;  /* 0x0000000400007c24 */ /* 0x000fe2000f8e02ff */
[----:B------:R-:W-:Y:S02]  /*a390*/  BSSY B0, `(.L_x_357) ;  /* 0x000001a000007945 */ /* 0x000fe40003800000 */
[----:B------:R1:W1:Y:S01]  /*a3a0*/  LDS.128 R20, [R230] ;  /* 0x00000000e6147984 */ /* 0x0002620000000c00 */
[----:B------:R-:W-:-:S03]  /*a3b0*/  IMAD R0, R36, UR5, R0 ;  /* 0x0000000524007c24 */ /* 0x000fc6000f8e0200 */
[----:B------:R1:W1:Y:S04]  /*a3c0*/  LDS.128 R16, [R230+0x2000] ;  /* 0x00200000e6107984 */ /* 0x0002680000000c00 */
[----:B------:R1:W1:Y:S01]  /*a3d0*/  LDS.128 R12, [R230+0x4000] ;  /* 0x00400000e60c7984 */ /* 0x0002620000000c00 */
[----:B--2--5:R-:W-:Y:S02]  /*a3e0*/  ISETP.GE.AND P3, PT, R10, R61, PT ;  /* 0x0000003d0a00720c */ /* 0x024fe40003f66270 */
[----:B---3--:R-:W-:Y:S02]  /*a3f0*/  IADD3 R2, P0, R8, R59, RZ ;  /* 0x0000003b08027210 */ /* 0x008fe40007f1e0ff */
[----:B----4-:R-:W-:-:S03]  /*a400*/  ISETP.GE.AND P2, PT, R7, R61, PT ;  /* 0x0000003d0700720c */ /* 0x010fc60003f46270 */
[----:B------:R-:W-:Y:S01]  /*a410*/  IMAD.X R3, R9, 0x1, R60, P0 ;  /* 0x0000000109037824 */ /* 0x000fe200000e063c */
[-C--:B------:R-:W-:Y:S01]  /*a420*/  ISETP.GE.AND P1, PT, R5, R61.reuse, PT ;  /* 0x0000003d0500720c */ /* 0x080fe20003f26270 */
[----:B------:R-:W-:Y:S01]  /*a430*/  IMAD.WIDE.U32 R8, R36, UR4, R2 ;  /* 0x0000000424087c25 */ /* 0x000fe2000f8e0002 */
[----:B------:R-:W-:-:S03]  /*a440*/  ISETP.GE.AND P0, PT, R4, R61, PT ;  /* 0x0000003d0400720c */ /* 0x000fc60003f06270 */
[----:B------:R-:W-:Y:S01]  /*a450*/  IMAD.IADD R7, R9, 0x1, R0 ;  /* 0x0000000109077824 */ /* 0x000fe200078e0200 */
[----:B-1----:R-:W-:Y:S09]  /*a460*/  @P3 BRA `(.L_x_358) ;  /* 0x0000000000303947 */ /* 0x002ff20003800000 */
        /* <DEDUP_REMOVED lines=12> */
.L_x_358:
[----:B------:R-:W-:Y:S05]  /*a530*/  BSYNC B0 ;  /* 0x0000000000007941 */ /* 0x000fea0003800000 */
.L_x_357:
[----:B-1----:R1:W2:Y:S01]  /*a540*/  LDS.128 R20, [R230+0x800] ;  /* 0x00080000e6147984 */ /* 0x0022a20000000c00 */
[----:B------:R-:W-:Y:S03]  /*a550*/  BSSY B0, `(.L_x_359) ;  /* 0x0000013000007945 */ /* 0x000fe60003800000 */
[----:B------:R1:W3:Y:S04]  /*a560*/  LDS.128 R16, [R230+0x2800] ;  /* 0x00280000e6107984 */ /* 0x0002e80000000c00 */
[----:B------:R1:W4:Y:S01]  /*a570*/  LDS.128 R12, [R230+0x4800] ;  /* 0x00480000e60c7984 */ /* 0x0003220000000c00 */
[----:B------:R-:W-:Y:S05]  /*a580*/  @P2 BRA `(.L_x_360) ;  /* 0x00000000003c2947 */ /* 0x000fea0003800000 */
[----:B------:R-:W-:Y:S01]  /*a590*/  IADD3 R0, P2, R38, 0x20, RZ ;  /* 0x0000002026007810 */ /* 0x000fe20007f5e0ff */
        /* <DEDUP_REMOVED lines=14> */
.L_x_360:
[----:B------:R-:W-:Y:S05]  /*a680*/  BSYNC B0 ;  /* 0x0000000000007941 */ /* 0x000fea0003800000 */
.L_x_359:
[----:B--2---:R2:W1:Y:S01]  /*a690*/  LDS.128 R20, [R230+0x1000] ;  /* 0x00100000e6147984 */ /* 0x0044620000000c00 */
[----:B------:R-:W-:Y:S03]  /*a6a0*/  BSSY B0, `(.L_x_361) ;  /* 0x0000013000007945 */ /* 0x000fe60003800000 */
[----:B---3--:R2:W3:Y:S04]  /*a6b0*/  LDS.128 R16, [R230+0x3000] ;  /* 0x00300000e6107984 */ /* 0x0084e80000000c00 */
[----:B----4-:R2:W4:Y:S01]  /*a6c0*/  LDS.128 R12, [R230+0x5000] ;  /* 0x00500000e60c7984 */ /* 0x0105220000000c00 */
        /* <DEDUP_REMOVED lines=16> */
.L_x_362:
[----:B------:R-:W-:Y:S05]  /*a7d0*/  BSYNC B0 ;  /* 0x0000000000007941 */ /* 0x000fea0003800000 */
.L_x_361:
[----:B------:R-:W-:Y:S05]  /*a7e0*/  @P0 EXIT ;  /* 0x000000000000094d */ /* 0x000fea0003800000 */
[----:B------:R-:W-:Y:S01]  /*a7f0*/  IADD3 R6, P0, R38, 0x60, RZ ;  /* 0x0000006026067810 */ /* 0x000fe20007f1e0ff */
        /* <DEDUP_REMOVED lines=15> */
.L_x_345:
[----:B------:R-:W2:Y:S01]  /*a8f0*/  LDL.LU R20, [R1+0x3c] ;  /* 0x00003c0001147983 */ /* 0x000ea20000300800 */
[----:B------:R-:W1:Y:S01]  /*a900*/  LDC.U8 R0, c[0x0][0x3d9] ;  /* 0x0000f640ff007b82 */ /* 0x000e620000000000 */
[----:B------:R-:W-:Y:S01]  /*a910*/  ULDC.64 UR4, c[0x0][0x2a0] ;  /* 0x0000a80000047ab9 */ /* 0x000fe20000000a00 */
[----:B------:R-:W-:Y:S01]  /*a920*/  CS2R R14, SRZ ;  /* 0x00000000000e7805 */ /* 0x000fe2000001ff00 */
[----:B------:R-:W3:Y:S01]  /*a930*/  S2R R21, SR_TID.X ;  /* 0x0000000000157919 */ /* 0x000ee20000002100 */
[----:B------:R-:W-:Y:S04]  /*a940*/  BSSY B0, `(.L_x_363) ;  /* 0x000004a000007945 */ /* 0x000fe80003800000 */
[----:B------:R-:W4:Y:S01]  /*a950*/  LDC.U8 R4, c[0x0][0x3d8] ;  /* 0x0000f600ff047b82 */ /* 0x000f220000000000 */
[----:B-1----:R-:W-:-:S02]  /*a960*/  ISETP.NE.AND P1, PT, R0, RZ, PT ;  /* 0x000000ff0000720c */ /* 0x002fc40003f25270 */
[C---:B----4-:R-:W-:Y:S02]  /*a970*/  ISETP.NE.AND P0, PT, R4.reuse, RZ, PT ;  /* 0x000000ff0400720c */ /* 0x050fe40003f05270 */
[----:B------:R-:W-:Y:S02]  /*a980*/  ISETP.NE.AND P2, PT, R4, RZ, !P1 ;  /* 0x000000ff0400720c */ /* 0x000fe40004f45270 */
[----:B------:R-:W-:-:S07]  /*a990*/  ISETP.NE.OR P0, PT, R0, RZ, !P0 ;  /* 0x000000ff0000720c */ /* 0x000fce0004705670 */
[----:B------:R-:W1:Y:S01]  /*a9a0*/  @!P1 LDC R9, c[0x0][0x2c4] ;  /* 0x0000b100ff099b82 */ /* 0x000e620000000800 */
[----:B---3--:R-:W-:-:S04]  /*a9b0*/  SHF.R.S32.HI R11, RZ, 0x1f, R21 ;  /* 0x0000001fff0b7819 */ /* 0x008fc80000011415 */
[----:B------:R-:W-:-:S03]  /*a9c0*/  LEA.HI R11, R11, R21, RZ, 0x2 ;  /* 0x000000150b0b7211 */ /* 0x000fc600078f10ff */
[----:B------:R-:W3:Y:S01]  /*a9d0*/  @!P1 LDC R12, c[0x0][0x270] ;  /* 0x00009c00ff0c9b82 */ /* 0x000ee20000000800 */
[----:B------:R-:W-:-:S07]  /*a9e0*/  LOP3.LUT R8, R11, 0x1ffffffc, RZ, 0xc0, !PT ;  /* 0x1ffffffc0b087812 */ /* 0x000fce00078ec0ff */
[----:B------:R-:W4:Y:S08]  /*a9f0*/  @!P0 LDC R10, c[0x0][0x2c4] ;  /* 0x0000b100ff0a8b82 */ /* 0x000f300000000800 */
[----:B-1----:R-:W1:Y:S08]  /*aa00*/  @P2 LDC R9, c[0x0][0x2e4] ;  /* 0x0000b900ff092b82 */ /* 0x002e700000000800 */
[----:B------:R-:W5:Y:S08]  /*aa10*/  @P1 LDC.64 R16, c[0x0][0x2c0] ;  /* 0x0000b000ff101b82 */ /* 0x000f700000000a00 */
[----:B------:R-:W2:Y:S01]  /*aa20*/  @P1 LDC R18, c[0x0][0x2c0] ;  /* 0x0000b000ff121b82 */ /* 0x000ea20000000800 */
[----:B-----5:R-:W-:-:S02]  /*aa30*/  @P1 IMAD R16, R17, R16, RZ ;  /* 0x0000001011101224 */ /* 0x020fc400078e02ff */
[----:B-1----:R-:W-:Y:S02]  /*aa40*/  @!P1 IMAD.MOV.U32 R16, RZ, RZ, R9 ;  /* 0x000000ffff109224 */ /* 0x002fe400078e0009 */
[----:B------:R-:W-:Y:S01]  /*aa50*/  @!P1 IMAD.MOV.U32 R18, RZ, RZ, 0x1 ;  /* 0x00000001ff129424 */ /* 0x000fe200078e00ff */
[C---:B--2---:R-:W-:Y:S02]  /*aa60*/  ISETP.NE.AND P4, PT, R20.reuse, -0x1, PT ;  /* 0xffffffff1400780c */ /* 0x044fe40003f85270 */
[----:B------:R-:W-:-:S11]  /*aa70*/  ISETP.NE.OR P3, PT, R20, -0x1, P0 ;  /* 0xffffffff1400780c */ /* 0x000fd60000765670 */
        /* <DEDUP_REMOVED lines=13> */
[C---:B------:R-:W-:Y:S01]  /*ab50*/  IADD3 R2, P2, R0.reuse, R4, RZ ;  /* 0x0000000400027210 */ /* 0x040fe20007f5e0ff */
[----:B----4-:R-:W-:Y:S01]  /*ab60*/  @!P3 IMAD R20, R19, R10, RZ ;  /* 0x0000000a1314b224 */ /* 0x010fe200078e02ff */
[----:B------:R-:W-:Y:S01]  /*ab70*/  SHF.R.S32.HI R10, RZ, 0x1f, R28 ;  /* 0x0000001fff0a7819 */ /* 0x000fe2000001141c */
[----:B------:R-:W-:Y:S01]  /*ab80*/  @P1 IMAD.MOV.U32 R4, RZ, RZ, 0x1 ;  /* 0x00000001ff041424 */ /* 0x000fe200078e00ff */
[----:B------:R-:W-:Y:S01]  /*ab90*/  LEA.HI.X.SX32 R3, R0, R7, 0x1, P2 ;  /* 0x0000000700037211 */ /* 0x000fe200010f0eff */
[----:B---3--:R-:W-:Y:S01]  /*aba0*/  @!P1 IMAD R4, R9, R12, RZ ;  /* 0x0000000c09049224 */ /* 0x008fe200078e02ff */
[----:B------:R-:W-:Y:S01]  /*abb0*/  IADD3 R0, -R22, R13, RZ ;  /* 0x0000000d16007210 */ /* 0x000fe20007ffe1ff */
[----:B------:R-:W-:Y:S01]  /*abc0*/  IMAD R10, R10, UR4, RZ ;  /* 0x000000040a0a7c24 */ /* 0x000fe2000f8e02ff */
[----:B------:R1:W-:Y:S01]  /*abd0*/  @!P3 STL [R1+0x3c], R20 ;  /* 0x00003c140100b387 */ /* 0x0003e20000100800 */
[--C-:B------:R-:W-:Y:S01]  /*abe0*/  @!P0 SHF.R.S32.HI R15, RZ, 0x1f, R20.reuse ;  /* 0x0000001fff0f8819 */ /* 0x100fe20000011414 */
[----:B------:R-:W-:Y:S01]  /*abf0*/  @!P0 IMAD.MOV.U32 R14, RZ, RZ, R20 ;  /* 0x000000ffff0e8224 */ /* 0x000fe200078e0014 */
[C---:B------:R-:W-:Y:S01]  /*ac00*/  ISETP.GE.AND P4, PT, R8.reuse, R0, PT ;  /* 0x000000000800720c */ /* 0x040fe20003f86270 */
[----:B------:R-:W-:Y:S01]  /*ac10*/  IMAD R4, R19, R4, RZ ;  /* 0x0000000413047224 */ /* 0x000fe200078e02ff */
[----:B------:R-:W-:Y:S01]  /*ac20*/  LOP3.LUT P3, RZ, R21, 0x3, RZ, 0xc0, !PT ;  /* 0x0000000315ff7812 */ /* 0x000fe2000786c0ff */
[----:B------:R-:W-:Y:S01]  /*ac30*/  VIADD R19, R8, 0x20 ;  /* 0x0000002008137836 */ /* 0x000fe20000000000 */
[----:B------:R-:W-:Y:S01]  /*ac40*/  SHF.R.S32.HI R9, RZ, 0x1f, R8 ;  /* 0x0000001fff097819 */ /* 0x000fe20000011408 */
[----:B------:R-:W-:Y:S01]  /*ac50*/  IMAD R10, R28, UR5, R10 ;  /* 0x000000051c0a7c24 */ /* 0x000fe2000f8e020a */
[----:B------:R-:W-:Y:S01]  /*ac60*/  IADD3 R21, R8, 0x60, RZ ;  /* 0x0000006008157810 */ /* 0x000fe20007ffe0ff */
[----:B------:R-:W-:Y:S01]  /*ac70*/  IMAD.WIDE.U32 R12, R28, UR4, R2 ;  /* 0x000000041c0c7c25 */ /* 0x000fe2000f8e0002 */
[----:B------:R-:W-:-:S02]  /*ac80*/  SEL R17, R4, RZ, P0 ;  /* 0x000000ff04117207 */ /* 0x000fc40000000000 */
[-C--:B------:R-:W-:Y:S01]  /*ac90*/  ISETP.GE.OR P6, PT, R8, R0.reuse, P3 ;  /* 0x000000000800720c */ /* 0x080fe20001fc6670 */
[----:B------:R-:W-:Y:S01]  /*aca0*/  IMAD.WIDE R2, R25, 0x80, R8 ;  /* 0x0000008019027825 */ /* 0x000fe200078e0208 */
[-C--:B------:R-:W-:Y:S02]  /*acb0*/  ISETP.GE.AND P1, PT, R19, R0.reuse, PT ;  /* 0x000000001300720c */ /* 0x080fe40003f26270 */
[-C--:B------:R-:W-:Y:S01]  /*acc0*/  ISETP.GE.AND P0, PT, R21, R0.reuse, PT ;  /* 0x000000001500720c */ /* 0x080fe20003f06270 */
[----:B------:R-:W-:Y:S01]  /*acd0*/  IMAD.IADD R11, R10, 0x1, R13 ;  /* 0x000000010a0b7824 */ /* 0x000fe200078e020d */
[----:B------:R-:W-:Y:S01]  /*ace0*/  ISETP.GE.OR P5, PT, R19, R0, P3 ;  /* 0x000000001300720c */ /* 0x000fe20001fa6670 */
[----:B-1----:R-:W-:-:S05]  /*acf0*/  VIADD R20, R8, 0x40 ;  /* 0x0000004008147836 */ /* 0x002fca0000000000 */
[----:B------:R-:W-:Y:S01]  /*ad00*/  ISETP.GE.AND P2, PT, R20, R0, PT ;  /* 0x000000001400720c */ /* 0x000fe20003f46270 */
[----:B------:R-:W-:-:S12]  /*ad10*/  @P4 BRA `(.L_x_364) ;  /* 0x0000000000304947 */ /* 0x000fd80003800000 */
        /* <DEDUP_REMOVED lines=12> */
.L_x_364:
[----:B------:R-:W-:Y:S05]  /*ade0*/  BSYNC B0 ;  /* 0x0000000000007941 */ /* 0x000fea0003800000 */
.L_x_363:
        /* <DEDUP_REMOVED lines=21> */
.L_x_366:
[----:B------:R-:W-:Y:S05]  /*af40*/  BSYNC B0 ;  /* 0x0000000000007941 */ /* 0x000fea0003800000 */
.L_x_365:
        /* <DEDUP_REMOVED lines=17> */
.L_x_368:
[----:B------:R-:W-:Y:S05]  /*b060*/  BSYNC B0 ;  /* 0x0000000000007941 */ /* 0x000fea0003800000 */
.L_x_367:
        /* <DEDUP_REMOVED lines=20> */
.L_x_370:
[----:B------:R-:W-:Y:S05]  /*b1b0*/  BSYNC B0 ;  /* 0x0000000000007941 */ /* 0x000fea0003800000 */
.L_x_369:
        /* <DEDUP_REMOVED lines=11> */
.L_x_372:
[----:B------:R-:W-:Y:S05]  /*b270*/  BSYNC B0 ;  /* 0x0000000000007941 */ /* 0x000fea0003800000 */
.L_x_371:
        /* <DEDUP_REMOVED lines=10> */
.L_x_374:
[----:B------:R-:W-:Y:S05]  /*b320*/  BSYNC B0 ;  /* 0x0000000000007941 */ /* 0x000fea0003800000 */
.L_x_373:
        /* <DEDUP_REMOVED lines=10> */
.L_x_376:
[----:B------:R-:W-:Y:S05]  /*b3d0*/  BSYNC B0 ;  /* 0x0000000000007941 */ /* 0x000fea0003800000 */
.L_x_375:
        /* <DEDUP_REMOVED lines=10> */
.L_x_377:
        /* <DEDUP_REMOVED lines=16> */
.L_x_1213:


//--------------------- .text._ZN5flash16flash_fwd_kernelI23Flash_fwd_kernel_traitsILi96ELi128ELi64ELi4ELb0ELb0EN7cutlass6half_tE19Flash_kernel_traitsILi96ELi128ELi64ELi4ES3_EELb1ELb0ELb0ELb0ELb0ELb0ELb0ELb0EEEvNS_16Flash_fwd_paramsE --------------------------
	.section	.text._ZN5flash16flash_fwd_kernelI23Flash_fwd_kernel_traitsILi96ELi128ELi64ELi4ELb0ELb0EN7cutlass6half_tE19Flash_kernel_traitsILi96ELi128ELi64ELi4ES3_EELb1ELb0ELb0ELb0ELb0ELb0ELb0ELb0EEEvNS_16Flash_fwd_paramsE,"ax",@progbits
	.align	128
        .global         _ZN5flash16flash_fwd_kernelI23Flash_fwd_kernel_traitsILi96ELi128ELi64ELi4ELb0ELb0EN7cutlass6half_tE19Flash_kernel_traitsILi96ELi128ELi64ELi4ES3_EELb1ELb0ELb0ELb0ELb0ELb0ELb0ELb0EEEvNS_16Flash_fwd_paramsE
        .type           _ZN5flash16flash_fwd_kernelI23Flash_fwd_kernel_traitsILi96ELi128ELi64ELi4ELb0ELb0EN7cutlass6half_tE19Flash_kernel_traitsILi96ELi128ELi64ELi4ES3_EELb1ELb0ELb0ELb0ELb0ELb0ELb0ELb0EEEvNS_16Flash_fwd_paramsE,@function
        .size           _ZN5flash16flash_fwd_kernelI23Flash_fwd_kernel_traitsILi96ELi128ELi64ELi4ELb0ELb0EN7cutlass6half_tE19Flash_kernel_traitsILi96ELi128ELi64ELi4ES3_EELb1ELb0ELb0ELb0ELb0ELb0ELb0ELb0EEEvNS_16Flash_fwd_paramsE,(.L_x_1214 - _ZN5flash16flash_fwd_kernelI23Flash_fwd_kernel_traitsILi96ELi128ELi64ELi4ELb0ELb0EN7cutlass6half_tE19Flash_kernel_traitsILi96ELi128ELi64ELi4ES3_EELb1ELb0ELb0ELb0ELb0ELb0ELb0ELb0EEEvNS_16Flash_fwd_paramsE)
        .other          _ZN5flash16flash_fwd_kernelI23Flash_fwd_kernel_traitsILi96ELi128ELi64ELi4ELb0ELb0EN7cutlass6half_tE19Flash_kernel_traitsILi96ELi128ELi64ELi4ES3_EELb1ELb0ELb0ELb0ELb0ELb0ELb0ELb0EEEvNS_16Flash_fwd_paramsE,@"STO_CUDA_ENTRY STV_DEFAULT"
_ZN5flash16flash_fwd_kernelI23Flash_fwd_kernel_traitsILi96ELi128ELi64ELi4ELb0ELb0EN7cutlass6half_tE19Flash_kernel_traitsILi96ELi128ELi64ELi4ES3_EELb1ELb0ELb0ELb0ELb0ELb0ELb0ELb0EEEvNS_16Flash_fwd_paramsE:
.text._ZN5flash16flash_fwd_kernelI23Flash_fwd_kernel_traitsILi96ELi128ELi64ELi4ELb0ELb0EN7cutlass6half_tE19Flash_kernel_traitsILi96ELi128ELi64ELi4ES3_EELb1ELb0ELb0ELb0ELb0ELb0ELb0ELb0EEEvNS_16Flash_fwd_paramsE:
        /* <DEDUP_REMOVED lines=24> */
[----:B-1----:R-:W-:Y:S02]  /*0180*/  ISETP.NE.U32.AND P0, PT, R6, RZ, PT ;  /* 0x000000ff0600720c */ /* 0x002fe40003f05070 */
[----:B------:R-:W-:Y:S02]  /*0190*/  ISETP.NE.U32.AND P4, PT, RZ, UR4, PT ;  /* 0x00000004ff007c0c */ /* 0x000fe4000bf85070 */
[----:B------:R-:W-:Y:S02]  /*01a0*/  ISETP.NE.AND.EX P1, PT, R7, RZ, PT, P0 ;  /* 0x000000ff0700720c */ /* 0x000fe40003f25300 */
[----:B----4-:R-:W-:Y:S01]  /*01b0*/  LOP3.LUT R0, R29, R154, R28, 0xfe, !PT ;  /* 0x0000009a1d007212 */ /* 0x010fe200078efe1c */
[----:B------:R-:W1:Y:S01]  /*01c0*/  LDC.64 R6, c[0x0][0x2f8] ;  /* 0x0000be00ff067b82 */ /* 0x000e620000000a00 */
[----:B------:R-:W-:Y:S02]  /*01d0*/  ISETP.NE.AND.EX P0, PT, RZ, UR5, PT, P4 ;  /* 0x00000005ff007c0c */ /* 0x000fe4000bf05340 */
[----:B------:R-:W-:-:S05]  /*01e0*/  LOP3.LUT P2, RZ, R0, R45, RZ, 0xfc, !PT ;  /* 0x0000002d00ff7212 */ /* 0x000fca000784fcff */
[----:B------:R-:W3:Y:S08]  /*01f0*/  @P3 LDC R0, c[0x0][0x3b0] ;  /* 0x0000ec00ff003b82 */ /* 0x000ef00000000800 */
[----:B------:R-:W4:Y:S01]  /*0200*/  @!P2 LDC.64 R10, c[0x0][0x3b8] ;  /* 0x0000ee00ff0aab82 */ /* 0x000f220000000a00 */
[----:B------:R-:W-:Y:S02]  /*0210*/  @P3 R2UR UR22, R4 ;  /* 0x00000000041632ca */ /* 0x000fe400000e0000 */
[----:B------:R-:W-:-:S11]  /*0220*/  @P3 R2UR UR23, R5 ;  /* 0x00000000051732ca */ /* 0x000fd600000e0000 */
[----:B------:R-:W-:Y:S02]  /*0230*/  IMAD.U32 R4, RZ, RZ, UR22 ;  /* 0x00000016ff047e24 */ /* 0x000fe4000f8e00ff */
[----:B------:R-:W-:-:S05]  /*0240*/  IMAD.U32 R5, RZ, RZ, UR23 ;  /* 0x00000017ff057e24 */ /* 0x000fca000f8e00ff */
[----:B----4-:R4:W-:Y:S01]  /*0250*/  @!P2 STG.E.64 desc[UR20][R10.64], R4 ;  /* 0x000000040a00a986 */ /* 0x0109e2000c101b14 */
[----:B---3--:R-:W-:-:S05]  /*0260*/  @P3 IADD3 R8, P5, R2, R0, RZ ;  /* 0x0000000002083210 */ /* 0x008fca0007fbe0ff */
[----:B------:R-:W-:Y:S02]  /*0270*/  @P3 IMAD.X R9, RZ, RZ, R3, P5 ;  /* 0x000000ffff093224 */ /* 0x000fe400028e0603 */
[----:B------:R-:W-:Y:S02]  /*0280*/  @!P2 IMAD.MOV.U32 R2, RZ, RZ, R8 ;  /* 0x000000ffff02a224 */ /* 0x000fe400078e0008 */
[----:B------:R-:W-:-:S05]  /*0290*/  @!P2 IMAD.MOV.U32 R3, RZ, RZ, R9 ;  /* 0x000000ffff03a224 */ /* 0x000fca00078e0009 */
[----:B------:R3:W-:Y:S01]  /*02a0*/  @!P2 STG.E.64 desc[UR20][R10.64+0x8], R2 ;  /* 0x000008020a00a986 */ /* 0x0007e2000c101b14 */
[----:B----4-:R-:W-:Y:S02]  /*02b0*/  IMAD.WIDE R4, R28, 0x4, R12 ;  /* 0x000000041c047825 */ /* 0x010fe400078e020c */
[----:B------:R-:W4:Y:S03]  /*02c0*/  LDC.64 R12, c[0x0][0x2f8] ;  /* 0x0000be00ff0c7b82 */ /* 0x000f260000000a00 */
[----:B------:R-:W2:Y:S04]  /*02d0*/  @P0 LDG.E R32, desc[UR20][R4.64] ;  /* 0x0000001404200981 */ /* 0x000ea8000c1e1900 */
[----:B------:R-:W2:Y:S01]  /*02e0*/  @P0 LDG.E R0, desc[UR20][R4.64+0x4] ;  /* 0x0000041404000981 */ /* 0x000ea2000c1e1900 */
[----:B---3--:R-:W3:Y:S01]  /*02f0*/  @P1 LDC.64 R2, c[0x0][0x300] ;  /* 0x0000c000ff021b82 */ /* 0x008ee20000000a00 */
[----:B------:R-:W-:-:S02]  /*0300*/  ISETP.NE.AND P3, PT, R14, RZ, PT ;  /* 0x000000ff0e00720c */ /* 0x000fc40003f65270 */
[----:B-1----:R-:W-:Y:S01]  /*0310*/  ISETP.EQ.U32.AND P2, PT, R6, RZ, PT ;  /* 0x000000ff0600720c */ /* 0x002fe20003f42070 */
[----:B------:R-:W-:Y:S01]  /*0320*/  IMAD.MOV.U32 R11, RZ, RZ, RZ ;  /* 0x000000ffff0b7224 */ /* 0x000fe200078e00ff */
[----:B------:R-:W-:Y:S02]  /*0330*/  SHF.R.S32.HI R21, RZ, 0x1f, R45 ;  /* 0x0000001fff157819 */ /* 0x000fe4000001142d */
[----:B------:R-:W-:Y:S02]  /*0340*/  ISETP.EQ.OR.EX P2, PT, R7, RZ, !P3, P2 ;  /* 0x000000ff0700720c */ /* 0x000fe40005f42720 */
[----:B------:R-:W-:Y:S01]  /*0350*/  LEA.HI R18, R21, R45, RZ, 0x5 ;  /* 0x0000002d15127211 */ /* 0x000fe200078f28ff */
[----:B------:R-:W-:Y:S02]  /*0360*/  IMAD.MOV.U32 R10, RZ, RZ, -0x1 ;  /* 0xffffffffff0a7424 */ /* 0x000fe400078e00ff */
[----:B----4-:R-:W-:-:S08]  /*0370*/  IMAD.WIDE R12, R28, 0x4, R12 ;  /* 0x000000041c0c7825 */ /* 0x010fd000078e020c */
        /* <DEDUP_REMOVED lines=13> */
[----:B------:R2:W-:Y:S01]  /*0450*/  STL [R1+0x4c], R153 ;  /* 0x00004c9901007387 */ /* 0x0005e20000100800 */
        /* <DEDUP_REMOVED lines=8> */
.L_x_378:
[----:B------:R-:W3:Y:S02]  /*04e0*/  LDC R4, c[0x0][0x2c8] ;  /* 0x0000b200ff047b82 */ /* 0x000ee40000000800 */
.L_x_379:
        /* <DEDUP_REMOVED lines=24> */
[----:B------:R-:W-:Y:S02]  /*0670*/  IABS R6, R29 ;  /* 0x0000001d00067213 */ /* 0x000fe40000000000 */
[----:B------:R-:W-:Y:S02]  /*0680*/  ISETP.NE.AND P0, PT, R10, -0x1, PT ;  /* 0xffffffff0a00780c */ /* 0x000fe40003f05270 */
[CC--:B------:R-:W-:Y:S01]  /*0690*/  LEA.HI R5, R21.reuse, R45.reuse, RZ, 0x2 ;  /* 0x0000002d15057211 */ /* 0x0c0fe200078f10ff */
[----:B------:R2:W-:Y:S01]  /*06a0*/  STL [R1+0x48], R30 ;  /* 0x0000481e01007387 */ /* 0x0005e20000100800 */
[----:B------:R-:W-:Y:S02]  /*06b0*/  LEA.HI R22, R21, R45, RZ, 0x3 ;  /* 0x0000002d15167211 */ /* 0x000fe400078f18ff */
[----:B------:R-:W-:-:S02]  /*06c0*/  LOP3.LUT R4, R5, 0xfffffffc, RZ, 0xc0, !PT ;  /* 0xfffffffc05047812 */ /* 0x000fc400078ec0ff */
[----:B------:R-:W-:Y:S01]  /*06d0*/  SHF.R.S32.HI R35, RZ, 0x3, R22 ;  /* 0x00000003ff237819 */ /* 0x000fe20000011416 */
[----:B------:R-:W3:Y:S01]  /*06e0*/  @P1 LDC.64 R16, c[0x0][0x240] ;  /* 0x00009000ff101b82 */ /* 0x000ee20000000a00 */
[----:B------:R-:W-:Y:S01]  /*06f0*/  SHF.R.S32.HI R152, RZ, 0x5, R18 ;  /* 0x00000005ff987819 */ /* 0x000fe20000011412 */
[----:B------:R-:W-:Y:S01]  /*0700*/  IMAD.IADD R4, R45, 0x1, -R4 ;  /* 0x000000012d047824 */ /* 0x000fe200078e0a04 */
[----:B------:R-:W-:-:S04]  /*0710*/  @!P1 SHF.R.S32.HI R8, RZ, 0x1f, R28 ;  /* 0x0000001fff089819 */ /* 0x000fc8000001141c */
[----:B------:R-:W-:Y:S01]  /*0720*/  SHF.L.U32 R138, R4, 0x3, RZ ;  /* 0x00000003048a7819 */ /* 0x000fe200000006ff */
[----:B------:R-:W4:Y:S01]  /*0730*/  @!P1 LDC.64 R14, c[0x0][0x228] ;  /* 0x00008a00ff0e9b82 */ /* 0x000f220000000a00 */
[----:B-1----:R-:W-:Y:S02]  /*0740*/  IABS R20, R23 ;  /* 0x0000001700147213 */ /* 0x002fe40000000000 */
[----:B------:R-:W-:Y:S02]  /*0750*/  SHF.R.S32.HI R139, RZ, 0x1f, R138 ;  /* 0x0000001fff8b7819 */ /* 0x000fe4000001148a */
[----:B------:R-:W1:Y:S03]  /*0760*/  I2F.RP R2, R20 ;  /* 0x0000001400027306 */ /* 0x000e660000209400 */
[----:B------:R-:W5:Y:S08]  /*0770*/  @P0 LDC.64 R26, c[0x0][0x250] ;  /* 0x00009400ff1a0b82 */ /* 0x000f700000000a00 */
[----:B------:R-:W2:Y:S01]  /*0780*/  @P0 LDC.64 R24, c[0x0][0x248] ;  /* 0x00009200ff180b82 */ /* 0x000ea20000000a00 */
        /* <DEDUP_REMOVED lines=8> */
[----:B------:R-:W-:-:S06]  /*0810*/  IMAD.HI.U32 R2, R3, R0, R2 ;  /* 0x0000000003027227 */ /* 0x000fcc00078e0002 */
[----:B------:R-:W-:Y:S01]  /*0820*/  IMAD.HI.U32 R13, R2, R6, RZ ;  /* 0x00000006020d7227 */ /* 0x000fe200078e00ff */
[----:B------:R-:W-:-:S04]  /*0830*/  SHF.R.S32.HI R2, RZ, 0x2, R5 ;  /* 0x00000002ff027819 */ /* 0x000fc80000011405 */
[----:B------:R-:W-:Y:S02]  /*0840*/  IADD3 R0, -R13, RZ, RZ ;  /* 0x000000ff0d007210 */ /* 0x000fe40007ffe1ff */
[----:B------:R-:W-:-:S03]  /*0850*/  LEA.HI R5, R5, R2, RZ, 0x1 ;  /* 0x0000000205057211 */ /* 0x000fc600078f08ff */
[----:B------:R-:W-:Y:S01]  /*0860*/  IMAD R6, R20, R0, R6 ;  /* 0x0000000014067224 */ /* 0x000fe200078e0206 */
[----:B------:R-:W-:Y:S01]  /*0870*/  LOP3.LUT R5, R5, 0x7fffffe, RZ, 0xc0, !PT ;  /* 0x07fffffe05057812 */ /* 0x000fe200078ec0ff */
[----:B------:R-:W-:-:S03]  /*0880*/  IMAD.SHL.U32 R0, R35, 0x40, RZ ;  /* 0x0000004023007824 */ /* 0x000fc600078e00ff */
[----:B------:R-:W-:Y:S01]  /*0890*/  ISETP.GT.U32.AND P2, PT, R20, R6, PT ;  /* 0x000000061400720c */ /* 0x000fe20003f44070 */
[----:B------:R-:W-:Y:S01]  /*08a0*/  IMAD.IADD R5, R2, 0x1, -R5 ;  /* 0x0000000102057824 */ /* 0x000fe200078e0a05 */
[----:B------:R-:W-:-:S03]  /*08b0*/  LOP3.LUT R0, R0, 0xc0, RZ, 0xc0, !PT ;  /* 0x000000c000007812 */ /* 0x000fc600078ec0ff */
[----:B------:R-:W-:Y:S01]  /*08c0*/  IMAD R9, R152, 0x8, R5 ;  /* 0x0000000898097824 */ /* 0x000fe200078e0205 */
[----:B------:R-:W-:Y:S02]  /*08d0*/  LOP3.LUT R4, R0, 0x18, R138, 0xf8, !PT ;  /* 0x0000001800047812 */ /* 0x000fe400078ef88a */
[----:B------:R-:W-:-:S04]  /*08e0*/  SHF.R.U32.HI R0, RZ, 0x3, R0 ;  /* 0x00000003ff007819 */ /* 0x000fc80000011600 */
[----:B------:R-:W-:Y:S01]  /*08f0*/  LOP3.LUT R7, R4, R0, RZ, 0x3c, !PT ;  /* 0x0000000004077212 */ /* 0x000fe200078e3cff */
[----:B---3--:R-:W-:Y:S01]  /*0900*/  @P1 IMAD.WIDE.U32 R4, R32, R16, RZ ;  /* 0x0000001020041225 */ /* 0x008fe200078e00ff */
[----:B------:R-:W-:-:S03]  /*0910*/  IADD3 R0, R2, 0x40, RZ ;  /* 0x0000004002007810 */ /* 0x000fc60007ffe0ff */
[----:B------:R-:W-:Y:S01]  /*0920*/  IMAD.U32 R222, R9, 0x20, R7 ;  /* 0x0000002009de7824 */ /* 0x000fe200078e0007 */
[----:B------:R-:W-:Y:S01]  /*0930*/  ISETP.GE.AND P6, PT, R0, R30, PT ;  /* 0x0000001e0000720c */ /* 0x000fe20003fc6270 */
[----:B------:R-:W-:Y:S01]  /*0940*/  @P1 IMAD R18, R32, R17, R5 ;  /* 0x0000001120121224 */ /* 0x000fe200078e0205 */
[----:B------:R-:W-:Y:S01]  /*0950*/  LOP3.LUT R0, R29, R23, RZ, 0x3c, !PT ;  /* 0x000000171d007212 */ /* 0x000fe200078e3cff */
[----:B------:R-:W-:Y:S01]  /*0960*/  @!P2 IMAD.IADD R6, R6, 0x1, -R20 ;  /* 0x000000010606a824 */ /* 0x000fe200078e0a14 */
[----:B------:R-:W-:Y:S01]  /*0970*/  @P1 MOV R17, R4 ;  /* 0x0000000400111202 */ /* 0x000fe20000000f00 */
[C---:B------:R-:W-:Y:S01]  /*0980*/  @P0 IMAD.IADD R4, R11.reuse, 0x1, R10 ;  /* 0x000000010b040824 */ /* 0x040fe200078e020a */
[----:B------:R-:W-:Y:S01]  /*0990*/  @P0 IADD3 R7, R11, R10, RZ ;  /* 0x0000000a0b070210 */ /* 0x000fe20007ffe0ff */
[----:B------:R-:W-:Y:S01]  /*09a0*/  @!P1 IMAD.WIDE.U32 R8, R28, R14, RZ ;  /* 0x0000000e1c089225 */ /* 0x000fe200078e00ff */
[----:B------:R-:W-:Y:S02]  /*09b0*/  ISETP.GE.AND P4, PT, R0, RZ, PT ;  /* 0x000000ff0000720c */ /* 0x000fe40003f86270 */
[----:B------:R-:W-:Y:S01]  /*09c0*/  ISETP.GE.U32.AND P3, PT, R6, R20, PT ;  /* 0x000000140600720c */ /* 0x000fe20003f66070 */
[----:B-----5:R-:W-:-:S02]  /*09d0*/  @P0 IMAD R10, R4, R27, RZ ;  /* 0x0000001b040a0224 */ /* 0x020fc400078e02ff */
[----:B--2---:R-:W-:Y:S02]  /*09e0*/  @P0 IMAD R0, R7, R25, RZ ;  /* 0x0000001907000224 */ /* 0x004fe400078e02ff */
[----:B------:R-:W-:-:S04]  /*09f0*/  @P0 IMAD.WIDE.U32 R4, R4, R26, RZ ;  /* 0x0000001a04040225 */ /* 0x000fc800078e00ff */
[----:B------:R-:W-:Y:S01]  /*0a00*/  @P0 IMAD.WIDE.U32 R6, R7, R24, RZ ;  /* 0x0000001807060225 */ /* 0x000fe200078e00ff */
[----:B------:R-:W-:-:S03]  /*0a10*/  @P0 IADD3 R16, R5, R10, RZ ;  /* 0x0000000a05100210 */ /* 0x000fc60007ffe0ff */
[----:B------:R-:W-:Y:S01]  /*0a20*/  @!P1 IMAD.IADD R18, R9, 0x1, R12 ;  /* 0x0000000109129824 */ /* 0x000fe200078e020c */
[----:B------:R-:W-:Y:S01]  /*0a30*/  @P0 MOV R12, R6 ;  /* 0x00000006000c0202 */ /* 0x000fe20000000f00 */
[----:B------:R-:W-:Y:S02]  /*0a40*/  @!P1 IMAD.MOV.U32 R17, RZ, RZ, R8 ;  /* 0x000000ffff119224 */ /* 0x000fe400078e0008 */
[----:B------:R-:W-:Y:S02]  /*0a50*/  @P0 IMAD.MOV.U32 R14, RZ, RZ, R4 ;  /* 0x000000ffff0e0224 */ /* 0x000fe400078e0004 */
[----:B------:R-:W-:Y:S01]  /*0a60*/  @P0 IMAD.IADD R15, R7, 0x1, R0 ;  /* 0x00000001070f0824 */ /* 0x000fe200078e0200 */
[----:B------:R-:W-:Y:S06]  /*0a70*/  @P0 BRA `(.L_x_381) ;  /* 0x0000000000340947 */ /* 0x000fec0003800000 */
        /* <DEDUP_REMOVED lines=13> */
.L_x_381:
        /* <DEDUP_REMOVED lines=14> */
.L_x_382:
[----:B------:R-:W-:Y:S01]  /*0c30*/  SHF.R.S32.HI R3, RZ, 0x1f, R2 ;  /* 0x0000001fff037819 */ /* 0x000fe20000011402 */
[-C--:B------:R-:W-:Y:S01]  /*0c40*/  IMAD.WIDE.U32 R6, R2, R24.reuse, R138 ;  /* 0x0000001802067225 */ /* 0x080fe200078e008a */
[----:B------:R-:W-:Y:S01]  /*0c50*/  ISETP.NE.AND P5, PT, R23, RZ, PT ;  /* 0x000000ff1700720c */ /* 0x000fe20003fa5270 */
[----:B------:R-:W-:Y:S01]  /*0c60*/  ULDC.64 UR4, c[0x0][0x258] ;  /* 0x0000960000047ab9 */ /* 0x000fe20000000a00 */
[----:B------:R-:W-:Y:S01]  /*0c70*/  IADD3 R8, P0, R138, R17, RZ ;  /* 0x000000118a087210 */ /* 0x000fe20007f1e0ff */
[----:B------:R-:W-:Y:S01]  /*0c80*/  IMAD R9, R3, R24, RZ ;  /* 0x0000001803097224 */ /* 0x000fe200078e02ff */
[----:B------:R-:W1:Y:S01]  /*0c90*/  S2UR UR8, SR_CgaCtaId ;  /* 0x00000000000879c3 */ /* 0x000e620000008800 */
[----:B------:R-:W-:Y:S01]  /*0ca0*/  @!P2 VIADD R13, R13, 0x1 ;  /* 0x000000010d0da836 */ /* 0x000fe20000000000 */
[----:B------:R-:W-:Y:S01]  /*0cb0*/  IADD3 R6, P2, R12, R6, RZ ;  /* 0x000000060c067210 */ /* 0x000fe20007f5e0ff */
[C---:B------:R-:W-:Y:S01]  /*0cc0*/  IMAD R11, R2.reuse, R25, R9 ;  /* 0x00000019020b7224 */ /* 0x040fe200078e0209 */
[----:B------:R-:W-:Y:S01]  /*0cd0*/  IADD3.X R9, R139, R18, RZ, P0, !PT ;  /* 0x000000128b097210 */ /* 0x000fe200007fe4ff */
[----:B------:R-:W-:Y:S01]  /*0ce0*/  @P3 VIADD R13, R13, 0x1 ;  /* 0x000000010d0d3836 */ /* 0x000fe20000000000 */
[----:B------:R-:W-:Y:S01]  /*0cf0*/  ULDC.64 UR6, c[0x0][0x260] ;  /* 0x0000980000067ab9 */ /* 0x000fe20000000a00 */
[-C--:B------:R-:W-:Y:S01]  /*0d00*/  IMAD.WIDE.U32 R4, R2, R26.reuse, R138 ;  /* 0x0000001a02047225 */ /* 0x080fe200078e008a */
[----:B------:R-:W-:Y:S01]  /*0d10*/  IADD3.X R7, R15, R7, R11, P2, !PT ;  /* 0x000000070f077210 */ /* 0x000fe200017fe40b */
[----:B------:R-:W-:Y:S01]  /*0d20*/  BSSY B0, `(.L_x_383) ;  /* 0x0000051000007945 */ /* 0x000fe20003800000 */
[----:B------:R-:W-:Y:S01]  /*0d30*/  MOV R0, R13 ;  /* 0x0000000d00007202 */ /* 0x000fe20000000f00 */
[----:B------:R-:W-:Y:S01]  /*0d40*/  IMAD R10, R3, R26, RZ ;  /* 0x0000001a030a7224 */ /* 0x000fe200078e02ff */
[----:B------:R-:W-:Y:S01]  /*0d50*/  SHF.R.S32.HI R11, RZ, 0x1f, R29 ;  /* 0x0000001fff0b7819 */ /* 0x000fe2000001141d */
[----:B------:R-:W-:Y:S01]  /*0d60*/  VIADD R160, R138, 0x20 ;  /* 0x000000208aa07836 */ /* 0x000fe20000000000 */
[----:B------:R-:W-:Y:S01]  /*0d70*/  IADD3 R4, P1, R14, R4, RZ ;  /* 0x000000040e047210 */ /* 0x000fe20007f3e0ff */
[----:B------:R-:W-:Y:S01]  /*0d80*/  IMAD R10, R2, R27, R10 ;  /* 0x0000001b020a7224 */ /* 0x000fe200078e020a */
[----:B------:R-:W-:Y:S01]  /*0d90*/  IADD3 R157, R138, 0x40, RZ ;  /* 0x000000408a9d7810 */ /* 0x000fe20007ffe0ff */
[----:B------:R-:W-:Y:S01]  /*0da0*/  @!P4 IMAD.MOV R0, RZ, RZ, -R0 ;  /* 0x000000ffff00c224 */ /* 0x000fe200078e0a00 */
[----:B------:R-:W-:Y:S01]  /*0db0*/  @!P5 LOP3.LUT R0, RZ, R23, RZ, 0x33, !PT ;  /* 0x00000017ff00d212 */ /* 0x000fe200078e33ff */
[----:B------:R-:W-:Y:S01]  /*0dc0*/  IMAD R11, R11, UR4, RZ ;  /* 0x000000040b0b7c24 */ /* 0x000fe2000f8e02ff */
[----:B------:R-:W-:Y:S01]  /*0dd0*/  IADD3.X R5, R16, R5, R10, P1, !PT ;  /* 0x0000000510057210 */ /* 0x000fe20000ffe40a */
[----:B------:R-:W-:Y:S01]  /*0de0*/  IMAD.WIDE.U32 R16, R29, UR4, R8 ;  /* 0x000000041d107c25 */ /* 0x000fe2000f8e0008 */
[----:B------:R-:W-:-:S02]  /*0df0*/  SHF.R.S32.HI R10, RZ, 0x1f, R0 ;  /* 0x0000001fff0a7819 */ /* 0x000fc40000011400 */
[----:B------:R-:W-:Y:S01]  /*0e00*/  ISETP.GE.AND P0, PT, R2, R30, PT ;  /* 0x0000001e0200720c */ /* 0x000fe20003f06270 */
[----:B------:R-:W-:Y:S01]  /*0e10*/  IMAD R12, R29, UR5, R11 ;  /* 0x000000051d0c7c24 */ /* 0x000fe2000f8e020b */
[----:B------:R-:W-:Y:S01]  /*0e20*/  ULDC.64 UR4, c[0x0][0x268] ;  /* 0x00009a0000047ab9 */ /* 0x000fe20000000a00 */
[C---:B------:R-:W-:Y:S01]  /*0e30*/  IMAD.WIDE.U32 R40, R0.reuse, UR6, R6 ;  /* 0x0000000600287c25 */ /* 0x040fe2000f8e0006 */
[----:B------:R-:W-:Y:S02]  /*0e40*/  LEA.HI.SX32 R108, R247, 0xffffffff, 0x1a ;  /* 0xfffffffff76c7811 */ /* 0x000fe400078fd2ff */
[----:B------:R-:W-:Y:S01]  /*0e50*/  LEA.HI R18, R21, R45, RZ, 0x4 ;  /* 0x0000002d15127211 */ /* 0x000fe200078f20ff */
[----:B------:R-:W-:Y:S01]  /*0e60*/  IMAD.WIDE.U32 R38, R0, UR4, R4 ;  /* 0x0000000400267c25 */ /* 0x000fe2000f8e0004 */
[----:B------:R2:W-:Y:S01]  /*0e70*/  STL.64 [R1+0x30], R40 ;  /* 0x0000302801007387 */ /* 0x0005e20000100a00 */
[----:B------:R-:W-:Y:S02]  /*0e80*/  LOP3.LUT R15, R22, 0xfffffff8, RZ, 0xc0, !PT ;  /* 0xfffffff8160f7812 */ /* 0x000fe400078ec0ff */
[C---:B------:R-:W-:Y:S01]  /*0e90*/  IMAD R8, R10.reuse, UR6, RZ ;  /* 0x000000060a087c24 */ /* 0x040fe2000f8e02ff */
[----:B------:R2:W-:Y:S01]  /*0ea0*/  STL.64 [R1+0x28], R38 ;  /* 0x0000282601007387 */ /* 0x0005e20000100a00 */
[----:B------:R-:W-:Y:S01]  /*0eb0*/  IMAD R6, R10, UR4, RZ ;  /* 0x000000040a067c24 */ /* 0x000fe2000f8e02ff */
[----:B------:R-:W-:Y:S01]  /*0ec0*/  UMOV UR4, 0x400 ;  /* 0x0000040000047882 */ /* 0x000fe20000000000 */
[----:B------:R-:W-:Y:S01]  /*0ed0*/  IMAD R28, R108, -0x40, R44 ;  /* 0xffffffc06c1c7824 */ /* 0x000fe200078e022c */
[----:B------:R2:W-:Y:S01]  /*0ee0*/  STL [R1+0x8], R160 ;  /* 0x000008a001007387 */ /* 0x0005e20000100800 */
[C---:B------:R-:W-:Y:S01]  /*0ef0*/  IMAD R31, R0.reuse, UR7, R8 ;  /* 0x00000007001f7c24 */ /* 0x040fe2000f8e0208 */
[----:B-1----:R-:W-:Y:S01]  /*0f00*/  ULEA UR4, UR8, UR4, 0x18 ;  /* 0x0000000408047291 */ /* 0x002fe2000f8ec03f */
[----:B------:R-:W-:Y:S01]  /*0f10*/  IMAD R36, R0, UR5, R6 ;  /* 0x0000000500247c24 */ /* 0x000fe2000f8e0206 */
[----:B------:R2:W-:Y:S01]  /*0f20*/  STL [R1+0xc], R157 ;  /* 0x00000c9d01007387 */ /* 0x0005e20000100800 */
[----:B------:R-:W-:Y:S01]  /*0f30*/  LOP3.LUT R0, R18, 0xfffffff0, RZ, 0xc0, !PT ;  /* 0xfffffff012007812 */ /* 0x000fe200078ec0ff */
[----:B------:R-:W-:Y:S01]  /*0f40*/  IMAD.WIDE R10, R154, 0x80, R2 ;  /* 0x000000809a0a7825 */ /* 0x000fe200078e0202 */
[----:B------:R-:W-:-:S02]  /*0f50*/  ISETP.GE.AND P1, PT, R2, R28, PT ;  /* 0x0000001c0200720c */ /* 0x000fc40003f26270 */
[----:B------:R-:W-:Y:S01]  /*0f60*/  SHF.R.S32.HI R23, RZ, 0x4, R18 ;  /* 0x00000004ff177819 */ /* 0x000fe20000011412 */
[----:B------:R-:W-:Y:S01]  /*0f70*/  IMAD.IADD R14, R45, 0x1, -R0 ;  /* 0x000000012d0e7824 */ /* 0x000fe200078e0a00 */
[C---:B------:R-:W-:Y:S01]  /*0f80*/  ISETP.GE.AND P5, PT, R2.reuse, R28, PT ;  /* 0x0000001c0200720c */ /* 0x040fe20003fa6270 */
[----:B------:R-:W-:Y:S01]  /*0f90*/  IMAD.IADD R13, R17, 0x1, R12 ;  /* 0x00000001110d7824 */ /* 0x000fe200078e020c */
[----:B------:R-:W-:Y:S02]  /*0fa0*/  P2R R34, PR, RZ, 0x2 ;  /* 0x00000002ff227803 */ /* 0x000fe40000000000 */
[----:B------:R-:W-:Y:S02]  /*0fb0*/  IADD3 R29, R2, 0x20, RZ ;  /* 0x00000020021d7810 */ /* 0x000fe40007ffe0ff */
[----:B------:R-:W-:Y:S01]  /*0fc0*/  LEA R222, R222, UR4, 0x1 ;  /* 0x00000004dede7c11 */ /* 0x000fe2000f8e08ff */
        /* <DEDUP_REMOVED lines=38> */
.L_x_384:
[----:B------:R-:W-:Y:S05]  /*1230*/  BSYNC B0 ;  /* 0x0000000000007941 */ /* 0x000fea0003800000 */
.L_x_383:
[----:B------:R-:W-:Y:S01]  /*1240*/  ISETP.GE.AND P0, PT, R29, R30, PT ;  /* 0x0000001e1d00720c */ /* 0x000fe20003f06270 */
[----:B------:R-:W-:Y:S01]  /*1250*/  BSSY B0, `(.L_x_385) ;  /* 0x000002f000007945 */ /* 0x000fe20003800000 */
[----:B------:R-:W-:Y:S01]  /*1260*/  LEA.HI R0, R18, R23, RZ, 0x1 ;  /* 0x0000001712007211 */ /* 0x000fe200078f08ff */
[----:B---3--:R-:W-:Y:S01]  /*1270*/  IMAD.IADD R9, R45, 0x1, -R15 ;  /* 0x000000012d097824 */ /* 0x008fe200078e0a0f */
[----:B------:R-:W-:Y:S01]  /*1280*/  LEA.HI R8, R14, R14, RZ, 0x1 ;  /* 0x0000000e0e087211 */ /* 0x000fe200078f08ff */
[----:B------:R-:W-:Y:S01]  /*1290*/  VIADD R22, R2, 0x60 ;  /* 0x0000006002167836 */ /* 0x000fe20000000000 */
[----:B------:R-:W-:Y:S02]  /*12a0*/  LOP3.LUT R20, R0, 0xfffffffe, RZ, 0xc0, !PT ;  /* 0xfffffffe00147812 */ /* 0x000fe400078ec0ff */
[--C-:B------:R-:W-:Y:S02]  /*12b0*/  SHF.R.S32.HI R15, RZ, 0x1, R8.reuse ;  /* 0x00000001ff0f7819 */ /* 0x100fe40000011408 */
[----:B------:R-:W-:-:S03]  /*12c0*/  SHF.R.S32.HI R21, RZ, 0x1f, R8 ;  /* 0x0000001fff157819 */ /* 0x000fc60000011408 */
[----:B------:R-:W-:Y:S05]  /*12d0*/  @P0 BRA `(.L_x_386) ;  /* 0x0000000000980947 */ /* 0x000fea0003800000 */
[----:B------:R-:W-:Y:S01]  /*12e0*/  ULDC UR5, c[0x0][0x2d0] ;  /* 0x0000b40000057ab9 */ /* 0x000fe20000000800 */
[----:B-1----:R-:W-:Y:S01]  /*12f0*/  IADD3 R4, P2, R10, 0x20, RZ ;  /* 0x000000200a047810 */ /* 0x002fe20007f5e0ff */
        /* <DEDUP_REMOVED lines=36> */
.L_x_386:
[----:B------:R-:W-:Y:S05]  /*1540*/  BSYNC B0 ;  /* 0x0000000000007941 */ /* 0x000fea0003800000 */
.L_x_385:
[----:B------:R-:W-:Y:S01]  /*1550*/  LEA.HI R18, R9, R9, RZ, 0x1 ;  /* 0x0000000909127211 */ /* 0x000fe200078f08ff */
[----:B------:R-:W-:Y:S01]  /*1560*/  BSSY B0, `(.L_x_387) ;  /* 0x0000033000007945 */ /* 0x000fe20003800000 */
[----:B------:R-:W-:Y:S01]  /*1570*/  LEA.HI R0, R21, R15, RZ, 0x2 ;  /* 0x0000000f15007211 */ /* 0x000fe200078f10ff */
[----:B------:R-:W-:Y:S01]  /*1580*/  IMAD.IADD R23, R23, 0x1, -R20 ;  /* 0x0000000117177824 */ /* 0x000fe200078e0a14 */
[----:B------:R-:W-:Y:S02]  /*1590*/  LOP3.LUT R3, R8, 0x7fffffe, RZ, 0xc0, !PT ;  /* 0x07fffffe08037812 */ /* 0x000fe400078ec0ff */
[----:B------:R-:W-:Y:S02]  /*15a0*/  LOP3.LUT R2, R18, 0x3fffffe, RZ, 0xc0, !PT ;  /* 0x03fffffe12027812 */ /* 0x000fe400078ec0ff */
[----:B------:R-:W-:Y:S01]  /*15b0*/  LOP3.LUT R0, R0, 0xfffffffc, RZ, 0xc0, !PT ;  /* 0xfffffffc00007812 */ /* 0x000fe200078ec0ff */
[----:B------:R-:W-:Y:S01]  /*15c0*/  IMAD.IADD R137, R14, 0x1, -R3 ;  /* 0x000000010e897824 */ /* 0x000fe200078e0a03 */
[----:B-1-34-:R-:W-:-:S02]  /*15d0*/  SHF.R.S32.HI R4, RZ, 0x1f, R14 ;  /* 0x0000001fff047819 */ /* 0x01afc4000001140e */
        /* <DEDUP_REMOVED lines=43> */
.L_x_388:
[----:B------:R-:W-:Y:S05]  /*1890*/  BSYNC B0 ;  /* 0x0000000000007941 */ /* 0x000fea0003800000 */
.L_x_387:
[----:B------:R-:W-:Y:S01]  /*18a0*/  IMAD.IADD R159, R41, 0x1, R31 ;  /* 0x00000001299f7824 */ /* 0x000fe200078e021f */
[C---:B------:R-:W-:Y:S01]  /*18b0*/  SHF.L.U64.HI R136, R24.reuse, 0x6, R25 ;  /* 0x0000000618887819 */ /* 0x040fe20000010219 */
[----:B------:R-:W-:Y:S01]  /*18c0*/  IMAD.MOV.U32 R158, RZ, RZ, R40 ;  /* 0x000000ffff9e7224 */ /* 0x000fe200078e0028 */
[----:B------:R-:W-:Y:S01]  /*18d0*/  SHF.L.U32 R109, R24, 0x6, RZ ;  /* 0x00000006186d7819 */ /* 0x000fe200000006ff */
[----:B------:R-:W-:Y:S01]  /*18e0*/  BSSY B0, `(.L_x_389) ;  /* 0x000002f000007945 */ /* 0x000fe20003800000 */
[----:B------:R-:W-:Y:S01]  /*18f0*/  SHF.R.S32.HI R21, RZ, 0x1f, R108 ;  /* 0x0000001fff157819 */ /* 0x000fe2000001146c */
[----:B------:R-:W-:Y:S01]  /*1900*/  IMAD R0, R136, R108, RZ ;  /* 0x0000006c88007224 */ /* 0x000fe200078e02ff */
[----:B------:R4:W-:Y:S01]  /*1910*/  STL.64 [R1+0x20], R158 ;  /* 0x0000209e01007387 */ /* 0x0009e20000100a00 */
[----:B------:R-:W-:Y:S01]  /*1920*/  ISETP.GE.AND P6, PT, R29, R28, PT ;  /* 0x0000001c1d00720c */ /* 0x000fe20003fc6270 */
[----:B------:R-:W-:Y:S01]  /*1930*/  IMAD.WIDE.U32 R2, R108, R109, R158 ;  /* 0x0000006d6c027225 */ /* 0x000fe200078e009e */
[----:B------:R-:W-:-:S03]  /*1940*/  SHF.R.S32.HI R32, RZ, 0x1, R18 ;  /* 0x00000001ff207819 */ /* 0x000fc60000011412 */
[----:B------:R-:W-:Y:S01]  /*1950*/  IMAD R20, R21, R109, R0 ;  /* 0x0000006d15147224 */ /* 0x000fe200078e0200 */
[----:B------:R-:W-:Y:S07]  /*1960*/  @P4 BRA `(.L_x_390) ;  /* 0x0000000000984947 */ /* 0x000fee0003800000 */
        /* <DEDUP_REMOVED lines=15> */
[----:B------:R-:W5:Y:S01]  /*1a60*/  @!P0 LDC.64 R18, c[0x0][0x210] ;  /* 0x00008400ff128b82 */ /* 0x000f620000000a00 */
[----:B-1----:R-:W-:-:S04]  /*1a70*/  @!P1 LEA R6, P3, R8, R14, 0x1 ;  /* 0x0000000e08069211 */ /* 0x002fc800078608ff */
        /* <DEDUP_REMOVED lines=21> */
.L_x_390:
[----:B------:R-:W-:Y:S05]  /*1bd0*/  BSYNC B0 ;  /* 0x0000000000007941 */ /* 0x000fea0003800000 */
.L_x_389:
[----:B------:R-:W-:Y:S01]  /*1be0*/  ISETP.NE.AND P0, PT, R34, RZ, PT ;  /* 0x000000ff2200720c */ /* 0x000fe20003f05270 */
[----:B------:R-:W-:Y:S01]  /*1bf0*/  BSSY B0, `(.L_x_391) ;  /* 0x0000023000007945 */ /* 0x000fe20003800000 */
[----:B------:R-:W-:Y:S01]  /*1c00*/  IMAD.SHL.U32 R9, R32, 0x40, RZ ;  /* 0x0000004020097824 */ /* 0x000fe200078e00ff */
[----:B------:R-:W-:-:S10]  /*1c10*/  IADD3 R8, R3, R20, RZ ;  /* 0x0000001403087210 */ /* 0x000fd40007ffe0ff */
[----:B------:R-:W-:Y:S05]  /*1c20*/  @P0 BRA `(.L_x_392) ;  /* 0x00000000007c0947 */ /* 0x000fea0003800000 */
[----:B------:R-:W-:Y:S02]  /*1c30*/  ULDC UR5, c[0x0][0x2d0] ;  /* 0x0000b40000057ab9 */ /* 0x000fe40000000800 */
[----:B------:R-:W-:Y:S02]  /*1c40*/  ISETP.GE.AND P0, PT, R138, UR5, PT ;  /* 0x000000058a007c0c */ /* 0x000fe4000bf06270 */
[----:B------:R-:W-:Y:S02]  /*1c50*/  ISETP.GE.AND P1, PT, R160, UR5, PT ;  /* 0x00000005a0007c0c */ /* 0x000fe4000bf26270 */
[----:B------:R-:W-:-:S09]  /*1c60*/  ISETP.GE.AND P2, PT, R157, UR5, PT ;  /* 0x000000059d007c0c */ /* 0x000fd2000bf46270 */
[----:B---3--:R-:W3:Y:S01]  /*1c70*/  @!P0 LDC.64 R6, c[0x0][0x218] ;  /* 0x00008600ff068b82 */ /* 0x008ee20000000a00 */
[----:B------:R2:W-:Y:S04]  /*1c80*/  @P0 STS [R222+0x6000], RZ ;  /* 0x006000ffde000388 */ /* 0x0005e80000000800 */
[----:B------:R2:W-:Y:S03]  /*1c90*/  @P0 STS [R222+0x6004], RZ ;  /* 0x006004ffde000388 */ /* 0x0005e60000000800 */
[----:B-1----:R-:W1:Y:S01]  /*1ca0*/  @!P1 LDC.64 R4, c[0x0][0x218] ;  /* 0x00008600ff049b82 */ /* 0x002e620000000a00 */
[----:B------:R2:W-:Y:S01]  /*1cb0*/  @P0 STS.64 [R222+0x6008], RZ ;  /* 0x006008ffde000388 */ /* 0x0005e20000000a00 */
[----:B---3--:R-:W-:-:S04]  /*1cc0*/  @!P0 LEA R6, P4, R2, R6, 0x1 ;  /* 0x0000000602068211 */ /* 0x008fc800078808ff */
        /* <DEDUP_REMOVED lines=21> */
.L_x_392:
[----:B------:R-:W-:Y:S05]  /*1e20*/  BSYNC B0 ;  /* 0x0000000000007941 */ /* 0x000fea0003800000 */
.L_x_391:
[C---:B------:R-:W-:Y:S01]  /*1e30*/  SHF.L.U64.HI R155, R24.reuse, 0x5, R25 ;  /* 0x00000005189b7819 */ /* 0x040fe20000010219 */
[----:B------:R-:W-:Y:S01]  /*1e40*/  BSSY B0, `(.L_x_393) ;  /* 0x0000024000007945 */ /* 0x000fe20003800000 */
[----:B------:R-:W-:-:S03]  /*1e50*/  SHF.L.U32 R156, R24, 0x5, RZ ;  /* 0x00000005189c7819 */ /* 0x000fc600000006ff */
[----:B------:R1:W-:Y:S04]  /*1e60*/  STL [R1+0x3c], R155 ;  /* 0x00003c9b01007387 */ /* 0x0003e80000100800 */
[----:B------:R1:W-:Y:S01]  /*1e70*/  STL [R1+0x38], R156 ;  /* 0x0000389c01007387 */ /* 0x0003e20000100800 */
[----:B------:R-:W-:Y:S05]  /*1e80*/  @P6 BRA `(.L_x_394) ;  /* 0x00000000007c6947 */ /* 0x000fea0003800000 */
[----:B------:R-:W-:Y:S01]  /*1e90*/  ULDC UR5, c[0x0][0x2d0] ;  /* 0x0000b40000057ab9 */ /* 0x000fe20000000800 */
[----:B------:R-:W-:Y:S02]  /*1ea0*/  IADD3 R0, P2, R156, R2, RZ ;  /* 0x000000029c007210 */ /* 0x000fe40007f5e0ff */
[----:B------:R-:W-:Y:S02]  /*1eb0*/  ISETP.GE.AND P1, PT, R138, UR5, PT ;  /* 0x000000058a007c0c */ /* 0x000fe4000bf26270 */
[----:B------:R-:W-:Y:S01]  /*1ec0*/  ISETP.GE.AND P0, PT, R160, UR5, PT ;  /* 0x00000005a0007c0c */ /* 0x000fe2000bf06270 */
[----:B--23--:R-:W-:Y:S01]  /*1ed0*/  IMAD.X R6, R155, 0x1, R8, P2 ;  /* 0x000000019b067824 */ /* 0x00cfe200010e0608 */
[----:B------:R-:W-:-:S09]  /*1ee0*/  ISETP.GE.AND P2, PT, R157, UR5, PT ;  /* 0x000000059d007c0c */ /* 0x000fd2000bf46270 */
[----:B-1----:R-:W1:Y:S01]  /*1ef0*/  @!P1 LDC.64 R4, c[0x0][0x218] ;  /* 0x00008600ff049b82 */ /* 0x002e620000000a00 */
        /* <DEDUP_REMOVED lines=24> */
.L_x_394:
[----:B------:R-:W-:Y:S05]  /*2080*/  BSYNC B0 ;  /* 0x0000000000007941 */ /* 0x000fea0003800000 */
.L_x_393:
[----:B------:R-:W0:Y:S01]  /*2090*/  LDGDEPBAR ;  /* 0x00000000000079af */ /* 0x000e220000000000 */
[----:B------:R-:W-:Y:S01]  /*20a0*/  IMAD.IADD R10, R39, 0x1, R36 ;  /* 0x00000001270a7824 */ /* 0x000fe200078e0224 */
[----:B------:R-:W-:Y:S01]  /*20b0*/  LOP3.LUT R0, R9, 0xc0, RZ, 0xc0, !PT ;  /* 0x000000c009007812 */ /* 0x000fe200078ec0ff */
[----:B-123--:R-:W-:Y:S01]  /*20c0*/  IMAD.SHL.U32 R4, R35, 0x8, RZ ;  /* 0x0000000823047824 */ /* 0x00efe200078e00ff */
[----:B------:R-:W-:Y:S01]  /*20d0*/  BSSY B0, `(.L_x_395) ;  /* 0x0000042000007945 */ /* 0x000fe20003800000 */
[----:B------:R-:W-:Y:S01]  /*20e0*/  IMAD.SHL.U32 R6, R22, 0x20, RZ ;  /* 0x0000002016067824 */ /* 0x000fe200078e00ff */
[----:B------:R1:W-:Y:S01]  /*20f0*/  STL [R1+0x40], R10 ;  /* 0x0000400a01007387 */ /* 0x0003e20000100800 */
[----:B------:R-:W-:Y:S01]  /*2100*/  IMAD.SHL.U32 R3, R33, 0x40, RZ ;  /* 0x0000004021037824 */ /* 0x000fe200078e00ff */
[----:B------:R-:W-:Y:S01]  /*2110*/  LOP3.LUT R4, R0, 0x8, R4, 0xf8, !PT ;  /* 0x0000000800047812 */ /* 0x000fe200078ef804 */
[C---:B------:R-:W-:Y:S01]  /*2120*/  IMAD.SHL.U32 R5, R23.reuse, 0x8, RZ ;  /* 0x0000000817057824 */ /* 0x040fe200078e00ff */
[----:B------:R-:W-:Y:S01]  /*2130*/  SHF.R.U32.HI R2, RZ, 0x3, R0 ;  /* 0x00000003ff027819 */ /* 0x000fe20000011600 */
[----:B------:R-:W-:Y:S01]  /*2140*/  IMAD R9, R23, 0x8, R30 ;  /* 0x0000000817097824 */ /* 0x000fe200078e021e */
[----:B------:R-:W-:-:S02]  /*2150*/  LOP3.LUT R0, R3, 0xc0, RZ, 0xc0, !PT ;  /* 0x000000c003007812 */ /* 0x000fc400078ec0ff */
[----:B------:R-:W-:Y:S02]  /*2160*/  LOP3.LUT R111, R6, 0xffffff00, RZ, 0xc0, !PT ;  /* 0xffffff00066f7812 */ /* 0x000fe400078ec0ff */
[----:B------:R-:W-:Y:S01]  /*2170*/  LOP3.LUT R8, R4, R2, RZ, 0x3c, !PT ;  /* 0x0000000204087212 */ /* 0x000fe200078e3cff */
[-C--:B------:R-:W-:Y:S01]  /*2180*/  IMAD R2, R21, R26.reuse, RZ ;  /* 0x0000001a15027224 */ /* 0x080fe200078e02ff */
[----:B------:R-:W-:Y:S01]  /*2190*/  LOP3.LUT R7, R0, 0x8, R5, 0xf8, !PT ;  /* 0x0000000800077812 */ /* 0x000fe200078ef805 */
[----:B------:R-:W-:Y:S01]  /*21a0*/  IMAD R3, R152, 0x200, R111 ;  /* 0x0000020098037824 */ /* 0x000fe200078e026f */
[----:B------:R-:W-:Y:S01]  /*21b0*/  SHF.R.U32.HI R6, RZ, 0x3, R0 ;  /* 0x00000003ff067819 */ /* 0x000fe20000011600 */
[----:B------:R-:W-:Y:S01]  /*21c0*/  IMAD.WIDE.U32 R4, R108, R26, RZ ;  /* 0x0000001a6c047225 */ /* 0x000fe200078e00ff */
[----:B------:R-:W-:Y:S01]  /*21d0*/  ISETP.GE.AND P3, PT, R29, R28, PT ;  /* 0x0000001c1d00720c */ /* 0x000fe20003f66270 */
[----:B------:R-:W-:-:S04]  /*21e0*/  DEPBAR.LE SB0, 0x0 ;  /* 0x000080000000791a */ /* 0x000fc80000000000 */
[----:B------:R-:W-:Y:S01]  /*21f0*/  BAR.SYNC.DEFER_BLOCKING 0x0 ;  /* 0x0000000000007b1d */ /* 0x000fe20000010000 */
[----:B------:R-:W-:Y:S01]  /*2200*/  IMAD R0, R108, R27, R2 ;  /* 0x0000001b6c007224 */ /* 0x000fe200078e0202 */
[----:B------:R-:W-:Y:S01]  /*2210*/  LOP3.LUT R110, R7, R6, RZ, 0x3c, !PT ;  /* 0x00000006076e7212 */ /* 0x000fe200078e3cff */
[----:B------:R-:W-:Y:S01]  /*2220*/  IMAD R2, R137, 0x20, R3 ;  /* 0x0000002089027824 */ /* 0x000fe200078e0203 */
[----:B------:R-:W-:Y:S01]  /*2230*/  LEA R6, P0, R4, R38, 0x6 ;  /* 0x0000002604067211 */ /* 0x000fe200078030ff */
[----:B------:R-:W-:Y:S02]  /*2240*/  IMAD.IADD R7, R5, 0x1, R0 ;  /* 0x0000000105077824 */ /* 0x000fe400078e0200 */
[----:B------:R-:W-:Y:S02]  /*2250*/  IMAD.U32 R0, R9, 0x20, R8 ;  /* 0x0000002009007824 */ /* 0x000fe400078e0008 */
[----:B------:R-:W-:Y:S01]  /*2260*/  IMAD.IADD R2, R110, 0x1, R2 ;  /* 0x000000016e027824 */ /* 0x000fe200078e0202 */
[----:B------:R-:W-:-:S02]  /*2270*/  LEA.HI.X R7, R4, R10, R7, 0x6, P0 ;  /* 0x0000000a04077211 */ /* 0x000fc400000f3407 */
[----:B------:R-:W-:Y:S02]  /*2280*/  LEA R217, R0, UR4, 0x1 ;  /* 0x0000000400d97c11 */ /* 0x000fe4000f8e08ff */
        /* <DEDUP_REMOVED lines=14> */
[----:B------:R-:W5:Y:S01]  /*2370*/  @!P1 LDC.64 R2, c[0x0][0x220] ;  /* 0x00008800ff029b82 */ /* 0x000f620000000a00 */
[----:B------:R3:W-:Y:S01]  /*2380*/  @P0 STS.64 [R222+0x9008], RZ ;  /* 0x009008ffde000388 */ /* 0x0007e20000000a00 */
        /* <DEDUP_REMOVED lines=22> */
.L_x_396:
[----:B------:R-:W-:Y:S05]  /*24f0*/  BSYNC B0 ;  /* 0x0000000000007941 */ /* 0x000fea0003800000 */
.L_x_395:
        /* <DEDUP_REMOVED lines=38> */
.L_x_398:
[----:B------:R-:W-:Y:S05]  /*2760*/  BSYNC B0 ;  /* 0x0000000000007941 */ /* 0x000fea0003800000 */
.L_x_397:
[----:B------:R-:W-:Y:S01]  /*2770*/  LDSM.16.M88.4 R24, [R217+0x6000] ;  /* 0x00600000d918783b */ /* 0x000fe20000000200 */
[----:B------:R-:W-:Y:S01]  /*2780*/  IMAD.MOV.U32 R0, RZ, RZ, 0x20 ;  /* 0x00000020ff007424 */ /* 0x000fe200078e00ff */
[----:B------:R-:W-:Y:S01]  /*2790*/  LOP3.LUT P0, RZ, R32, 0x2, RZ, 0xc0, !PT ;  /* 0x0000000220ff7812 */ /* 0x000fe2000780c0ff */
[----:B-123--:R-:W-:Y:S01]  /*27a0*/  IMAD.MOV.U32 R2, RZ, RZ, 0x10 ;  /* 0x00000010ff027424 */ /* 0x00efe200078e00ff */
[----:B------:R-:W1:Y:S01]  /*27b0*/  LDSM.16.M88.4 R4, [R220+0x1000] ;  /* 0x00100000dc04783b */ /* 0x000e620000000200 */
[----:B------:R-:W-:Y:S01]  /*27c0*/  LOP3.LUT P1, RZ, R33, 0x2, RZ, 0xc0, !PT ;  /* 0x0000000221ff7812 */ /* 0x000fe2000782c0ff */
[----:B------:R-:W-:Y:S01]  /*27d0*/  ULDC.U8 UR14, c[0x0][0x388] ;  /* 0x0000e200000e7ab9 */ /* 0x000fe20000000000 */
[----:B------:R-:W-:Y:S01]  /*27e0*/  SEL R0, R0, 0xffffffe0, !P0 ;  /* 0xffffffe000007807 */ /* 0x000fe20004000000 */
[----:B------:R-:W2:Y:S01]  /*27f0*/  LDSM.16.M88.4 R8, [R220] ;  /* 0x00000000dc08783b */ /* 0x000ea20000000200 */
[----:B------:R-:W-:-:S03]  /*2800*/  SEL R2, R2, 0xfffffff0, !P1 ;  /* 0xfffffff002027807 */ /* 0x000fc60004800000 */
[----:B------:R-:W3:Y:S01]  /*2810*/  LDSM.16.M88.4 R20, [R217+0x6400] ;  /* 0x00640000d914783b */ /* 0x000ee20000000200 */
[----:B------:R-:W-:Y:S02]  /*2820*/  IMAD.IADD R219, R217, 0x1, R0 ;  /* 0x00000001d9db7824 */ /* 0x000fe400078e0200 */
[----:B------:R-:W-:Y:S01]  /*2830*/  IMAD R221, R2, 0x2, R220 ;  /* 0x0000000202dd7824 */ /* 0x000fe200078e02dc */
[----:B------:R-:W5:Y:S01]  /*2840*/  LDSM.16.M88.4 R12, [R217+0x6800] ;  /* 0x00680000d90c783b */ /* 0x000f620000000200 */
[----:B------:R-:W-:-:S03]  /*2850*/  IMAD.SHL.U32 R0, R45, 0x2, RZ ;  /* 0x000000022d007824 */ /* 0x000fc600078e00ff */
[----:B------:R-:W4:Y:S02]  /*2860*/  LDSM.16.M88.4 R28, [R217+0x6c00] ;  /* 0x006c0000d91c783b */ /* 0x000f240000000200 */
[----:B------:R-:W-:Y:S02]  /*2870*/  LOP3.LUT R0, R0, 0x6, RZ, 0xc0, !PT ;  /* 0x0000000600007812 */ /* 0x000fe400078ec0ff */
[----:B------:R-:W-:Y:S03]  /*2880*/  LDSM.16.M88.4 R56, [R219+0x6000] ;  /* 0x00600000db38783b */ /* 0x000fe60000000200 */
[----:B------:R-:W-:Y:S01]  /*2890*/  IMAD R0, R108, 0x40, R0 ;  /* 0x000000406c007824 */ /* 0x000fe200078e0200 */
[----:B------:R-:W4:Y:S03]  /*28a0*/  LDSM.16.M88.4 R16, [R221+0x1000] ;  /* 0x00100000dd10783b */ /* 0x000f260000000200 */
[C---:B------:R-:W-:Y:S01]  /*28b0*/  VIADD R3, R0.reuse, 0x10 ;  /* 0x0000001000037836 */ /* 0x040fe20000000000 */
[----:B------:R-:W4:Y:S01]  /*28c0*/  LDSM.16.M88.4 R52, [R219+0x6400] ;  /* 0x00640000db34783b */ /* 0x000f220000000200 */
[C---:B------:R-:W-:Y:S01]  /*28d0*/  ISETP.GE.AND P4, PT, R0.reuse, R44, PT ;  /* 0x0000002c0000720c */ /* 0x040fe20003f86270 */
[----:B------:R-:W-:-:S02]  /*28e0*/  VIADD R45, R0, 0x11 ;  /* 0x00000011002d7836 */ /* 0x000fc40000000000 */
[----:B------:R-:W4:Y:S01]  /*28f0*/  LDSM.16.M88.4 R48, [R219+0x6800] ;  /* 0x00680000db30783b */ /* 0x000f220000000200 */
[-C--:B------:R-:W-:Y:S01]  /*2900*/  ISETP.GE.AND P0, PT, R3, R44.reuse, PT ;  /* 0x0000002c0300720c */ /* 0x080fe20003f06270 */
[C---:B------:R-:W-:Y:S02]  /*2910*/  VIADD R3, R0.reuse, 0x21 ;  /* 0x0000002100037836 */ /* 0x040fe40000000000 */
[----:B------:R-:W-:Y:S01]  /*2920*/  LDSM.16.M88.4 R40, [R219+0x6c00] ;  /* 0x006c0000db28783b */ /* 0x000fe20000000200 */
[C---:B------:R-:W-:Y:S02]  /*2930*/  VIADD R47, R0.reuse, 0x18 ;  /* 0x00000018002f7836 */ /* 0x040fe40000000000 */
[----:B------:R-:W-:Y:S01]  /*2940*/  ISETP.GE.AND P6, PT, R3, R44, PT ;  /* 0x0000002c0300720c */ /* 0x000fe20003fc6270 */
[----:B-1----:R-:W-:Y:S01]  /*2950*/  HMMA.16816.F32 R32, R4, R24, RZ ;  /* 0x000000180420723c */ /* 0x002fe200000018ff */
[----:B------:R-:W-:Y:S01]  /*2960*/  LDSM.16.M88.4 R36, [R217+0x7000] ;  /* 0x00700000d924783b */ /* 0x000fe20000000200 */
[----:B------:R-:W-:-:S02]  /*2970*/  VIADD R3, R0, 0x28 ;  /* 0x0000002800037836 */ /* 0x000fc40000000000 */
[C---:B------:R-:W-:Y:S01]  /*2980*/  VIADD R46, R0.reuse, 0x20 ;  /* 0x00000020002e7836 */ /* 0x040fe20000000000 */
[----:B------:R-:W0:Y:S01]  /*2990*/  LDGDEPBAR ;  /* 0x00000000000079af */ /* 0x000e220000000000 */
[----:B--2---:R-:W-:Y:S01]  /*29a0*/  HMMA.16816.F32 R92, R8, R24, RZ ;  /* 0x00000018085c723c */ /* 0x004fe200000018ff */
[----:B------:R-:W-:Y:S01]  /*29b0*/  ISETP.GE.AND P5, PT, R3, R44, PT ;  /* 0x0000002c0300720c */ /* 0x000fe20003fa6270 */
[----:B------:R-:W-:-:S04]  /*29c0*/  VIADD R3, R0, 0x29 ;  /* 0x0000002900037836 */ /* 0x000fc80000000000 */
[C---:B---3--:R-:W-:Y:S06]  /*29d0*/  HMMA.16816.F32 R64, R4.reuse, R22, RZ ;  /* 0x000000160440723c */ /* 0x048fec00000018ff */
[C---:B-----5:R-:W-:Y:S06]  /*29e0*/  HMMA.16816.F32 R68, R4.reuse, R12, RZ ;  /* 0x0000000c0444723c */ /* 0x060fec00000018ff */
[----:B------:R-:W-:Y:S06]  /*29f0*/  HMMA.16816.F32 R76, R4, R14, RZ ;  /* 0x0000000e044c723c */ /* 0x000fec00000018ff */
[C---:B------:R-:W-:Y:S06]  /*2a00*/  HMMA.16816.F32 R88, R8.reuse, R12, RZ ;  /* 0x0000000c0858723c */ /* 0x040fec00000018ff */
[----:B------:R-:W-:Y:S01]  /*2a10*/  HMMA.16816.F32 R124, R8, R14, RZ ;  /* 0x0000000e087c723c */ /* 0x000fe200000018ff */
[----:B------:R-:W1:Y:S05]  /*2a20*/  LDSM.16.M88.4 R12, [R221] ;  /* 0x00000000dd0c783b */ /* 0x000e6a0000000200 */
[-C--:B------:R-:W-:Y:S06]  /*2a30*/  HMMA.16816.F32 R60, R4, R26.reuse, RZ ;  /* 0x0000001a043c723c */ /* 0x080fec00000018ff */
[----:B------:R-:W-:Y:S06]  /*2a40*/  HMMA.16816.F32 R100, R8, R26, RZ ;  /* 0x0000001a0864723c */ /* 0x000fec00000018ff */
[C---:B------:R-:W-:Y:S06]  /*2a50*/  HMMA.16816.F32 R24, R4.reuse, R20, RZ ;  /* 0x000000140418723c */ /* 0x040fec00000018ff */
[C---:B----4-:R-:W-:Y:S06]  /*2a60*/  HMMA.16816.F32 R72, R4.reuse, R28, RZ ;  /* 0x0000001c0448723c */ /* 0x050fec00000018ff */
[----:B------:R-:W-:Y:S01]  /*2a70*/  HMMA.16816.F32 R80, R4, R30, RZ ;  /* 0x0000001e0450723c */ /* 0x000fe200000018ff */
[----:B------:R-:W-:Y:S05]  /*2a80*/  LDSM.16.M88.4 R4, [R220+0x3000] ;  /* 0x00300000dc04783b */ /* 0x000fea0000000200 */
[----:B------:R-:W-:Y:S01]  /*2a90*/  HMMA.16816.F32 R120, R16, R56, R32 ;  /* 0x000000381078723c */ /* 0x000fe20000001820 */
[----:B------:R-:W2:Y:S05]  /*2aa0*/  LDSM.16.M88.4 R32, [R217+0x7400] ;  /* 0x00740000d920783b */ /* 0x000eaa0000000200 */
[C---:B------:R-:W-:Y:S06]  /*2ab0*/  HMMA.16816.F32 R104, R8.reuse, R20, RZ ;  /* 0x000000140868723c */ /* 0x040fec00000018ff */
[C---:B------:R-:W-:Y:S06]  /*2ac0*/  HMMA.16816.F32 R96, R8.reuse, R22, RZ ;  /* 0x000000160860723c */ /* 0x040fec00000018ff */
[C---:B------:R-:W-:Y:S06]  /*2ad0*/  HMMA.16816.F32 R84, R8.reuse, R28, RZ ;  /* 0x0000001c0854723c */ /* 0x040fec00000018ff */
[----:B------:R-:W-:Y:S01]  /*2ae0*/  HMMA.16816.F32 R116, R8, R30, RZ ;  /* 0x0000001e0874723c */ /* 0x000fe200000018ff */
[----:B------:R-:W3:Y:S04]  /*2af0*/  LDSM.16.M88.4 R28, [R217+0x7800] ;  /* 0x00780000d91c783b */ /* 0x000ee80000000200 */
[----:B------:R-:W4:Y:S01]  /*2b00*/  LDSM.16.M88.4 R8, [R220+0x2000] ;  /* 0x00200000dc08783b */ /* 0x000f220000000200 */
[C---:B------:R-:W-:Y:S06]  /*2b10*/  HMMA.16816.F32 R20, R16.reuse, R54, R64 ;  /* 0x000000361014723c */ /* 0x040fec0000001840 */
[C---:B------:R-:W-:Y:S06]  /*2b20*/  HMMA.16816.F32 R112, R16.reuse, R58, R60 ;  /* 0x0000003a1070723c */ /* 0x040fec000000183c */
[C---:B------:R-:W-:Y:S01]  /*2b30*/  HMMA.16816.F32 R60, R16.reuse, R52, R24 ;  /* 0x00000034103c723c */ /* 0x040fe20000001818 */
[----:B------:R-:W5:Y:S05]  /*2b40*/  LDSM.16.M88.4 R24, [R217+0x7c00] ;  /* 0x007c0000d918783b */ /* 0x000f6a0000000200 */
[----:B------:R-:W-:Y:S06]  /*2b50*/  HMMA.16816.F32 R64, R16, R48, R68 ;  /* 0x000000301040723c */ /* 0x000fec0000001844 */
[----:B-1----:R-:W-:Y:S06]  /*2b60*/  HMMA.16816.F32 R92, R12, R56, R92 ;  /* 0x000000380c5c723c */ /* 0x002fec000000185c */
[C---:B------:R-:W-:Y:S06]  /*2b70*/  HMMA.16816.F32 R72, R16.reuse, R40, R72 ;  /* 0x000000281048723c */ /* 0x040fec0000001848 */
[----:B------:R-:W-:Y:S06]  /*2b80*/  HMMA.16816.F32 R68, R16, R42, R80 ;  /* 0x0000002a1044723c */ /* 0x000fec0000001850 */
[----:B------:R-:W-:Y:S01]  /*2b90*/  HMMA.16816.F32 R100, R12, R58, R100 ;  /* 0x0000003a0c64723c */ /* 0x000fe20000001864 */
[----:B------:R-:W-:Y:S05]  /*2ba0*/  LDSM.16.M88.4 R56, [R219+0x7400] ;  /* 0x00740000db38783b */ /* 0x000fea0000000200 */
[----:B------:R-:W-:Y:S01]  /*2bb0*/  HMMA.16816.F32 R76, R16, R50, R76 ;  /* 0x00000032104c723c */ /* 0x000fe2000000184c */
[----:B------:R-:W-:Y:S05]  /*2bc0*/  LDSM.16.M88.4 R16, [R219+0x7000] ;  /* 0x00700000db10783b */ /* 0x000fea0000000200 */
[C---:B------:R-:W-:Y:S06]  /*2bd0*/  HMMA.16816.F32 R96, R12.reuse, R54, R96 ;  /* 0x000000360c60723c */ /* 0x040fec0000001860 */
[C---:B------:R-:W-:Y:S06]  /*2be0*/  HMMA.16816.F32 R84, R12.reuse, R40, R84 ;  /* 0x000000280c54723c */ /* 0x040fec0000001854 */
[C---:B------:R-:W-:Y:S06]  /*2bf0*/  HMMA.16816.F32 R80, R12.reuse, R50, R124 ;  /* 0x000000320c50723c */ /* 0x040fec000000187c */
[C---:B------:R-:W-:Y:S01]  /*2c00*/  HMMA.16816.F32 R104, R12.reuse, R52, R104 ;  /* 0x000000340c68723c */ /* 0x040fe20000001868 */
[----:B------:R-:W-:Y:S05]  /*2c10*/  LDSM.16.M88.4 R52, [R219+0x7c00] ;  /* 0x007c0000db34783b */ /* 0x000fea0000000200 */
[C---:B------:R-:W-:Y:S01]  /*2c20*/  HMMA.16816.F32 R88, R12.reuse, R48, R88 ;  /* 0x000000300c58723c */ /* 0x040fe20000001858 */
[----:B------:R-:W-:Y:S05]  /*2c30*/  LDSM.16.M88.4 R48, [R219+0x7800] ;  /* 0x00780000db30783b */ /* 0x000fea0000000200 */
[----:B------:R-:W-:Y:S01]  /*2c40*/  HMMA.16816.F32 R40, R12, R42, R116 ;  /* 0x0000002a0c28723c */ /* 0x000fe20000001874 */
[----:B------:R-:W1:Y:S05]  /*2c50*/  LDSM.16.M88.4 R12, [R221+0x3000] ;  /* 0x00300000dd0c783b */ /* 0x000e6a0000000200 */
[C---:B--2---:R-:W-:Y:S01]  /*2c60*/  HMMA.16816.F32 R124, R4.reuse, R34, R20 ;  /* 0x00000022047c723c */ /* 0x044fe20000001814 */
[----:B------:R-:W2:Y:S05]  /*2c70*/  LDSM.16.M88.4 R20, [R221+0x2000] ;  /* 0x00200000dd14783b */ /* 0x000eaa0000000200 */
[C---:B---3--:R-:W-:Y:S06]  /*2c80*/  HMMA.16816.F32 R140, R4.reuse, R28, R64 ;  /* 0x0000001c048c723c */ /* 0x048fec0000001840 */
[-C--:B------:R-:W-:Y:S06]  /*2c90*/  HMMA.16816.F32 R120, R4, R36.reuse, R120 ;  /* 0x000000240478723c */ /* 0x080fec0000001878 */
[----:B----4-:R-:W-:Y:S06]  /*2ca0*/  HMMA.16816.F32 R64, R8, R36, R92 ;  /* 0x000000240840723c */ /* 0x010fec000000185c */
[----:B-----5:R-:W-:Y:S06]  /*2cb0*/  HMMA.16816.F32 R128, R4, R24, R72 ;  /* 0x000000180480723c */ /* 0x020fec0000001848 */
[-C--:B------:R-:W-:Y:S06]  /*2cc0*/  HMMA.16816.F32 R72, R8, R38.reuse, R100 ;  /* 0x000000260848723c */ /* 0x080fec0000001864 */
[C---:B------:R-:W-:Y:S01]  /*2cd0*/  HMMA.16816.F32 R148, R4.reuse, R38, R112 ;  /* 0x000000260494723c */ /* 0x040fe20000001870 */
[----:B------:R-:W-:Y:S05]  /*2ce0*/  LDSM.16.M88.4 R36, [R217+0x8400] ;  /* 0x00840000d924783b */ /* 0x000fea0000000200 */
[C---:B------:R-:W-:Y:S06]  /*2cf0*/  HMMA.16816.F32 R144, R4.reuse, R32, R60 ;  /* 0x000000200490723c */ /* 0x040fec000000183c */
[----:B------:R-:W-:Y:S06]  /*2d00*/  HMMA.16816.F32 R132, R4, R30, R76 ;  /* 0x0000001e0484723c */ /* 0x000fec000000184c */
[----:B------:R-:W-:Y:S06]  /*2d10*/  HMMA.16816.F32 R100, R8, R34, R96 ;  /* 0x000000220864723c */ /* 0x000fec0000001860 */
[----:B------:R-:W-:Y:S01]  /*2d20*/  HMMA.16816.F32 R112, R4, R26, R68 ;  /* 0x0000001a0470723c */ /* 0x000fe20000001844 */
[----:B------:R-:W-:Y:S05]  /*2d30*/  LDSM.16.M88.4 R4, [R220+0x5000] ;  /* 0x00500000dc04783b */ /* 0x000fea0000000200 */
[C---:B------:R-:W-:Y:S01]  /*2d40*/  HMMA.16816.F32 R104, R8.reuse, R32, R104 ;  /* 0x000000200868723c */ /* 0x040fe20000001868 */
[----:B------:R-:W-:Y:S05]  /*2d50*/  LDSM.16.M88.4 R32, [R217+0x8800] ;  /* 0x00880000d920783b */ /* 0x000fea0000000200 */
[C---:B------:R-:W-:Y:S06]  /*2d60*/  HMMA.16816.F32 R96, R8.reuse, R28, R88 ;  /* 0x0000001c0860723c */ /* 0x040fec0000001858 */
[C---:B------:R-:W-:Y:S06]  /*2d70*/  HMMA.16816.F32 R116, R8.reuse, R24, R84 ;  /* 0x000000180874723c */ /* 0x040fec0000001854 */
[C---:B------:R-:W-:Y:S01]  /*2d80*/  HMMA.16816.F32 R76, R8.reuse, R30, R80 ;  /* 0x0000001e084c723c */ /* 0x040fe20000001850 */
[----:B------:R-:W-:Y:S05]  /*2d90*/  LDSM.16.M88.4 R28, [R217+0x8c00] ;  /* 0x008c0000d91c783b */ /* 0x000fea0000000200 */
[----:B------:R-:W-:Y:S01]  /*2da0*/  HMMA.16816.F32 R60, R8, R26, R40 ;  /* 0x0000001a083c723c */ /* 0x000fe20000001828 */
[----:B------:R-:W3:Y:S04]  /*2db0*/  LDSM.16.M88.4 R40, [R217+0x8000] ;  /* 0x00800000d928783b */ /* 0x000ee80000000200 */
[----:B------:R-:W4:Y:S01]  /*2dc0*/  LDSM.16.M88.4 R8, [R220+0x4000] ;  /* 0x00400000dc08783b */ /* 0x000f220000000200 */
[-C--:B-1----:R-:W-:Y:S03]  /*2dd0*/  HMMA.16816.F32 R84, R12, R16.reuse, R120 ;  /* 0x000000100c54723c */ /* 0x082fe60000001878 */
[----:B------:R-:W-:Y:S03]  /*2de0*/  LDSM.16.M88.4 R24, [R219+0x8000] ;  /* 0x00800000db18783b */ /* 0x000fe60000000200 */
[----:B--2---:R-:W-:Y:S06]  /*2df0*/  HMMA.16816.F32 R68, R20, R16, R64 ;  /* 0x000000101444723c */ /* 0x004fec0000001840 */
        /* <DEDUP_REMOVED lines=8> */
[C---:B------:R-:W-:Y:S01]  /*2e80*/  HMMA.16816.F32 R80, R20.reuse, R18, R72 ;  /* 0x000000121450723c */ /* 0x040fe20000001848 */
[----:B------:R-:W2:Y:S05]  /*2e90*/  LDSM.16.M88.4 R16, [R221+0x4000] ;  /* 0x00400000dd10783b */ /* 0x000eaa0000000200 */
[C---:B------:R-:W-:Y:S06]  /*2ea0*/  HMMA.16816.F32 R88, R20.reuse, R56, R104 ;  /* 0x000000381458723c */ /* 0x040fec0000001868 */
[C---:B------:R-:W-:Y:S06]  /*2eb0*/  HMMA.16816.F32 R72, R20.reuse, R50, R76 ;  /* 0x000000321448723c */ /* 0x040fec000000184c */
[C---:B------:R-:W-:Y:S06]  /*2ec0*/  HMMA.16816.F32 R64, R20.reuse, R52, R116 ;  /* 0x000000341440723c */ /* 0x040fec0000001874 */
[C---:B------:R-:W-:Y:S06]  /*2ed0*/  HMMA.16816.F32 R100, R20.reuse, R58, R100 ;  /* 0x0000003a1464723c */ /* 0x040fec0000001864 */
[C---:B------:R-:W-:Y:S01]  /*2ee0*/  HMMA.16816.F32 R96, R20.reuse, R48, R96 ;  /* 0x000000301460723c */ /* 0x040fe20000001860 */
[----:B------:R-:W5:Y:S05]  /*2ef0*/  LDSM.16.M88.4 R48, [R219+0x8400] ;  /* 0x00840000db30783b */ /* 0x000f6a0000000200 */
[----:B------:R-:W-:Y:S06]  /*2f00*/  HMMA.16816.F32 R52, R20, R54, R60 ;  /* 0x000000361434723c */ /* 0x000fec000000183c */
[-C--:B---3--:R-:W-:Y:S06]  /*2f10*/  HMMA.16816.F32 R20, R4, R40.reuse, R84 ;  /* 0x000000280414723c */ /* 0x088fec0000001854 */
[----:B----4-:R-:W-:Y:S06]  /*2f20*/  HMMA.16816.F32 R56, R8, R40, R68 ;  /* 0x000000280838723c */ /* 0x010fec0000001844 */
[C---:B------:R-:W-:Y:S06]  /*2f30*/  HMMA.16816.F32 R60, R4.reuse, R42, R92 ;  /* 0x0000002a043c723c */ /* 0x040fec000000185c */
[C---:B------:R-:W-:Y:S06]  /*2f40*/  HMMA.16816.F32 R84, R4.reuse, R36, R120 ;  /* 0x000000240454723c */ /* 0x040fec0000001878 */
[C---:B------:R-:W-:Y:S06]  /*2f50*/  HMMA.16816.F32 R92, R4.reuse, R38, R124 ;  /* 0x00000026045c723c */ /* 0x040fec000000187c */
[C---:B------:R-:W-:Y:S06]  /*2f60*/  HMMA.16816.F32 R140, R4.reuse, R32, R140 ;  /* 0x00000020048c723c */ /* 0x040fec000000188c */
        /* <DEDUP_REMOVED lines=15> */
[-C--:B------:R-:W-:Y:S01]  /*3060*/  ISETP.GE.AND P3, PT, R10, R44.reuse, PT ;  /* 0x0000002c0a00720c */ /* 0x080fe20003f66270 */
[----:B--2---:R-:W-:Y:S01]  /*3070*/  HMMA.16816.F32 R28, R16, R24, R56 ;  /* 0x00000018101c723c */ /* 0x004fe20000001838 */
[-C--:B------:R-:W-:Y:S02]  /*3080*/  ISETP.GE.AND P2, PT, R9, R44.reuse, PT ;  /* 0x0000002c0900720c */ /* 0x080fe40003f46270 */
[----:B------:R-:W-:Y:S02]  /*3090*/  ISETP.GE.AND P1, PT, R8, R44, PT ;  /* 0x0000002c0800720c */ /* 0x000fe40003f26270 */
[----:B------:R-:W1:Y:S01]  /*30a0*/  LDSM.16.M88.4 R8, [R219+0x8c00] ;  /* 0x008c0000db08783b */ /* 0x000e620000000200 */
[----:B------:R-:W-:Y:S01]  /*30b0*/  HMMA.16816.F32 R32, R12, R26, R60 ;  /* 0x0000001a0c20723c */ /* 0x000fe2000000183c */
[----:B------:R-:W-:Y:S01]  /*30c0*/  VIADD R56, R0, 0x19 ;  /* 0x0000001900387836 */ /* 0x000fe20000000000 */
[----:B------:R-:W-:-:S04]  /*30d0*/  DEPBAR.LE SB0, 0x0 ;  /* 0x000080000000791a */ /* 0x000fc80000000000 */
[C---:B------:R-:W-:Y:S05]  /*30e0*/  HMMA.16816.F32 R24, R16.reuse, R26, R40 ;  /* 0x0000001a1018723c */ /* 0x040fea0000001828 */
[----:B------:R-:W-:Y:S01]  /*30f0*/  FSEL R63, R38, -INF , !P4 ;  /* 0xff800000263f7808 */ /* 0x000fe20006000000 */
[----:B-----5:R-:W-:Y:S01]  /*3100*/  HMMA.16816.F32 R40, R16, R48, R68 ;  /* 0x000000301028723c */ /* 0x020fe20000001844 */
[----:B------:R-:W-:Y:S02]  /*3110*/  FSEL R59, R36, -INF , !P4 ;  /* 0xff800000243b7808 */ /* 0x000fe40006000000 */
[----:B------:R-:W-:-:S03]  /*3120*/  FSEL R57, R37, -INF , !P3 ;  /* 0xff80000025397808 */ /* 0x000fc60005800000 */
[C---:B------:R-:W-:Y:S01]  /*3130*/  HMMA.16816.F32 R20, R12.reuse, R48, R84 ;  /* 0x000000300c14723c */ /* 0x040fe20000001854 */
[----:B------:R-:W-:Y:S02]  /*3140*/  FSEL R146, R30, -INF , !P4 ;  /* 0xff8000001e927808 */ /* 0x000fe40006000000 */
[----:B------:R-:W-:Y:S02]  /*3150*/  FSEL R71, R28, -INF , !P4 ;  /* 0xff8000001c477808 */ /* 0x000fe40006000000 */
[----:B------:R-:W-:Y:S01]  /*3160*/  FSEL R68, R39, -INF , !P3 ;  /* 0xff80000027447808 */ /* 0x000fe20005800000 */
[----:B------:R-:W-:Y:S01]  /*3170*/  HMMA.16816.F32 R52, R12, R50, R92 ;  /* 0x000000320c34723c */ /* 0x000fe2000000185c */
[----:B------:R-:W-:Y:S02]  /*3180*/  FSEL R147, R31, -INF , !P3 ;  /* 0xff8000001f937808 */ /* 0x000fe40005800000 */
[----:B------:R-:W-:Y:S02]  /*3190*/  FSEL R116, R29, -INF , !P3 ;  /* 0xff8000001d747808 */ /* 0x000fe40005800000 */
[----:B------:R-:W-:Y:S01]  /*31a0*/  ISETP.GE.AND P3, PT, R45, R44, PT ;  /* 0x0000002c2d00720c */ /* 0x000fe20003f66270 */
[----:B---3--:R-:W-:Y:S01]  /*31b0*/  HMMA.16816.F32 R36, R16, R4, R80 ;  /* 0x000000041024723c */ /* 0x008fe20000001850 */
[----:B------:R-:W-:-:S02]  /*31c0*/  FSEL R62, R34, -INF , !P2 ;  /* 0xff800000223e7808 */ /* 0x000fc40005000000 */
[----:B------:R-:W-:Y:S02]  /*31d0*/  FSEL R60, R32, -INF , !P2 ;  /* 0xff800000203c7808 */ /* 0x000fe40005000000 */
[----:B------:R-:W-:Y:S01]  /*31e0*/  FSEL R145, R26, -INF , !P2 ;  /* 0xff8000001a917808 */ /* 0x000fe20005000000 */
[----:B------:R-:W-:Y:S01]  /*31f0*/  HMMA.16816.F32 R28, R12, R4, R140 ;  /* 0x000000040c1c723c */ /* 0x000fe2000000188c */
[----:B------:R-:W-:Y:S02]  /*3200*/  FSEL R173, R42, -INF , !P0 ;  /* 0xff8000002aad7808 */ /* 0x000fe40004000000 */
[----:B------:R-:W-:Y:S02]  /*3210*/  FSEL R167, R40, -INF , !P0 ;  /* 0xff80000028a77808 */ /* 0x000fe40004000000 */
[----:B------:R-:W-:Y:S01]  /*3220*/  FSEL R144, R24, -INF , !P2 ;  /* 0xff80000018907808 */ /* 0x000fe20005000000 */
[----:B------:R-:W-:Y:S01]  /*3230*/  HMMA.16816.F32 R48, R16, R50, R76 ;  /* 0x000000321030723c */ /* 0x000fe2000000184c */
[----:B------:R-:W-:-:S02]  /*3240*/  FSEL R61, R35, -INF , !P1 ;  /* 0xff800000233d7808 */ /* 0x000fc40004800000 */
[----:B------:R-:W-:Y:S02]  /*3250*/  FSEL R58, R33, -INF , !P1 ;  /* 0xff800000213a7808 */ /* 0x000fe40004800000 */
[----:B------:R-:W-:Y:S01]  /*3260*/  FSEL R141, R27, -INF , !P1 ;  /* 0xff8000001b8d7808 */ /* 0x000fe20004800000 */
[C---:B------:R-:W-:Y:S01]  /*3270*/  HMMA.16816.F32 R32, R12.reuse, R6, R132 ;  /* 0x000000060c20723c */ /* 0x040fe20000001884 */
[----:B------:R-:W-:Y:S02]  /*3280*/  FSEL R140, R25, -INF , !P1 ;  /* 0xff800000198c7808 */ /* 0x000fe40004800000 */
[----:B------:R-:W-:Y:S02]  /*3290*/  FSEL R69, R22, -INF , !P0 ;  /* 0xff80000016457808 */ /* 0x000fe40004000000 */
[----:B------:R-:W-:Y:S01]  /*32a0*/  FSEL R42, R20, -INF , !P0 ;  /* 0xff800000142a7808 */ /* 0x000fe20004000000 */
[----:B-1----:R-:W-:Y:S01]  /*32b0*/  HMMA.16816.F32 R24, R12, R8, R128 ;  /* 0x000000080c18723c */ /* 0x002fe20000001880 */
[----:B------:R-:W-:-:S02]  /*32c0*/  FSEL R70, R23, -INF , !P3 ;  /* 0xff80000017467808 */ /* 0x000fc40005800000 */
[----:B------:R-:W-:Y:S02]  /*32d0*/  FSEL R40, R21, -INF , !P3 ;  /* 0xff80000015287808 */ /* 0x000fe40005800000 */
[-C--:B------:R-:W-:Y:S01]  /*32e0*/  ISETP.GE.AND P4, PT, R3, R44.reuse, PT ;  /* 0x0000002c0300720c */ /* 0x080fe20003f86270 */
[----:B------:R-:W-:Y:S01]  /*32f0*/  HMMA.16816.F32 R20, R12, R10, R112 ;  /* 0x0000000a0c14723c */ /* 0x000fe20000001870 */
[C---:B------:R-:W-:Y:S01]  /*3300*/  VIADD R3, R0.reuse, 0x30 ;  /* 0x0000003000037836 */ /* 0x040fe20000000000 */
[----:B------:R-:W-:Y:S02]  /*3310*/  FSEL R172, R43, -INF , !P3 ;  /* 0xff8000002bac7808 */ /* 0x000fe40005800000 */
[----:B------:R-:W-:Y:S02]  /*3320*/  FSEL R166, R41, -INF , !P3 ;  /* 0xff80000029a67808 */ /* 0x000fe40005800000 */
[----:B------:R-:W-:Y:S01]  /*3330*/  HMMA.16816.F32 R12, R16, R6, R88 ;  /* 0x00000006100c723c */ /* 0x000fe20000001858 */
[-C--:B------:R-:W-:Y:S01]  /*3340*/  ISETP.GE.AND P3, PT, R3, R44.reuse, PT ;  /* 0x0000002c0300720c */ /* 0x080fe20003f66270 */
[----:B------:R-:W-:Y:S01]  /*3350*/  VIADD R3, R0, 0x31 ;  /* 0x0000003100037836 */ /* 0x000fe20000000000 */
[----:B------:R-:W-:-:S02]  /*3360*/  ISETP.GE.AND P2, PT, R47, R44, PT ;  /* 0x0000002c2f00720c */ /* 0x000fc40003f46270 */
[----:B------:R-:W-:Y:S01]  /*3370*/  FSEL R230, R39, -INF , !P6 ;  /* 0xff80000027e67808 */ /* 0x000fe20007000000 */
[C---:B------:R-:W-:Y:S01]  /*3380*/  HMMA.16816.F32 R4, R16.reuse, R8, R72 ;  /* 0x000000081004723c */ /* 0x040fe20000001848 */
[----:B------:R-:W-:Y:S02]  /*3390*/  FSEL R225, R37, -INF , !P6 ;  /* 0xff80000025e17808 */ /* 0x000fe40007000000 */
[----:B------:R-:W-:Y:S02]  /*33a0*/  FSEL R191, R31, -INF , !P6 ;  /* 0xff8000001fbf7808 */ /* 0x000fe40007000000 */
[----:B------:R-:W-:Y:S01]  /*33b0*/  FSEL R182, R29, -INF , !P6 ;  /* 0xff8000001db67808 */ /* 0x000fe20007000000 */
[----:B------:R-:W-:Y:S01]  /*33c0*/  HMMA.16816.F32 R16, R16, R10, R64 ;  /* 0x0000000a1010723c */ /* 0x000fe20000001840 */
[----:B------:R-:W-:Y:S02]  /*33d0*/  ISETP.GE.AND P6, PT, R44, 0x41, PT ;  /* 0x000000412c00780c */ /* 0x000fe40003fc6270 */
[----:B------:R-:W-:-:S02]  /*33e0*/  FSEL R54, R54, -INF , !P2 ;  /* 0xff80000036367808 */ /* 0x000fc40005000000 */
[----:B------:R-:W-:Y:S02]  /*33f0*/  FSEL R52, R52, -INF , !P2 ;  /* 0xff80000034347808 */ /* 0x000fe40005000000 */
[----:B------:R-:W-:Y:S02]  /*3400*/  FSEL R151, R50, -INF , !P2 ;  /* 0xff80000032977808 */ /* 0x000fe40005000000 */
[----:B------:R-:W-:Y:S02]  /*3410*/  FSEL R149, R48, -INF , !P2 ;  /* 0xff80000030957808 */ /* 0x000fe40005000000 */
[-C--:B------:R-:W-:Y:S01]  /*3420*/  ISETP.GE.AND P2, PT, R3, R44.reuse, PT ;  /* 0x0000002c0300720c */ /* 0x080fe20003f46270 */
[----:B------:R-:W-:Y:S01]  /*3430*/  VIADD R3, R0, 0x38 ;  /* 0x0000003800037836 */ /* 0x000fe20000000000 */
[-C--:B------:R-:W-:Y:S01]  /*3440*/  ISETP.GE.AND P1, PT, R56, R44.reuse, PT ;  /* 0x0000002c3800720c */ /* 0x080fe20003f26270 */
[----:B------:R-:W-:Y:S01]  /*3450*/  VIADD R0, R0, 0x39 ;  /* 0x0000003900007836 */ /* 0x000fe20000000000 */
[----:B------:R-:W-:-:S02]  /*3460*/  ISETP.GE.AND P0, PT, R46, R44, PT ;  /* 0x0000002c2e00720c */ /* 0x000fc40003f06270 */
[----:B------:R-:W-:Y:S02]  /*3470*/  FSEL R55, R55, -INF , !P1 ;  /* 0xff80000037377808 */ /* 0x000fe40004800000 */
        /* <DEDUP_REMOVED lines=101> */
.L_x_401:
[----:B------:R-:W-:Y:S05]  /*3ad0*/  BSYNC B0 ;  /* 0x0000000000007941 */ /* 0x000fea0003800000 */
.L_x_400:
[----:B------:R-:W0:Y:S02]  /*3ae0*/  LDGDEPBAR ;  /* 0x00000000000079af */ /* 0x000e240000000000 */
.L_x_399:
[----:B------:R-:W-:Y:S01]  /*3af0*/  FMNMX.FTZ R3, R59, R57, !PT ;  /* 0x000000393b037209 */ /* 0x000fe20007810000 */
[----:B------:R-:W-:Y:S01]  /*3b00*/  IMAD R245, R154, 0x8, R152 ;  /* 0x000000089af57824 */ /* 0x000fe200078e0298 */
[----:B------:R-:W-:Y:S01]  /*3b10*/  LOP3.LUT R188, R188, UR22, RZ, 0x3c, !PT ;  /* 0x00000016bcbc7c12 */ /* 0x000fe2000f8e3cff */
[----:B------:R-:W-:Y:S01]  /*3b20*/  UIADD3 UR5, UR23, -0x4498517b, URZ ;  /* 0xbb67ae8517057890 */ /* 0x000fe2000fffe03f */
[----:B------:R-:W-:Y:S01]  /*3b30*/  FMNMX.FTZ R3, R60, R3, !PT ;  /* 0x000000033c037209 */ /* 0x000fe20007810000 */
[C---:B------:R-:W-:Y:S01]  /*3b40*/  VIADD R250, R245.reuse, 0x4 ;  /* 0x00000004f5fa7836 */ /* 0x040fe20000000000 */
[----:B------:R-:W-:Y:S01]  /*3b50*/  UIADD3 UR7, UR22, -0x61c88647, URZ ;  /* 0x9e3779b916077890 */ /* 0x000fe2000fffe03f */
[----:B------:R-:W-:Y:S01]  /*3b60*/  IMAD.WIDE.U32 R132, R245, -0x326172a9, RZ ;  /* 0xcd9e8d57f5847825 */ /* 0x000fe200078e00ff */
[----:B------:R-:W-:Y:S01]  /*3b70*/  FMNMX.FTZ R3, R58, R3, !PT ;  /* 0x000000033a037209 */ /* 0x000fe20007810000 */
[----:B------:R-:W-:Y:S01]  /*3b80*/  UIADD3 UR6, UR22, 0x3c6ef372, URZ ;  /* 0x3c6ef37216067890 */ /* 0x000fe2000fffe03f */
[----:B--2---:R-:W-:Y:S01]  /*3b90*/  FMNMX.FTZ R8, R71, R116, !PT ;  /* 0x0000007447087209 */ /* 0x004fe20007810000 */
[----:B------:R-:W-:Y:S01]  /*3ba0*/  IMAD.WIDE.U32 R128, R250, -0x326172a9, RZ ;  /* 0xcd9e8d57fa807825 */ /* 0x000fe200078e00ff */
[----:B------:R-:W-:Y:S01]  /*3bb0*/  FMNMX.FTZ R3, R42, R3, !PT ;  /* 0x000000032a037209 */ /* 0x000fe20007810000 */
[----:B------:R-:W-:Y:S01]  /*3bc0*/  UIADD3 UR11, UR23, 0x32370b8f, URZ ;  /* 0x32370b8f170b7890 */ /* 0x000fe2000fffe03f */
[-C--:B------:R-:W-:Y:S01]  /*3bd0*/  LOP3.LUT R5, R133, R188.reuse, RZ, 0x3c, !PT ;  /* 0x000000bc85057212 */ /* 0x080fe200078e3cff */
[----:B------:R-:W-:Y:S01]  /*3be0*/  IMAD.SHL.U32 R137, R108, 0x2, RZ ;  /* 0x000000026c897824 */ /* 0x000fe200078e00ff */
[----:B------:R-:W-:Y:S01]  /*3bf0*/  FMNMX.FTZ R3, R40, R3, !PT ;  /* 0x0000000328037209 */ /* 0x000fe20007810000 */
[----:B------:R-:W-:Y:S01]  /*3c00*/  IMAD.WIDE.U32 R142, R153, -0x2daee0ad, RZ ;  /* 0xd2511f53998e7825 */ /* 0x000fe200078e00ff */
[----:B-1----:R-:W-:Y:S01]  /*3c10*/  LOP3.LUT R6, R129, R188, RZ, 0x3c, !PT ;  /* 0x000000bc81067212 */ /* 0x002fe200078e3cff */
[----:B------:R-:W-:Y:S01]  /*3c20*/  UIADD3 UR13, UR23, 0x76cf5d0a, URZ ;  /* 0x76cf5d0a170d7890 */ /* 0x000fe2000fffe03f */
[----:B------:R-:W-:Y:S01]  /*3c30*/  FMNMX.FTZ R3, R52, R3, !PT ;  /* 0x0000000334037209 */ /* 0x000fe20007810000 */
[----:B------:R-:W-:Y:S01]  /*3c40*/  IMAD.WIDE.U32 R164, R5, -0x2daee0ad, RZ ;  /* 0xd2511f5305a47825 */ /* 0x000fe200078e00ff */
[----:B------:R-:W-:Y:S01]  /*3c50*/  UIADD3 UR10, UR22, 0x78dde6e4, URZ ;  /* 0x78dde6e4160a7890 */ /* 0x000fe2000fffe03f */
[----:B------:R-:W-:Y:S01]  /*3c60*/  LEA R216, R0, UR4, 0x1 ;  /* 0x0000000400d87c11 */ /* 0x000fe2000f8e08ff */
[----:B------:R-:W-:Y:S01]  /*3c70*/  UIADD3 UR12, UR22, -0x255992d5, URZ ;  /* 0xdaa66d2b160c7890 */ /* 0x000fe2000fffe03f */
[----:B------:R-:W-:Y:S01]  /*3c80*/  FMNMX.FTZ R4, R53, R3, !PT ;  /* 0x0000000335047209 */ /* 0x000fe20007810000 */
[----:B------:R-:W-:Y:S01]  /*3c90*/  IMAD.WIDE.U32 R130, R6, -0x2daee0ad, RZ ;  /* 0xd2511f5306827825 */ /* 0x000fe200078e00ff */
[----:B------:R-:W-:Y:S01]  /*3ca0*/  FMNMX.FTZ R3, R63, R68, !PT ;  /* 0x000000443f037209 */ /* 0x000fe20007810000 */
[----:B------:R-:W-:Y:S01]  /*3cb0*/  ULDC UR16, c[0x0][0x2ec] ;  /* 0x0000bb0000107ab9 */ /* 0x000fe20000000800 */
[----:B------:R-:W-:Y:S01]  /*3cc0*/  FMNMX.FTZ R4, R181, R4, !PT ;  /* 0x00000004b5047209 */ /* 0x000fe20007810000 */
[----:B------:R-:W-:Y:S01]  /*3cd0*/  UIADD3 UR9, UR23, -0x126145ec, URZ ;  /* 0xed9eba1417097890 */ /* 0x000fe2000fffe03f */
[----:B------:R-:W-:Y:S01]  /*3ce0*/  FMNMX.FTZ R3, R62, R3, !PT ;  /* 0x000000033e037209 */ /* 0x000fe20007810000 */
[----:B------:R-:W-:Y:S01]  /*3cf0*/  UIADD3 UR15, UR22, -0x4ab325aa, URZ ;  /* 0xb54cda56160f7890 */ /* 0x000fe2000fffe03f */
[----:B------:R-:W-:Y:S01]  /*3d00*/  FMNMX.FTZ R4, R182, R4, !PT ;  /* 0x00000004b6047209 */ /* 0x000fe20007810000 */
[----:B------:R-:W-:Y:S01]  /*3d10*/  UIADD3 UR8, UR22, 0x1715609d, URZ ;  /* 0x1715609d16087890 */ /* 0x000fe2000fffe03f */
[----:B------:R-:W-:Y:S01]  /*3d20*/  FMNMX.FTZ R3, R61, R3, !PT ;  /* 0x000000033d037209 */ /* 0x000fe20007810000 */
[----:B------:R-:W-:Y:S01]  /*3d30*/  IMAD R218, R2, 0x2, R216 ;  /* 0x0000000202da7824 */ /* 0x000fe200078e02d8 */
[----:B------:R-:W-:Y:S01]  /*3d40*/  FMNMX.FTZ R4, R180, R4, !PT ;  /* 0x00000004b4047209 */ /* 0x000fe20007810000 */
[----:B------:R-:W-:Y:S01]  /*3d50*/  UIADD3 UR4, UR23, 0x646e171e, URZ ;  /* 0x646e171e17047890 */ /* 0x000fe2000fffe03f */
        /* <DEDUP_REMOVED lines=17> */
[----:B------:R-:W-:Y:S02]  /*3e70*/  LOP3.LUT R4, R143, UR23, R137, 0x96, !PT ;  /* 0x000000178f047c12 */ /* 0x000fe4000f8e9689 */
[----:B------:R-:W-:Y:S01]  /*3e80*/  FMNMX.FTZ R3, R189, R3, !PT ;  /* 0x00000003bd037209 */ /* 0x000fe20007810000 */
[----:B------:R-:W1:Y:S01]  /*3e90*/  SHFL.BFLY PT, R134, R9, 0x2, 0x1f ;  /* 0x0c401f0009867f89 */ /* 0x000e6200000e0000 */
[--C-:B------:R-:W-:Y:S01]  /*3ea0*/  LOP3.LUT R7, R165, UR5, R142.reuse, 0x96, !PT ;  /* 0x00000005a5077c12 */ /* 0x100fe2000f8e968e */
[----:B------:R-:W-:Y:S01]  /*3eb0*/  IMAD.WIDE.U32 R4, R4, -0x326172a9, RZ ;  /* 0xcd9e8d5704047825 */ /* 0x000fe200078e00ff */
[----:B------:R-:W-:Y:S01]  /*3ec0*/  LOP3.LUT R6, R131, UR5, R142, 0x96, !PT ;  /* 0x0000000583067c12 */ /* 0x000fe2000f8e968e */
[----:B------:R-:W-:Y:S01]  /*3ed0*/  UIADD3 UR5, UR23, -0x56f99767, URZ ;  /* 0xa906689917057890 */ /* 0x000fe2000fffe03f */
[----:B------:R-:W-:Y:S01]  /*3ee0*/  FMNMX.FTZ R3, R212, R3, !PT ;  /* 0x00000003d4037209 */ /* 0x000fe20007810000 */
[----:B------:R-:W-:Y:S01]  /*3ef0*/  IMAD.WIDE.U32 R102, R7, -0x326172a9, RZ ;  /* 0xcd9e8d5707667825 */ /* 0x000fe200078e00ff */
[C---:B------:R-:W-:Y:S01]  /*3f00*/  LOP3.LUT R11, R5.reuse, UR7, R132, 0x96, !PT ;  /* 0x00000007050b7c12 */ /* 0x040fe2000f8e9684 */
[----:B------:R-:W-:Y:S01]  /*3f10*/  LDSM.16.MT88.4 R104, [R216+0x9400] ;  /* 0x00940000d868783b */ /* 0x000fe20000004200 */
[----:B------:R-:W-:Y:S01]  /*3f20*/  FMNMX.FTZ R3, R232, R3, !PT ;  /* 0x00000003e8037209 */ /* 0x000fe20007810000 */
[----:B------:R-:W-:Y:S01]  /*3f30*/  IMAD.WIDE.U32 R90, R6, -0x326172a9, RZ ;  /* 0xcd9e8d57065a7825 */ /* 0x000fe200078e00ff */
[----:B------:R-:W-:Y:S01]  /*3f40*/  LOP3.LUT R7, R5, UR7, R128, 0x96, !PT ;  /* 0x0000000705077c12 */ /* 0x000fe2000f8e9680 */
[----:B------:R-:W-:Y:S01]  /*3f50*/  LDSM.16.MT88.4 R112, [R216+0xa400] ;  /* 0x00a40000d870783b */ /* 0x000fe20000004200 */
[----:B------:R-:W-:-:S02]  /*3f60*/  FMNMX.FTZ R3, R233, R3, !PT ;  /* 0x00000003e9037209 */ /* 0x000fc40007810000 */
[--C-:B------:R-:W-:Y:S01]  /*3f70*/  LOP3.LUT R14, R103, UR6, R4.reuse, 0x96, !PT ;  /* 0x00000006670e7c12 */ /* 0x100fe2000f8e9604 */
[----:B------:R-:W-:Y:S01]  /*3f80*/  LDSM.16.MT88.4 R108, [R218+0x9400] ;  /* 0x00940000da6c783b */ /* 0x000fe20000004200 */
[----:B------:R-:W-:Y:S02]  /*3f90*/  LOP3.LUT R6, R91, UR6, R4, 0x96, !PT ;  /* 0x000000065b067c12 */ /* 0x000fe4000f8e9604 */
[----:B------:R-:W-:Y:S01]  /*3fa0*/  FMNMX.FTZ R4, R146, R147, !PT ;  /* 0x0000009392047209 */ /* 0x000fe20007810000 */
[----:B------:R-:W-:Y:S01]  /*3fb0*/  IMAD.WIDE.U32 R88, R14, -0x2daee0ad, RZ ;  /* 0xd2511f530e587825 */ /* 0x000fe200078e00ff */
[----:B------:R-:W-:Y:S01]  /*3fc0*/  FMNMX.FTZ R5, R144, R8, !PT ;  /* 0x0000000890057209 */ /* 0x000fe20007810000 */
[----:B------:R-:W-:Y:S01]  /*3fd0*/  LDSM.16.MT88.4 R120, [R218+0xa400] ;  /* 0x00a40000da78783b */ /* 0x000fe20000004200 */
[----:B------:R-:W-:Y:S01]  /*3fe0*/  FMNMX.FTZ R3, R234, R3, !PT ;  /* 0x00000003ea037209 */ /* 0x000fe20007810000 */
[----:B------:R-:W-:Y:S01]  /*3ff0*/  IMAD.WIDE.U32 R12, R6, -0x2daee0ad, RZ ;  /* 0xd2511f53060c7825 */ /* 0x000fe200078e00ff */
[----:B------:R-:W-:Y:S01]  /*4000*/  FMNMX.FTZ R4, R145, R4, !PT ;  /* 0x0000000491047209 */ /* 0x000fe20007810000 */
[----:B------:R-:W-:Y:S01]  /*4010*/  LDSM.16.MT88.4 R124, [R218+0xb400] ;  /* 0x00b40000da7c783b */ /* 0x000fe20000004200 */
[----:B------:R-:W-:-:S02]  /*4020*/  FMNMX.FTZ R5, R140, R5, !PT ;  /* 0x000000058c057209 */ /* 0x000fc40007810000 */
[----:B------:R-:W-:Y:S02]  /*4030*/  FMNMX.FTZ R10, R235, R3, !PT ;  /* 0x00000003eb0a7209 */ /* 0x000fe40007810000 */
[----:B------:R-:W-:Y:S02]  /*4040*/  FMNMX.FTZ R4, R141, R4, !PT ;  /* 0x000000048d047209 */ /* 0x000fe40007810000 */
[----:B------:R-:W-:Y:S01]  /*4050*/  FMNMX.FTZ R5, R167, R5, !PT ;  /* 0x00000005a7057209 */ /* 0x000fe20007810000 */
[----:B------:R-:W2:Y:S01]  /*4060*/  SHFL.BFLY PT, R133, R10, 0x2, 0x1f ;  /* 0x0c401f000a857f89 */ /* 0x000ea200000e0000 */
[----:B-1----:R-:W-:Y:S02]  /*4070*/  FMNMX.FTZ R134, R9, R134, !PT ;  /* 0x0000008609867209 */ /* 0x002fe40007810000 */
[----:B------:R-:W-:Y:S02]  /*4080*/  FMNMX.FTZ R3, R173, R4, !PT ;  /* 0x00000004ad037209 */ /* 0x000fe40007810000 */
[----:B------:R-:W-:Y:S01]  /*4090*/  FMNMX.FTZ R8, R166, R5, !PT ;  /* 0x00000005a6087209 */ /* 0x000fe20007810000 */
[----:B------:R-:W-:Y:S01]  /*40a0*/  IMAD.WIDE.U32 R4, R7, -0x2daee0ad, RZ ;  /* 0xd2511f5307047825 */ /* 0x000fe200078e00ff */
[----:B------:R-:W1:Y:S01]  /*40b0*/  SHFL.BFLY PT, R16, R134, 0x1, 0x1f ;  /* 0x0c201f0086107f89 */ /* 0x000e6200000e0000 */
[----:B------:R-:W-:-:S02]  /*40c0*/  FMNMX.FTZ R3, R172, R3, !PT ;  /* 0x00000003ac037209 */ /* 0x000fc40007810000 */
[----:B------:R-:W-:Y:S01]  /*40d0*/  IMAD.WIDE.U32 R6, R11, -0x2daee0ad, RZ ;  /* 0xd2511f530b067825 */ /* 0x000fe200078e00ff */
[----:B------:R-:W-:Y:S02]  /*40e0*/  LOP3.LUT R9, R13, UR11, R4, 0x96, !PT ;  /* 0x0000000b0d097c12 */ /* 0x000fe4000f8e9604 */
[----:B------:R-:W-:Y:S02]  /*40f0*/  FMNMX.FTZ R4, R149, R8, !PT ;  /* 0x0000000895047209 */ /* 0x000fe40007810000 */
[----:B------:R-:W-:Y:S01]  /*4100*/  LOP3.LUT R5, R5, UR13, R130, 0x96, !PT ;  /* 0x0000000d05057c12 */ /* 0x000fe2000f8e9682 */
[----:B------:R-:W-:Y:S01]  /*4110*/  IMAD.WIDE.U32 R14, R9, -0x326172a9, RZ ;  /* 0xcd9e8d57090e7825 */ /* 0x000fe200078e00ff */
[----:B------:R-:W-:Y:S02]  /*4120*/  FMNMX.FTZ R3, R151, R3, !PT ;  /* 0x0000000397037209 */ /* 0x000fe40007810000 */
[----:B------:R-:W-:Y:S02]  /*4130*/  LOP3.LUT R13, R7, UR13, R164, 0x96, !PT ;  /* 0x0000000d070d7c12 */ /* 0x000fe4000f8e96a4 */
[----:B------:R-:W-:Y:S01]  /*4140*/  FMNMX.FTZ R8, R148, R4, !PT ;  /* 0x0000000494087209 */ /* 0x000fe20007810000 */
[----:B------:R-:W-:Y:S01]  /*4150*/  IMAD.WIDE.U32 R4, R5, -0x326172a9, RZ ;  /* 0xcd9e8d5705047825 */ /* 0x000fe200078e00ff */
[----:B------:R-:W-:-:S02]  /*4160*/  FMNMX.FTZ R7, R150, R3, !PT ;  /* 0x0000000396077209 */ /* 0x000fc40007810000 */
[----:B------:R-:W-:Y:S02]  /*4170*/  LOP3.LUT R17, R89, UR11, R6, 0x96, !PT ;  /* 0x0000000b59117c12 */ /* 0x000fe4000f8e9606 */
[----:B------:R-:W-:Y:S02]  /*4180*/  FMNMX.FTZ R3, R224, R8, !PT ;  /* 0x00000008e0037209 */ /* 0x000fe40007810000 */
[----:B------:R-:W-:Y:S01]  /*4190*/  FMNMX.FTZ R6, R231, R7, !PT ;  /* 0x00000007e7067209 */ /* 0x000fe20007810000 */
[----:B------:R-:W-:Y:S01]  /*41a0*/  IMAD.WIDE.U32 R100, R17, -0x326172a9, RZ ;  /* 0xcd9e8d5711647825 */ /* 0x000fe200078e00ff */
[----:B------:R-:W-:Y:S02]  /*41b0*/  LOP3.LUT R8, R15, UR10, R4, 0x96, !PT ;  /* 0x0000000a0f087c12 */ /* 0x000fe4000f8e9604 */
[----:B------:R-:W-:Y:S02]  /*41c0*/  FMNMX.FTZ R4, R225, R3, !PT ;  /* 0x00000003e1047209 */ /* 0x000fe40007810000 */
[----:B------:R-:W-:Y:S01]  /*41d0*/  FMNMX.FTZ R3, R230, R6, !PT ;  /* 0x00000006e6037209 */ /* 0x000fe20007810000 */
[----:B------:R-:W-:Y:S01]  /*41e0*/  IMAD.WIDE.U32 R18, R8, -0x2daee0ad, RZ ;  /* 0xd2511f5308127825 */ /* 0x000fe200078e00ff */
[----:B--2---:R-:W-:-:S02]  /*41f0*/  FMNMX.FTZ R133, R10, R133, !PT ;  /* 0x000000850a857209 */ /* 0x004fc40007810000 */
[----:B------:R-:W-:Y:S01]  /*4200*/  FMNMX.FTZ R4, R213, R4, !PT ;  /* 0x00000004d5047209 */ /* 0x000fe20007810000 */
[----:B------:R-:W-:Y:S01]  /*4210*/  IMAD.WIDE.U32 R8, R13, -0x326172a9, RZ ;  /* 0xcd9e8d570d087825 */ /* 0x000fe200078e00ff */
[----:B------:R-:W-:Y:S02]  /*4220*/  FMNMX.FTZ R3, R215, R3, !PT ;  /* 0x00000003d7037209 */ /* 0x000fe40007810000 */
[----:B------:R-:W-:Y:S02]  /*4230*/  LOP3.LUT R7, R5, UR12, R90, 0x96, !PT ;  /* 0x0000000c05077c12 */ /* 0x000fe4000f8e965a */
[----:B-1----:R-:W-:Y:S02]  /*4240*/  FMNMX.FTZ R134, R134, R16, !PT ;  /* 0x0000001086867209 */ /* 0x002fe40007810000 */
[----:B------:R-:W-:Y:S01]  /*4250*/  FMNMX.FTZ R5, R214, R4, !PT ;  /* 0x00000004d6057209 */ /* 0x000fe20007810000 */
[----:B------:R-:W1:Y:S01]  /*4260*/  SHFL.BFLY PT, R16, R133, 0x1, 0x1f ;  /* 0x0c201f0085107f89 */ /* 0x000e6200000e0000 */
[----:B------:R-:W-:Y:S01]  /*4270*/  FMNMX.FTZ R4, R223, R3, !PT ;  /* 0x00000003df047209 */ /* 0x000fe20007810000 */
[C---:B------:R-:W-:Y:S01]  /*4280*/  FMUL.FTZ R3, R134.reuse, UR16 ;  /* 0x0000001086037c20 */ /* 0x040fe20008410000 */
[----:B------:R-:W-:-:S02]  /*4290*/  FSETP.NEU.FTZ.AND P0, PT, R134, -INF , PT ;  /* 0xff8000008600780b */ /* 0x000fc40003f1d000 */
[----:B------:R-:W-:Y:S02]  /*42a0*/  FMNMX.FTZ R10, R241, R4, !PT ;  /* 0x00000004f10a7209 */ /* 0x000fe40007810000 */
[----:B------:R-:W-:Y:S02]  /*42b0*/  FSEL R20, R3, RZ, P0 ;  /* 0x000000ff03147208 */ /* 0x000fe40000000000 */
[----:B------:R-:W-:Y:S02]  /*42c0*/  FMNMX.FTZ R10, R244, R10, !PT ;  /* 0x0000000af40a7209 */ /* 0x000fe40007810000 */
[----:B------:R-:W-:Y:S01]  /*42d0*/  FMNMX.FTZ R11, R236, R5, !PT ;  /* 0x00000005ec0b7209 */ /* 0x000fe20007810000 */
[----:B------:R-:W-:Y:S01]  /*42e0*/  FFMA.FTZ R3, R59, UR16, -R20 ;  /* 0x000000103b037c23 */ /* 0x000fe20008010814 */
[----:B------:R-:W-:Y:S01]  /*42f0*/  FMNMX.FTZ R10, R240, R10, !PT ;  /* 0x0000000af00a7209 */ /* 0x000fe20007810000 */
[----:B------:R-:W-:Y:S01]  /*4300*/  IMAD.WIDE.U32 R4, R7, -0x2daee0ad, RZ ;  /* 0xd2511f5307047825 */ /* 0x000fe200078e00ff */
[----:B------:R-:W-:Y:S01]  /*4310*/  LOP3.LUT R21, R9, UR12, R102, 0x96, !PT ;  /* 0x0000000c09157c12 */ /* 0x000fe2000f8e9666 */
[----:B------:R2:W-:Y:S01]  /*4320*/  MUFU.EX2 R153, R3 ;  /* 0x0000000300997308 */ /* 0x0005e20000000800 */
[----:B------:R-:W-:Y:S01]  /*4330*/  FMNMX.FTZ R10, R243, R10, !PT ;  /* 0x0000000af30a7209 */ /* 0x000fe20007810000 */
[----:B------:R-:W-:Y:S01]  /*4340*/  FFMA.FTZ R9, R58, UR16, -R20 ;  /* 0x000000103a097c23 */ /* 0x000fe20008010814 */
[----:B------:R-:W-:-:S02]  /*4350*/  LOP3.LUT R6, R5, UR9, R12, 0x96, !PT ;  /* 0x0000000905067c12 */ /* 0x000fc4000f8e960c */
[----:B------:R-:W-:Y:S01]  /*4360*/  LOP3.LUT R4, R19, UR5, R4, 0x96, !PT ;  /* 0x0000000513047c12 */ /* 0x000fe2000f8e9604 */
[----:B------:R-:W3:Y:S01]  /*4370*/  SHFL.BFLY PT, R13, R10, 0x2, 0x1f ;  /* 0x0c401f000a0d7f89 */ /* 0x000ee200000e0000 */
[----:B------:R-:W-:Y:S01]  /*4380*/  FMNMX.FTZ R11, R238, R11, !PT ;  /* 0x0000000bee0b7209 */ /* 0x000fe20007810000 */
[----:B------:R-:W-:Y:S01]  /*4390*/  IMAD.WIDE.U32 R6, R6, -0x326172a9, RZ ;  /* 0xcd9e8d5706067825 */ /* 0x000fe200078e00ff */
[----:B-1----:R-:W-:Y:S01]  /*43a0*/  FMNMX.FTZ R133, R133, R16, !PT ;  /* 0x0000001085857209 */ /* 0x002fe20007810000 */
[----:B------:R-:W1:Y:S01]  /*43b0*/  MUFU.EX2 R252, R9 ;  /* 0x0000000900fc7308 */ /* 0x000e620000000800 */
[----:B------:R-:W-:Y:S01]  /*43c0*/  FMNMX.FTZ R11, R237, R11, !PT ;  /* 0x0000000bed0b7209 */ /* 0x000fe20007810000 */
[----:B------:R-:W-:Y:S01]  /*43d0*/  IMAD.WIDE.U32 R4, R4, -0x326172a9, RZ ;  /* 0xcd9e8d5704047825 */ /* 0x000fe200078e00ff */
[----:B------:R-:W-:Y:S02]  /*43e0*/  FSETP.NEU.FTZ.AND P0, PT, R133, -INF , PT ;  /* 0xff8000008500780b */ /* 0x000fe40003f1d000 */
[----:B------:R-:W-:Y:S01]  /*43f0*/  LOP3.LUT R14, R7, UR8, R14, 0x96, !PT ;  /* 0x00000008070e7c12 */ /* 0x000fe2000f8e960e */
[----:B--2---:R-:W-:Y:S01]  /*4400*/  FFMA.FTZ R3, R57, UR16, -R20 ;  /* 0x0000001039037c23 */ /* 0x004fe20008010814 */
[----:B------:R-:W-:-:S02]  /*4410*/  SHF.R.U32.HI R7, RZ, 0x10, R4 ;  /* 0x00000010ff077819 */ /* 0x000fc40000011604 */
[----:B------:R-:W-:Y:S01]  /*4420*/  SHF.R.U32.HI R12, RZ, 0x18, R4 ;  /* 0x00000018ff0c7819 */ /* 0x000fe20000011604 */
[----:B------:R2:W-:Y:S01]  /*4430*/  MUFU.EX2 R162, R3 ;  /* 0x0000000300a27308 */ /* 0x0005e20000000800 */
[----:B------:R-:W-:Y:S02]  /*4440*/  LOP3.LUT R22, R101, UR10, R8, 0x96, !PT ;  /* 0x0000000a65167c12 */ /* 0x000fe4000f8e9608 */
[----:B------:R-:W-:Y:S02]  /*4450*/  FMNMX.FTZ R11, R239, R11, !PT ;  /* 0x0000000bef0b7209 */ /* 0x000fe40007810000 */
[----:B------:R-:W-:Y:S01]  /*4460*/  LOP3.LUT R7, R7, 0xff, RZ, 0xc0, !PT ;  /* 0x000000ff07077812 */ /* 0x000fe200078ec0ff */
[----:B-1----:R-:W-:Y:S01]  /*4470*/  IMAD.MOV.U32 R101, RZ, RZ, R252 ;  /* 0x000000ffff657224 */ /* 0x002fe200078e00fc */
[----:B------:R-:W-:Y:S01]  /*4480*/  LOP3.LUT R9, R4, 0xff, RZ, 0xc0, !PT ;  /* 0x000000ff04097812 */ /* 0x000fe200078ec0ff */
[----:B------:R-:W1:Y:S01]  /*4490*/  SHFL.BFLY PT, R15, R11, 0x2, 0x1f ;  /* 0x0c401f000b0f7f89 */ /* 0x000e6200000e0000 */
[----:B---3--:R-:W-:-:S02]  /*44a0*/  FMNMX.FTZ R16, R10, R13, !PT ;  /* 0x0000000d0a107209 */ /* 0x008fc40007810000 */
[----:B------:R-:W-:Y:S01]  /*44b0*/  PRMT R7, R7, 0x5410, R12 ;  /* 0x0000541007077816 */ /* 0x000fe2000000000c */
[----:B--2---:R-:W-:-:S04]  /*44c0*/  FFMA.FTZ R3, R60, UR16, -R20 ;  /* 0x000000103c037c23 */ /* 0x004fc80008010814 */
[----:B------:R2:W3:Y:S01]  /*44d0*/  MUFU.EX2 R156, R3 ;  /* 0x00000003009c7308 */ /* 0x0004e20000000800 */
[----:B-1----:R-:W-:Y:S02]  /*44e0*/  FMNMX.FTZ R17, R11, R15, !PT ;  /* 0x0000000f0b117209 */ /* 0x002fe40007810000 */
[----:B------:R-:W1:Y:S01]  /*44f0*/  SHFL.BFLY PT, R15, R16, 0x1, 0x1f ;  /* 0x0c201f00100f7f89 */ /* 0x000e6200000e0000 */
[----:B--2---:R-:W-:-:S05]  /*4500*/  FMUL.FTZ R3, R133, UR16 ;  /* 0x0000001085037c20 */ /* 0x004fca0008410000 */
[----:B------:R-:W-:Y:S02]  /*4510*/  FSEL R19, R3, RZ, P0 ;  /* 0x000000ff03137208 */ /* 0x000fe40000000000 */
[----:B------:R-:W-:Y:S02]  /*4520*/  LOP3.LUT R3, R5, UR15, R6, 0x96, !PT ;  /* 0x0000000f05037c12 */ /* 0x000fe4000f8e9606 */
[----:B------:R-:W-:Y:S01]  /*4530*/  LOP3.LUT R5, R4, 0xffff, RZ, 0xc0, !PT ;  /* 0x0000ffff04057812 */ /* 0x000fe200078ec0ff */
[--C-:B------:R-:W-:Y:S01]  /*4540*/  FFMA.FTZ R6, R62, UR16, -R19.reuse ;  /* 0x000000103e067c23 */ /* 0x100fe20008010813 */
[----:B------:R-:W-:Y:S01]  /*4550*/  LOP3.LUT R4, R3, 0xffff, RZ, 0xc0, !PT ;  /* 0x0000ffff03047812 */ /* 0x000fe200078ec0ff */
[----:B------:R-:W-:Y:S01]  /*4560*/  FFMA.FTZ R0, R63, UR16, -R19 ;  /* 0x000000103f007c23 */ /* 0x000fe20008010813 */
[----:B------:R-:W-:Y:S01]  /*4570*/  LOP3.LUT R8, R3, 0xff, RZ, 0xc0, !PT ;  /* 0x000000ff03087812 */ /* 0x000fe200078ec0ff */
[----:B------:R2:W-:Y:S01]  /*4580*/  MUFU.EX2 R249, R6 ;  /* 0x0000000600f97308 */ /* 0x0005e20000000800 */
[----:B------:R-:W-:-:S02]  /*4590*/  SHF.R.U32.HI R4, RZ, 0x8, R4 ;  /* 0x00000008ff047819 */ /* 0x000fc40000011604 */
[----:B------:R-:W-:Y:S02]  /*45a0*/  SHF.R.U32.HI R5, RZ, 0x8, R5 ;  /* 0x00000008ff057819 */ /* 0x000fe40000011605 */
[----:B------:R-:W-:Y:S01]  /*45b0*/  PRMT R10, R8, 0x5410, R4 ;  /* 0x00005410080a7816 */ /* 0x000fe20000000004 */
[----:B------:R-:W-:Y:S01]  /*45c0*/  IMAD.U32 R4, RZ, RZ, UR14 ;  /* 0x0000000eff047e24 */ /* 0x000fe2000f8e00ff */
[----:B------:R-:W-:Y:S01]  /*45d0*/  PRMT R9, R9, 0x5410, R5 ;  /* 0x0000541009097816 */ /* 0x000fe20000000005 */
[----:B------:R4:W-:Y:S01]  /*45e0*/  MUFU.EX2 R160, R0 ;  /* 0x0000000000a07308 */ /* 0x0009e20000000800 */
[----:B------:R-:W-:Y:S02]  /*45f0*/  SHF.R.U32.HI R2, RZ, 0x10, R3 ;  /* 0x00000010ff027819 */ /* 0x000fe40000011603 */
[----:B-1----:R-:W-:Y:S02]  /*4600*/  FMNMX.FTZ R135, R16, R15, !PT ;  /* 0x0000000f10877209 */ /* 0x002fe40007810000 */
[----:B------:R-:W-:Y:S01]  /*4610*/  LOP3.LUT R5, R2, 0xff, RZ, 0xc0, !PT ;  /* 0x000000ff02057812 */ /* 0x000fe200078ec0ff */
[----:B--2---:R-:W-:-:S04]  /*4620*/  FFMA.FTZ R6, R61, UR16, -R19 ;  /* 0x000000103d067c23 */ /* 0x004fc80008010813 */
[----:B------:R1:W2:Y:S01]  /*4630*/  MUFU.EX2 R155, R6 ;  /* 0x00000006009b7308 */ /* 0x0002a20000000800 */
[----:B----4-:R-:W-:Y:S01]  /*4640*/  LEA R0, R4, UR14, 0x10 ;  /* 0x0000000e04007c11 */ /* 0x010fe2000f8e80ff */
[----:B------:R-:W-:-:S06]  /*4650*/  FFMA.FTZ R4, R68, UR16, -R19 ;  /* 0x0000001044047c23 */ /* 0x000fcc0008010813 */
[----:B------:R2:W4:Y:S01]  /*4660*/  MUFU.EX2 R154, R4 ;  /* 0x00000004009a7308 */ /* 0x0005220000000800 */
[--C-:B------:R-:W-:Y:S01]  /*4670*/  HSET2.LE.AND R2, R9, R0.reuse, PT ;  /* 0x0000000009027233 */ /* 0x100fe20003803000 */
[----:B------:R-:W-:Y:S01]  /*4680*/  FFMA.FTZ R9, R40, UR16, -R20 ;  /* 0x0000001028097c23 */ /* 0x000fe20008010814 */
[----:B------:R-:W-:Y:S02]  /*4690*/  HSET2.LE.AND R7, R7, R0, PT ;  /* 0x0000000007077233 */ /* 0x000fe40003803000 */
[----:B-1----:R-:W-:-:S03]  /*46a0*/  SHF.R.U32.HI R6, RZ, 0x18, R3 ;  /* 0x00000018ff067819 */ /* 0x002fc60000011603 */
[----:B------:R1:W-:Y:S01]  /*46b0*/  MUFU.EX2 R248, R9 ;  /* 0x0000000900f87308 */ /* 0x0003e20000000800 */
[----:B---3--:R-:W-:Y:S02]  /*46c0*/  F2FP.F16.F32.PACK_AB R3, R252, R156 ;  /* 0x0000009cfc03723e */ /* 0x008fe400000000ff */
[----:B------:R-:W-:Y:S01]  /*46d0*/  PRMT R8, R5, 0x5410, R6 ;  /* 0x0000541005087816 */ /* 0x000fe20000000006 */
[----:B------:R-:W-:Y:S01]  /*46e0*/  FFMA.FTZ R5, R42, UR16, -R20 ;  /* 0x000000102a057c23 */ /* 0x000fe20008010814 */
[----:B------:R-:W-:Y:S02]  /*46f0*/  LOP3.LUT R6, R2, R3, RZ, 0xc0, !PT ;  /* 0x0000000302067212 */ /* 0x000fe400078ec0ff */
[----:B------:R-:W-:Y:S01]  /*4700*/  HSET2.LE.AND R2, R10, R0, PT ;  /* 0x000000000a027233 */ /* 0x000fe20003803000 */
[----:B------:R3:W5:Y:S01]  /*4710*/  MUFU.EX2 R157, R5 ;  /* 0x00000005009d7308 */ /* 0x0007620000000800 */
[----:B--2---:R-:W-:Y:S02]  /*4720*/  F2FP.F16.F32.PACK_AB R4, R155, R249 ;  /* 0x000000f99b04723e */ /* 0x004fe400000000ff */
[----:B------:R-:W-:-:S02]  /*4730*/  F2FP.F16.F32.PACK_AB R3, R162, R153 ;  /* 0x00000099a203723e */ /* 0x000fc400000000ff */
[----:B------:R-:W-:Y:S02]  /*4740*/  LOP3.LUT R7, R7, R4, RZ, 0xc0, !PT ;  /* 0x0000000407077212 */ /* 0x000fe400078ec0ff */
[----:B------:R-:W-:Y:S01]  /*4750*/  LOP3.LUT R4, R2, R3, RZ, 0xc0, !PT ;  /* 0x0000000302047212 */ /* 0x000fe200078ec0ff */
[----:B------:R-:W-:Y:S02]  /*4760*/  IMAD.WIDE.U32 R2, R14, -0x2daee0ad, RZ ;  /* 0xd2511f530e027825 */ /* 0x000fe400078e00ff */
[----:B------:R-:W2:Y:S01]  /*4770*/  SHFL.BFLY PT, R14, R17, 0x1, 0x1f ;  /* 0x0c201f00110e7f89 */ /* 0x000ea200000e0000 */
[C---:B-1----:R-:W-:Y:S02]  /*4780*/  LOP3.LUT R9, R2.reuse, 0xffff, RZ, 0xc0, !PT ;  /* 0x0000ffff02097812 */ /* 0x042fe400078ec0ff */
[----:B------:R-:W-:Y:S02]  /*4790*/  LOP3.LUT R11, R2, 0xff, RZ, 0xc0, !PT ;  /* 0x000000ff020b7812 */ /* 0x000fe400078ec0ff */
[----:B---3--:R-:W-:-:S02]  /*47a0*/  HSET2.LE.AND R5, R8, R0, PT ;  /* 0x0000000008057233 */ /* 0x008fc40003803000 */
[----:B----4-:R-:W-:Y:S02]  /*47b0*/  F2FP.F16.F32.PACK_AB R8, R154, R160 ;  /* 0x000000a09a08723e */ /* 0x010fe400000000ff */
[----:B------:R-:W-:Y:S02]  /*47c0*/  SHF.R.U32.HI R10, RZ, 0x18, R2 ;  /* 0x00000018ff0a7819 */ /* 0x000fe40000011602 */
[----:B------:R-:W-:Y:S01]  /*47d0*/  LOP3.LUT R5, R5, R8, RZ, 0xc0, !PT ;  /* 0x0000000805057212 */ /* 0x000fe200078ec0ff */
[----:B------:R-:W-:Y:S01]  /*47e0*/  FFMA.FTZ R8, R52, UR16, -R20 ;  /* 0x0000001034087c23 */ /* 0x000fe20008010814 */
[----:B------:R-:W-:-:S03]  /*47f0*/  SHF.R.U32.HI R9, RZ, 0x8, R9 ;  /* 0x00000008ff097819 */ /* 0x000fc60000011609 */
[----:B------:R1:W-:Y:S01]  /*4800*/  MUFU.EX2 R158, R8 ;  /* 0x00000008009e7308 */ /* 0x0003e20000000800 */
[----:B------:R-:W-:Y:S01]  /*4810*/  PRMT R13, R11, 0x5410, R9 ;  /* 0x000054100b0d7816 */ /* 0x000fe20000000009 */
[----:B------:R-:W-:Y:S01]  /*4820*/  FFMA.FTZ R9, R54, UR16, -R19 ;  /* 0x0000001036097c23 */ /* 0x000fe20008010813 */
[----:B------:R-:W-:Y:S01]  /*4830*/  HMMA.16816.F32 R60, R4, R72, RZ ;  /* 0x00000048043c723c */ /* 0x000fe200000018ff */
[----:B--2---:R-:W-:-:S04]  /*4840*/  FMNMX.FTZ R136, R17, R14, !PT ;  /* 0x0000000e11887209 */ /* 0x004fc80007810000 */
[----:B------:R-:W-:Y:S01]  /*4850*/  MUFU.EX2 R161, R9 ;  /* 0x0000000900a17308 */ /* 0x000fe20000000800 */
[----:B------:R-:W-:Y:S01]  /*4860*/  HMMA.16816.F32 R40, R4, R76, RZ ;  /* 0x0000004c0428723c */ /* 0x000fe200000018ff */
[----:B------:R-:W-:-:S05]  /*4870*/  FSETP.NEU.FTZ.AND P0, PT, R136, -INF , PT ;  /* 0xff8000008800780b */ /* 0x000fca0003f1d000 */
[----:B------:R-:W-:Y:S01]  /*4880*/  HMMA.16816.F32 R28, R4, R84, RZ ;  /* 0x00000054041c723c */ /* 0x000fe200000018ff */
[----:B-1----:R-:W-:Y:S01]  /*4890*/  SHF.R.U32.HI R8, RZ, 0x10, R2 ;  /* 0x00000010ff087819 */ /* 0x002fe20000011602 */
[----:B------:R-:W-:-:S03]  /*48a0*/  FFMA.FTZ R2, R53, UR16, -R20 ;  /* 0x0000001035027c23 */ /* 0x000fc60008010814 */
[----:B------:R-:W-:Y:S01]  /*48b0*/  LOP3.LUT R8, R8, 0xff, RZ, 0xc0, !PT ;  /* 0x000000ff08087812 */ /* 0x000fe200078ec0ff */
[----:B------:R1:W-:Y:S01]  /*48c0*/  MUFU.EX2 R175, R2 ;  /* 0x0000000200af7308 */ /* 0x0003e20000000800 */
[----:B------:R-:W-:Y:S02]  /*48d0*/  HMMA.16816.F32 R44, R4, R80, RZ ;  /* 0x00000050042c723c */ /* 0x000fe400000018ff */
[----:B------:R-:W-:-:S04]  /*48e0*/  PRMT R12, R8, 0x5410, R10 ;  /* 0x00005410080c7816 */ /* 0x000fc8000000000a */
[C---:B------:R-:W-:Y:S06]  /*48f0*/  HMMA.16816.F32 R36, R4.reuse, R96, RZ ;  /* 0x000000600424723c */ /* 0x040fec00000018ff */
[----:B------:R-:W-:Y:S01]  /*4900*/  HMMA.16816.F32 R32, R4, R92, RZ ;  /* 0x0000005c0420723c */ /* 0x000fe200000018ff */
[----:B-1----:R-:W-:Y:S01]  /*4910*/  LOP3.LUT R2, R3, UR4, R18, 0x96, !PT ;  /* 0x0000000403027c12 */ /* 0x002fe2000f8e9612 */
[----:B------:R-:W-:-:S04]  /*4920*/  FFMA.FTZ R3, R69, UR16, -R19 ;  /* 0x0000001045037c23 */ /* 0x000fc80008010813 */
[C---:B------:R-:W-:Y:S01]  /*4930*/  HMMA.16816.F32 R48, R4.reuse, R74, RZ ;  /* 0x0000004a0430723c */ /* 0x040fe200000018ff */
[C---:B------:R-:W-:Y:S01]  /*4940*/  LOP3.LUT R8, R2.reuse, 0xffff, RZ, 0xc0, !PT ;  /* 0x0000ffff02087812 */ /* 0x040fe200078ec0ff */
[----:B------:R1:W-:Y:S01]  /*4950*/  MUFU.EX2 R152, R3 ;  /* 0x0000000300987308 */ /* 0x0003e20000000800 */
[----:B------:R-:W-:Y:S02]  /*4960*/  LOP3.LUT R11, R2, 0xff, RZ, 0xc0, !PT ;  /* 0x000000ff020b7812 */ /* 0x000fe400078ec0ff */
[----:B------:R-:W-:Y:S01]  /*4970*/  SHF.R.U32.HI R10, RZ, 0x18, R2 ;  /* 0x00000018ff0a7819 */ /* 0x000fe20000011602 */
[----:B------:R-:W-:Y:S01]  /*4980*/  HMMA.16816.F32 R64, R4, R82, RZ ;  /* 0x000000520440723c */ /* 0x000fe200000018ff */
[----:B------:R-:W-:-:S04]  /*4990*/  SHF.R.U32.HI R8, RZ, 0x8, R8 ;  /* 0x00000008ff087819 */ /* 0x000fc80000011608 */
[----:B------:R-:W-:Y:S01]  /*49a0*/  PRMT R8, R11, 0x5410, R8 ;  /* 0x000054100b087816 */ /* 0x000fe20000000008 */
[C---:B------:R-:W-:Y:S01]  /*49b0*/  HMMA.16816.F32 R56, R4.reuse, R98, RZ ;  /* 0x000000620438723c */ /* 0x040fe200000018ff */
[--C-:B------:R-:W-:Y:S02]  /*49c0*/  HSET2.LE.AND R11, R12, R0.reuse, PT ;  /* 0x000000000c0b7233 */ /* 0x100fe40003803000 */
[----:B-----5:R-:W-:Y:S02]  /*49d0*/  F2FP.F16.F32.PACK_AB R12, R248, R157 ;  /* 0x0000009df80c723e */ /* 0x020fe400000000ff */
[----:B------:R-:W-:Y:S01]  /*49e0*/  HSET2.LE.AND R9, R8, R0, PT ;  /* 0x0000000008097233 */ /* 0x000fe20003803000 */
[----:B------:R-:W-:Y:S01]  /*49f0*/  HMMA.16816.F32 R24, R4, R94, RZ ;  /* 0x0000005e0418723c */ /* 0x000fe200000018ff */
[----:B-1----:R-:W-:-:S04]  /*4a00*/  SHF.R.U32.HI R3, RZ, 0x10, R2 ;  /* 0x00000010ff037819 */ /* 0x002fc80000011602 */
[----:B------:R-:W-:Y:S01]  /*4a10*/  LOP3.LUT R2, R3, 0xff, RZ, 0xc0, !PT ;  /* 0x000000ff03027812 */ /* 0x000fe200078ec0ff */
[--C-:B------:R-:W-:Y:S02]  /*4a20*/  FFMA.FTZ R3, R55, UR16, -R19.reuse ;  /* 0x0000001037037c23 */ /* 0x100fe40008010813 */
[----:B------:R-:W-:Y:S01]  /*4a30*/  HMMA.16816.F32 R52, R4, R78, RZ ;  /* 0x0000004e0434723c */ /* 0x000fe200000018ff */
[----:B------:R-:W-:Y:S01]  /*4a40*/  PRMT R14, R2, 0x5410, R10 ;  /* 0x00005410020e7816 */ /* 0x000fe2000000000a */
[----:B------:R1:W2:Y:S01]  /*4a50*/  MUFU.EX2 R174, R3 ;  /* 0x0000000300ae7308 */ /* 0x0002a20000000800 */
[----:B------:R-:W-:-:S07]  /*4a60*/  FFMA.FTZ R2, R70, UR16, -R19 ;  /* 0x0000001046027c23 */ /* 0x000fce0008010813 */
[----:B------:R3:W4:Y:S01]  /*4a70*/  MUFU.EX2 R159, R2 ;  /* 0x00000002009f7308 */ /* 0x0007220000000800 */
[----:B-1----:R-:W-:Y:S01]  /*4a80*/  FMUL.FTZ R3, R136, UR16 ;  /* 0x0000001088037c20 */ /* 0x002fe20008410000 */
[----:B--2---:R-:W-:-:S04]  /*4a90*/  F2FP.F16.F32.PACK_AB R8, R174, R161 ;  /* 0x000000a1ae08723e */ /* 0x004fc800000000ff */
[----:B------:R-:W-:Y:S02]  /*4aa0*/  FSEL R16, R3, RZ, P0 ;  /* 0x000000ff03107208 */ /* 0x000fe40000000000 */
[----:B------:R-:W-:Y:S02]  /*4ab0*/  LOP3.LUT R11, R11, R8, RZ, 0xc0, !PT ;  /* 0x000000080b0b7212 */ /* 0x000fe400078ec0ff */
[----:B---3--:R-:W-:Y:S01]  /*4ac0*/  HSET2.LE.AND R2, R13, R0, PT ;  /* 0x000000000d027233 */ /* 0x008fe20003803000 */
[--C-:B------:R-:W-:Y:S01]  /*4ad0*/  FFMA.FTZ R3, R71, UR16, -R16.reuse ;  /* 0x0000001047037c23 */ /* 0x100fe20008010810 */
[----:B------:R-:W-:Y:S01]  /*4ae0*/  LOP3.LUT R8, R9, R12, RZ, 0xc0, !PT ;  /* 0x0000000c09087212 */ /* 0x000fe200078ec0ff */
[--C-:B------:R-:W-:Y:S01]  /*4af0*/  FFMA.FTZ R12, R144, UR16, -R16.reuse ;  /* 0x00000010900c7c23 */ /* 0x100fe20008010810 */
[----:B------:R-:W-:Y:S01]  /*4b00*/  FSETP.NEU.FTZ.AND P0, PT, R135, -INF , PT ;  /* 0xff8000008700780b */ /* 0x000fe20003f1d000 */
[----:B------:R1:W2:Y:S01]  /*4b10*/  MUFU.EX2 R23, R3 ;  /* 0x0000000300177308 */ /* 0x0002a20000000800 */
[----:B------:R-:W-:Y:S07]  /*4b20*/  HMMA.16816.F32 R68, R4, R86, RZ ;  /* 0x000000560444723c */ /* 0x000fee00000018ff */
[----:B------:R3:W-:Y:S01]  /*4b30*/  MUFU.EX2 R18, R12 ;  /* 0x0000000c00127308 */ /* 0x0007e20000000800 */
[----:B------:R-:W-:-:S07]  /*4b40*/  FFMA.FTZ R4, R140, UR16, -R16 ;  /* 0x000000108c047c23 */ /* 0x000fce0008010810 */
[----:B------:R5:W-:Y:S01]  /*4b50*/  MUFU.EX2 R246, R4 ;  /* 0x0000000400f67308 */ /* 0x000be20000000800 */
[----:B-1----:R-:W-:-:S04]  /*4b60*/  F2FP.F16.F32.PACK_AB R3, R175, R158 ;  /* 0x0000009eaf03723e */ /* 0x002fc800000000ff */
[----:B------:R-:W-:Y:S01]  /*4b70*/  LOP3.LUT R10, R2, R3, RZ, 0xc0, !PT ;  /* 0x00000003020a7212 */ /* 0x000fe200078ec0ff */
[----:B------:R-:W-:Y:S01]  /*4b80*/  FFMA.FTZ R2, R116, UR16, -R16 ;  /* 0x0000001074027c23 */ /* 0x000fe20008010810 */
[----:B----4-:R-:W-:Y:S01]  /*4b90*/  F2FP.F16.F32.PACK_AB R3, R159, R152 ;  /* 0x000000989f03723e */ /* 0x010fe200000000ff */
[----:B------:R-:W1:Y:S01]  /*4ba0*/  LDSM.16.MT88.4 R116, [R216+0xb400] ;  /* 0x00b40000d874783b */ /* 0x000e620000004200 */
[----:B---3--:R-:W-:Y:S01]  /*4bb0*/  FMUL.FTZ R12, R135, UR16 ;  /* 0x00000010870c7c20 */ /* 0x008fe20008410000 */
[----:B------:R3:W-:Y:S04]  /*4bc0*/  MUFU.EX2 R242, R2 ;  /* 0x0000000200f27308 */ /* 0x0007e80000000800 */
[----:B------:R-:W-:-:S05]  /*4bd0*/  FSEL R17, R12, RZ, P0 ;  /* 0x000000ff0c117208 */ /* 0x000fca0000000000 */
[--C-:B-----5:R-:W-:Y:S01]  /*4be0*/  FFMA.FTZ R4, R146, UR16, -R17.reuse ;  /* 0x0000001092047c23 */ /* 0x120fe20008010811 */
[----:B------:R-:W-:Y:S01]  /*4bf0*/  FFMA.FTZ R6, R141, UR16, -R17 ;  /* 0x000000108d067c23 */ /* 0x000fe20008010811 */
[----:B------:R-:W-:Y:S02]  /*4c00*/  IMAD.MOV.U32 R141, RZ, RZ, R158 ;  /* 0x000000ffff8d7224 */ /* 0x000fe400078e009e */
[----:B------:R4:W5:Y:S01]  /*4c10*/  MUFU.EX2 R144, R4 ;  /* 0x0000000400907308 */ /* 0x0009620000000800 */
[----:B---3--:R-:W-:-:S07]  /*4c20*/  HSET2.LE.AND R2, R14, R0, PT ;  /* 0x000000000e027233 */ /* 0x008fce0003803000 */
[----:B------:R-:W-:Y:S01]  /*4c30*/  MUFU.EX2 R89, R6 ;  /* 0x0000000600597308 */ /* 0x000fe20000000800 */
[----:B------:R-:W-:Y:S01]  /*4c40*/  LOP3.LUT R9, R2, R3, RZ, 0xc0, !PT ;  /* 0x0000000302097212 */ /* 0x000fe200078ec0ff */
[----:B------:R-:W-:-:S04]  /*4c50*/  IMAD.WIDE.U32 R2, R21, -0x2daee0ad, RZ ;  /* 0xd2511f5315027825 */ /* 0x000fc800078e00ff */
[----:B--2---:R-:W-:Y:S01]  /*4c60*/  IMAD.MOV.U32 R21, RZ, RZ, R23 ;  /* 0x000000ffff157224 */ /* 0x004fe200078e0017 */
[----:B------:R-:W-:Y:S01]  /*4c70*/  LOP3.LUT R5, R3, UR9, R88, 0x96, !PT ;  /* 0x0000000903057c12 */ /* 0x000fe2000f8e9658 */
[----:B------:R-:W-:-:S04]  /*4c80*/  IMAD.WIDE.U32 R22, R22, -0x2daee0ad, RZ ;  /* 0xd2511f5316167825 */ /* 0x000fc800078e00ff */
[----:B----4-:R-:W-:Y:S01]  /*4c90*/  FFMA.FTZ R4, R145, UR16, -R17 ;  /* 0x0000001091047c23 */ /* 0x010fe20008010811 */
[C---:B------:R-:W-:Y:S01]  /*4ca0*/  HMMA.16816.F32 R176, R8.reuse, R106, R48 ;  /* 0x0000006a08b0723c */ /* 0x040fe20000001830 */
[----:B------:R-:W-:Y:S01]  /*4cb0*/  IMAD.WIDE.U32 R14, R5, -0x326172a9, RZ ;  /* 0xcd9e8d57050e7825 */ /* 0x000fe200078e00ff */
[----:B------:R-:W-:Y:S01]  /*4cc0*/  LOP3.LUT R2, R23, UR5, R2, 0x96, !PT ;  /* 0x0000000517027c12 */ /* 0x000fe2000f8e9602 */
[----:B------:R2:W3:Y:S03]  /*4cd0*/  MUFU.EX2 R140, R4 ;  /* 0x00000004008c7308 */ /* 0x0004e60000000800 */
[----:B------:R-:W-:Y:S01]  /*4ce0*/  HMMA.16816.F32 R208, R8, R104, R60 ;  /* 0x0000006808d0723c */ /* 0x000fe2000000183c */
[----:B-----5:R-:W-:Y:S02]  /*4cf0*/  IMAD.MOV.U32 R48, RZ, RZ, R144 ;  /* 0x000000ffff307224 */ /* 0x020fe400078e0090 */
[----:B------:R-:W-:-:S03]  /*4d00*/  IMAD.WIDE.U32 R2, R2, -0x326172a9, RZ ;  /* 0xcd9e8d5702027825 */ /* 0x000fc600078e00ff */
[C---:B------:R-:W-:Y:S01]  /*4d10*/  HMMA.16816.F32 R204, R8.reuse, R108, R40 ;  /* 0x0000006c08cc723c */ /* 0x040fe20000001828 */
[----:B------:R-:W-:Y:S01]  /*4d20*/  IMAD.MOV.U32 R51, RZ, RZ, R162 ;  /* 0x000000ffff337224 */ /* 0x000fe200078e00a2 */
[----:B------:R-:W-:Y:S01]  /*4d30*/  SHF.R.U32.HI R7, RZ, 0x18, R2 ;  /* 0x00000018ff077819 */ /* 0x000fe20000011602 */
[----:B------:R-:W-:Y:S01]  /*4d40*/  IMAD.MOV.U32 R62, RZ, RZ, R161 ;  /* 0x000000ffff3e7224 */ /* 0x000fe200078e00a1 */
[C---:B------:R-:W-:Y:S01]  /*4d50*/  LOP3.LUT R5, R2.reuse, 0xffff, RZ, 0xc0, !PT ;  /* 0x0000ffff02057812 */ /* 0x040fe200078ec0ff */
[----:B------:R-:W-:Y:S01]  /*4d60*/  IMAD.MOV.U32 R63, RZ, RZ, R160 ;  /* 0x000000ffff3f7224 */ /* 0x000fe200078e00a0 */
[----:B------:R-:W-:Y:S01]  /*4d70*/  LOP3.LUT R12, R2, 0xff, RZ, 0xc0, !PT ;  /* 0x000000ff020c7812 */ /* 0x000fe200078ec0ff */
[C---:B------:R-:W-:Y:S01]  /*4d80*/  HMMA.16816.F32 R160, R8.reuse, R114, R68 ;  /* 0x0000007208a0723c */ /* 0x040fe20000001844 */
[----:B------:R-:W-:Y:S01]  /*4d90*/  SHF.R.U32.HI R5, RZ, 0x8, R5 ;  /* 0x00000008ff057819 */ /* 0x000fe20000011605 */
[----:B------:R-:W-:Y:S01]  /*4da0*/  IMAD.MOV.U32 R88, RZ, RZ, R159 ;  /* 0x000000ffff587224 */ /* 0x000fe200078e009f */
[----:B--2---:R-:W-:Y:S01]  /*4db0*/  SHF.R.U32.HI R4, RZ, 0x10, R2 ;  /* 0x00000010ff047819 */ /* 0x004fe20000011602 */
[----:B------:R-:W-:Y:S01]  /*4dc0*/  IMAD.MOV.U32 R50, RZ, RZ, R153 ;  /* 0x000000ffff327224 */ /* 0x000fe200078e0099 */
[----:B------:R-:W-:Y:S01]  /*4dd0*/  LOP3.LUT R2, R3, UR15, R14, 0x96, !PT ;  /* 0x0000000f03027c12 */ /* 0x000fe2000f8e960e */
[----:B------:R-:W-:Y:S01]  /*4de0*/  IMAD.MOV.U32 R49, RZ, RZ, R152 ;  /* 0x000000ffff317224 */ /* 0x000fe200078e0098 */
[----:B------:R-:W-:Y:S01]  /*4df0*/  LOP3.LUT R4, R4, 0xff, RZ, 0xc0, !PT ;  /* 0x000000ff04047812 */ /* 0x000fe200078ec0ff */
[----:B------:R-:W-:Y:S01]  /*4e00*/  IMAD.MOV.U32 R68, RZ, RZ, R157 ;  /* 0x000000ffff447224 */ /* 0x000fe200078e009d */
[----:B------:R-:W-:Y:S01]  /*4e10*/  LOP3.LUT R3, R2, 0xffff, RZ, 0xc0, !PT ;  /* 0x0000ffff02037812 */ /* 0x000fe200078ec0ff */
[----:B------:R-:W-:Y:S01]  /*4e20*/  IMAD.MOV.U32 R69, RZ, RZ, R156 ;  /* 0x000000ffff457224 */ /* 0x000fe200078e009c */
[----:B------:R-:W-:Y:S01]  /*4e30*/  PRMT R14, R4, 0x5410, R7 ;  /* 0x00005410040e7816 */ /* 0x000fe20000000007 */
[----:B------:R-:W-:Y:S01]  /*4e40*/  FFMA.FTZ R4, R147, UR16, -R17 ;  /* 0x0000001093047c23 */ /* 0x000fe20008010811 */
[----:B------:R-:W-:Y:S01]  /*4e50*/  PRMT R12, R12, 0x5410, R5 ;  /* 0x000054100c0c7816 */ /* 0x000fe20000000005 */
[----:B------:R-:W-:Y:S01]  /*4e60*/  IMAD.MOV.U32 R70, RZ, RZ, R155 ;  /* 0x000000ffff467224 */ /* 0x000fe200078e009b */
[----:B------:R-:W-:Y:S01]  /*4e70*/  SHF.R.U32.HI R6, RZ, 0x10, R2 ;  /* 0x00000010ff067819 */ /* 0x000fe20000011602 */
[----:B------:R2:W4:Y:S01]  /*4e80*/  MUFU.EX2 R251, R4 ;  /* 0x0000000400fb7308 */ /* 0x0005220000000800 */
[----:B------:R-:W-:Y:S01]  /*4e90*/  LOP3.LUT R13, R2, 0xff, RZ, 0xc0, !PT ;  /* 0x000000ff020d7812 */ /* 0x000fe200078ec0ff */
[----:B------:R-:W-:Y:S01]  /*4ea0*/  IMAD.MOV.U32 R71, RZ, RZ, R154 ;  /* 0x000000ffff477224 */ /* 0x000fe200078e009a */
[----:B------:R-:W-:Y:S01]  /*4eb0*/  SHF.R.U32.HI R7, RZ, 0x8, R3 ;  /* 0x00000008ff077819 */ /* 0x000fe20000011603 */
[----:B------:R-:W-:Y:S01]  /*4ec0*/  HMMA.16816.F32 R200, R8, R112, R28 ;  /* 0x0000007008c8723c */ /* 0x000fe2000000181c */
[----:B------:R-:W-:Y:S01]  /*4ed0*/  SHF.R.U32.HI R5, RZ, 0x18, R2 ;  /* 0x00000018ff057819 */ /* 0x000fe20000011602 */
[----:B------:R-:W-:Y:S01]  /*4ee0*/  IMAD.MOV.U32 R142, RZ, RZ, R48 ;  /* 0x000000ffff8e7224 */ /* 0x000fe200078e0030 */
[----:B------:R-:W-:-:S02]  /*4ef0*/  HSET2.LE.AND R2, R12, R0, PT ;  /* 0x000000000c027233 */ /* 0x000fc40003803000 */
[----:B------:R-:W-:Y:S01]  /*4f00*/  F2FP.F16.F32.PACK_AB R3, R246, R18 ;  /* 0x00000012f603723e */ /* 0x000fe200000000ff */
[----:B------:R-:W-:Y:S01]  /*4f10*/  HMMA.16816.F32 R196, R8, R120, R44 ;  /* 0x0000007808c4723c */ /* 0x000fe2000000182c */
[----:B------:R-:W-:Y:S01]  /*4f20*/  PRMT R7, R13, 0x5410, R7 ;  /* 0x000054100d077816 */ /* 0x000fe20000000007 */
[----:B------:R-:W-:-:S04]  /*4f30*/  IMAD.MOV.U32 R129, RZ, RZ, R142 ;  /* 0x000000ffff817224 */ /* 0x000fc800078e008e */
[C---:B-1----:R-:W-:Y:S01]  /*4f40*/  HMMA.16816.F32 R192, R8.reuse, R116, R36 ;  /* 0x0000007408c0723c */ /* 0x042fe20000001824 */
[----:B--2---:R-:W-:Y:S02]  /*4f50*/  LOP3.LUT R4, R6, 0xff, RZ, 0xc0, !PT ;  /* 0x000000ff06047812 */ /* 0x004fe400078ec0ff */
[----:B------:R-:W-:Y:S02]  /*4f60*/  LOP3.LUT R6, R2, R3, RZ, 0xc0, !PT ;  /* 0x0000000302067212 */ /* 0x000fe400078ec0ff */
[----:B------:R-:W-:Y:S01]  /*4f70*/  PRMT R12, R4, 0x5410, R5 ;  /* 0x00005410040c7816 */ /* 0x000fe20000000005 */
[C---:B------:R-:W-:Y:S01]  /*4f80*/  HMMA.16816.F32 R184, R8.reuse, R124, R32 ;  /* 0x0000007c08b8723c */ /* 0x040fe20000001820 */
[--C-:B------:R-:W-:Y:S02]  /*4f90*/  HSET2.LE.AND R2, R14, R0.reuse, PT ;  /* 0x000000000e027233 */ /* 0x100fe40003803000 */
[----:B------:R-:W-:Y:S02]  /*4fa0*/  HSET2.LE.AND R4, R7, R0, PT ;  /* 0x0000000007047233 */ /* 0x000fe40003803000 */
[----:B---3--:R-:W-:Y:S01]  /*4fb0*/  F2FP.F16.F32.PACK_AB R3, R89, R140 ;  /* 0x0000008c5903723e */ /* 0x008fe200000000ff */
[----:B------:R-:W-:Y:S01]  /*4fc0*/  HMMA.16816.F32 R168, R8, R110, R52 ;  /* 0x0000006e08a8723c */ /* 0x000fe20000001834 */
[----:B------:R-:W-:-:S02]  /*4fd0*/  F2FP.F16.F32.PACK_AB R5, R242, R21 ;  /* 0x00000015f205723e */ /* 0x000fc400000000ff */
[----:B------:R-:W-:Y:S02]  /*4fe0*/  HSET2.LE.AND R12, R12, R0, PT ;  /* 0x000000000c0c7233 */ /* 0x000fe40003803000 */
[----:B----4-:R-:W-:Y:S01]  /*4ff0*/  F2FP.F16.F32.PACK_AB R13, R251, R48 ;  /* 0x00000030fb0d723e */ /* 0x010fe200000000ff */
[C---:B------:R-:W-:Y:S01]  /*5000*/  HMMA.16816.F32 R156, R8.reuse, R122, R64 ;  /* 0x0000007a089c723c */ /* 0x040fe20000001840 */
[----:B------:R-:W-:Y:S01]  /*5010*/  LOP3.LUT R7, R2, R3, RZ, 0xc0, !PT ;  /* 0x0000000302077212 */ /* 0x000fe200078ec0ff */
[----:B------:R-:W-:Y:S01]  /*5020*/  FFMA.FTZ R2, R167, UR16, -R16 ;  /* 0x00000010a7027c23 */ /* 0x000fe20008010810 */
[----:B------:R-:W-:Y:S02]  /*5030*/  LOP3.LUT R4, R4, R5, RZ, 0xc0, !PT ;  /* 0x0000000504047212 */ /* 0x000fe400078ec0ff */
[----:B------:R-:W-:Y:S01]  /*5040*/  LOP3.LUT R5, R12, R13, RZ, 0xc0, !PT ;  /* 0x0000000d0c057212 */ /* 0x000fe200078ec0ff */
[----:B------:R1:W-:Y:S01]  /*5050*/  MUFU.EX2 R167, R2 ;  /* 0x0000000200a77308 */ /* 0x0003e20000000800 */
[----:B------:R-:W-:Y:S01]  /*5060*/  LOP3.LUT R3, R15, UR8, R100, 0x96, !PT ;  /* 0x000000080f037c12 */ /* 0x000fe2000f8e9664 */
[----:B------:R-:W-:Y:S01]  /*5070*/  HMMA.16816.F32 R152, R8, R118, R56 ;  /* 0x000000760898723c */ /* 0x000fe20000001838 */
[----:B------:R-:W-:-:S05]  /*5080*/  IMAD.MOV.U32 R100, RZ, RZ, R70 ;  /* 0x000000ffff647224 */ /* 0x000fca00078e0046 */
[----:B------:R-:W-:Y:S06]  /*5090*/  HMMA.16816.F32 R144, R8, R126, R24 ;  /* 0x0000007e0890723c */ /* 0x000fec0000001818 */
[----:B------:R-:W-:Y:S01]  /*50a0*/  HMMA.16816.F32 R24, R4, R72, RZ ;  /* 0x000000480418723c */ /* 0x000fe200000018ff */
[----:B------:R-:W-:Y:S02]  /*50b0*/  IMAD.MOV.U32 R10, RZ, RZ, R62 ;  /* 0x000000ffff0a7224 */ /* 0x000fe400078e003e */
[----:B-1----:R-:W-:Y:S01]  /*50c0*/  FFMA.FTZ R2, R166, UR16, -R16 ;  /* 0x00000010a6027c23 */ /* 0x002fe20008010810 */
[----:B------:R-:W-:-:S02]  /*50d0*/  IMAD.MOV.U32 R11, RZ, RZ, R63 ;  /* 0x000000ffff0b7224 */ /* 0x000fc400078e003f */
[C---:B------:R-:W-:Y:S01]  /*50e0*/  HMMA.16816.F32 R40, R4.reuse, R92, RZ ;  /* 0x0000005c0428723c */ /* 0x040fe200000018ff */
[----:B------:R1:W-:Y:S05]  /*50f0*/  MUFU.EX2 R73, R2 ;  /* 0x0000000200497308 */ /* 0x0003ea0000000800 */
[C---:B------:R-:W-:Y:S06]  /*5100*/  HMMA.16816.F32 R44, R4.reuse, R74, RZ ;  /* 0x0000004a042c723c */ /* 0x040fec00000018ff */
[----:B------:R-:W-:Y:S01]  /*5110*/  HMMA.16816.F32 R28, R4, R76, RZ ;  /* 0x0000004c041c723c */ /* 0x000fe200000018ff */
[----:B------:R-:W-:-:S05]  /*5120*/  IMAD.MOV.U32 R75, RZ, RZ, R141 ;  /* 0x000000ffff4b7224 */ /* 0x000fca00078e008d */
[----:B------:R-:W-:Y:S01]  /*5130*/  HMMA.16816.F32 R52, R4, R78, RZ ;  /* 0x0000004e0434723c */ /* 0x000fe200000018ff */
[----:B-1----:R-:W-:-:S05]  /*5140*/  IMAD.WIDE.U32 R2, R3, -0x2daee0ad, RZ ;  /* 0xd2511f5303027825 */ /* 0x002fca00078e00ff */
[----:B------:R-:W-:Y:S01]  /*5150*/  HMMA.16816.F32 R32, R4, R84, RZ ;  /* 0x000000540420723c */ /* 0x000fe200000018ff */
[----:B------:R-:W-:-:S05]  /*5160*/  LOP3.LUT R8, R2, 0xff, RZ, 0xc0, !PT ;  /* 0x000000ff02087812 */ /* 0x000fca00078ec0ff */
[C---:B------:R-:W-:Y:S06]  /*5170*/  HMMA.16816.F32 R56, R4.reuse, R86, RZ ;  /* 0x000000560438723c */ /* 0x040fec00000018ff */
[C---:B------:R-:W-:Y:S06]  /*5180*/  HMMA.16816.F32 R36, R4.reuse, R80, RZ ;  /* 0x000000500424723c */ /* 0x040fec00000018ff */
[C---:B------:R-:W-:Y:S06]  /*5190*/  HMMA.16816.F32 R60, R4.reuse, R82, RZ ;  /* 0x00000052043c723c */ /* 0x040fec00000018ff */
[C---:B------:R-:W-:Y:S06]  /*51a0*/  HMMA.16816.F32 R12, R4.reuse, R96, RZ ;  /* 0x00000060040c723c */ /* 0x040fec00000018ff */
[C---:B------:R-:W-:Y:S06]  /*51b0*/  HMMA.16816.F32 R64, R4.reuse, R98, RZ ;  /* 0x000000620440723c */ /* 0x040fec00000018ff */
[----:B------:R-:W-:Y:S07]  /*51c0*/  HMMA.16816.F32 R92, R4, R94, RZ ;  /* 0x0000005e045c723c */ /* 0x000fee00000018ff */
[----:B------:R-:W-:Y:S01]  /*51d0*/  FFMA.FTZ R4, R149, UR16, -R16 ;  /* 0x0000001095047c23 */ /* 0x000fe20008010810 */
[----:B------:R-:W-:Y:S01]  /*51e0*/  SHF.R.U32.HI R7, RZ, 0x10, R2 ;  /* 0x00000010ff077819 */ /* 0x000fe20000011602 */
[----:B------:R-:W-:Y:S01]  /*51f0*/  FFMA.FTZ R5, R148, UR16, -R16 ;  /* 0x0000001094057c23 */ /* 0x000fe20008010810 */
[----:B------:R-:W-:Y:S01]  /*5200*/  SHF.R.U32.HI R6, RZ, 0x18, R2 ;  /* 0x00000018ff067819 */ /* 0x000fe20000011602 */
[----:B------:R1:W-:Y:S01]  /*5210*/  MUFU.EX2 R141, R4 ;  /* 0x00000004008d7308 */ /* 0x0003e20000000800 */
[----:B------:R-:W-:-:S07]  /*5220*/  IMAD.MOV.U32 R149, RZ, RZ, R10 ;  /* 0x000000ffff957224 */ /* 0x000fce00078e000a */
[----:B------:R2:W3:Y:S01]  /*5230*/  MUFU.EX2 R9, R5 ;  /* 0x0000000500097308 */ /* 0x0004e20000000800 */
[----:B-1----:R-:W-:Y:S02]  /*5240*/  LOP3.LUT R4, R3, UR4, R22, 0x96, !PT ;  /* 0x0000000403047c12 */ /* 0x002fe4000f8e9616 */
[----:B------:R-:W-:-:S04]  /*5250*/  LOP3.LUT R3, R2, 0xffff, RZ, 0xc0, !PT ;  /* 0x0000ffff02037812 */ /* 0x000fc800078ec0ff */
[----:B------:R-:W-:Y:S01]  /*5260*/  SHF.R.U32.HI R2, RZ, 0x8, R3 ;  /* 0x00000008ff027819 */ /* 0x000fe20000011603 */
[----:B------:R-:W-:Y:S01]  /*5270*/  FFMA.FTZ R3, R151, UR16, -R17 ;  /* 0x0000001097037c23 */ /* 0x000fe20008010811 */
[----:B--2---:R-:W-:Y:S01]  /*5280*/  SHF.R.U32.HI R5, RZ, 0x18, R4 ;  /* 0x00000018ff057819 */ /* 0x004fe20000011604 */
[----:B------:R-:W-:Y:S01]  /*5290*/  IMAD.MOV.U32 R151, RZ, RZ, R251 ;  /* 0x000000ffff977224 */ /* 0x000fe200078e00fb */
[----:B------:R-:W-:Y:S01]  /*52a0*/  PRMT R8, R8, 0x5410, R2 ;  /* 0x0000541008087816 */ /* 0x000fe20000000002 */
[----:B------:R1:W-:Y:S01]  /*52b0*/  MUFU.EX2 R74, R3 ;  /* 0x00000003004a7308 */ /* 0x0003e20000000800 */
[----:B------:R-:W-:-:S04]  /*52c0*/  LOP3.LUT R2, R7, 0xff, RZ, 0xc0, !PT ;  /* 0x000000ff07027812 */ /* 0x000fc800078ec0ff */
[----:B------:R-:W-:Y:S02]  /*52d0*/  PRMT R7, R2, 0x5410, R6 ;  /* 0x0000541002077816 */ /* 0x000fe40000000006 */
[C---:B------:R-:W-:Y:S02]  /*52e0*/  LOP3.LUT R2, R4.reuse, 0xffff, RZ, 0xc0, !PT ;  /* 0x0000ffff04027812 */ /* 0x040fe400078ec0ff */
[----:B------:R-:W-:Y:S01]  /*52f0*/  LOP3.LUT R6, R4, 0xff, RZ, 0xc0, !PT ;  /* 0x000000ff04067812 */ /* 0x000fe200078ec0ff */
[----:B-1----:R-:W-:Y:S01]  /*5300*/  FFMA.FTZ R3, R150, UR16, -R17 ;  /* 0x0000001096037c23 */ /* 0x002fe20008010811 */
[----:B------:R-:W-:-:S03]  /*5310*/  IMAD.MOV.U32 R150, RZ, RZ, R11 ;  /* 0x000000ffff967224 */ /* 0x000fc600078e000b */
[----:B------:R1:W2:Y:S02]  /*5320*/  MUFU.EX2 R10, R3 ;  /* 0x00000003000a7308 */ /* 0x0002a40000000800 */
[----:B-1----:R-:W-:Y:S02]  /*5330*/  SHF.R.U32.HI R3, RZ, 0x10, R4 ;  /* 0x00000010ff037819 */ /* 0x002fe40000011604 */
[----:B------:R-:W-:Y:S02]  /*5340*/  SHF.R.U32.HI R4, RZ, 0x8, R2 ;  /* 0x00000008ff047819 */ /* 0x000fe40000011602 */
[----:B------:R-:W-:Y:S01]  /*5350*/  LOP3.LUT R2, R3, 0xff, RZ, 0xc0, !PT ;  /* 0x000000ff03027812 */ /* 0x000fe200078ec0ff */
[----:B------:R-:W-:Y:S01]  /*5360*/  FFMA.FTZ R3, R173, UR16, -R17 ;  /* 0x00000010ad037c23 */ /* 0x000fe20008010811 */
[----:B------:R-:W-:Y:S02]  /*5370*/  PRMT R4, R6, 0x5410, R4 ;  /* 0x0000541006047816 */ /* 0x000fe40000000004 */
[----:B------:R-:W-:Y:S01]  /*5380*/  PRMT R5, R2, 0x5410, R5 ;  /* 0x0000541002057816 */ /* 0x000fe20000000005 */
[----:B------:R1:W-:Y:S01]  /*5390*/  MUFU.EX2 R166, R3 ;  /* 0x0000000300a67308 */ /* 0x0003e20000000800 */
[----:B------:R-:W-:Y:S01]  /*53a0*/  HSET2.LE.AND R2, R8, R0, PT ;  /* 0x0000000008027233 */ /* 0x000fe20003803000 */
[----:B-1----:R-:W-:-:S06]  /*53b0*/  FFMA.FTZ R3, R172, UR16, -R17 ;  /* 0x00000010ac037c23 */ /* 0x002fcc0008010811 */
[----:B------:R3:W1:Y:S02]  /*53c0*/  MUFU.EX2 R72, R3 ;  /* 0x0000000300487308 */ /* 0x0006640000000800 */
[----:B---3--:R-:W-:-:S04]  /*53d0*/  F2FP.F16.F32.PACK_AB R3, R9, R141 ;  /* 0x0000008d0903723e */ /* 0x008fc800000000ff */
[----:B------:R-:W-:Y:S02]  /*53e0*/  LOP3.LUT R6, R2, R3, RZ, 0xc0, !PT ;  /* 0x0000000302067212 */ /* 0x000fe400078ec0ff */
[----:B------:R-:W-:Y:S02]  /*53f0*/  HSET2.LE.AND R2, R7, R0, PT ;  /* 0x0000000007027233 */ /* 0x000fe40003803000 */
[----:B--2---:R-:W-:-:S04]  /*5400*/  F2FP.F16.F32.PACK_AB R3, R10, R74 ;  /* 0x0000004a0a03723e */ /* 0x004fc800000000ff */
[----:B------:R-:W-:Y:S02]  /*5410*/  LOP3.LUT R7, R2, R3, RZ, 0xc0, !PT ;  /* 0x0000000302077212 */ /* 0x000fe400078ec0ff */
[----:B------:R-:W-:Y:S02]  /*5420*/  HSET2.LE.AND R2, R4, R0, PT ;  /* 0x0000000004027233 */ /* 0x000fe40003803000 */
[----:B------:R-:W-:-:S04]  /*5430*/  F2FP.F16.F32.PACK_AB R3, R73, R167 ;  /* 0x000000a74903723e */ /* 0x000fc800000000ff */
[----:B------:R-:W-:Y:S02]  /*5440*/  LOP3.LUT R4, R2, R3, RZ, 0xc0, !PT ;  /* 0x0000000302047212 */ /* 0x000fe400078ec0ff */
[----:B------:R-:W-:Y:S02]  /*5450*/  HSET2.LE.AND R2, R5, R0, PT ;  /* 0x0000000005027233 */ /* 0x000fe40003803000 */
[----:B-1----:R-:W-:-:S04]  /*5460*/  F2FP.F16.F32.PACK_AB R3, R72, R166 ;  /* 0x000000a64803723e */ /* 0x002fc800000000ff */
[----:B------:R-:W-:Y:S01]  /*5470*/  LOP3.LUT R5, R2, R3, RZ, 0xc0, !PT ;  /* 0x0000000302057212 */ /* 0x000fe200078ec0ff */
[----:B------:R-:W-:Y:S02]  /*5480*/  VIADD R2, R137, 0x1 ;  /* 0x0000000189027836 */ /* 0x000fe40000000000 */
[----:B------:R-:W-:-:S03]  /*5490*/  IMAD.MOV.U32 R137, RZ, RZ, R69 ;  /* 0x000000ffff897224 */ /* 0x000fc600078e0045 */
[----:B------:R-:W-:Y:S01]  /*54a0*/  LOP3.LUT R2, R143, UR23, R2, 0x96, !PT ;  /* 0x000000178f027c12 */ /* 0x000fe2000f8e9602 */
[----:B------:R-:W-:Y:S01]  /*54b0*/  HMMA.16816.F32 R76, R4, R104, R24 ;  /* 0x00000068044c723c */ /* 0x000fe20000001818 */
[----:B------:R-:W-:-:S03]  /*54c0*/  IMAD.MOV.U32 R143, RZ, RZ, R71 ;  /* 0x000000ffff8f7224 */ /* 0x000fc600078e0047 */
[----:B------:R-:W-:Y:S02]  /*54d0*/  IMAD.WIDE.U32 R22, R2, -0x326172a9, RZ ;  /* 0xcd9e8d5702167825 */ /* 0x000fe400078e00ff */
[C---:B------:R-:W-:Y:S02]  /*54e0*/  HMMA.16816.F32 R84, R4.reuse, R112, R32 ;  /* 0x000000700454723c */ /* 0x040fe40000001820 */
[----:B------:R-:W-:Y:S01]  /*54f0*/  IMAD.MOV.U32 R24, RZ, RZ, R68 ;  /* 0x000000ffff187224 */ /* 0x000fe200078e0044 */
[----:B------:R-:W-:Y:S01]  /*5500*/  LOP3.LUT R2, R23, UR7, R128, 0x96, !PT ;  /* 0x0000000717027c12 */ /* 0x000fe2000f8e9680 */
[----:B------:R-:W-:Y:S01]  /*5510*/  IMAD.MOV.U32 R25, RZ, RZ, R10 ;  /* 0x000000ffff197224 */ /* 0x000fe200078e000a */
[----:B------:R-:W-:Y:S01]  /*5520*/  LOP3.LUT R8, R91, UR6, R22, 0x96, !PT ;  /* 0x000000065b087c12 */ /* 0x000fe2000f8e9616 */
[----:B------:R-:W-:Y:S01]  /*5530*/  HMMA.16816.F32 R68, R4, R108, R28 ;  /* 0x0000006c0444723c */ /* 0x000fe2000000181c */
[----:B------:R-:W-:Y:S02]  /*5540*/  IMAD.MOV.U32 R35, RZ, RZ, R174 ;  /* 0x000000ffff237224 */ /* 0x000fe400078e00ae */
[----:B------:R-:W-:Y:S01]  /*5550*/  FFMA.FTZ R10, R182, UR16, -R20 ;  /* 0x00000010b60a7c23 */ /* 0x000fe20008010814 */
[----:B------:R-:W-:-:S03]  /*5560*/  IMAD.WIDE.U32 R2, R2, -0x2daee0ad, RZ ;  /* 0xd2511f5302027825 */ /* 0x000fc600078e00ff */
[----:B------:R-:W-:Y:S01]  /*5570*/  MUFU.EX2 R148, R10 ;  /* 0x0000000a00947308 */ /* 0x000fe20000000800 */
[----:B------:R-:W-:Y:S01]  /*5580*/  IMAD.MOV.U32 R29, RZ, RZ, R9 ;  /* 0x000000ffff1d7224 */ /* 0x000fe200078e0009 */
[----:B------:R-:W-:Y:S01]  /*5590*/  LOP3.LUT R3, R3, UR13, R130, 0x96, !PT ;  /* 0x0000000d03037c12 */ /* 0x000fe2000f8e9682 */
[----:B------:R-:W-:Y:S01]  /*55a0*/  IMAD.WIDE.U32 R8, R8, -0x2daee0ad, RZ ;  /* 0xd2511f5308087825 */ /* 0x000fe200078e00ff */
[C---:B------:R-:W-:Y:S03]  /*55b0*/  HMMA.16816.F32 R96, R4.reuse, R116, R12 ;  /* 0x000000740460723c */ /* 0x040fe6000000180c */
[----:B------:R-:W-:Y:S01]  /*55c0*/  IMAD.MOV.U32 R31, RZ, RZ, R49 ;  /* 0x000000ffff1f7224 */ /* 0x000fe200078e0031 */
[----:B------:R-:W-:Y:S01]  /*55d0*/  LOP3.LUT R9, R9, UR11, R2, 0x96, !PT ;  /* 0x0000000b09097c12 */ /* 0x000fe2000f8e9602 */
[----:B------:R-:W-:Y:S01]  /*55e0*/  IMAD.WIDE.U32 R2, R3, -0x326172a9, RZ ;  /* 0xcd9e8d5703027825 */ /* 0x000fe200078e00ff */
[----:B------:R-:W-:Y:S01]  /*55f0*/  HMMA.16816.F32 R80, R4, R120, R36 ;  /* 0x000000780450723c */ /* 0x000fe20000001824 */
[----:B------:R-:W-:Y:S02]  /*5600*/  LDSM.16.MT88.4 R36, [R218+0xa800] ;  /* 0x00a80000da24783b */ /* 0x000fe40000004200 */
[----:B------:R-:W-:-:S04]  /*5610*/  IMAD.WIDE.U32 R48, R9, -0x326172a9, RZ ;  /* 0xcd9e8d5709307825 */ /* 0x000fc800078e00ff */
[----:B------:R-:W-:Y:S01]  /*5620*/  FFMA.FTZ R9, R181, UR16, -R20 ;  /* 0x00000010b5097c23 */ /* 0x000fe20008010814 */
[----:B------:R-:W-:Y:S01]  /*5630*/  LOP3.LUT R3, R3, UR12, R90, 0x96, !PT ;  /* 0x0000000c03037c12 */ /* 0x000fe2000f8e965a */
[C---:B------:R-:W-:Y:S01]  /*5640*/  HMMA.16816.F32 R104, R4.reuse, R106, R44 ;  /* 0x0000006a0468723c */ /* 0x040fe2000000182c */
[----:B------:R-:W-:Y:S01]  /*5650*/  IMAD.MOV.U32 R30, RZ, RZ, R140 ;  /* 0x000000ffff1e7224 */ /* 0x000fe200078e008c */
[----:B------:R-:W-:Y:S01]  /*5660*/  LDSM.16.MT88.4 R44, [R216+0xb800] ;  /* 0x00b80000d82c783b */ /* 0x000fe20000004200 */
[----:B------:R1:W2:Y:S01]  /*5670*/  MUFU.EX2 R140, R9 ;  /* 0x00000009008c7308 */ /* 0x0002a20000000800 */
[----:B------:R-:W-:Y:S02]  /*5680*/  IMAD.MOV.U32 R28, RZ, RZ, R175 ;  /* 0x000000ffff1c7224 */ /* 0x000fe400078e00af */
[----:B------:R-:W-:Y:S01]  /*5690*/  HMMA.16816.F32 R172, R4, R124, R40 ;  /* 0x0000007c04ac723c */ /* 0x000fe20000001828 */
[----:B------:R-:W-:Y:S02]  /*56a0*/  IMAD.MOV.U32 R26, RZ, RZ, R74 ;  /* 0x000000ffff1a7224 */ /* 0x000fe400078e004a */
[----:B------:R-:W-:-:S02]  /*56b0*/  IMAD.MOV.U32 R74, RZ, RZ, R249 ;  /* 0x000000ffff4a7224 */ /* 0x000fc400078e00f9 */
[----:B------:R-:W-:Y:S01]  /*56c0*/  IMAD.MOV.U32 R27, RZ, RZ, R75 ;  /* 0x000000ffff1b7224 */ /* 0x000fe200078e004b */
[C---:B------:R-:W-:Y:S01]  /*56d0*/  HMMA.16816.F32 R108, R4.reuse, R110, R52 ;  /* 0x0000006e046c723c */ /* 0x040fe20000001834 */
[----:B------:R-:W-:Y:S01]  /*56e0*/  IMAD.MOV.U32 R34, RZ, RZ, R18 ;  /* 0x000000ffff227224 */ /* 0x000fe200078e0012 */
[----:B------:R-:W-:Y:S01]  /*56f0*/  LDSM.16.MT88.4 R52, [R218+0xb800] ;  /* 0x00b80000da34783b */ /* 0x000fe20000004200 */
[----:B------:R-:W-:Y:S02]  /*5700*/  IMAD.MOV.U32 R75, RZ, RZ, R248 ;  /* 0x000000ffff4b7224 */ /* 0x000fe400078e00f8 */
[----:B------:R-:W-:Y:S01]  /*5710*/  IMAD.MOV.U32 R112, RZ, RZ, R143 ;  /* 0x000000ffff707224 */ /* 0x000fe200078e008f */
[----:B------:R-:W-:Y:S01]  /*5720*/  HMMA.16816.F32 R56, R4, R114, R56 ;  /* 0x000000720438723c */ /* 0x000fe20000001838 */
[----:B------:R-:W-:Y:S01]  /*5730*/  IMAD.MOV.U32 R113, RZ, RZ, R24 ;  /* 0x000000ffff717224 */ /* 0x000fe200078e0018 */
[----:B-1----:R-:W-:Y:S01]  /*5740*/  LOP3.LUT R9, R49, UR10, R2, 0x96, !PT ;  /* 0x0000000a31097c12 */ /* 0x002fe2000f8e9602 */
[----:B------:R-:W-:-:S03]  /*5750*/  IMAD.WIDE.U32 R2, R3, -0x2daee0ad, RZ ;  /* 0xd2511f5303027825 */ /* 0x000fc600078e00ff */
[----:B------:R-:W-:Y:S01]  /*5760*/  HMMA.16816.F32 R60, R4, R122, R60 ;  /* 0x0000007a043c723c */ /* 0x000fe2000000183c */
[----:B------:R-:W-:Y:S01]  /*5770*/  IMAD.WIDE.U32 R42, R9, -0x2daee0ad, RZ ;  /* 0xd2511f53092a7825 */ /* 0x000fe200078e00ff */
[----:B------:R-:W-:-:S03]  /*5780*/  LOP3.LUT R3, R3, UR9, R8, 0x96, !PT ;  /* 0x0000000903037c12 */ /* 0x000fc6000f8e9608 */
[--C-:B------:R-:W-:Y:S01]  /*5790*/  FFMA.FTZ R8, R180, UR16, -R20.reuse ;  /* 0x00000010b4087c23 */ /* 0x100fe20008010814 */
[----:B------:R-:W-:Y:S01]  /*57a0*/  FFMA.FTZ R9, R183, UR16, -R20 ;  /* 0x00000010b7097c23 */ /* 0x000fe20008010814 */
[----:B------:R-:W-:Y:S01]  /*57b0*/  IMAD.MOV.U32 R143, RZ, RZ, R26 ;  /* 0x000000ffff8f7224 */ /* 0x000fe200078e001a */
[----:B------:R-:W-:Y:S01]  /*57c0*/  LOP3.LUT R2, R43, UR5, R2, 0x96, !PT ;  /* 0x000000052b027c12 */ /* 0x000fe2000f8e9602 */
[----:B------:R-:W-:Y:S01]  /*57d0*/  IMAD.WIDE.U32 R40, R3, -0x326172a9, RZ ;  /* 0xcd9e8d5703287825 */ /* 0x000fe200078e00ff */
[----:B------:R1:W-:Y:S01]  /*57e0*/  MUFU.EX2 R252, R8 ;  /* 0x0000000800fc7308 */ /* 0x0003e20000000800 */
[----:B------:R-:W-:Y:S02]  /*57f0*/  HMMA.16816.F32 R64, R4, R118, R64 ;  /* 0x000000760440723c */ /* 0x000fe40000001840 */
[----:B------:R-:W-:-:S04]  /*5800*/  IMAD.WIDE.U32 R2, R2, -0x326172a9, RZ ;  /* 0xcd9e8d5702027825 */ /* 0x000fc800078e00ff */
[----:B------:R-:W-:Y:S01]  /*5810*/  IMAD.MOV.U32 R142, RZ, RZ, R27 ;  /* 0x000000ffff8e7224 */ /* 0x000fe200078e001b */
[----:B------:R3:W-:Y:S01]  /*5820*/  MUFU.EX2 R251, R9 ;  /* 0x0000000900fb7308 */ /* 0x0007e20000000800 */
[----:B------:R-:W-:Y:S01]  /*5830*/  SHF.R.U32.HI R12, RZ, 0x10, R2 ;  /* 0x00000010ff0c7819 */ /* 0x000fe20000011602 */
[----:B------:R-:W-:Y:S01]  /*5840*/  IMAD.MOV.U32 R117, RZ, RZ, R29 ;  /* 0x000000ffff757224 */ /* 0x000fe200078e001d */
[----:B------:R-:W-:Y:S01]  /*5850*/  LOP3.LUT R18, R2, 0xff, RZ, 0xc0, !PT ;  /* 0x000000ff02127812 */ /* 0x000fe200078ec0ff */
[----:B------:R-:W-:Y:S01]  /*5860*/  IMAD.MOV.U32 R121, RZ, RZ, R30 ;  /* 0x000000ffff797224 */ /* 0x000fe200078e001e */
[----:B------:R-:W-:Y:S01]  /*5870*/  SHF.R.U32.HI R13, RZ, 0x18, R2 ;  /* 0x00000018ff0d7819 */ /* 0x000fe20000011602 */
[----:B------:R-:W-:Y:S01]  /*5880*/  IMAD.MOV.U32 R128, RZ, RZ, R31 ;  /* 0x000000ffff807224 */ /* 0x000fe200078e001f */
[----:B------:R-:W-:Y:S01]  /*5890*/  HMMA.16816.F32 R92, R4, R126, R92 ;  /* 0x0000007e045c723c */ /* 0x000fe2000000185c */
[----:B------:R-:W-:Y:S01]  /*58a0*/  IMAD.MOV.U32 R120, RZ, RZ, R149 ;  /* 0x000000ffff787224 */ /* 0x000fe200078e0095 */
[----:B-1----:R-:W-:Y:S01]  /*58b0*/  LOP3.LUT R8, R3, UR15, R40, 0x96, !PT ;  /* 0x0000000f03087c12 */ /* 0x002fe2000f8e9628 */
[----:B------:R-:W-:-:S02]  /*58c0*/  IMAD.MOV.U32 R149, RZ, RZ, R246 ;  /* 0x000000ffff957224 */ /* 0x000fc400078e00f6 */
[----:B------:R-:W-:Y:S01]  /*58d0*/  IMAD.MOV.U32 R43, RZ, RZ, R141 ;  /* 0x000000ffff2b7224 */ /* 0x000fe200078e008d */
[----:B------:R-:W-:Y:S01]  /*58e0*/  SHF.R.U32.HI R11, RZ, 0x10, R8 ;  /* 0x00000010ff0b7819 */ /* 0x000fe20000011608 */
[----:B------:R-:W-:Y:S01]  /*58f0*/  IMAD.MOV.U32 R123, RZ, RZ, R75 ;  /* 0x000000ffff7b7224 */ /* 0x000fe200078e004b */
[----:B------:R-:W-:Y:S01]  /*5900*/  LOP3.LUT R10, R8, 0xffff, RZ, 0xc0, !PT ;  /* 0x0000ffff080a7812 */ /* 0x000fe200078ec0ff */
[----:B------:R-:W-:Y:S01]  /*5910*/  IMAD.MOV.U32 R114, RZ, RZ, R72 ;  /* 0x000000ffff727224 */ /* 0x000fe200078e0048 */
[----:B---3--:R-:W-:Y:S01]  /*5920*/  LOP3.LUT R9, R2, 0xffff, RZ, 0xc0, !PT ;  /* 0x0000ffff02097812 */ /* 0x008fe200078ec0ff */
[----:B------:R-:W-:Y:S01]  /*5930*/  FFMA.FTZ R3, R190, UR16, -R19 ;  /* 0x00000010be037c23 */ /* 0x000fe20008010813 */
[----:B------:R-:W-:Y:S01]  /*5940*/  LOP3.LUT R15, R8, 0xff, RZ, 0xc0, !PT ;  /* 0x000000ff080f7812 */ /* 0x000fe200078ec0ff */
[----:B------:R-:W-:Y:S01]  /*5950*/  IMAD.MOV.U32 R115, RZ, RZ, R73 ;  /* 0x000000ffff737224 */ /* 0x000fe200078e0049 */
[----:B------:R-:W-:Y:S01]  /*5960*/  SHF.R.U32.HI R14, RZ, 0x18, R8 ;  /* 0x00000018ff0e7819 */ /* 0x000fe20000011608 */
[----:B------:R1:W-:Y:S01]  /*5970*/  MUFU.EX2 R249, R3 ;  /* 0x0000000300f97308 */ /* 0x0003e20000000800 */
[----:B------:R-:W-:Y:S01]  /*5980*/  FFMA.FTZ R8, R191, UR16, -R19 ;  /* 0x00000010bf087c23 */ /* 0x000fe20008010813 */
[----:B------:R-:W-:Y:S01]  /*5990*/  SHF.R.U32.HI R10, RZ, 0x8, R10 ;  /* 0x00000008ff0a7819 */ /* 0x000fe2000001160a */
[----:B------:R-:W-:Y:S01]  /*59a0*/  IMAD.MOV.U32 R49, RZ, RZ, R150 ;  /* 0x000000ffff317224 */ /* 0x000fe200078e0096 */
[----:B------:R-:W-:Y:S01]  /*59b0*/  LOP3.LUT R2, R12, 0xff, RZ, 0xc0, !PT ;  /* 0x000000ff0c027812 */ /* 0x000fe200078ec0ff */
[----:B------:R-:W-:-:S02]  /*59c0*/  IMAD.MOV.U32 R122, RZ, RZ, R88 ;  /* 0x000000ffff7a7224 */ /* 0x000fc400078e0058 */
[----:B------:R-:W-:Y:S01]  /*59d0*/  IMAD.MOV.U32 R12, RZ, RZ, R50 ;  /* 0x000000ffff0c7224 */ /* 0x000fe200078e0032 */
[----:B------:R3:W4:Y:S01]  /*59e0*/  MUFU.EX2 R248, R8 ;  /* 0x0000000800f87308 */ /* 0x0007220000000800 */
[----:B------:R-:W-:Y:S01]  /*59f0*/  PRMT R13, R2, 0x5410, R13 ;  /* 0x00005410020d7816 */ /* 0x000fe2000000000d */
[----:B------:R-:W-:Y:S01]  /*5a00*/  FFMA.FTZ R2, R189, UR16, -R19 ;  /* 0x00000010bd027c23 */ /* 0x000fe20008010813 */
[----:B------:R-:W-:Y:S02]  /*5a10*/  IMAD.MOV.U32 R189, RZ, RZ, R35 ;  /* 0x000000ffffbd7224 */ /* 0x000fe400078e0023 */
[----:B------:R-:W-:-:S03]  /*5a20*/  IMAD.MOV.U32 R190, RZ, RZ, R51 ;  /* 0x000000ffffbe7224 */ /* 0x000fc600078e0033 */
[----:B------:R5:W-:Y:S01]  /*5a30*/  MUFU.EX2 R246, R2 ;  /* 0x0000000200f67308 */ /* 0x000be20000000800 */
[----:B-1----:R-:W-:Y:S02]  /*5a40*/  SHF.R.U32.HI R3, RZ, 0x8, R9 ;  /* 0x00000008ff037819 */ /* 0x002fe40000011609 */
[----:B------:R-:W-:Y:S02]  /*5a50*/  LOP3.LUT R9, R11, 0xff, RZ, 0xc0, !PT ;  /* 0x000000ff0b097812 */ /* 0x000fe400078ec0ff */
[----:B------:R-:W-:Y:S01]  /*5a60*/  PRMT R11, R18, 0x5410, R3 ;  /* 0x00005410120b7816 */ /* 0x000fe20000000003 */
[----:B------:R-:W-:Y:S01]  /*5a70*/  IMAD.MOV.U32 R18, RZ, RZ, R34 ;  /* 0x000000ffff127224 */ /* 0x000fe200078e0022 */
[----:B------:R-:W-:Y:S01]  /*5a80*/  PRMT R9, R9, 0x5410, R14 ;  /* 0x0000541009097816 */ /* 0x000fe2000000000e */
[----:B------:R-:W-:Y:S01]  /*5a90*/  IMAD.MOV.U32 R14, RZ, RZ, R25 ;  /* 0x000000ffff0e7224 */ /* 0x000fe200078e0019 */
[----:B---3--:R-:W-:Y:S01]  /*5aa0*/  PRMT R8, R15, 0x5410, R10 ;  /* 0x000054100f087816 */ /* 0x008fe2000000000a */
[----:B------:R-:W1:Y:S01]  /*5ab0*/  LDSM.16.MT88.4 R24, [R216+0x9800] ;  /* 0x00980000d818783b */ /* 0x000e620000004200 */
[----:B------:R-:W-:-:S02]  /*5ac0*/  IMAD.MOV.U32 R15, RZ, RZ, R28 ;  /* 0x000000ffff0f7224 */ /* 0x000fc400078e001c */
[----:B------:R-:W-:Y:S01]  /*5ad0*/  FFMA.FTZ R3, R212, UR16, -R19 ;  /* 0x00000010d4037c23 */ /* 0x000fe20008010813 */
[----:B------:R-:W-:Y:S01]  /*5ae0*/  IMAD.MOV.U32 R10, RZ, RZ, R143 ;  /* 0x000000ffff0a7224 */ /* 0x000fe200078e008f */
[----:B------:R-:W-:Y:S02]  /*5af0*/  LDSM.16.MT88.4 R28, [R218+0x9800] ;  /* 0x00980000da1c783b */ /* 0x000fe40000004200 */
[----:B------:R2:W3:Y:S01]  /*5b00*/  MUFU.EX2 R212, R3 ;  /* 0x0000000300d47308 */ /* 0x0004e20000000800 */
[----:B-----5:R-:W-:Y:S01]  /*5b10*/  HSET2.LE.AND R2, R8, R0, PT ;  /* 0x0000000008027233 */ /* 0x020fe20003803000 */
[----:B------:R-:W5:Y:S01]  /*5b20*/  LDSM.16.MT88.4 R32, [R216+0xa800] ;  /* 0x00a80000d820783b */ /* 0x000f620000004200 */
[----:B------:R-:W-:Y:S01]  /*5b30*/  IMAD.MOV.U32 R8, RZ, RZ, R117 ;  /* 0x000000ffff087224 */ /* 0x000fe200078e0075 */
[----:B--2---:R-:W-:-:S04]  /*5b40*/  F2FP.F16.F32.PACK_AB R3, R148, R140 ;  /* 0x0000008c9403723e */ /* 0x004fc800000000ff */
[----:B------:R-:W-:Y:S02]  /*5b50*/  LOP3.LUT R4, R2, R3, RZ, 0xc0, !PT ;  /* 0x0000000302047212 */ /* 0x000fe400078ec0ff */
[----:B------:R-:W-:Y:S01]  /*5b60*/  HSET2.LE.AND R2, R9, R0, PT ;  /* 0x0000000009027233 */ /* 0x000fe20003803000 */
[----:B------:R-:W-:Y:S01]  /*5b70*/  IMAD.MOV.U32 R9, RZ, RZ, R120 ;  /* 0x000000ffff097224 */ /* 0x000fe200078e0078 */
[----:B----4-:R-:W-:Y:S01]  /*5b80*/  F2FP.F16.F32.PACK_AB R3, R248, R249 ;  /* 0x000000f9f803723e */ /* 0x010fe200000000ff */
[----:B------:R-:W-:-:S03]  /*5b90*/  IMAD.MOV.U32 R120, RZ, RZ, R128 ;  /* 0x000000ffff787224 */ /* 0x000fc600078e0080 */
[----:B------:R-:W-:Y:S02]  /*5ba0*/  LOP3.LUT R5, R2, R3, RZ, 0xc0, !PT ;  /* 0x0000000302057212 */ /* 0x000fe400078ec0ff */
[----:B------:R-:W-:Y:S01]  /*5bb0*/  HSET2.LE.AND R2, R11, R0, PT ;  /* 0x000000000b027233 */ /* 0x000fe20003803000 */
[----:B------:R-:W-:Y:S01]  /*5bc0*/  IMAD.MOV.U32 R11, RZ, RZ, R142 ;  /* 0x000000ffff0b7224 */ /* 0x000fe200078e008e */
[----:B------:R-:W-:-:S04]  /*5bd0*/  F2FP.F16.F32.PACK_AB R3, R251, R252 ;  /* 0x000000fcfb03723e */ /* 0x000fc800000000ff */
[----:B------:R-:W-:Y:S02]  /*5be0*/  LOP3.LUT R6, R2, R3, RZ, 0xc0, !PT ;  /* 0x0000000302067212 */ /* 0x000fe400078ec0ff */
[----:B------:R-:W-:Y:S01]  /*5bf0*/  HSET2.LE.AND R2, R13, R0, PT ;  /* 0x000000000d027233 */ /* 0x000fe20003803000 */
[----:B------:R-:W-:Y:S01]  /*5c00*/  IMAD.MOV.U32 R13, RZ, RZ, R140 ;  /* 0x000000ffff0d7224 */ /* 0x000fe200078e008c */
[----:B---3--:R-:W-:-:S04]  /*5c10*/  F2FP.F16.F32.PACK_AB R3, R212, R246 ;  /* 0x000000f6d403723e */ /* 0x008fc800000000ff */
[----:B------:R-:W-:Y:S02]  /*5c20*/  LOP3.LUT R7, R2, R3, RZ, 0xc0, !PT ;  /* 0x0000000302077212 */ /* 0x000fe400078ec0ff */
[----:B------:R-:W-:-:S05]  /*5c30*/  LOP3.LUT R2, R23, UR7, R132, 0x96, !PT ;  /* 0x0000000717027c12 */ /* 0x000fca000f8e9684 */
[----:B-1----:R-:W-:Y:S01]  /*5c40*/  HMMA.16816.F32 R140, R4, R24, R208 ;  /* 0x00000018048c723c */ /* 0x002fe200000018d0 */
[----:B------:R-:W-:-:S05]  /*5c50*/  IMAD.WIDE.U32 R2, R2, -0x2daee0ad, RZ ;  /* 0xd2511f5302027825 */ /* 0x000fca00078e00ff */
[C---:B-----5:R-:W-:Y:S01]  /*5c60*/  HMMA.16816.F32 R124, R4.reuse, R34, R160 ;  /* 0x00000022047c723c */ /* 0x060fe200000018a0 */
[----:B------:R-:W-:Y:S01]  /*5c70*/  IMAD.MOV.U32 R208, RZ, RZ, R74 ;  /* 0x000000ffffd07224 */ /* 0x000fe200078e004a */
[----:B------:R-:W-:Y:S01]  /*5c80*/  LOP3.LUT R3, R3, UR13, R164, 0x96, !PT ;  /* 0x0000000d03037c12 */ /* 0x000fe2000f8e96a4 */
[----:B------:R-:W-:Y:S02]  /*5c90*/  IMAD.MOV.U32 R209, RZ, RZ, R112 ;  /* 0x000000ffffd17224 */ /* 0x000fe400078e0070 */
[----:B------:R-:W-:Y:S01]  /*5ca0*/  IMAD.MOV.U32 R210, RZ, RZ, R121 ;  /* 0x000000ffffd27224 */ /* 0x000fe200078e0079 */
[C---:B------:R-:W-:Y:S01]  /*5cb0*/  HMMA.16816.F32 R72, R4.reuse, R28, R204 ;  /* 0x0000001c0448723c */ /* 0x040fe200000018cc */
[----:B------:R-:W-:Y:S02]  /*5cc0*/  IMAD.MOV.U32 R112, RZ, RZ, R151 ;  /* 0x000000ffff707224 */ /* 0x000fe400078e0097 */
        /* <DEDUP_REMOVED lines=22> */
[----:B------:R-:W-:Y:S01]  /*5e30*/  HMMA.16816.F32 R88, R4, R30, R168 ;  /* 0x0000001e0458723c */ /* 0x000fe200000018a8 */
[----:B------:R-:W-:Y:S02]  /*5e40*/  IMAD.MOV.U32 R201, RZ, RZ, R122 ;  /* 0x000000ffffc97224 */ /* 0x000fe400078e007a */
[----:B------:R-:W-:-:S03]  /*5e50*/  IMAD.MOV.U32 R200, RZ, RZ, R123 ;  /* 0x000000ffffc87224 */ /* 0x000fc600078e007b */
[C---:B------:R-:W-:Y:S06]  /*5e60*/  HMMA.16816.F32 R156, R4.reuse, R38, R156 ;  /* 0x00000026049c723c */ /* 0x040fec000000189c */
[C---:B------:R-:W-:Y:S01]  /*5e70*/  HMMA.16816.F32 R160, R4.reuse, R46, R152 ;  /* 0x0000002e04a0723c */ /* 0x040fe20000001898 */
[----:B------:R-:W-:Y:S05]  /*5e80*/  LDSM.16.MT88.4 R152, [R216+0x9c00] ;  /* 0x009c0000d898783b */ /* 0x000fea0000004200 */
[----:B------:R-:W-:Y:S07]  /*5e90*/  HMMA.16816.F32 R176, R4, R54, R144 ;  /* 0x0000003604b0723c */ /* 0x000fee0000001890 */
[----:B------:R-:W-:Y:S01]  /*5ea0*/  LOP3.LUT R4, R103, UR6, R22, 0x96, !PT ;  /* 0x0000000667047c12 */ /* 0x000fe2000f8e9616 */
[----:B------:R-:W-:Y:S01]  /*5eb0*/  FFMA.FTZ R6, R214, UR16, -R16 ;  /* 0x00000010d6067c23 */ /* 0x000fe20008010810 */
[----:B------:R-:W-:-:S02]  /*5ec0*/  IMAD.MOV.U32 R214, RZ, RZ, R206 ;  /* 0x000000ffffd67224 */ /* 0x000fc400078e00ce */
[----:B------:R-:W-:Y:S01]  /*5ed0*/  IMAD.MOV.U32 R206, RZ, RZ, R209 ;  /* 0x000000ffffce7224 */ /* 0x000fe200078e00d1 */
[----:B------:R1:W-:Y:S01]  /*5ee0*/  MUFU.EX2 R193, R6 ;  /* 0x0000000600c17308 */ /* 0x0003e20000000800 */
[----:B------:R-:W-:-:S04]  /*5ef0*/  IMAD.WIDE.U32 R4, R4, -0x2daee0ad, RZ ;  /* 0xd2511f5304047825 */ /* 0x000fc800078e00ff */
[----:B------:R-:W-:Y:S01]  /*5f00*/  IMAD.MOV.U32 R209, RZ, RZ, R14 ;  /* 0x000000ffffd17224 */ /* 0x000fe200078e000e */
[----:B------:R-:W-:Y:S01]  /*5f10*/  LOP3.LUT R5, R5, UR11, R2, 0x96, !PT ;  /* 0x0000000b05057c12 */ /* 0x000fe2000f8e9602 */
[----:B------:R-:W-:-:S04]  /*5f20*/  IMAD.WIDE.U32 R2, R3, -0x326172a9, RZ ;  /* 0xcd9e8d5703027825 */ /* 0x000fc800078e00ff */
[----:B------:R-:W-:Y:S01]  /*5f30*/  IMAD.WIDE.U32 R22, R5, -0x326172a9, RZ ;  /* 0xcd9e8d5705167825 */ /* 0x000fe200078e00ff */
[----:B------:R-:W-:-:S04]  /*5f40*/  LOP3.LUT R3, R3, UR12, R102, 0x96, !PT ;  /* 0x0000000c03037c12 */ /* 0x000fc8000f8e9666 */
[----:B------:R-:W-:Y:S01]  /*5f50*/  LOP3.LUT R5, R23, UR10, R2, 0x96, !PT ;  /* 0x0000000a17057c12 */ /* 0x000fe2000f8e9602 */
[----:B------:R-:W-:-:S04]  /*5f60*/  IMAD.WIDE.U32 R2, R3, -0x2daee0ad, RZ ;  /* 0xd2511f5303027825 */ /* 0x000fc800078e00ff */
[----:B------:R-:W-:-:S04]  /*5f70*/  IMAD.WIDE.U32 R50, R5, -0x2daee0ad, RZ ;  /* 0xd2511f5305327825 */ /* 0x000fc800078e00ff */
[----:B------:R-:W-:Y:S01]  /*5f80*/  FFMA.FTZ R5, R224, UR16, -R16 ;  /* 0x00000010e0057c23 */ /* 0x000fe20008010810 */
[----:B------:R-:W-:Y:S01]  /*5f90*/  LOP3.LUT R7, R3, UR9, R4, 0x96, !PT ;  /* 0x0000000903077c12 */ /* 0x000fe2000f8e9604 */
[----:B------:R-:W-:Y:S01]  /*5fa0*/  FFMA.FTZ R4, R225, UR16, -R16 ;  /* 0x00000010e1047c23 */ /* 0x000fe20008010810 */
[----:B------:R-:W-:Y:S01]  /*5fb0*/  IMAD.MOV.U32 R225, RZ, RZ, R100 ;  /* 0x000000ffffe17224 */ /* 0x000fe200078e0064 */
[----:B------:R-:W-:Y:S01]  /*5fc0*/  LOP3.LUT R2, R51, UR5, R2, 0x96, !PT ;  /* 0x0000000533027c12 */ /* 0x000fe2000f8e9602 */
[----:B------:R2:W-:Y:S01]  /*5fd0*/  MUFU.EX2 R194, R5 ;  /* 0x0000000500c27308 */ /* 0x0005e20000000800 */
[----:B------:R-:W-:-:S04]  /*5fe0*/  IMAD.WIDE.U32 R14, R7, -0x326172a9, RZ ;  /* 0xcd9e8d57070e7825 */ /* 0x000fc800078e00ff */
[----:B------:R-:W-:-:S03]  /*5ff0*/  IMAD.WIDE.U32 R2, R2, -0x326172a9, RZ ;  /* 0xcd9e8d5702027825 */ /* 0x000fc600078e00ff */
[----:B------:R3:W-:Y:S01]  /*6000*/  MUFU.EX2 R191, R4 ;  /* 0x0000000400bf7308 */ /* 0x0007e20000000800 */
[----:B------:R-:W-:Y:S01]  /*6010*/  IMAD.MOV.U32 R224, RZ, RZ, R167 ;  /* 0x000000ffffe07224 */ /* 0x000fe200078e00a7 */
[----:B-1----:R-:W-:Y:S01]  /*6020*/  SHF.R.U32.HI R6, RZ, 0x18, R2 ;  /* 0x00000018ff067819 */ /* 0x002fe20000011602 */
[----:B--2---:R-:W-:Y:S01]  /*6030*/  FFMA.FTZ R5, R213, UR16, -R16 ;  /* 0x00000010d5057c23 */ /* 0x004fe20008010810 */
[----:B------:R-:W-:-:S04]  /*6040*/  IMAD.MOV.U32 R213, RZ, RZ, R101 ;  /* 0x000000ffffd57224 */ /* 0x000fc800078e0065 */
[----:B------:R1:W2:Y:S01]  /*6050*/  MUFU.EX2 R192, R5 ;  /* 0x0000000500c07308 */ /* 0x0002a20000000800 */
[----:B---3--:R-:W-:-:S04]  /*6060*/  LOP3.LUT R4, R2, 0xffff, RZ, 0xc0, !PT ;  /* 0x0000ffff02047812 */ /* 0x008fc800078ec0ff */
[----:B-1----:R-:W-:Y:S02]  /*6070*/  SHF.R.U32.HI R5, RZ, 0x8, R4 ;  /* 0x00000008ff057819 */ /* 0x002fe40000011604 */
[----:B------:R-:W-:-:S04]  /*6080*/  LOP3.LUT R4, R2, 0xff, RZ, 0xc0, !PT ;  /* 0x000000ff02047812 */ /* 0x000fc800078ec0ff */
[----:B------:R-:W-:Y:S01]  /*6090*/  PRMT R9, R4, 0x5410, R5 ;  /* 0x0000541004097816 */ /* 0x000fe20000000005 */
[----:B------:R-:W-:Y:S01]  /*60a0*/  FFMA.FTZ R5, R215, UR16, -R17 ;  /* 0x00000010d7057c23 */ /* 0x000fe20008010811 */
[----:B------:R-:W-:Y:S01]  /*60b0*/  IMAD.MOV.U32 R215, RZ, RZ, R204 ;  /* 0x000000ffffd77224 */ /* 0x000fe200078e00cc */
[----:B------:R-:W-:Y:S01]  /*60c0*/  SHF.R.U32.HI R4, RZ, 0x10, R2 ;  /* 0x00000010ff047819 */ /* 0x000fe20000011602 */
[----:B------:R-:W-:Y:S01]  /*60d0*/  IMAD.MOV.U32 R204, RZ, RZ, R205 ;  /* 0x000000ffffcc7224 */ /* 0x000fe200078e00cd */
[----:B------:R-:W-:Y:S01]  /*60e0*/  LOP3.LUT R2, R3, UR15, R14, 0x96, !PT ;  /* 0x0000000f03027c12 */ /* 0x000fe2000f8e960e */
[----:B------:R-:W-:Y:S01]  /*60f0*/  IMAD.MOV.U32 R205, RZ, RZ, R206 ;  /* 0x000000ffffcd7224 */ /* 0x000fe200078e00ce */
[----:B------:R-:W-:Y:S01]  /*6100*/  LOP3.LUT R3, R4, 0xff, RZ, 0xc0, !PT ;  /* 0x000000ff04037812 */ /* 0x000fe200078ec0ff */
[----:B------:R-:W-:Y:S02]  /*6110*/  IMAD.MOV.U32 R206, RZ, RZ, R207 ;  /* 0x000000ffffce7224 */ /* 0x000fe400078e00cf */
[----:B------:R-:W-:Y:S01]  /*6120*/  FFMA.FTZ R4, R223, UR16, -R17 ;  /* 0x00000010df047c23 */ /* 0x000fe20008010811 */
[----:B------:R-:W-:Y:S01]  /*6130*/  IMAD.MOV.U32 R207, RZ, RZ, R208 ;  /* 0x000000ffffcf7224 */ /* 0x000fe200078e00d0 */
[----:B------:R-:W-:Y:S01]  /*6140*/  LOP3.LUT R7, R2, 0xff, RZ, 0xc0, !PT ;  /* 0x000000ff02077812 */ /* 0x000fe200078ec0ff */
[----:B------:R-:W-:-:S02]  /*6150*/  IMAD.MOV.U32 R208, RZ, RZ, R209 ;  /* 0x000000ffffd07224 */ /* 0x000fc400078e00d1 */
[----:B------:R-:W-:Y:S02]  /*6160*/  IMAD.MOV.U32 R209, RZ, RZ, R8 ;  /* 0x000000ffffd17224 */ /* 0x000fe400078e0008 */
[----:B------:R-:W-:Y:S02]  /*6170*/  IMAD.MOV.U32 R8, RZ, RZ, R189 ;  /* 0x000000ffff087224 */ /* 0x000fe400078e00bd */
[----:B------:R-:W-:Y:S02]  /*6180*/  IMAD.MOV.U32 R203, RZ, RZ, R206 ;  /* 0x000000ffffcb7224 */ /* 0x000fe400078e00ce */
[----:B------:R-:W-:Y:S02]  /*6190*/  IMAD.MOV.U32 R206, RZ, RZ, R207 ;  /* 0x000000ffffce7224 */ /* 0x000fe400078e00cf */
[----:B------:R-:W-:Y:S02]  /*61a0*/  IMAD.MOV.U32 R207, RZ, RZ, R208 ;  /* 0x000000ffffcf7224 */ /* 0x000fe400078e00d0 */
[----:B------:R-:W-:-:S02]  /*61b0*/  IMAD.MOV.U32 R208, RZ, RZ, R209 ;  /* 0x000000ffffd07224 */ /* 0x000fc400078e00d1 */
[----:B------:R-:W-:Y:S02]  /*61c0*/  IMAD.MOV.U32 R189, RZ, RZ, R18 ;  /* 0x000000ffffbd7224 */ /* 0x000fe400078e0012 */
[----:B------:R-:W-:Y:S01]  /*61d0*/  IMAD.MOV.U32 R209, RZ, RZ, R8 ;  /* 0x000000ffffd17224 */ /* 0x000fe200078e0008 */
[----:B------:R-:W-:Y:S01]  /*61e0*/  PRMT R8, R3, 0x5410, R6 ;  /* 0x0000541003087816 */ /* 0x000fe20000000006 */
[----:B------:R-:W-:Y:S01]  /*61f0*/  IMAD.MOV.U32 R18, RZ, RZ, R12 ;  /* 0x000000ffff127224 */ /* 0x000fe200078e000c */
[----:B------:R-:W-:Y:S01]  /*6200*/  LOP3.LUT R3, R2, 0xffff, RZ, 0xc0, !PT ;  /* 0x0000ffff02037812 */ /* 0x000fe200078ec0ff */
[----:B------:R-:W-:Y:S01]  /*6210*/  IMAD.MOV.U32 R12, RZ, RZ, R190 ;  /* 0x000000ffff0c7224 */ /* 0x000fe200078e00be */
[----:B------:R-:W-:Y:S01]  /*6220*/  SHF.R.U32.HI R6, RZ, 0x18, R2 ;  /* 0x00000018ff067819 */ /* 0x000fe20000011602 */
[----:B------:R-:W-:Y:S01]  /*6230*/  IMAD.MOV.U32 R223, RZ, RZ, R204 ;  /* 0x000000ffffdf7224 */ /* 0x000fe200078e00cc */
[----:B------:R1:W-:Y:S01]  /*6240*/  MUFU.EX2 R190, R5 ;  /* 0x0000000500be7308 */ /* 0x0003e20000000800 */
[----:B------:R-:W-:-:S07]  /*6250*/  IMAD.MOV.U32 R204, RZ, RZ, R189 ;  /* 0x000000ffffcc7224 */ /* 0x000fce00078e00bd */
[----:B------:R3:W4:Y:S01]  /*6260*/  MUFU.EX2 R189, R4 ;  /* 0x0000000400bd7308 */ /* 0x0007220000000800 */
[----:B-1----:R-:W-:Y:S01]  /*6270*/  SHF.R.U32.HI R5, RZ, 0x8, R3 ;  /* 0x00000008ff057819 */ /* 0x002fe20000011603 */
[----:B------:R-:W-:Y:S01]  /*6280*/  FFMA.FTZ R3, R231, UR16, -R17 ;  /* 0x00000010e7037c23 */ /* 0x000fe20008010811 */
[----:B------:R-:W-:-:S05]  /*6290*/  IMAD.MOV.U32 R231, RZ, RZ, R137 ;  /* 0x000000ffffe77224 */ /* 0x000fca00078e0089 */
[----:B------:R1:W-:Y:S01]  /*62a0*/  MUFU.EX2 R137, R3 ;  /* 0x0000000300897308 */ /* 0x0003e20000000800 */
[----:B---3--:R-:W-:-:S04]  /*62b0*/  SHF.R.U32.HI R4, RZ, 0x10, R2 ;  /* 0x00000010ff047819 */ /* 0x008fc80000011602 */
[----:B------:R-:W-:Y:S02]  /*62c0*/  LOP3.LUT R2, R4, 0xff, RZ, 0xc0, !PT ;  /* 0x000000ff04027812 */ /* 0x000fe400078ec0ff */
[----:B------:R-:W-:Y:S02]  /*62d0*/  PRMT R4, R7, 0x5410, R5 ;  /* 0x0000541007047816 */ /* 0x000fe40000000005 */
[----:B------:R-:W-:Y:S02]  /*62e0*/  PRMT R5, R2, 0x5410, R6 ;  /* 0x0000541002057816 */ /* 0x000fe40000000006 */
[----:B------:R-:W-:Y:S01]  /*62f0*/  HSET2.LE.AND R2, R9, R0, PT ;  /* 0x0000000009027233 */ /* 0x000fe20003803000 */
[----:B------:R-:W-:Y:S01]  /*6300*/  FFMA.FTZ R9, R232, UR16, -R19 ;  /* 0x00000010e8097c23 */ /* 0x000fe20008010813 */
[----:B------:R-:W-:Y:S02]  /*6310*/  IMAD.MOV.U32 R232, RZ, RZ, R112 ;  /* 0x000000ffffe87224 */ /* 0x000fe400078e0070 */
[----:B-1----:R-:W-:Y:S01]  /*6320*/  FFMA.FTZ R3, R230, UR16, -R17 ;  /* 0x00000010e6037c23 */ /* 0x002fe20008010811 */
[----:B------:R-:W-:-:S02]  /*6330*/  IMAD.MOV.U32 R230, RZ, RZ, R203 ;  /* 0x000000ffffe67224 */ /* 0x000fc400078e00cb */
[----:B------:R-:W-:Y:S01]  /*6340*/  IMAD.MOV.U32 R203, RZ, RZ, R10 ;  /* 0x000000ffffcb7224 */ /* 0x000fe200078e000a */
[----:B------:R2:W1:Y:S02]  /*6350*/  MUFU.EX2 R132, R3 ;  /* 0x0000000300847308 */ /* 0x0004640000000800 */
[----:B--2---:R-:W-:-:S04]  /*6360*/  F2FP.F16.F32.PACK_AB R3, R193, R192 ;  /* 0x000000c0c103723e */ /* 0x004fc800000000ff */
[----:B------:R-:W-:Y:S02]  /*6370*/  LOP3.LUT R6, R2, R3, RZ, 0xc0, !PT ;  /* 0x0000000302067212 */ /* 0x000fe400078ec0ff */
[----:B------:R-:W-:Y:S02]  /*6380*/  HSET2.LE.AND R2, R8, R0, PT ;  /* 0x0000000008027233 */ /* 0x000fe40003803000 */
[----:B----4-:R-:W-:-:S04]  /*6390*/  F2FP.F16.F32.PACK_AB R3, R189, R190 ;  /* 0x000000bebd03723e */ /* 0x010fc800000000ff */
[----:B------:R-:W-:Y:S02]  /*63a0*/  LOP3.LUT R7, R2, R3, RZ, 0xc0, !PT ;  /* 0x0000000302077212 */ /* 0x000fe400078ec0ff */
[----:B------:R-:W-:Y:S02]  /*63b0*/  HSET2.LE.AND R2, R4, R0, PT ;  /* 0x0000000004027233 */ /* 0x000fe40003803000 */
[----:B------:R-:W-:-:S04]  /*63c0*/  F2FP.F16.F32.PACK_AB R3, R191, R194 ;  /* 0x000000c2bf03723e */ /* 0x000fc800000000ff */
[----:B------:R-:W-:Y:S02]  /*63d0*/  LOP3.LUT R4, R2, R3, RZ, 0xc0, !PT ;  /* 0x0000000302047212 */ /* 0x000fe400078ec0ff */
[----:B------:R-:W-:Y:S02]  /*63e0*/  HSET2.LE.AND R2, R5, R0, PT ;  /* 0x0000000005027233 */ /* 0x000fe40003803000 */
[----:B-1----:R-:W-:-:S04]  /*63f0*/  F2FP.F16.F32.PACK_AB R3, R132, R137 ;  /* 0x000000898403723e */ /* 0x002fc800000000ff */
[----:B------:R-:W-:Y:S01]  /*6400*/  LOP3.LUT R5, R2, R3, RZ, 0xc0, !PT ;  /* 0x0000000302057212 */ /* 0x000fe200078ec0ff */
[--C-:B------:R-:W-:Y:S01]  /*6410*/  FFMA.FTZ R2, R226, UR16, -R20.reuse ;  /* 0x00000010e2027c23 */ /* 0x100fe20008010814 */
[----:B------:R-:W-:Y:S01]  /*6420*/  FFMA.FTZ R3, R229, UR16, -R20 ;  /* 0x00000010e5037c23 */ /* 0x000fe20008010814 */
[----:B------:R-:W-:Y:S02]  /*6430*/  IMAD.MOV.U32 R226, RZ, RZ, R204 ;  /* 0x000000ffffe27224 */ /* 0x000fe400078e00cc */
[----:B------:R1:W-:Y:S01]  /*6440*/  MUFU.EX2 R51, R2 ;  /* 0x0000000200337308 */ /* 0x0003e20000000800 */
[----:B------:R-:W-:Y:S01]  /*6450*/  IMAD.MOV.U32 R204, RZ, RZ, R11 ;  /* 0x000000ffffcc7224 */ /* 0x000fe200078e000b */
[C---:B------:R-:W-:Y:S01]  /*6460*/  HMMA.16816.F32 R56, R4.reuse, R34, R56 ;  /* 0x000000220438723c */ /* 0x040fe20000001838 */
[----:B------:R-:W-:Y:S02]  /*6470*/  IMAD.MOV.U32 R229, RZ, RZ, R121 ;  /* 0x000000ffffe57224 */ /* 0x000fe400078e0079 */
[----:B------:R-:W-:Y:S03]  /*6480*/  LDSM.16.MT88.4 R120, [R216+0xbc00] ;  /* 0x00bc0000d878783b */ /* 0x000fe60000004200 */
[----:B------:R-:W-:Y:S01]  /*6490*/  MUFU.EX2 R40, R3 ;  /* 0x0000000300287308 */ /* 0x000fe20000000800 */
[C---:B------:R-:W-:Y:S06]  /*64a0*/  HMMA.16816.F32 R84, R4.reuse, R32, R84 ;  /* 0x000000200454723c */ /* 0x040fec0000001854 */
[C---:B------:R-:W-:Y:S01]  /*64b0*/  HMMA.16816.F32 R100, R4.reuse, R36, R80 ;  /* 0x000000240464723c */ /* 0x040fe20000001850 */
[----:B------:R2:W-:Y:S01]  /*64c0*/  MUFU.EX2 R35, R9 ;  /* 0x0000000900237308 */ /* 0x0005e20000000800 */
[----:B-1----:R-:W-:Y:S01]  /*64d0*/  FFMA.FTZ R2, R227, UR16, -R20 ;  /* 0x00000010e3027c23 */ /* 0x002fe20008010814 */
[----:B------:R-:W-:Y:S01]  /*64e0*/  IMAD.MOV.U32 R227, RZ, RZ, R49 ;  /* 0x000000ffffe37224 */ /* 0x000fe200078e0031 */
[----:B------:R-:W-:Y:S02]  /*64f0*/  LDSM.16.MT88.4 R80, [R218+0x9c00] ;  /* 0x009c0000da50783b */ /* 0x000fe40000004200 */
[----:B------:R-:W-:Y:S01]  /*6500*/  HMMA.16816.F32 R68, R4, R28, R68 ;  /* 0x0000001c0444723c */ /* 0x000fe20000001844 */
[----:B------:R-:W-:-:S02]  /*6510*/  IMAD.MOV.U32 R37, RZ, RZ, R242 ;  /* 0x000000ffff257224 */ /* 0x000fc400078e00f2 */
[----:B------:R1:W3:Y:S03]  /*6520*/  MUFU.EX2 R49, R2 ;  /* 0x0000000200317308 */ /* 0x0002e60000000800 */
[----:B------:R-:W-:Y:S01]  /*6530*/  HMMA.16816.F32 R28, R4, R30, R108 ;  /* 0x0000001e041c723c */ /* 0x000fe2000000186c */
[----:B------:R-:W4:Y:S01]  /*6540*/  LDSM.16.MT88.4 R108, [R218+0xac00] ;  /* 0x00ac0000da6c783b */ /* 0x000f220000004200 */
[----:B--2---:R-:W-:-:S04]  /*6550*/  FFMA.FTZ R9, R233, UR16, -R19 ;  /* 0x00000010e9097c23 */ /* 0x004fc80008010813 */
[C---:B------:R-:W-:Y:S01]  /*6560*/  HMMA.16816.F32 R144, R4.reuse, R24, R76 ;  /* 0x000000180490723c */ /* 0x040fe2000000184c */
[----:B------:R-:W2:Y:S05]  /*6570*/  MUFU.EX2 R34, R9 ;  /* 0x0000000900227308 */ /* 0x000eaa0000000800 */
[C---:B------:R-:W-:Y:S01]  /*6580*/  HMMA.16816.F32 R164, R4.reuse, R52, R172 ;  /* 0x0000003404a4723c */ /* 0x040fe200000018ac */
[----:B-1----:R-:W-:Y:S01]  /*6590*/  FFMA.FTZ R2, R228, UR16, -R20 ;  /* 0x00000010e4027c23 */ /* 0x002fe20008010814 */
[----:B------:R-:W-:Y:S02]  /*65a0*/  IMAD.MOV.U32 R228, RZ, RZ, R205 ;  /* 0x000000ffffe47224 */ /* 0x000fe400078e00cd */
[----:B------:R-:W-:Y:S01]  /*65b0*/  IMAD.MOV.U32 R205, RZ, RZ, R13 ;  /* 0x000000ffffcd7224 */ /* 0x000fe200078e000d */
[----:B------:R1:W-:Y:S01]  /*65c0*/  MUFU.EX2 R43, R2 ;  /* 0x00000002002b7308 */ /* 0x0003e20000000800 */
[C---:B------:R-:W-:Y:S06]  /*65d0*/  HMMA.16816.F32 R24, R4.reuse, R26, R104 ;  /* 0x0000001a0418723c */ /* 0x040fec0000001868 */
[C---:B------:R-:W-:Y:S06]  /*65e0*/  HMMA.16816.F32 R60, R4.reuse, R38, R60 ;  /* 0x00000026043c723c */ /* 0x040fec000000183c */
[----:B------:R-:W-:Y:S01]  /*65f0*/  HMMA.16816.F32 R112, R4, R44, R96 ;  /* 0x0000002c0470723c */ /* 0x000fe20000001860 */
[----:B------:R-:W5:Y:S01]  /*6600*/  LDSM.16.MT88.4 R96, [R216+0xac00] ;  /* 0x00ac0000d860783b */ /* 0x000f620000004200 */
[----:B-1----:R-:W-:Y:S01]  /*6610*/  LOP3.LUT R2, R41, UR8, R48, 0x96, !PT ;  /* 0x0000000829027c12 */ /* 0x002fe2000f8e9630 */
[----:B------:R-:W-:-:S03]  /*6620*/  IMAD.MOV.U32 R41, RZ, RZ, R12 ;  /* 0x000000ffff297224 */ /* 0x000fc600078e000c */
[----:B------:R-:W-:Y:S01]  /*6630*/  HMMA.16816.F32 R64, R4, R46, R64 ;  /* 0x0000002e0440723c */ /* 0x000fe20000001840 */
[----:B------:R-:W-:Y:S02]  /*6640*/  IMAD.MOV.U32 R48, RZ, RZ, R18 ;  /* 0x000000ffff307224 */ /* 0x000fe400078e0012 */
[----:B------:R-:W-:-:S03]  /*6650*/  IMAD.WIDE.U32 R2, R2, -0x2daee0ad, RZ ;  /* 0xd2511f5302027825 */ /* 0x000fc600078e00ff */
[----:B------:R-:W-:Y:S02]  /*6660*/  HMMA.16816.F32 R52, R4, R54, R92 ;  /* 0x000000360434723c */ /* 0x000fe4000000185c */
[----:B------:R-:W-:Y:S01]  /*6670*/  LOP3.LUT R8, R3, UR4, R42, 0x96, !PT ;  /* 0x0000000403087c12 */ /* 0x000fe2000f8e962a */
[----:B------:R-:W-:Y:S01]  /*6680*/  IMAD.MOV.U32 R42, RZ, RZ, R21 ;  /* 0x000000ffff2a7224 */ /* 0x000fe200078e0015 */
[C---:B------:R-:W-:Y:S02]  /*6690*/  LOP3.LUT R3, R2.reuse, 0xffff, RZ, 0xc0, !PT ;  /* 0x0000ffff02037812 */ /* 0x040fe400078ec0ff */
[----:B------:R-:W-:Y:S01]  /*66a0*/  LOP3.LUT R11, R2, 0xff, RZ, 0xc0, !PT ;  /* 0x000000ff020b7812 */ /* 0x000fe200078ec0ff */
[--C-:B------:R-:W-:Y:S01]  /*66b0*/  FFMA.FTZ R4, R241, UR16, -R17.reuse ;  /* 0x00000010f1047c23 */ /* 0x100fe20008010811 */
[--C-:B------:R-:W-:Y:S01]  /*66c0*/  SHF.R.U32.HI R12, RZ, 0x10, R2.reuse ;  /* 0x00000010ff0c7819 */ /* 0x100fe20000011602 */
[----:B------:R-:W-:Y:S01]  /*66d0*/  FFMA.FTZ R5, R240, UR16, -R17 ;  /* 0x00000010f0057c23 */ /* 0x000fe20008010811 */
[----:B------:R-:W-:Y:S01]  /*66e0*/  SHF.R.U32.HI R14, RZ, 0x18, R2 ;  /* 0x00000018ff0e7819 */ /* 0x000fe20000011602 */
[----:B------:R-:W-:Y:S01]  /*66f0*/  MUFU.EX2 R18, R4 ;  /* 0x0000000400127308 */ /* 0x000fe20000000800 */
[----:B------:R-:W-:-:S02]  /*6700*/  LOP3.LUT R2, R8, 0xffff, RZ, 0xc0, !PT ;  /* 0x0000ffff08027812 */ /* 0x000fc400078ec0ff */
[----:B------:R-:W-:Y:S01]  /*6710*/  SHF.R.U32.HI R9, RZ, 0x8, R3 ;  /* 0x00000008ff097819 */ /* 0x000fe20000011603 */
[----:B------:R-:W-:Y:S01]  /*6720*/  FFMA.FTZ R3, R234, UR16, -R19 ;  /* 0x00000010ea037c23 */ /* 0x000fe20008010813 */
[----:B------:R-:W-:Y:S02]  /*6730*/  LOP3.LUT R10, R8, 0xff, RZ, 0xc0, !PT ;  /* 0x000000ff080a7812 */ /* 0x000fe400078ec0ff */
[----:B------:R-:W-:Y:S01]  /*6740*/  SHF.R.U32.HI R2, RZ, 0x8, R2 ;  /* 0x00000008ff027819 */ /* 0x000fe20000011602 */
[----:B------:R1:W-:Y:S01]  /*6750*/  MUFU.EX2 R33, R3 ;  /* 0x0000000300217308 */ /* 0x0003e20000000800 */
[----:B------:R-:W-:Y:S02]  /*6760*/  PRMT R13, R11, 0x5410, R9 ;  /* 0x000054100b0d7816 */ /* 0x000fe40000000009 */
[----:B------:R-:W-:Y:S02]  /*6770*/  PRMT R9, R10, 0x5410, R2 ;  /* 0x000054100a097816 */ /* 0x000fe40000000002 */
[----:B------:R-:W-:-:S02]  /*6780*/  SHF.R.U32.HI R2, RZ, 0x10, R8 ;  /* 0x00000010ff027819 */ /* 0x000fc40000011608 */
[----:B------:R-:W-:Y:S02]  /*6790*/  SHF.R.U32.HI R11, RZ, 0x18, R8 ;  /* 0x00000018ff0b7819 */ /* 0x000fe40000011608 */
[----:B------:R-:W-:Y:S02]  /*67a0*/  LOP3.LUT R8, R2, 0xff, RZ, 0xc0, !PT ;  /* 0x000000ff02087812 */ /* 0x000fe400078ec0ff */
[--C-:B------:R-:W-:Y:S01]  /*67b0*/  HSET2.LE.AND R2, R9, R0.reuse, PT ;  /* 0x0000000009027233 */ /* 0x100fe20003803000 */
[----:B------:R-:W-:Y:S01]  /*67c0*/  FFMA.FTZ R9, R236, UR16, -R16 ;  /* 0x00000010ec097c23 */ /* 0x000fe20008010810 */
[----:B------:R-:W-:Y:S02]  /*67d0*/  PRMT R11, R8, 0x5410, R11 ;  /* 0x00005410080b7816 */ /* 0x000fe4000000000b */
[----:B------:R-:W-:Y:S01]  /*67e0*/  LOP3.LUT R10, R12, 0xff, RZ, 0xc0, !PT ;  /* 0x000000ff0c0a7812 */ /* 0x000fe200078ec0ff */
[----:B------:R3:W-:Y:S01]  /*67f0*/  MUFU.EX2 R32, R9 ;  /* 0x0000000900207308 */ /* 0x0007e20000000800 */
[----:B-1----:R-:W-:Y:S01]  /*6800*/  FFMA.FTZ R3, R235, UR16, -R19 ;  /* 0x00000010eb037c23 */ /* 0x002fe20008010813 */
[----:B------:R-:W-:-:S02]  /*6810*/  HSET2.LE.AND R8, R13, R0, PT ;  /* 0x000000000d087233 */ /* 0x000fc40003803000 */
[----:B------:R-:W-:-:S04]  /*6820*/  PRMT R10, R10, 0x5410, R14 ;  /* 0x000054100a0a7816 */ /* 0x000fc8000000000e */
[----:B------:R1:W4:Y:S01]  /*6830*/  MUFU.EX2 R242, R3 ;  /* 0x0000000300f27308 */ /* 0x0003220000000800 */
[----:B------:R-:W-:-:S07]  /*6840*/  HSET2.LE.AND R10, R10, R0, PT ;  /* 0x000000000a0a7233 */ /* 0x000fce0003803000 */
[----:B------:R5:W-:Y:S01]  /*6850*/  MUFU.EX2 R19, R5 ;  /* 0x0000000500137308 */ /* 0x000be20000000800 */
[----:B---3--:R-:W-:-:S07]  /*6860*/  FFMA.FTZ R9, R238, UR16, -R16 ;  /* 0x00000010ee097c23 */ /* 0x008fce0008010810 */
[----:B------:R3:W-:Y:S01]  /*6870*/  MUFU.EX2 R23, R9 ;  /* 0x0000000900177308 */ /* 0x0007e20000000800 */
[----:B-1----:R-:W-:-:S04]  /*6880*/  F2FP.F16.F32.PACK_AB R3, R49, R51 ;  /* 0x000000333103723e */ /* 0x002fc800000000ff */
[----:B------:R-:W-:Y:S02]  /*6890*/  LOP3.LUT R168, R2, R3, RZ, 0xc0, !PT ;  /* 0x0000000302a87212 */ /* 0x000fe400078ec0ff */
[----:B------:R-:W-:Y:S02]  /*68a0*/  HSET2.LE.AND R2, R11, R0, PT ;  /* 0x000000000b027233 */ /* 0x000fe40003803000 */
[----:B--2---:R-:W-:Y:S01]  /*68b0*/  F2FP.F16.F32.PACK_AB R3, R34, R35 ;  /* 0x000000232203723e */ /* 0x004fe200000000ff */
[----:B-----5:R-:W-:Y:S01]  /*68c0*/  FFMA.FTZ R5, R244, UR16, -R17 ;  /* 0x00000010f4057c23 */ /* 0x020fe20008010811 */
[----:B----4-:R-:W-:Y:S02]  /*68d0*/  F2FP.F16.F32.PACK_AB R11, R242, R33 ;  /* 0x00000021f20b723e */ /* 0x010fe400000000ff */
[----:B------:R-:W-:Y:S01]  /*68e0*/  LOP3.LUT R169, R2, R3, RZ, 0xc0, !PT ;  /* 0x0000000302a97212 */ /* 0x000fe200078ec0ff */
[----:B------:R-:W-:Y:S01]  /*68f0*/  FFMA.FTZ R2, R237, UR16, -R16 ;  /* 0x00000010ed027c23 */ /* 0x000fe20008010810 */
[----:B------:R-:W-:-:S02]  /*6900*/  LOP3.LUT R171, R10, R11, RZ, 0xc0, !PT ;  /* 0x0000000b0aab7212 */ /* 0x000fc400078ec0ff */
[----:B---3--:R-:W-:Y:S01]  /*6910*/  F2FP.F16.F32.PACK_AB R9, R40, R43 ;  /* 0x0000002b2809723e */ /* 0x008fe200000000ff */
[----:B------:R1:W-:Y:S03]  /*6920*/  MUFU.EX2 R21, R2 ;  /* 0x0000000200157308 */ /* 0x0003e60000000800 */
[----:B------:R-:W-:-:S07]  /*6930*/  LOP3.LUT R170, R8, R9, RZ, 0xc0, !PT ;  /* 0x0000000908aa7212 */ /* 0x000fce00078ec0ff */
[C---:B------:R-:W-:Y:S06]  /*6940*/  HMMA.16816.F32 R104, R168.reuse, R108, R128 ;  /* 0x0000006ca868723c */ /* 0x040fec0000001880 */
[C---:B------:R-:W-:Y:S01]  /*6950*/  HMMA.16816.F32 R76, R168.reuse, R82, R88 ;  /* 0x00000052a84c723c */ /* 0x040fe20000001858 */
[----:B-1----:R-:W-:Y:S02]  /*6960*/  FFMA.FTZ R2, R239, UR16, -R16 ;  /* 0x00000010ef027c23 */ /* 0x002fe40008010810 */
[----:B------:R-:W-:Y:S03]  /*6970*/  MUFU.EX2 R16, R5 ;  /* 0x0000000500107308 */ /* 0x000fe60000000800 */
[C---:B------:R-:W-:Y:S05]  /*6980*/  HMMA.16816.F32 R88, R168.reuse, R96, R116 ;  /* 0x00000060a858723c */ /* 0x040fea0000001874 */
[----:B------:R1:W2:Y:S01]  /*6990*/  MUFU.EX2 R20, R2 ;  /* 0x0000000200147308 */ /* 0x0002a20000000800 */
[C---:B------:R-:W-:Y:S06]  /*69a0*/  HMMA.16816.F32 R140, R168.reuse, R152, R140 ;  /* 0x00000098a88c723c */ /* 0x040fec000000188c */
[C---:B------:R-:W-:Y:S06]  /*69b0*/  HMMA.16816.F32 R148, R168.reuse, R154, R148 ;  /* 0x0000009aa894723c */ /* 0x040fec0000001894 */
[----:B------:R-:W-:Y:S01]  /*69c0*/  HMMA.16816.F32 R72, R168, R80, R72 ;  /* 0x00000050a848723c */ /* 0x000fe20000001848 */
[----:B-1----:R-:W-:-:S02]  /*69d0*/  LOP3.LUT R2, R15, UR8, R22, 0x96, !PT ;  /* 0x000000080f027c12 */ /* 0x002fc4000f8e9616 */
[----:B------:R-:W1:Y:S03]  /*69e0*/  LDSM.16.MT88.4 R12, [R218+0xbc00] ;  /* 0x00bc0000da0c783b */ /* 0x000e660000004200 */
[----:B------:R-:W-:Y:S01]  /*69f0*/  HMMA.16816.F32 R92, R168, R98, R124 ;  /* 0x00000062a85c723c */ /* 0x000fe2000000187c */
[----:B------:R-:W-:-:S05]  /*6a00*/  IMAD.WIDE.U32 R2, R2, -0x2daee0ad, RZ ;  /* 0xd2511f5302027825 */ /* 0x000fca00078e00ff */
[C---:B------:R-:W-:Y:S01]  /*6a10*/  HMMA.16816.F32 R156, R168.reuse, R110, R156 ;  /* 0x0000006ea89c723c */ /* 0x040fe2000000189c */
[----:B------:R-:W-:Y:S02]  /*6a20*/  LOP3.LUT R4, R3, UR4, R50, 0x96, !PT ;  /* 0x0000000403047c12 */ /* 0x000fe4000f8e9632 */
[C---:B------:R-:W-:Y:S02]  /*6a30*/  LOP3.LUT R6, R2.reuse, 0xffff, RZ, 0xc0, !PT ;  /* 0x0000ffff02067812 */ /* 0x040fe400078ec0ff */
[----:B------:R-:W-:Y:S01]  /*6a40*/  LOP3.LUT R11, R2, 0xff, RZ, 0xc0, !PT ;  /* 0x000000ff020b7812 */ /* 0x000fe200078ec0ff */
[C---:B------:R-:W-:Y:S01]  /*6a50*/  HMMA.16816.F32 R116, R168.reuse, R120, R180 ;  /* 0x00000078a874723c */ /* 0x040fe200000018b4 */
[--C-:B------:R-:W-:Y:S02]  /*6a60*/  SHF.R.U32.HI R3, RZ, 0x10, R2.reuse ;  /* 0x00000010ff037819 */ /* 0x100fe40000011602 */
[----:B------:R-:W-:Y:S01]  /*6a70*/  SHF.R.U32.HI R10, RZ, 0x18, R2 ;  /* 0x00000018ff0a7819 */ /* 0x000fe20000011602 */
[----:B------:R-:W-:Y:S01]  /*6a80*/  FFMA.FTZ R2, R243, UR16, -R17 ;  /* 0x00000010f3027c23 */ /* 0x000fe20008010811 */
[----:B------:R-:W-:Y:S01]  /*6a90*/  LOP3.LUT R7, R3, 0xff, RZ, 0xc0, !PT ;  /* 0x000000ff03077812 */ /* 0x000fe200078ec0ff */
[----:B------:R-:W-:Y:S01]  /*6aa0*/  HMMA.16816.F32 R160, R168, R122, R160 ;  /* 0x0000007aa8a0723c */ /* 0x000fe200000018a0 */
[----:B------:R-:W-:Y:S01]  /*6ab0*/  SHF.R.U32.HI R3, RZ, 0x10, R4 ;  /* 0x00000010ff037819 */ /* 0x000fe20000011604 */
[----:B------:R3:W4:Y:S01]  /*6ac0*/  MUFU.EX2 R240, R2 ;  /* 0x0000000200f07308 */ /* 0x0007220000000800 */
[----:B------:R-:W-:-:S02]  /*6ad0*/  SHF.R.U32.HI R9, RZ, 0x8, R6 ;  /* 0x00000008ff097819 */ /* 0x000fc40000011606 */
[C---:B------:R-:W-:Y:S02]  /*6ae0*/  LOP3.LUT R8, R4.reuse, 0xff, RZ, 0xc0, !PT ;  /* 0x000000ff04087812 */ /* 0x040fe400078ec0ff */
[----:B------:R-:W-:Y:S02]  /*6af0*/  SHF.R.U32.HI R6, RZ, 0x18, R4 ;  /* 0x00000018ff067819 */ /* 0x000fe40000011604 */
[----:B------:R-:W-:Y:S02]  /*6b00*/  LOP3.LUT R3, R3, 0xff, RZ, 0xc0, !PT ;  /* 0x000000ff03037812 */ /* 0x000fe400078ec0ff */
[----:B------:R-:W-:Y:S02]  /*6b10*/  PRMT R7, R7, 0x5410, R10 ;  /* 0x0000541007077816 */ /* 0x000fe4000000000a */
[----:B------:R-:W-:Y:S02]  /*6b20*/  PRMT R3, R3, 0x5410, R6 ;  /* 0x0000541003037816 */ /* 0x000fe40000000006 */
[----:B---3--:R-:W-:Y:S01]  /*6b30*/  LOP3.LUT R2, R4, 0xffff, RZ, 0xc0, !PT ;  /* 0x0000ffff04027812 */ /* 0x008fe200078ec0ff */
[----:B-1----:R-:W-:Y:S03]  /*6b40*/  HMMA.16816.F32 R124, R168, R12, R184 ;  /* 0x0000000ca87c723c */ /* 0x002fe600000018b8 */
[----:B------:R-:W-:-:S02]  /*6b50*/  SHF.R.U32.HI R4, RZ, 0x8, R2 ;  /* 0x00000008ff047819 */ /* 0x000fc40000011602 */
[----:B------:R-:W-:Y:S02]  /*6b60*/  PRMT R2, R11, 0x5410, R9 ;  /* 0x000054100b027816 */ /* 0x000fe40000000009 */
[----:B------:R-:W-:Y:S01]  /*6b70*/  PRMT R5, R8, 0x5410, R4 ;  /* 0x0000541008057816 */ /* 0x000fe20000000004 */
[----:B------:R-:W-:Y:S01]  /*6b80*/  HMMA.16816.F32 R168, R168, R14, R176 ;  /* 0x0000000ea8a8723c */ /* 0x000fe200000018b0 */
[--C-:B------:R-:W-:Y:S02]  /*6b90*/  HSET2.LE.AND R4, R7, R0.reuse, PT ;  /* 0x0000000007047233 */ /* 0x100fe40003803000 */
[--C-:B------:R-:W-:Y:S02]  /*6ba0*/  HSET2.LE.AND R2, R2, R0.reuse, PT ;  /* 0x0000000002027233 */ /* 0x100fe40003803000 */
[--C-:B------:R-:W-:Y:S02]  /*6bb0*/  HSET2.LE.AND R6, R5, R0.reuse, PT ;  /* 0x0000000005067233 */ /* 0x100fe40003803000 */
[----:B------:R-:W-:-:S02]  /*6bc0*/  HSET2.LE.AND R7, R3, R0, PT ;  /* 0x0000000003077233 */ /* 0x000fc40003803000 */
[----:B--2---:R-:W-:Y:S02]  /*6bd0*/  F2FP.F16.F32.PACK_AB R0, R20, R21 ;  /* 0x000000151400723e */ /* 0x004fe400000000ff */
[----:B----4-:R-:W-:Y:S02]  /*6be0*/  F2FP.F16.F32.PACK_AB R3, R240, R19 ;  /* 0x00000013f003723e */ /* 0x010fe400000000ff */
[----:B------:R-:W-:Y:S01]  /*6bf0*/  LOP3.LUT R130, R2, R0, RZ, 0xc0, !PT ;  /* 0x0000000002827212 */ /* 0x000fe200078ec0ff */
[----:B------:R-:W-:Y:S01]  /*6c00*/  FADD.FTZ R2, R229, R232 ;  /* 0x000000e8e5027221 */ /* 0x000fe20000010000 */
[----:B------:R-:W-:Y:S02]  /*6c10*/  F2FP.F16.F32.PACK_AB R0, R16, R18 ;  /* 0x000000121000723e */ /* 0x000fe400000000ff */
        /* <DEDUP_REMOVED lines=10> */
[----:B------:R-:W-:Y:S01]  /*6cc0*/  F2FP.F16.F32.PACK_AB R5, R23, R32 ;  /* 0x000000201705723e */ /* 0x000fe200000000ff */
[----:B------:R-:W-:Y:S01]  /*6cd0*/  FADD.FTZ R2, R214, R2 ;  /* 0x00000002d6027221 */ /* 0x000fe20000010000 */
[----:B------:R-:W-:Y:S01]  /*6ce0*/  FADD.FTZ R0, R213, R0 ;  /* 0x00000000d5007221 */ /* 0x000fe20000010000 */
[----:B------:R-:W-:Y:S01]  /*6cf0*/  FADD.FTZ R4, R225, R4 ;  /* 0x00000004e1047221 */ /* 0x000fe20000010000 */
        /* <DEDUP_REMOVED lines=63> */
[----:B------:R-:W2:Y:S01]  /*70f0*/  LDL.LU R211, [R1+0x4c] ;  /* 0x00004c0001d37983 */ /* 0x000ea20000300800 */
[----:B------:R-:W-:Y:S01]  /*7100*/  ULDC UR4, c[0x0][0x2d0] ;  /* 0x0000b40000047ab9 */ /* 0x000fe20000000800 */
[----:B------:R-:W1:Y:S01]  /*7110*/  LDC.64 R230, c[0x0][0x250] ;  /* 0x00009400ffe67b82 */ /* 0x000e620000000a00 */
[----:B------:R-:W-:Y:S01]  /*7120*/  ISETP.GE.AND P0, PT, R138, UR4, PT ;  /* 0x000000048a007c0c */ /* 0x000fe2000bf06270 */
[----:B------:R-:W-:Y:S01]  /*7130*/  IMAD.WIDE.U32 R250, R250, -0x326172a9, RZ ;  /* 0xcd9e8d57fafa7825 */ /* 0x000fe200078e00ff */
[----:B------:R-:W-:Y:S01]  /*7140*/  LEA.HI.SX32 R223, R247, 0xfffffffe, 0x1a ;  /* 0xfffffffef7df7811 */ /* 0x000fe200078fd2ff */
[----:B------:R-:W-:Y:S01]  /*7150*/  ULDC UR19, c[0x0][0x2d0] ;  /* 0x0000b40000137ab9 */ /* 0x000fe20000000800 */
[----:B------:R-:W-:Y:S01]  /*7160*/  MOV R132, R135 ;  /* 0x0000008700847202 */ /* 0x000fe20000000f00 */
[----:B------:R-:W-:Y:S01]  /*7170*/  ULDC UR4, c[0x0][0x2ec] ;  /* 0x0000bb0000047ab9 */ /* 0x000fe20000000800 */
[----:B------:R-:W-:Y:S01]  /*7180*/  LOP3.LUT R226, R251, R188, RZ, 0x3c, !PT ;  /* 0x000000bcfbe27212 */ /* 0x000fe200078e3cff */
[----:B------:R-:W-:Y:S01]  /*7190*/  ULDC.64 UR6, c[0x0][0x248] ;  /* 0x0000920000067ab9 */ /* 0x000fe20000000a00 */
[----:B------:R-:W-:-:S02]  /*71a0*/  MOV R0, R136 ;  /* 0x0000008800007202 */ /* 0x000fc40000000f00 */
[----:B------:R-:W-:Y:S01]  /*71b0*/  MOV R138, R133 ;  /* 0x00000085008a7202 */ /* 0x000fe20000000f00 */
[----:B------:R-:W-:Y:S01]  /*71c0*/  IMAD.WIDE.U32 R226, R226, -0x2daee0ad, RZ ;  /* 0xd2511f53e2e27825 */ /* 0x000fe200078e00ff */
[----:B------:R-:W-:Y:S01]  /*71d0*/  MOV R137, R134 ;  /* 0x0000008600897202 */ /* 0x000fe20000000f00 */
[----:B------:R-:W3:Y:S08]  /*71e0*/  @!P0 LDC.64 R4, c[0x0][0x220] ;  /* 0x00008800ff048b82 */ /* 0x000ef00000000a00 */
[----:B------:R-:W4:Y:S01]  /*71f0*/  @!P0 LDC.64 R2, c[0x0][0x220] ;  /* 0x00008800ff028b82 */ /* 0x000f220000000a00 */
[----:B---3--:R-:W-:Y:S04]  /*7200*/  @!P0 STL.64 [R1+0x18], R4 ;  /* 0x0000180401008387 */ /* 0x008fe80000100a00 */
[----:B----4-:R3:W-:Y:S02]  /*7210*/  @!P0 STL.64 [R1+0x10], R2 ;  /* 0x0000100201008387 */ /* 0x0107e40000100a00 */
[----:B---3--:R-:W-:-:S05]  /*7220*/  IMAD.WIDE.U32 R2, R245, -0x326172a9, RZ ;  /* 0xcd9e8d57f5027825 */ /* 0x008fca00078e00ff */
[----:B------:R3:W-:Y:S01]  /*7230*/  STL.64 [R1], R2 ;  /* 0x0000000201007387 */ /* 0x0007e20000100a00 */
[----:B------:R-:W-:-:S05]  /*7240*/  LOP3.LUT R228, R3, R188, RZ, 0x3c, !PT ;  /* 0x000000bc03e47212 */ /* 0x000fca00078e3cff */
[----:B------:R-:W-:-:S04]  /*7250*/  IMAD.WIDE.U32 R228, R228, -0x2daee0ad, RZ ;  /* 0xd2511f53e4e47825 */ /* 0x000fc800078e00ff */
[----:B--2---:R-:W-:Y:S01]  /*7260*/  IMAD.WIDE.U32 R224, R211, -0x2daee0ad, RZ ;  /* 0xd2511f53d3e07825 */ /* 0x004fe200078e00ff */
[----:B-1-3--:R-:W-:Y:S06]  /*7270*/  BRA `(.L_x_403) ;  /* 0x0000000400087947 */ /* 0x00afec0003800000 */
.L_x_405:
[----:B------:R-:W2:Y:S01]  /*7280*/  LDL.64 R236, [R1+0x30] ;  /* 0x0000300001ec7983 */ /* 0x000ea20000100a00 */
[----:B------:R-:W1:Y:S01]  /*7290*/  @!P0 LDC.64 R172, c[0x0][0x218] ;  /* 0x00008600ffac8b82 */ /* 0x000e620000000a00 */
[----:B------:R-:W-:Y:S02]  /*72a0*/  VIADD R2, R223, 0xffffffff ;  /* 0xffffffffdf027836 */ /* 0x000fe40000000000 */
[----:B------:R-:W3:Y:S02]  /*72b0*/  LDL.64 R234, [R1+0x20] ;  /* 0x0000200001ea7983 */ /* 0x000ee40000100a00 */
[C---:B------:R-:W-:Y:S01]  /*72c0*/  IMAD.WIDE.U32 R134, R2.reuse, UR6, RZ ;  /* 0x0000000602867c25 */ /* 0x040fe2000f8e00ff */
[----:B------:R-:W-:Y:S01]  /*72d0*/  SHF.R.S32.HI R3, RZ, 0x1f, R2 ;  /* 0x0000001fff037819 */ /* 0x000fe20000011402 */
[----:B------:R-:W4:Y:S01]  /*72e0*/  LDL R233, [R1+0x38] ;  /* 0x0000380001e97983 */ /* 0x000f220000100800 */
[----:B------:R-:W5:Y:S03]  /*72f0*/  @!P2 LDC.64 R176, c[0x0][0x218] ;  /* 0x00008600ffb0ab82 */ /* 0x000f660000000a00 */
[----:B------:R-:W4:Y:S01]  /*7300*/  LDL R232, [R1+0x3c] ;  /* 0x00003c0001e87983 */ /* 0x000f220000100800 */
[----:B------:R-:W-:Y:S03]  /*7310*/  IMAD R3, R3, UR6, RZ ;  /* 0x0000000603037c24 */ /* 0x000fe6000f8e02ff */
[----:B------:R1:W-:Y:S01]  /*7320*/  @P0 STS [R222+0x6000], RZ ;  /* 0x006000ffde000388 */ /* 0x0003e20000000800 */
[----:B------:R-:W-:Y:S01]  /*7330*/  IMAD R3, R2, UR7, R3 ;  /* 0x0000000702037c24 */ /* 0x000fe2000f8e0203 */
[----:B------:R-:W5:Y:S02]  /*7340*/  @!P1 LDC.64 R174, c[0x0][0x218] ;  /* 0x00008600ffae9b82 */ /* 0x000f640000000a00 */
[----:B------:R1:W-:Y:S01]  /*7350*/  @P0 STS [R222+0x6004], RZ ;  /* 0x006004ffde000388 */ /* 0x0003e20000000800 */
[----:B------:R-:W-:Y:S03]  /*7360*/  IMAD.IADD R3, R135, 0x1, R3 ;  /* 0x0000000187037824 */ /* 0x000fe600078e0203 */
[----:B------:R1:W-:Y:S02]  /*7370*/  @P0 STS.64 [R222+0x6008], RZ ;  /* 0x006008ffde000388 */ /* 0x0003e40000000a00 */
[----:B------:R-:W4:Y:S08]  /*7380*/  @!P0 LDC.64 R178, c[0x0][0x218] ;  /* 0x00008600ffb28b82 */ /* 0x000f300000000a00 */
[----:B------:R-:W4:Y:S08]  /*7390*/  @!P2 LDC.64 R180, c[0x0][0x218] ;  /* 0x00008600ffb4ab82 */ /* 0x000f300000000a00 */
[----:B------:R-:W4:Y:S01]  /*73a0*/  @!P1 LDC.64 R182, c[0x0][0x218] ;  /* 0x00008600ffb69b82 */ /* 0x000f220000000a00 */
[C---:B--2---:R-:W-:Y:S04]  /*73b0*/  LEA R2, P3, R134.reuse, R236, 0x6 ;  /* 0x000000ec86027211 */ /* 0x044fe800078630ff */
[----:B---3--:R-:W-:Y:S02]  /*73c0*/  LEA.HI.X R133, R134, R235, R3, 0x6, P3 ;  /* 0x000000eb86857211 */ /* 0x008fe400018f3403 */
[C---:B-1----:R-:W-:Y:S02]  /*73d0*/  @!P0 LEA R134, P3, R2.reuse, R172, 0x1 ;  /* 0x000000ac02868211 */ /* 0x042fe400078608ff */
[C---:B-----5:R-:W-:Y:S02]  /*73e0*/  @!P2 LEA R176, P4, R2.reuse, R176, 0x1 ;  /* 0x000000b002b0a211 */ /* 0x060fe400078808ff */
[C-C-:B------:R-:W-:Y:S02]  /*73f0*/  @!P0 LEA.HI.X R135, R2.reuse, R173, R133.reuse, 0x1, P3 ;  /* 0x000000ad02878211 */ /* 0x140fe400018f0c85 */
[C-C-:B------:R-:W-:Y:S02]  /*7400*/  @!P2 LEA.HI.X R177, R2.reuse, R177, R133.reuse, 0x1, P4 ;  /* 0x000000b102b1a211 */ /* 0x140fe400020f0c85 */
[C---:B------:R-:W-:Y:S01]  /*7410*/  @!P1 LEA R174, P3, R2.reuse, R174, 0x1 ;  /* 0x000000ae02ae9211 */ /* 0x040fe200078608ff */
[----:B------:R-:W-:Y:S01]  /*7420*/  @!PT LDS RZ, [RZ] ;  /* 0x00000000fffff984 */ /* 0x000fe20000000800 */
[----:B------:R-:W-:Y:S01]  /*7430*/  @!PT LDS RZ, [RZ] ;  /* 0x00000000fffff984 */ /* 0x000fe20000000800 */
[----:B------:R-:W-:Y:S01]  /*7440*/  @!PT LDS RZ, [RZ] ;  /* 0x00000000fffff984 */ /* 0x000fe20000000800 */
[----:B------:R1:W-:Y:S01]  /*7450*/  @!P0 LDGSTS.E.BYPASS.LTC128B.128 [R222+0x6000], desc[UR20][R134.64] ;  /* 0x0600000086de8fae */ /* 0x0003e2000b901d54 */
[----:B----4-:R-:W-:Y:S02]  /*7460*/  IADD3 R3, P6, R233, R2, RZ ;  /* 0x00000002e9037210 */ /* 0x010fe40007fde0ff */
[--C-:B------:R-:W-:Y:S01]  /*7470*/  @!P1 LEA.HI.X R175, R2, R175, R133.reuse, 0x1, P3 ;  /* 0x000000af02af9211 */ /* 0x100fe200018f0c85 */
[----:B------:R2:W-:Y:S01]  /*7480*/  @P2 STS.128 [R222+0x7000], RZ ;  /* 0x007000ffde002388 */ /* 0x0005e20000000c00 */
[C---:B------:R-:W-:Y:S01]  /*7490*/  @!P0 LEA R172, P5, R3.reuse, R178, 0x1 ;  /* 0x000000b203ac8211 */ /* 0x040fe200078a08ff */
[----:B------:R-:W-:Y:S01]  /*74a0*/  IMAD.X R133, R232, 0x1, R133, P6 ;  /* 0x00000001e8857824 */ /* 0x000fe200030e0685 */
[C---:B------:R-:W-:Y:S01]  /*74b0*/  @!P1 LEA R2, P3, R3.reuse, R182, 0x1 ;  /* 0x000000b603029211 */ /* 0x040fe200078608ff */
[----:B------:R-:W-:Y:S01]  /*74c0*/  @!PT LDS RZ, [RZ] ;  /* 0x00000000fffff984 */ /* 0x000fe20000000800 */
[----:B------:R-:W-:Y:S01]  /*74d0*/  @!PT LDS RZ, [RZ] ;  /* 0x00000000fffff984 */ /* 0x000fe20000000800 */
[----:B------:R-:W-:Y:S01]  /*74e0*/  @!PT LDS RZ, [RZ] ;  /* 0x00000000fffff984 */ /* 0x000fe20000000800 */
[----:B------:R2:W-:Y:S03]  /*74f0*/  @!P2 LDGSTS.E.BYPASS.LTC128B.128 [R222+0x7000], desc[UR20][R176.64+0x40] ;  /* 0x07000040b0deafae */ /* 0x0005e6000b901d54 */
[C-C-:B------:R-:W-:Y:S01]  /*7500*/  @!P0 LEA.HI.X R173, R3.reuse, R179, R133.reuse, 0x1, P5 ;  /* 0x000000b303ad8211 */ /* 0x140fe200028f0c85 */
        /* <DEDUP_REMOVED lines=12> */
[C-C-:B------:R-:W-:Y:S02]  /*75d0*/  @!P2 LEA.HI.X R135, R3.reuse, R181, R133.reuse, 0x1, P4 ;  /* 0x000000b50387a211 */ /* 0x140fe400020f0c85 */
        /* <DEDUP_REMOVED lines=12> */
.L_x_403:
[----:B------:R-:W2:Y:S01]  /*76a0*/  LDL R3, [R1+0x8] ;  /* 0x0000080001037983 */ /* 0x000ea20000100800 */
[----:B------:R-:W-:Y:S04]  /*76b0*/  DEPBAR.LE SB0, 0x0 ;  /* 0x000080000000791a */ /* 0x000fe80000000000 */
[----:B------:R-:W3:Y:S01]  /*76c0*/  LDL R2, [R1+0xc] ;  /* 0x00000c0001027983 */ /* 0x000ee20000100800 */
[-C--:B------:R-:W-:Y:S04]  /*76d0*/  IMAD.WIDE.U32 R4, R223, R230.reuse, RZ ;  /* 0x000000e6df047225 */ /* 0x080fe800078e00ff */
[----:B------:R-:W4:Y:S05]  /*76e0*/  LDL.64 R14, [R1+0x28] ;  /* 0x00002800010e7983 */ /* 0x000f2a0000100a00 */
[----:B------:R-:W5:Y:S05]  /*76f0*/  LDL R7, [R1+0x40] ;  /* 0x0000400001077983 */ /* 0x000f6a0000100800 */
[----:B------:R-:W5:Y:S05]  /*7700*/  LDL R6, [R1+0x18] ;  /* 0x0000180001067983 */ /* 0x000f6a0000100800 */
[----:B------:R-:W5:Y:S05]  /*7710*/  LDL R9, [R1+0x1c] ;  /* 0x00001c0001097983 */ /* 0x000f6a0000100800 */
[----:B------:R-:W5:Y:S05]  /*7720*/  LDL R8, [R1+0x10] ;  /* 0x0000100001087983 */ /* 0x000f6a0000100800 */
[----:B------:R-:W5:Y:S01]  /*7730*/  LDL R18, [R1+0x14] ;  /* 0x0000140001127983 */ /* 0x000f620000100800 */
[----:B------:R-:W-:Y:S06]  /*7740*/  BAR.SYNC.DEFER_BLOCKING 0x0 ;  /* 0x0000000000007b1d */ /* 0x000fec0000010000 */
[----:B------:R-:W-:Y:S05]  /*7750*/  @P0 STS [R222+0x9000], RZ ;  /* 0x009000ffde000388 */ /* 0x000fea0000000800 */
[----:B------:R-:W-:Y:S05]  /*7760*/  @P0 STS [R222+0x9004], RZ ;  /* 0x009004ffde000388 */ /* 0x000fea0000000800 */
[----:B------:R-:W-:Y:S01]  /*7770*/  @P0 STS.64 [R222+0x9008], RZ ;  /* 0x009008ffde000388 */ /* 0x000fe20000000a00 */
[----:B--2---:R-:W-:Y:S02]  /*7780*/  ISETP.GE.AND P2, PT, R3, UR19, PT ;  /* 0x0000001303007c0c */ /* 0x004fe4000bf46270 */
[----:B---3--:R-:W-:Y:S02]  /*7790*/  ISETP.GE.AND P1, PT, R2, UR19, PT ;  /* 0x0000001302007c0c */ /* 0x008fe4000bf26270 */
[----:B------:R-:W-:Y:S05]  /*77a0*/  SHF.R.S32.HI R2, RZ, 0x1f, R223 ;  /* 0x0000001fff027819 */ /* 0x000fea00000114df */
[----:B------:R-:W-:Y:S04]  /*77b0*/  IMAD R2, R2, R230, RZ ;  /* 0x000000e602027224 */ /* 0x000fe800078e02ff */
[----:B------:R-:W1:Y:S01]  /*77c0*/  @!P2 LDC.64 R12, c[0x0][0x220] ;  /* 0x00008800ff0cab82 */ /* 0x000e620000000a00 */
[----:B------:R-:W-:Y:S01]  /*77d0*/  IMAD R3, R223, R231, R2 ;  /* 0x000000e7df037224 */ /* 0x000fe200078e0202 */
[C---:B----4-:R-:W-:Y:S03]  /*77e0*/  LEA R2, P3, R4.reuse, R14, 0x6 ;  /* 0x0000000e04027211 */ /* 0x050fe600078630ff */
[----:B------:R-:W-:Y:S03]  /*77f0*/  IMAD.IADD R3, R5, 0x1, R3 ;  /* 0x0000000105037824 */ /* 0x000fe600078e0203 */
[----:B------:R-:W2:Y:S02]  /*7800*/  @!P1 LDC.64 R10, c[0x0][0x220] ;  /* 0x00008800ff0a9b82 */ /* 0x000ea40000000a00 */
[----:B-----5:R-:W-:Y:S02]  /*7810*/  LEA.HI.X R4, R4, R7, R3, 0x6, P3 ;  /* 0x0000000704047211 */ /* 0x020fe400018f3403 */
[----:B------:R-:W-:Y:S04]  /*7820*/  @!P0 LEA R6, P3, R2, R6, 0x1 ;  /* 0x0000000602068211 */ /* 0x000fe800078608ff */
[----:B------:R-:W3:Y:S01]  /*7830*/  @!P2 LDC.64 R14, c[0x0][0x220] ;  /* 0x00008800ff0eab82 */ /* 0x000ee20000000a00 */
[----:B------:R-:W-:Y:S02]  /*7840*/  LEA R3, P6, R230, R2, 0x5 ;  /* 0x00000002e6037211 */ /* 0x000fe400078c28ff */
[C-C-:B------:R-:W-:Y:S02]  /*7850*/  @!P0 LEA.HI.X R7, R2.reuse, R9, R4.reuse, 0x1, P3 ;  /* 0x0000000902078211 */ /* 0x140fe400018f0c04 */
[----:B------:R-:W-:Y:S03]  /*7860*/  @!P0 LEA R8, P5, R3, R8, 0x1 ;  /* 0x0000000803088211 */ /* 0x000fe600078a08ff */
[----:B------:R-:W-:Y:S01]  /*7870*/  @!PT LDS RZ, [RZ] ;  /* 0x00000000fffff984 */ /* 0x000fe20000000800 */
[----:B------:R-:W-:Y:S01]  /*7880*/  @!PT LDS RZ, [RZ] ;  /* 0x00000000fffff984 */ /* 0x000fe20000000800 */
[----:B------:R-:W-:Y:S01]  /*7890*/  @!PT LDS RZ, [RZ] ;  /* 0x00000000fffff984 */ /* 0x000fe20000000800 */
[----:B------:R3:W-:Y:S01]  /*78a0*/  @!P0 LDGSTS.E.BYPASS.LTC128B.128 [R222+0x9000], desc[UR20][R6.64] ;  /* 0x0900000006de8fae */ /* 0x0007e2000b901d54 */
[C---:B-1----:R-:W-:Y:S01]  /*78b0*/  @!P2 LEA R12, P4, R2.reuse, R12, 0x1 ;  /* 0x0000000c020ca211 */ /* 0x042fe200078808ff */
[----:B------:R-:W1:Y:S03]  /*78c0*/  @!P1 LDC.64 R16, c[0x0][0x220] ;  /* 0x00008800ff109b82 */ /* 0x000e660000000a00 */
[----:B------:R-:W-:Y:S01]  /*78d0*/  @P2 STS.128 [R222+0xa000], RZ ;  /* 0x00a000ffde002388 */ /* 0x000fe20000000c00 */
        /* <DEDUP_REMOVED lines=8> */
[----:B------:R-:W-:Y:S02]  /*7960*/  LEA.HI.X R4, R230, R4, R231, 0x5, P6 ;  /* 0x00000004e6047211 */ /* 0x000fe400030f2ce7 */
[----:B------:R-:W-:Y:S02]  /*7970*/  ISETP.GT.AND P6, PT, R223, RZ, PT ;  /* 0x000000ffdf00720c */ /* 0x000fe40003fc4270 */
[----:B------:R-:W-:Y:S01]  /*7980*/  @!PT LDS RZ, [RZ] ;  /* 0x00000000fffff984 */ /* 0x000fe20000000800 */
[----:B------:R-:W-:Y:S01]  /*7990*/  @!PT LDS RZ, [RZ] ;  /* 0x00000000fffff984 */ /* 0x000fe20000000800 */
[----:B------:R-:W-:Y:S01]  /*79a0*/  @!PT LDS RZ, [RZ] ;  /* 0x00000000fffff984 */ /* 0x000fe20000000800 */
[----:B------:R-:W-:Y:S01]  /*79b0*/  @!P1 LDGSTS.E.BYPASS.LTC128B.128 [R222+0xb000], desc[UR20][R10.64+0x80] ;  /* 0x0b0000800ade9fae */ /* 0x000fe2000b901d54 */
[C-C-:B------:R-:W-:Y:S04]  /*79c0*/  @!P0 LEA.HI.X R9, R3.reuse, R18, R4.reuse, 0x1, P5 ;  /* 0x0000001203098211 */ /* 0x140fe800028f0c04 */
[----:B------:R-:W-:Y:S05]  /*79d0*/  @P0 STS.128 [R222+0x9800], RZ ;  /* 0x009800ffde000388 */ /* 0x000fea0000000c00 */
[----:B------:R-:W-:Y:S01]  /*79e0*/  @!PT LDS RZ, [RZ] ;  /* 0x00000000fffff984 */ /* 0x000fe20000000800 */
[----:B------:R-:W-:Y:S01]  /*79f0*/  @!PT LDS RZ, [RZ] ;  /* 0x00000000fffff984 */ /* 0x000fe20000000800 */
[----:B------:R-:W-:Y:S01]  /*7a00*/  @!PT LDS RZ, [RZ] ;  /* 0x00000000fffff984 */ /* 0x000fe20000000800 */
[----:B------:R-:W-:Y:S01]  /*7a10*/  @!P0 LDGSTS.E.BYPASS.LTC128B.128 [R222+0x9800], desc[UR20][R8.64] ;  /* 0x0980000008de8fae */ /* 0x000fe2000b901d54 */
[C---:B---3--:R-:W-:Y:S02]  /*7a20*/  @!P2 LEA R6, P4, R3.reuse, R14, 0x1 ;  /* 0x0000000e0306a211 */ /* 0x048fe400078808ff */
[C---:B-1----:R-:W-:Y:S02]  /*7a30*/  @!P1 LEA R2, P3, R3.reuse, R16, 0x1 ;  /* 0x0000001003029211 */ /* 0x042fe400078608ff */
[----:B------:R-:W-:Y:S01]  /*7a40*/  @P2 STS.128 [R222+0xa800], RZ ;  /* 0x00a800ffde002388 */ /* 0x000fe20000000c00 */
[C-C-:B------:R-:W-:Y:S02]  /*7a50*/  @!P2 LEA.HI.X R7, R3.reuse, R15, R4.reuse, 0x1, P4 ;  /* 0x0000000f0307a211 */ /* 0x140fe400020f0c04 */
[----:B------:R-:W-:Y:S03]  /*7a60*/  @!P1 LEA.HI.X R3, R3, R17, R4, 0x1, P3 ;  /* 0x0000001103039211 */ /* 0x000fe600018f0c04 */
[----:B------:R-:W-:Y:S01]  /*7a70*/  @!PT LDS RZ, [RZ] ;  /* 0x00000000fffff984 */ /* 0x000fe20000000800 */
[----:B------:R-:W-:Y:S01]  /*7a80*/  @!PT LDS RZ, [RZ] ;  /* 0x00000000fffff984 */ /* 0x000fe20000000800 */
[----:B------:R-:W-:Y:S01]  /*7a90*/  @!PT LDS RZ, [RZ] ;  /* 0x00000000fffff984 */ /* 0x000fe20000000800 */
[----:B------:R1:W-:Y:S05]  /*7aa0*/  @!P2 LDGSTS.E.BYPASS.LTC128B.128 [R222+0xa800], desc[UR20][R6.64+0x40] ;  /* 0x0a80004006deafae */ /* 0x0003ea000b901d54 */
[----:B------:R-:W-:Y:S05]  /*7ab0*/  @P1 STS.128 [R222+0xb800], RZ ;  /* 0x00b800ffde001388 */ /* 0x000fea0000000c00 */
[----:B------:R-:W-:Y:S01]  /*7ac0*/  @!PT LDS RZ, [RZ] ;  /* 0x00000000fffff984 */ /* 0x000fe20000000800 */
[----:B------:R-:W-:Y:S01]  /*7ad0*/  @!PT LDS RZ, [RZ] ;  /* 0x00000000fffff984 */ /* 0x000fe20000000800 */
[----:B------:R-:W-:Y:S01]  /*7ae0*/  @!PT LDS RZ, [RZ] ;  /* 0x00000000fffff984 */ /* 0x000fe20000000800 */
[----:B------:R2:W-:Y:S05]  /*7af0*/  @!P1 LDGSTS.E.BYPASS.LTC128B.128 [R222+0xb800], desc[UR20][R2.64+0x80] ;  /* 0x0b80008002de9fae */ /* 0x0005ea000b901d54 */
[----:B------:R-:W-:Y:S05]  /*7b00*/  LDSM.16.M88.4 R64, [R220] ;  /* 0x00000000dc40783b */ /* 0x000fea0000000200 */
[----:B------:R-:W1:Y:S05]  /*7b10*/  LDSM.16.M88.4 R16, [R217+0x6000] ;  /* 0x00600000d910783b */ /* 0x000e6a0000000200 */
[----:B------:R-:W3:Y:S05]  /*7b20*/  LDSM.16.M88.4 R60, [R220+0x1000] ;  /* 0x00100000dc3c783b */ /* 0x000eea0000000200 */
[----:B------:R-:W4:Y:S05]  /*7b30*/  LDSM.16.M88.4 R32, [R217+0x6400] ;  /* 0x00640000d920783b */ /* 0x000f2a0000000200 */
[----:B------:R-:W0:Y:S05]  /*7b40*/  LDGDEPBAR ;  /* 0x00000000000079af */ /* 0x000e2a0000000000 */
[----:B------:R-:W5:Y:S05]  /*7b50*/  LDSM.16.M88.4 R48, [R217+0x6800] ;  /* 0x00680000d930783b */ /* 0x000f6a0000000200 */
[----:B------:R-:W2:Y:S05]  /*7b60*/  LDSM.16.M88.4 R172, [R217+0x6c00] ;  /* 0x006c0000d9ac783b */ /* 0x000eaa0000000200 */
[----:B------:R-:W-:Y:S05]  /*7b70*/  LDSM.16.M88.4 R176, [R221] ;  /* 0x00000000ddb0783b */ /* 0x000fea0000000200 */
[----:B------:R-:W2:Y:S05]  /*7b80*/  LDSM.16.M88.4 R180, [R219+0x6000] ;  /* 0x00600000dbb4783b */ /* 0x000eaa0000000200 */
[----:B------:R-:W2:Y:S01]  /*7b90*/  LDSM.16.M88.4 R184, [R221+0x1000] ;  /* 0x00100000ddb8783b */ /* 0x000ea20000000200 */
[-C--:B-1----:R-:W-:Y:S04]  /*7ba0*/  HMMA.16816.F32 R4, R64, R16.reuse, RZ ;  /* 0x000000104004723c */ /* 0x082fe800000018ff */
[----:B------:R-:W1:Y:S02]  /*7bb0*/  LDSM.16.M88.4 R188, [R219+0x6400] ;  /* 0x00640000dbbc783b */ /* 0x000e640000000200 */
[C---:B---3--:R-:W-:Y:S03]  /*7bc0*/  HMMA.16816.F32 R8, R60.reuse, R16, RZ ;  /* 0x000000103c08723c */ /* 0x048fe600000018ff */
[----:B------:R-:W3:Y:S03]  /*7bd0*/  LDSM.16.M88.4 R192, [R219+0x6800] ;  /* 0x00680000dbc0783b */ /* 0x000ee60000000200 */
[-C--:B------:R-:W-:Y:S02]  /*7be0*/  HMMA.16816.F32 R12, R60, R18.reuse, RZ ;  /* 0x000000123c0c723c */ /* 0x080fe400000018ff */
[----:B------:R-:W3:Y:S04]  /*7bf0*/  LDSM.16.M88.4 R196, [R219+0x6c00] ;  /* 0x006c0000dbc4783b */ /* 0x000ee80000000200 */
[C---:B------:R-:W-:Y:S01]  /*7c00*/  HMMA.16816.F32 R16, R64.reuse, R18, RZ ;  /* 0x000000124010723c */ /* 0x040fe200000018ff */
[----:B------:R-:W-:Y:S05]  /*7c10*/  LDSM.16.M88.4 R200, [R220+0x3000] ;  /* 0x00300000dcc8783b */ /* 0x000fea0000000200 */
[-C--:B----4-:R-:W-:Y:S01]  /*7c20*/  HMMA.16816.F32 R20, R64, R32.reuse, RZ ;  /* 0x000000204014723c */ /* 0x090fe200000018ff */
[----:B------:R-:W-:Y:S05]  /*7c30*/  LDSM.16.M88.4 R204, [R217+0x7c00] ;  /* 0x007c0000d9cc783b */ /* 0x000fea0000000200 */
[C---:B------:R-:W-:Y:S01]  /*7c40*/  HMMA.16816.F32 R24, R60.reuse, R32, RZ ;  /* 0x000000203c18723c */ /* 0x040fe200000018ff */
[----:B------:R-:W-:Y:S05]  /*7c50*/  LDSM.16.M88.4 R208, [R219+0x7000] ;  /* 0x00700000dbd0783b */ /* 0x000fea0000000200 */
[-C--:B------:R-:W-:Y:S01]  /*7c60*/  HMMA.16816.F32 R28, R60, R34.reuse, RZ ;  /* 0x000000223c1c723c */ /* 0x080fe200000018ff */
[----:B------:R-:W-:Y:S05]  /*7c70*/  LDSM.16.M88.4 R212, [R221+0x3000] ;  /* 0x00300000ddd4783b */ /* 0x000fea0000000200 */
[C---:B------:R-:W-:Y:S06]  /*7c80*/  HMMA.16816.F32 R32, R64.reuse, R34, RZ ;  /* 0x000000224020723c */ /* 0x040fec00000018ff */
[-C--:B-----5:R-:W-:Y:S06]  /*7c90*/  HMMA.16816.F32 R36, R64, R48.reuse, RZ ;  /* 0x000000304024723c */ /* 0x0a0fec00000018ff */
[C---:B------:R-:W-:Y:S06]  /*7ca0*/  HMMA.16816.F32 R40, R60.reuse, R48, RZ ;  /* 0x000000303c28723c */ /* 0x040fec00000018ff */
[-C--:B------:R-:W-:Y:S06]  /*7cb0*/  HMMA.16816.F32 R44, R60, R50.reuse, RZ ;  /* 0x000000323c2c723c */ /* 0x080fec00000018ff */
[C---:B------:R-:W-:Y:S06]  /*7cc0*/  HMMA.16816.F32 R48, R64.reuse, R50, RZ ;  /* 0x000000324030723c */ /* 0x040fec00000018ff */
[-C--:B--2---:R-:W-:Y:S06]  /*7cd0*/  HMMA.16816.F32 R52, R64, R172.reuse, RZ ;  /* 0x000000ac4034723c */ /* 0x084fec00000018ff */
[C---:B------:R-:W-:Y:S06]  /*7ce0*/  HMMA.16816.F32 R56, R60.reuse, R172, RZ ;  /* 0x000000ac3c38723c */ /* 0x040fec00000018ff */
[-C--:B------:R-:W-:Y:S06]  /*7cf0*/  HMMA.16816.F32 R60, R60, R174.reuse, RZ ;  /* 0x000000ae3c3c723c */ /* 0x080fec00000018ff */
[----:B------:R-:W-:Y:S01]  /*7d00*/  HMMA.16816.F32 R64, R64, R174, RZ ;  /* 0x000000ae4040723c */ /* 0x000fe200000018ff */
[----:B------:R-:W-:Y:S05]  /*7d10*/  LDSM.16.M88.4 R172, [R220+0x2000] ;  /* 0x00200000dcac783b */ /* 0x000fea0000000200 */
[-C--:B------:R-:W-:Y:S06]  /*7d20*/  HMMA.16816.F32 R4, R176, R180.reuse, R4 ;  /* 0x000000b4b004723c */ /* 0x080fec0000001804 */
[C---:B------:R-:W-:Y:S06]  /*7d30*/  HMMA.16816.F32 R8, R184.reuse, R180, R8 ;  /* 0x000000b4b808723c */ /* 0x040fec0000001808 */
[-C--:B------:R-:W-:Y:S06]  /*7d40*/  HMMA.16816.F32 R12, R184, R182.reuse, R12 ;  /* 0x000000b6b80c723c */ /* 0x080fec000000180c */
[C---:B------:R-:W-:Y:S01]  /*7d50*/  HMMA.16816.F32 R16, R176.reuse, R182, R16 ;  /* 0x000000b6b010723c */ /* 0x040fe20000001810 */
[----:B------:R-:W2:Y:S05]  /*7d60*/  LDSM.16.M88.4 R180, [R217+0x7000] ;  /* 0x00700000d9b4783b */ /* 0x000eaa0000000200 */
[-C--:B-1----:R-:W-:Y:S06]  /*7d70*/  HMMA.16816.F32 R20, R176, R188.reuse, R20 ;  /* 0x000000bcb014723c */ /* 0x082fec0000001814 */
[C---:B------:R-:W-:Y:S06]  /*7d80*/  HMMA.16816.F32 R24, R184.reuse, R188, R24 ;  /* 0x000000bcb818723c */ /* 0x040fec0000001818 */
[-C--:B------:R-:W-:Y:S06]  /*7d90*/  HMMA.16816.F32 R28, R184, R190.reuse, R28 ;  /* 0x000000beb81c723c */ /* 0x080fec000000181c */
[C---:B------:R-:W-:Y:S01]  /*7da0*/  HMMA.16816.F32 R32, R176.reuse, R190, R32 ;  /* 0x000000beb020723c */ /* 0x040fe20000001820 */
[----:B------:R-:W1:Y:S05]  /*7db0*/  LDSM.16.M88.4 R188, [R217+0x7400] ;  /* 0x00740000d9bc783b */ /* 0x000e6a0000000200 */
[-C--:B---3--:R-:W-:Y:S06]  /*7dc0*/  HMMA.16816.F32 R36, R176, R192.reuse, R36 ;  /* 0x000000c0b024723c */ /* 0x088fec0000001824 */
        /* <DEDUP_REMOVED lines=8> */
[----:B------:R-:W-:Y:S01]  /*7e50*/  HMMA.16816.F32 R64, R176, R198, R64 ;  /* 0x000000c6b040723c */ /* 0x000fe20000001840 */
[----:B------:R-:W5:Y:S05]  /*7e60*/  LDSM.16.M88.4 R176, [R219+0x7400] ;  /* 0x00740000dbb0783b */ /* 0x000f6a0000000200 */
[-C--:B--2---:R-:W-:Y:S01]  /*7e70*/  HMMA.16816.F32 R4, R172, R180.reuse, R4 ;  /* 0x000000b4ac04723c */ /* 0x084fe20000001804 */
[----:B------:R-:W-:Y:S05]  /*7e80*/  LDSM.16.M88.4 R196, [R220+0x5000] ;  /* 0x00500000dcc4783b */ /* 0x000fea0000000200 */
        /* <DEDUP_REMOVED lines=19> */
[----:B------:R-:W3:Y:S05]  /*7fc0*/  LDSM.16.M88.4 R172, [R220+0x4000] ;  /* 0x00400000dcac783b */ /* 0x000eea0000000200 */
[-C--:B----4-:R-:W-:Y:S01]  /*7fd0*/  HMMA.16816.F32 R4, R184, R208.reuse, R4 ;  /* 0x000000d0b804723c */ /* 0x090fe20000001804 */
[----:B------:R-:W-:Y:S05]  /*7fe0*/  LDSM.16.M88.4 R204, [R221+0x4000] ;  /* 0x00400000ddcc783b */ /* 0x000fea0000000200 */
        /* <DEDUP_REMOVED lines=9> */
[-C--:B--2---:R-:W-:Y:S06]  /*8080*/  HMMA.16816.F32 R36, R184, R180.reuse, R36 ;  /* 0x000000b4b824723c */ /* 0x084fec0000001824 */
[C---:B------:R-:W-:Y:S06]  /*8090*/  HMMA.16816.F32 R40, R212.reuse, R180, R40 ;  /* 0x000000b4d428723c */ /* 0x040fec0000001828 */
[-C--:B------:R-:W-:Y:S06]  /*80a0*/  HMMA.16816.F32 R44, R212, R182.reuse, R44 ;  /* 0x000000b6d42c723c */ /* 0x080fec000000182c */
[C---:B------:R-:W-:Y:S01]  /*80b0*/  HMMA.16816.F32 R48, R184.reuse, R182, R48 ;  /* 0x000000b6b830723c */ /* 0x040fe20000001830 */
[----:B------:R-:W2:Y:S05]  /*80c0*/  LDSM.16.M88.4 R180, [R217+0x8800] ;  /* 0x00880000d9b4783b */ /* 0x000eaa0000000200 */
[-C--:B-1----:R-:W-:Y:S06]  /*80d0*/  HMMA.16816.F32 R52, R184, R188.reuse, R52 ;  /* 0x000000bcb834723c */ /* 0x082fec0000001834 */
[C---:B------:R-:W-:Y:S06]  /*80e0*/  HMMA.16816.F32 R56, R212.reuse, R188, R56 ;  /* 0x000000bcd438723c */ /* 0x040fec0000001838 */
[-C--:B------:R-:W-:Y:S01]  /*80f0*/  HMMA.16816.F32 R60, R212, R190.reuse, R60 ;  /* 0x000000bed43c723c */ /* 0x080fe2000000183c */
[----:B------:R-:W1:Y:S05]  /*8100*/  LDSM.16.M88.4 R212, [R221+0x5000] ;  /* 0x00500000ddd4783b */ /* 0x000e6a0000000200 */
[----:B------:R-:W-:Y:S01]  /*8110*/  HMMA.16816.F32 R64, R184, R190, R64 ;  /* 0x000000beb840723c */ /* 0x000fe20000001840 */
[----:B------:R-:W5:Y:S05]  /*8120*/  LDSM.16.M88.4 R184, [R219+0x8400] ;  /* 0x00840000dbb8783b */ /* 0x000f6a0000000200 */
[-C--:B---3--:R-:W-:Y:S01]  /*8130*/  HMMA.16816.F32 R4, R172, R192.reuse, R4 ;  /* 0x000000c0ac04723c */ /* 0x088fe20000001804 */
[----:B------:R-:W3:Y:S05]  /*8140*/  LDSM.16.M88.4 R188, [R219+0x8800] ;  /* 0x00880000dbbc783b */ /* 0x000eea0000000200 */
[C---:B------:R-:W-:Y:S06]  /*8150*/  HMMA.16816.F32 R8, R196.reuse, R192, R8 ;  /* 0x000000c0c408723c */ /* 0x040fec0000001808 */
[-C--:B------:R-:W-:Y:S06]  /*8160*/  HMMA.16816.F32 R12, R196, R194.reuse, R12 ;  /* 0x000000c2c40c723c */ /* 0x080fec000000180c */
[C---:B------:R-:W-:Y:S06]  /*8170*/  HMMA.16816.F32 R16, R172.reuse, R194, R16 ;  /* 0x000000c2ac10723c */ /* 0x040fec0000001810 */
[-C--:B----4-:R-:W-:Y:S06]  /*8180*/  HMMA.16816.F32 R20, R172, R176.reuse, R20 ;  /* 0x000000b0ac14723c */ /* 0x090fec0000001814 */
        /* <DEDUP_REMOVED lines=10> */
[----:B------:R-:W-:Y:S01]  /*8230*/  HMMA.16816.F32 R64, R172, R202, R64 ;  /* 0x000000caac40723c */ /* 0x000fe20000001840 */
[----:B------:R-:W2:Y:S01]  /*8240*/  LDSM.16.M88.4 R172, [R219+0x8c00] ;  /* 0x008c0000dbac783b */ /* 0x000ea20000000200 */
[----:B------:R-:W-:Y:S04]  /*8250*/  DEPBAR.LE SB0, 0x0 ;  /* 0x000080000000791a */ /* 0x000fe80000000000 */
[-C--:B------:R-:W-:Y:S01]  /*8260*/  HMMA.16816.F32 R4, R204, R208.reuse, R4 ;  /* 0x000000d0cc04723c */ /* 0x080fe20000001804 */
[----:B------:R-:W-:Y:S05]  /*8270*/  BAR.SYNC.DEFER_BLOCKING 0x0 ;  /* 0x0000000000007b1d */ /* 0x000fea0000010000 */
[C---:B-1----:R-:W-:Y:S06]  /*8280*/  HMMA.16816.F32 R8, R212.reuse, R208, R8 ;  /* 0x000000d0d408723c */ /* 0x042fec0000001808 */
[-C--:B------:R-:W-:Y:S06]  /*8290*/  HMMA.16816.F32 R12, R212, R210.reuse, R12 ;  /* 0x000000d2d40c723c */ /* 0x080fec000000180c */
[C---:B------:R-:W-:Y:S06]  /*82a0*/  HMMA.16816.F32 R16, R204.reuse, R210, R16 ;  /* 0x000000d2cc10723c */ /* 0x040fec0000001810 */
[-C--:B-----5:R-:W-:Y:S05]  /*82b0*/  HMMA.16816.F32 R20, R204, R184.reuse, R20 ;  /* 0x000000b8cc14723c */ /* 0x0a0fea0000001814 */
[----:B------:R-:W-:Y:S01]  /*82c0*/  FMNMX.FTZ R2, R4, R0, !PT ;  /* 0x0000000004027209 */ /* 0x000fe20007810000 */
[C---:B------:R-:W-:Y:S05]  /*82d0*/  HMMA.16816.F32 R24, R212.reuse, R184, R24 ;  /* 0x000000b8d418723c */ /* 0x040fea0000001818 */
[----:B------:R-:W-:Y:S01]  /*82e0*/  FMNMX.FTZ R3, R6, R132, !PT ;  /* 0x0000008406037209 */ /* 0x000fe20007810000 */
[-C--:B------:R-:W-:Y:S01]  /*82f0*/  HMMA.16816.F32 R28, R212, R186.reuse, R28 ;  /* 0x000000bad41c723c */ /* 0x080fe2000000181c */
[----:B------:R-:W-:Y:S04]  /*8300*/  P2R R184, PR, RZ, 0x40 ;  /* 0x00000040ffb87803 */ /* 0x000fe80000000000 */
        /* <DEDUP_REMOVED lines=9> */
[C---:B------:R-:W-:Y:S05]  /*83a0*/  HMMA.16816.F32 R48, R204.reuse, R190, R48 ;  /* 0x000000becc30723c */ /* 0x040fea0000001830 */
[----:B------:R-:W-:Y:S01]  /*83b0*/  FMNMX.FTZ R3, R19, R2, !PT ;  /* 0x0000000213037209 */ /* 0x000fe20007810000 */
[-C--:B--2---:R-:W-:Y:S05]  /*83c0*/  HMMA.16816.F32 R52, R204, R172.reuse, R52 ;  /* 0x000000accc34723c */ /* 0x084fea0000001834 */
        /* <DEDUP_REMOVED lines=28> */
.L_x_404:
[----:B--2---:R-:W-:Y:S01]  /*8590*/  FMNMX.FTZ R2, R8, R137, !PT ;  /* 0x0000008908027209 */ /* 0x004fe20007810000 */
[----:B------:R-:W2:Y:S01]  /*85a0*/  LDL.64 R210, [R1] ;  /* 0x0000000001d27983 */ /* 0x000ea20000100a00 */
[----:B------:R-:W-:Y:S01]  /*85b0*/  ISETP.NE.AND P2, PT, R184, RZ, PT ;  /* 0x000000ffb800720c */ /* 0x000fe20003f45270 */
[----:B------:R-:W-:Y:S01]  /*85c0*/  IMAD.MOV.U32 R178, RZ, RZ, 0x7054 ;  /* 0x00007054ffb27424 */ /* 0x000fe200078e00ff */
[----:B------:R-:W-:Y:S01]  /*85d0*/  FMNMX.FTZ R3, R9, R2, !PT ;  /* 0x0000000209037209 */ /* 0x000fe20007810000 */
[----:B------:R-:W-:Y:S01]  /*85e0*/  UIADD3 UR15, UR22, -0x61c88647, URZ ;  /* 0x9e3779b9160f7890 */ /* 0x000fe2000fffe03f */
[----:B------:R-:W-:Y:S01]  /*85f0*/  FMNMX.FTZ R2, R10, R138, !PT ;  /* 0x0000008a0a027209 */ /* 0x000fe20007810000 */
[----:B------:R-:W1:Y:S01]  /*8600*/  SHFL.BFLY PT, R133, R136, 0x2, 0x1f ;  /* 0x0c401f0088857f89 */ /* 0x000e6200000e0000 */
[----:B------:R-:W-:Y:S01]  /*8610*/  FMNMX.FTZ R3, R12, R3, !PT ;  /* 0x000000030c037209 */ /* 0x000fe20007810000 */
[----:B------:R-:W-:Y:S01]  /*8620*/  UIADD3 UR17, UR22, -0x4ab325aa, URZ ;  /* 0xb54cda5616117890 */ /* 0x000fe2000fffe03f */
[----:B------:R-:W-:Y:S05]  /*8630*/  FMNMX.FTZ R2, R11, R2, !PT ;  /* 0x000000020b027209 */ /* 0x000fea0007810000 */
[----:B------:R-:W3:Y:S01]  /*8640*/  SHFL.BFLY PT, R135, R139, 0x2, 0x1f ;  /* 0x0c401f008b877f89 */ /* 0x000ee200000e0000 */
[----:B------:R-:W-:Y:S01]  /*8650*/  FMNMX.FTZ R3, R13, R3, !PT ;  /* 0x000000030d037209 */ /* 0x000fe20007810000 */
[----:B------:R-:W-:Y:S01]  /*8660*/  IMAD.U32 R188, RZ, RZ, UR14 ;  /* 0x0000000effbc7e24 */ /* 0x000fe2000f8e00ff */
[----:B------:R-:W-:Y:S05]  /*8670*/  FMNMX.FTZ R2, R14, R2, !PT ;  /* 0x000000020e027209 */ /* 0x000fea0007810000 */
[----:B------:R-:W-:Y:S01]  /*8680*/  LDSM.16.MT88.4 R184, [R218+0x9000] ;  /* 0x00900000dab8783b */ /* 0x000fe20000004200 */
[----:B------:R-:W-:Y:S01]  /*8690*/  FMNMX.FTZ R3, R24, R3, !PT ;  /* 0x0000000318037209 */ /* 0x000fe20007810000 */
[----:B------:R-:W-:Y:S01]  /*86a0*/  IMAD.SHL.U32 R193, R223, 0x2, RZ ;  /* 0x00000002dfc17824 */ /* 0x000fe200078e00ff */
[----:B------:R-:W-:Y:S01]  /*86b0*/  FMNMX.FTZ R2, R15, R2, !PT ;  /* 0x000000020f027209 */ /* 0x000fe20007810000 */
[----:B------:R-:W-:Y:S01]  /*86c0*/  UIADD3 UR18, UR22, 0x3c6ef372, URZ ;  /* 0x3c6ef37216127890 */ /* 0x000fe2000fffe03f */
[----:B------:R-:W-:Y:S01]  /*86d0*/  FMNMX.FTZ R3, R25, R3, !PT ;  /* 0x0000000319037209 */ /* 0x000fe20007810000 */
[----:B------:R-:W-:Y:S01]  /*86e0*/  UIADD3 UR16, UR23, -0x4498517b, URZ ;  /* 0xbb67ae8517107890 */ /* 0x000fe2000fffe03f */
[----:B------:R-:W-:Y:S02]  /*86f0*/  FMNMX.FTZ R2, R26, R2, !PT ;  /* 0x000000021a027209 */ /* 0x000fe40007810000 */
[----:B------:R-:W-:Y:S02]  /*8700*/  FMNMX.FTZ R3, R28, R3, !PT ;  /* 0x000000031c037209 */ /* 0x000fe40007810000 */
[----:B------:R-:W-:Y:S02]  /*8710*/  FMNMX.FTZ R2, R27, R2, !PT ;  /* 0x000000021b027209 */ /* 0x000fe40007810000 */
[----:B------:R-:W-:Y:S02]  /*8720*/  FMNMX.FTZ R3, R29, R3, !PT ;  /* 0x000000031d037209 */ /* 0x000fe40007810000 */
[----:B------:R-:W-:Y:S02]  /*8730*/  FMNMX.FTZ R2, R30, R2, !PT ;  /* 0x000000021e027209 */ /* 0x000fe40007810000 */
[----:B-1----:R-:W-:Y:S02]  /*8740*/  FMNMX.FTZ R136, R136, R133, !PT ;  /* 0x0000008588887209 */ /* 0x002fe40007810000 */
[----:B------:R-:W-:Y:S02]  /*8750*/  FMNMX.FTZ R3, R40, R3, !PT ;  /* 0x0000000328037209 */ /* 0x000fe40007810000 */
[----:B---3--:R-:W-:Y:S01]  /*8760*/  FMNMX.FTZ R135, R139, R135, !PT ;  /* 0x000000878b877209 */ /* 0x008fe20007810000 */
[----:B------:R-:W1:Y:S01]  /*8770*/  SHFL.BFLY PT, R133, R136, 0x1, 0x1f ;  /* 0x0c201f0088857f89 */ /* 0x000e6200000e0000 */
[----:B------:R-:W-:Y:S02]  /*8780*/  FMNMX.FTZ R3, R41, R3, !PT ;  /* 0x0000000329037209 */ /* 0x000fe40007810000 */
[----:B------:R-:W-:Y:S05]  /*8790*/  FMNMX.FTZ R2, R31, R2, !PT ;  /* 0x000000021f027209 */ /* 0x000fea0007810000 */
[----:B------:R-:W3:Y:S01]  /*87a0*/  SHFL.BFLY PT, R134, R135, 0x1, 0x1f ;  /* 0x0c201f0087867f89 */ /* 0x000ee200000e0000 */
[----:B------:R-:W-:Y:S02]  /*87b0*/  FMNMX.FTZ R3, R44, R3, !PT ;  /* 0x000000032c037209 */ /* 0x000fe40007810000 */
[----:B------:R-:W-:Y:S02]  /*87c0*/  FMNMX.FTZ R2, R42, R2, !PT ;  /* 0x000000022a027209 */ /* 0x000fe40007810000 */
[----:B------:R-:W-:Y:S02]  /*87d0*/  LOP3.LUT R172, R225, UR23, R193, 0x96, !PT ;  /* 0x00000017e1ac7c12 */ /* 0x000fe4000f8e96c1 */
[----:B------:R-:W-:Y:S02]  /*87e0*/  FMNMX.FTZ R2, R43, R2, !PT ;  /* 0x000000022b027209 */ /* 0x000fe40007810000 */
[----:B------:R-:W-:Y:S01]  /*87f0*/  PRMT R188, R188, R178, UR14 ;  /* 0x0000000ebcbc7e16 */ /* 0x000fe200080000b2 */
[----:B------:R-:W-:Y:S01]  /*8800*/  IMAD.WIDE.U32 R172, R172, -0x326172a9, RZ ;  /* 0xcd9e8d57acac7825 */ /* 0x000fe200078e00ff */
[----:B------:R-:W-:Y:S04]  /*8810*/  FMNMX.FTZ R2, R46, R2, !PT ;  /* 0x000000022e027209 */ /* 0x000fe80007810000 */
[----:B------:R-:W-:Y:S04]  /*8820*/  FMNMX.FTZ R2, R47, R2, !PT ;  /* 0x000000022f027209 */ /* 0x000fe80007810000 */
[----:B------:R-:W-:Y:S02]  /*8830*/  FMNMX.FTZ R2, R58, R2, !PT ;  /* 0x000000023a027209 */ /* 0x000fe40007810000 */
[----:B-1----:R-:W-:Y:S02]  /*8840*/  FMNMX.FTZ R136, R136, R133, !PT ;  /* 0x0000008588887209 */ /* 0x002fe40007810000 */
[----:B------:R-:W-:Y:S02]  /*8850*/  FMNMX.FTZ R133, R45, R3, !PT ;  /* 0x000000032d857209 */ /* 0x000fe40007810000 */
[----:B---3--:R-:W-:Y:S01]  /*8860*/  FMNMX.FTZ R135, R135, R134, !PT ;  /* 0x0000008687877209 */ /* 0x008fe20007810000 */
[----:B------:R-:W-:Y:S01]  /*8870*/  FADD.FTZ R0, -R136, R0 ;  /* 0x0000000088007221 */ /* 0x000fe20000010100 */
[----:B------:R-:W-:Y:S01]  /*8880*/  FMNMX.FTZ R133, R56, R133, !PT ;  /* 0x0000008538857209 */ /* 0x000fe20007810000 */
[C---:B------:R-:W-:Y:S01]  /*8890*/  FMUL.FTZ R189, R136.reuse, UR4 ;  /* 0x0000000488bd7c20 */ /* 0x040fe20008410000 */
[----:B------:R-:W-:Y:S01]  /*88a0*/  FSETP.NEU.FTZ.AND P1, PT, R136, -INF , PT ;  /* 0xff8000008800780b */ /* 0x000fe20003f3d000 */
[----:B------:R-:W-:Y:S01]  /*88b0*/  FMUL.FTZ R3, R0, UR4 ;  /* 0x0000000400037c20 */ /* 0x000fe20008410000 */
[----:B------:R-:W-:Y:S01]  /*88c0*/  FADD.FTZ R0, -R135, R132 ;  /* 0x0000008487007221 */ /* 0x000fe20000010100 */
[----:B------:R-:W-:Y:S01]  /*88d0*/  FMNMX.FTZ R133, R57, R133, !PT ;  /* 0x0000008539857209 */ /* 0x000fe20007810000 */
[----:B------:R-:W-:Y:S01]  /*88e0*/  FMUL.FTZ R190, R135, UR4 ;  /* 0x0000000487be7c20 */ /* 0x000fe20008410000 */
[----:B------:R1:W3:Y:S01]  /*88f0*/  MUFU.EX2 R132, R3 ;  /* 0x0000000300847308 */ /* 0x0002e20000000800 */
[----:B------:R-:W-:Y:S02]  /*8900*/  FSEL R189, R189, RZ, P1 ;  /* 0x000000ffbdbd7208 */ /* 0x000fe40000800000 */
[----:B------:R-:W-:Y:S02]  /*8910*/  FMNMX.FTZ R133, R60, R133, !PT ;  /* 0x000000853c857209 */ /* 0x000fe40007810000 */
[----:B------:R-:W-:Y:S01]  /*8920*/  FMNMX.FTZ R2, R59, R2, !PT ;  /* 0x000000023b027209 */ /* 0x000fe20007810000 */
[--C-:B------:R-:W-:Y:S01]  /*8930*/  FFMA.FTZ R16, R16, UR4, -R189.reuse ;  /* 0x0000000410107c23 */ /* 0x100fe200080108bd */
[----:B------:R-:W-:Y:S01]  /*8940*/  FMNMX.FTZ R133, R61, R133, !PT ;  /* 0x000000853d857209 */ /* 0x000fe20007810000 */
[--C-:B------:R-:W-:Y:S01]  /*8950*/  FFMA.FTZ R17, R17, UR4, -R189.reuse ;  /* 0x0000000411117c23 */ /* 0x100fe200080108bd */
[----:B------:R-:W-:Y:S01]  /*8960*/  FSETP.NEU.FTZ.AND P1, PT, R135, -INF , PT ;  /* 0xff8000008700780b */ /* 0x000fe20003f3d000 */
[----:B------:R-:W-:Y:S01]  /*8970*/  MUFU.EX2 R234, R16 ;  /* 0x0000001000ea7308 */ /* 0x000fe20000000800 */
[----:B------:R-:W-:Y:S01]  /*8980*/  LOP3.LUT R134, R227, UR16, R224, 0x96, !PT ;  /* 0x00000010e3867c12 */ /* 0x000fe2000f8e96e0 */
[----:B------:R-:W4:Y:S01]  /*8990*/  SHFL.BFLY PT, R139, R133, 0x2, 0x1f ;  /* 0x0c401f00858b7f89 */ /* 0x000f2200000e0000 */
[----:B------:R-:W-:Y:S01]  /*89a0*/  FSEL R190, R190, RZ, P1 ;  /* 0x000000ffbebe7208 */ /* 0x000fe20000800000 */
[--C-:B------:R-:W-:Y:S01]  /*89b0*/  FFMA.FTZ R4, R4, UR4, -R189.reuse ;  /* 0x0000000404047c23 */ /* 0x100fe200080108bd */
[--C-:B------:R-:W-:Y:S01]  /*89c0*/  FFMA.FTZ R5, R5, UR4, -R189.reuse ;  /* 0x0000000405057c23 */ /* 0x100fe200080108bd */
[----:B------:R-:W-:Y:S04]  /*89d0*/  IMAD.WIDE.U32 R208, R134, -0x326172a9, RZ ;  /* 0xcd9e8d5786d07825 */ /* 0x000fe800078e00ff */
[----:B-1----:R-:W-:Y:S01]  /*89e0*/  FMUL.FTZ R3, R0, UR4 ;  /* 0x0000000400037c20 */ /* 0x002fe20008410000 */
[----:B------:R-:W-:Y:S01]  /*89f0*/  MUFU.EX2 R214, R17 ;  /* 0x0000001100d67308 */ /* 0x000fe20000000800 */
[----:B------:R-:W-:Y:S01]  /*8a00*/  FMNMX.FTZ R0, R62, R2, !PT ;  /* 0x000000023e007209 */ /* 0x000fe20007810000 */
[----:B------:R-:W-:Y:S01]  /*8a10*/  FFMA.FTZ R18, R18, UR4, -R190 ;  /* 0x0000000412127c23 */ /* 0x000fe200080108be */
[----:B------:R-:W-:Y:S01]  /*8a20*/  LOP3.LUT R2, R229, UR16, R224, 0x96, !PT ;  /* 0x00000010e5027c12 */ /* 0x000fe2000f8e96e0 */
[----:B------:R-:W-:Y:S01]  /*8a30*/  FFMA.FTZ R19, R19, UR4, -R190 ;  /* 0x0000000413137c23 */ /* 0x000fe200080108be */
[----:B------:R-:W-:Y:S01]  /*8a40*/  LOP3.LUT R134, R173, UR15, R250, 0x96, !PT ;  /* 0x0000000fad867c12 */ /* 0x000fe2000f8e96fa */
[----:B------:R-:W-:Y:S01]  /*8a50*/  FFMA.FTZ R6, R6, UR4, -R190 ;  /* 0x0000000406067c23 */ /* 0x000fe200080108be */
[--C-:B------:R-:W-:Y:S01]  /*8a60*/  LOP3.LUT R174, R209, UR18, R172.reuse, 0x96, !PT ;  /* 0x00000012d1ae7c12 */ /* 0x100fe2000f8e96ac */
[----:B------:R-:W-:Y:S02]  /*8a70*/  IMAD.WIDE.U32 R206, R2, -0x326172a9, RZ ;  /* 0xcd9e8d5702ce7825 */ /* 0x000fe400078e00ff */
[----:B------:R-:W-:Y:S01]  /*8a80*/  MUFU.EX2 R235, R18 ;  /* 0x0000001200eb7308 */ /* 0x000fe20000000800 */
[----:B------:R-:W-:Y:S01]  /*8a90*/  UIADD3 UR16, UR23, 0x646e171e, URZ ;  /* 0x646e171e17107890 */ /* 0x000fe2000fffe03f */
[----:B------:R-:W-:Y:S01]  /*8aa0*/  FMNMX.FTZ R0, R63, R0, !PT ;  /* 0x000000003f007209 */ /* 0x000fe20007810000 */
[----:B------:R-:W-:Y:S01]  /*8ab0*/  IMAD.WIDE.U32 R174, R174, -0x2daee0ad, RZ ;  /* 0xd2511f53aeae7825 */ /* 0x000fe200078e00ff */
[----:B------:R-:W-:Y:S03]  /*8ac0*/  LOP3.LUT R176, R207, UR18, R172, 0x96, !PT ;  /* 0x00000012cfb07c12 */ /* 0x000fe6000f8e96ac */
[----:B---3--:R-:W-:Y:S01]  /*8ad0*/  FMUL.FTZ R68, R132, R68 ;  /* 0x0000004484447220 */ /* 0x008fe20000410000 */
[----:B------:R-:W1:Y:S02]  /*8ae0*/  SHFL.BFLY PT, R2, R0, 0x2, 0x1f ;  /* 0x0c401f0000027f89 */ /* 0x000e6400000e0000 */
[----:B------:R-:W-:Y:S01]  /*8af0*/  MUFU.EX2 R248, R4 ;  /* 0x0000000400f87308 */ /* 0x000fe20000000800 */
[----:B------:R-:W-:Y:S01]  /*8b00*/  IMAD.WIDE.U32 R176, R176, -0x2daee0ad, RZ ;  /* 0xd2511f53b0b07825 */ /* 0x000fe200078e00ff */
[----:B----4-:R-:W-:Y:S03]  /*8b10*/  FMNMX.FTZ R133, R133, R139, !PT ;  /* 0x0000008b85857209 */ /* 0x010fe60007810000 */
[C---:B------:R-:W-:Y:S01]  /*8b20*/  FMUL.FTZ R69, R132.reuse, R69 ;  /* 0x0000004584457220 */ /* 0x040fe20000410000 */
[C---:B------:R-:W-:Y:S01]  /*8b30*/  FMUL.FTZ R80, R132.reuse, R80 ;  /* 0x0000005084507220 */ /* 0x040fe20000410000 */
[C---:B------:R-:W-:Y:S01]  /*8b40*/  FMUL.FTZ R81, R132.reuse, R81 ;  /* 0x0000005184517220 */ /* 0x040fe20000410000 */
[C---:B------:R-:W-:Y:S02]  /*8b50*/  FMUL.FTZ R84, R132.reuse, R84 ;  /* 0x0000005484547220 */ /* 0x040fe40000410000 */
[----:B------:R-:W-:Y:S01]  /*8b60*/  MUFU.EX2 R232, R5 ;  /* 0x0000000500e87308 */ /* 0x000fe20000000800 */
[C---:B------:R-:W-:Y:S01]  /*8b70*/  FMUL.FTZ R85, R132.reuse, R85 ;  /* 0x0000005584557220 */ /* 0x040fe20000410000 */
[C---:B------:R-:W-:Y:S01]  /*8b80*/  FMUL.FTZ R96, R132.reuse, R96 ;  /* 0x0000006084607220 */ /* 0x040fe20000410000 */
[----:B------:R-:W-:Y:S01]  /*8b90*/  FMUL.FTZ R97, R132, R97 ;  /* 0x0000006184617220 */ /* 0x000fe20000410000 */
[--C-:B------:R-:W-:Y:S01]  /*8ba0*/  FFMA.FTZ R32, R32, UR4, -R189.reuse ;  /* 0x0000000420207c23 */ /* 0x100fe200080108bd */
[--C-:B------:R-:W-:Y:S01]  /*8bb0*/  FFMA.FTZ R33, R33, UR4, -R189.reuse ;  /* 0x0000000421217c23 */ /* 0x100fe200080108bd */
[--C-:B------:R-:W-:Y:S01]  /*8bc0*/  FFMA.FTZ R34, R34, UR4, -R190.reuse ;  /* 0x0000000422227c23 */ /* 0x100fe200080108be */
[C---:B------:R-:W-:Y:S03]  /*8bd0*/  FMUL.FTZ R100, R132.reuse, R100 ;  /* 0x0000006484647220 */ /* 0x040fe60000410000 */
[----:B------:R-:W-:Y:S01]  /*8be0*/  MUFU.EX2 R213, R19 ;  /* 0x0000001300d57308 */ /* 0x000fe20000000800 */
[----:B------:R-:W-:Y:S01]  /*8bf0*/  FMUL.FTZ R101, R132, R101 ;  /* 0x0000006584657220 */ /* 0x000fe20000410000 */
[--C-:B------:R-:W-:Y:S01]  /*8c00*/  FFMA.FTZ R20, R20, UR4, -R189.reuse ;  /* 0x0000000414147c23 */ /* 0x100fe200080108bd */
[C---:B------:R-:W-:Y:S01]  /*8c10*/  FMUL.FTZ R108, R132.reuse, R108 ;  /* 0x0000006c846c7220 */ /* 0x040fe20000410000 */
[C---:B------:R-:W-:Y:S01]  /*8c20*/  FMUL.FTZ R109, R132.reuse, R109 ;  /* 0x0000006d846d7220 */ /* 0x040fe20000410000 */
[C---:B------:R-:W-:Y:S01]  /*8c30*/  FMUL.FTZ R128, R132.reuse, R128 ;  /* 0x0000008084807220 */ /* 0x040fe20000410000 */
[----:B------:R-:W-:Y:S01]  /*8c40*/  FMUL.FTZ R129, R132, R129 ;  /* 0x0000008184817220 */ /* 0x000fe20000410000 */
[----:B-1----:R-:W-:Y:S03]  /*8c50*/  FMNMX.FTZ R0, R0, R2, !PT ;  /* 0x0000000200007209 */ /* 0x002fe60007810000 */
[----:B------:R-:W-:Y:S01]  /*8c60*/  MUFU.EX2 R246, R6 ;  /* 0x0000000600f67308 */ /* 0x000fe20000000800 */
[--C-:B------:R-:W-:Y:S01]  /*8c70*/  FFMA.FTZ R50, R50, UR4, -R190.reuse ;  /* 0x0000000432327c23 */ /* 0x100fe200080108be */
[--C-:B------:R-:W-:Y:S01]  /*8c80*/  FFMA.FTZ R37, R37, UR4, -R189.reuse ;  /* 0x0000000425257c23 */ /* 0x100fe200080108bd */
[--C-:B------:R-:W-:Y:S01]  /*8c90*/  FFMA.FTZ R22, R22, UR4, -R190.reuse ;  /* 0x0000000416167c23 */ /* 0x100fe200080108be */
[----:B------:R-:W-:Y:S01]  /*8ca0*/  SHFL.BFLY PT, R2, R0, 0x1, 0x1f ;  /* 0x0c201f0000027f89 */ /* 0x000fe200000e0000 */
[--C-:B------:R-:W-:Y:S01]  /*8cb0*/  FFMA.FTZ R21, R21, UR4, -R189.reuse ;  /* 0x0000000415157c23 */ /* 0x100fe200080108bd */
[C---:B------:R-:W-:Y:S01]  /*8cc0*/  FMUL.FTZ R112, R132.reuse, R112 ;  /* 0x0000007084707220 */ /* 0x040fe20000410000 */
[C---:B------:R-:W-:Y:S03]  /*8cd0*/  FMUL.FTZ R113, R132.reuse, R113 ;  /* 0x0000007184717220 */ /* 0x040fe60000410000 */
[----:B------:R-:W1:Y:S01]  /*8ce0*/  MUFU.EX2 R3, R3 ;  /* 0x0000000300037308 */ /* 0x000e620000000800 */
[C---:B------:R-:W-:Y:S01]  /*8cf0*/  FMUL.FTZ R120, R132.reuse, R120 ;  /* 0x0000007884787220 */ /* 0x040fe20000410000 */
[----:B------:R-:W-:Y:S01]  /*8d00*/  FMUL.FTZ R121, R132, R121 ;  /* 0x0000007984797220 */ /* 0x000fe20000410000 */
[--C-:B------:R-:W-:Y:S01]  /*8d10*/  FFMA.FTZ R49, R49, UR4, -R189.reuse ;  /* 0x0000000431317c23 */ /* 0x100fe200080108bd */
[--C-:B------:R-:W-:Y:S01]  /*8d20*/  FFMA.FTZ R51, R51, UR4, -R190.reuse ;  /* 0x0000000433337c23 */ /* 0x100fe200080108be */
[--C-:B------:R-:W-:Y:S01]  /*8d30*/  FFMA.FTZ R36, R36, UR4, -R189.reuse ;  /* 0x0000000424247c23 */ /* 0x100fe200080108bd */
[--C-:B------:R-:W-:Y:S01]  /*8d40*/  FFMA.FTZ R54, R54, UR4, -R190.reuse ;  /* 0x0000000436367c23 */ /* 0x100fe200080108be */
[--C-:B------:R-:W-:Y:S03]  /*8d50*/  FFMA.FTZ R67, R67, UR4, -R190.reuse ;  /* 0x0000000443437c23 */ /* 0x100fe600080108be */
[----:B------:R-:W-:Y:S01]  /*8d60*/  MUFU.EX2 R238, R32 ;  /* 0x0000002000ee7308 */ /* 0x000fe20000000800 */
[--C-:B------:R-:W-:Y:S01]  /*8d70*/  FFMA.FTZ R48, R48, UR4, -R189.reuse ;  /* 0x0000000430307c23 */ /* 0x100fe200080108bd */
[--C-:B------:R-:W-:Y:S01]  /*8d80*/  FFMA.FTZ R38, R38, UR4, -R190.reuse ;  /* 0x0000000426267c23 */ /* 0x100fe200080108be */
[--C-:B------:R-:W-:Y:S01]  /*8d90*/  FFMA.FTZ R39, R39, UR4, -R190.reuse ;  /* 0x0000000427277c23 */ /* 0x100fe200080108be */
[--C-:B------:R-:W-:Y:S01]  /*8da0*/  FFMA.FTZ R65, R65, UR4, -R189.reuse ;  /* 0x0000000441417c23 */ /* 0x100fe200080108bd */
[----:B------:R-:W-:Y:S01]  /*8db0*/  FFMA.FTZ R66, R66, UR4, -R190 ;  /* 0x0000000442427c23 */ /* 0x000fe200080108be */
[--C-:B------:R-:W-:Y:S01]  /*8dc0*/  FFMA.FTZ R64, R64, UR4, -R189.reuse ;  /* 0x0000000440407c23 */ /* 0x100fe200080108bd */
[--C-:B------:R-:W-:Y:S03]  /*8dd0*/  FFMA.FTZ R52, R52, UR4, -R189.reuse ;  /* 0x0000000434347c23 */ /* 0x100fe600080108bd */
[----:B------:R-:W-:Y:S01]  /*8de0*/  MUFU.EX2 R237, R33 ;  /* 0x0000002100ed7308 */ /* 0x000fe20000000800 */
        /* <DEDUP_REMOVED lines=18> */
[----:B------:R-:W-:Y:S06]  /*8f10*/  FFMA.FTZ R189, R53, UR4, -R189 ;  /* 0x0000000435bd7c23 */ /* 0x000fec00080108bd */
[----:B------:R-:W-:Y:S01]  /*8f20*/  MUFU.EX2 R189, R189 ;  /* 0x000000bd00bd7308 */ /* 0x000fe20000000800 */
[----:B--2---:R-:W-:Y:S05]  /*8f30*/  LOP3.LUT R16, R173, UR15, R210, 0x96, !PT ;  /* 0x0000000fad107c12 */ /* 0x004fea000f8e96d2 */
[----:B------:R-:W-:Y:S03]  /*8f40*/  IMAD.WIDE.U32 R16, R16, -0x2daee0ad, RZ ;  /* 0xd2511f5310107825 */ /* 0x000fe600078e00ff */
[----:B------:R-:W-:Y:S02]  /*8f50*/  LOP3.LUT R139, R177, UR11, R16, 0x96, !PT ;  /* 0x0000000bb18b7c12 */ /* 0x000fe4000f8e9610 */
[----:B------:R-:W-:Y:S01]  /*8f60*/  LOP3.LUT R172, R17, UR13, R228, 0x96, !PT ;  /* 0x0000000d11ac7c12 */ /* 0x000fe2000f8e96e4 */
[----:B------:R-:W-:Y:S02]  /*8f70*/  IMAD.WIDE.U32 R16, R134, -0x2daee0ad, RZ ;  /* 0xd2511f5386107825 */ /* 0x000fe400078e00ff */
[----:B------:R-:W1:Y:S02]  /*8f80*/  SHFL.BFLY PT, R134, R133, 0x1, 0x1f ;  /* 0x0c201f0085867f89 */ /* 0x000e6400000e0000 */
[----:B------:R-:W-:Y:S01]  /*8f90*/  IMAD.WIDE.U32 R200, R139, -0x326172a9, RZ ;  /* 0xcd9e8d578bc87825 */ /* 0x000fe200078e00ff */
[----:B------:R-:W-:Y:S02]  /*8fa0*/  LOP3.LUT R17, R17, UR13, R226, 0x96, !PT ;  /* 0x0000000d11117c12 */ /* 0x000fe4000f8e96e2 */
[----:B------:R-:W-:Y:S01]  /*8fb0*/  LOP3.LUT R18, R175, UR11, R16, 0x96, !PT ;  /* 0x0000000baf127c12 */ /* 0x000fe2000f8e9610 */
[----:B------:R-:W-:Y:S01]  /*8fc0*/  IMAD.WIDE.U32 R172, R172, -0x326172a9, RZ ;  /* 0xcd9e8d57acac7825 */ /* 0x000fe200078e00ff */
[----:B------:R-:W-:Y:S03]  /*8fd0*/  F2FP.F16.F32.PACK_AB R175, R213, R235 ;  /* 0x000000ebd5af723e */ /* 0x000fe600000000ff */
[----:B------:R-:W-:Y:S01]  /*8fe0*/  IMAD.WIDE.U32 R16, R17, -0x326172a9, RZ ;  /* 0xcd9e8d5711107825 */ /* 0x000fe200078e00ff */
[----:B------:R-:W-:Y:S02]  /*8ff0*/  LOP3.LUT R19, R173, UR12, R206, 0x96, !PT ;  /* 0x0000000cad137c12 */ /* 0x000fe4000f8e96ce */
[----:B------:R-:W-:Y:S01]  /*9000*/  LOP3.LUT R172, R201, UR10, R172, 0x96, !PT ;  /* 0x0000000ac9ac7c12 */ /* 0x000fe2000f8e96ac */
[----:B------:R-:W-:Y:S01]  /*9010*/  IMAD.WIDE.U32 R198, R18, -0x326172a9, RZ ;  /* 0xcd9e8d5712c67825 */ /* 0x000fe200078e00ff */
[----:B------:R-:W-:Y:S03]  /*9020*/  LOP3.LUT R4, R17, UR12, R208, 0x96, !PT ;  /* 0x0000000c11047c12 */ /* 0x000fe6000f8e96d0 */
[----:B------:R-:W-:Y:S01]  /*9030*/  IMAD.WIDE.U32 R18, R19, -0x2daee0ad, RZ ;  /* 0xd2511f5313127825 */ /* 0x000fe200078e00ff */
[----:B------:R-:W-:Y:S02]  /*9040*/  LOP3.LUT R16, R199, UR10, R16, 0x96, !PT ;  /* 0x0000000ac7107c12 */ /* 0x000fe4000f8e9610 */
[----:B------:R-:W-:Y:S01]  /*9050*/  MUFU.EX2 R199, R51 ;  /* 0x0000003300c77308 */ /* 0x000fe20000000800 */
[----:B------:R-:W-:Y:S01]  /*9060*/  IMAD.WIDE.U32 R4, R4, -0x2daee0ad, RZ ;  /* 0xd2511f5304047825 */ /* 0x000fe200078e00ff */
[----:B------:R-:W-:Y:S02]  /*9070*/  LOP3.LUT R176, R19, UR9, R176, 0x96, !PT ;  /* 0x0000000913b07c12 */ /* 0x000fe4000f8e96b0 */
[----:B-1----:R-:W-:Y:S01]  /*9080*/  FMNMX.FTZ R134, R133, R134, !PT ;  /* 0x0000008685867209 */ /* 0x002fe20007810000 */
[----:B------:R-:W-:Y:S01]  /*9090*/  IMAD.WIDE.U32 R204, R16, -0x2daee0ad, RZ ;  /* 0xd2511f5310cc7825 */ /* 0x000fe200078e00ff */
[----:B------:R-:W-:Y:S02]  /*90a0*/  LOP3.LUT R174, R5, UR9, R174, 0x96, !PT ;  /* 0x0000000905ae7c12 */ /* 0x000fe4000f8e96ae */
[C---:B------:R-:W-:Y:S01]  /*90b0*/  FSETP.NEU.FTZ.AND P1, PT, R134.reuse, -INF , PT ;  /* 0xff8000008600780b */ /* 0x040fe20003f3d000 */
[----:B------:R-:W-:Y:S01]  /*90c0*/  FMUL.FTZ R191, R134, UR4 ;  /* 0x0000000486bf7c20 */ /* 0x000fe20008410000 */
[----:B------:R-:W-:Y:S01]  /*90d0*/  LOP3.LUT R5, R205, UR5, R4, 0x96, !PT ;  /* 0x00000005cd057c12 */ /* 0x000fe2000f8e9604 */
[----:B------:R-:W-:Y:S01]  /*90e0*/  FFMA.FTZ R4, R7, UR4, -R190 ;  /* 0x0000000407047c23 */ /* 0x000fe200080108be */
[----:B------:R-:W-:Y:S01]  /*90f0*/  IMAD.WIDE.U32 R202, R172, -0x2daee0ad, RZ ;  /* 0xd2511f53acca7825 */ /* 0x000fe200078e00ff */
[----:B------:R-:W-:Y:S02]  /*9100*/  FMNMX.FTZ R133, R0, R2, !PT ;  /* 0x0000000200857209 */ /* 0x000fe40007810000 */
[----:B------:R-:W-:Y:S01]  /*9110*/  FSEL R191, R191, RZ, P1 ;  /* 0x000000ffbfbf7208 */ /* 0x000fe20000800000 */
[----:B------:R1:W-:Y:S01]  /*9120*/  MUFU.EX2 R233, R4 ;  /* 0x0000000400e97308 */ /* 0x0003e20000000800 */
[----:B------:R-:W-:Y:S01]  /*9130*/  LOP3.LUT R18, R203, UR5, R18, 0x96, !PT ;  /* 0x00000005cb127c12 */ /* 0x000fe2000f8e9612 */
[----:B------:R-:W-:Y:S04]  /*9140*/  IMAD.WIDE.U32 R196, R176, -0x326172a9, RZ ;  /* 0xcd9e8d57b0c47825 */ /* 0x000fe800078e00ff */
[C---:B------:R-:W-:Y:S01]  /*9150*/  FMUL.FTZ R192, R133.reuse, UR4 ;  /* 0x0000000485c07c20 */ /* 0x040fe20008410000 */
[----:B------:R-:W-:Y:S01]  /*9160*/  FSETP.NEU.FTZ.AND P1, PT, R133, -INF , PT ;  /* 0xff8000008500780b */ /* 0x000fe20003f3d000 */
[--C-:B------:R-:W-:Y:S01]  /*9170*/  FFMA.FTZ R13, R13, UR4, -R191.reuse ;  /* 0x000000040d0d7c23 */ /* 0x100fe200080108bf */
[--C-:B------:R-:W-:Y:S01]  /*9180*/  FFMA.FTZ R12, R12, UR4, -R191.reuse ;  /* 0x000000040c0c7c23 */ /* 0x100fe200080108bf */
[----:B------:R-:W-:Y:S04]  /*9190*/  IMAD.WIDE.U32 R6, R18, -0x326172a9, RZ ;  /* 0xcd9e8d5712067825 */ /* 0x000fe800078e00ff */
[--C-:B------:R-:W-:Y:S01]  /*91a0*/  FFMA.FTZ R8, R8, UR4, -R191.reuse ;  /* 0x0000000408087c23 */ /* 0x100fe200080108bf */
[----:B------:R2:W3:Y:S01]  /*91b0*/  MUFU.EX2 R212, R13 ;  /* 0x0000000d00d47308 */ /* 0x0004e20000000800 */
[--C-:B------:R-:W-:Y:S01]  /*91c0*/  FFMA.FTZ R9, R9, UR4, -R191.reuse ;  /* 0x0000000409097c23 */ /* 0x100fe200080108bf */
[----:B------:R-:W-:Y:S01]  /*91d0*/  IMAD.WIDE.U32 R194, R174, -0x326172a9, RZ ;  /* 0xcd9e8d57aec27825 */ /* 0x000fe200078e00ff */
[C---:B------:R-:W-:Y:S01]  /*91e0*/  LOP3.LUT R2, R6.reuse, 0xffff, RZ, 0xc0, !PT ;  /* 0x0000ffff06027812 */ /* 0x040fe200078ec0ff */
[----:B------:R-:W4:Y:S01]  /*91f0*/  LDSM.16.MT88.4 R176, [R216+0x9000] ;  /* 0x00900000d8b0783b */ /* 0x000f220000004200 */
[--C-:B------:R-:W-:Y:S01]  /*9200*/  SHF.R.U32.HI R16, RZ, 0x10, R6.reuse ;  /* 0x00000010ff107819 */ /* 0x100fe20000011606 */
[--C-:B------:R-:W-:Y:S01]  /*9210*/  FFMA.FTZ R57, R57, UR4, -R191.reuse ;  /* 0x0000000439397c23 */ /* 0x100fe200080108bf */
[----:B------:R-:W-:Y:S03]  /*9220*/  LOP3.LUT R18, R6, 0xff, RZ, 0xc0, !PT ;  /* 0x000000ff06127812 */ /* 0x000fe600078ec0ff */
[----:B------:R5:W-:Y:S01]  /*9230*/  MUFU.EX2 R215, R12 ;  /* 0x0000000c00d77308 */ /* 0x000be20000000800 */
[----:B-1----:R-:W-:Y:S01]  /*9240*/  IMAD.WIDE.U32 R4, R5, -0x326172a9, RZ ;  /* 0xcd9e8d5705047825 */ /* 0x002fe200078e00ff */
[----:B------:R-:W-:Y:S02]  /*9250*/  SHF.R.U32.HI R17, RZ, 0x18, R6 ;  /* 0x00000018ff117819 */ /* 0x000fe40000011606 */
[----:B------:R-:W-:Y:S01]  /*9260*/  LOP3.LUT R6, R7, UR17, R196, 0x96, !PT ;  /* 0x0000001107067c12 */ /* 0x000fe2000f8e96c4 */
[--C-:B------:R-:W-:Y:S01]  /*9270*/  FFMA.FTZ R60, R60, UR4, -R191.reuse ;  /* 0x000000043c3c7c23 */ /* 0x100fe200080108bf */
[----:B------:R-:W-:Y:S01]  /*9280*/  LOP3.LUT R0, R4, 0xffff, RZ, 0xc0, !PT ;  /* 0x0000ffff04007812 */ /* 0x000fe200078ec0ff */
[--C-:B------:R-:W-:Y:S03]  /*9290*/  FFMA.FTZ R24, R24, UR4, -R191.reuse ;  /* 0x0000000418187c23 */ /* 0x100fe600080108bf */
[----:B------:R1:W-:Y:S01]  /*92a0*/  MUFU.EX2 R243, R8 ;  /* 0x0000000800f37308 */ /* 0x0003e20000000800 */
[----:B--2---:R-:W-:Y:S01]  /*92b0*/  LOP3.LUT R13, R4, 0xff, RZ, 0xc0, !PT ;  /* 0x000000ff040d7812 */ /* 0x004fe200078ec0ff */
[--C-:B------:R-:W-:Y:S01]  /*92c0*/  FFMA.FTZ R25, R25, UR4, -R191.reuse ;  /* 0x0000000419197c23 */ /* 0x100fe200080108bf */
[----:B------:R-:W-:Y:S01]  /*92d0*/  SHF.R.U32.HI R0, RZ, 0x8, R0 ;  /* 0x00000008ff007819 */ /* 0x000fe20000011600 */
[--C-:B------:R-:W-:Y:S01]  /*92e0*/  FFMA.FTZ R28, R28, UR4, -R191.reuse ;  /* 0x000000041c1c7c23 */ /* 0x100fe200080108bf */
[----:B------:R-:W-:Y:S01]  /*92f0*/  SHF.R.U32.HI R2, RZ, 0x8, R2 ;  /* 0x00000008ff027819 */ /* 0x000fe20000011602 */
[--C-:B------:R-:W-:Y:S01]  /*9300*/  FFMA.FTZ R29, R29, UR4, -R191.reuse ;  /* 0x000000041d1d7c23 */ /* 0x100fe200080108bf */
[----:B------:R-:W-:Y:S03]  /*9310*/  LOP3.LUT R7, R16, 0xff, RZ, 0xc0, !PT ;  /* 0x000000ff10077812 */ /* 0x000fe600078ec0ff */
[----:B------:R2:W-:Y:S01]  /*9320*/  MUFU.EX2 R247, R9 ;  /* 0x0000000900f77308 */ /* 0x0005e20000000800 */
[----:B------:R-:W-:Y:S01]  /*9330*/  PRMT R13, R13, 0x5410, R0 ;  /* 0x000054100d0d7816 */ /* 0x000fe20000000000 */
[----:B------:R-:W-:Y:S01]  /*9340*/  FMUL.FTZ R16, R132, R152 ;  /* 0x0000009884107220 */ /* 0x000fe20000410000 */
[----:B-----5:R-:W-:Y:S01]  /*9350*/  SHF.R.U32.HI R12, RZ, 0x10, R4 ;  /* 0x00000010ff0c7819 */ /* 0x020fe20000011604 */
[----:B------:R-:W-:Y:S01]  /*9360*/  IMAD.MOV.U32 R196, RZ, RZ, R210 ;  /* 0x000000ffffc47224 */ /* 0x000fe200078e00d2 */
[----:B------:R-:W-:Y:S01]  /*9370*/  PRMT R18, R18, 0x5410, R2 ;  /* 0x0000541012127816 */ /* 0x000fe20000000002 */
[--C-:B------:R-:W-:Y:S01]  /*9380*/  FFMA.FTZ R45, R45, UR4, -R191.reuse ;  /* 0x000000042d2d7c23 */ /* 0x100fe200080108bf */
[----:B------:R-:W-:Y:S01]  /*9390*/  SHF.R.U32.HI R0, RZ, 0x10, R6 ;  /* 0x00000010ff007819 */ /* 0x000fe20000011606 */
[--C-:B------:R-:W-:Y:S01]  /*93a0*/  FFMA.FTZ R44, R44, UR4, -R191.reuse ;  /* 0x000000042c2c7c23 */ /* 0x100fe200080108bf */
[----:B------:R-:W-:Y:S01]  /*93b0*/  SHF.R.U32.HI R19, RZ, 0x18, R4 ;  /* 0x00000018ff137819 */ /* 0x000fe20000011604 */
[--C-:B------:R-:W-:Y:S01]  /*93c0*/  FFMA.FTZ R40, R40, UR4, -R191.reuse ;  /* 0x0000000428287c23 */ /* 0x100fe200080108bf */
[----:B------:R-:W-:Y:S01]  /*93d0*/  LOP3.LUT R2, R6, 0xffff, RZ, 0xc0, !PT ;  /* 0x0000ffff06027812 */ /* 0x000fe200078ec0ff */
[--C-:B------:R-:W-:Y:S01]  /*93e0*/  FFMA.FTZ R41, R41, UR4, -R191.reuse ;  /* 0x0000000429297c23 */ /* 0x100fe200080108bf */
[----:B------:R-:W-:Y:S01]  /*93f0*/  LOP3.LUT R4, R5, UR17, R194, 0x96, !PT ;  /* 0x0000001105047c12 */ /* 0x000fe2000f8e96c2 */
[----:B------:R-:W-:Y:S01]  /*9400*/  FFMA.FTZ R56, R56, UR4, -R191 ;  /* 0x0000000438387c23 */ /* 0x000fe200080108bf */
[----:B------:R-:W-:Y:S01]  /*9410*/  PRMT R17, R7, 0x5410, R17 ;  /* 0x0000541007117816 */ /* 0x000fe20000000011 */
[----:B------:R-:W-:Y:S01]  /*9420*/  FFMA.FTZ R191, R61, UR4, -R191 ;  /* 0x000000043dbf7c23 */ /* 0x000fe200080108bf */
[----:B------:R-:W-:Y:S01]  /*9430*/  LOP3.LUT R5, R6, 0xff, RZ, 0xc0, !PT ;  /* 0x000000ff06057812 */ /* 0x000fe200078ec0ff */
[----:B------:R-:W-:Y:S01]  /*9440*/  MUFU.EX2 R210, R29 ;  /* 0x0000001d00d27308 */ /* 0x000fe20000000800 */
[----:B------:R-:W-:Y:S01]  /*9450*/  LOP3.LUT R7, R12, 0xff, RZ, 0xc0, !PT ;  /* 0x000000ff0c077812 */ /* 0x000fe200078ec0ff */
[----:B---3--:R-:W-:Y:S01]  /*9460*/  IMAD.MOV.U32 R201, RZ, RZ, R212 ;  /* 0x000000ffffc97224 */ /* 0x008fe200078e00d4 */
[----:B------:R-:W-:Y:S02]  /*9470*/  SHF.R.U32.HI R6, RZ, 0x18, R6 ;  /* 0x00000018ff067819 */ /* 0x000fe40000011606 */
[----:B------:R-:W-:Y:S02]  /*9480*/  LOP3.LUT R0, R0, 0xff, RZ, 0xc0, !PT ;  /* 0x000000ff00007812 */ /* 0x000fe400078ec0ff */
[----:B------:R-:W-:Y:S03]  /*9490*/  SHF.R.U32.HI R2, RZ, 0x8, R2 ;  /* 0x00000008ff027819 */ /* 0x000fe60000011602 */
[----:B------:R-:W-:Y:S01]  /*94a0*/  MUFU.EX2 R194, R38 ;  /* 0x0000002600c27308 */ /* 0x000fe20000000800 */
[----:B------:R-:W-:Y:S02]  /*94b0*/  PRMT R19, R7, 0x5410, R19 ;  /* 0x0000541007137816 */ /* 0x000fe40000000013 */
[----:B------:R-:W-:Y:S02]  /*94c0*/  PRMT R7, R0, 0x5410, R6 ;  /* 0x0000541000077816 */ /* 0x000fe40000000006 */
[----:B------:R-:W-:Y:S02]  /*94d0*/  FSEL R192, R192, RZ, P1 ;  /* 0x000000ffc0c07208 */ /* 0x000fe40000800000 */
[----:B-1----:R-:W-:Y:S03]  /*94e0*/  PRMT R8, R5, 0x5410, R2 ;  /* 0x0000541005087816 */ /* 0x002fe60000000002 */
[----:B------:R-:W-:Y:S01]  /*94f0*/  MUFU.EX2 R191, R191 ;  /* 0x000000bf00bf7308 */ /* 0x000fe20000000800 */
[----:B------:R-:W-:Y:S01]  /*9500*/  LOP3.LUT R0, R4, 0xffff, RZ, 0xc0, !PT ;  /* 0x0000ffff04007812 */ /* 0x000fe200078ec0ff */
[----:B------:R-:W-:Y:S01]  /*9510*/  FFMA.FTZ R14, R14, UR4, -R192 ;  /* 0x000000040e0e7c23 */ /* 0x000fe200080108c0 */
[----:B------:R-:W-:Y:S01]  /*9520*/  SHF.R.U32.HI R2, RZ, 0x10, R4 ;  /* 0x00000010ff027819 */ /* 0x000fe20000011604 */
[--C-:B------:R-:W-:Y:S01]  /*9530*/  FFMA.FTZ R15, R15, UR4, -R192.reuse ;  /* 0x000000040f0f7c23 */ /* 0x100fe200080108c0 */
[----:B------:R-:W-:Y:S01]  /*9540*/  LOP3.LUT R6, R4, 0xff, RZ, 0xc0, !PT ;  /* 0x000000ff04067812 */ /* 0x000fe200078ec0ff */
[----:B------:R-:W-:Y:S01]  /*9550*/  FFMA.FTZ R10, R10, UR4, -R192 ;  /* 0x000000040a0a7c23 */ /* 0x000fe200080108c0 */
[----:B------:R-:W-:Y:S01]  /*9560*/  SHF.R.U32.HI R5, RZ, 0x18, R4 ;  /* 0x00000018ff057819 */ /* 0x000fe20000011604 */
[----:B------:R-:W-:Y:S01]  /*9570*/  FFMA.FTZ R11, R11, UR4, -R192 ;  /* 0x000000040b0b7c23 */ /* 0x000fe200080108c0 */
[----:B------:R-:W-:Y:S01]  /*9580*/  SHF.R.U32.HI R4, RZ, 0x8, R0 ;  /* 0x00000008ff047819 */ /* 0x000fe20000011600 */
[----:B------:R-:W-:Y:S01]  /*9590*/  MUFU.EX2 R245, R10 ;  /* 0x0000000a00f57308 */ /* 0x000fe20000000800 */
[--C-:B------:R-:W-:Y:S01]  /*95a0*/  HSET2.LE.AND R174, R18, R188.reuse, PT ;  /* 0x000000bc12ae7233 */ /* 0x100fe20003803000 */
[----:B------:R-:W-:Y:S01]  /*95b0*/  FMUL.FTZ R18, R3, R154 ;  /* 0x0000009a03127220 */ /* 0x000fe20000410000 */
[----:B------:R-:W-:Y:S01]  /*95c0*/  F2FP.F16.F32.PACK_AB R0, R214, R234 ;  /* 0x000000ead600723e */ /* 0x000fe200000000ff */
[--C-:B------:R-:W-:Y:S01]  /*95d0*/  FFMA.FTZ R47, R47, UR4, -R192.reuse ;  /* 0x000000042f2f7c23 */ /* 0x100fe200080108c0 */
[----:B------:R-:W-:Y:S01]  /*95e0*/  LOP3.LUT R2, R2, 0xff, RZ, 0xc0, !PT ;  /* 0x000000ff02027812 */ /* 0x000fe200078ec0ff */
[----:B------:R-:W-:Y:S01]  /*95f0*/  FFMA.FTZ R58, R58, UR4, -R192 ;  /* 0x000000043a3a7c23 */ /* 0x000fe200080108c0 */
[----:B------:R-:W-:Y:S03]  /*9600*/  LOP3.LUT R174, R174, R0, RZ, 0xc0, !PT ;  /* 0x00000000aeae7212 */ /* 0x000fe600078ec0ff */
[----:B------:R-:W1:Y:S01]  /*9610*/  MUFU.EX2 R244, R11 ;  /* 0x0000000b00f47308 */ /* 0x000e620000000800 */
[----:B------:R-:W-:Y:S01]  /*9620*/  PRMT R181, R2, 0x5410, R5 ;  /* 0x0000541002b57816 */ /* 0x000fe20000000005 */
[----:B------:R-:W-:Y:S01]  /*9630*/  FADD.FTZ R2, -R134, R137 ;  /* 0x0000008986027221 */ /* 0x000fe20000010100 */
[----:B------:R-:W-:Y:S01]  /*9640*/  FADD.FTZ R0, -R133, R138 ;  /* 0x0000008a85007221 */ /* 0x000fe20000010100 */
[----:B--2---:R-:W-:Y:S01]  /*9650*/  PRMT R9, R6, 0x5410, R4 ;  /* 0x0000541006097816 */ /* 0x004fe20000000004 */
[--C-:B------:R-:W-:Y:S01]  /*9660*/  FFMA.FTZ R59, R59, UR4, -R192.reuse ;  /* 0x000000043b3b7c23 */ /* 0x100fe200080108c0 */
[----:B------:R-:W-:Y:S01]  /*9670*/  FMUL.FTZ R2, R2, UR4 ;  /* 0x0000000402027c20 */ /* 0x000fe20008410000 */
[----:B------:R-:W-:Y:S03]  /*9680*/  FMUL.FTZ R0, R0, UR4 ;  /* 0x0000000400007c20 */ /* 0x000fe60008410000 */
[----:B------:R-:W-:Y:S01]  /*9690*/  MUFU.EX2 R252, R14 ;  /* 0x0000000e00fc7308 */ /* 0x000fe20000000800 */
[--C-:B------:R-:W-:Y:S01]  /*96a0*/  HSET2.LE.AND R5, R8, R188.reuse, PT ;  /* 0x000000bc08057233 */ /* 0x100fe20003803000 */
[--C-:B------:R-:W-:Y:S01]  /*96b0*/  FFMA.FTZ R62, R62, UR4, -R192.reuse ;  /* 0x000000043e3e7c23 */ /* 0x100fe200080108c0 */
[--C-:B------:R-:W-:Y:S01]  /*96c0*/  HSET2.LE.AND R4, R17, R188.reuse, PT ;  /* 0x000000bc11047233 */ /* 0x100fe20003803000 */
[----:B------:R-:W-:Y:S01]  /*96d0*/  FMUL.FTZ R17, R132, R153 ;  /* 0x0000009984117220 */ /* 0x000fe20000410000 */
[--C-:B------:R-:W-:Y:S01]  /*96e0*/  HSET2.LE.AND R6, R7, R188.reuse, PT ;  /* 0x000000bc07067233 */ /* 0x100fe20003803000 */
[--C-:B------:R-:W-:Y:S01]  /*96f0*/  FFMA.FTZ R26, R26, UR4, -R192.reuse ;  /* 0x000000041a1a7c23 */ /* 0x100fe200080108c0 */
[----:B------:R-:W-:Y:S03]  /*9700*/  F2FP.F16.F32.PACK_AB R172, R232, R248 ;  /* 0x000000f8e8ac723e */ /* 0x000fe600000000ff */
[----:B------:R-:W2:Y:S01]  /*9710*/  MUFU.EX2 R249, R15 ;  /* 0x0000000f00f97308 */ /* 0x000ea20000000800 */
[----:B------:R-:W-:Y:S01]  /*9720*/  F2FP.F16.F32.PACK_AB R173, R233, R246 ;  /* 0x000000f6e9ad723e */ /* 0x000fe200000000ff */
[--C-:B------:R-:W-:Y:S01]  /*9730*/  FFMA.FTZ R27, R27, UR4, -R192.reuse ;  /* 0x000000041b1b7c23 */ /* 0x100fe200080108c0 */
[----:B------:R-:W-:Y:S01]  /*9740*/  LOP3.LUT R175, R4, R175, RZ, 0xc0, !PT ;  /* 0x000000af04af7212 */ /* 0x000fe200078ec0ff */
[--C-:B------:R-:W-:Y:S01]  /*9750*/  FFMA.FTZ R30, R30, UR4, -R192.reuse ;  /* 0x000000041e1e7c23 */ /* 0x100fe200080108c0 */
[----:B------:R-:W-:Y:S01]  /*9760*/  LOP3.LUT R172, R5, R172, RZ, 0xc0, !PT ;  /* 0x000000ac05ac7212 */ /* 0x000fe200078ec0ff */
[--C-:B------:R-:W-:Y:S01]  /*9770*/  FFMA.FTZ R31, R31, UR4, -R192.reuse ;  /* 0x000000041f1f7c23 */ /* 0x100fe200080108c0 */
[----:B------:R-:W-:Y:S03]  /*9780*/  LOP3.LUT R173, R6, R173, RZ, 0xc0, !PT ;  /* 0x000000ad06ad7212 */ /* 0x000fe600078ec0ff */
[----:B------:R-:W3:Y:S01]  /*9790*/  MUFU.EX2 R2, R2 ;  /* 0x0000000200027308 */ /* 0x000ee20000000800 */
[--C-:B------:R-:W-:Y:S01]  /*97a0*/  HSET2.LE.AND R4, R13, R188.reuse, PT ;  /* 0x000000bc0d047233 */ /* 0x100fe20003803000 */
[--C-:B------:R-:W-:Y:S01]  /*97b0*/  FFMA.FTZ R46, R46, UR4, -R192.reuse ;  /* 0x000000042e2e7c23 */ /* 0x100fe200080108c0 */
[--C-:B------:R-:W-:Y:S01]  /*97c0*/  HSET2.LE.AND R5, R19, R188.reuse, PT ;  /* 0x000000bc13057233 */ /* 0x100fe20003803000 */
[----:B------:R-:W-:Y:S01]  /*97d0*/  FMUL.FTZ R19, R3, R155 ;  /* 0x0000009b03137220 */ /* 0x000fe20000410000 */
[--C-:B------:R-:W-:Y:S01]  /*97e0*/  HSET2.LE.AND R6, R9, R188.reuse, PT ;  /* 0x000000bc09067233 */ /* 0x100fe20003803000 */
[--C-:B------:R-:W-:Y:S01]  /*97f0*/  FFMA.FTZ R42, R42, UR4, -R192.reuse ;  /* 0x000000042a2a7c23 */ /* 0x100fe200080108c0 */
[--C-:B------:R-:W-:Y:S03]  /*9800*/  HSET2.LE.AND R181, R181, R188.reuse, PT ;  /* 0x000000bcb5b57233 */ /* 0x100fe60003803000 */
[----:B------:R-:W5:Y:S01]  /*9810*/  MUFU.EX2 R0, R0 ;  /* 0x0000000000007308 */ /* 0x000f620000000800 */
[----:B-1----:R-:W-:Y:S01]  /*9820*/  F2FP.F16.F32.PACK_AB R7, R244, R245 ;  /* 0x000000f5f407723e */ /* 0x002fe200000000ff */
[--C-:B------:R-:W-:Y:S01]  /*9830*/  FFMA.FTZ R43, R43, UR4, -R192.reuse ;  /* 0x000000042b2b7c23 */ /* 0x100fe200080108c0 */
[----:B------:R-:W-:Y:S01]  /*9840*/  F2FP.F16.F32.PACK_AB R182, R212, R215 ;  /* 0x000000d7d4b6723e */ /* 0x000fe200000000ff */
[----:B------:R-:W-:Y:S01]  /*9850*/  FFMA.FTZ R192, R63, UR4, -R192 ;  /* 0x000000043fc07c23 */ /* 0x000fe200080108c0 */
[----:B--2---:R-:W-:Y:S02]  /*9860*/  F2FP.F16.F32.PACK_AB R183, R249, R252 ;  /* 0x000000fcf9b7723e */ /* 0x004fe400000000ff */
[----:B------:R-:W-:Y:S03]  /*9870*/  F2FP.F16.F32.PACK_AB R180, R247, R243 ;  /* 0x000000f3f7b4723e */ /* 0x000fe600000000ff */
[----:B------:R1:W-:Y:S01]  /*9880*/  MUFU.EX2 R212, R26 ;  /* 0x0000001a00d47308 */ /* 0x0003e20000000800 */
[----:B------:R-:W-:Y:S01]  /*9890*/  LOP3.LUT R182, R4, R182, RZ, 0xc0, !PT ;  /* 0x000000b604b67212 */ /* 0x000fe200078ec0ff */
[C---:B------:R-:W-:Y:S01]  /*98a0*/  FMUL.FTZ R4, R132.reuse, R144 ;  /* 0x0000009084047220 */ /* 0x040fe20000410000 */
[----:B------:R-:W-:Y:S01]  /*98b0*/  LOP3.LUT R183, R5, R183, RZ, 0xc0, !PT ;  /* 0x000000b705b77212 */ /* 0x000fe200078ec0ff */
[----:B------:R-:W-:Y:S01]  /*98c0*/  FMUL.FTZ R5, R132, R145 ;  /* 0x0000009184057220 */ /* 0x000fe20000410000 */
[----:B------:R-:W-:Y:S01]  /*98d0*/  LOP3.LUT R180, R6, R180, RZ, 0xc0, !PT ;  /* 0x000000b406b47212 */ /* 0x000fe200078ec0ff */
[----:B------:R-:W-:Y:S01]  /*98e0*/  FMUL.FTZ R6, R3, R146 ;  /* 0x0000009203067220 */ /* 0x000fe20000410000 */
[----:B------:R-:W-:Y:S01]  /*98f0*/  LOP3.LUT R181, R181, R7, RZ, 0xc0, !PT ;  /* 0x00000007b5b57212 */ /* 0x000fe200078ec0ff */
[----:B------:R-:W-:Y:S01]  /*9900*/  FMUL.FTZ R7, R3, R147 ;  /* 0x0000009303077220 */ /* 0x000fe20000410000 */
[C---:B---3--:R-:W-:Y:S01]  /*9910*/  FMUL.FTZ R8, R2.reuse, R140 ;  /* 0x0000008c02087220 */ /* 0x048fe20000410000 */
[----:B------:R-:W-:Y:S01]  /*9920*/  FMUL.FTZ R9, R2, R141 ;  /* 0x0000008d02097220 */ /* 0x000fe20000410000 */
[C---:B-----5:R-:W-:Y:S01]  /*9930*/  FMUL.FTZ R10, R0.reuse, R142 ;  /* 0x0000008e000a7220 */ /* 0x060fe20000410000 */
[----:B------:R-:W-:Y:S01]  /*9940*/  FMUL.FTZ R11, R0, R143 ;  /* 0x0000008f000b7220 */ /* 0x000fe20000410000 */
[----:B------:R-:W-:Y:S01]  /*9950*/  LDSM.16.MT88.4 R144, [R218+0xa000] ;  /* 0x00a00000da90783b */ /* 0x000fe20000004200 */
[C---:B------:R-:W-:Y:S01]  /*9960*/  FMUL.FTZ R32, R2.reuse, R156 ;  /* 0x0000009c02207220 */ /* 0x040fe20000410000 */
[-C--:B----4-:R-:W-:Y:S01]  /*9970*/  HMMA.16816.F32 R4, R172, R176.reuse, R4 ;  /* 0x000000b0ac04723c */ /* 0x090fe20000001804 */
[----:B------:R2:W-:Y:S04]  /*9980*/  MUFU.EX2 R205, R27 ;  /* 0x0000001b00cd7308 */ /* 0x0005e80000000800 */
[C---:B------:R-:W-:Y:S01]  /*9990*/  FMUL.FTZ R12, R2.reuse, R148 ;  /* 0x00000094020c7220 */ /* 0x040fe20000410000 */
[C---:B------:R-:W-:Y:S01]  /*99a0*/  HMMA.16816.F32 R8, R180.reuse, R176, R8 ;  /* 0x000000b0b408723c */ /* 0x040fe20000001808 */
[----:B------:R-:W3:Y:S04]  /*99b0*/  LDSM.16.MT88.4 R140, [R216+0xa000] ;  /* 0x00a00000d88c783b */ /* 0x000ee80000004200 */
[----:B------:R-:W-:Y:S01]  /*99c0*/  MUFU.EX2 R203, R31 ;  /* 0x0000001f00cb7308 */ /* 0x000fe20000000800 */
[----:B------:R-:W-:Y:S01]  /*99d0*/  FMUL.FTZ R13, R2, R149 ;  /* 0x00000095020d7220 */ /* 0x000fe20000410000 */
[C---:B------:R-:W-:Y:S01]  /*99e0*/  FMUL.FTZ R14, R0.reuse, R150 ;  /* 0x00000096000e7220 */ /* 0x040fe20000410000 */
[----:B------:R-:W-:Y:S03]  /*99f0*/  FMUL.FTZ R15, R0, R151 ;  /* 0x00000097000f7220 */ /* 0x000fe60000410000 */
[C---:B------:R-:W-:Y:S01]  /*9a00*/  FMUL.FTZ R33, R2.reuse, R157 ;  /* 0x0000009d02217220 */ /* 0x040fe20000410000 */
[C---:B------:R-:W-:Y:S01]  /*9a10*/  FMUL.FTZ R88, R2.reuse, R88 ;  /* 0x0000005802587220 */ /* 0x040fe20000410000 */
[----:B------:R-:W-:Y:S01]  /*9a20*/  FMUL.FTZ R89, R2, R89 ;  /* 0x0000005902597220 */ /* 0x000fe20000410000 */
[C---:B------:R-:W-:Y:S01]  /*9a30*/  FMUL.FTZ R90, R0.reuse, R90 ;  /* 0x0000005a005a7220 */ /* 0x040fe20000410000 */
[-C--:B------:R-:W-:Y:S01]  /*9a40*/  HMMA.16816.F32 R12, R180, R178.reuse, R12 ;  /* 0x000000b2b40c723c */ /* 0x080fe2000000180c */
[----:B------:R-:W-:Y:S02]  /*9a50*/  MUFU.EX2 R192, R192 ;  /* 0x000000c000c07308 */ /* 0x000fe40000000800 */
[----:B------:R-:W-:Y:S01]  /*9a60*/  FMUL.FTZ R91, R0, R91 ;  /* 0x0000005b005b7220 */ /* 0x000fe20000410000 */
[C---:B------:R-:W-:Y:S01]  /*9a70*/  FMUL.FTZ R92, R2.reuse, R92 ;  /* 0x0000005c025c7220 */ /* 0x040fe20000410000 */
[C---:B------:R-:W-:Y:S01]  /*9a80*/  FMUL.FTZ R93, R2.reuse, R93 ;  /* 0x0000005d025d7220 */ /* 0x040fe20000410000 */
[C---:B------:R-:W-:Y:S05]  /*9a90*/  HMMA.16816.F32 R16, R172.reuse, R178, R16 ;  /* 0x000000b2ac10723c */ /* 0x040fea0000001810 */
[C---:B------:R-:W-:Y:S01]  /*9aa0*/  FMUL.FTZ R72, R2.reuse, R72 ;  /* 0x0000004802487220 */ /* 0x040fe20000410000 */
[-C--:B------:R-:W-:Y:S05]  /*9ab0*/  HMMA.16816.F32 R68, R172, R184.reuse, R68 ;  /* 0x000000b8ac44723c */ /* 0x080fea0000001844 */
[----:B------:R-:W-:Y:S01]  /*9ac0*/  FMUL.FTZ R73, R2, R73 ;  /* 0x0000004902497220 */ /* 0x000fe20000410000 */
[C---:B------:R-:W-:Y:S01]  /*9ad0*/  FMUL.FTZ R74, R0.reuse, R74 ;  /* 0x0000004a004a7220 */ /* 0x040fe20000410000 */
[----:B------:R-:W-:Y:S01]  /*9ae0*/  FMUL.FTZ R75, R0, R75 ;  /* 0x0000004b004b7220 */ /* 0x000fe20000410000 */
[C---:B------:R-:W-:Y:S03]  /*9af0*/  FMUL.FTZ R76, R2.reuse, R76 ;  /* 0x0000004c024c7220 */ /* 0x040fe60000410000 */
[----:B------:R-:W-:Y:S01]  /*9b00*/  FMUL.FTZ R77, R2, R77 ;  /* 0x0000004d024d7220 */ /* 0x000fe20000410000 */
[C---:B------:R-:W-:Y:S01]  /*9b10*/  FMUL.FTZ R78, R0.reuse, R78 ;  /* 0x0000004e004e7220 */ /* 0x040fe20000410000 */
[C---:B------:R-:W-:Y:S01]  /*9b20*/  FMUL.FTZ R79, R0.reuse, R79 ;  /* 0x0000004f004f7220 */ /* 0x040fe20000410000 */
[C---:B------:R-:W-:Y:S04]  /*9b30*/  HMMA.16816.F32 R72, R180.reuse, R184, R72 ;  /* 0x000000b8b448723c */ /* 0x040fe80000001848 */
[C---:B------:R-:W-:Y:S01]  /*9b40*/  FMUL.FTZ R94, R0.reuse, R94 ;  /* 0x0000005e005e7220 */ /* 0x040fe20000410000 */
[C---:B------:R-:W-:Y:S01]  /*9b50*/  FMUL.FTZ R95, R0.reuse, R95 ;  /* 0x0000005f005f7220 */ /* 0x040fe20000410000 */
[-C--:B------:R-:W-:Y:S05]  /*9b60*/  HMMA.16816.F32 R76, R180, R186.reuse, R76 ;  /* 0x000000bab44c723c */ /* 0x080fea000000184c */
[----:B------:R-:W-:Y:S01]  /*9b70*/  FFMA.FTZ R149, R35, UR4, -R190 ;  /* 0x0000000423957c23 */ /* 0x000fe200080108be */
[C---:B------:R-:W-:Y:S03]  /*9b80*/  HMMA.16816.F32 R80, R172.reuse, R186, R80 ;  /* 0x000000baac50723c */ /* 0x040fe60000001850 */
[----:B------:R-:W-:Y:S02]  /*9b90*/  MUFU.EX2 R236, R149 ;  /* 0x0000009500ec7308 */ /* 0x000fe40000000800 */
[----:B------:R-:W-:Y:S01]  /*9ba0*/  FMUL.FTZ R35, R0, R159 ;  /* 0x0000009f00237220 */ /* 0x000fe20000410000 */
[-C--:B---3--:R-:W-:Y:S05]  /*9bb0*/  HMMA.16816.F32 R84, R172, R140.reuse, R84 ;  /* 0x0000008cac54723c */ /* 0x088fea0000001854 */
[----:B------:R-:W-:Y:S01]  /*9bc0*/  IMAD.MOV.U32 R186, RZ, RZ, R213 ;  /* 0x000000ffffba7224 */ /* 0x000fe200078e00d5 */
[C---:B------:R-:W-:Y:S01]  /*9bd0*/  HMMA.16816.F32 R88, R180.reuse, R140, R88 ;  /* 0x0000008cb458723c */ /* 0x040fe20000001858 */
[----:B------:R-:W-:Y:S04]  /*9be0*/  MUFU.EX2 R213, R24 ;  /* 0x0000001800d57308 */ /* 0x000fe80000000800 */
[C---:B-1----:R-:W-:Y:S01]  /*9bf0*/  FMUL.FTZ R26, R3.reuse, R166 ;  /* 0x000000a6031a7220 */ /* 0x042fe20000410000 */
[-C--:B------:R-:W-:Y:S05]  /*9c00*/  HMMA.16816.F32 R92, R180, R142.reuse, R92 ;  /* 0x0000008eb45c723c */ /* 0x080fea000000185c */
[----:B--2---:R-:W-:Y:S01]  /*9c10*/  FMUL.FTZ R27, R3, R167 ;  /* 0x000000a7031b7220 */ /* 0x004fe20000410000 */
[C---:B------:R-:W-:Y:S01]  /*9c20*/  HMMA.16816.F32 R96, R172.reuse, R142, R96 ;  /* 0x0000008eac60723c */ /* 0x040fe20000001860 */
[----:B------:R-:W1:Y:S04]  /*9c30*/  LDSM.16.MT88.4 R140, [R216+0xb000] ;  /* 0x00b00000d88c783b */ /* 0x000e680000004200 */
[----:B------:R-:W-:Y:S01]  /*9c40*/  IMAD.MOV.U32 R185, RZ, RZ, R235 ;  /* 0x000000ffffb97224 */ /* 0x000fe200078e00eb */
[-C--:B------:R-:W-:Y:S01]  /*9c50*/  HMMA.16816.F32 R100, R172, R144.reuse, R100 ;  /* 0x00000090ac64723c */ /* 0x080fe20000001864 */
[----:B------:R2:W-:Y:S04]  /*9c60*/  MUFU.EX2 R235, R34 ;  /* 0x0000002200eb7308 */ /* 0x0005e80000000800 */
[----:B------:R-:W-:Y:S01]  /*9c70*/  LOP3.LUT R138, R197, UR8, R200, 0x96, !PT ;  /* 0x00000008c58a7c12 */ /* 0x000fe2000f8e96c8 */
[----:B------:R-:W-:Y:S02]  /*9c80*/  IMAD.MOV.U32 R178, RZ, RZ, R234 ;  /* 0x000000ffffb27224 */ /* 0x000fe400078e00ea */
[C---:B------:R-:W-:Y:S03]  /*9c90*/  FMUL.FTZ R104, R2.reuse, R104 ;  /* 0x0000006802687220 */ /* 0x040fe60000410000 */
[----:B------:R-:W-:Y:S01]  /*9ca0*/  FMUL.FTZ R105, R2, R105 ;  /* 0x0000006902697220 */ /* 0x000fe20000410000 */
[----:B------:R3:W-:Y:S01]  /*9cb0*/  MUFU.EX2 R234, R20 ;  /* 0x0000001400ea7308 */ /* 0x0007e20000000800 */
[C---:B------:R-:W-:Y:S01]  /*9cc0*/  FMUL.FTZ R106, R0.reuse, R106 ;  /* 0x0000006a006a7220 */ /* 0x040fe20000410000 */
[----:B------:R-:W-:Y:S01]  /*9cd0*/  FMUL.FTZ R107, R0, R107 ;  /* 0x0000006b006b7220 */ /* 0x000fe20000410000 */
[----:B------:R-:W-:Y:S01]  /*9ce0*/  IMAD.WIDE.U32 R138, R138, -0x2daee0ad, RZ ;  /* 0xd2511f538a8a7825 */ /* 0x000fe200078e00ff */
[----:B------:R-:W-:Y:S03]  /*9cf0*/  LOP3.LUT R137, R195, UR8, R198, 0x96, !PT ;  /* 0x00000008c3897c12 */ /* 0x000fe6000f8e96c6 */
[C---:B------:R-:W-:Y:S01]  /*9d00*/  FMUL.FTZ R124, R2.reuse, R124 ;  /* 0x0000007c027c7220 */ /* 0x040fe20000410000 */
[----:B------:R-:W-:Y:S01]  /*9d10*/  FMUL.FTZ R125, R2, R125 ;  /* 0x0000007d027d7220 */ /* 0x000fe20000410000 */
[C---:B--2---:R-:W-:Y:S01]  /*9d20*/  FMUL.FTZ R34, R0.reuse, R158 ;  /* 0x0000009e00227220 */ /* 0x044fe20000410000 */
[C---:B------:R-:W-:Y:S01]  /*9d30*/  HMMA.16816.F32 R104, R180.reuse, R144, R104 ;  /* 0x00000090b468723c */ /* 0x040fe20000001868 */
[----:B------:R-:W-:Y:S01]  /*9d40*/  LDSM.16.MT88.4 R156, [R218+0x9400] ;  /* 0x00940000da9c783b */ /* 0x000fe20000004200 */
[----:B------:R-:W-:Y:S02]  /*9d50*/  MUFU.EX2 R200, R50 ;  /* 0x0000003200c87308 */ /* 0x000fe40000000800 */
[----:B------:R-:W-:Y:S01]  /*9d60*/  LOP3.LUT R148, R139, UR16, R202, 0x96, !PT ;  /* 0x000000108b947c12 */ /* 0x000fe2000f8e96ca */
[----:B------:R-:W-:Y:S01]  /*9d70*/  FMUL.FTZ R126, R0, R126 ;  /* 0x0000007e007e7220 */ /* 0x000fe20000410000 */
[-C--:B------:R-:W-:Y:S06]  /*9d80*/  HMMA.16816.F32 R32, R180, R146.reuse, R32 ;  /* 0x00000092b420723c */ /* 0x080fec0000001820 */
[----:B------:R-:W-:Y:S01]  /*9d90*/  MUFU.EX2 R198, R36 ;  /* 0x0000002400c67308 */ /* 0x000fe20000000800 */
[C---:B------:R-:W-:Y:S01]  /*9da0*/  LOP3.LUT R150, R138.reuse, 0xffff, RZ, 0xc0, !PT ;  /* 0x0000ffff8a967812 */ /* 0x040fe200078ec0ff */
[C---:B------:R-:W-:Y:S04]  /*9db0*/  HMMA.16816.F32 R108, R172.reuse, R146, R108 ;  /* 0x00000092ac6c723c */ /* 0x040fe8000000186c */
[----:B------:R-:W-:Y:S02]  /*9dc0*/  LOP3.LUT R151, R138, 0xff, RZ, 0xc0, !PT ;  /* 0x000000ff8a977812 */ /* 0x000fe400078ec0ff */
[-C--:B-1----:R-:W-:Y:S02]  /*9dd0*/  HMMA.16816.F32 R112, R172, R140.reuse, R112 ;  /* 0x0000008cac70723c */ /* 0x082fe40000001870 */
[----:B------:R-:W-:Y:S03]  /*9de0*/  MUFU.EX2 R195, R39 ;  /* 0x0000002700c37308 */ /* 0x000fe60000000800 */
[----:B------:R-:W-:Y:S01]  /*9df0*/  SHF.R.U32.HI R153, RZ, 0x18, R138 ;  /* 0x00000018ff997819 */ /* 0x000fe2000001168a */
[----:B------:R-:W-:Y:S01]  /*9e00*/  IMAD.MOV.U32 R177, RZ, RZ, R232 ;  /* 0x000000ffffb17224 */ /* 0x000fe200078e00e8 */
[----:B------:R-:W-:Y:S01]  /*9e10*/  SHF.R.U32.HI R152, RZ, 0x10, R138 ;  /* 0x00000010ff987819 */ /* 0x000fe2000001168a */
[----:B------:R-:W-:Y:S04]  /*9e20*/  IMAD.MOV.U32 R184, RZ, RZ, R215 ;  /* 0x000000ffffb87224 */ /* 0x000fe800078e00d7 */
[----:B------:R1:W-:Y:S01]  /*9e30*/  MUFU.EX2 R232, R22 ;  /* 0x0000001600e87308 */ /* 0x0003e20000000800 */
[----:B------:R-:W-:Y:S01]  /*9e40*/  IMAD.WIDE.U32 R138, R137, -0x2daee0ad, RZ ;  /* 0xd2511f53898a7825 */ /* 0x000fe200078e00ff */
[----:B------:R-:W-:Y:S03]  /*9e50*/  SHF.R.U32.HI R144, RZ, 0x8, R150 ;  /* 0x00000008ff907819 */ /* 0x000fe60000011696 */
[----:B------:R-:W-:Y:S01]  /*9e60*/  FMUL.FTZ R116, R2, R116 ;  /* 0x0000007402747220 */ /* 0x000fe20000410000 */
[----:B------:R-:W-:Y:S01]  /*9e70*/  IMAD.MOV.U32 R179, RZ, RZ, R233 ;  /* 0x000000ffffb37224 */ /* 0x000fe200078e00e9 */
[C---:B------:R-:W-:Y:S03]  /*9e80*/  LOP3.LUT R145, R138.reuse, 0xffff, RZ, 0xc0, !PT ;  /* 0x0000ffff8a917812 */ /* 0x040fe600078ec0ff */
[----:B------:R-:W-:Y:S01]  /*9e90*/  MUFU.EX2 R233, R21 ;  /* 0x0000001500e97308 */ /* 0x000fe20000000800 */
[----:B------:R-:W-:Y:S01]  /*9ea0*/  LOP3.LUT R150, R138, 0xff, RZ, 0xc0, !PT ;  /* 0x000000ff8a967812 */ /* 0x000fe200078ec0ff */
[----:B------:R-:W-:Y:S01]  /*9eb0*/  FMUL.FTZ R117, R2, R117 ;  /* 0x0000007502757220 */ /* 0x000fe20000410000 */
[----:B---3--:R-:W-:Y:S01]  /*9ec0*/  SHF.R.U32.HI R20, RZ, 0x8, R145 ;  /* 0x00000008ff147819 */ /* 0x008fe20000011691 */
[C---:B------:R-:W-:Y:S01]  /*9ed0*/  FMUL.FTZ R118, R0.reuse, R118 ;  /* 0x0000007600767220 */ /* 0x040fe20000410000 */
[----:B------:R-:W-:Y:S01]  /*9ee0*/  PRMT R154, R151, 0x5410, R144 ;  /* 0x00005410979a7816 */ /* 0x000fe20000000090 */
[----:B------:R-:W-:Y:S01]  /*9ef0*/  FMUL.FTZ R119, R0, R119 ;  /* 0x0000007700777220 */ /* 0x000fe20000410000 */
[----:B------:R-:W-:Y:S01]  /*9f00*/  PRMT R176, R150, 0x5410, R20 ;  /* 0x0000541096b07816 */ /* 0x000fe20000000014 */
[----:B------:R-:W-:Y:S01]  /*9f10*/  FFMA.FTZ R20, R23, UR4, -R190 ;  /* 0x0000000417147c23 */ /* 0x000fe200080108be */
[----:B------:R-:W2:Y:S01]  /*9f20*/  LDSM.16.MT88.4 R144, [R218+0xb000] ;  /* 0x00b00000da90783b */ /* 0x000ea20000004200 */
[----:B------:R-:W-:Y:S01]  /*9f30*/  LOP3.LUT R137, R139, UR16, R204, 0x96, !PT ;  /* 0x000000108b897c12 */ /* 0x000fe2000f8e96cc */
[----:B------:R-:W-:Y:S01]  /*9f40*/  FMUL.FTZ R127, R0, R127 ;  /* 0x0000007f007f7220 */ /* 0x000fe20000410000 */
[----:B------:R3:W-:Y:S01]  /*9f50*/  MUFU.EX2 R215, R20 ;  /* 0x0000001400d77308 */ /* 0x0007e20000000800 */
[C---:B------:R-:W-:Y:S04]  /*9f60*/  HMMA.16816.F32 R116, R180.reuse, R140, R116 ;  /* 0x0000008cb474723c */ /* 0x040fe80000001874 */
[----:B------:R-:W-:Y:S01]  /*9f70*/  SHF.R.U32.HI R139, RZ, 0x10, R138 ;  /* 0x00000010ff8b7819 */ /* 0x000fe2000001168a */
[----:B------:R-:W-:Y:S01]  /*9f80*/  IMAD.MOV.U32 R187, RZ, RZ, R214 ;  /* 0x000000ffffbb7224 */ /* 0x000fe200078e00d6 */
[----:B------:R-:W-:Y:S03]  /*9f90*/  SHF.R.U32.HI R149, RZ, 0x18, R138 ;  /* 0x00000018ff957819 */ /* 0x000fe6000001168a */
[----:B------:R4:W-:Y:S02]  /*9fa0*/  MUFU.EX2 R214, R25 ;  /* 0x0000001900d67308 */ /* 0x0009e40000000800 */
[----:B------:R-:W-:Y:S02]  /*9fb0*/  LOP3.LUT R139, R139, 0xff, RZ, 0xc0, !PT ;  /* 0x000000ff8b8b7812 */ /* 0x000fe400078ec0ff */
[----:B------:R-:W-:Y:S01]  /*9fc0*/  LOP3.LUT R138, R152, 0xff, RZ, 0xc0, !PT ;  /* 0x000000ff988a7812 */ /* 0x000fe200078ec0ff */
[----:B------:R-:W-:Y:S01]  /*9fd0*/  IMAD.MOV.U32 R197, RZ, RZ, R211 ;  /* 0x000000ffffc57224 */ /* 0x000fe200078e00d3 */
[----:B------:R-:W-:Y:S01]  /*9fe0*/  SHF.R.U32.HI R23, RZ, 0x10, R148 ;  /* 0x00000010ff177819 */ /* 0x000fe20000011694 */
[----:B------:R-:W-:Y:S01]  /*9ff0*/  FMUL.FTZ R29, R2, R169 ;  /* 0x000000a9021d7220 */ /* 0x000fe20000410000 */
[----:B-1----:R-:W-:Y:S02]  /*a000*/  LOP3.LUT R22, R148, 0xffff, RZ, 0xc0, !PT ;  /* 0x0000ffff94167812 */ /* 0x002fe400078ec0ff */
[----:B------:R1:W5:Y:S01]  /*a010*/  MUFU.EX2 R211, R28 ;  /* 0x0000001c00d37308 */ /* 0x0003620000000800 */
[----:B------:R-:W-:Y:S01]  /*a020*/  PRMT R155, R139, 0x5410, R149 ;  /* 0x000054108b9b7816 */ /* 0x000fe20000000095 */
[----:B------:R-:W-:Y:S01]  /*a030*/  FMUL.FTZ R31, R0, R171 ;  /* 0x000000ab001f7220 */ /* 0x000fe20000410000 */
[----:B------:R-:W-:Y:S01]  /*a040*/  PRMT R151, R138, 0x5410, R153 ;  /* 0x000054108a977816 */ /* 0x000fe20000000099 */
[----:B------:R-:W-:Y:S01]  /*a050*/  FFMA.FTZ R190, R55, UR4, -R190 ;  /* 0x0000000437be7c23 */ /* 0x000fe200080108be */
[----:B------:R-:W-:Y:S02]  /*a060*/  LOP3.LUT R149, R148, 0xff, RZ, 0xc0, !PT ;  /* 0x000000ff94957812 */ /* 0x000fe400078ec0ff */
[----:B---3--:R-:W-:Y:S03]  /*a070*/  LOP3.LUT R20, R137, 0xffff, RZ, 0xc0, !PT ;  /* 0x0000ffff89147812 */ /* 0x008fe600078ec0ff */
[----:B------:R3:W2:Y:S01]  /*a080*/  MUFU.EX2 R204, R30 ;  /* 0x0000001e00cc7308 */ /* 0x0006a20000000800 */
[--C-:B------:R-:W-:Y:S01]  /*a090*/  SHF.R.U32.HI R21, RZ, 0x10, R137.reuse ;  /* 0x00000010ff157819 */ /* 0x100fe20000011689 */
[----:B----4-:R-:W-:Y:S01]  /*a0a0*/  FMUL.FTZ R25, R132, R165 ;  /* 0x000000a584197220 */ /* 0x010fe20000410000 */
[----:B------:R-:W-:Y:S02]  /*a0b0*/  SHF.R.U32.HI R148, RZ, 0x18, R148 ;  /* 0x00000018ff947819 */ /* 0x000fe40000011694 */
[----:B------:R-:W-:Y:S01]  /*a0c0*/  LOP3.LUT R138, R23, 0xff, RZ, 0xc0, !PT ;  /* 0x000000ff178a7812 */ /* 0x000fe200078ec0ff */
[C---:B------:R-:W-:Y:S01]  /*a0d0*/  FMUL.FTZ R23, R0.reuse, R163 ;  /* 0x000000a300177220 */ /* 0x040fe20000410000 */
[----:B------:R-:W-:Y:S01]  /*a0e0*/  SHF.R.U32.HI R139, RZ, 0x8, R22 ;  /* 0x00000008ff8b7819 */ /* 0x000fe20000011616 */
[----:B------:R-:W-:Y:S01]  /*a0f0*/  FMUL.FTZ R22, R0, R162 ;  /* 0x000000a200167220 */ /* 0x000fe20000410000 */
[----:B------:R-:W-:Y:S01]  /*a100*/  LOP3.LUT R141, R137, 0xff, RZ, 0xc0, !PT ;  /* 0x000000ff898d7812 */ /* 0x000fe200078ec0ff */
[C---:B-1----:R-:W-:Y:S01]  /*a110*/  FMUL.FTZ R28, R2.reuse, R168 ;  /* 0x000000a8021c7220 */ /* 0x042fe20000410000 */
[----:B------:R-:W-:Y:S01]  /*a120*/  SHF.R.U32.HI R140, RZ, 0x18, R137 ;  /* 0x00000018ff8c7819 */ /* 0x000fe20000011689 */
[----:B------:R-:W-:Y:S01]  /*a130*/  MUFU.EX2 R197, R37 ;  /* 0x0000002500c57308 */ /* 0x000fe20000000800 */
[----:B------:R-:W-:Y:S01]  /*a140*/  SHF.R.U32.HI R137, RZ, 0x8, R20 ;  /* 0x00000008ff897819 */ /* 0x000fe20000011614 */
[C---:B------:R-:W-:Y:S01]  /*a150*/  FMUL.FTZ R20, R2.reuse, R160 ;  /* 0x000000a002147220 */ /* 0x040fe20000410000 */
[----:B------:R-:W-:Y:S01]  /*a160*/  LOP3.LUT R24, R21, 0xff, RZ, 0xc0, !PT ;  /* 0x000000ff15187812 */ /* 0x000fe200078ec0ff */
[----:B------:R-:W-:Y:S01]  /*a170*/  FMUL.FTZ R21, R2, R161 ;  /* 0x000000a102157220 */ /* 0x000fe20000410000 */
[----:B------:R-:W-:Y:S01]  /*a180*/  PRMT R153, R138, 0x5410, R148 ;  /* 0x000054108a997816 */ /* 0x000fe20000000094 */
[----:B------:R-:W-:Y:S01]  /*a190*/  LDSM.16.MT88.4 R160, [R216+0xa400] ;  /* 0x00a40000d8a0783b */ /* 0x000fe20000004200 */
[----:B------:R-:W-:Y:S01]  /*a1a0*/  PRMT R139, R149, 0x5410, R139 ;  /* 0x00005410958b7816 */ /* 0x000fe2000000008b */
[----:B---3--:R-:W-:Y:S01]  /*a1b0*/  FMUL.FTZ R30, R0, R170 ;  /* 0x000000aa001e7220 */ /* 0x008fe20000410000 */
[--C-:B------:R-:W-:Y:S01]  /*a1c0*/  HSET2.LE.AND R138, R151, R188.reuse, PT ;  /* 0x000000bc978a7233 */ /* 0x100fe20003803000 */
[----:B------:R-:W-:Y:S01]  /*a1d0*/  IMAD.MOV.U32 R170, RZ, RZ, R185 ;  /* 0x000000ffffaa7224 */ /* 0x000fe200078e00b9 */
[-C--:B------:R-:W-:Y:S01]  /*a1e0*/  HMMA.16816.F32 R20, R180, R142.reuse, R20 ;  /* 0x0000008eb414723c */ /* 0x080fe20000001814 */
[----:B------:R-:W-:Y:S02]  /*a1f0*/  MUFU.EX2 R185, R41 ;  /* 0x0000002900b97308 */ /* 0x000fe40000000800 */
[----:B------:R-:W1:Y:S01]  /*a200*/  LDSM.16.MT88.4 R148, [R216+0x9400] ;  /* 0x00940000d894783b */ /* 0x000e620000004200 */
[----:B------:R-:W-:Y:S01]  /*a210*/  PRMT R152, R141, 0x5410, R137 ;  /* 0x000054108d987816 */ /* 0x000fe20000000089 */
[----:B------:R-:W-:Y:S01]  /*a220*/  FFMA.FTZ R2, R2, R241, R243 ;  /* 0x000000f102027223 */ /* 0x000fe200000100f3 */
[C---:B------:R-:W-:Y:S05]  /*a230*/  HMMA.16816.F32 R120, R172.reuse, R142, R120 ;  /* 0x0000008eac78723c */ /* 0x040fea0000001878 */
[----:B------:R-:W-:Y:S01]  /*a240*/  MUFU.EX2 R202, R48 ;  /* 0x0000003000ca7308 */ /* 0x000fe20000000800 */
[----:B------:R-:W-:Y:S01]  /*a250*/  PRMT R141, R24, 0x5410, R140 ;  /* 0x00005410188d7816 */ /* 0x000fe2000000008c */
[C---:B------:R-:W-:Y:S01]  /*a260*/  FMUL.FTZ R24, R132.reuse, R164 ;  /* 0x000000a484187220 */ /* 0x040fe20000410000 */
[--C-:B------:R-:W-:Y:S03]  /*a270*/  HSET2.LE.AND R137, R154, R188.reuse, PT ;  /* 0x000000bc9a897233 */ /* 0x100fe60003803000 */
[----:B------:R-:W-:Y:S01]  /*a280*/  FFMA.FTZ R132, R132, R239, R248 ;  /* 0x000000ef84847223 */ /* 0x000fe200000100f8 */
[----:B-----5:R-:W-:Y:S03]  /*a290*/  F2FP.F16.F32.PACK_AB R154, R210, R211 ;  /* 0x000000d3d29a723e */ /* 0x020fe600000000ff */
[----:B------:R-:W-:Y:S01]  /*a2a0*/  MUFU.EX2 R190, R190 ;  /* 0x000000be00be7308 */ /* 0x000fe20000000800 */
[-C--:B--2---:R-:W-:Y:S03]  /*a2b0*/  HMMA.16816.F32 R24, R172, R144.reuse, R24 ;  /* 0x00000090ac18723c */ /* 0x084fe60000001818 */
[--C-:B------:R-:W-:Y:S01]  /*a2c0*/  HSET2.LE.AND R139, R139, R188.reuse, PT ;  /* 0x000000bc8b8b7233 */ /* 0x100fe20003803000 */
[----:B------:R-:W-:Y:S01]  /*a2d0*/  FFMA.FTZ R0, R0, R242, R245 ;  /* 0x000000f200007223 */ /* 0x000fe200000100f5 */
[----:B------:R-:W-:Y:S01]  /*a2e0*/  F2FP.F16.F32.PACK_AB R142, R237, R238 ;  /* 0x000000eeed8e723e */ /* 0x000fe200000000ff */
[C---:B------:R-:W-:Y:S05]  /*a2f0*/  HMMA.16816.F32 R124, R180.reuse, R144, R124 ;  /* 0x00000090b47c723c */ /* 0x040fea000000187c */
[----:B------:R-:W-:Y:S01]  /*a300*/  F2FP.F16.F32.PACK_AB R143, R236, R235 ;  /* 0x000000ebec8f723e */ /* 0x000fe200000000ff */
[-C--:B------:R-:W-:Y:S01]  /*a310*/  HMMA.16816.F32 R28, R180, R146.reuse, R28 ;  /* 0x00000092b41c723c */ /* 0x080fe2000000181c */
[----:B------:R-:W-:Y:S04]  /*a320*/  MUFU.EX2 R180, R67 ;  /* 0x0000004300b47308 */ /* 0x000fe80000000800 */
[----:B------:R-:W-:Y:S01]  /*a330*/  F2FP.F16.F32.PACK_AB R140, R233, R234 ;  /* 0x000000eae98c723e */ /* 0x000fe200000000ff */
[----:B------:R-:W-:Y:S01]  /*a340*/  HMMA.16816.F32 R128, R172, R146, R128 ;  /* 0x00000092ac80723c */ /* 0x000fe20000001880 */
[----:B------:R-:W2:Y:S04]  /*a350*/  LDSM.16.MT88.4 R144, [R218+0xa400] ;  /* 0x00a40000da90783b */ /* 0x000ea80000004200 */
[----:B------:R-:W-:Y:S01]  /*a360*/  MUFU.EX2 R174, R58 ;  /* 0x0000003a00ae7308 */ /* 0x000fe20000000800 */
[----:B------:R-:W-:Y:S01]  /*a370*/  LOP3.LUT R142, R137, R142, RZ, 0xc0, !PT ;  /* 0x0000008e898e7212 */ /* 0x000fe200078ec0ff */
[----:B------:R-:W-:Y:S01]  /*a380*/  FADD.FTZ R2, R247, R2 ;  /* 0x00000002f7027221 */ /* 0x000fe20000010000 */
[----:B------:R-:W-:Y:S03]  /*a390*/  LOP3.LUT R143, R138, R143, RZ, 0xc0, !PT ;  /* 0x0000008f8a8f7212 */ /* 0x000fe600078ec0ff */
[----:B------:R-:W-:Y:S01]  /*a3a0*/  FADD.FTZ R0, R244, R0 ;  /* 0x00000000f4007221 */ /* 0x000fe20000010000 */
[----:B------:R-:W-:Y:S03]  /*a3b0*/  LOP3.LUT R140, R139, R140, RZ, 0xc0, !PT ;  /* 0x0000008c8b8c7212 */ /* 0x000fe600078ec0ff */
[----:B------:R-:W-:Y:S01]  /*a3c0*/  MUFU.EX2 R175, R59 ;  /* 0x0000003b00af7308 */ /* 0x000fe20000000800 */
[--C-:B------:R-:W-:Y:S01]  /*a3d0*/  HSET2.LE.AND R138, R152, R188.reuse, PT ;  /* 0x000000bc988a7233 */ /* 0x100fe20003803000 */
[----:B------:R-:W-:Y:S01]  /*a3e0*/  FADD.FTZ R0, R252, R0 ;  /* 0x00000000fc007221 */ /* 0x000fe20000010000 */
[--C-:B------:R-:W-:Y:S02]  /*a3f0*/  HSET2.LE.AND R139, R141, R188.reuse, PT ;  /* 0x000000bc8d8b7233 */ /* 0x100fe40003803000 */
[--C-:B------:R-:W-:Y:S01]  /*a400*/  HSET2.LE.AND R137, R153, R188.reuse, PT ;  /* 0x000000bc99897233 */ /* 0x100fe20003803000 */
[----:B------:R-:W-:Y:S01]  /*a410*/  FADD.FTZ R0, R249, R0 ;  /* 0x00000000f9007221 */ /* 0x000fe20000010000 */
[----:B------:R-:W-:Y:S03]  /*a420*/  F2FP.F16.F32.PACK_AB R152, R214, R213 ;  /* 0x000000d5d698723e */ /* 0x000fe600000000ff */
[----:B------:R-:W-:Y:S01]  /*a430*/  MUFU.EX2 R173, R60 ;  /* 0x0000003c00ad7308 */ /* 0x000fe20000000800 */
[----:B------:R-:W-:Y:S01]  /*a440*/  F2FP.F16.F32.PACK_AB R141, R215, R232 ;  /* 0x000000e8d78d723e */ /* 0x000fe200000000ff */
[----:B------:R-:W-:Y:S01]  /*a450*/  FADD.FTZ R0, R212, R0 ;  /* 0x00000000d4007221 */ /* 0x000fe20000010000 */
[----:B------:R-:W-:Y:S02]  /*a460*/  LOP3.LUT R152, R138, R152, RZ, 0xc0, !PT ;  /* 0x000000988a987212 */ /* 0x000fe400078ec0ff */
[----:B------:R-:W-:Y:S02]  /*a470*/  LOP3.LUT R141, R137, R141, RZ, 0xc0, !PT ;  /* 0x0000008d898d7212 */ /* 0x000fe400078ec0ff */
[--C-:B------:R-:W-:Y:S03]  /*a480*/  HSET2.LE.AND R137, R176, R188.reuse, PT ;  /* 0x000000bcb0897233 */ /* 0x100fe60003803000 */
[----:B------:R3:W4:Y:S01]  /*a490*/  MUFU.EX2 R172, R62 ;  /* 0x0000003e00ac7308 */ /* 0x0007220000000800 */
[--C-:B------:R-:W-:Y:S02]  /*a4a0*/  HSET2.LE.AND R138, R155, R188.reuse, PT ;  /* 0x000000bc9b8a7233 */ /* 0x100fe40003803000 */
[----:B------:R-:W-:Y:S01]  /*a4b0*/  F2FP.F16.F32.PACK_AB R153, R205, R212 ;  /* 0x000000d4cd99723e */ /* 0x000fe200000000ff */
[-C--:B-1----:R-:W-:Y:S06]  /*a4c0*/  HMMA.16816.F32 R4, R140, R148.reuse, R4 ;  /* 0x000000948c04723c */ /* 0x082fec0000001804 */
[----:B------:R-:W-:Y:S01]  /*a4d0*/  MUFU.EX2 R176, R57 ;  /* 0x0000003900b07308 */ /* 0x000fe20000000800 */
[----:B------:R-:W-:Y:S04]  /*a4e0*/  F2FP.F16.F32.PACK_AB R155, R203, R204 ;  /* 0x000000cccb9b723e */ /* 0x000fe800000000ff */
[----:B------:R-:W-:Y:S02]  /*a4f0*/  LOP3.LUT R153, R139, R153, RZ, 0xc0, !PT ;  /* 0x000000998b997212 */ /* 0x000fe400078ec0ff */
[----:B------:R-:W-:Y:S01]  /*a500*/  LOP3.LUT R154, R137, R154, RZ, 0xc0, !PT ;  /* 0x0000009a899a7212 */ /* 0x000fe200078ec0ff */
[----:B------:R-:W-:Y:S01]  /*a510*/  VIADD R137, R193, 0x1 ;  /* 0x00000001c1897836 */ /* 0x000fe20000000000 */
[----:B------:R-:W-:Y:S01]  /*a520*/  LOP3.LUT R155, R138, R155, RZ, 0xc0, !PT ;  /* 0x0000009b8a9b7212 */ /* 0x000fe200078ec0ff */
[----:B---3--:R-:W-:Y:S01]  /*a530*/  LDSM.16.MT88.4 R60, [R218+0xac00] ;  /* 0x00ac0000da3c783b */ /* 0x008fe20000004200 */
[----:B------:R-:W-:Y:S01]  /*a540*/  MUFU.EX2 R193, R45 ;  /* 0x0000002d00c17308 */ /* 0x000fe20000000800 */
[----:B------:R-:W-:Y:S02]  /*a550*/  F2FP.F16.F32.PACK_AB R39, R199, R200 ;  /* 0x000000c8c727723e */ /* 0x000fe400000000ff */
[----:B------:R-:W-:Y:S02]  /*a560*/  LOP3.LUT R137, R225, UR23, R137, 0x96, !PT ;  /* 0x00000017e1897c12 */ /* 0x000fe4000f8e9689 */
[C---:B------:R-:W-:Y:S05]  /*a570*/  HMMA.16816.F32 R8, R152.reuse, R148, R8 ;  /* 0x000000949808723c */ /* 0x040fea0000001808 */
[----:B------:R-:W-:Y:S01]  /*a580*/  MUFU.EX2 R183, R64 ;  /* 0x0000004000b77308 */ /* 0x000fe20000000800 */
[----:B----4-:R-:W-:Y:S01]  /*a590*/  F2FP.F16.F32.PACK_AB R171, R192, R172 ;  /* 0x000000acc0ab723e */ /* 0x010fe200000000ff */
[-C--:B------:R-:W-:Y:S08]  /*a5a0*/  HMMA.16816.F32 R12, R152, R150.reuse, R12 ;  /* 0x00000096980c723c */ /* 0x080ff0000000180c */
[----:B------:R-:W-:Y:S01]  /*a5b0*/  MUFU.EX2 R182, R65 ;  /* 0x0000004100b67308 */ /* 0x000fe20000000800 */
[C---:B------:R-:W-:Y:S06]  /*a5c0*/  HMMA.16816.F32 R16, R140.reuse, R150, R16 ;  /* 0x000000968c10723c */ /* 0x040fec0000001810 */
[-C--:B------:R-:W-:Y:S03]  /*a5d0*/  HMMA.16816.F32 R68, R140, R156.reuse, R68 ;  /* 0x0000009c8c44723c */ /* 0x080fe60000001844 */
[----:B------:R-:W-:Y:S02]  /*a5e0*/  MUFU.EX2 R181, R66 ;  /* 0x0000004200b57308 */ /* 0x000fe40000000800 */
[----:B------:R-:W-:Y:S01]  /*a5f0*/  IMAD.WIDE.U32 R150, R137, -0x326172a9, RZ ;  /* 0xcd9e8d5789967825 */ /* 0x000fe200078e00ff */
[C---:B------:R-:W-:Y:S05]  /*a600*/  HMMA.16816.F32 R72, R152.reuse, R156, R72 ;  /* 0x0000009c9848723c */ /* 0x040fea0000001848 */
[C---:B------:R-:W-:Y:S01]  /*a610*/  LOP3.LUT R148, R151.reuse, UR15, R196, 0x96, !PT ;  /* 0x0000000f97947c12 */ /* 0x040fe2000f8e96c4 */
[-C--:B------:R-:W-:Y:S01]  /*a620*/  HMMA.16816.F32 R76, R152, R158.reuse, R76 ;  /* 0x0000009e984c723c */ /* 0x080fe2000000184c */
[----:B------:R1:W3:Y:S04]  /*a630*/  MUFU.EX2 R196, R44 ;  /* 0x0000002c00c47308 */ /* 0x0002e80000000800 */
[----:B------:R-:W-:Y:S01]  /*a640*/  LOP3.LUT R138, R151, UR15, R250, 0x96, !PT ;  /* 0x0000000f978a7c12 */ /* 0x000fe2000f8e96fa */
[C---:B------:R-:W-:Y:S05]  /*a650*/  HMMA.16816.F32 R80, R140.reuse, R158, R80 ;  /* 0x0000009e8c50723c */ /* 0x040fea0000001850 */
[--C-:B------:R-:W-:Y:S01]  /*a660*/  LOP3.LUT R164, R207, UR18, R150.reuse, 0x96, !PT ;  /* 0x00000012cfa47c12 */ /* 0x100fe2000f8e9696 */
[-C--:B------:R-:W-:Y:S05]  /*a670*/  HMMA.16816.F32 R84, R140, R160.reuse, R84 ;  /* 0x000000a08c54723c */ /* 0x080fea0000001854 */
[----:B------:R-:W-:Y:S01]  /*a680*/  LOP3.LUT R137, R209, UR18, R150, 0x96, !PT ;  /* 0x00000012d1897c12 */ /* 0x000fe2000f8e9696 */
[C---:B------:R-:W-:Y:S05]  /*a690*/  HMMA.16816.F32 R88, R152.reuse, R160, R88 ;  /* 0x000000a09858723c */ /* 0x040fea0000001858 */
[----:B------:R-:W-:Y:S01]  /*a6a0*/  IMAD.WIDE.U32 R148, R148, -0x2daee0ad, RZ ;  /* 0xd2511f5394947825 */ /* 0x000fe200078e00ff */
[-C--:B------:R-:W-:Y:S05]  /*a6b0*/  HMMA.16816.F32 R92, R152, R162.reuse, R92 ;  /* 0x000000a2985c723c */ /* 0x080fea000000185c */
[----:B------:R-:W-:Y:S01]  /*a6c0*/  IMAD.WIDE.U32 R164, R164, -0x2daee0ad, RZ ;  /* 0xd2511f53a4a47825 */ /* 0x000fe200078e00ff */
[C---:B------:R-:W-:Y:S05]  /*a6d0*/  HMMA.16816.F32 R96, R140.reuse, R162, R96 ;  /* 0x000000a28c60723c */ /* 0x040fea0000001860 */
[----:B------:R-:W-:Y:S01]  /*a6e0*/  IMAD.WIDE.U32 R138, R138, -0x2daee0ad, RZ ;  /* 0xd2511f538a8a7825 */ /* 0x000fe200078e00ff */
[-C--:B--2---:R-:W-:Y:S05]  /*a6f0*/  HMMA.16816.F32 R100, R140, R144.reuse, R100 ;  /* 0x000000908c64723c */ /* 0x084fea0000001864 */
[----:B------:R-:W-:Y:S01]  /*a700*/  IMAD.WIDE.U32 R158, R137, -0x2daee0ad, RZ ;  /* 0xd2511f53899e7825 */ /* 0x000fe200078e00ff */
[C---:B------:R-:W-:Y:S05]  /*a710*/  HMMA.16816.F32 R104, R152.reuse, R144, R104 ;  /* 0x000000909868723c */ /* 0x040fea0000001868 */
[----:B------:R-:W-:Y:S01]  /*a720*/  LOP3.LUT R150, R149, UR13, R228, 0x96, !PT ;  /* 0x0000000d95967c12 */ /* 0x000fe2000f8e96e4 */
[-C--:B------:R-:W-:Y:S05]  /*a730*/  HMMA.16816.F32 R32, R152, R146.reuse, R32 ;  /* 0x000000929820723c */ /* 0x080fea0000001820 */
[----:B------:R-:W-:Y:S01]  /*a740*/  LOP3.LUT R149, R165, UR11, R148, 0x96, !PT ;  /* 0x0000000ba5957c12 */ /* 0x000fe2000f8e9694 */
[C---:B------:R-:W-:Y:S05]  /*a750*/  HMMA.16816.F32 R108, R140.reuse, R146, R108 ;  /* 0x000000928c6c723c */ /* 0x040fea000000186c */
[----:B------:R-:W-:Y:S01]  /*a760*/  LOP3.LUT R148, R139, UR13, R226, 0x96, !PT ;  /* 0x0000000d8b947c12 */ /* 0x000fe2000f8e96e2 */
[----:B------:R-:W-:Y:S01]  /*a770*/  IMAD.WIDE.U32 R166, R149, -0x326172a9, RZ ;  /* 0xcd9e8d5795a67825 */ /* 0x000fe200078e00ff */
[----:B------:R-:W-:Y:S04]  /*a780*/  LOP3.LUT R137, R159, UR11, R138, 0x96, !PT ;  /* 0x0000000b9f897c12 */ /* 0x000fe8000f8e968a */
[----:B------:R-:W-:Y:S01]  /*a790*/  IMAD.WIDE.U32 R148, R148, -0x326172a9, RZ ;  /* 0xcd9e8d5794947825 */ /* 0x000fe200078e00ff */
[----:B-1----:R-:W-:Y:S03]  /*a7a0*/  F2FP.F16.F32.PACK_AB R44, R197, R198 ;  /* 0x000000c6c52c723e */ /* 0x002fe600000000ff */
[----:B------:R-:W-:Y:S01]  /*a7b0*/  IMAD.WIDE.U32 R168, R137, -0x326172a9, RZ ;  /* 0xcd9e8d5789a87825 */ /* 0x000fe200078e00ff */
[----:B------:R-:W-:Y:S03]  /*a7c0*/  LOP3.LUT R156, R149, UR12, R208, 0x96, !PT ;  /* 0x0000000c959c7c12 */ /* 0x000fe6000f8e96d0 */
[----:B------:R-:W-:Y:S01]  /*a7d0*/  IMAD.WIDE.U32 R138, R150, -0x326172a9, RZ ;  /* 0xcd9e8d57968a7825 */ /* 0x000fe200078e00ff */
[----:B------:R-:W-:Y:S02]  /*a7e0*/  LOP3.LUT R159, R169, UR10, R148, 0x96, !PT ;  /* 0x0000000aa99f7c12 */ /* 0x000fe4000f8e9694 */
[----:B------:R-:W1:Y:S01]  /*a7f0*/  LDSM.16.MT88.4 R148, [R216+0xb400] ;  /* 0x00b40000d894783b */ /* 0x000e620000004200 */
[----:B------:R-:W-:Y:S01]  /*a800*/  IMAD.MOV.U32 R207, RZ, RZ, R201 ;  /* 0x000000ffffcf7224 */ /* 0x000fe200078e00c9 */
[----:B------:R-:W-:Y:S01]  /*a810*/  LOP3.LUT R139, R139, UR12, R206, 0x96, !PT ;  /* 0x0000000c8b8b7c12 */ /* 0x000fe2000f8e96ce */
[----:B------:R-:W2:Y:S01]  /*a820*/  MUFU.EX2 R201, R49 ;  /* 0x0000003100c97308 */ /* 0x000ea20000000800 */
[----:B------:R-:W-:Y:S01]  /*a830*/  LOP3.LUT R137, R167, UR10, R138, 0x96, !PT ;  /* 0x0000000aa7897c12 */ /* 0x000fe2000f8e968a */
[----:B------:R-:W-:Y:S01]  /*a840*/  IMAD.WIDE.U32 R156, R156, -0x2daee0ad, RZ ;  /* 0xd2511f539c9c7825 */ /* 0x000fe200078e00ff */
[----:B------:R-:W-:Y:S03]  /*a850*/  F2FP.F16.F32.PACK_AB R169, R175, R174 ;  /* 0x000000aeafa9723e */ /* 0x000fe600000000ff */
[----:B------:R-:W-:Y:S01]  /*a860*/  IMAD.WIDE.U32 R138, R139, -0x2daee0ad, RZ ;  /* 0xd2511f538b8a7825 */ /* 0x000fe200078e00ff */
[----:B------:R-:W-:Y:S03]  /*a870*/  LOP3.LUT R158, R157, UR9, R158, 0x96, !PT ;  /* 0x000000099d9e7c12 */ /* 0x000fe6000f8e969e */
[----:B------:R3:W-:Y:S01]  /*a880*/  MUFU.EX2 R167, R40 ;  /* 0x0000002800a77308 */ /* 0x0007e20000000800 */
[----:B------:R-:W-:Y:S01]  /*a890*/  IMAD.WIDE.U32 R160, R137, -0x2daee0ad, RZ ;  /* 0xd2511f5389a07825 */ /* 0x000fe200078e00ff */
[----:B------:R-:W-:Y:S03]  /*a8a0*/  LOP3.LUT R164, R139, UR9, R164, 0x96, !PT ;  /* 0x000000098ba47c12 */ /* 0x000fe6000f8e96a4 */
[----:B------:R-:W-:Y:S01]  /*a8b0*/  IMAD.WIDE.U32 R162, R159, -0x2daee0ad, RZ ;  /* 0xd2511f539fa27825 */ /* 0x000fe200078e00ff */
[----:B------:R-:W-:Y:S03]  /*a8c0*/  LOP3.LUT R138, R161, UR5, R138, 0x96, !PT ;  /* 0x00000005a18a7c12 */ /* 0x000fe6000f8e968a */
[----:B------:R-:W-:Y:S01]  /*a8d0*/  IMAD.WIDE.U32 R164, R164, -0x326172a9, RZ ;  /* 0xcd9e8d57a4a47825 */ /* 0x000fe200078e00ff */
[----:B------:R-:W-:Y:S03]  /*a8e0*/  LOP3.LUT R156, R163, UR5, R156, 0x96, !PT ;  /* 0x00000005a39c7c12 */ /* 0x000fe6000f8e969c */
[----:B------:R-:W-:Y:S01]  /*a8f0*/  IMAD.WIDE.U32 R138, R138, -0x326172a9, RZ ;  /* 0xcd9e8d578a8a7825 */ /* 0x000fe200078e00ff */
[----:B------:R-:W-:Y:S02]  /*a900*/  LOP3.LUT R64, R165, UR8, R166, 0x96, !PT ;  /* 0x00000008a5407c12 */ /* 0x000fe4000f8e96a6 */
[----:B---3--:R-:W-:Y:S01]  /*a910*/  F2FP.F16.F32.PACK_AB R40, R193, R196 ;  /* 0x000000c4c128723e */ /* 0x008fe200000000ff */
[----:B------:R-:W-:Y:S01]  /*a920*/  IMAD.WIDE.U32 R158, R158, -0x326172a9, RZ ;  /* 0xcd9e8d579e9e7825 */ /* 0x000fe200078e00ff */
[C---:B------:R-:W-:Y:S02]  /*a930*/  LOP3.LUT R48, R138.reuse, 0xffff, RZ, 0xc0, !PT ;  /* 0x0000ffff8a307812 */ /* 0x040fe400078ec0ff */
[----:B------:R-:W-:Y:S01]  /*a940*/  LOP3.LUT R49, R138, 0xff, RZ, 0xc0, !PT ;  /* 0x000000ff8a317812 */ /* 0x000fe200078ec0ff */
[----:B------:R-:W-:Y:S01]  /*a950*/  IMAD.MOV.U32 R206, RZ, RZ, R186 ;  /* 0x000000ffffce7224 */ /* 0x000fe200078e00ba */
[----:B------:R-:W-:Y:S01]  /*a960*/  SHF.R.U32.HI R48, RZ, 0x8, R48 ;  /* 0x00000008ff307819 */ /* 0x000fe20000011630 */
[----:B------:R-:W-:Y:S01]  /*a970*/  MUFU.EX2 R186, R47 ;  /* 0x0000002f00ba7308 */ /* 0x000fe20000000800 */
[----:B------:R-:W-:Y:S01]  /*a980*/  SHF.R.U32.HI R144, RZ, 0x18, R138 ;  /* 0x00000018ff907819 */ /* 0x000fe2000001168a */
[----:B------:R-:W-:Y:S01]  /*a990*/  IMAD.MOV.U32 R209, RZ, RZ, R187 ;  /* 0x000000ffffd17224 */ /* 0x000fe200078e00bb */
[----:B------:R-:W-:Y:S01]  /*a9a0*/  PRMT R157, R49, 0x5410, R48 ;  /* 0x00005410319d7816 */ /* 0x000fe20000000030 */
[----:B------:R-:W-:Y:S01]  /*a9b0*/  IMAD.WIDE.U32 R48, R156, -0x326172a9, RZ ;  /* 0xcd9e8d579c307825 */ /* 0x000fe200078e00ff */
[-C--:B-1----:R-:W-:Y:S03]  /*a9c0*/  HMMA.16816.F32 R112, R140, R148.reuse, R112 ;  /* 0x000000948c70723c */ /* 0x082fe60000001870 */
[----:B------:R-:W-:Y:S02]  /*a9d0*/  SHF.R.U32.HI R137, RZ, 0x10, R138 ;  /* 0x00000010ff897819 */ /* 0x000fe4000001168a */
[----:B------:R1:W3:Y:S01]  /*a9e0*/  MUFU.EX2 R187, R46 ;  /* 0x0000002e00bb7308 */ /* 0x0002e20000000800 */
[----:B------:R-:W-:Y:S01]  /*a9f0*/  LOP3.LUT R138, R139, UR17, R164, 0x96, !PT ;  /* 0x000000118b8a7c12 */ /* 0x000fe2000f8e96a4 */
[C---:B------:R-:W-:Y:S04]  /*aa00*/  HMMA.16816.F32 R116, R152.reuse, R148, R116 ;  /* 0x000000949874723c */ /* 0x040fe80000001874 */
[----:B------:R-:W-:Y:S02]  /*aa10*/  LOP3.LUT R137, R137, 0xff, RZ, 0xc0, !PT ;  /* 0x000000ff89897812 */ /* 0x000fe400078ec0ff */
[-C--:B------:R-:W-:Y:S02]  /*aa20*/  HMMA.16816.F32 R20, R152, R150.reuse, R20 ;  /* 0x000000969814723c */ /* 0x080fe40000001814 */
[----:B------:R4:W-:Y:S03]  /*aa30*/  MUFU.EX2 R164, R42 ;  /* 0x0000002a00a47308 */ /* 0x0009e60000000800 */
[----:B------:R-:W-:Y:S01]  /*aa40*/  LOP3.LUT R50, R48, 0xffff, RZ, 0xc0, !PT ;  /* 0x0000ffff30327812 */ /* 0x000fe200078ec0ff */
[C---:B------:R-:W-:Y:S05]  /*aa50*/  HMMA.16816.F32 R120, R140.reuse, R150, R120 ;  /* 0x000000968c78723c */ /* 0x040fea0000001878 */
[----:B------:R-:W-:Y:S01]  /*aa60*/  LOP3.LUT R51, R138, 0xffff, RZ, 0xc0, !PT ;  /* 0x0000ffff8a337812 */ /* 0x000fe200078ec0ff */
[----:B------:R-:W-:Y:S01]  /*aa70*/  IMAD.MOV.U32 R208, RZ, RZ, R184 ;  /* 0x000000ffffd07224 */ /* 0x000fe200078e00b8 */
[----:B------:R-:W-:Y:S01]  /*aa80*/  PRMT R156, R137, 0x5410, R144 ;  /* 0x00005410899c7816 */ /* 0x000fe20000000090 */
[----:B------:R5:W3:Y:S03]  /*aa90*/  MUFU.EX2 R184, R43 ;  /* 0x0000002b00b87308 */ /* 0x000ae60000000800 */
[----:B------:R-:W-:Y:S01]  /*aaa0*/  LOP3.LUT R144, R48, 0xff, RZ, 0xc0, !PT ;  /* 0x000000ff30907812 */ /* 0x000fe200078ec0ff */
[----:B------:R-:W-:Y:S01]  /*aab0*/  IMAD.WIDE.U32 R64, R64, -0x2daee0ad, RZ ;  /* 0xd2511f5340407825 */ /* 0x000fe200078e00ff */
[----:B------:R-:W-:Y:S02]  /*aac0*/  SHF.R.U32.HI R50, RZ, 0x8, R50 ;  /* 0x00000008ff327819 */ /* 0x000fe40000011632 */
[----:B------:R-:W-:Y:S01]  /*aad0*/  SHF.R.U32.HI R51, RZ, 0x8, R51 ;  /* 0x00000008ff337819 */ /* 0x000fe20000011633 */
[----:B------:R-:W-:Y:S01]  /*aae0*/  IMAD.MOV.U32 R165, RZ, RZ, R179 ;  /* 0x000000ffffa57224 */ /* 0x000fe200078e00b3 */
[----:B------:R-:W-:Y:S01]  /*aaf0*/  LOP3.LUT R139, R138, 0xff, RZ, 0xc0, !PT ;  /* 0x000000ff8a8b7812 */ /* 0x000fe200078ec0ff */
[----:B------:R3:W3:Y:S01]  /*ab00*/  MUFU.EX2 R179, R52 ;  /* 0x0000003400b37308 */ /* 0x0006e20000000800 */
[----:B------:R-:W-:Y:S01]  /*ab10*/  SHF.R.U32.HI R36, RZ, 0x10, R138 ;  /* 0x00000010ff247819 */ /* 0x000fe2000001168a */
[----:B------:R-:W-:Y:S01]  /*ab20*/  IMAD.MOV.U32 R166, RZ, RZ, R170 ;  /* 0x000000ffffa67224 */ /* 0x000fe200078e00aa */
[----:B------:R-:W-:Y:S01]  /*ab30*/  LOP3.LUT R137, R49, UR17, R158, 0x96, !PT ;  /* 0x0000001131897c12 */ /* 0x000fe2000f8e969e */
[----:B------:R-:W-:Y:S01]  /*ab40*/  FADD.FTZ R2, R208, R2 ;  /* 0x00000002d0027221 */ /* 0x000fe20000010000 */
[--C-:B------:R-:W-:Y:S02]  /*ab50*/  SHF.R.U32.HI R146, RZ, 0x10, R48.reuse ;  /* 0x00000010ff927819 */ /* 0x100fe40000011630 */
[----:B------:R-:W-:Y:S01]  /*ab60*/  SHF.R.U32.HI R145, RZ, 0x18, R48 ;  /* 0x00000018ff917819 */ /* 0x000fe20000011630 */
[----:B------:R-:W-:Y:S01]  /*ab70*/  FADD.FTZ R2, R207, R2 ;  /* 0x00000002cf027221 */ /* 0x000fe20000010000 */
[----:B------:R-:W-:Y:S02]  /*ab80*/  PRMT R158, R144, 0x5410, R50 ;  /* 0x00005410909e7816 */ /* 0x000fe40000000032 */
[----:B------:R-:W-:Y:S01]  /*ab90*/  PRMT R139, R139, 0x5410, R51 ;  /* 0x000054108b8b7816 */ /* 0x000fe20000000033 */
[----:B------:R-:W-:Y:S01]  /*aba0*/  FADD.FTZ R2, R213, R2 ;  /* 0x00000002d5027221 */ /* 0x000fe20000010000 */
[----:B------:R-:W4:Y:S01]  /*abb0*/  LDSM.16.MT88.4 R48, [R218+0xb400] ;  /* 0x00b40000da30783b */ /* 0x000f220000004200 */
[----:B------:R-:W-:Y:S02]  /*abc0*/  SHF.R.U32.HI R138, RZ, 0x18, R138 ;  /* 0x00000018ff8a7819 */ /* 0x000fe4000001168a */
[----:B------:R-:W-:Y:S02]  /*abd0*/  LOP3.LUT R36, R36, 0xff, RZ, 0xc0, !PT ;  /* 0x000000ff24247812 */ /* 0x000fe400078ec0ff */
[----:B------:R-:W-:Y:S02]  /*abe0*/  LOP3.LUT R37, R146, 0xff, RZ, 0xc0, !PT ;  /* 0x000000ff92257812 */ /* 0x000fe400078ec0ff */
[----:B------:R-:W-:Y:S02]  /*abf0*/  PRMT R138, R36, 0x5410, R138 ;  /* 0x00005410248a7816 */ /* 0x000fe4000000008a */
[----:B------:R-:W-:Y:S02]  /*ac00*/  LOP3.LUT R36, R137, 0xffff, RZ, 0xc0, !PT ;  /* 0x0000ffff89247812 */ /* 0x000fe400078ec0ff */
[----:B------:R-:W-:Y:S02]  /*ac10*/  PRMT R149, R37, 0x5410, R145 ;  /* 0x0000541025957816 */ /* 0x000fe40000000091 */
[----:B------:R-:W-:Y:S01]  /*ac20*/  LOP3.LUT R37, R137, 0xff, RZ, 0xc0, !PT ;  /* 0x000000ff89257812 */ /* 0x000fe200078ec0ff */
[----:B------:R-:W-:Y:S01]  /*ac30*/  LDSM.16.MT88.4 R144, [R218+0x9800] ;  /* 0x00980000da90783b */ /* 0x000fe20000004200 */
[----:B------:R-:W-:Y:S02]  /*ac40*/  SHF.R.U32.HI R36, RZ, 0x8, R36 ;  /* 0x00000008ff247819 */ /* 0x000fe40000011624 */
[--C-:B------:R-:W-:Y:S01]  /*ac50*/  HSET2.LE.AND R38, R157, R188.reuse, PT ;  /* 0x000000bc9d267233 */ /* 0x100fe20003803000 */
[----:B------:R-:W-:Y:S01]  /*ac60*/  IMAD.MOV.U32 R157, RZ, RZ, R178 ;  /* 0x000000ffff9d7224 */ /* 0x000fe200078e00b2 */
[----:B------:R-:W-:Y:S01]  /*ac70*/  PRMT R148, R37, 0x5410, R36 ;  /* 0x0000541025947816 */ /* 0x000fe20000000024 */
[----:B------:R3:W3:Y:S01]  /*ac80*/  MUFU.EX2 R178, R54 ;  /* 0x0000003600b27308 */ /* 0x0006e20000000800 */
[----:B--2---:R-:W-:Y:S02]  /*ac90*/  F2FP.F16.F32.PACK_AB R36, R201, R202 ;  /* 0x000000cac924723e */ /* 0x004fe400000000ff */
[--C-:B------:R-:W-:Y:S01]  /*aca0*/  HSET2.LE.AND R37, R156, R188.reuse, PT ;  /* 0x000000bc9c257233 */ /* 0x100fe20003803000 */
[----:B------:R-:W-:Y:S01]  /*acb0*/  FFMA.FTZ R156, R3, R240, R246 ;  /* 0x000000f0039c7223 */ /* 0x000fe200000100f6 */
[----:B------:R-:W-:Y:S02]  /*acc0*/  LOP3.LUT R38, R38, R36, RZ, 0xc0, !PT ;  /* 0x0000002426267212 */ /* 0x000fe400078ec0ff */
[--C-:B------:R-:W-:Y:S02]  /*acd0*/  SHF.R.U32.HI R36, RZ, 0x10, R137.reuse ;  /* 0x00000010ff247819 */ /* 0x100fe40000011689 */
[--C-:B------:R-:W-:Y:S02]  /*ace0*/  HSET2.LE.AND R45, R138, R188.reuse, PT ;  /* 0x000000bc8a2d7233 */ /* 0x100fe40003803000 */
[----:B-1----:R-:W-:Y:S02]  /*acf0*/  LOP3.LUT R46, R36, 0xff, RZ, 0xc0, !PT ;  /* 0x000000ff242e7812 */ /* 0x002fe400078ec0ff */
[----:B------:R-:W-:Y:S02]  /*ad00*/  LOP3.LUT R39, R37, R39, RZ, 0xc0, !PT ;  /* 0x0000002725277212 */ /* 0x000fe400078ec0ff */
[--C-:B------:R-:W-:Y:S02]  /*ad10*/  HSET2.LE.AND R36, R139, R188.reuse, PT ;  /* 0x000000bc8b247233 */ /* 0x100fe40003803000 */
[----:B------:R-:W-:Y:S02]  /*ad20*/  SHF.R.U32.HI R137, RZ, 0x18, R137 ;  /* 0x00000018ff897819 */ /* 0x000fe40000011689 */
[----:B------:R-:W-:Y:S01]  /*ad30*/  F2FP.F16.F32.PACK_AB R37, R195, R194 ;  /* 0x000000c2c325723e */ /* 0x000fe200000000ff */
[-C--:B----4-:R-:W-:Y:S03]  /*ad40*/  HMMA.16816.F32 R24, R140, R48.reuse, R24 ;  /* 0x000000308c18723c */ /* 0x090fe60000001818 */
[----:B------:R-:W-:Y:S02]  /*ad50*/  PRMT R137, R46, 0x5410, R137 ;  /* 0x000054102e897816 */ /* 0x000fe40000000089 */
[----:B------:R-:W-:Y:S01]  /*ad60*/  LOP3.LUT R36, R36, R44, RZ, 0xc0, !PT ;  /* 0x0000002c24247212 */ /* 0x000fe200078ec0ff */
[C---:B------:R-:W-:Y:S05]  /*ad70*/  HMMA.16816.F32 R124, R152.reuse, R48, R124 ;  /* 0x00000030987c723c */ /* 0x040fea000000187c */
[----:B------:R-:W-:Y:S01]  /*ad80*/  LOP3.LUT R37, R45, R37, RZ, 0xc0, !PT ;  /* 0x000000252d257212 */ /* 0x000fe200078ec0ff */
[-C--:B------:R-:W-:Y:S01]  /*ad90*/  HMMA.16816.F32 R28, R152, R50.reuse, R28 ;  /* 0x00000032981c723c */ /* 0x080fe2000000181c */
[----:B------:R-:W1:Y:S04]  /*ada0*/  LDSM.16.MT88.4 R44, [R216+0x9800] ;  /* 0x00980000d82c783b */ /* 0x000e680000004200 */
[--C-:B------:R-:W-:Y:S01]  /*adb0*/  HSET2.LE.AND R48, R148, R188.reuse, PT ;  /* 0x000000bc94307233 */ /* 0x100fe20003803000 */
[----:B------:R-:W-:Y:S03]  /*adc0*/  HMMA.16816.F32 R128, R140, R50, R128 ;  /* 0x000000328c80723c */ /* 0x000fe60000001880 */
[----:B------:R-:W-:Y:S02]  /*add0*/  LDSM.16.MT88.4 R152, [R216+0x9c00] ;  /* 0x009c0000d898783b */ /* 0x000fe40000004200 */
[--C-:B------:R-:W-:Y:S02]  /*ade0*/  HSET2.LE.AND R42, R158, R188.reuse, PT ;  /* 0x000000bc9e2a7233 */ /* 0x100fe40003803000 */
[--C-:B-----5:R-:W-:Y:S04]  /*adf0*/  HSET2.LE.AND R43, R149, R188.reuse, PT ;  /* 0x000000bc952b7233 */ /* 0x120fe80003803000 */
[--C-:B------:R-:W-:Y:S02]  /*ae00*/  HSET2.LE.AND R50, R137, R188.reuse, PT ;  /* 0x000000bc89327233 */ /* 0x100fe40003803000 */
[----:B---3--:R-:W-:Y:S02]  /*ae10*/  F2FP.F16.F32.PACK_AB R41, R186, R187 ;  /* 0x000000bbba29723e */ /* 0x008fe400000000ff */
[----:B------:R-:W-:Y:S02]  /*ae20*/  F2FP.F16.F32.PACK_AB R49, R185, R167 ;  /* 0x000000a7b931723e */ /* 0x000fe400000000ff */
[----:B------:R-:W-:Y:S02]  /*ae30*/  F2FP.F16.F32.PACK_AB R51, R184, R164 ;  /* 0x000000a4b833723e */ /* 0x000fe400000000ff */
[----:B------:R-:W-:Y:S02]  /*ae40*/  LOP3.LUT R42, R42, R40, RZ, 0xc0, !PT ;  /* 0x000000282a2a7212 */ /* 0x000fe400078ec0ff */
[----:B------:R-:W-:Y:S02]  /*ae50*/  LOP3.LUT R43, R43, R41, RZ, 0xc0, !PT ;  /* 0x000000292b2b7212 */ /* 0x000fe400078ec0ff */
[----:B------:R-:W-:Y:S02]  /*ae60*/  LOP3.LUT R40, R48, R49, RZ, 0xc0, !PT ;  /* 0x0000003130287212 */ /* 0x000fe400078ec0ff */
[----:B------:R-:W-:Y:S02]  /*ae70*/  LOP3.LUT R41, R50, R51, RZ, 0xc0, !PT ;  /* 0x0000003332297212 */ /* 0x000fe400078ec0ff */
[----:B------:R-:W2:Y:S01]  /*ae80*/  LDSM.16.MT88.4 R48, [R216+0xa800] ;  /* 0x00a80000d830783b */ /* 0x000ea20000004200 */
[C---:B------:R-:W-:Y:S02]  /*ae90*/  LOP3.LUT R139, R64.reuse, 0xff, RZ, 0xc0, !PT ;  /* 0x000000ff408b7812 */ /* 0x040fe400078ec0ff */
[----:B------:R-:W-:Y:S02]  /*aea0*/  LOP3.LUT R66, R65, UR16, R160, 0x96, !PT ;  /* 0x0000001041427c12 */ /* 0x000fe4000f8e96a0 */
[----:B------:R-:W-:Y:S02]  /*aeb0*/  LOP3.LUT R65, R64, 0xffff, RZ, 0xc0, !PT ;  /* 0x0000ffff40417812 */ /* 0x000fe400078ec0ff */
[----:B------:R-:W-:Y:S01]  /*aec0*/  SHF.R.U32.HI R137, RZ, 0x18, R64 ;  /* 0x00000018ff897819 */ /* 0x000fe20000011640 */
[-C--:B-1----:R-:W-:Y:S05]  /*aed0*/  HMMA.16816.F32 R4, R36, R44.reuse, R4 ;  /* 0x0000002c2404723c */ /* 0x082fea0000001804 */
[----:B------:R-:W-:Y:S01]  /*aee0*/  SHF.R.U32.HI R55, RZ, 0x8, R65 ;  /* 0x00000008ff377819 */ /* 0x000fe20000011641 */
[C---:B------:R-:W-:Y:S05]  /*aef0*/  HMMA.16816.F32 R8, R40.reuse, R44, R8 ;  /* 0x0000002c2808723c */ /* 0x040fea0000001808 */
[----:B------:R-:W-:Y:S01]  /*af00*/  PRMT R141, R139, 0x5410, R55 ;  /* 0x000054108b8d7816 */ /* 0x000fe20000000037 */
[-C--:B------:R-:W-:Y:S05]  /*af10*/  HMMA.16816.F32 R12, R40, R46.reuse, R12 ;  /* 0x0000002e280c723c */ /* 0x080fea000000180c */
[----:B------:R-:W-:Y:S01]  /*af20*/  SHF.R.U32.HI R55, RZ, 0x10, R66 ;  /* 0x00000010ff377819 */ /* 0x000fe20000011642 */
[C---:B------:R-:W-:Y:S01]  /*af30*/  HMMA.16816.F32 R16, R36.reuse, R46, R16 ;  /* 0x0000002e2410723c */ /* 0x040fe20000001810 */
[----:B------:R-:W1:Y:S04]  /*af40*/  LDSM.16.MT88.4 R44, [R218+0xa800] ;  /* 0x00a80000da2c783b */ /* 0x000e680000004200 */
[----:B------:R-:W-:Y:S01]  /*af50*/  LOP3.LUT R55, R55, 0xff, RZ, 0xc0, !PT ;  /* 0x000000ff37377812 */ /* 0x000fe200078ec0ff */
[-C--:B------:R-:W-:Y:S05]  /*af60*/  HMMA.16816.F32 R68, R36, R144.reuse, R68 ;  /* 0x000000902444723c */ /* 0x080fea0000001844 */
[----:B------:R-:W-:Y:S01]  /*af70*/  F2FP.F16.F32.PACK_AB R3, R182, R183 ;  /* 0x000000b7b603723e */ /* 0x000fe200000000ff */
[C---:B------:R-:W-:Y:S05]  /*af80*/  HMMA.16816.F32 R72, R40.reuse, R144, R72 ;  /* 0x000000902848723c */ /* 0x040fea0000001848 */
[----:B------:R-:W-:Y:S01]  /*af90*/  LOP3.LUT R52, R159, UR8, R168, 0x96, !PT ;  /* 0x000000089f347c12 */ /* 0x000fe2000f8e96a8 */
[-C--:B------:R-:W-:Y:S05]  /*afa0*/  HMMA.16816.F32 R76, R40, R146.reuse, R76 ;  /* 0x00000092284c723c */ /* 0x080fea000000184c */
[----:B------:R-:W-:Y:S01]  /*afb0*/  IMAD.WIDE.U32 R52, R52, -0x2daee0ad, RZ ;  /* 0xd2511f5334347825 */ /* 0x000fe200078e00ff */
[C---:B------:R-:W-:Y:S05]  /*afc0*/  HMMA.16816.F32 R80, R36.reuse, R146, R80 ;  /* 0x000000922450723c */ /* 0x040fea0000001850 */
[----:B------:R-:W-:Y:S01]  /*afd0*/  LOP3.LUT R54, R53, UR16, R162, 0x96, !PT ;  /* 0x0000001035367c12 */ /* 0x000fe2000f8e96a2 */
[-C--:B--2---:R-:W-:Y:S05]  /*afe0*/  HMMA.16816.F32 R84, R36, R48.reuse, R84 ;  /* 0x000000302454723c */ /* 0x084fea0000001854 */
[--C-:B------:R-:W-:Y:S01]  /*aff0*/  SHF.R.U32.HI R67, RZ, 0x10, R52.reuse ;  /* 0x00000010ff437819 */ /* 0x100fe20000011634 */
[C---:B------:R-:W-:Y:S05]  /*b000*/  HMMA.16816.F32 R88, R40.reuse, R48, R88 ;  /* 0x000000302858723c */ /* 0x040fea0000001858 */
[----:B------:R-:W-:Y:S01]  /*b010*/  SHF.R.U32.HI R65, RZ, 0x18, R52 ;  /* 0x00000018ff417819 */ /* 0x000fe20000011634 */
[-C--:B------:R-:W-:Y:S05]  /*b020*/  HMMA.16816.F32 R92, R40, R50.reuse, R92 ;  /* 0x00000032285c723c */ /* 0x080fea000000185c */
[----:B------:R-:W-:Y:S01]  /*b030*/  IMAD.MOV.U32 R159, RZ, RZ, R177 ;  /* 0x000000ffff9f7224 */ /* 0x000fe200078e00b1 */
[C---:B------:R-:W-:Y:S01]  /*b040*/  HMMA.16816.F32 R96, R36.reuse, R50, R96 ;  /* 0x000000322460723c */ /* 0x040fe20000001860 */
[----:B------:R-:W2:Y:S01]  /*b050*/  LDSM.16.MT88.4 R48, [R216+0xb800] ;  /* 0x00b80000d830783b */ /* 0x000ea20000004200 */
[----:B------:R3:W4:Y:S03]  /*b060*/  MUFU.EX2 R177, R56 ;  /* 0x0000003800b17308 */ /* 0x0007260000000800 */
[----:B------:R-:W-:Y:S01]  /*b070*/  SHF.R.U32.HI R138, RZ, 0x10, R64 ;  /* 0x00000010ff8a7819 */ /* 0x000fe20000011640 */
[-C--:B-1----:R-:W-:Y:S05]  /*b080*/  HMMA.16816.F32 R100, R36, R44.reuse, R100 ;  /* 0x0000002c2464723c */ /* 0x082fea0000001864 */
[----:B------:R-:W-:Y:S01]  /*b090*/  LOP3.LUT R64, R52, 0xffff, RZ, 0xc0, !PT ;  /* 0x0000ffff34407812 */ /* 0x000fe200078ec0ff */
[C---:B------:R-:W-:Y:S05]  /*b0a0*/  HMMA.16816.F32 R104, R40.reuse, R44, R104 ;  /* 0x0000002c2868723c */ /* 0x040fea0000001868 */
[----:B------:R-:W-:Y:S01]  /*b0b0*/  LOP3.LUT R53, R138, 0xff, RZ, 0xc0, !PT ;  /* 0x000000ff8a357812 */ /* 0x000fe200078ec0ff */
[-C--:B------:R-:W-:Y:S05]  /*b0c0*/  HMMA.16816.F32 R32, R40, R46.reuse, R32 ;  /* 0x0000002e2820723c */ /* 0x080fea0000001820 */
[C---:B------:R-:W-:Y:S01]  /*b0d0*/  LOP3.LUT R44, R66.reuse, 0xffff, RZ, 0xc0, !PT ;  /* 0x0000ffff422c7812 */ /* 0x040fe200078ec0ff */
[C---:B------:R-:W-:Y:S05]  /*b0e0*/  HMMA.16816.F32 R108, R36.reuse, R46, R108 ;  /* 0x0000002e246c723c */ /* 0x040fea000000186c */
[----:B------:R-:W-:Y:S02]  /*b0f0*/  LOP3.LUT R45, R67, 0xff, RZ, 0xc0, !PT ;  /* 0x000000ff432d7812 */ /* 0x000fe400078ec0ff */
[----:B------:R-:W-:Y:S04]  /*b100*/  PRMT R137, R53, 0x5410, R137 ;  /* 0x0000541035897816 */ /* 0x000fe80000000089 */
[----:B------:R-:W-:Y:S02]  /*b110*/  SHF.R.U32.HI R44, RZ, 0x8, R44 ;  /* 0x00000008ff2c7819 */ /* 0x000fe4000001162c */
[----:B------:R-:W-:Y:S02]  /*b120*/  LOP3.LUT R53, R66, 0xff, RZ, 0xc0, !PT ;  /* 0x000000ff42357812 */ /* 0x000fe400078ec0ff */
[----:B------:R-:W-:Y:S01]  /*b130*/  PRMT R139, R45, 0x5410, R65 ;  /* 0x000054102d8b7816 */ /* 0x000fe20000000041 */
[-C--:B--2---:R-:W-:Y:S03]  /*b140*/  HMMA.16816.F32 R112, R36, R48.reuse, R112 ;  /* 0x000000302470723c */ /* 0x084fe60000001870 */
[----:B------:R-:W-:Y:S02]  /*b150*/  PRMT R65, R53, 0x5410, R44 ;  /* 0x0000541035417816 */ /* 0x000fe4000000002c */
[----:B------:R-:W1:Y:S01]  /*b160*/  LDSM.16.MT88.4 R44, [R218+0xb800] ;  /* 0x00b80000da2c783b */ /* 0x000e620000004200 */
[C---:B------:R-:W-:Y:S05]  /*b170*/  HMMA.16816.F32 R116, R40.reuse, R48, R116 ;  /* 0x000000302874723c */ /* 0x040fea0000001874 */
[----:B------:R-:W-:Y:S01]  /*b180*/  LOP3.LUT R140, R52, 0xff, RZ, 0xc0, !PT ;  /* 0x000000ff348c7812 */ /* 0x000fe200078ec0ff */
[-C--:B------:R-:W-:Y:S05]  /*b190*/  HMMA.16816.F32 R20, R40, R50.reuse, R20 ;  /* 0x000000322814723c */ /* 0x080fea0000001814 */
[----:B------:R-:W-:Y:S01]  /*b1a0*/  SHF.R.U32.HI R52, RZ, 0x8, R64 ;  /* 0x00000008ff347819 */ /* 0x000fe20000011640 */
[C---:B------:R-:W-:Y:S05]  /*b1b0*/  HMMA.16816.F32 R120, R36.reuse, R50, R120 ;  /* 0x000000322478723c */ /* 0x040fea0000001878 */
[----:B------:R-:W-:Y:S02]  /*b1c0*/  PRMT R138, R140, 0x5410, R52 ;  /* 0x000054108c8a7816 */ /* 0x000fe40000000034 */
[C---:B------:R-:W-:Y:S04]  /*b1d0*/  LOP3.LUT R52, R54.reuse, 0xffff, RZ, 0xc0, !PT ;  /* 0x0000ffff36347812 */ /* 0x040fe800078ec0ff */
[--C-:B------:R-:W-:Y:S02]  /*b1e0*/  SHF.R.U32.HI R53, RZ, 0x10, R54.reuse ;  /* 0x00000010ff357819 */ /* 0x100fe40000011636 */
[----:B---3--:R-:W-:Y:S02]  /*b1f0*/  LOP3.LUT R56, R54, 0xff, RZ, 0xc0, !PT ;  /* 0x000000ff36387812 */ /* 0x008fe400078ec0ff */
[----:B------:R-:W-:Y:S02]  /*b200*/  SHF.R.U32.HI R54, RZ, 0x18, R54 ;  /* 0x00000018ff367819 */ /* 0x000fe40000011636 */
[----:B------:R-:W-:Y:S02]  /*b210*/  SHF.R.U32.HI R66, RZ, 0x18, R66 ;  /* 0x00000018ff427819 */ /* 0x000fe40000011642 */
[----:B------:R-:W-:Y:S02]  /*b220*/  SHF.R.U32.HI R52, RZ, 0x8, R52 ;  /* 0x00000008ff347819 */ /* 0x000fe40000011634 */
[----:B------:R-:W-:Y:S02]  /*b230*/  LOP3.LUT R53, R53, 0xff, RZ, 0xc0, !PT ;  /* 0x000000ff35357812 */ /* 0x000fe400078ec0ff */
[----:B------:R-:W-:Y:S02]  /*b240*/  PRMT R55, R55, 0x5410, R66 ;  /* 0x0000541037377816 */ /* 0x000fe40000000042 */
[----:B------:R-:W-:Y:S01]  /*b250*/  PRMT R52, R56, 0x5410, R52 ;  /* 0x0000541038347816 */ /* 0x000fe20000000034 */
[-C--:B-1----:R-:W-:Y:S01]  /*b260*/  HMMA.16816.F32 R24, R36, R44.reuse, R24 ;  /* 0x0000002c2418723c */ /* 0x082fe20000001818 */
[----:B------:R-:W-:Y:S02]  /*b270*/  LDSM.16.MT88.4 R56, [R216+0xac00] ;  /* 0x00ac0000d838783b */ /* 0x000fe40000004200 */
[----:B------:R-:W-:Y:S02]  /*b280*/  PRMT R53, R53, 0x5410, R54 ;  /* 0x0000541035357816 */ /* 0x000fe40000000036 */
[--C-:B------:R-:W-:Y:S01]  /*b290*/  HSET2.LE.AND R64, R137, R188.reuse, PT ;  /* 0x000000bc89407233 */ /* 0x100fe20003803000 */
[C---:B------:R-:W-:Y:S05]  /*b2a0*/  HMMA.16816.F32 R124, R40.reuse, R44, R124 ;  /* 0x0000002c287c723c */ /* 0x040fea000000187c */
[--C-:B------:R-:W-:Y:S01]  /*b2b0*/  HSET2.LE.AND R66, R55, R188.reuse, PT ;  /* 0x000000bc37427233 */ /* 0x100fe20003803000 */
[-C--:B------:R-:W-:Y:S01]  /*b2c0*/  HMMA.16816.F32 R28, R40, R46.reuse, R28 ;  /* 0x0000002e281c723c */ /* 0x080fe2000000181c */
[----:B------:R-:W-:Y:S04]  /*b2d0*/  LDSM.16.MT88.4 R40, [R216+0xbc00] ;  /* 0x00bc0000d828783b */ /* 0x000fe80000004200 */
[--C-:B------:R-:W-:Y:S01]  /*b2e0*/  HSET2.LE.AND R67, R52, R188.reuse, PT ;  /* 0x000000bc34437233 */ /* 0x100fe20003803000 */
[----:B------:R-:W-:Y:S05]  /*b2f0*/  HMMA.16816.F32 R128, R36, R46, R128 ;  /* 0x0000002e2480723c */ /* 0x000fea0000001880 */
[--C-:B------:R-:W-:Y:S02]  /*b300*/  HSET2.LE.AND R137, R53, R188.reuse, PT ;  /* 0x000000bc35897233 */ /* 0x100fe40003803000 */
[--C-:B------:R-:W-:Y:S01]  /*b310*/  HSET2.LE.AND R48, R141, R188.reuse, PT ;  /* 0x000000bc8d307233 */ /* 0x100fe20003803000 */
[----:B------:R-:W1:Y:S03]  /*b320*/  LDSM.16.MT88.4 R52, [R218+0x9c00] ;  /* 0x009c0000da34783b */ /* 0x000e660000004200 */
[--C-:B------:R-:W-:Y:S02]  /*b330*/  HSET2.LE.AND R65, R65, R188.reuse, PT ;  /* 0x000000bc41417233 */ /* 0x100fe40003803000 */
[----:B------:R-:W-:Y:S01]  /*b340*/  LOP3.LUT R50, R48, R3, RZ, 0xc0, !PT ;  /* 0x0000000330327212 */ /* 0x000fe200078ec0ff */
[----:B------:R-:W-:Y:S01]  /*b350*/  FADD.FTZ R3, R165, R156 ;  /* 0x0000009ca5037221 */ /* 0x000fe20000010000 */
[----:B------:R-:W-:Y:S02]  /*b360*/  F2FP.F16.F32.PACK_AB R51, R180, R181 ;  /* 0x000000b5b433723e */ /* 0x000fe400000000ff */
[----:B------:R-:W-:Y:S01]  /*b370*/  F2FP.F16.F32.PACK_AB R48, R189, R179 ;  /* 0x000000b3bd30723e */ /* 0x000fe200000000ff */
[----:B------:R-:W-:Y:S01]  /*b380*/  FADD.FTZ R3, R166, R3 ;  /* 0x00000003a6037221 */ /* 0x000fe20000010000 */
[----:B------:R-:W-:Y:S02]  /*b390*/  F2FP.F16.F32.PACK_AB R49, R190, R178 ;  /* 0x000000b2be31723e */ /* 0x000fe400000000ff */
[----:B------:R-:W-:Y:S01]  /*b3a0*/  LOP3.LUT R51, R64, R51, RZ, 0xc0, !PT ;  /* 0x0000003340337212 */ /* 0x000fe200078ec0ff */
[----:B------:R-:W-:Y:S01]  /*b3b0*/  FADD.FTZ R3, R206, R3 ;  /* 0x00000003ce037221 */ /* 0x000fe20000010000 */
[----:B------:R-:W-:Y:S02]  /*b3c0*/  LOP3.LUT R48, R65, R48, RZ, 0xc0, !PT ;  /* 0x0000003041307212 */ /* 0x000fe400078ec0ff */
[----:B------:R-:W-:Y:S01]  /*b3d0*/  LOP3.LUT R49, R66, R49, RZ, 0xc0, !PT ;  /* 0x0000003142317212 */ /* 0x000fe200078ec0ff */
[----:B------:R-:W-:Y:S01]  /*b3e0*/  FADD.FTZ R3, R232, R3 ;  /* 0x00000003e8037221 */ /* 0x000fe20000010000 */
[--C-:B------:R-:W-:Y:S02]  /*b3f0*/  HSET2.LE.AND R138, R138, R188.reuse, PT ;  /* 0x000000bc8a8a7233 */ /* 0x100fe40003803000 */
[----:B------:R-:W-:Y:S02]  /*b400*/  HSET2.LE.AND R139, R139, R188, PT ;  /* 0x000000bc8b8b7233 */ /* 0x000fe40003803000 */
[----:B----4-:R-:W-:Y:S01]  /*b410*/  F2FP.F16.F32.PACK_AB R168, R176, R177 ;  /* 0x000000b1b0a8723e */ /* 0x010fe200000000ff */
[-C--:B------:R-:W-:Y:S01]  /*b420*/  HMMA.16816.F32 R144, R48, R152.reuse, R4 ;  /* 0x000000983090723c */ /* 0x080fe20000001804 */
[----:B------:R-:W2:Y:S04]  /*b430*/  LDSM.16.MT88.4 R4, [R218+0xbc00] ;  /* 0x00bc0000da04783b */ /* 0x000ea80000004200 */
[----:B------:R-:W-:Y:S02]  /*b440*/  F2FP.F16.F32.PACK_AB R170, R191, R173 ;  /* 0x000000adbfaa723e */ /* 0x000fe400000000ff */
[----:B------:R-:W-:Y:S04]  /*b450*/  LOP3.LUT R168, R67, R168, RZ, 0xc0, !PT ;  /* 0x000000a843a87212 */ /* 0x000fe800078ec0ff */
[----:B------:R-:W-:Y:S01]  /*b460*/  LOP3.LUT R169, R137, R169, RZ, 0xc0, !PT ;  /* 0x000000a989a97212 */ /* 0x000fe200078ec0ff */
[----:B------:R-:W-:Y:S01]  /*b470*/  IMAD.MOV.U32 R137, RZ, RZ, R134 ;  /* 0x000000ffff897224 */ /* 0x000fe200078e0086 */
[----:B------:R-:W-:Y:S01]  /*b480*/  LOP3.LUT R170, R138, R170, RZ, 0xc0, !PT ;  /* 0x000000aa8aaa7212 */ /* 0x000fe200078ec0ff */
[----:B------:R-:W-:Y:S01]  /*b490*/  IMAD.MOV.U32 R138, RZ, RZ, R133 ;  /* 0x000000ffff8a7224 */ /* 0x000fe200078e0085 */
[----:B------:R-:W-:Y:S07]  /*b4a0*/  LOP3.LUT R171, R139, R171, RZ, 0xc0, !PT ;  /* 0x000000ab8bab7212 */ /* 0x000fee00078ec0ff */
[C---:B------:R-:W-:Y:S06]  /*b4b0*/  HMMA.16816.F32 R140, R168.reuse, R152, R8 ;  /* 0x00000098a88c723c */ /* 0x040fec0000001808 */
        /* <DEDUP_REMOVED lines=38> */
[-C--:B--2---:R-:W-:Y:S03]  /*b720*/  HMMA.16816.F32 R164, R48, R4.reuse, R24 ;  /* 0x0000000430a4723c */ /* 0x084fe60000001818 */
[----:B------:R-:W-:Y:S01]  /*b730*/  FADD.FTZ R9, R197, R9 ;  /* 0x00000009c5097221 */ /* 0x000fe20000010000 */
[----:B------:R-:W-:Y:S01]  /*b740*/  FADD.FTZ R8, R195, R8 ;  /* 0x00000008c3087221 */ /* 0x000fe20000010000 */
[----:B------:R-:W-:Y:S01]  /*b750*/  FADD.FTZ R3, R185, R0 ;  /* 0x00000000b9037221 */ /* 0x000fe20000010000 */
[C---:B------:R-:W-:Y:S05]  /*b760*/  HMMA.16816.F32 R124, R168.reuse, R4, R124 ;  /* 0x00000004a87c723c */ /* 0x040fea000000187c */
        /* <DEDUP_REMOVED lines=20> */
[----:B------:R-:W-:Y:S02]  /*b8b0*/  IMAD.MOV.U32 R132, RZ, RZ, R135 ;  /* 0x000000ffff847224 */ /* 0x000fe400078e0087 */
        /* <DEDUP_REMOVED lines=9> */
[----:B------:R-:W-:Y:S01]  /*b950*/  FADD.FTZ R242, R192, R2 ;  /* 0x00000002c0f27221 */ /* 0x000fe20000010000 */
[----:B------:R-:W-:Y:S06]  /*b960*/  @P2 BRA `(.L_x_403) ;  /* 0xffffffbc004c2947 */ /* 0x000fec000383ffff */
.L_x_402:
        /* <DEDUP_REMOVED lines=121> */
[----:B------:R-:W-:Y:S01]  /*c100*/  FMUL.FTZ R38, R6, R77 ;  /* 0x0000004d06267220 */ /* 0x000fe20000410000 */
[----:B------:R-:W-:Y:S01]  /*c110*/  LEA R0, R0, R2, 0x1 ;  /* 0x0000000200007211 */ /* 0x000fe200078e08ff */
[----:B------:R-:W-:Y:S01]  /*c120*/  FMUL.FTZ R78, R5, R78 ;  /* 0x0000004e054e7220 */ /* 0x000fe20000410000 */
[----:B------:R-:W-:Y:S01]  /*c130*/  LOP3.LUT P0, RZ, R3, 0x2, RZ, 0xc0, !PT ;  /* 0x0000000203ff7812 */ /* 0x000fe2000780c0ff */
[C---:B------:R-:W-:Y:S01]  /*c140*/  FMUL.FTZ R37, R5.reuse, R79 ;  /* 0x0000004f05257220 */ /* 0x040fe20000410000 */
[----:B------:R-:W-:Y:S01]  /*c150*/  LEA R0, R0, UR4, 0x1 ;  /* 0x0000000400007c11 */ /* 0x000fe2000f8e08ff */
[C---:B------:R-:W-:Y:S01]  /*c160*/  FMUL.FTZ R88, R6.reuse, R88 ;  /* 0x0000005806587220 */ /* 0x040fe20000410000 */
[----:B------:R-:W-:Y:S01]  /*c170*/  MOV R3, 0x20 ;  /* 0x0000002000037802 */ /* 0x000fe20000000f00 */
[----:B------:R-:W-:Y:S01]  /*c180*/  FMUL.FTZ R34, R6, R89 ;  /* 0x0000005906227220 */ /* 0x000fe20000410000 */
[----:B------:R-:W-:Y:S01]  /*c190*/  F2FP.F16.F32.PACK_AB R4, R4, R146 ;  /* 0x000000920404723e */ /* 0x000fe200000000ff */
[----:B------:R-:W-:Y:S01]  /*c1a0*/  FMUL.FTZ R90, R5, R90 ;  /* 0x0000005a055a7220 */ /* 0x000fe20000410000 */
[----:B------:R-:W-:Y:S01]  /*c1b0*/  F2FP.F16.F32.PACK_AB R13, R13, R144 ;  /* 0x000000900d0d723e */ /* 0x000fe200000000ff */
[----:B------:R-:W-:Y:S01]  /*c1c0*/  FMUL.FTZ R33, R5, R91 ;  /* 0x0000005b05217220 */ /* 0x000fe20000410000 */
[----:B------:R-:W-:Y:S01]  /*c1d0*/  IADD3 R2, R0, -0x10, RZ ;  /* 0xfffffff000027810 */ /* 0x000fe20007ffe0ff */
[----:B------:R1:W-:Y:S01]  /*c1e0*/  STS [R0+0x200], R4 ;  /* 0x0002000400007388 */ /* 0x0003e20000000800 */
[----:B------:R-:W-:Y:S01]  /*c1f0*/  SEL R3, R3, 0xffffffe0, !P0 ;  /* 0xffffffe003037807 */ /* 0x000fe20004000000 */
[----:B------:R-:W-:Y:S01]  /*c200*/  FMUL.FTZ R92, R6, R92 ;  /* 0x0000005c065c7220 */ /* 0x000fe20000410000 */
[----:B------:R-:W-:Y:S01]  /*c210*/  F2FP.F16.F32.PACK_AB R15, R15, R152 ;  /* 0x000000980f0f723e */ /* 0x000fe200000000ff */
[----:B------:R-:W-:Y:S01]  /*c220*/  STS [R0], R13 ;  /* 0x0000000d00007388 */ /* 0x000fe20000000800 */
[----:B------:R-:W-:Y:S01]  /*c230*/  F2FP.F16.F32.PACK_AB R14, R14, R154 ;  /* 0x0000009a0e0e723e */ /* 0x000fe200000000ff */
[----:B------:R-:W-:Y:S01]  /*c240*/  FMUL.FTZ R30, R6, R93 ;  /* 0x0000005d061e7220 */ /* 0x000fe20000410000 */
[----:B------:R-:W-:Y:S01]  /*c250*/  @P1 IADD3 R2, R0, 0x10, RZ ;  /* 0x0000001000021810 */ /* 0x000fe20007ffe0ff */
[C---:B------:R-:W-:Y:S01]  /*c260*/  FMUL.FTZ R94, R5.reuse, R94 ;  /* 0x0000005e055e7220 */ /* 0x040fe20000410000 */
        /* <DEDUP_REMOVED lines=17> */
[----:B------:R-:W-:Y:S01]  /*c380*/  FMUL.FTZ R25, R5, R107 ;  /* 0x0000006b05197220 */ /* 0x000fe20000410000 */
[----:B------:R-:W-:Y:S01]  /*c390*/  IADD3 R3, R3, R2, RZ ;  /* 0x0000000203037210 */ /* 0x000fe20007ffe0ff */
        /* <DEDUP_REMOVED lines=70> */
[----:B--2---:R-:W-:-:S03]  /*c800*/  ISETP.NE.AND P1, PT, R56, -0x1, PT ;  /* 0xffffffff3800780c */ /* 0x004fc60003f25270 */
[----:B------:R-:W-:Y:S04]  /*c810*/  STS [R4+0x2200], R27 ;  /* 0x0022001b04007388 */ /* 0x000fe80000000800 */
[----:B------:R-:W-:Y:S04]  /*c820*/  STS [R3+0x2000], R24 ;  /* 0x0020001803007388 */ /* 0x000fe80000000800 */
[----:B------:R-:W-:Y:S02]  /*c830*/  STS [R3+0x2200], R23 ;  /* 0x0022001703007388 */ /* 0x000fe40000000800 */
[----:B---3--:R-:W1:Y:S02]  /*c840*/  @P1 LDC.64 R14, c[0x0][0x298] ;  /* 0x0000a600ff0e1b82 */ /* 0x008e640000000a00 */
        /* <DEDUP_REMOVED lines=15> */
[----:B------:R1:W-:Y:S01]  /*c940*/  STS [R3+0x4200], R7 ;  /* 0x0042000703007388 */ /* 0x0003e20000000800 */
[----:B--2---:R-:W-:Y:S01]  /*c950*/  FMUL.FTZ R0, R5, R171 ;  /* 0x000000ab05007220 */ /* 0x004fe20000410000 */
[----:B------:R-:W-:Y:S01]  /*c960*/  F2FP.F16.F32.PACK_AB R5, R127, R126 ;  /* 0x0000007e7f05723e */ /* 0x000fe200000000ff */
[----:B------:R-:W2:Y:S03]  /*c970*/  S2R R16, SR_TID.X ;  /* 0x0000000000107919 */ /* 0x000ea60000002100 */
[----:B------:R-:W-:Y:S01]  /*c980*/  F2FP.F16.F32.PACK_AB R0, R0, R170 ;  /* 0x000000aa0000723e */ /* 0x000fe200000000ff */
[----:B------:R4:W-:Y:S01]  /*c990*/  STS [R4+0x5000], R9 ;  /* 0x0050000904007388 */ /* 0x0009e20000000800 */
[----:B---3--:R-:W-:-:S05]  /*c9a0*/  FMUL.FTZ R2, R6, R169 ;  /* 0x000000a906027220 */ /* 0x008fca0000410000 */
[----:B------:R-:W-:Y:S01]  /*c9b0*/  F2FP.F16.F32.PACK_AB R2, R2, R168 ;  /* 0x000000a80202723e */ /* 0x000fe200000000ff */
[----:B-1----:R-:W-:-:S04]  /*c9c0*/  @P1 IMAD.WIDE.U32 R6, R56, R14, RZ ;  /* 0x0000000e38061225 */ /* 0x002fc800078e00ff */
[----:B------:R-:W-:Y:S01]  /*c9d0*/  @P1 IMAD R28, R56, R15, R7 ;  /* 0x0000000f381c1224 */ /* 0x000fe200078e0207 */
[----:B------:R-:W-:Y:S01]  /*c9e0*/  @P1 MOV R27, R6 ;  /* 0x00000006001b1202 */ /* 0x000fe20000000f00 */
[----:B------:R-:W-:Y:S06]  /*c9f0*/  @P1 BRA `(.L_x_406) ;  /* 0x0000000000201947 */ /* 0x000fec0003800000 */
[----:B------:R-:W1:Y:S01]  /*ca00*/  S2R R11, SR_CTAID.Y ;  /* 0x00000000000b7919 */ /* 0x000e620000002600 */
[----:B----4-:R-:W3:Y:S01]  /*ca10*/  LDC.64 R8, c[0x0][0x290] ;  /* 0x0000a400ff087b82 */ /* 0x010ee20000000a00 */
[----:B-1----:R-:W-:Y:S01]  /*ca20*/  SHF.R.S32.HI R10, RZ, 0x1f, R11 ;  /* 0x0000001fff0a7819 */ /* 0x002fe2000001140b */
[----:B---3--:R-:W-:-:S04]  /*ca30*/  IMAD.WIDE.U32 R6, R11, R8, RZ ;  /* 0x000000080b067225 */ /* 0x008fc800078e00ff */
[----:B------:R-:W-:Y:S01]  /*ca40*/  IMAD R10, R10, R8, RZ ;  /* 0x000000080a0a7224 */ /* 0x000fe200078e02ff */
[----:B------:R-:W-:-:S03]  /*ca50*/  MOV R27, R6 ;  /* 0x00000006001b7202 */ /* 0x000fc60000000f00 */
[----:B------:R-:W-:-:S05]  /*ca60*/  IMAD R9, R11, R9, R10 ;  /* 0x000000090b097224 */ /* 0x000fca00078e020a */
[----:B------:R-:W-:-:S07]  /*ca70*/  IADD3 R28, R7, R9, RZ ;  /* 0x00000009071c7210 */ /* 0x000fce0007ffe0ff */
.L_x_406:
[----:B------:R-:W-:Y:S01]  /*ca80*/  ULDC.U8 UR5, c[0x0][0x3d8] ;  /* 0x0000f60000057ab9 */ /* 0x000fe20000000000 */
[----:B------:R-:W1:Y:S01]  /*ca90*/  S2R R18, SR_CTAID.Y ;  /* 0x0000000000127919 */ /* 0x000e620000002600 */
[----:B------:R-:W3:Y:S01]  /*caa0*/  @P4 LDC R15, c[0x0][0x2e8] ;  /* 0x0000ba00ff0f4b82 */ /* 0x000ee20000000800 */
[----:B------:R-:W-:Y:S01]  /*cab0*/  ISETP.NE.AND P0, PT, RZ, UR5, PT ;  /* 0x00000005ff007c0c */ /* 0x000fe2000bf05270 */
[----:B------:R-:W-:Y:S01]  /*cac0*/  ULDC.U8 UR4, c[0x0][0x3d9] ;  /* 0x0000f64000047ab9 */ /* 0x000fe20000000000 */
[----:B------:R-:W1:Y:S01]  /*cad0*/  S2R R29, SR_CTAID.Z ;  /* 0x00000000001d7919 */ /* 0x000e620000002700 */
[----:B------:R-:W-:Y:S01]  /*cae0*/  ISETP.NE.AND P6, PT, RZ, UR4, PT ;  /* 0x00000004ff007c0c */ /* 0x000fe2000bfc5270 */
[----:B------:R1:W1:Y:S01]  /*caf0*/  @P4 MUFU.LG2 R10, R54 ;  /* 0x00000036000a4308 */ /* 0x0002620000000c00 */
[----:B------:R-:W-:Y:S01]  /*cb00*/  ISETP.EQ.AND P0, PT, RZ, UR4, P0 ;  /* 0x00000004ff007c0c */ /* 0x000fe20008702270 */
[----:B------:R-:W1:Y:S01]  /*cb10*/  S2R R19, SR_CTAID.X ;  /* 0x0000000000137919 */ /* 0x000e620000002500 */
[----:B------:R-:W1:Y:S01]  /*cb20*/  @P3 LDC R14, c[0x0][0x2e8] ;  /* 0x0000ba00ff0e3b82 */ /* 0x000e620000000800 */
[----:B------:R-:W-:Y:S01]  /*cb30*/  P2R R6, PR, RZ, 0x40 ;  /* 0x00000040ff067803 */ /* 0x000fe20000000000 */
[----:B------:R5:W-:Y:S01]  /*cb40*/  STS [R4+0x5200], R5 ;  /* 0x0052000504007388 */ /* 0x000be20000000800 */
[----:B--2---:R-:W-:-:S02]  /*cb50*/  SHF.R.S32.HI R11, RZ, 0x1f, R16 ;  /* 0x0000001fff0b7819 */ /* 0x004fc40000011410 */
[----:B----4-:R2:W4:Y:S01]  /*cb60*/  @P3 MUFU.LG2 R9, R52 ;  /* 0x0000003400093308 */ /* 0x0105220000000c00 */
[----:B------:R-:W-:Y:S02]  /*cb70*/  STS [R3+0x5000], R2 ;  /* 0x0050000203007388 */ /* 0x000fe40000000800 */
[----:B------:R-:W1:Y:S02]  /*cb80*/  @P2 LDC R13, c[0x0][0x2e8] ;  /* 0x0000ba00ff0d2b82 */ /* 0x000e640000000800 */
[----:B------:R2:W-:Y:S03]  /*cb90*/  STS [R3+0x5200], R0 ;  /* 0x0052000003007388 */ /* 0x0005e60000000800 */
[----:B------:R1:W1:Y:S03]  /*cba0*/  @P2 MUFU.LG2 R8, R53 ;  /* 0x0000003500082308 */ /* 0x0002660000000c00 */
[----:B-----5:R-:W1:Y:S01]  /*cbb0*/  @P6 LDC.64 R4, c[0x0][0x2c0] ;  /* 0x0000b000ff046b82 */ /* 0x020e620000000a00 */
[----:B------:R-:W-:-:S02]  /*cbc0*/  @!P0 PLOP3.LUT P6, PT, PT, PT, PT, 0x8, 0x0 ;  /* 0x000000000000881c */ /* 0x000fc40003fce170 */
[----:B--2---:R-:W-:Y:S01]  /*cbd0*/  @!P0 CS2R R2, SRZ ;  /* 0x0000000000028805 */ /* 0x004fe2000001ff00 */
[----:B----4-:R-:W-:Y:S10]  /*cbe0*/  @!P0 BRA `(.L_x_407) ;  /* 0x0000000000188947 */ /* 0x010ff40003800000 */
[----:B------:R-:W2:Y:S01]  /*cbf0*/  S2R R2, SR_CTAID.Y ;  /* 0x0000000000027919 */ /* 0x000ea20000002600 */
[----:B------:R-:W2:Y:S01]  /*cc00*/  LDC R0, c[0x0][0x2c4] ;  /* 0x0000b100ff007b82 */ /* 0x000ea20000000800 */
[----:B------:R-:W-:Y:S01]  /*cc10*/  PLOP3.LUT P6, PT, PT, PT, PT, 0x80, 0x0 ;  /* 0x000000000000781c */ /* 0x000fe20003fcf070 */
[----:B--2---:R-:W-:-:S05]  /*cc20*/  IMAD R2, R2, R0, RZ ;  /* 0x0000000002027224 */ /* 0x004fca00078e02ff */
[----:B------:R-:W-:-:S04]  /*cc30*/  SEL R2, R2, R56, !P1 ;  /* 0x0000003802027207 */ /* 0x000fc80004800000 */
[----:B------:R-:W-:-:S07]  /*cc40*/  SHF.R.S32.HI R3, RZ, 0x1f, R2 ;  /* 0x0000001fff037819 */ /* 0x000fce0000011402 */
.L_x_407:
[----:B------:R-:W-:-:S13]  /*cc50*/  ISETP.NE.AND P0, PT, R6, RZ, PT ;  /* 0x000000ff0600720c */ /* 0x000fda0003f05270 */
[----:B------:R-:W2:Y:S01]  /*cc60*/  @P0 LDC R7, c[0x0][0x2c0] ;  /* 0x0000b000ff070b82 */ /* 0x000ea20000000800 */
[----:B-1----:R-:W-:Y:S01]  /*cc70*/  @P0 IMAD R0, R5, R4, RZ ;  /* 0x0000000405000224 */ /* 0x002fe200078e02ff */
[----:B------:R-:W-:Y:S02]  /*cc80*/  LEA.HI R5, R11, R16, RZ, 0x5 ;  /* 0x000000100b057211 */ /* 0x000fe400078f28ff */
[----:B------:R-:W-:Y:S01]  /*cc90*/  @P0 MOV R4, 0x1 ;  /* 0x0000000100040802 */ /* 0x000fe20000000f00 */
[----:B------:R-:W-:Y:S06]  /*cca0*/  @P0 BRA `(.L_x_408) ;  /* 0x0000000000180947 */ /* 0x000fec0003800000 */
[----:B------:R-:W1:Y:S01]  /*ccb0*/  LDC R0, c[0x0][0x2c4] ;  /* 0x0000b100ff007b82 */ /* 0x000e620000000800 */
[----:B------:R-:W-:Y:S02]  /*ccc0*/  ISETP.NE.AND P0, PT, RZ, UR5, PT ;  /* 0x00000005ff007c0c */ /* 0x000fe4000bf05270 */
[----:B--2---:R-:W-:-:S05]  /*ccd0*/  MOV R7, 0x1 ;  /* 0x0000000100077802 */ /* 0x004fca0000000f00 */
[----:B------:R-:W2:Y:S08]  /*cce0*/  LDC R4, c[0x0][0x270] ;  /* 0x00009c00ff047b82 */ /* 0x000eb00000000800 */
[----:B-1----:R-:W2:Y:S02]  /*ccf0*/  @P0 LDC R0, c[0x0][0x2e4] ;  /* 0x0000b900ff000b82 */ /* 0x002ea40000000800 */
[----:B--2---:R-:W-:-:S07]  /*cd00*/  IMAD R4, R0, R4, RZ ;  /* 0x0000000400047224 */ /* 0x004fce00078e02ff */
.L_x_408:
        /* <DEDUP_REMOVED lines=10> */
[----:B------:R-:W1:Y:S01]  /*cdb0*/  @P5 MUFU.LG2 R11, R55 ;  /* 0x00000037000b5308 */ /* 0x000e620000000c00 */
[----:B------:R-:W-:Y:S01]  /*cdc0*/  MOV R21, 0x7f800000 ;  /* 0x7f80000000157802 */ /* 0x000fe20000000f00 */
[----:B------:R-:W-:Y:S01]  /*cdd0*/  @P2 FFMA.FTZ R21, R134, R13, R8 ;  /* 0x0000000d86152223 */ /* 0x000fe20000010008 */
[----:B------:R-:W-:Y:S01]  /*cde0*/  IMAD.IADD R16, R16, 0x1, -R6 ;  /* 0x0000000110107824 */ /* 0x000fe200078e0a06 */
[----:B------:R-:W-:Y:S01]  /*cdf0*/  SEL R4, R4, RZ, !P6 ;  /* 0x000000ff04047207 */ /* 0x000fe20007000000 */
[----:B--2---:R-:W-:Y:S01]  /*ce00*/  IMAD R6, R19, R7, RZ ;  /* 0x0000000713067224 */ /* 0x004fe200078e02ff */
[----:B------:R-:W-:Y:S01]  /*ce10*/  LOP3.LUT P2, RZ, R5, 0x3, RZ, 0xc0, !PT ;  /* 0x0000000305ff7812 */ /* 0x000fe2000784c0ff */
[----:B------:R-:W-:Y:S01]  /*ce20*/  @P3 FMUL.FTZ R9, R9, 0.69314718246459960938 ;  /* 0x3f31721809093820 */ /* 0x000fe20000410000 */
[----:B------:R-:W-:Y:S01]  /*ce30*/  MOV R25, 0x7f800000 ;  /* 0x7f80000000197802 */ /* 0x000fe20000000f00 */
[----:B------:R-:W-:-:S02]  /*ce40*/  IMAD R0, R29, R0, R4 ;  /* 0x000000001d007224 */ /* 0x000fc400078e0204 */
[----:B---3--:R-:W-:Y:S01]  /*ce50*/  @P4 FFMA.FTZ R25, R136, R15, R10 ;  /* 0x0000000f88194223 */ /* 0x008fe2000001000a */
[----:B------:R-:W-:Y:S01]  /*ce60*/  IMAD.SHL.U32 R6, R6, 0x80, RZ ;  /* 0x0000008006067824 */ /* 0x000fe200078e00ff */
[----:B------:R-:W-:Y:S01]  /*ce70*/  BSSY B0, `(.L_x_409) ;  /* 0x000003a000007945 */ /* 0x000fe20003800000 */
[----:B------:R-:W-:Y:S02]  /*ce80*/  IMAD.MOV.U32 R26, RZ, RZ, 0x7f800000 ;  /* 0x7f800000ff1a7424 */ /* 0x000fe400078e00ff */
[----:B------:R-:W-:Y:S01]  /*ce90*/  @P3 FFMA.FTZ R26, R135, R14, R9 ;  /* 0x0000000e871a3223 */ /* 0x000fe20000010009 */
[----:B------:R-:W-:Y:S02]  /*cea0*/  MOV R20, 0x7f800000 ;  /* 0x7f80000000147802 */ /* 0x000fe40000000f00 */
[----:B------:R-:W-:Y:S01]  /*ceb0*/  IADD3 R10, P1, P0, R6, R2, R0 ;  /* 0x00000002060a7210 */ /* 0x000fe2000783e000 */
[----:B------:R2:W3:Y:S01]  /*cec0*/  LDS.128 R36, [R222+0x1800] ;  /* 0x00180000de247984 */ /* 0x0004e20000000c00 */
[----:B-1----:R-:W-:Y:S01]  /*ced0*/  @P5 FMUL.FTZ R4, R11, 0.69314718246459960938 ;  /* 0x3f3172180b045820 */ /* 0x002fe20000410000 */
[----:B------:R-:W-:-:S02]  /*cee0*/  SHF.R.S32.HI R9, RZ, 0x1f, R6 ;  /* 0x0000001fff097819 */ /* 0x000fc40000011406 */
[----:B------:R2:W1:Y:S01]  /*cef0*/  LDS.128 R32, [R222+0x3800] ;  /* 0x00380000de207984 */ /* 0x0004620000000c00 */
[----:B------:R-:W-:Y:S01]  /*cf00*/  SHF.R.S32.HI R0, RZ, 0x1f, R0 ;  /* 0x0000001fff007819 */ /* 0x000fe20000011400 */
[----:B----4-:R-:W-:Y:S01]  /*cf10*/  @P5 FFMA.FTZ R20, R133, R12, R4 ;  /* 0x0000000c85145223 */ /* 0x010fe20000010004 */
        /* <DEDUP_REMOVED lines=19> */
[----:B------:R-:W4:Y:S01]  /*d050*/  @!P3 LDC.64 R14, c[0x0][0x2b0] ;  /* 0x0000ac00ff0ebb82 */ /* 0x000f220000000a00 */
[----:B------:R-:W-:-:S03]  /*d060*/  @!P3 IMAD R8, R0, R7, RZ ;  /* 0x000000070008b224 */ /* 0x000fc600078e02ff */
[-C--:B------:R-:W-:Y:S02]  /*d070*/  @!P2 IMAD R0, R4, R7.reuse, RZ ;  /* 0x000000070400a224 */ /* 0x080fe400078e02ff */
[-C--:B------:R-:W-:Y:S01]  /*d080*/  @!P1 IMAD R6, R6, R7.reuse, RZ ;  /* 0x0000000706069224 */ /* 0x080fe200078e02ff */
[-C--:B------:R-:W-:Y:S01]  /*d090*/  @!P3 IADD3 R11, P4, R8, R10.reuse, RZ ;  /* 0x0000000a080bb210 */ /* 0x080fe20007f9e0ff */
[----:B------:R-:W2:Y:S01]  /*d0a0*/  @!P2 LDC.64 R16, c[0x0][0x2b0] ;  /* 0x0000ac00ff10ab82 */ /* 0x000ea20000000a00 */
[----:B------:R-:W-:Y:S01]  /*d0b0*/  @!P0 IMAD R5, R5, R7, RZ ;  /* 0x0000000705058224 */ /* 0x000fe200078e02ff */
[-C--:B------:R-:W-:Y:S02]  /*d0c0*/  @!P2 IADD3 R4, P5, R0, R10.reuse, RZ ;  /* 0x0000000a0004a210 */ /* 0x080fe40007fbe0ff */
[----:B------:R-:W-:Y:S02]  /*d0d0*/  @!P3 LEA.HI.X.SX32 R13, R8, R9, 0x1, P4 ;  /* 0x00000009080db211 */ /* 0x000fe400020f0eff */
[----:B------:R-:W-:-:S02]  /*d0e0*/  @!P1 IADD3 R7, P4, R6, R10, RZ ;  /* 0x0000000a06079210 */ /* 0x000fc40007f9e0ff */
[----:B------:R-:W3:Y:S01]  /*d0f0*/  @!P1 LDC.64 R18, c[0x0][0x2b0] ;  /* 0x0000ac00ff129b82 */ /* 0x000ee20000000a00 */
[C---:B------:R-:W-:Y:S02]  /*d100*/  @!P0 IADD3 R12, P6, R5.reuse, R10, RZ ;  /* 0x0000000a050c8210 */ /* 0x040fe40007fde0ff */
[-C--:B------:R-:W-:Y:S02]  /*d110*/  @!P2 LEA.HI.X.SX32 R0, R0, R9.reuse, 0x1, P5 ;  /* 0x000000090000a211 */ /* 0x080fe400028f0eff */
[----:B------:R-:W-:-:S03]  /*d120*/  @!P0 LEA.HI.X.SX32 R5, R5, R9, 0x1, P6 ;  /* 0x0000000905058211 */ /* 0x000fc600030f0eff */
[----:B------:R-:W1:Y:S01]  /*d130*/  @!P0 LDC.64 R22, c[0x0][0x2b0] ;  /* 0x0000ac00ff168b82 */ /* 0x000e620000000a00 */
[C---:B----4-:R-:W-:Y:S02]  /*d140*/  @!P3 LEA R10, P5, R11.reuse, R14, 0x2 ;  /* 0x0000000e0b0ab211 */ /* 0x050fe400078a10ff */
        /* <DEDUP_REMOVED lines=8> */
[----:B-1----:R-:W-:-:S03]  /*d1d0*/  @!P0 LEA R4, P4, R12, R22, 0x2 ;  /* 0x000000160c048211 */ /* 0x002fc600078810ff */
[----:B------:R4:W-:Y:S01]  /*d1e0*/  @!P1 STG.E desc[UR20][R6.64], R21 ;  /* 0x0000001506009986 */ /* 0x0009e2000c101914 */
[----:B------:R-:W-:-:S05]  /*d1f0*/  @!P0 LEA.HI.X R5, R12, R23, R5, 0x2, P4 ;  /* 0x000000170c058211 */ /* 0x000fca00020f1405 */
[----:B------:R4:W-:Y:S04]  /*d200*/  @!P0 STG.E desc[UR20][R4.64], R20 ;  /* 0x0000001404008986 */ /* 0x0009e8000c101914 */
.L_x_410:
[----:B------:R-:W-:Y:S05]  /*d210*/  BSYNC B0 ;  /* 0x0000000000007941 */ /* 0x000fea0003800000 */
.L_x_409:
[----:B----4-:R4:W5:Y:S04]  /*d220*/  LDL R25, [R1+0xc] ;  /* 0x00000c0001197983 */ /* 0x0109680000100800 */
[----:B------:R4:W5:Y:S01]  /*d230*/  LDL R26, [R1+0x8] ;  /* 0x00000800011a7983 */ /* 0x0009620000100800 */
[----:B------:R-:W-:Y:S01]  /*d240*/  SHF.R.S32.HI R5, RZ, 0x1f, R24 ;  /* 0x0000001fff057819 */ /* 0x000fe20000011418 */
[----:B------:R-:W-:Y:S01]  /*d250*/  VIADD R0, R2, 0x40 ;  /* 0x0000004002007836 */ /* 0x000fe20000000000 */
[----:B------:R-:W-:Y:S01]  /*d260*/  IADD3 R4, P0, R24, R27, RZ ;  /* 0x0000001b18047210 */ /* 0x000fe20007f1e0ff */
[----:B------:R4:W1:Y:S01]  /*d270*/  LDS.128 R20, [R222] ;  /* 0x00000000de147984 */ /* 0x0008620000000c00 */
[----:B------:R-:W-:Y:S01]  /*d280*/  SHF.R.S32.HI R6, RZ, 0x1f, R29 ;  /* 0x0000001fff067819 */ /* 0x000fe2000001141d */
[C---:B------:R-:W-:Y:S01]  /*d290*/  VIADD R3, R2.reuse, 0x20 ;  /* 0x0000002002037836 */ /* 0x040fe20000000000 */
[----:B------:R-:W-:Y:S01]  /*d2a0*/  IADD3.X R5, R5, R28, RZ, P0, !PT ;  /* 0x0000001c05057210 */ /* 0x000fe200007fe4ff */
[----:B------:R4:W1:Y:S01]  /*d2b0*/  LDS.128 R16, [R222+0x2000] ;  /* 0x00200000de107984 */ /* 0x0008620000000c00 */
[-C--:B-----5:R-:W-:Y:S01]  /*d2c0*/  ISETP.GE.AND P0, PT, R2, R30.reuse, PT ;  /* 0x0000001e0200720c */ /* 0x0a0fe20003f06270 */
[----:B------:R-:W-:Y:S01]  /*d2d0*/  ULDC.64 UR4, c[0x0][0x2a0] ;  /* 0x0000a80000047ab9 */ /* 0x000fe20000000a00 */
[-C--:B------:R-:W-:Y:S01]  /*d2e0*/  ISETP.GE.AND P5, PT, R0, R30.reuse, PT ;  /* 0x0000001e0000720c */ /* 0x080fe20003fa6270 */
[----:B------:R4:W1:Y:S01]  /*d2f0*/  LDS.128 R12, [R222+0x4000] ;  /* 0x00400000de0c7984 */ /* 0x0008620000000c00 */
[----:B------:R-:W-:Y:S01]  /*d300*/  VIADD R0, R2, 0x60 ;  /* 0x0000006002007836 */ /* 0x000fe20000000000 */
[-C--:B------:R-:W-:Y:S01]  /*d310*/  ISETP.GE.AND P4, PT, R3, R30.reuse, PT ;  /* 0x0000001e0300720c */ /* 0x080fe20003f86270 */
[----:B------:R-:W-:Y:S01]  /*d320*/  IMAD R6, R6, UR4, RZ ;  /* 0x0000000406067c24 */ /* 0x000fe2000f8e02ff */
[----:B------:R-:W2:Y:S01]  /*d330*/  S2R R7, SR_CTAID.X ;  /* 0x0000000000077919 */ /* 0x000ea20000002500 */
[----:B------:R-:W-:Y:S01]  /*d340*/  SHF.R.S32.HI R3, RZ, 0x1f, R2 ;  /* 0x0000001fff037819 */ /* 0x000fe20000011402 */
[C---:B------:R-:W-:Y:S01]  /*d350*/  IMAD.WIDE.U32 R10, R29.reuse, UR4, R4 ;  /* 0x000000041d0a7c25 */ /* 0x040fe2000f8e0004 */
[----:B------:R-:W-:Y:S01]  /*d360*/  ISETP.GE.AND P6, PT, R0, R30, PT ;  /* 0x0000001e0000720c */ /* 0x000fe20003fc6270 */
[----:B------:R-:W-:Y:S02]  /*d370*/  BSSY B0, `(.L_x_411) ;  /* 0x0000015000007945 */ /* 0x000fe40003800000 */
[----:B------:R-:W-:-:S05]  /*d380*/  IMAD R0, R29, UR5, R6 ;  /* 0x000000051d007c24 */ /* 0x000fca000f8e0206 */
[----:B------:R-:W-:Y:S01]  /*d390*/  IADD3 R9, R11, R0, RZ ;  /* 0x000000000b097210 */ /* 0x000fe20007ffe0ff */
[----:B--2---:R-:W-:Y:S01]  /*d3a0*/  IMAD.WIDE R2, R7, 0x80, R2 ;  /* 0x0000008007027825 */ /* 0x004fe200078e0202 */
[----:B----4-:R-:W-:Y:S06]  /*d3b0*/  @P0 BRA `(.L_x_412) ;  /* 0x0000000000400947 */ /* 0x010fec0003800000 */
        /* <DEDUP_REMOVED lines=13> */
[----:B-1----:R2:W-:Y:S04]  /*d490*/  @!P3 STG.E.128 desc[UR20][R4.64], R20 ;  /* 0x000000140400b986 */ /* 0x0025e8000c101d14 */
[----:B------:R2:W-:Y:S04]  /*d4a0*/  @!P2 STG.E.128 desc[UR20][R4.64+0x40], R16 ;  /* 0x000040100400a986 */ /* 0x0005e8000c101d14 */
[----:B------:R2:W-:Y:S02]  /*d4b0*/  @!P1 STG.E.128 desc[UR20][R4.64+0x80], R12 ;  /* 0x0000800c04009986 */ /* 0x0005e4000c101d14 */
.L_x_412:
[----:B------:R-:W-:Y:S05]  /*d4c0*/  BSYNC B0 ;  /* 0x0000000000007941 */ /* 0x000fea0003800000 */
.L_x_411:
[----:B-12---:R1:W2:Y:S01]  /*d4d0*/  LDS.128 R20, [R222+0x800] ;  /* 0x00080000de147984 */ /* 0x0062a20000000c00 */
[----:B------:R-:W-:Y:S03]  /*d4e0*/  BSSY B0, `(.L_x_413) ;  /* 0x0000017000007945 */ /* 0x000fe60003800000 */
[----:B------:R1:W4:Y:S04]  /*d4f0*/  LDS.128 R16, [R222+0x2800] ;  /* 0x00280000de107984 */ /* 0x0003280000000c00 */
[----:B------:R1:W1:Y:S01]  /*d500*/  LDS.128 R12, [R222+0x4800] ;  /* 0x00480000de0c7984 */ /* 0x0002620000000c00 */
        /* <DEDUP_REMOVED lines=17> */
[----:B--2---:R2:W-:Y:S04]  /*d620*/  @!P2 STG.E.128 desc[UR20][R4.64], R20 ;  /* 0x000000140400a986 */ /* 0x0045e8000c101d14 */
[----:B----4-:R2:W-:Y:S04]  /*d630*/  @!P1 STG.E.128 desc[UR20][R4.64+0x40], R16 ;  /* 0x0000401004009986 */ /* 0x0105e8000c101d14 */
[----:B-1----:R2:W-:Y:S02]  /*d640*/  @!P0 STG.E.128 desc[UR20][R4.64+0x80], R12 ;  /* 0x0000800c04008986 */ /* 0x0025e4000c101d14 */
.L_x_414:
[----:B------:R-:W-:Y:S05]  /*d650*/  BSYNC B0 ;  /* 0x0000000000007941 */ /* 0x000fea0003800000 */
.L_x_413:
[----:B--2---:R2:W2:Y:S01]  /*d660*/  LDS.128 R20, [R222+0x1000] ;  /* 0x00100000de147984 */ /* 0x0044a20000000c00 */
[----:B------:R-:W-:Y:S03]  /*d670*/  BSSY B0, `(.L_x_415) ;  /* 0x0000017000007945 */ /* 0x000fe60003800000 */
[----:B----4-:R4:W2:Y:S04]  /*d680*/  LDS.128 R16, [R222+0x3000] ;  /* 0x00300000de107984 */ /* 0x0108a80000000c00 */
[----:B-1----:R4:W1:Y:S01]  /*d690*/  LDS.128 R12, [R222+0x5000] ;  /* 0x00500000de0c7984 */ /* 0x0028620000000c00 */
        /* <DEDUP_REMOVED lines=18> */
[----:B------:R2:W-:Y:S04]  /*d7c0*/  @!P1 STG.E.128 desc[UR20][R4.64+0x40], R16 ;  /* 0x0000401004009986 */ /* 0x0005e8000c101d14 */
[----:B-1----:R2:W-:Y:S02]  /*d7d0*/  @!P0 STG.E.128 desc[UR20][R4.64+0x80], R12 ;  /* 0x0000800c04008986 */ /* 0x0025e4000c101d14 */
.L_x_416:
[----:B------:R-:W-:Y:S05]  /*d7e0*/  BSYNC B0 ;  /* 0x0000000000007941 */ /* 0x000fea0003800000 */
.L_x_415:
[----:B--2-4-:R-:W2:Y:S01]  /*d7f0*/  LDS.128 R220, [R222+0x5800] ;  /* 0x00580000dedc7984 */ /* 0x014ea20000000c00 */
[----:B------:R-:W-:Y:S05]  /*d800*/  @P6 EXIT ;  /* 0x000000000000694d */ /* 0x000fea0003800000 */
[----:B------:R-:W-:Y:S01]  /*d810*/  IADD3 R0, P0, R2, 0x60, RZ ;  /* 0x0000006002007810 */ /* 0x000fe20007f1e0ff */
[----:B------:R-:W-:Y:S01]  /*d820*/  ULDC.64 UR4, c[0x0][0x298] ;  /* 0x0000a60000047ab9 */ /* 0x000fe20000000a00 */
[----:B------:R-:W-:Y:S02]  /*d830*/  ULDC UR6, c[0x0][0x2d0] ;  /* 0x0000b40000067ab9 */ /* 0x000fe40000000800 */
[----:B------:R-:W-:Y:S01]  /*d840*/  ISETP.GE.AND P2, PT, R24, UR6, PT ;  /* 0x0000000618007c0c */ /* 0x000fe2000bf46270 */
[----:B------:R-:W-:Y:S01]  /*d850*/  IMAD.X R2, RZ, RZ, R3, P0 ;  /* 0x000000ffff027224 */ /* 0x000fe200000e0603 */
[----:B------:R-:W-:Y:S02]  /*d860*/  MOV R3, R9 ;  /* 0x0000000900037202 */ /* 0x000fe40000000f00 */
        /* <DEDUP_REMOVED lines=10> */
[----:B---3--:R3:W-:Y:S04]  /*d910*/  @!P2 STG.E.128 desc[UR20][R2.64], R36 ;  /* 0x000000240200a986 */ /* 0x0087e8000c101d14 */
[----:B------:R3:W-:Y:S01]  /*d920*/  @!P1 STG.E.128 desc[UR20][R2.64+0x40], R32 ;  /* 0x0000402002009986 */ /* 0x0007e2000c101d14 */
[----:B------:R-:W-:Y:S05]  /*d930*/  @P0 EXIT ;  /* 0x000000000000094d */ /* 0x000fea0003800000 */
[----:B--2---:R-:W-:Y:S01]  /*d940*/  STG.E.128 desc[UR20][R2.64+0x80], R220 ;  /* 0x000080dc02007986 */ /* 0x004fe2000c101d14 */
[----:B------:R-:W-:Y:S05]  /*d950*/  EXIT ;  /* 0x000000000000794d */ /* 0x000fea0003800000 */
.L_x_380:
[----:B------:R-:W2:Y:S01]  /*d960*/  LDL R32, [R1+0x44] ;  /* 0x0000440001207983 */ /* 0x000ea20000100800 */
[----:B------:R-:W1:Y:S01]  /*d970*/  LDC.U8 R27, c[0x0][0x3d9] ;  /* 0x0000f640ff1b7b82 */ /* 0x000e620000000000 */
[----:B------:R-:W-:Y:S01]  /*d980*/  LEA.HI R10, R21, R45, RZ, 0x2 ;  /* 0x0000002d150a7211 */ /* 0x000fe200078f10ff */
[----:B------:R-:W-:Y:S01]  /*d990*/  ULDC.64 UR4, c[0x0][0x2a0] ;  /* 0x0000a80000047ab9 */ /* 0x000fe20000000a00 */
[----:B------:R-:W3:Y:S01]  /*d9a0*/  S2R R9, SR_CTAID.X ;  /* 0x0000000000097919 */ /* 0x000ee20000002500 */
[----:B------:R-:W-:Y:S04]  /*d9b0*/  BSSY B0, `(.L_x_417) ;  /* 0x000003a000007945 */ /* 0x000fe80003800000 */
[----:B------:R-:W4:Y:S01]  /*d9c0*/  LDC.U8 R8, c[0x0][0x3d8] ;  /* 0x0000f600ff087b82 */ /* 0x000f220000000000 */
[----:B-1----:R-:W-:-:S02]  /*d9d0*/  ISETP.NE.AND P2, PT, R27, RZ, PT ;  /* 0x000000ff1b00720c */ /* 0x002fc40003f45270 */
[----:B----4-:R-:W-:-:S04]  /*d9e0*/  ISETP.NE.AND P1, PT, R8, RZ, PT ;  /* 0x000000ff0800720c */ /* 0x010fc80003f25270 */
[----:B------:R-:W-:-:S07]  /*d9f0*/  ISETP.EQ.AND P5, PT, R27, RZ, P1 ;  /* 0x000000ff1b00720c */ /* 0x000fce0000fa2270 */
[----:B------:R-:W1:Y:S01]  /*da00*/  @!P2 LDC R18, c[0x0][0x2c4] ;  /* 0x0000b100ff12ab82 */ /* 0x000e620000000800 */
[----:B------:R-:W-:Y:S02]  /*da10*/  ISETP.NE.AND P1, PT, R8, RZ, !P2 ;  /* 0x000000ff0800720c */ /* 0x000fe40005725270 */
[----:B------:R-:W-:-:S05]  /*da20*/  SHF.R.S32.HI R8, RZ, 0x1f, R29 ;  /* 0x0000001fff087819 */ /* 0x000fca000001141d */
[----:B------:R-:W4:Y:S01]  /*da30*/  @P2 LDC R17, c[0x0][0x2c0] ;  /* 0x0000b000ff112b82 */ /* 0x000f220000000800 */
[----:B------:R-:W-:-:S04]  /*da40*/  IMAD R8, R8, UR4, RZ ;  /* 0x0000000408087c24 */ /* 0x000fc8000f8e02ff */
[----:B------:R-:W-:-:S03]  /*da50*/  IMAD R8, R29, UR5, R8 ;  /* 0x000000051d087c24 */ /* 0x000fc6000f8e0208 */
[----:B------:R-:W2:Y:S08]  /*da60*/  @P2 LDC.64 R22, c[0x0][0x2c0] ;  /* 0x0000b000ff162b82 */ /* 0x000eb00000000a00 */
[----:B------:R-:W2:Y:S08]  /*da70*/  @P5 LDC R26, c[0x0][0x2c4] ;  /* 0x0000b100ff1a5b82 */ /* 0x000eb00000000800 */
[----:B-1----:R-:W1:Y:S01]  /*da80*/  @P1 LDC R18, c[0x0][0x2e4] ;  /* 0x0000b900ff121b82 */ /* 0x002e620000000800 */
        /* <DEDUP_REMOVED lines=12> */
[----:B------:R-:W-:Y:S01]  /*db50*/  @!P0 IMAD.WIDE.U32 R4, R28, R4, RZ ;  /* 0x000000041c048225 */ /* 0x000fe200078e00ff */
[----:B------:R-:W-:-:S03]  /*db60*/  SHF.L.U32 R14, R16, 0x3, RZ ;  /* 0x00000003100e7819 */ /* 0x000fc600000006ff */
[----:B------:R-:W-:Y:S01]  /*db70*/  @!P0 IMAD.MOV.U32 R2, RZ, RZ, R4 ;  /* 0x000000ffff028224 */ /* 0x000fe200078e0004 */
[C---:B------:R-:W-:Y:S01]  /*db80*/  IADD3 R25, R14.reuse, 0x20, RZ ;  /* 0x000000200e197810 */ /* 0x040fe20007ffe0ff */
[----:B------:R-:W-:Y:S02]  /*db90*/  @!P0 IMAD.IADD R7, R5, 0x1, R0 ;  /* 0x0000000105078824 */ /* 0x000fe400078e0200 */
[----:B------:R-:W-:Y:S01]  /*dba0*/  IMAD.IADD R0, R19, 0x1, -R30 ;  /* 0x0000000113007824 */ /* 0x000fe200078e0a1e */
[----:B------:R-:W-:Y:S01]  /*dbb0*/  IADD3 R2, P0, R14, R2, RZ ;  /* 0x000000020e027210 */ /* 0x000fe20007f1e0ff */
[----:B------:R-:W-:Y:S02]  /*dbc0*/  VIADD R21, R10, 0x20 ;  /* 0x000000200a157836 */ /* 0x000fe40000000000 */
[----:B---3--:R-:W-:Y:S01]  /*dbd0*/  IMAD.WIDE R4, R9, 0x80, R10 ;  /* 0x0000008009047825 */ /* 0x008fe200078e020a */
[----:B------:R-:W-:Y:S02]  /*dbe0*/  LEA.HI.X.SX32 R3, R14, R7, 0x1, P0 ;  /* 0x000000070e037211 */ /* 0x000fe400000f0eff */
[-C--:B------:R-:W-:Y:S01]  /*dbf0*/  ISETP.GE.AND P0, PT, R10, R0.reuse, PT ;  /* 0x000000000a00720c */ /* 0x080fe20003f06270 */
[----:B------:R-:W-:Y:S01]  /*dc00*/  VIADD R24, R14, 0x40 ;  /* 0x000000400e187836 */ /* 0x000fe20000000000 */
[----:B------:R-:W-:Y:S01]  /*dc10*/  ISETP.GE.AND P4, PT, R21, R0, PT ;  /* 0x000000001500720c */ /* 0x000fe20003f86270 */
[----:B------:R-:W-:-:S05]  /*dc20*/  IMAD.WIDE.U32 R12, R29, UR4, R2 ;  /* 0x000000041d0c7c25 */ /* 0x000fca000f8e0002 */
[----:B------:R-:W-:-:S05]  /*dc30*/  IADD3 R9, R8, R13, RZ ;  /* 0x0000000d08097210 */ /* 0x000fca0007ffe0ff */
[----:B-1--4-:R-:W-:Y:S05]  /*dc40*/  @P0 BRA `(.L_x_418) ;  /* 0x0000000000400947 */ /* 0x012fea0003800000 */
        /* <DEDUP_REMOVED lines=16> */
.L_x_418:
[----:B------:R-:W-:Y:S05]  /*dd50*/  BSYNC B0 ;  /* 0x0000000000007941 */ /* 0x000fea0003800000 */
.L_x_417:
[----:B------:R-:W-:Y:S01]  /*dd60*/  ISETP.NE.AND P0, PT, R27, RZ, PT ;  /* 0x000000ff1b00720c */ /* 0x000fe20003f05270 */
[----:B------:R-:W-:Y:S01]  /*dd70*/  BSSY B0, `(.L_x_419) ;  /* 0x0000018000007945 */ /* 0x000fe20003800000 */
[----:B------:R-:W-:Y:S01]  /*dd80*/  ISETP.NE.OR P6, PT, R32, -0x1, !P5 ;  /* 0xffffffff2000780c */ /* 0x000fe20006fc5670 */
[----:B------:R-:W-:-:S10]  /*dd90*/  VIADD R20, R10, 0x40 ;  /* 0x000000400a147836 */ /* 0x000fd40000000000 */
[----:B------:R-:W-:Y:S01]  /*dda0*/  @P0 IMAD.MOV.U32 R15, RZ, RZ, 0x1 ;  /* 0x00000001ff0f0424 */ /* 0x000fe200078e00ff */
[----:B------:R-:W-:Y:S06]  /*ddb0*/  @P4 BRA `(.L_x_420) ;  /* 0x00000000004c4947 */ /* 0x000fec0003800000 */
        /* <DEDUP_REMOVED lines=19> */
.L_x_420:
[----:B------:R-:W-:Y:S05]  /*def0*/  BSYNC B0 ;  /* 0x0000000000007941 */ /* 0x000fea0003800000 */
.L_x_419:
[----:B------:R-:W-:Y:S01]  /*df00*/  @!P6 IMAD R32, R28, R26, RZ ;  /* 0x0000001a1c20e224 */ /* 0x000fe200078e02ff */
[----:B------:R-:W-:Y:S01]  /*df10*/  ISETP.NE.AND P1, PT, R27, RZ, PT ;  /* 0x000000ff1b00720c */ /* 0x000fe20003f25270 */
[----:B------:R-:W-:Y:S01]  /*df20*/  BSSY B0, `(.L_x_421) ;  /* 0x000001d000007945 */ /* 0x000fe20003800000 */
[----:B------:R-:W-:Y:S02]  /*df30*/  ISETP.GE.AND P0, PT, R20, R0, PT ;  /* 0x000000001400720c */ /* 0x000fe40003f06270 */
[----:B------:R3:W-:Y:S01]  /*df40*/  @!P6 STL [R1+0x44], R32 ;  /* 0x000044200100e387 */ /* 0x0007e20000100800 */
[----:B------:R-:W-:Y:S02]  /*df50*/  ISETP.NE.AND P2, PT, R16, RZ, PT ;  /* 0x000000ff1000720c */ /* 0x000fe40003f45270 */
[----:B------:R-:W-:-:S06]  /*df60*/  IADD3 R19, R10, 0x60, RZ ;  /* 0x000000600a137810 */ /* 0x000fcc0007ffe0ff */
[----:B------:R-:W-:Y:S02]  /*df70*/  @!P1 IMAD R15, R18, R31, RZ ;  /* 0x0000001f120f9224 */ /* 0x000fe400078e02ff */
[----:B------:R-:W-:Y:S01]  /*df80*/  @P1 IMAD R16, R23, R22, RZ ;  /* 0x0000001617101224 */ /* 0x000fe200078e02ff */
[----:B------:R-:W-:Y:S01]  /*df90*/  @!P1 MOV R16, R18 ;  /* 0x0000001200109202 */ /* 0x000fe20000000f00 */
[----:B------:R-:W-:Y:S01]  /*dfa0*/  IMAD R15, R28, R15, RZ ;  /* 0x0000000f1c0f7224 */ /* 0x000fe200078e02ff */
[----:B------:R-:W-:Y:S06]  /*dfb0*/  @P0 BRA `(.L_x_422) ;  /* 0x00000000004c0947 */ /* 0x000fec0003800000 */
        /* <DEDUP_REMOVED lines=19> */
.L_x_422:
[----:B------:R-:W-:Y:S05]  /*e0f0*/  BSYNC B0 ;  /* 0x0000000000007941 */ /* 0x000fea0003800000 */
.L_x_421:
[----:B------:R-:W-:Y:S01]  /*e100*/  ISETP.NE.AND P1, PT, R27, RZ, PT ;  /* 0x000000ff1b00720c */ /* 0x000fe20003f25270 */
[----:B------:R-:W-:Y:S01]  /*e110*/  BSSY B0, `(.L_x_423) ;  /* 0x0000021000007945 */ /* 0x000fe20003800000 */
[-C--:B------:R-:W-:Y:S02]  /*e120*/  ISETP.GE.AND P0, PT, R19, R0.reuse, PT ;  /* 0x000000001300720c */ /* 0x080fe40003f06270 */
[----:B------:R-:W-:Y:S02]  /*e130*/  @!P5 CS2R R6, SRZ ;  /* 0x000000000006d805 */ /* 0x000fe4000001ff00 */
[-C--:B------:R-:W-:Y:S02]  /*e140*/  ISETP.GE.OR P3, PT, R10, R0.reuse, P2 ;  /* 0x000000000a00720c */ /* 0x080fe40001766670 */
[-C--:B------:R-:W-:Y:S02]  /*e150*/  ISETP.GE.OR P4, PT, R21, R0.reuse, P2 ;  /* 0x000000001500720c */ /* 0x080fe40001786670 */
[----:B------:R-:W-:-:S02]  /*e160*/  ISETP.GE.OR P6, PT, R20, R0, P2 ;  /* 0x000000001400720c */ /* 0x000fc400017c6670 */
[----:B-12-4-:R-:W-:Y:S02]  /*e170*/  SEL R2, R15, RZ, !P5 ;  /* 0x000000ff0f027207 */ /* 0x016fe40006800000 */
[----:B------:R-:W-:Y:S01]  /*e180*/  ISETP.GE.OR P2, PT, R19, R0, P2 ;  /* 0x000000001300720c */ /* 0x000fe20001746670 */
[----:B------:R-:W-:Y:S01]  /*e190*/  @!P1 IMAD.MOV.U32 R17, RZ, RZ, 0x1 ;  /* 0x00000001ff119424 */ /* 0x000fe200078e00ff */
[----:B------:R-:W-:Y:S01]  /*e1a0*/  @P5 SHF.R.S32.HI R18, RZ, 0x1f, R32 ;  /* 0x0000001fff125819 */ /* 0x000fe20000011420 */
[----:B------:R-:W-:Y:S01]  /*e1b0*/  IMAD R16, R29, R16, R2 ;  /* 0x000000101d107224 */ /* 0x000fe200078e0202 */
[----:B------:R-:W-:Y:S01]  /*e1c0*/  P2R R22, PR, RZ, 0x4 ;  /* 0x00000004ff167803 */ /* 0x000fe20000000000 */
[----:B------:R-:W-:Y:S01]  /*e1d0*/  IMAD R15, R30, R17, RZ ;  /* 0x000000111e0f7224 */ /* 0x000fe200078e02ff */
[----:B------:R-:W-:Y:S07]  /*e1e0*/  @P0 BRA `(.L_x_424) ;  /* 0x00000000004c0947 */ /* 0x000fee0003800000 */
[----:B------:R-:W-:Y:S01]  /*e1f0*/  IADD3 R0, P0, R4, 0x60, RZ ;  /* 0x0000006004007810 */ /* 0x000fe20007f1e0ff */
[----:B------:R-:W-:Y:S01]  /*e200*/  ULDC.64 UR4, c[0x0][0x298] ;  /* 0x0000a60000047ab9 */ /* 0x000fe20000000a00 */
[----:B------:R-:W-:Y:S01]  /*e210*/  MOV R3, R9 ;  /* 0x0000000900037202 */ /* 0x000fe20000000f00 */
[----:B------:R-:W-:Y:S01]  /*e220*/  IMAD.MOV.U32 R2, RZ, RZ, R12 ;  /* 0x000000ffff027224 */ /* 0x000fe200078e000c */
[----:B------:R-:W-:Y:S01]  /*e230*/  ULDC UR6, c[0x0][0x2d0] ;  /* 0x0000b40000067ab9 */ /* 0x000fe20000000800 */
[----:B------:R-:W-:Y:S01]  /*e240*/  IMAD.X R4, RZ, RZ, R5, P0 ;  /* 0x000000ffff047224 */ /* 0x000fe200000e0605 */
[----:B------:R-:W-:Y:S02]  /*e250*/  ISETP.GE.AND P2, PT, R14, UR6, PT ;  /* 0x000000060e007c0c */ /* 0x000fe4000bf46270 */
[----:B------:R-:W-:Y:S01]  /*e260*/  ISETP.GE.AND P1, PT, R25, UR6, PT ;  /* 0x0000000619007c0c */ /* 0x000fe2000bf26270 */
        /* <DEDUP_REMOVED lines=11> */
.L_x_424:
[----:B------:R-:W-:Y:S05]  /*e320*/  BSYNC B0 ;  /* 0x0000000000007941 */ /* 0x000fea0003800000 */
.L_x_423:
[----:B------:R-:W-:Y:S01]  /*e330*/  @P5 IMAD.MOV.U32 R6, RZ, RZ, R32 ;  /* 0x000000ffff065224 */ /* 0x000fe200078e0020 */
[----:B------:R-:W-:Y:S01]  /*e340*/  SHF.R.S32.HI R0, RZ, 0x1f, R15 ;  /* 0x0000001fff007819 */ /* 0x000fe2000001140f */
[----:B------:R-:W-:Y:S01]  /*e350*/  @P5 IMAD.MOV.U32 R7, RZ, RZ, R18 ;  /* 0x000000ffff075224 */ /* 0x000fe200078e0012 */
        /* <DEDUP_REMOVED lines=13> */
.L_x_426:
[----:B------:R-:W-:Y:S05]  /*e430*/  BSYNC B0 ;  /* 0x0000000000007941 */ /* 0x000fea0003800000 */
.L_x_425:
        /* <DEDUP_REMOVED lines=10> */
.L_x_428:
[----:B------:R-:W-:Y:S05]  /*e4e0*/  BSYNC B0 ;  /* 0x0000000000007941 */ /* 0x000fea0003800000 */
.L_x_427:
        /* <DEDUP_REMOVED lines=10> */
.L_x_430:
[----:B------:R-:W-:Y:S05]  /*e590*/  BSYNC B0 ;  /* 0x0000000000007941 */ /* 0x000fea0003800000 */
.L_x_429:
[----:B------:R-:W-:-:S13]  /*e5a0*/  ISETP.NE.AND P0, PT, R22, RZ, PT ;  /* 0x000000ff1600720c */ /* 0x000fda0003f05270 */
        /* <DEDUP_REMOVED lines=10> */
.L_x_431:
        /* <DEDUP_REMOVED lines=11> */
.L_x_1214:


//--------------------- .text._ZN5flash16flash_fwd_kernelI23Flash_fwd_kernel_traitsILi96ELi128ELi64ELi4ELb0ELb0EN7cutlass6half_tE19Flash_kernel_traitsILi96ELi128ELi64ELi4ES3_EELb1ELb0ELb1ELb0ELb0ELb0ELb0ELb0EEEvNS_16Flash_fwd_paramsE --------------------------
	.section	.text._ZN5flash16flash_fwd_kernelI23Flash_fwd_kernel_traitsILi96ELi128ELi64ELi4ELb0ELb0EN7cutlass6half_tE19Flash_kernel_traitsILi96ELi128ELi64ELi4ES3_EELb1ELb0ELb1ELb0ELb0ELb0ELb0ELb0EEEvNS_16Flash_fwd_paramsE,"ax",@progbits
	.align	128
        .global         _ZN5flash16flash_fwd_kernelI23Flash_fwd_kernel_traitsILi96ELi128ELi64ELi4ELb0ELb0EN7cutlass6half_tE19Flash_kernel_traitsILi96ELi128ELi64ELi4ES3_EELb1ELb0ELb1ELb0ELb0ELb0ELb0ELb0EEEvNS_16Flash_fwd_paramsE
        .type           _ZN5flash16flash_fwd_kernelI23Flash_fwd_kernel_traitsILi96ELi128ELi64ELi4ELb0ELb0EN7cutlass6half_tE19Flash_kernel_traitsILi96ELi128ELi64ELi4ES3_EELb1ELb0ELb1ELb0ELb0ELb0ELb0ELb0EEEvNS_16Flash_fwd_paramsE,@function
        .size           _ZN5flash16flash_fwd_kernelI23Flash_fwd_kernel_traitsILi96ELi128ELi64ELi4ELb0ELb0EN7cutlass6half_tE19Flash_kernel_traitsILi96ELi128ELi64ELi4ES3_EELb1ELb0ELb1ELb0ELb0ELb0ELb0ELb0EEEvNS_16Flash_fwd_paramsE,(.L_x_1215 - _ZN5flash16flash_fwd_kernelI23Flash_fwd_kernel_traitsILi96ELi128ELi64ELi4ELb0ELb0EN7cutlass6half_tE19Flash_kernel_traitsILi96ELi128ELi64ELi4ES3_EELb1ELb0ELb1ELb0ELb0ELb0ELb0ELb0EEEvNS_16Flash_fwd_paramsE)
        .other          _ZN5flash16flash_fwd_kernelI23Flash_fwd_kernel_traitsILi96ELi128ELi64ELi4ELb0ELb0EN7cutlass6half_tE19Flash_kernel_traitsILi96ELi128ELi64ELi4ES3_EELb1ELb0ELb1ELb0ELb0ELb0ELb0ELb0EEEvNS_16Flash_fwd_paramsE,@"STO_CUDA_ENTRY STV_DEFAULT"
_ZN5flash16flash_fwd_kernelI23Flash_fwd_kernel_traitsILi96ELi128ELi64ELi4ELb0ELb0EN7cutlass6half_tE19Flash_kernel_traitsILi96ELi128ELi64ELi4ES3_EELb1ELb0ELb1ELb0ELb0ELb0ELb0ELb0EEEvNS_16Flash_fwd_paramsE:
.text._ZN5flash16flash_fwd_kernelI23Flash_fwd_kernel_traitsILi96ELi128ELi64ELi4ELb0ELb0EN7cutlass6half_tE19Flash_kernel_traitsILi96ELi128ELi64ELi4ES3_EELb1ELb0ELb1ELb0ELb0ELb0ELb0ELb0EEEvNS_16Flash_fwd_paramsE:
[----:B------:R-:W1:Y:S08]  /*0000*/  LDC R1, c[0x0][0x28] ;  /* 0x00000a00ff017b82 */ /* 0x000e700000000800 */
[----:B------:R-:W2:Y:S01]  /*0010*/  LDC R6, c[0x0][0x3a8] ;  /* 0x0000ea00ff067b82 */ /* 0x000ea20000000800 */
[----:B------:R-:W-:Y:S01]  /*0020*/  ULDC.U8 UR4, c[0x0][0x3b4] ;  /* 0x0000ed0000047ab9 */ /* 0x000fe20000000000 */
[----:B------:R-:W-:Y:S01]  /*0030*/  ULDC.64 UR22, c[0x0][0x208] ;  /* 0x0000820000167ab9 */ /* 0x000fe20000000a00 */
[----:B------:R-:W-:Y:S01]  /*0040*/  ISETP.NE.AND P2, PT, RZ, UR4, PT ;  /* 0x00000004ff007c0c */ /* 0x000fe2000bf45270 */
[----:B-1----:R-:W-:-:S04]  /*0050*/  VIADD R1, R1, 0xffffff08 ;  /* 0xffffff0801017836 */ /* 0x002fc80000000000 */
[----:B------:R-:W1:Y:S01]  /*0060*/  LDC R5, c[0x0][0x3ac] ;  /* 0x0000eb00ff057b82 */ /* 0x000e620000000800 */
[----:B------:R-:W-:Y:S01]  /*0070*/  ULDC.64 UR4, c[0x0][0x3a0] ;  /* 0x0000e80000047ab9 */ /* 0x000fe20000000a00 */
[----:B------:R-:W3:Y:S01]  /*0080*/  S2R R153, SR_TID.X ;  /* 0x0000000000997919 */ /* 0x000ee20000002100 */
[----:B------:R-:W-:Y:S01]  /*0090*/  IMAD.U32 R232, RZ, RZ, UR4 ;  /* 0x00000004ffe87e24 */ /* 0x000fe2000f8e00ff */
[----:B------:R-:W-:Y:S01]  /*00a0*/  ULDC.64 UR8, c[0x0][0x2f0] ;  /* 0x0000bc0000087ab9 */ /* 0x000fe20000000a00 */
[----:B------:R-:W-:-:S03]  /*00b0*/  ULDC.64 UR6, c[0x0][0x300] ;  /* 0x0000c00000067ab9 */ /* 0x000fc60000000a00 */
[----:B------:R-:W-:Y:S01]  /*00c0*/  S2UR UR14, SR_CTAID.X ;  /* 0x00000000000e79c3 */ /* 0x000fe20000002500 */
[----:B--2---:R-:W-:-:S07]  /*00d0*/  @P2 IMAD.MOV.U32 R2, RZ, RZ, R6 ;  /* 0x000000ffff022224 */ /* 0x004fce00078e0006 */
[----:B------:R-:W2:Y:S01]  /*00e0*/  S2UR UR17, SR_CTAID.Y ;  /* 0x00000000001179c3 */ /* 0x000ea20000002600 */
[----:B-1----:R-:W-:-:S07]  /*00f0*/  @P2 IMAD.MOV.U32 R3, RZ, RZ, R5 ;  /* 0x000000ffff032224 */ /* 0x002fce00078e0005 */
[----:B------:R-:W1:Y:S01]  /*0100*/  @P2 LDC R0, c[0x0][0x3b0] ;  /* 0x0000ec00ff002b82 */ /* 0x000e620000000800 */
[----:B------:R-:W1:Y:S01]  /*0110*/  @P2 LDG.E.64 R2, desc[UR22][R2.64] ;  /* 0x0000001602022981 */ /* 0x000e62000c1e1b00 */
[----:B------:R-:W-:-:S06]  /*0120*/  IMAD.U32 R233, RZ, RZ, UR5 ;  /* 0x00000005ffe97e24 */ /* 0x000fcc000f8e00ff */
[----:B------:R-:W4:Y:S01]  /*0130*/  @P2 LDG.E.64 R232, desc[UR22][R232.64] ;  /* 0x00000016e8e82981 */ /* 0x000f22000c1e1b00 */
[----:B------:R-:W5:Y:S01]  /*0140*/  S2UR UR4, SR_CTAID.Z ;  /* 0x00000000000479c3 */ /* 0x000f620000002700 */
[----:B------:R-:W-:Y:S02]  /*0150*/  UISETP.NE.U32.AND UP2, UPT, UR8, URZ, UPT ;  /* 0x0000003f0800728c */ /* 0x000fe4000bf45070 */
[----:B------:R-:W-:Y:S02]  /*0160*/  UISETP.NE.U32.AND UP1, UPT, UR6, URZ, UPT ;  /* 0x0000003f0600728c */ /* 0x000fe4000bf25070 */
[----:B------:R-:W-:Y:S02]  /*0170*/  UISETP.NE.AND.EX UP2, UPT, UR9, URZ, UPT, UP2 ;  /* 0x0000003f0900728c */ /* 0x000fe4000bf45320 */
[----:B------:R-:W-:Y:S01]  /*0180*/  UISETP.NE.AND.EX UP1, UPT, UR7, URZ, UPT, UP1 ;  /* 0x0000003f0700728c */ /* 0x000fe2000bf25310 */
[----:B------:R-:W-:Y:S02]  /*0190*/  ULDC.64 UR8, c[0x0][0x2f0] ;  /* 0x0000bc0000087ab9 */ /* 0x000fe40000000a00 */
[----:B------:R-:W-:Y:S01]  /*01a0*/  ULDC.64 UR6, c[0x0][0x2f8] ;  /* 0x0000be0000067ab9 */ /* 0x000fe20000000a00 */
[----:B------:R-:W-:Y:S01]  /*01b0*/  PLOP3.LUT P0, PT, PT, PT, UP2, 0x80, 0x0 ;  /* 0x000000000000781c */ /* 0x000fe20003f0f028 */
[----:B--2---:R-:W-:-:S02]  /*01c0*/  UIMAD.WIDE UR8, UR17, 0x4, UR8 ;  /* 0x00000004110878a5 */ /* 0x004fc4000f8e0208 */
[----:B------:R-:W-:-:S04]  /*01d0*/  UISETP.EQ.U32.AND UP0, UPT, UR6, URZ, UPT ;  /* 0x0000003f0600728c */ /* 0x000fc8000bf02070 */
[----:B------:R-:W-:Y:S02]  /*01e0*/  @UP1 ULDC.64 UR10, c[0x0][0x300] ;  /* 0x0000c000000a1ab9 */ /* 0x000fe40000000a00 */
[----:B------:R-:W-:Y:S02]  /*01f0*/  @UP1 UIMAD.WIDE UR10, UR17, 0x4, UR10 ;  /* 0x00000004110a18a5 */ /* 0x000fe4000f8e020a */
[----:B-----5:R-:W-:-:S06]  /*0200*/  ULOP3.LUT UR5, UR4, UR14, UR17, 0xfe, !UPT ;  /* 0x0000000e04057292 */ /* 0x020fcc000f8efe11 */
[----:B---3--:R-:W-:Y:S01]  /*0210*/  LOP3.LUT P3, RZ, R153, UR5, RZ, 0xfc, !PT ;  /* 0x0000000599ff7c12 */ /* 0x008fe2000f86fcff */
[----:B------:R-:W-:Y:S02]  /*0220*/  ULDC.U8 UR5, c[0x0][0x3c2] ;  /* 0x0000f08000057ab9 */ /* 0x000fe40000000000 */
[----:B------:R-:W-:Y:S01]  /*0230*/  UISETP.NE.AND UP3, UPT, UR5, URZ, UPT ;  /* 0x0000003f0500728c */ /* 0x000fe2000bf65270 */
[----:B------:R-:W-:Y:S01]  /*0240*/  SHF.R.S32.HI R18, RZ, 0x1f, R153 ;  /* 0x0000001fff127819 */ /* 0x000fe20000011499 */
[----:B------:R-:W-:Y:S01]  /*0250*/  UMOV UR25, URZ ;  /* 0x0000003f00197c82 */ /* 0x000fe20008000000 */
[----:B------:R-:W-:Y:S01]  /*0260*/  ULDC UR5, c[0x0][0x270] ;  /* 0x00009c0000057ab9 */ /* 0x000fe20000000800 */
[----:B------:R-:W-:-:S06]  /*0270*/  UISETP.EQ.OR.EX UP0, UPT, UR7, URZ, !UP3, UP0 ;  /* 0x0000003f0700728c */ /* 0x000fcc000df02700 */
[----:B------:R-:W4:Y:S01]  /*0280*/  @!P3 LDC.64 R8, c[0x0][0x3b8] ;  /* 0x0000ee00ff08bb82 */ /* 0x000f220000000a00 */
[----:B-1----:R-:W-:Y:S01]  /*0290*/  @P2 IADD3 R6, P1, R2, R0, RZ ;  /* 0x0000000002062210 */ /* 0x002fe20007f3e0ff */
[----:B------:R-:W-:-:S04]  /*02a0*/  IMAD.U32 R2, RZ, RZ, UR8 ;  /* 0x00000008ff027e24 */ /* 0x000fc8000f8e00ff */
[----:B------:R-:W-:Y:S01]  /*02b0*/  @P2 IMAD.X R5, RZ, RZ, R3, P1 ;  /* 0x000000ffff052224 */ /* 0x000fe200008e0603 */
[----:B------:R-:W-:Y:S01]  /*02c0*/  PLOP3.LUT P1, PT, PT, PT, UP1, 0x80, 0x0 ;  /* 0x000000000000781c */ /* 0x000fe20003f2f018 */
[----:B------:R-:W-:Y:S01]  /*02d0*/  @!P3 IMAD.MOV.U32 R4, RZ, RZ, R6 ;  /* 0x000000ffff04b224 */ /* 0x000fe200078e0006 */
[----:B----4-:R-:W-:Y:S01]  /*02e0*/  @!P3 STG.E.64 desc[UR22][R8.64], R232 ;  /* 0x000000e80800b986 */ /* 0x010fe2000c101b16 */
[----:B------:R-:W-:Y:S01]  /*02f0*/  IMAD.U32 R3, RZ, RZ, UR9 ;  /* 0x00000009ff037e24 */ /* 0x000fe2000f8e00ff */
[----:B------:R-:W-:Y:S02]  /*0300*/  ULDC.64 UR8, c[0x0][0x2f8] ;  /* 0x0000be0000087ab9 */ /* 0x000fe40000000a00 */
[----:B------:R1:W-:Y:S01]  /*0310*/  @!P3 STG.E.64 desc[UR22][R8.64+0x8], R4 ;  /* 0x000008040800b986 */ /* 0x0003e2000c101b16 */
[----:B------:R-:W-:-:S03]  /*0320*/  PLOP3.LUT P2, PT, PT, PT, UP0, 0x80, 0x0 ;  /* 0x000000000000781c */ /* 0x000fc60003f4f008 */
[----:B------:R-:W2:Y:S01]  /*0330*/  @P0 LDG.E R7, desc[UR22][R2.64+0x4] ;  /* 0x0000041602070981 */ /* 0x000ea2000c1e1900 */
[----:B------:R-:W-:-:S03]  /*0340*/  UIMAD.WIDE UR8, UR17, 0x4, UR8 ;  /* 0x00000004110878a5 */ /* 0x000fc6000f8e0208 */
[----:B-1----:R1:W3:Y:S02]  /*0350*/  @P0 LDG.E R8, desc[UR22][R2.64] ;  /* 0x0000001602080981 */ /* 0x0022e4000c1e1900 */
[----:B-1----:R-:W-:Y:S02]  /*0360*/  IMAD.U32 R2, RZ, RZ, UR10 ;  /* 0x0000000aff027e24 */ /* 0x002fe4000f8e00ff */
[----:B------:R-:W-:-:S05]  /*0370*/  IMAD.U32 R3, RZ, RZ, UR11 ;  /* 0x0000000bff037e24 */ /* 0x000fca000f8e00ff */
[----:B------:R1:W4:Y:S02]  /*0380*/  @P1 LDG.E R0, desc[UR22][R2.64] ;  /* 0x0000001602001981 */ /* 0x000324000c1e1900 */
[----:B-1----:R-:W-:Y:S02]  /*0390*/  IMAD.U32 R2, RZ, RZ, UR8 ;  /* 0x00000008ff027e24 */ /* 0x002fe4000f8e00ff */
[----:B------:R-:W-:-:S05]  /*03a0*/  IMAD.U32 R3, RZ, RZ, UR9 ;  /* 0x00000009ff037e24 */ /* 0x000fca000f8e00ff */
[----:B------:R-:W5:Y:S01]  /*03b0*/  @!P2 LDG.E R4, desc[UR22][R2.64] ;  /* 0x000000160204a981 */ /* 0x000f62000c1e1900 */
[----:B------:R-:W-:Y:S01]  /*03c0*/  UIMAD UR9, UR17, UR5, UR4 ;  /* 0x00000005110972a4 */ /* 0x000fe2000f8e0204 */
[----:B------:R-:W-:Y:S01]  /*03d0*/  UMOV UR13, 0xffffffff ;  /* 0xffffffff000d7882 */ /* 0x000fe20000000000 */
[----:B------:R-:W-:Y:S01]  /*03e0*/  UMOV UR8, 0xffffffff ;  /* 0xffffffff00087882 */ /* 0x000fe20000000000 */
[----:B--2---:R-:W-:Y:S02]  /*03f0*/  @P0 R2UR UR15, R7 ;  /* 0x00000000070f02ca */ /* 0x004fe400000e0000 */
[----:B------:R-:W-:Y:S02]  /*0400*/  LEA.HI R7, R18, R153, RZ, 0x5 ;  /* 0x0000009912077211 */ /* 0x000fe400078f28ff */
[----:B---3--:R-:W-:Y:S02]  /*0410*/  @P0 R2UR UR13, R8 ;  /* 0x00000000080d02ca */ /* 0x008fe400000e0000 */
[----:B------:R-:W-:Y:S01]  /*0420*/  ISETP.NE.U32.AND P0, PT, RZ, UR6, PT ;  /* 0x00000006ff007c0c */ /* 0x000fe2000bf05070 */
[----:B------:R-:W-:Y:S01]  /*0430*/  USHF.L.U32 UR6, UR9, 0x5, URZ ;  /* 0x0000000509067899 */ /* 0x000fe2000800063f */
[----:B----4-:R-:W-:-:S02]  /*0440*/  @P1 R2UR UR25, R0 ;  /* 0x00000000001912ca */ /* 0x010fc400000e0000 */
[----:B------:R-:W-:-:S05]  /*0450*/  LOP3.LUT R0, R7, 0xffffffe0, RZ, 0xc0, !PT ;  /* 0xffffffe007007812 */ /* 0x000fca00078ec0ff */
[----:B------:R-:W-:Y:S02]  /*0460*/  IMAD.IADD R149, R153, 0x1, -R0 ;  /* 0x0000000199957824 */ /* 0x000fe400078e0a00 */
[----:B------:R-:W-:-:S03]  /*0470*/  @UP2 UIADD3 UR15, UR15, -UR13, URZ ;  /* 0x8000000d0f0f2290 */ /* 0x000fc6000fffe03f */
[--C-:B------:R-:W-:Y:S02]  /*0480*/  SHF.R.S32.HI R0, RZ, 0x1f, R149.reuse ;  /* 0x0000001fff007819 */ /* 0x100fe40000011495 */
[----:B-----5:R-:W-:Y:S02]  /*0490*/  @!P2 R2UR UR8, R4 ;  /* 0x000000000408a2ca */ /* 0x020fe400000e0000 */
[----:B------:R-:W-:Y:S02]  /*04a0*/  ISETP.NE.AND.EX P2, PT, RZ, UR7, PT, P0 ;  /* 0x00000007ff007c0c */ /* 0x000fe4000bf45300 */
[----:B------:R-:W-:-:S05]  /*04b0*/  IADD3 R161, P1, P0, R6, UR6, R149 ;  /* 0x0000000606a17c10 */ /* 0x000fca000f83e095 */
[----:B------:R1:W-:Y:S01]  /*04c0*/  STL [R1+0x80], R161 ;  /* 0x000080a101007387 */ /* 0x0003e20000100800 */
[----:B------:R-:W-:Y:S01]  /*04d0*/  USHF.R.S32.HI UR7, URZ, 0x1f, UR6 ;  /* 0x0000001f3f077899 */ /* 0x000fe20008011406 */
[----:B------:R-:W-:-:S05]  /*04e0*/  @!UP2 ULDC UR15, c[0x0][0x2c4] ;  /* 0x0000b100000faab9 */ /* 0x000fca0000000800 */
[----:B------:R-:W-:Y:S01]  /*04f0*/  IADD3.X R160, R5, UR7, R0, P1, P0 ;  /* 0x0000000705a07c10 */ /* 0x000fe20008fe0400 */
[----:B------:R-:W-:Y:S06]  /*0500*/  @!P2 BRA `(.L_x_432) ;  /* 0x00000000001ca947 */ /* 0x000fec0003800000 */
[----:B------:R-:W-:-:S13]  /*0510*/  PLOP3.LUT P0, PT, PT, PT, UP3, 0x80, 0x0 ;  /* 0x000000000000781c */ /* 0x000fda0003f0f038 */
[----:B------:R-:W2:Y:S04]  /*0520*/  @P0 LDG.E R0, desc[UR22][R2.64+0x4] ;  /* 0x0000041602000981 */ /* 0x000ea8000c1e1900 */
[----:B------:R-:W3:Y:S01]  /*0530*/  @!P0 LDG.E R2, desc[UR22][R2.64] ;  /* 0x0000001602028981 */ /* 0x000ee2000c1e1900 */
[----:B--2---:R-:W-:-:S13]  /*0540*/  @P0 R2UR UR9, R0 ;  /* 0x00000000000902ca */ /* 0x004fda00000e0000 */
[----:B------:R-:W-:-:S07]  /*0550*/  @UP3 UIADD3 UR9, UR9, -UR8, URZ ;  /* 0x8000000809093290 */ /* 0x000fce000fffe03f */
[----:B---3--:R-:W-:Y:S01]  /*0560*/  @!P0 R2UR UR9, R2 ;  /* 0x00000000020982ca */ /* 0x008fe200000e0000 */
[----:B------:R-:W-:-:S14]  /*0570*/  BRA `(.L_x_433) ;  /* 0x0000000000047947 */ /* 0x000fdc0003800000 */
.L_x_432:
[----:B------:R-:W-:Y:S01]  /*0580*/  ULDC UR9, c[0x0][0x2c8] ;  /* 0x0000b20000097ab9 */ /* 0x000fe20000000800 */
.L_x_433:
        /* <DEDUP_REMOVED lines=45> */
[----:B------:R-:W-:Y:S01]  /*0860*/  LEA.HI R10, R18, R153, RZ, 0x2 ;  /* 0x00000099120a7211 */ /* 0x000fe200078f10ff */
[----:B------:R-:W-:Y:S01]  /*0870*/  ULDC.U8 UR10, c[0x0][0x3d9] ;  /* 0x0000f640000a7ab9 */ /* 0x000fe20000000000 */
[----:B------:R-:W-:Y:S01]  /*0880*/  USHF.R.S32.HI UR12, URZ, 0x1f, UR4 ;  /* 0x0000001f3f0c7899 */ /* 0x000fe20008011404 */
[----:B------:R-:W-:Y:S01]  /*0890*/  IMAD.U32 R6, RZ, RZ, UR14 ;  /* 0x0000000eff067e24 */ /* 0x000fe2000f8e00ff */
[----:B------:R-:W-:Y:S01]  /*08a0*/  UISETP.NE.AND UP2, UPT, UR10, URZ, UPT ;  /* 0x0000003f0a00728c */ /* 0x000fe2000bf45270 */
[----:B------:R-:W-:Y:S01]  /*08b0*/  LOP3.LUT R0, R10, 0xfffffffc, RZ, 0xc0, !PT ;  /* 0xfffffffc0a007812 */ /* 0x000fe200078ec0ff */
[----:B------:R-:W-:Y:S01]  /*08c0*/  UIADD3 UR15, -UR21, UR15, URZ ;  /* 0x0000000f150f7290 */ /* 0x000fe2000fffe13f */
[----:B------:R-:W-:Y:S01]  /*08d0*/  SHF.R.S32.HI R10, RZ, 0x2, R10 ;  /* 0x00000002ff0a7819 */ /* 0x000fe2000001140a */
[----:B------:R-:W-:Y:S02]  /*08e0*/  BSSY B0, `(.L_x_435) ;  /* 0x000004d000007945 */ /* 0x000fe40003800000 */
[----:B------:R-:W-:Y:S01]  /*08f0*/  @!UP1 USHF.R.S32.HI UR11, URZ, 0x1f, UR17 ;  /* 0x0000001f3f0b9899 */ /* 0x000fe20008011411 */
[----:B------:R-:W-:Y:S01]  /*0900*/  IMAD.IADD R0, R153, 0x1, -R0 ;  /* 0x0000000199007824 */ /* 0x000fe200078e0a00 */
[----:B------:R-:W-:Y:S01]  /*0910*/  @UP1 ULDC.64 UR8, c[0x0][0x298] ;  /* 0x0000a60000081ab9 */ /* 0x000fe20000000a00 */
[----:B------:R-:W-:Y:S01]  /*0920*/  @!UP1 ULDC.64 UR6, c[0x0][0x290] ;  /* 0x0000a40000069ab9 */ /* 0x000fe20000000a00 */
[----:B------:R-:W-:Y:S01]  /*0930*/  @UP1 UIMAD.WIDE.U32 UR18, UR13, UR8, URZ ;  /* 0x000000080d1212a5 */ /* 0x000fe2000f8e003f */
[--C-:B------:R-:W-:Y:S01]  /*0940*/  SHF.R.S32.HI R11, RZ, 0x1f, R10.reuse ;  /* 0x0000001fff0b7819 */ /* 0x100fe2000001140a */
[----:B------:R-:W-:Y:S01]  /*0950*/  @!UP1 UIMAD UR8, UR11, UR6, URZ ;  /* 0x000000060b0892a4 */ /* 0x000fe2000f8e023f */
[C---:B------:R-:W-:Y:S01]  /*0960*/  ISETP.NE.AND P3, PT, R0.reuse, RZ, PT ;  /* 0x000000ff0000720c */ /* 0x040fe20003f65270 */
[----:B------:R-:W-:Y:S01]  /*0970*/  @!UP1 UIMAD.WIDE.U32 UR24, UR17, UR6, URZ ;  /* 0x00000006111892a5 */ /* 0x000fe2000f8e003f */
[----:B------:R-:W-:Y:S01]  /*0980*/  IMAD.SHL.U32 R0, R0, 0x8, RZ ;  /* 0x0000000800007824 */ /* 0x000fe200078e00ff */
[----:B------:R-:W-:Y:S01]  /*0990*/  ULDC.U8 UR11, c[0x0][0x3d8] ;  /* 0x0000f600000b7ab9 */ /* 0x000fe20000000000 */
[----:B------:R-:W-:Y:S01]  /*09a0*/  @!UP1 UIMAD UR8, UR17, UR7, UR8 ;  /* 0x00000007110892a4 */ /* 0x000fe2000f8e0208 */
[C---:B------:R-:W-:Y:S01]  /*09b0*/  VIADD R14, R10.reuse, 0x20 ;  /* 0x000000200a0e7836 */ /* 0x040fe20000000000 */
[----:B------:R-:W-:Y:S01]  /*09c0*/  UISETP.NE.AND UP3, UPT, UR11, URZ, UPT ;  /* 0x0000003f0b00728c */ /* 0x000fe2000bf65270 */
[----:B------:R-:W-:Y:S01]  /*09d0*/  IADD3 R15, R10, 0x40, RZ ;  /* 0x000000400a0f7810 */ /* 0x000fe20007ffe0ff */
[----:B------:R-:W-:Y:S01]  /*09e0*/  UISETP.NE.AND UP0, UPT, UR11, URZ, !UP2 ;  /* 0x0000003f0b00728c */ /* 0x000fe2000d705270 */
[----:B------:R-:W-:Y:S01]  /*09f0*/  IMAD.WIDE R6, R6, 0x80, R10 ;  /* 0x0000008006067825 */ /* 0x000fe200078e020a */
[----:B------:R-:W-:Y:S01]  /*0a00*/  @UP2 ULDC.64 UR6, c[0x0][0x2c0] ;  /* 0x0000b00000062ab9 */ /* 0x000fe20000000a00 */
[----:B------:R-:W-:Y:S01]  /*0a10*/  UISETP.EQ.AND UP3, UPT, UR10, URZ, UP3 ;  /* 0x0000003f0a00728c */ /* 0x000fe20009f62270 */
[----:B------:R-:W-:Y:S01]  /*0a20*/  ISETP.GE.AND P2, PT, R14, UR15, PT ;  /* 0x0000000f0e007c0c */ /* 0x000fe2000bf46270 */
[----:B------:R-:W-:Y:S01]  /*0a30*/  @UP2 UIMAD UR16, UR7, UR6, URZ ;  /* 0x00000006071022a4 */ /* 0x000fe2000f8e023f */
[----:B------:R-:W-:Y:S01]  /*0a40*/  ISETP.GE.AND P1, PT, R15, UR15, PT ;  /* 0x0000000f0f007c0c */ /* 0x000fe2000bf26270 */
[----:B------:R-:W-:Y:S01]  /*0a50*/  @UP2 UMOV UR10, 0x1 ;  /* 0x00000001000a2882 */ /* 0x000fe20000000000 */
[----:B------:R-:W-:Y:S01]  /*0a60*/  ULDC.64 UR6, c[0x0][0x2a0] ;  /* 0x0000a80000067ab9 */ /* 0x000fe20000000a00 */
[----:B------:R-:W-:Y:S01]  /*0a70*/  @UP1 UIMAD UR9, UR13, UR9, UR19 ;  /* 0x000000090d0912a4 */ /* 0x000fe2000f8e0213 */
[----:B------:R-:W-:Y:S01]  /*0a80*/  IMAD.U32 R12, RZ, RZ, UR6 ;  /* 0x00000006ff0c7e24 */ /* 0x000fe2000f8e00ff */
[----:B------:R-:W-:Y:S01]  /*0a90*/  UIMAD UR12, UR12, UR6, URZ ;  /* 0x000000060c0c72a4 */ /* 0x000fe2000f8e023f */
[----:B------:R-:W-:Y:S01]  /*0aa0*/  VIADD R16, R10, 0x60 ;  /* 0x000000600a107836 */ /* 0x000fe20000000000 */
[----:B------:R-:W-:Y:S01]  /*0ab0*/  @!UP1 UIADD3 UR9, UR25, UR8, URZ ;  /* 0x0000000819099290 */ /* 0x000fe2000fffe03f */
[C---:B------:R-:W-:Y:S01]  /*0ac0*/  VIADD R18, R0.reuse, 0x20 ;  /* 0x0000002000127836 */ /* 0x040fe20000000000 */
[----:B------:R-:W-:Y:S01]  /*0ad0*/  @!UP2 ULDC UR6, c[0x0][0x2c4] ;  /* 0x0000b1000006aab9 */ /* 0x000fe20000000800 */
[----:B------:R-:W-:Y:S01]  /*0ae0*/  @UP0 ULDC UR6, c[0x0][0x2e4] ;  /* 0x0000b90000060ab9 */ /* 0x000fe20000000800 */
[----:B------:R-:W-:Y:S01]  /*0af0*/  UIMAD UR7, UR4, UR7, UR12 ;  /* 0x00000007040772a4 */ /* 0x000fe2000f8e020c */
[C---:B------:R-:W-:Y:S01]  /*0b00*/  IADD3 R17, R0.reuse, 0x40, RZ ;  /* 0x0000004000117810 */ /* 0x040fe20007ffe0ff */
[----:B------:R-:W-:Y:S01]  /*0b10*/  @!UP2 UIMAD UR10, UR6, UR5, URZ ;  /* 0x00000005060aa2a4 */ /* 0x000fe2000f8e023f */
[----:B------:R-:W-:Y:S01]  /*0b20*/  @UP3 ULDC UR12, c[0x0][0x2c4] ;  /* 0x0000b100000c3ab9 */ /* 0x000fe20000000800 */
[----:B------:R-:W-:Y:S01]  /*0b30*/  @!UP1 UMOV UR18, UR24 ;  /* 0x0000001800129c82 */ /* 0x000fe20008000000 */
[----:B------:R-:W-:Y:S01]  /*0b40*/  @UP3 UIMAD UR12, UR17, UR12, URZ ;  /* 0x0000000c110c32a4 */ /* 0x000fe2000f8e023f */
[----:B------:R-:W-:Y:S01]  /*0b50*/  IADD3 R2, P0, R0, UR18, RZ ;  /* 0x0000001200027c10 */ /* 0x000fe2000ff1e0ff */
[----:B------:R-:W-:-:S02]  /*0b60*/  UIMAD UR10, UR17, UR10, URZ ;  /* 0x0000000a110a72a4 */ /* 0x000fc4000f8e023f */
[----:B------:R-:W-:Y:S01]  /*0b70*/  @UP3 USEL UR12, UR12, UR13, !UP1 ;  /* 0x0000000d0c0c3287 */ /* 0x000fe2000c800000 */
[----:B------:R-:W-:Y:S01]  /*0b80*/  LEA.HI.X.SX32 R3, R0, UR9, 0x1, P0 ;  /* 0x0000000900037c11 */ /* 0x000fe200080f0eff */
[----:B------:R-:W-:Y:S01]  /*0b90*/  @UP2 ULDC UR11, c[0x0][0x2c0] ;  /* 0x0000b000000b2ab9 */ /* 0x000fe20000000800 */
[----:B------:R-:W-:Y:S01]  /*0ba0*/  ISETP.GE.AND P0, PT, R10, UR15, PT ;  /* 0x0000000f0a007c0c */ /* 0x000fe2000bf06270 */
[----:B------:R-:W-:Y:S01]  /*0bb0*/  USEL UR10, UR10, URZ, !UP3 ;  /* 0x0000003f0a0a7287 */ /* 0x000fe2000d800000 */
[----:B------:R-:W-:Y:S01]  /*0bc0*/  @!UP2 UMOV UR11, 0x1 ;  /* 0x00000001000ba882 */ /* 0x000fe20000000000 */
[----:B------:R-:W-:Y:S01]  /*0bd0*/  @!UP2 UMOV UR16, UR6 ;  /* 0x000000060010ac82 */ /* 0x000fe20008000000 */
[----:B------:R-:W-:Y:S01]  /*0be0*/  UIMAD UR6, UR21, UR11, URZ ;  /* 0x0000000b150672a4 */ /* 0x000fe2000f8e023f */
[----:B------:R-:W-:Y:S01]  /*0bf0*/  IMAD.WIDE.U32 R12, R12, UR4, R2 ;  /* 0x000000040c0c7c25 */ /* 0x000fe2000f8e0002 */
[----:B------:R-:W-:Y:S01]  /*0c00*/  UIMAD UR16, UR4, UR16, UR10 ;  /* 0x00000010041072a4 */ /* 0x000fe2000f8e020a */
[----:B------:R-:W-:Y:S01]  /*0c10*/  @!UP3 UMOV UR26, URZ ;  /* 0x0000003f001abc82 */ /* 0x000fe20008000000 */
[----:B------:R-:W-:Y:S01]  /*0c20*/  @UP3 UMOV UR26, UR12 ;  /* 0x0000000c001a3c82 */ /* 0x000fe20008000000 */
[----:B------:R-:W-:Y:S01]  /*0c30*/  @!UP3 UMOV UR27, URZ ;  /* 0x0000003f001bbc82 */ /* 0x000fe20008000000 */
[----:B------:R-:W-:Y:S01]  /*0c40*/  USHF.R.S32.HI UR4, URZ, 0x1f, UR6 ;  /* 0x0000001f3f047899 */ /* 0x000fe20008011406 */
[----:B------:R-:W-:Y:S01]  /*0c50*/  VIADD R9, R13, UR7 ;  /* 0x000000070d097c36 */ /* 0x000fe20008000000 */
[----:B------:R-:W-:-:S02]  /*0c60*/  @UP3 USHF.R.S32.HI UR27, URZ, 0x1f, UR12 ;  /* 0x0000001f3f1b3899 */ /* 0x000fc4000801140c */
        /* <DEDUP_REMOVED lines=20> */
.L_x_436:
[----:B------:R-:W-:Y:S05]  /*0db0*/  BSYNC B0 ;  /* 0x0000000000007941 */ /* 0x000fea0003800000 */
.L_x_435:
[----:B------:R-:W-:Y:S01]  /*0dc0*/  BSSY B0, `(.L_x_437) ;  /* 0x0000016000007945 */ /* 0x000fe20003800000 */
[----:B------:R-:W-:-:S03]  /*0dd0*/  ISETP.GE.AND P0, PT, R16, UR15, PT ;  /* 0x0000000f10007c0c */ /* 0x000fc6000bf06270 */
[----:B------:R-:W-:Y:S10]  /*0de0*/  @P2 BRA `(.L_x_438) ;  /* 0x00000000004c2947 */ /* 0x000ff40003800000 */
[----:B--2---:R-:W-:Y:S01]  /*0df0*/  IADD3 R2, P2, R6, 0x20, RZ ;  /* 0x0000002006027810 */ /* 0x004fe20007f5e0ff */
        /* <DEDUP_REMOVED lines=18> */
.L_x_438:
[----:B------:R-:W-:Y:S05]  /*0f20*/  BSYNC B0 ;  /* 0x0000000000007941 */ /* 0x000fea0003800000 */
.L_x_437:
[----:B------:R-:W-:Y:S01]  /*0f30*/  BSSY B0, `(.L_x_439) ;  /* 0x0000016000007945 */ /* 0x000fe20003800000 */
[----:B------:R-:W-:-:S03]  /*0f40*/  ISETP.GE.OR P6, PT, R10, UR15, P3 ;  /* 0x0000000f0a007c0c */ /* 0x000fc60009fc6670 */
[----:B------:R-:W-:Y:S10]  /*0f50*/  @P1 BRA `(.L_x_440) ;  /* 0x00000000004c1947 */ /* 0x000ff40003800000 */
[----:B--23--:R-:W-:Y:S01]  /*0f60*/  IADD3 R2, P1, R6, 0x40, RZ ;  /* 0x0000004006027810 */ /* 0x00cfe20007f3e0ff */
        /* <DEDUP_REMOVED lines=18> */
.L_x_440:
[----:B------:R-:W-:Y:S05]  /*1090*/  BSYNC B0 ;  /* 0x0000000000007941 */ /* 0x000fea0003800000 */
.L_x_439:
[----:B------:R-:W-:Y:S01]  /*10a0*/  BSSY B0, `(.L_x_441) ;  /* 0x0000018000007945 */ /* 0x000fe20003800000 */
[----:B------:R-:W-:Y:S02]  /*10b0*/  ISETP.GE.OR P5, PT, R14, UR15, P3 ;  /* 0x0000000f0e007c0c */ /* 0x000fe40009fa6670 */
[----:B------:R-:W-:Y:S02]  /*10c0*/  ISETP.GE.OR P4, PT, R15, UR15, P3 ;  /* 0x0000000f0f007c0c */ /* 0x000fe40009f86670 */
[----:B------:R-:W-:Y:S01]  /*10d0*/  ISETP.GE.OR P3, PT, R16, UR15, P3 ;  /* 0x0000000f10007c0c */ /* 0x000fe20009f66670 */
[----:B------:R-:W-:-:S12]  /*10e0*/  @P0 BRA `(.L_x_442) ;  /* 0x00000000004c0947 */ /* 0x000fd80003800000 */
[----:B------:R-:W-:Y:S01]  /*10f0*/  IADD3 R8, P0, R6, 0x60, RZ ;  /* 0x0000006006087810 */ /* 0x000fe20007f1e0ff */
[----:B------:R-:W-:Y:S01]  /*1100*/  ULDC.64 UR4, c[0x0][0x298] ;  /* 0x0000a60000047ab9 */ /* 0x000fe20000000a00 */
[----:B--234-:R-:W-:Y:S01]  /*1110*/  MOV R3, R9 ;  /* 0x0000000900037202 */ /* 0x01cfe20000000f00 */
        /* <DEDUP_REMOVED lines=16> */
.L_x_442:
[----:B------:R-:W-:Y:S05]  /*1220*/  BSYNC B0 ;  /* 0x0000000000007941 */ /* 0x000fea0003800000 */
.L_x_441:
[----:B------:R-:W-:Y:S04]  /*1230*/  BSSY B0, `(.L_x_443) ;  /* 0x000000a000007945 */ /* 0x000fe80003800000 */
[----:B------:R-:W-:Y:S05]  /*1240*/  @P6 BRA `(.L_x_444) ;  /* 0x0000000000206947 */ /* 0x000fea0003800000 */
[----:B------:R-:W-:Y:S01]  /*1250*/  IMAD R0, R10, UR11, RZ ;  /* 0x0000000b0a007c24 */ /* 0x000fe2000f8e02ff */
[----:B------:R-:W-:-:S04]  /*1260*/  ULDC.64 UR4, c[0x0][0x2b0] ;  /* 0x0000ac0000047ab9 */ /* 0x000fc80000000a00 */
[----:B--234-:R-:W-:-:S04]  /*1270*/  IADD3 R3, P0, R0, UR6, RZ ;  /* 0x0000000600037c10 */ /* 0x01cfc8000ff1e0ff */
[----:B------:R-:W-:Y:S02]  /*1280*/  LEA.HI.X.SX32 R0, R0, UR26, 0x1, P0 ;  /* 0x0000001a00007c11 */ /* 0x000fe400080f0eff */
[----:B------:R-:W-:-:S04]  /*1290*/  LEA R2, P0, R3, UR4, 0x2 ;  /* 0x0000000403027c11 */ /* 0x000fc8000f8010ff */
[----:B------:R-:W-:Y:S01]  /*12a0*/  LEA.HI.X R3, R3, UR5, R0, 0x2, P0 ;  /* 0x0000000503037c11 */ /* 0x000fe200080f1400 */
[----:B------:R-:W-:-:S05]  /*12b0*/  IMAD.MOV.U32 R0, RZ, RZ, 0x7f800000 ;  /* 0x7f800000ff007424 */ /* 0x000fca00078e00ff */
[----:B------:R2:W-:Y:S03]  /*12c0*/  STG.E desc[UR22][R2.64], R0 ;  /* 0x0000000002007986 */ /* 0x0005e6000c101916 */
.L_x_444:
[----:B------:R-:W-:Y:S05]  /*12d0*/  BSYNC B0 ;  /* 0x0000000000007941 */ /* 0x000fea0003800000 */
.L_x_443:
[----:B------:R-:W-:Y:S04]  /*12e0*/  BSSY B0, `(.L_x_445) ;  /* 0x000000a000007945 */ /* 0x000fe80003800000 */
[----:B------:R-:W-:Y:S05]  /*12f0*/  @P5 BRA `(.L_x_446) ;  /* 0x0000000000205947 */ /* 0x000fea0003800000 */
[----:B--2---:R-:W-:Y:S01]  /*1300*/  IMAD R0, R14, UR11, RZ ;  /* 0x0000000b0e007c24 */ /* 0x004fe2000f8e02ff */
[----:B------:R-:W-:-:S04]  /*1310*/  ULDC.64 UR4, c[0x0][0x2b0] ;  /* 0x0000ac0000047ab9 */ /* 0x000fc80000000a00 */
[----:B---34-:R-:W-:-:S04]  /*1320*/  IADD3 R3, P0, R0, UR6, RZ ;  /* 0x0000000600037c10 */ /* 0x018fc8000ff1e0ff */
[----:B------:R-:W-:Y:S02]  /*1330*/  LEA.HI.X.SX32 R0, R0, UR26, 0x1, P0 ;  /* 0x0000001a00007c11 */ /* 0x000fe400080f0eff */
[----:B------:R-:W-:-:S04]  /*1340*/  LEA R2, P0, R3, UR4, 0x2 ;  /* 0x0000000403027c11 */ /* 0x000fc8000f8010ff */
[----:B------:R-:W-:Y:S01]  /*1350*/  LEA.HI.X R3, R3, UR5, R0, 0x2, P0 ;  /* 0x0000000503037c11 */ /* 0x000fe200080f1400 */
[----:B------:R-:W-:-:S05]  /*1360*/  IMAD.MOV.U32 R0, RZ, RZ, 0x7f800000 ;  /* 0x7f800000ff007424 */ /* 0x000fca00078e00ff */
[----:B------:R2:W-:Y:S03]  /*1370*/  STG.E desc[UR22][R2.64], R0 ;  /* 0x0000000002007986 */ /* 0x0005e6000c101916 */
.L_x_446:
[----:B------:R-:W-:Y:S05]  /*1380*/  BSYNC B0 ;  /* 0x0000000000007941 */ /* 0x000fea0003800000 */
.L_x_445:
        /* <DEDUP_REMOVED lines=10> */
.L_x_448:
[----:B------:R-:W-:Y:S05]  /*1430*/  BSYNC B0 ;  /* 0x0000000000007941 */ /* 0x000fea0003800000 */
.L_x_447:
[----:B------:R-:W-:Y:S05]  /*1440*/  @P3 EXIT ;  /* 0x000000000000394d */ /* 0x000fea0003800000 */
[----:B--2---:R-:W-:Y:S01]  /*1450*/  IMAD R0, R16, UR11, RZ ;  /* 0x0000000b10007c24 */ /* 0x004fe2000f8e02ff */
[----:B------:R-:W-:-:S04]  /*1460*/  ULDC.64 UR4, c[0x0][0x2b0] ;  /* 0x0000ac0000047ab9 */ /* 0x000fc80000000a00 */
[----:B---34-:R-:W-:-:S04]  /*1470*/  IADD3 R3, P0, R0, UR6, RZ ;  /* 0x0000000600037c10 */ /* 0x018fc8000ff1e0ff */
[----:B------:R-:W-:Y:S02]  /*1480*/  LEA.HI.X.SX32 R0, R0, UR26, 0x1, P0 ;  /* 0x0000001a00007c11 */ /* 0x000fe400080f0eff */
[----:B------:R-:W-:-:S04]  /*1490*/  LEA R2, P0, R3, UR4, 0x2 ;  /* 0x0000000403027c11 */ /* 0x000fc8000f8010ff */
[----:B------:R-:W-:Y:S01]  /*14a0*/  LEA.HI.X R3, R3, UR5, R0, 0x2, P0 ;  /* 0x0000000503037c11 */ /* 0x000fe200080f1400 */
[----:B------:R-:W-:-:S05]  /*14b0*/  IMAD.MOV.U32 R0, RZ, RZ, 0x7f800000 ;  /* 0x7f800000ff007424 */ /* 0x000fca00078e00ff */
[----:B------:R-:W-:Y:S01]  /*14c0*/  STG.E desc[UR22][R2.64], R0 ;  /* 0x0000000002007986 */ /* 0x000fe2000c101916 */
[----:B------:R-:W-:Y:S05]  /*14d0*/  EXIT ;  /* 0x000000000000794d */ /* 0x000fea0003800000 */
.L_x_434:
[----:B------:R-:W2:Y:S01]  /*14e0*/  LDC R13, c[0x0][0x278] ;  /* 0x00009e00ff0d7b82 */ /* 0x000ea20000000800 */
[----:B------:R-:W3:Y:S01]  /*14f0*/  S2R R4, SR_CTAID.Z ;  /* 0x0000000000047919 */ /* 0x000ee20000002700 */
[----:B------:R-:W-:Y:S01]  /*1500*/  UISETP.NE.AND UP0, UPT, UR13, -0x1, UPT ;  /* 0xffffffff0d00788c */ /* 0x000fe2000bf05270 */
[----:B------:R-:W-:Y:S01]  /*1510*/  LEA.HI R25, R18, R153, RZ, 0x3 ;  /* 0x0000009912197211 */ /* 0x000fe200078f18ff */
[----:B------:R-:W-:Y:S01]  /*1520*/  UISETP.NE.AND UP1, UPT, UR8, -0x1, UPT ;  /* 0xffffffff0800788c */ /* 0x000fe2000bf25270 */
[----:B------:R-:W-:Y:S01]  /*1530*/  SHF.R.S32.HI R148, RZ, 0x5, R7 ;  /* 0x00000005ff947819 */ /* 0x000fe20000011407 */
[----:B------:R-:W-:Y:S01]  /*1540*/  UIADD3 UR5, -UR21, UR15, URZ ;  /* 0x0000000f15057290 */ /* 0x000fe2000fffe13f */
[----:B------:R-:W-:Y:S01]  /*1550*/  SHF.R.S32.HI R22, RZ, 0x3, R25 ;  /* 0x00000003ff167819 */ /* 0x000fe20000011419 */
[----:B------:R-:W-:Y:S02]  /*1560*/  IMAD.U32 R10, RZ, RZ, UR14 ;  /* 0x0000000eff0a7e24 */ /* 0x000fe4000f8e00ff */
[----:B------:R-:W-:-:S03]  /*1570*/  PLOP3.LUT P1, PT, PT, PT, UP1, 0x80, 0x0 ;  /* 0x000000000000781c */ /* 0x000fc60003f2f018 */
[----:B------:R-:W-:Y:S01]  /*1580*/  @UP0 ULDC.64 UR6, c[0x0][0x240] ;  /* 0x0000900000060ab9 */ /* 0x000fe20000000a00 */
[----:B------:R-:W-:Y:S02]  /*1590*/  @!UP0 USHF.R.S32.HI UR9, URZ, 0x1f, UR17 ;  /* 0x0000001f3f098899 */ /* 0x000fe40008011411 */
[----:B------:R-:W-:Y:S02]  /*15a0*/  @UP0 UIMAD.WIDE.U32 UR26, UR13, UR6, URZ ;  /* 0x000000060d1a02a5 */ /* 0x000fe4000f8e003f */
[----:B------:R-:W-:Y:S02]  /*15b0*/  @UP1 UIADD3 UR29, UR25, UR8, URZ ;  /* 0x00000008191d1290 */ /* 0x000fe4000fffe03f */
[----:B------:R-:W-:Y:S01]  /*15c0*/  @UP0 UIMAD UR16, UR13, UR7, UR27 ;  /* 0x000000070d1002a4 */ /* 0x000fe2000f8e021b */
[----:B------:R-:W-:Y:S02]  /*15d0*/  @UP1 ULDC.64 UR10, c[0x0][0x248] ;  /* 0x00009200000a1ab9 */ /* 0x000fe40000000a00 */
[----:B------:R-:W-:Y:S01]  /*15e0*/  @!UP0 ULDC.64 UR6, c[0x0][0x228] ;  /* 0x00008a0000068ab9 */ /* 0x000fe20000000a00 */
[----:B--2---:R-:W-:Y:S01]  /*15f0*/  IABS R5, R13 ;  /* 0x0000000d00057213 */ /* 0x004fe20000000000 */
[----:B------:R-:W-:-:S02]  /*1600*/  @!UP0 UIMAD UR9, UR9, UR6, URZ ;  /* 0x00000006090982a4 */ /* 0x000fc4000f8e023f */
[----:B------:R-:W-:Y:S01]  /*1610*/  @!UP0 UIMAD.WIDE.U32 UR30, UR17, UR6, URZ ;  /* 0x00000006111e82a5 */ /* 0x000fe2000f8e003f */
[----:B------:R-:W2:Y:S01]  /*1620*/  I2F.RP R2, R5 ;  /* 0x0000000500027306 */ /* 0x000ea20000209400 */
[----:B------:R-:W-:Y:S02]  /*1630*/  @UP1 UIMAD.WIDE.U32 UR32, UR29, UR10, URZ ;  /* 0x0000000a1d2012a5 */ /* 0x000fe4000f8e003f */
[----:B------:R-:W-:Y:S01]  /*1640*/  @!UP0 UIMAD UR7, UR17, UR7, UR9 ;  /* 0x00000007110782a4 */ /* 0x000fe2000f8e0209 */
[----:B---3--:R-:W-:Y:S01]  /*1650*/  IABS R4, R4 ;  /* 0x0000000400047213 */ /* 0x008fe20000000000 */
[----:B------:R-:W-:Y:S02]  /*1660*/  @UP1 UIMAD UR29, UR29, UR11, URZ ;  /* 0x0000000b1d1d12a4 */ /* 0x000fe4000f8e023f */
[----:B------:R-:W-:Y:S02]  /*1670*/  @!UP0 UIADD3 UR16, UR31, UR7, URZ ;  /* 0x000000071f108290 */ /* 0x000fe4000fffe03f */
[----:B------:R-:W-:Y:S01]  /*1680*/  @UP1 UIADD3 UR29, UR33, UR29, URZ ;  /* 0x0000001d211d1290 */ /* 0x000fe2000fffe03f */
[----:B------:R-:W-:Y:S01]  /*1690*/  @!UP0 UMOV UR26, UR30 ;  /* 0x0000001e001a8c82 */ /* 0x000fe20008000000 */
[----:B--2---:R-:W2:Y:S02]  /*16a0*/  MUFU.RCP R2, R2 ;  /* 0x0000000200027308 */ /* 0x004ea40000001000 */
[----:B--2---:R-:W-:-:S06]  /*16b0*/  VIADD R2, R2, 0xffffffe ;  /* 0x0ffffffe02027836 */ /* 0x004fcc0000000000 */
[----:B------:R-:W2:Y:S02]  /*16c0*/  F2I.FTZ.U32.TRUNC.NTZ R3, R2 ;  /* 0x0000000200037305 */ /* 0x000ea4000021f000 */
[----:B--2---:R-:W-:Y:S02]  /*16d0*/  IMAD.MOV R0, RZ, RZ, -R3 ;  /* 0x000000ffff007224 */ /* 0x004fe400078e0a03 */
        /* <DEDUP_REMOVED lines=22> */
[----:B------:R-:W-:-:S03]  /*1840*/  IMAD.IADD R8, R2, 0x1, -R4 ;  /* 0x0000000102087824 */ /* 0x000fc600078e0a04 */
[----:B------:R2:W-:Y:S01]  /*1850*/  STL [R1+0xa0], R14 ;  /* 0x0000a00e01007387 */ /* 0x0005e20000100800 */
[----:B------:R-:W-:Y:S05]  /*1860*/  @P1 BRA `(.L_x_449) ;  /* 0x0000000000301947 */ /* 0x000fea0003800000 */
        /* <DEDUP_REMOVED lines=12> */
.L_x_449:
[--C-:B------:R-:W-:Y:S01]  /*1930*/  IMAD.MOV.U32 R166, RZ, RZ, R14.reuse ;  /* 0x000000ffffa67224 */ /* 0x100fe200078e000e */
[----:B------:R-:W-:Y:S01]  /*1940*/  @UP1 UIADD3 UR28, UR25, UR8, URZ ;  /* 0x00000008191c1290 */ /* 0x000fe2000fffe03f */
[----:B------:R-:W-:Y:S01]  /*1950*/  IMAD.MOV.U32 R166, RZ, RZ, R14 ;  /* 0x000000ffffa67224 */ /* 0x000fe200078e000e */
[----:B------:R-:W-:Y:S01]  /*1960*/  USHF.R.S32.HI UR27, URZ, 0x1f, UR4 ;  /* 0x0000001f3f1b7899 */ /* 0x000fe20008011404 */
[----:B------:R-:W-:Y:S01]  /*1970*/  IMAD.MOV.U32 R167, RZ, RZ, R15 ;  /* 0x000000ffffa77224 */ /* 0x000fe200078e000f */
[----:B------:R-:W-:Y:S01]  /*1980*/  @UP1 ULDC.64 UR8, c[0x0][0x250] ;  /* 0x0000940000081ab9 */ /* 0x000fe20000000a00 */
[----:B------:R-:W-:Y:S01]  /*1990*/  LOP3.LUT R12, R13, UR4, RZ, 0x3c, !PT ;  /* 0x000000040d0c7c12 */ /* 0x000fe2000f8e3cff */
[----:B------:R-:W-:Y:S01]  /*19a0*/  @UP1 UIMAD.WIDE.U32 UR30, UR28, UR8, URZ ;  /* 0x000000081c1e12a5 */ /* 0x000fe2000f8e003f */
[--C-:B------:R-:W-:Y:S01]  /*19b0*/  SHF.R.S32.HI R167, RZ, 0x1f, R166.reuse ;  /* 0x0000001fffa77819 */ /* 0x100fe200000114a6 */
[----:B------:R-:W-:Y:S01]  /*19c0*/  @UP1 UIMAD UR28, UR28, UR9, URZ ;  /* 0x000000091c1c12a4 */ /* 0x000fe2000f8e023f */
[----:B------:R-:W-:-:S02]  /*19d0*/  LOP3.LUT R9, R0, 0x18, R166, 0xf8, !PT ;  /* 0x0000001800097812 */ /* 0x000fc400078ef8a6 */
[----:B------:R-:W-:Y:S01]  /*19e0*/  SHF.R.U32.HI R7, RZ, 0x3, R0 ;  /* 0x00000003ff077819 */ /* 0x000fe20000011600 */
[----:B------:R3:W-:Y:S01]  /*19f0*/  STL [R1+0xa4], R167 ;  /* 0x0000a4a701007387 */ /* 0x0007e20000100800 */
        /* <DEDUP_REMOVED lines=14> */
.L_x_450:
        /* <DEDUP_REMOVED lines=11> */
[----:B------:R-:W4:Y:S01]  /*1b90*/  S2UR UR25, SR_CgaCtaId ;  /* 0x00000000001979c3 */ /* 0x000f220000008800 */
        /* <DEDUP_REMOVED lines=10> */
[----:B--2---:R-:W-:Y:S01]  /*1c40*/  IMAD.U32 R14, RZ, RZ, UR6 ;  /* 0x00000006ff0e7e24 */ /* 0x004fe2000f8e00ff */
        /* <DEDUP_REMOVED lines=16> */
[----:B----4-:R-:W-:Y:S01]  /*1d50*/  ULEA UR4, UR25, UR4, 0x18 ;  /* 0x0000000419047291 */ /* 0x010fe2000f8ec03f */
[----:B------:R-:W-:Y:S01]  /*1d60*/  IMAD R4, R12, UR6, RZ ;  /* 0x000000060c047c24 */ /* 0x000fe2000f8e02ff */
[----:B------:R-:W-:Y:S01]  /*1d70*/  ISETP.GE.AND P1, PT, R21, UR5, PT ;  /* 0x0000000515007c0c */ /* 0x000fe2000bf26270 */
[----:B------:R-:W-:Y:S01]  /*1d80*/  IMAD.WIDE.U32 R28, R0, UR6, R8 ;  /* 0x00000006001c7c25 */ /* 0x000fe2000f8e0008 */
[----:B------:R-:W-:-:S02]  /*1d90*/  LEA.HI R18, R18, R153, RZ, 0x4 ;  /* 0x0000009912127211 */ /* 0x000fc400078f20ff */
        /* <DEDUP_REMOVED lines=23> */
[----:B------:R-:W4:Y:S01]  /*1f10*/  @!P5 LDC.64 R8, c[0x0][0x210] ;  /* 0x00008400ff08db82 */ /* 0x000f220000000a00 */
[----:B------:R1:W-:Y:S04]  /*1f20*/  @P5 STS [R222], RZ ;  /* 0x000000ffde005388 */ /* 0x0003e80000000800 */
        /* <DEDUP_REMOVED lines=25> */
.L_x_452:
[----:B------:R-:W-:Y:S05]  /*20c0*/  BSYNC B0 ;  /* 0x0000000000007941 */ /* 0x000fea0003800000 */
.L_x_451:
[----:B------:R-:W-:Y:S01]  /*20d0*/  SHF.R.S32.HI R19, RZ, 0x4, R18 ;  /* 0x00000004ff137819 */ /* 0x000fe20000011412 */
[----:B------:R-:W-:Y:S01]  /*20e0*/  BSSY B0, `(.L_x_453) ;  /* 0x000002b000007945 */ /* 0x000fe20003800000 */
[C---:B------:R-:W-:Y:S01]  /*20f0*/  ISETP.GE.AND P5, PT, R2.reuse, UR16, PT ;  /* 0x0000001002007c0c */ /* 0x040fe2000bfa6270 */
[----:B------:R-:W-:Y:S01]  /*2100*/  VIADD R16, R2, 0x60 ;  /* 0x0000006002107836 */ /* 0x000fe20000000000 */
[----:B------:R-:W-:Y:S01]  /*2110*/  LEA.HI R17, R18, R19, RZ, 0x1 ;  /* 0x0000001312117211 */ /* 0x000fe200078f08ff */
[----:B------:R-:W-:Y:S10]  /*2120*/  @P1 BRA `(.L_x_454) ;  /* 0x0000000000981947 */ /* 0x000ff40003800000 */
[----:B------:R-:W-:Y:S01]  /*2130*/  ULDC UR25, c[0x0][0x2d0] ;  /* 0x0000b40000197ab9 */ /* 0x000fe20000000800 */
[----:B-1--4-:R-:W-:Y:S01]  /*2140*/  IADD3 R4, P1, R10, 0x20, RZ ;  /* 0x000000200a047810 */ /* 0x012fe20007f3e0ff */
        /* <DEDUP_REMOVED lines=36> */
.L_x_454:
[----:B------:R-:W-:Y:S05]  /*2390*/  BSYNC B0 ;  /* 0x0000000000007941 */ /* 0x000fea0003800000 */
.L_x_453:
[----:B------:R-:W-:Y:S01]  /*23a0*/  LOP3.LUT R0, R17, 0xfffffffe, RZ, 0xc0, !PT ;  /* 0xfffffffe11007812 */ /* 0x000fe200078ec0ff */
[----:B------:R-:W-:Y:S01]  /*23b0*/  BSSY B0, `(.L_x_455) ;  /* 0x000002d000007945 */ /* 0x000fe20003800000 */
[----:B-1----:R-:W-:Y:S02]  /*23c0*/  LOP3.LUT R8, R18, 0xfffffff0, RZ, 0xc0, !PT ;  /* 0xfffffff012087812 */ /* 0x002fe400078ec0ff */
[----:B------:R-:W-:Y:S01]  /*23d0*/  ISETP.GE.AND P4, PT, R16, UR5, PT ;  /* 0x0000000510007c0c */ /* 0x000fe2000bf86270 */
[----:B------:R-:W-:Y:S01]  /*23e0*/  IMAD.IADD R20, R19, 0x1, -R0 ;  /* 0x0000000113147824 */ /* 0x000fe200078e0a00 */
[----:B------:R-:W-:Y:S01]  /*23f0*/  LOP3.LUT R9, R25, 0xfffffff8, RZ, 0xc0, !PT ;  /* 0xfffffff819097812 */ /* 0x000fe200078ec0ff */
[----:B------:R-:W-:Y:S01]  /*2400*/  IMAD.IADD R8, R153, 0x1, -R8 ;  /* 0x0000000199087824 */ /* 0x000fe200078e0a08 */
[----:B------:R-:W-:Y:S09]  /*2410*/  @P0 BRA `(.L_x_456) ;  /* 0x0000000000980947 */ /* 0x000ff20003800000 */
[----:B------:R-:W-:Y:S01]  /*2420*/  ULDC UR25, c[0x0][0x2d0] ;  /* 0x0000b40000197ab9 */ /* 0x000fe20000000800 */
[----:B----4-:R-:W-:Y:S01]  /*2430*/  IADD3 R4, P0, R10, 0x40, RZ ;  /* 0x000000400a047810 */ /* 0x010fe20007f1e0ff */
        /* <DEDUP_REMOVED lines=36> */
.L_x_456:
[----:B------:R-:W-:Y:S05]  /*2680*/  BSYNC B0 ;  /* 0x0000000000007941 */ /* 0x000fea0003800000 */
.L_x_455:
[----:B------:R-:W-:Y:S04]  /*2690*/  BSSY B0, `(.L_x_457) ;  /* 0x0000028000007945 */ /* 0x000fe80003800000 */
[----:B------:R-:W-:Y:S05]  /*26a0*/  @P4 BRA `(.L_x_458) ;  /* 0x0000000000984947 */ /* 0x000fea0003800000 */
        /* <DEDUP_REMOVED lines=38> */
.L_x_458:
[----:B------:R-:W-:Y:S05]  /*2910*/  BSYNC B0 ;  /* 0x0000000000007941 */ /* 0x000fea0003800000 */
.L_x_457:
[----:B------:R-:W-:Y:S01]  /*2920*/  IMAD.IADD R163, R29, 0x1, R23 ;  /* 0x000000011da37824 */ /* 0x000fe200078e0217 */
[-C--:B------:R-:W-:Y:S01]  /*2930*/  LEA.HI R0, R8, R8.reuse, RZ, 0x1 ;  /* 0x0000000808007211 */ /* 0x080fe200078f08ff */
[----:B------:R-:W-:Y:S01]  /*2940*/  IMAD.MOV.U32 R162, RZ, RZ, R28 ;  /* 0x000000ffffa27224 */ /* 0x000fe200078e001c */
[----:B------:R-:W-:Y:S01]  /*2950*/  USHF.L.U32 UR30, UR10, 0x6, URZ ;  /* 0x000000060a1e7899 */ /* 0x000fe2000800063f */
[----:B------:R-:W-:Y:S01]  /*2960*/  IMAD.IADD R9, R153, 0x1, -R9 ;  /* 0x0000000199097824 */ /* 0x000fe200078e0a09 */
[----:B------:R-:W-:Y:S01]  /*2970*/  USHF.L.U64.HI UR29, UR10, 0x6, UR11 ;  /* 0x000000060a1d7899 */ /* 0x000fe2000801020b */
[--C-:B-1--4-:R-:W-:Y:S01]  /*2980*/  SHF.R.S32.HI R5, RZ, 0x1, R0.reuse ;  /* 0x00000001ff057819 */ /* 0x112fe20000011400 */
[----:B------:R1:W-:Y:S01]  /*2990*/  STL.64 [R1+0xa8], R162 ;  /* 0x0000a8a201007387 */ /* 0x0003e20000100a00 */
[----:B------:R-:W-:Y:S01]  /*29a0*/  USHF.R.S32.HI UR31, URZ, 0x1f, UR17 ;  /* 0x0000001f3f1f7899 */ /* 0x000fe20008011411 */
[----:B------:R-:W-:Y:S01]  /*29b0*/  SHF.R.S32.HI R2, RZ, 0x1f, R0 ;  /* 0x0000001fff027819 */ /* 0x000fe20000011400 */
[----:B------:R-:W-:Y:S01]  /*29c0*/  UIMAD UR6, UR29, UR17, URZ ;  /* 0x000000111d0672a4 */ /* 0x000fe2000f8e023f */
[----:B------:R-:W-:Y:S01]  /*29d0*/  SHF.R.S32.HI R3, RZ, 0x1f, R8 ;  /* 0x0000001fff037819 */ /* 0x000fe20000011408 */
[----:B------:R-:W-:Y:S01]  /*29e0*/  IMAD.U32 R159, RZ, RZ, UR30 ;  /* 0x0000001eff9f7e24 */ /* 0x000fe2000f8e00ff */
[----:B------:R-:W-:Y:S01]  /*29f0*/  LOP3.LUT R7, R0, 0x7fffffe, RZ, 0xc0, !PT ;  /* 0x07fffffe00077812 */ /* 0x000fe200078ec0ff */
[----:B------:R-:W-:Y:S01]  /*2a00*/  UIMAD UR6, UR31, UR30, UR6 ;  /* 0x0000001e1f0672a4 */ /* 0x000fe2000f8e0206 */
[----:B------:R-:W-:Y:S01]  /*2a10*/  LEA.HI R4, R9, R9, RZ, 0x1 ;  /* 0x0000000909047211 */ /* 0x000fe200078f08ff */
[----:B------:R-:W-:Y:S01]  /*2a20*/  BSSY B0, `(.L_x_459) ;  /* 0x000002c000007945 */ /* 0x000fe20003800000 */
[----:B------:R-:W-:Y:S01]  /*2a30*/  LEA.HI R0, R2, R5, RZ, 0x2 ;  /* 0x0000000502007211 */ /* 0x000fe200078f10ff */
[----:B------:R-:W-:Y:S01]  /*2a40*/  IMAD.IADD R152, R8, 0x1, -R7 ;  /* 0x0000000108987824 */ /* 0x000fe200078e0a07 */
[----:B------:R-:W-:Y:S01]  /*2a50*/  LEA.HI R12, R3, R8, RZ, 0x3 ;  /* 0x00000008030c7211 */ /* 0x000fe200078f18ff */
[----:B------:R-:W-:Y:S01]  /*2a60*/  IMAD.WIDE.U32 R2, R159, UR17, R162 ;  /* 0x000000119f027c25 */ /* 0x000fe2000f8e00a2 */
[----:B------:R-:W-:-:S02]  /*2a70*/  LOP3.LUT R6, R4, 0x3fffffe, RZ, 0xc0, !PT ;  /* 0x03fffffe04067812 */ /* 0x000fc400078ec0ff */
[----:B------:R-:W-:Y:S01]  /*2a80*/  LOP3.LUT R0, R0, 0xfffffffc, RZ, 0xc0, !PT ;  /* 0xfffffffc00007812 */ /* 0x000fe200078ec0ff */
[----:B------:R-:W-:Y:S01]  /*2a90*/  VIADD R8, R3, UR6 ;  /* 0x0000000603087c36 */ /* 0x000fe20008000000 */
[----:B------:R-:W-:Y:S01]  /*2aa0*/  ISETP.GE.AND P0, PT, R21, UR16, PT ;  /* 0x0000001015007c0c */ /* 0x000fe2000bf06270 */
[----:B------:R-:W-:Y:S01]  /*2ab0*/  IMAD.IADD R9, R9, 0x1, -R6 ;  /* 0x0000000109097824 */ /* 0x000fe200078e0a06 */
[----:B------:R-:W-:Y:S01]  /*2ac0*/  SHF.R.S32.HI R13, RZ, 0x1, R4 ;  /* 0x00000001ff0d7819 */ /* 0x000fe20000011404 */
[----:B------:R-:W-:Y:S01]  /*2ad0*/  IMAD.IADD R14, R5, 0x1, -R0 ;  /* 0x00000001050e7824 */ /* 0x000fe200078e0a00 */
[----:B------:R-:W-:Y:S09]  /*2ae0*/  @P6 BRA `(.L_x_460) ;  /* 0x00000000007c6947 */ /* 0x000ff20003800000 */
        /* <DEDUP_REMOVED lines=31> */
.L_x_460:
[----:B------:R-:W-:Y:S05]  /*2ce0*/  BSYNC B0 ;  /* 0x0000000000007941 */ /* 0x000fea0003800000 */
.L_x_459:
[----:B------:R-:W-:Y:S01]  /*2cf0*/  USHF.L.U64.HI UR25, UR10, 0x5, UR11 ;  /* 0x000000050a197899 */ /* 0x000fe2000801020b */
[----:B------:R-:W-:Y:S01]  /*2d00*/  BSSY B0, `(.L_x_461) ;  /* 0x0000023000007945 */ /* 0x000fe20003800000 */
[----:B------:R-:W-:Y:S01]  /*2d10*/  USHF.L.U32 UR26, UR10, 0x5, URZ ;  /* 0x000000050a1a7899 */ /* 0x000fe2000800063f */
[----:B-1----:R-:W-:Y:S02]  /*2d20*/  SHF.L.U32 R7, R13, 0x6, RZ ;  /* 0x000000060d077819 */ /* 0x002fe400000006ff */
[----:B------:R-:W-:Y:S09]  /*2d30*/  @P0 BRA `(.L_x_462) ;  /* 0x00000000007c0947 */ /* 0x000ff20003800000 */
[----:B------:R-:W-:Y:S01]  /*2d40*/  ULDC UR6, c[0x0][0x2d0] ;  /* 0x0000b40000067ab9 */ /* 0x000fe20000000800 */
[----:B------:R-:W-:Y:S02]  /*2d50*/  IADD3 R0, P0, R2, UR26, RZ ;  /* 0x0000001a02007c10 */ /* 0x000fe4000ff1e0ff */
[----:B------:R-:W-:Y:S02]  /*2d60*/  ISETP.GE.AND P3, PT, R166, UR6, PT ;  /* 0x00000006a6007c0c */ /* 0x000fe4000bf66270 */
[----:B------:R-:W-:Y:S02]  /*2d70*/  ISETP.GE.AND P2, PT, R165, UR6, PT ;  /* 0x00000006a5007c0c */ /* 0x000fe4000bf46270 */
[----:B------:R-:W-:Y:S02]  /*2d80*/  IADD3.X R6, R8, UR25, RZ, P0, !PT ;  /* 0x0000001908067c10 */ /* 0x000fe400087fe4ff */
[----:B------:R-:W-:-:S07]  /*2d90*/  ISETP.GE.AND P0, PT, R164, UR6, PT ;  /* 0x00000006a4007c0c */ /* 0x000fce000bf06270 */
[----:B----4-:R-:W1:Y:S01]  /*2da0*/  @!P3 LDC.64 R4, c[0x0][0x218] ;  /* 0x00008600ff04bb82 */ /* 0x010e620000000a00 */
[----:B------:R4:W-:Y:S07]  /*2db0*/  @P3 STS.128 [R222+0x6800], RZ ;  /* 0x006800ffde003388 */ /* 0x0009ee0000000c00 */
        /* <DEDUP_REMOVED lines=23> */
.L_x_462:
[----:B------:R-:W-:Y:S05]  /*2f30*/  BSYNC B0 ;  /* 0x0000000000007941 */ /* 0x000fea0003800000 */
.L_x_461:
[----:B------:R-:W0:Y:S01]  /*2f40*/  LDGDEPBAR ;  /* 0x00000000000079af */ /* 0x000e220000000000 */
[----:B-1--4-:R-:W-:Y:S01]  /*2f50*/  IMAD.SHL.U32 R3, R22, 0x8, RZ ;  /* 0x0000000816037824 */ /* 0x012fe200078e00ff */
[----:B------:R-:W-:Y:S01]  /*2f60*/  LOP3.LUT R0, R7, 0xc0, RZ, 0xc0, !PT ;  /* 0x000000c007007812 */ /* 0x000fe200078ec0ff */
[----:B------:R-:W-:Y:S01]  /*2f70*/  IMAD.SHL.U32 R2, R14, 0x40, RZ ;  /* 0x000000400e027824 */ /* 0x000fe200078e00ff */
[----:B------:R-:W-:Y:S01]  /*2f80*/  IADD3 R11, R27, R24, RZ ;  /* 0x000000181b0b7210 */ /* 0x000fe20007ffe0ff */
[----:B------:R-:W-:Y:S01]  /*2f90*/  IMAD.SHL.U32 R4, R12, 0x20, RZ ;  /* 0x000000200c047824 */ /* 0x000fe200078e00ff */
[----:B------:R-:W-:Y:S01]  /*2fa0*/  MOV R10, R26 ;  /* 0x0000001a000a7202 */ /* 0x000fe20000000f00 */
[----:B------:R-:W-:Y:S01]  /*2fb0*/  IMAD.SHL.U32 R5, R20, 0x8, RZ ;  /* 0x0000000814057824 */ /* 0x000fe200078e00ff */
[----:B------:R-:W-:Y:S01]  /*2fc0*/  LOP3.LUT R3, R0, 0x8, R3, 0xf8, !PT ;  /* 0x0000000800037812 */ /* 0x000fe200078ef803 */
[----:B------:R-:W-:Y:S01]  /*2fd0*/  USHF.L.U64.HI UR27, UR8, 0x6, UR9 ;  /* 0x00000006081b7899 */ /* 0x000fe20008010209 */
[----:B------:R-:W-:Y:S01]  /*2fe0*/  SHF.R.U32.HI R0, RZ, 0x3, R0 ;  /* 0x00000003ff007819 */ /* 0x000fe20000011600 */
[----:B------:R1:W-:Y:S01]  /*2ff0*/  STL.64 [R1+0x50], R10 ;  /* 0x0000500a01007387 */ /* 0x0003e20000100a00 */
[----:B------:R-:W-:Y:S01]  /*3000*/  LOP3.LUT R2, R2, 0xc0, RZ, 0xc0, !PT ;  /* 0x000000c002027812 */ /* 0x000fe200078ec0ff */
[----:B------:R-:W-:Y:S01]  /*3010*/  USHF.L.U32 UR28, UR8, 0x6, URZ ;  /* 0x00000006081c7899 */ /* 0x000fe2000800063f */
[----:B------:R-:W-:Y:S01]  /*3020*/  LOP3.LUT R151, R4, 0xffffff00, RZ, 0xc0, !PT ;  /* 0xffffff0004977812 */ /* 0x000fe200078ec0ff */
[----:B------:R-:W-:Y:S01]  /*3030*/  UIMAD UR6, UR27, UR17, URZ ;  /* 0x000000111b0672a4 */ /* 0x000fe2000f8e023f */
[----:B------:R-:W-:Y:S01]  /*3040*/  LOP3.LUT R0, R3, R0, RZ, 0x3c, !PT ;  /* 0x0000000003007212 */ /* 0x000fe200078e3cff */
[----:B------:R-:W-:Y:S01]  /*3050*/  BSSY B0, `(.L_x_463) ;  /* 0x0000036000007945 */ /* 0x000fe20003800000 */
[----:B------:R-:W-:Y:S01]  /*3060*/  LOP3.LUT R4, R2, 0x8, R5, 0xf8, !PT ;  /* 0x0000000802047812 */ /* 0x000fe200078ef805 */
[----:B------:R-:W-:Y:S01]  /*3070*/  UIMAD UR6, UR31, UR28, UR6 ;  /* 0x0000001c1f0672a4 */ /* 0x000fe2000f8e0206 */
[----:B------:R-:W-:Y:S01]  /*3080*/  SHF.R.U32.HI R3, RZ, 0x3, R2 ;  /* 0x00000003ff037819 */ /* 0x000fe20000011602 */
[----:B------:R-:W-:Y:S01]  /*3090*/  IMAD R2, R148, 0x200, R151 ;  /* 0x0000020094027824 */ /* 0x000fe200078e0297 */
[----:B------:R-:W-:Y:S01]  /*30a0*/  LEA R6, R20, R9, 0x3 ;  /* 0x0000000914067211 */ /* 0x000fe200078e18ff */
[----:B------:R-:W-:-:S04]  /*30b0*/  DEPBAR.LE SB0, 0x0 ;  /* 0x000080000000791a */ /* 0x000fc80000000000 */
[----:B------:R-:W-:Y:S01]  /*30c0*/  BAR.SYNC.DEFER_BLOCKING 0x0 ;  /* 0x0000000000007b1d */ /* 0x000fe20000010000 */
[----:B------:R-:W-:Y:S01]  /*30d0*/  LOP3.LUT R150, R4, R3, RZ, 0x3c, !PT ;  /* 0x0000000304967212 */ /* 0x000fe200078e3cff */
[----:B------:R-:W-:Y:S01]  /*30e0*/  IMAD.U32 R4, RZ, RZ, UR17 ;  /* 0x00000011ff047e24 */ /* 0x000fe2000f8e00ff */
[----:B------:R-:W-:Y:S01]  /*30f0*/  ISETP.GE.AND P0, PT, R21, UR16, PT ;  /* 0x0000001015007c0c */ /* 0x000fe2000bf06270 */
[----:B------:R-:W-:Y:S02]  /*3100*/  IMAD.U32 R0, R6, 0x20, R0 ;  /* 0x0000002006007824 */ /* 0x000fe400078e0000 */
[----:B------:R-:W-:-:S03]  /*3110*/  IMAD.WIDE.U32 R4, R4, UR28, R10 ;  /* 0x0000001c04047c25 */ /* 0x000fc6000f8e000a */
[----:B------:R-:W-:Y:S01]  /*3120*/  LEA R217, R0, UR4, 0x1 ;  /* 0x0000000400d97c11 */ /* 0x000fe2000f8e08ff */
[----:B------:R-:W-:Y:S02]  /*3130*/  IMAD R2, R152, 0x20, R2 ;  /* 0x0000002098027824 */ /* 0x000fe400078e0202 */
[----:B------:R-:W-:Y:S02]  /*3140*/  VIADD R3, R5, UR6 ;  /* 0x0000000605037c36 */ /* 0x000fe40008000000 */
[----:B------:R-:W-:Y:S01]  /*3150*/  IMAD.IADD R2, R150, 0x1, R2 ;  /* 0x0000000196027824 */ /* 0x000fe200078e0202 */
        /* <DEDUP_REMOVED lines=37> */
.L_x_464:
[----:B------:R-:W-:Y:S05]  /*33b0*/  BSYNC B0 ;  /* 0x0000000000007941 */ /* 0x000fea0003800000 */
.L_x_463:
        /* <DEDUP_REMOVED lines=39> */
.L_x_466:
[----:B------:R-:W-:Y:S05]  /*3630*/  BSYNC B0 ;  /* 0x0000000000007941 */ /* 0x000fea0003800000 */
.L_x_465:
[----:B-1----:R-:W-:Y:S01]  /*3640*/  LDSM.16.M88.4 R8, [R220] ;  /* 0x00000000dc08783b */ /* 0x002fe20000000200 */
[----:B------:R-:W-:Y:S01]  /*3650*/  IMAD.MOV.U32 R0, RZ, RZ, 0x20 ;  /* 0x00000020ff007424 */ /* 0x000fe200078e00ff */
[----:B------:R-:W-:Y:S01]  /*3660*/  LOP3.LUT P0, RZ, R13, 0x2, RZ, 0xc0, !PT ;  /* 0x000000020dff7812 */ /* 0x000fe2000780c0ff */
[----:B----4-:R-:W-:Y:S01]  /*3670*/  IMAD.MOV.U32 R2, RZ, RZ, 0x10 ;  /* 0x00000010ff027424 */ /* 0x010fe200078e00ff */
[----:B------:R-:W1:Y:S01]  /*3680*/  LDSM.16.M88.4 R16, [R217+0x6000] ;  /* 0x00600000d910783b */ /* 0x000e620000000200 */
[----:B------:R-:W-:Y:S01]  /*3690*/  LOP3.LUT P1, RZ, R14, 0x2, RZ, 0xc0, !PT ;  /* 0x000000020eff7812 */ /* 0x000fe2000782c0ff */
[----:B------:R-:W-:Y:S01]  /*36a0*/  UIADD3 UR6, UR24, 0x1, -UR15 ;  /* 0x0000000118067890 */ /* 0x000fe2000fffe80f */
[----:B------:R-:W-:Y:S01]  /*36b0*/  SEL R0, R0, 0xffffffe0, !P0 ;  /* 0xffffffe000007807 */ /* 0x000fe20004000000 */
[----:B------:R-:W4:Y:S01]  /*36c0*/  LDSM.16.M88.4 R4, [R220+0x1000] ;  /* 0x00100000dc04783b */ /* 0x000f220000000200 */
[----:B------:R-:W-:Y:S01]  /*36d0*/  SEL R2, R2, 0xfffffff0, !P1 ;  /* 0xfffffff002027807 */ /* 0x000fe20004800000 */
[----:B------:R-:W-:Y:S01]  /*36e0*/  IMAD.SHL.U32 R153, R153, 0x2, RZ ;  /* 0x0000000299997824 */ /* 0x000fe200078e00ff */
[----:B------:R-:W-:Y:S01]  /*36f0*/  UIADD3 UR6, UR6, UR19, URZ ;  /* 0x0000001306067290 */ /* 0x000fe2000fffe03f */
[----:B------:R-:W5:Y:S01]  /*3700*/  LDSM.16.M88.4 R32, [R217+0x6400] ;  /* 0x00640000d920783b */ /* 0x000f620000000200 */
[----:B------:R-:W-:Y:S01]  /*3710*/  IMAD.IADD R219, R217, 0x1, R0 ;  /* 0x00000001d9db7824 */ /* 0x000fe200078e0200 */
[----:B------:R-:W-:Y:S01]  /*3720*/  SHF.R.S32.HI R0, RZ, 0x1f, R149 ;  /* 0x0000001fff007819 */ /* 0x000fe20000011495 */
[----:B------:R-:W-:Y:S01]  /*3730*/  IMAD R221, R2, 0x2, R220 ;  /* 0x0000000202dd7824 */ /* 0x000fe200078e02dc */
[----:B--2---:R-:W2:Y:S01]  /*3740*/  LDSM.16.M88.4 R28, [R217+0x6800] ;  /* 0x00680000d91c783b */ /* 0x004ea20000000200 */
[----:B------:R-:W-:Y:S01]  /*3750*/  IMAD.U32 R3, RZ, RZ, UR14 ;  /* 0x0000000eff037e24 */ /* 0x000fe2000f8e00ff */
[----:B------:R-:W-:Y:S01]  /*3760*/  LEA.HI R0, R0, R149, RZ, 0x2 ;  /* 0x0000009500007211 */ /* 0x000fe200078f10ff */
[----:B------:R-:W-:Y:S01]  /*3770*/  UIADD3 UR20, UR24, -UR20, -UR15 ;  /* 0x8000001418147290 */ /* 0x000fe2000fffe80f */
[----:B------:R-:W3:Y:S01]  /*3780*/  LDSM.16.M88.4 R24, [R217+0x6c00] ;  /* 0x006c0000d918783b */ /* 0x000ee20000000200 */
[----:B------:R-:W-:Y:S01]  /*3790*/  IMAD R170, R3, 0x8, R148 ;  /* 0x0000000803aa7824 */ /* 0x000fe200078e0294 */
[----:B------:R-:W-:Y:S01]  /*37a0*/  SHF.R.S32.HI R0, RZ, 0x2, R0 ;  /* 0x00000002ff007819 */ /* 0x000fe20000011400 */
[----:B------:R-:W-:Y:S01]  /*37b0*/  IMAD.U32 R3, RZ, RZ, UR17 ;  /* 0x00000011ff037e24 */ /* 0x000fe2000f8e00ff */
[----:B------:R-:W-:Y:S01]  /*37c0*/  LDSM.16.M88.4 R36, [R219+0x6000] ;  /* 0x00600000db24783b */ /* 0x000fe20000000200 */
[----:B------:R-:W-:Y:S01]  /*37d0*/  LOP3.LUT R154, R153, 0x6, RZ, 0xc0, !PT ;  /* 0x00000006999a7812 */ /* 0x000fe200078ec0ff */
[----:B------:R-:W4:Y:S01]  /*37e0*/  LDC.U8 R231, c[0x0][0x388] ;  /* 0x0000e200ffe77b82 */ /* 0x000f220000000000 */
[----:B------:R-:W-:Y:S01]  /*37f0*/  UISETP.GT.AND UP0, UPT, UR17, UR12, UPT ;  /* 0x0000000c1100728c */ /* 0x000fe2000bf04270 */
[----:B------:R-:W3:Y:S01]  /*3800*/  LDSM.16.M88.4 R12, [R221+0x1000] ;  /* 0x00100000dd0c783b */ /* 0x000ee20000000200 */
[----:B------:R-:W-:-:S02]  /*3810*/  VIADD R156, R233, 0x646e171e ;  /* 0x646e171ee99c7836 */ /* 0x000fc40000000000 */
[----:B------:R-:W-:Y:S01]  /*3820*/  IMAD R3, R3, 0x40, R154 ;  /* 0x0000004003037824 */ /* 0x000fe200078e029a */
[----:B------:R-:W3:Y:S04]  /*3830*/  LDSM.16.M88.4 R40, [R219+0x6400] ;  /* 0x00640000db28783b */ /* 0x000ee80000000200 */
[----:B------:R-:W3:Y:S04]  /*3840*/  LDSM.16.M88.4 R52, [R219+0x6800] ;  /* 0x00680000db34783b */ /* 0x000ee80000000200 */
[----:B------:R-:W3:Y:S04]  /*3850*/  LDSM.16.M88.4 R60, [R219+0x6c00] ;  /* 0x006c0000db3c783b */ /* 0x000ee80000000200 */
[----:B------:R-:W3:Y:S01]  /*3860*/  LDSM.16.M88.4 R20, [R221] ;  /* 0x00000000dd14783b */ /* 0x000ee20000000200 */
[----:B-1----:R-:W-:Y:S03]  /*3870*/  HMMA.16816.F32 R88, R8, R16, RZ ;  /* 0x000000100858723c */ /* 0x002fe600000018ff */
[----:B------:R-:W0:Y:S01]  /*3880*/  LDGDEPBAR ;  /* 0x00000000000079af */ /* 0x000e220000000000 */
[----:B----4-:R-:W-:-:S02]  /*3890*/  IMAD R149, R231, 0x10000, R231 ;  /* 0x00010000e7957824 */ /* 0x010fc400078e02e7 */
[C---:B------:R-:W-:Y:S01]  /*38a0*/  HMMA.16816.F32 R68, R4.reuse, R16, RZ ;  /* 0x000000100444723c */ /* 0x040fe200000018ff */
[----:B------:R-:W-:Y:S05]  /*38b0*/  STL [R1+0x48], R170 ;  /* 0x000048aa01007387 */ /* 0x000fea0000100800 */
[-C--:B------:R-:W-:Y:S06]  /*38c0*/  HMMA.16816.F32 R64, R4, R18.reuse, RZ ;  /* 0x000000120440723c */ /* 0x080fec00000018ff */
[----:B------:R-:W-:Y:S06]  /*38d0*/  HMMA.16816.F32 R84, R8, R18, RZ ;  /* 0x000000120854723c */ /* 0x000fec00000018ff */
[C---:B-----5:R-:W-:Y:S06]  /*38e0*/  HMMA.16816.F32 R48, R4.reuse, R32, RZ ;  /* 0x000000200430723c */ /* 0x060fec00000018ff */
[C---:B------:R-:W-:Y:S06]  /*38f0*/  HMMA.16816.F32 R44, R4.reuse, R34, RZ ;  /* 0x00000022042c723c */ /* 0x040fec00000018ff */
[C---:B--2---:R-:W-:Y:S06]  /*3900*/  HMMA.16816.F32 R16, R4.reuse, R28, RZ ;  /* 0x0000001c0410723c */ /* 0x044fec00000018ff */
[C---:B---3--:R-:W-:Y:S06]  /*3910*/  HMMA.16816.F32 R76, R4.reuse, R24, RZ ;  /* 0x00000018044c723c */ /* 0x048fec00000018ff */
[C---:B------:R-:W-:Y:S06]  /*3920*/  HMMA.16816.F32 R80, R4.reuse, R30, RZ ;  /* 0x0000001e0450723c */ /* 0x040fec00000018ff */
[----:B------:R-:W-:Y:S01]  /*3930*/  HMMA.16816.F32 R72, R4, R26, RZ ;  /* 0x0000001a0448723c */ /* 0x000fe200000018ff */
[----:B------:R-:W-:Y:S05]  /*3940*/  LDSM.16.M88.4 R4, [R220+0x3000] ;  /* 0x00300000dc04783b */ /* 0x000fea0000000200 */
[C---:B------:R-:W-:Y:S06]  /*3950*/  HMMA.16816.F32 R56, R8.reuse, R32, RZ ;  /* 0x000000200838723c */ /* 0x040fec00000018ff */
[C---:B------:R-:W-:Y:S01]  /*3960*/  HMMA.16816.F32 R92, R8.reuse, R34, RZ ;  /* 0x00000022085c723c */ /* 0x040fe200000018ff */
[----:B------:R-:W1:Y:S05]  /*3970*/  LDSM.16.M88.4 R32, [R217+0x7000] ;  /* 0x00700000d920783b */ /* 0x000e6a0000000200 */
[C---:B------:R-:W-:Y:S06]  /*3980*/  HMMA.16816.F32 R96, R8.reuse, R28, RZ ;  /* 0x0000001c0860723c */ /* 0x040fec00000018ff */
[C---:B------:R-:W-:Y:S01]  /*3990*/  HMMA.16816.F32 R120, R8.reuse, R30, RZ ;  /* 0x0000001e0878723c */ /* 0x040fe200000018ff */
[----:B------:R-:W-:Y:S05]  /*39a0*/  LDSM.16.M88.4 R28, [R217+0x7400] ;  /* 0x00740000d91c783b */ /* 0x000fea0000000200 */
[C---:B------:R-:W-:Y:S06]  /*39b0*/  HMMA.16816.F32 R104, R8.reuse, R24, RZ ;  /* 0x000000180868723c */ /* 0x040fec00000018ff */
[----:B------:R-:W-:Y:S01]  /*39c0*/  HMMA.16816.F32 R112, R8, R26, RZ ;  /* 0x0000001a0870723c */ /* 0x000fe200000018ff */
[----:B------:R-:W-:Y:S04]  /*39d0*/  LDSM.16.M88.4 R24, [R217+0x7800] ;  /* 0x00780000d918783b */ /* 0x000fe80000000200 */
[----:B------:R-:W-:Y:S01]  /*39e0*/  LDSM.16.M88.4 R8, [R220+0x2000] ;  /* 0x00200000dc08783b */ /* 0x000fe20000000200 */
[C---:B------:R-:W-:Y:S06]  /*39f0*/  HMMA.16816.F32 R116, R12.reuse, R36, R68 ;  /* 0x000000240c74723c */ /* 0x040fec0000001844 */
        /* <DEDUP_REMOVED lines=9> */
[----:B------:R-:W2:Y:S05]  /*3a90*/  LDSM.16.M88.4 R12, [R217+0x7c00] ;  /* 0x007c0000d90c783b */ /* 0x000eaa0000000200 */
[C---:B------:R-:W-:Y:S01]  /*3aa0*/  HMMA.16816.F32 R80, R20.reuse, R40, R56 ;  /* 0x000000281450723c */ /* 0x040fe20000001838 */
[----:B------:R-:W3:Y:S05]  /*3ab0*/  LDSM.16.M88.4 R56, [R219+0x7000] ;  /* 0x00700000db38783b */ /* 0x000eea0000000200 */
[C---:B------:R-:W-:Y:S06]  /*3ac0*/  HMMA.16816.F32 R88, R20.reuse, R36, R88 ;  /* 0x000000241458723c */ /* 0x040fec0000001858 */
[C---:B------:R-:W-:Y:S06]  /*3ad0*/  HMMA.16816.F32 R84, R20.reuse, R38, R84 ;  /* 0x000000261454723c */ /* 0x040fec0000001854 */
[C---:B------:R-:W-:Y:S06]  /*3ae0*/  HMMA.16816.F32 R72, R20.reuse, R42, R92 ;  /* 0x0000002a1448723c */ /* 0x040fec000000185c */
[C---:B------:R-:W-:Y:S06]  /*3af0*/  HMMA.16816.F32 R68, R20.reuse, R52, R96 ;  /* 0x000000341444723c */ /* 0x040fec0000001860 */
[C---:B------:R-:W-:Y:S06]  /*3b00*/  HMMA.16816.F32 R64, R20.reuse, R60, R104 ;  /* 0x0000003c1440723c */ /* 0x040fec0000001868 */
[C---:B------:R-:W-:Y:S01]  /*3b10*/  HMMA.16816.F32 R44, R20.reuse, R54, R120 ;  /* 0x00000036142c723c */ /* 0x040fe20000001878 */
[----:B------:R-:W4:Y:S05]  /*3b20*/  LDSM.16.M88.4 R52, [R219+0x7400] ;  /* 0x00740000db34783b */ /* 0x000f2a0000000200 */
[----:B------:R-:W-:Y:S01]  /*3b30*/  HMMA.16816.F32 R40, R20, R62, R112 ;  /* 0x0000003e1428723c */ /* 0x000fe20000001870 */
[----:B------:R-:W5:Y:S04]  /*3b40*/  LDSM.16.M88.4 R60, [R219+0x7800] ;  /* 0x00780000db3c783b */ /* 0x000f680000000200 */
[----:B------:R-:W5:Y:S01]  /*3b50*/  LDSM.16.M88.4 R20, [R221+0x2000] ;  /* 0x00200000dd14783b */ /* 0x000f620000000200 */
[C---:B-1----:R-:W-:Y:S06]  /*3b60*/  HMMA.16816.F32 R36, R4.reuse, R32, R116 ;  /* 0x000000200424723c */ /* 0x042fec0000001874 */
[C---:B------:R-:W-:Y:S06]  /*3b70*/  HMMA.16816.F32 R48, R4.reuse, R34, R132 ;  /* 0x000000220430723c */ /* 0x040fec0000001884 */
[C---:B--2---:R-:W-:Y:S06]  /*3b80*/  HMMA.16816.F32 R124, R4.reuse, R12, R124 ;  /* 0x0000000c047c723c */ /* 0x044fec000000187c */
[C---:B------:R-:W-:Y:S06]  /*3b90*/  HMMA.16816.F32 R104, R4.reuse, R28, R140 ;  /* 0x0000001c0468723c */ /* 0x040fec000000188c */
[C---:B------:R-:W-:Y:S06]  /*3ba0*/  HMMA.16816.F32 R112, R4.reuse, R30, R136 ;  /* 0x0000001e0470723c */ /* 0x040fec0000001888 */
[----:B------:R-:W-:Y:S06]  /*3bb0*/  HMMA.16816.F32 R128, R4, R24, R128 ;  /* 0x000000180480723c */ /* 0x000fec0000001880 */
[----:B------:R-:W-:Y:S06]  /*3bc0*/  HMMA.16816.F32 R96, R8, R32, R88 ;  /* 0x000000200860723c */ /* 0x000fec0000001858 */
[C---:B------:R-:W-:Y:S06]  /*3bd0*/  HMMA.16816.F32 R108, R4.reuse, R26, R108 ;  /* 0x0000001a046c723c */ /* 0x040fec000000186c */
[----:B------:R-:W-:Y:S06]  /*3be0*/  HMMA.16816.F32 R100, R4, R14, R100 ;  /* 0x0000000e0464723c */ /* 0x000fec0000001864 */
[C---:B------:R-:W-:Y:S06]  /*3bf0*/  HMMA.16816.F32 R92, R8.reuse, R34, R84 ;  /* 0x00000022085c723c */ /* 0x040fec0000001854 */
[C---:B------:R-:W-:Y:S06]  /*3c00*/  HMMA.16816.F32 R32, R8.reuse, R28, R80 ;  /* 0x0000001c0820723c */ /* 0x040fec0000001850 */
[C---:B------:R-:W-:Y:S06]  /*3c10*/  HMMA.16816.F32 R28, R8.reuse, R30, R72 ;  /* 0x0000001e081c723c */ /* 0x040fec0000001848 */
[C---:B------:R-:W-:Y:S06]  /*3c20*/  HMMA.16816.F32 R4, R8.reuse, R24, R68 ;  /* 0x000000180804723c */ /* 0x040fec0000001844 */
[C---:B------:R-:W-:Y:S06]  /*3c30*/  HMMA.16816.F32 R144, R8.reuse, R12, R64 ;  /* 0x0000000c0890723c */ /* 0x040fec0000001840 */
[C---:B------:R-:W-:Y:S01]  /*3c40*/  HMMA.16816.F32 R84, R8.reuse, R26, R44 ;  /* 0x0000001a0854723c */ /* 0x040fe2000000182c */
[----:B------:R-:W-:Y:S04]  /*3c50*/  LDSM.16.M88.4 R44, [R217+0x8800] ;  /* 0x00880000d92c783b */ /* 0x000fe80000000200 */
[----:B------:R-:W-:Y:S01]  /*3c60*/  LDSM.16.M88.4 R24, [R219+0x8800] ;  /* 0x00880000db18783b */ /* 0x000fe20000000200 */
[----:B------:R-:W-:Y:S03]  /*3c70*/  HMMA.16816.F32 R88, R8, R14, R40 ;  /* 0x0000000e0858723c */ /* 0x000fe60000001828 */
[----:B------:R-:W-:Y:S03]  /*3c80*/  LDSM.16.M88.4 R8, [R220+0x5000] ;  /* 0x00500000dc08783b */ /* 0x000fe60000000200 */
[C---:B---3--:R-:W-:Y:S01]  /*3c90*/  HMMA.16816.F32 R80, R16.reuse, R56, R36 ;  /* 0x000000381050723c */ /* 0x048fe20000001824 */
[----:B------:R-:W1:Y:S04]  /*3ca0*/  LDSM.16.M88.4 R40, [R217+0x8000] ;  /* 0x00800000d928783b */ /* 0x000e680000000200 */
[----:B------:R-:W2:Y:S01]  /*3cb0*/  LDSM.16.M88.4 R36, [R217+0x8400] ;  /* 0x00840000d924783b */ /* 0x000ea20000000200 */
[C---:B------:R-:W-:Y:S03]  /*3cc0*/  HMMA.16816.F32 R72, R16.reuse, R58, R48 ;  /* 0x0000003a1048723c */ /* 0x040fe60000001830 */
[----:B------:R-:W3:Y:S03]  /*3cd0*/  LDSM.16.M88.4 R12, [R220+0x4000] ;  /* 0x00400000dc0c783b */ /* 0x000ee60000000200 */
[C---:B------:R-:W-:Y:S01]  /*3ce0*/  HMMA.16816.F32 R140, R16.reuse, R76, R124 ;  /* 0x0000004c108c723c */ /* 0x040fe2000000187c */
[----:B------:R-:W3:Y:S05]  /*3cf0*/  LDSM.16.M88.4 R48, [R217+0x8c00] ;  /* 0x008c0000d930783b */ /* 0x000eea0000000200 */
[C---:B----4-:R-:W-:Y:S06]  /*3d00*/  HMMA.16816.F32 R68, R16.reuse, R52, R104 ;  /* 0x000000341044723c */ /* 0x050fec0000001868 */
[C---:B------:R-:W-:Y:S06]  /*3d10*/  HMMA.16816.F32 R64, R16.reuse, R54, R112 ;  /* 0x000000361040723c */ /* 0x040fec0000001870 */
[----:B-----5:R-:W-:Y:S06]  /*3d20*/  HMMA.16816.F32 R136, R16, R60, R128 ;  /* 0x0000003c1088723c */ /* 0x020fec0000001880 */
[----:B------:R-:W-:Y:S06]  /*3d30*/  HMMA.16816.F32 R124, R20, R56, R96 ;  /* 0x00000038147c723c */ /* 0x000fec0000001860 */
[C---:B------:R-:W-:Y:S06]  /*3d40*/  HMMA.16816.F32 R132, R16.reuse, R62, R108 ;  /* 0x0000003e1084723c */ /* 0x040fec000000186c */
[----:B------:R-:W-:Y:S01]  /*3d50*/  HMMA.16816.F32 R128, R16, R78, R100 ;  /* 0x0000004e1080723c */ /* 0x000fe20000001864 */
[----:B------:R-:W-:Y:S05]  /*3d60*/  LDSM.16.M88.4 R16, [R221+0x4000] ;  /* 0x00400000dd10783b */ /* 0x000fea0000000200 */
[C---:B------:R-:W-:Y:S01]  /*3d70*/  HMMA.16816.F32 R116, R20.reuse, R52, R32 ;  /* 0x000000341474723c */ /* 0x040fe20000001820 */
[----:B------:R-:W4:Y:S05]  /*3d80*/  LDSM.16.M88.4 R32, [R219+0x8000] ;  /* 0x00800000db20783b */ /* 0x000f2a0000000200 */
[C---:B------:R-:W-:Y:S01]  /*3d90*/  HMMA.16816.F32 R112, R20.reuse, R54, R28 ;  /* 0x000000361470723c */ /* 0x040fe2000000181c */
[----:B------:R-:W-:Y:S05]  /*3da0*/  LDSM.16.M88.4 R28, [R219+0x8400] ;  /* 0x00840000db1c783b */ /* 0x000fea0000000200 */
[C---:B------:R-:W-:Y:S01]  /*3db0*/  HMMA.16816.F32 R108, R20.reuse, R60, R4 ;  /* 0x0000003c146c723c */ /* 0x040fe20000001804 */
[----:B------:R-:W5:Y:S05]  /*3dc0*/  LDSM.16.M88.4 R4, [R221+0x5000] ;  /* 0x00500000dd04783b */ /* 0x000f6a0000000200 */
[----:B------:R-:W-:Y:S01]  /*3dd0*/  HMMA.16816.F32 R100, R20, R62, R84 ;  /* 0x0000003e1464723c */ /* 0x000fe20000001854 */
[----:B------:R-:W5:Y:S01]  /*3de0*/  LDSM.16.M88.4 R84, [R219+0x8c00] ;  /* 0x008c0000db54783b */ /* 0x000f620000000200 */
[----:B------:R-:W-:-:S04]  /*3df0*/  DEPBAR.LE SB0, 0x0 ;  /* 0x000080000000791a */ /* 0x000fc80000000000 */
[----:B------:R-:W-:Y:S06]  /*3e00*/  HMMA.16816.F32 R120, R20, R58, R92 ;  /* 0x0000003a1478723c */ /* 0x000fec000000185c */
[----:B-1----:R-:W-:Y:S06]  /*3e10*/  HMMA.16816.F32 R92, R8, R40, R80 ;  /* 0x00000028085c723c */ /* 0x002fec0000001850 */
[C---:B------:R-:W-:Y:S06]  /*3e20*/  HMMA.16816.F32 R104, R20.reuse, R76, R144 ;  /* 0x0000004c1468723c */ /* 0x040fec0000001890 */
[----:B------:R-:W-:Y:S06]  /*3e30*/  HMMA.16816.F32 R96, R20, R78, R88 ;  /* 0x0000004e1460723c */ /* 0x000fec0000001858 */
[C---:B------:R-:W-:Y:S06]  /*3e40*/  HMMA.16816.F32 R80, R8.reuse, R42, R72 ;  /* 0x0000002a0850723c */ /* 0x040fec0000001848 */
[C---:B--2---:R-:W-:Y:S06]  /*3e50*/  HMMA.16816.F32 R76, R8.reuse, R36, R68 ;  /* 0x00000024084c723c */ /* 0x044fec0000001844 */
[----:B------:R-:W-:Y:S06]  /*3e60*/  HMMA.16816.F32 R72, R8, R38, R64 ;  /* 0x000000260848723c */ /* 0x000fec0000001840 */
[----:B---3--:R-:W-:Y:S06]  /*3e70*/  HMMA.16816.F32 R52, R12, R40, R124 ;  /* 0x000000280c34723c */ /* 0x008fec000000187c */
[C---:B------:R-:W-:Y:S06]  /*3e80*/  HMMA.16816.F32 R68, R8.reuse, R44, R136 ;  /* 0x0000002c0844723c */ /* 0x040fec0000001888 */
[C---:B------:R-:W-:Y:S06]  /*3e90*/  HMMA.16816.F32 R64, R8.reuse, R46, R132 ;  /* 0x0000002e0840723c */ /* 0x040fec0000001884 */
[C---:B------:R-:W-:Y:S06]  /*3ea0*/  HMMA.16816.F32 R60, R8.reuse, R48, R140 ;  /* 0x00000030083c723c */ /* 0x040fec000000188c */
[----:B------:R-:W-:Y:S06]  /*3eb0*/  HMMA.16816.F32 R56, R8, R50, R128 ;  /* 0x000000320838723c */ /* 0x000fec0000001880 */
[C---:B------:R-:W-:Y:S06]  /*3ec0*/  HMMA.16816.F32 R8, R12.reuse, R44, R108 ;  /* 0x0000002c0c08723c */ /* 0x040fec000000186c */
[C---:B------:R-:W-:Y:S06]  /*3ed0*/  HMMA.16816.F32 R40, R12.reuse, R42, R120 ;  /* 0x0000002a0c28723c */ /* 0x040fec0000001878 */
[C---:B------:R-:W-:Y:S06]  /*3ee0*/  HMMA.16816.F32 R88, R12.reuse, R48, R104 ;  /* 0x000000300c58723c */ /* 0x040fec0000001868 */
[----:B------:R-:W-:Y:S06]  /*3ef0*/  HMMA.16816.F32 R48, R12, R50, R96 ;  /* 0x000000320c30723c */ /* 0x000fec0000001860 */
[-C--:B----4-:R-:W-:Y:S06]  /*3f00*/  HMMA.16816.F32 R52, R16, R32.reuse, R52 ;  /* 0x000000201034723c */ /* 0x090fec0000001834 */
[C---:B-----5:R-:W-:Y:S06]  /*3f10*/  HMMA.16816.F32 R92, R4.reuse, R32, R92 ;  /* 0x00000020045c723c */ /* 0x060fec000000185c */
        /* <DEDUP_REMOVED lines=12> */
[----:B------:R-:W-:Y:S01]  /*3fe0*/  HMMA.16816.F32 R36, R12, R38, R112 ;  /* 0x000000260c24723c */ /* 0x000fe20000001870 */
[----:B------:R-:W-:-:S03]  /*3ff0*/  IMAD R4, R152, 0x20, R151 ;  /* 0x0000002098047824 */ /* 0x000fc600078e0297 */
[----:B------:R-:W-:Y:S01]  /*4000*/  VIADDMNMX R230, R5, UR6, R7, PT ;  /* 0x0000000605e67c46 */ /* 0x000fe2000b800107 */
[----:B------:R-:W-:Y:S01]  /*4010*/  IMAD.IADD R0, R150, 0x1, R4 ;  /* 0x0000000196007824 */ /* 0x000fe200078e0204 */
[----:B------:R-:W-:Y:S01]  /*4020*/  HMMA.16816.F32 R44, R12, R46, R100 ;  /* 0x0000002e0c2c723c */ /* 0x000fe20000001864 */
[----:B------:R-:W-:Y:S01]  /*4030*/  IADD3 R7, R6, 0x8, R5 ;  /* 0x0000000806077810 */ /* 0x000fe20007ffe005 */
[----:B------:R-:W-:Y:S01]  /*4040*/  VIADD R4, R3, 0x1 ;  /* 0x0000000103047836 */ /* 0x000fe20000000000 */
[----:B------:R-:W-:Y:S01]  /*4050*/  VIADDMNMX R225, R5, UR20, RZ, !PT ;  /* 0x0000001405e17c46 */ /* 0x000fe2000f8001ff */
[----:B------:R-:W-:Y:S01]  /*4060*/  BAR.SYNC.DEFER_BLOCKING 0x0 ;  /* 0x0000000000007b1d */ /* 0x000fe20000010000 */
[----:B------:R-:W-:Y:S01]  /*4070*/  ISETP.GE.AND P2, PT, R3, R230, PT ;  /* 0x000000e60300720c */ /* 0x000fe20003f46270 */
[----:B------:R-:W-:Y:S01]  /*4080*/  HMMA.16816.F32 R12, R16, R24, R8 ;  /* 0x00000018100c723c */ /* 0x000fe20000001808 */
[----:B------:R-:W-:Y:S01]  /*4090*/  VIMNMX R229, R7, UR24, PT ;  /* 0x0000001807e57c48 */ /* 0x000fe2000bfe0100 */
[----:B------:R-:W-:Y:S01]  /*40a0*/  VIADD R100, R232, 0xb54cda56 ;  /* 0xb54cda56e8647836 */ /* 0x000fe20000000000 */
[----:B------:R-:W-:-:S02]  /*40b0*/  ISETP.LT.OR P2, PT, R3, R225, P2 ;  /* 0x000000e10300720c */ /* 0x000fc40001741670 */
[----:B------:R-:W-:Y:S01]  /*40c0*/  ISETP.GE.AND P6, PT, R4, R230, PT ;  /* 0x000000e60400720c */ /* 0x000fe20003fc6270 */
[C---:B------:R-:W-:Y:S01]  /*40d0*/  HMMA.16816.F32 R40, R16.reuse, R34, R40 ;  /* 0x000000221028723c */ /* 0x040fe20000001828 */
[C-C-:B------:R-:W-:Y:S01]  /*40e0*/  IADD3 R11, R6.reuse, 0x40, R5.reuse ;  /* 0x00000040060b7810 */ /* 0x140fe20007ffe005 */
[C---:B------:R-:W-:Y:S01]  /*40f0*/  VIADD R8, R5.reuse, 0x8 ;  /* 0x0000000805087836 */ /* 0x040fe20000000000 */
[----:B------:R-:W-:Y:S01]  /*4100*/  IADD3 R6, R6, 0x48, R5 ;  /* 0x0000004806067810 */ /* 0x000fe20007ffe005 */
[----:B------:R-:W-:Y:S01]  /*4110*/  VIADD R9, R5, 0x40 ;  /* 0x0000004005097836 */ /* 0x000fe20000000000 */
[----:B------:R-:W-:Y:S01]  /*4120*/  VIMNMX R228, R11, UR24, PT ;  /* 0x000000180be47c48 */ /* 0x000fe2000bfe0100 */
[----:B------:R-:W-:Y:S01]  /*4130*/  VIADD R10, R5, 0x48 ;  /* 0x00000048050a7836 */ /* 0x000fe20000000000 */
[----:B------:R-:W-:Y:S01]  /*4140*/  VIMNMX R227, R6, UR24, PT ;  /* 0x0000001806e37c48 */ /* 0x000fe2000bfe0100 */
[----:B------:R-:W-:Y:S01]  /*4150*/  HMMA.16816.F32 R32, R16, R28, R20 ;  /* 0x0000001c1020723c */ /* 0x000fe20000001814 */
[----:B------:R-:W-:Y:S01]  /*4160*/  VIADDMNMX R224, R8, UR20, RZ, !PT ;  /* 0x0000001408e07c46 */ /* 0x000fe2000f8001ff */
[----:B------:R-:W-:Y:S01]  /*4170*/  VIADD R5, R3, 0x9 ;  /* 0x0000000903057836 */ /* 0x000fe20000000000 */
[----:B------:R-:W-:-:S02]  /*4180*/  VIADDMNMX R226, R9, UR20, RZ, !PT ;  /* 0x0000001409e27c46 */ /* 0x000fc4000f8001ff */
[----:B------:R-:W-:Y:S01]  /*4190*/  VIADDMNMX R223, R10, UR20, RZ, !PT ;  /* 0x000000140adf7c46 */ /* 0x000fe2000f8001ff */
[C---:B------:R-:W-:Y:S01]  /*41a0*/  HMMA.16816.F32 R36, R16.reuse, R30, R36 ;  /* 0x0000001e1024723c */ /* 0x040fe20000001824 */
[C---:B------:R-:W-:Y:S02]  /*41b0*/  ISETP.GE.AND P5, PT, R4.reuse, R229, PT ;  /* 0x000000e50400720c */ /* 0x040fe40003fa6270 */
[C---:B------:R-:W-:Y:S02]  /*41c0*/  ISETP.GE.AND P1, PT, R4.reuse, R228, PT ;  /* 0x000000e40400720c */ /* 0x040fe40003f26270 */
[----:B------:R-:W-:Y:S01]  /*41d0*/  ISETP.GE.AND P3, PT, R4, R227, PT ;  /* 0x000000e30400720c */ /* 0x000fe20003f66270 */
[----:B------:R-:W-:Y:S01]  /*41e0*/  HMMA.16816.F32 R24, R16, R26, R44 ;  /* 0x0000001a1018723c */ /* 0x000fe2000000182c */
[----:B------:R-:W-:Y:S02]  /*41f0*/  ISETP.GE.AND P0, PT, R3, R229, PT ;  /* 0x000000e50300720c */ /* 0x000fe40003f06270 */
[----:B------:R-:W-:-:S02]  /*4200*/  FSEL R107, R52, -INF , !P2 ;  /* 0xff800000346b7808 */ /* 0x000fc40005000000 */
[C---:B------:R-:W-:Y:S01]  /*4210*/  ISETP.GE.AND P4, PT, R3.reuse, R228, PT ;  /* 0x000000e40300720c */ /* 0x040fe20003f86270 */
[C---:B------:R-:W-:Y:S01]  /*4220*/  HMMA.16816.F32 R20, R16.reuse, R84, R88 ;  /* 0x000000541014723c */ /* 0x040fe20000001858 */
[C---:B------:R-:W-:Y:S02]  /*4230*/  ISETP.GE.AND P2, PT, R3.reuse, R227, PT ;  /* 0x000000e30300720c */ /* 0x040fe40003f46270 */
[C---:B------:R-:W-:Y:S02]  /*4240*/  ISETP.LT.OR P6, PT, R4.reuse, R225, P6 ;  /* 0x000000e10400720c */ /* 0x040fe400037c1670 */
[C---:B------:R-:W-:Y:S01]  /*4250*/  ISETP.LT.OR P5, PT, R4.reuse, R224, P5 ;  /* 0x000000e00400720c */ /* 0x040fe20002fa1670 */
[----:B------:R-:W-:Y:S01]  /*4260*/  HMMA.16816.F32 R16, R16, R86, R48 ;  /* 0x000000561010723c */ /* 0x000fe20000001830 */
[C---:B------:R-:W-:Y:S02]  /*4270*/  ISETP.LT.OR P1, PT, R4.reuse, R226, P1 ;  /* 0x000000e20400720c */ /* 0x040fe40000f21670 */
[----:B------:R-:W-:Y:S01]  /*4280*/  ISETP.LT.OR P3, PT, R4, R223, P3 ;  /* 0x000000df0400720c */ /* 0x000fe20001f61670 */
[C---:B------:R-:W-:Y:S01]  /*4290*/  VIADD R4, R3.reuse, 0x8 ;  /* 0x0000000803047836 */ /* 0x040fe20000000000 */
[----:B------:R-:W-:-:S02]  /*42a0*/  ISETP.LT.OR P0, PT, R3, R224, P0 ;  /* 0x000000e00300720c */ /* 0x000fc40000701670 */
[C---:B------:R-:W-:Y:S02]  /*42b0*/  ISETP.LT.OR P4, PT, R3.reuse, R226, P4 ;  /* 0x000000e20300720c */ /* 0x040fe40002781670 */
[----:B------:R-:W-:Y:S02]  /*42c0*/  ISETP.LT.OR P2, PT, R3, R223, P2 ;  /* 0x000000df0300720c */ /* 0x000fe40001741670 */
[----:B------:R-:W-:Y:S02]  /*42d0*/  FSEL R137, R54, -INF , !P0 ;  /* 0xff80000036897808 */ /* 0x000fe40004000000 */
[----:B------:R-:W-:Y:S02]  /*42e0*/  ISETP.GE.AND P0, PT, R4, R230, PT ;  /* 0x000000e60400720c */ /* 0x000fe40003f06270 */
[----:B------:R-:W-:Y:S02]  /*42f0*/  FSEL R28, R92, -INF , !P4 ;  /* 0xff8000005c1c7808 */ /* 0x000fe40006000000 */
[----:B------:R-:W-:-:S02]  /*4300*/  FSEL R45, R94, -INF , !P2 ;  /* 0xff8000005e2d7808 */ /* 0x000fc40005000000 */
[----:B------:R-:W-:Y:S02]  /*4310*/  FSEL R30, R93, -INF , !P1 ;  /* 0xff8000005d1e7808 */ /* 0x000fe40004800000 */
[C---:B------:R-:W-:Y:S02]  /*4320*/  ISETP.GE.AND P4, PT, R4.reuse, R229, PT ;  /* 0x000000e50400720c */ /* 0x040fe40003f86270 */
[CC--:B------:R-:W-:Y:S02]  /*4330*/  ISETP.GE.AND P2, PT, R4.reuse, R228.reuse, PT ;  /* 0x000000e40400720c */ /* 0x0c0fe40003f46270 */
[----:B------:R-:W-:Y:S02]  /*4340*/  ISETP.GE.AND P1, PT, R4, R227, PT ;  /* 0x000000e30400720c */ /* 0x000fe40003f26270 */
[----:B------:R-:W-:Y:S02]  /*4350*/  FSEL R46, R95, -INF , !P3 ;  /* 0xff8000005f2e7808 */ /* 0x000fe40005800000 */
[----:B------:R-:W-:-:S02]  /*4360*/  ISETP.GE.AND P3, PT, R5, R228, PT ;  /* 0x000000e40500720c */ /* 0x000fc40003f66270 */
[C---:B------:R-:W-:Y:S02]  /*4370*/  ISETP.LT.OR P0, PT, R4.reuse, R225, P0 ;  /* 0x000000e10400720c */ /* 0x040fe40000701670 */
[C---:B------:R-:W-:Y:S02]  /*4380*/  ISETP.LT.OR P4, PT, R4.reuse, R224, P4 ;  /* 0x000000e00400720c */ /* 0x040fe40002781670 */
[CC--:B------:R-:W-:Y:S02]  /*4390*/  ISETP.LT.OR P2, PT, R4.reuse, R226.reuse, P2 ;  /* 0x000000e20400720c */ /* 0x0c0fe40001741670 */
[----:B------:R-:W-:Y:S01]  /*43a0*/  ISETP.LT.OR P1, PT, R4, R223, P1 ;  /* 0x000000df0400720c */ /* 0x000fe20000f21670 */
[----:B------:R-:W-:Y:S01]  /*43b0*/  VIADD R4, R3, 0x10 ;  /* 0x0000001003047836 */ /* 0x000fe20000000000 */
[----:B------:R-:W-:Y:S02]  /*43c0*/  ISETP.LT.OR P3, PT, R5, R226, P3 ;  /* 0x000000e20500720c */ /* 0x000fe40001f61670 */
[----:B------:R-:W-:-:S02]  /*43d0*/  FSEL R103, R53, -INF , !P6 ;  /* 0xff80000035677808 */ /* 0x000fc40007000000 */
[----:B------:R-:W-:Y:S02]  /*43e0*/  FSEL R139, R55, -INF , !P5 ;  /* 0xff800000378b7808 */ /* 0x000fe40006800000 */
[----:B------:R-:W-:Y:S02]  /*43f0*/  FSEL R134, R40, -INF , !P0 ;  /* 0xff80000028867808 */ /* 0x000fe40004000000 */
[C---:B------:R-:W-:Y:S02]  /*4400*/  ISETP.GE.AND P6, PT, R5.reuse, R230, PT ;  /* 0x000000e60500720c */ /* 0x040fe40003fc6270 */
[C---:B------:R-:W-:Y:S02]  /*4410*/  ISETP.GE.AND P5, PT, R5.reuse, R229, PT ;  /* 0x000000e50500720c */ /* 0x040fe40003fa6270 */
[----:B------:R-:W-:Y:S02]  /*4420*/  ISETP.GE.AND P0, PT, R5, R227, PT ;  /* 0x000000e30500720c */ /* 0x000fe40003f06270 */
        /* <DEDUP_REMOVED lines=9> */
[CC--:B------:R-:W-:Y:S02]  /*44c0*/  ISETP.LT.OR P5, PT, R5.reuse, R224.reuse, P5 ;  /* 0x000000e00500720c */ /* 0x0c0fe40002fa1670 */
[----:B------:R-:W-:Y:S01]  /*44d0*/  ISETP.LT.OR P0, PT, R5, R223, P0 ;  /* 0x000000df0500720c */ /* 0x000fe20000701670 */
[----:B------:R-:W-:Y:S01]  /*44e0*/  VIADD R5, R3, 0x11 ;  /* 0x0000001103057836 */ /* 0x000fe20000000000 */
[C---:B------:R-:W-:Y:S02]  /*44f0*/  ISETP.LT.OR P4, PT, R4.reuse, R225, P4 ;  /* 0x000000e10400720c */ /* 0x040fe40002781670 */
[----:B------:R-:W-:-:S02]  /*4500*/  ISETP.LT.OR P2, PT, R4, R224, P2 ;  /* 0x000000e00400720c */ /* 0x000fc40001741670 */
[C---:B------:R-:W-:Y:S02]  /*4510*/  ISETP.LT.OR P1, PT, R4.reuse, R226, P1 ;  /* 0x000000e20400720c */ /* 0x040fe40000f21670 */
[----:B------:R-:W-:Y:S01]  /*4520*/  ISETP.LT.OR P3, PT, R4, R223, P3 ;  /* 0x000000df0400720c */ /* 0x000fe20001f61670 */
[----:B------:R-:W-:Y:S01]  /*4530*/  VIADD R4, R3, 0x18 ;  /* 0x0000001803047836 */ /* 0x000fe20000000000 */
[----:B------:R-:W-:Y:S02]  /*4540*/  FSEL R44, R83, -INF , !P0 ;  /* 0xff800000532c7808 */ /* 0x000fe40004000000 */
[----:B------:R-:W-:Y:S02]  /*4550*/  FSEL R133, R41, -INF , !P6 ;  /* 0xff80000029857808 */ /* 0x000fe40007000000 */
[----:B------:R-:W-:Y:S02]  /*4560*/  FSEL R138, R43, -INF , !P5 ;  /* 0xff8000002b8a7808 */ /* 0x000fe40006800000 */
[----:B------:R-:W-:-:S02]  /*4570*/  ISETP.GE.AND P0, PT, R5, R230, PT ;  /* 0x000000e60500720c */ /* 0x000fc40003f06270 */
[----:B------:R-:W-:Y:S02]  /*4580*/  FSEL R132, R32, -INF , !P4 ;  /* 0xff80000020847808 */ /* 0x000fe40006000000 */
[C---:B------:R-:W-:Y:S02]  /*4590*/  ISETP.GE.AND P6, PT, R5.reuse, R229, PT ;  /* 0x000000e50500720c */ /* 0x040fe40003fc6270 */
[C---:B------:R-:W-:Y:S02]  /*45a0*/  ISETP.GE.AND P5, PT, R5.reuse, R228, PT ;  /* 0x000000e40500720c */ /* 0x040fe40003fa6270 */
[----:B------:R-:W-:Y:S02]  /*45b0*/  ISETP.GE.AND P4, PT, R5, R227, PT ;  /* 0x000000e30500720c */ /* 0x000fe40003f86270 */
[----:B------:R-:W-:Y:S02]  /*45c0*/  FSEL R143, R34, -INF , !P2 ;  /* 0xff800000228f7808 */ /* 0x000fe40005000000 */
[----:B------:R-:W-:-:S02]  /*45d0*/  ISETP.GE.AND P2, PT, R4, R230, PT ;  /* 0x000000e60400720c */ /* 0x000fc40003f46270 */
[C---:B------:R-:W-:Y:S02]  /*45e0*/  ISETP.LT.OR P0, PT, R5.reuse, R225, P0 ;  /* 0x000000e10500720c */ /* 0x040fe40000701670 */
[C---:B------:R-:W-:Y:S02]  /*45f0*/  ISETP.LT.OR P6, PT, R5.reuse, R224, P6 ;  /* 0x000000e00500720c */ /* 0x040fe400037c1670 */
[C---:B------:R-:W-:Y:S02]  /*4600*/  ISETP.LT.OR P5, PT, R5.reuse, R226, P5 ;  /* 0x000000e20500720c */ /* 0x040fe40002fa1670 */
        /* <DEDUP_REMOVED lines=16> */
[----:B------:R-:W-:Y:S02]  /*4710*/  ISETP.GE.AND P2, PT, R5, R227, PT ;  /* 0x000000e30500720c */ /* 0x000fe40003f46270 */
[C---:B------:R-:W-:Y:S02]  /*4720*/  ISETP.LT.OR P1, PT, R4.reuse, R224, P1 ;  /* 0x000000e00400720c */ /* 0x040fe40000f21670 */
[C---:B------:R-:W-:Y:S02]  /*4730*/  ISETP.LT.OR P3, PT, R4.reuse, R226, P3 ;  /* 0x000000e20400720c */ /* 0x040fe40001f61670 */
        /* <DEDUP_REMOVED lines=8> */
[----:B------:R-:W-:Y:S02]  /*47c0*/  ISETP.GE.AND P1, PT, R4, R230, PT ;  /* 0x000000e60400720c */ /* 0x000fe40003f26270 */
[----:B------:R-:W-:Y:S02]  /*47d0*/  FSEL R34, R72, -INF , !P3 ;  /* 0xff80000048227808 */ /* 0x000fe40005800000 */
[----:B------:R-:W-:-:S02]  /*47e0*/  FSEL R36, R74, -INF , !P0 ;  /* 0xff8000004a247808 */ /* 0x000fc40004000000 */
        /* <DEDUP_REMOVED lines=40> */
[CC--:B------:R-:W-:Y:S02]  /*4a70*/  ISETP.GE.AND P6, PT, R5.reuse, R230.reuse, PT ;  /* 0x000000e60500720c */ /* 0x0c0fe40003fc6270 */
        /* <DEDUP_REMOVED lines=17> */
[----:B------:R-:W-:Y:S02]  /*4b90*/  ISETP.GE.AND P0, PT, R5, R227, PT ;  /* 0x000000e30500720c */ /* 0x000fe40003f06270 */
[C---:B------:R-:W-:Y:S02]  /*4ba0*/  ISETP.LT.OR P4, PT, R4.reuse, R224, P4 ;  /* 0x000000e00400720c */ /* 0x040fe40002781670 */
[C---:B------:R-:W-:Y:S02]  /*4bb0*/  ISETP.LT.OR P2, PT, R4.reuse, R226, P2 ;  /* 0x000000e20400720c */ /* 0x040fe40001741670 */
[-C--:B------:R-:W-:Y:S01]  /*4bc0*/  ISETP.LT.OR P1, PT, R4, R223.reuse, P1 ;  /* 0x000000df0400720c */ /* 0x080fe20000f21670 */
[----:B------:R-:W-:Y:S01]  /*4bd0*/  VIADD R4, R3, 0x38 ;  /* 0x0000003803047836 */ /* 0x000fe20000000000 */
[----:B------:R-:W-:Y:S01]  /*4be0*/  ISETP.LT.OR P0, PT, R5, R223, P0 ;  /* 0x000000df0500720c */ /* 0x000fe20000701670 */
[----:B------:R-:W-:Y:S01]  /*4bf0*/  VIADD R3, R3, 0x39 ;  /* 0x0000003903037836 */ /* 0x000fe20000000000 */
[----:B------:R-:W-:-:S02]  /*4c00*/  FSEL R158, R67, -INF , !P3 ;  /* 0xff800000439e7808 */ /* 0x000fc40005800000 */
[----:B------:R-:W-:Y:S02]  /*4c10*/  FSEL R244, R63, -INF , !P0 ;  /* 0xff8000003ff47808 */ /* 0x000fe40004000000 */
[----:B------:R-:W-:Y:S02]  /*4c20*/  ISETP.GE.AND P0, PT, R3, R227, PT ;  /* 0x000000e30300720c */ /* 0x000fe40003f06270 */
[----:B------:R-:W-:Y:S02]  /*4c30*/  FSEL R208, R25, -INF , !P6 ;  /* 0xff80000019d07808 */ /* 0x000fe40007000000 */
[----:B------:R-:W-:Y:S02]  /*4c40*/  ISETP.LT.OR P0, PT, R3, R223, P0 ;  /* 0x000000df0300720c */ /* 0x000fe40000701670 */
[----:B------:R-:W-:Y:S02]  /*4c50*/  FSEL R234, R27, -INF , !P5 ;  /* 0xff8000001bea7808 */ /* 0x000fe40006800000 */
[----:B------:R-:W-:-:S02]  /*4c60*/  FSEL R243, R62, -INF , !P1 ;  /* 0xff8000003ef37808 */ /* 0x000fc40004800000 */
[C---:B------:R-:W-:Y:S02]  /*4c70*/  ISETP.GE.AND P5, PT, R5.reuse, R230, PT ;  /* 0x000000e60500720c */ /* 0x040fe40003fa6270 */
[C---:B------:R-:W-:Y:S02]  /*4c80*/  ISETP.GE.AND P6, PT, R5.reuse, R229, PT ;  /* 0x000000e50500720c */ /* 0x040fe40003fc6270 */
[-C--:B------:R-:W-:Y:S02]  /*4c90*/  ISETP.GE.AND P3, PT, R5, R228.reuse, PT ;  /* 0x000000e40500720c */ /* 0x080fe40003f66270 */
[----:B------:R-:W-:Y:S02]  /*4ca0*/  ISETP.GE.AND P1, PT, R4, R228, PT ;  /* 0x000000e40400720c */ /* 0x000fe40003f26270 */
[----:B------:R-:W-:Y:S02]  /*4cb0*/  FSEL R246, R59, -INF , !P0 ;  /* 0xff8000003bf67808 */ /* 0x000fe40004000000 */
[----:B------:R-:W-:-:S02]  /*4cc0*/  PLOP3.LUT P0, PT, PT, PT, UP0, 0x80, 0x0 ;  /* 0x000000000000781c */ /* 0x000fc40003f0f008 */
[C---:B------:R-:W-:Y:S02]  /*4cd0*/  ISETP.LT.OR P5, PT, R5.reuse, R225, P5 ;  /* 0x000000e10500720c */ /* 0x040fe40002fa1670 */
[C---:B------:R-:W-:Y:S02]  /*4ce0*/  ISETP.LT.OR P6, PT, R5.reuse, R224, P6 ;  /* 0x000000e00500720c */ /* 0x040fe400037c1670 */
[-C--:B------:R-:W-:Y:S02]  /*4cf0*/  ISETP.LT.OR P3, PT, R5, R226.reuse, P3 ;  /* 0x000000e20500720c */ /* 0x080fe40001f61670 */
[----:B------:R-:W-:Y:S02]  /*4d00*/  ISETP.LT.OR P1, PT, R4, R226, P1 ;  /* 0x000000e20400720c */ /* 0x000fe40000f21670 */
[----:B------:R-:W-:Y:S02]  /*4d10*/  FSEL R252, R22, -INF , !P4 ;  /* 0xff80000016fc7808 */ /* 0x000fe40006000000 */
[----:B------:R-:W-:-:S02]  /*4d20*/  FSEL R242, R60, -INF , !P2 ;  /* 0xff8000003cf27808 */ /* 0x000fc40005000000 */
        /* <DEDUP_REMOVED lines=15> */
[----:B------:R-:W-:Y:S02]  /*4e20*/  ISETP.LT.OR P1, PT, R3, R224, P1 ;  /* 0x000000e00300720c */ /* 0x000fe40000f21670 */
        /* <DEDUP_REMOVED lines=71> */
.L_x_469:
[----:B------:R-:W-:Y:S05]  /*52a0*/  BSYNC B0 ;  /* 0x0000000000007941 */ /* 0x000fea0003800000 */
.L_x_468:
[----:B------:R-:W0:Y:S02]  /*52b0*/  LDGDEPBAR ;  /* 0x00000000000079af */ /* 0x000e240000000000 */
.L_x_467:
[----:B------:R-:W-:Y:S01]  /*52c0*/  FMNMX.FTZ R3, R28, R30, !PT ;  /* 0x0000001e1c037209 */ /* 0x000fe20007810000 */
[----:B-12---:R-:W-:Y:S01]  /*52d0*/  VIADD R7, R170, 0x4 ;  /* 0x00000004aa077836 */ /* 0x006fe20000000000 */
[----:B------:R-:W-:Y:S01]  /*52e0*/  LOP3.LUT R169, R160, R232, RZ, 0x3c, !PT ;  /* 0x000000e8a0a97212 */ /* 0x000fe200078e3cff */
[----:B------:R-:W-:Y:S01]  /*52f0*/  USHF.L.U32 UR6, UR17, 0x1, URZ ;  /* 0x0000000111067899 */ /* 0x000fe2000800063f */
[----:B------:R-:W-:Y:S01]  /*5300*/  FMNMX.FTZ R3, R31, R3, !PT ;  /* 0x000000031f037209 */ /* 0x000fe20007810000 */
[----:B------:R-:W-:Y:S01]  /*5310*/  IMAD.WIDE.U32 R76, R7, -0x326172a9, RZ ;  /* 0xcd9e8d57074c7825 */ /* 0x000fe200078e00ff */
[----:B------:R-:W-:Y:S01]  /*5320*/  STL [R1+0xe4], R227 ;  /* 0x0000e4e301007387 */ /* 0x000fe20000100800 */
[----:B------:R-:W-:Y:S01]  /*5330*/  ULDC UR19, c[0x0][0x2ec] ;  /* 0x0000bb0000137ab9 */ /* 0x000fe20000000800 */
[----:B------:R-:W-:Y:S01]  /*5340*/  FMNMX.FTZ R3, R40, R3, !PT ;  /* 0x0000000328037209 */ /* 0x000fe20007810000 */
[----:B------:R-:W-:Y:S01]  /*5350*/  IMAD.WIDE.U32 R144, R161, -0x2daee0ad, RZ ;  /* 0xd2511f53a1907825 */ /* 0x000fe200078e00ff */
[----:B------:R-:W-:Y:S01]  /*5360*/  STL [R1+0xe0], R226 ;  /* 0x0000e0e201007387 */ /* 0x000fe20000100800 */
[----:B------:R-:W-:-:S02]  /*5370*/  LEA R216, R0, UR4, 0x1 ;  /* 0x0000000400d87c11 */ /* 0x000fc4000f8e08ff */
[----:B------:R-:W-:Y:S01]  /*5380*/  FMNMX.FTZ R3, R32, R3, !PT ;  /* 0x0000000320037209 */ /* 0x000fe20007810000 */
[C---:B------:R-:W-:Y:S01]  /*5390*/  VIADD R68, R233.reuse, 0xbb67ae85 ;  /* 0xbb67ae85e9447836 */ /* 0x040fe20000000000 */
[----:B------:R-:W-:Y:S01]  /*53a0*/  STL [R1+0xdc], R225 ;  /* 0x0000dce101007387 */ /* 0x000fe20000100800 */
[----:B------:R-:W-:Y:S01]  /*53b0*/  VIADD R211, R233, 0x76cf5d0a ;  /* 0x76cf5d0ae9d37836 */ /* 0x000fe20000000000 */
[----:B------:R-:W-:Y:S01]  /*53c0*/  FMNMX.FTZ R3, R33, R3, !PT ;  /* 0x0000000321037209 */ /* 0x000fe20007810000 */
[C---:B------:R-:W-:Y:S01]  /*53d0*/  VIADD R214, R233.reuse, 0x32370b8f ;  /* 0x32370b8fe9d67836 */ /* 0x040fe20000000000 */
[----:B------:R-:W-:Y:S01]  /*53e0*/  STL [R1+0xd8], R224 ;  /* 0x0000d8e001007387 */ /* 0x000fe20000100800 */
[----:B------:R-:W-:Y:S01]  /*53f0*/  VIADD R210, R232, 0xdaa66d2b ;  /* 0xdaa66d2be8d27836 */ /* 0x000fe20000000000 */
[----:B------:R-:W-:Y:S01]  /*5400*/  FMNMX.FTZ R3, R34, R3, !PT ;  /* 0x0000000322037209 */ /* 0x000fe20007810000 */
[----:B------:R-:W-:Y:S01]  /*5410*/  VIADD R209, R232, 0x78dde6e4 ;  /* 0x78dde6e4e8d17836 */ /* 0x000fe20000000000 */
[----:B------:R-:W-:Y:S01]  /*5420*/  STL [R1+0xd4], R223 ;  /* 0x0000d4df01007387 */ /* 0x000fe20000100800 */
[----:B------:R-:W-:Y:S01]  /*5430*/  VIADD R159, R233, 0xed9eba14 ;  /* 0xed9eba14e99f7836 */ /* 0x000fe20000000000 */
[----:B------:R-:W-:Y:S01]  /*5440*/  FMNMX.FTZ R4, R35, R3, !PT ;  /* 0x0000000323047209 */ /* 0x000fe20007810000 */
[----:B------:R-:W-:Y:S01]  /*5450*/  VIADD R166, R233, 0xa9066899 ;  /* 0xa9066899e9a67836 */ /* 0x000fe20000000000 */
[----:B------:R-:W-:Y:S01]  /*5460*/  FMNMX.FTZ R3, R45, R46, !PT ;  /* 0x0000002e2d037209 */ /* 0x000fe20007810000 */
[----:B------:R-:W-:Y:S01]  /*5470*/  STL [R1+0xd0], R222 ;  /* 0x0000d0de01007387 */ /* 0x000fe20000100800 */
[----:B------:R-:W-:Y:S01]  /*5480*/  FMNMX.FTZ R4, R152, R4, !PT ;  /* 0x0000000498047209 */ /* 0x000fe20007810000 */
[----:B------:R-:W-:Y:S01]  /*5490*/  IMAD R218, R2, 0x2, R216 ;  /* 0x0000000202da7824 */ /* 0x000fe200078e02d8 */
[----:B------:R-:W-:Y:S01]  /*54a0*/  FMNMX.FTZ R3, R42, R3, !PT ;  /* 0x000000032a037209 */ /* 0x000fe20007810000 */
[----:B------:R-:W-:Y:S01]  /*54b0*/  STL [R1+0xcc], R221 ;  /* 0x0000ccdd01007387 */ /* 0x000fe20000100800 */
[----:B------:R-:W-:Y:S01]  /*54c0*/  FMNMX.FTZ R102, R147, R4, !PT ;  /* 0x0000000493667209 */ /* 0x000fe20007810000 */
[----:B------:R-:W-:Y:S01]  /*54d0*/  VIADD R236, R232, 0x1715609d ;  /* 0x1715609de8ec7836 */ /* 0x000fe20000000000 */
[----:B------:R-:W-:Y:S01]  /*54e0*/  FMNMX.FTZ R3, R44, R3, !PT ;  /* 0x000000032c037209 */ /* 0x000fe20007810000 */
[----:B------:R-:W-:Y:S01]  /*54f0*/  STL [R1+0xc8], R220 ;  /* 0x0000c8dc01007387 */ /* 0x000fe20000100800 */
[----:B------:R-:W-:-:S02]  /*5500*/  FMNMX.FTZ R102, R146, R102, !PT ;  /* 0x0000006692667209 */ /* 0x000fc40007810000 */
[----:B------:R-:W-:Y:S01]  /*5510*/  FMNMX.FTZ R3, R41, R3, !PT ;  /* 0x0000000329037209 */ /* 0x000fe20007810000 */
[----:B------:R-:W-:Y:S01]  /*5520*/  STL [R1+0xc4], R219 ;  /* 0x0000c4db01007387 */ /* 0x000fe20000100800 */
[----:B------:R-:W-:Y:S02]  /*5530*/  FMNMX.FTZ R102, R153, R102, !PT ;  /* 0x0000006699667209 */ /* 0x000fe40007810000 */
[----:B------:R-:W-:Y:S01]  /*5540*/  FMNMX.FTZ R3, R69, R3, !PT ;  /* 0x0000000345037209 */ /* 0x000fe20007810000 */
[----:B------:R-:W-:Y:S01]  /*5550*/  STL [R1+0xc0], R217 ;  /* 0x0000c0d901007387 */ /* 0x000fe20000100800 */
[----:B------:R-:W-:Y:S02]  /*5560*/  FMNMX.FTZ R102, R242, R102, !PT ;  /* 0x00000066f2667209 */ /* 0x000fe40007810000 */
[----:B------:R-:W-:Y:S01]  /*5570*/  FMNMX.FTZ R3, R36, R3, !PT ;  /* 0x0000000324037209 */ /* 0x000fe20007810000 */
[----:B------:R-:W-:Y:S01]  /*5580*/  STL [R1+0x84], R7 ;  /* 0x0000840701007387 */ /* 0x000fe20000100800 */
        /* <DEDUP_REMOVED lines=8> */
[----:B------:R-:W-:Y:S03]  /*5610*/  LDSM.16.MT88.4 R112, [R216+0x9000] ;  /* 0x00900000d870783b */ /* 0x000fe60000004200 */
[----:B------:R-:W-:Y:S01]  /*5620*/  FMNMX.FTZ R3, R157, R3, !PT ;  /* 0x000000039d037209 */ /* 0x000fe20007810000 */
[----:B------:R-:W1:Y:S03]  /*5630*/  SHFL.BFLY PT, R4, R102, 0x2, 0x1f ;  /* 0x0c401f0066047f89 */ /* 0x000e6600000e0000 */
[----:B------:R-:W-:Y:S01]  /*5640*/  FMNMX.FTZ R3, R158, R3, !PT ;  /* 0x000000039e037209 */ /* 0x000fe20007810000 */
[----:B------:R-:W-:Y:S03]  /*5650*/  LDSM.16.MT88.4 R92, [R218+0x9000] ;  /* 0x00900000da5c783b */ /* 0x000fe60000004200 */
[----:B------:R-:W-:Y:S01]  /*5660*/  FMNMX.FTZ R3, R243, R3, !PT ;  /* 0x00000003f3037209 */ /* 0x000fe20007810000 */
[----:B------:R-:W-:Y:S03]  /*5670*/  LDSM.16.MT88.4 R124, [R218+0xa000] ;  /* 0x00a00000da7c783b */ /* 0x000fe60000004200 */
[----:B------:R-:W-:Y:S01]  /*5680*/  FMNMX.FTZ R3, R244, R3, !PT ;  /* 0x00000003f4037209 */ /* 0x000fe20007810000 */
[----:B------:R-:W-:Y:S03]  /*5690*/  LDSM.16.MT88.4 R96, [R216+0xb000] ;  /* 0x00b00000d860783b */ /* 0x000fe60000004200 */
[----:B------:R-:W-:Y:S01]  /*56a0*/  FMNMX.FTZ R3, R245, R3, !PT ;  /* 0x00000003f5037209 */ /* 0x000fe20007810000 */
[----:B------:R-:W-:Y:S03]  /*56b0*/  LDSM.16.MT88.4 R120, [R218+0xb000] ;  /* 0x00b00000da78783b */ /* 0x000fe60000004200 */
[----:B------:R-:W-:Y:S01]  /*56c0*/  FMNMX.FTZ R3, R246, R3, !PT ;  /* 0x00000003f6037209 */ /* 0x000fe20007810000 */
[----:B------:R-:W-:Y:S04]  /*56d0*/  LDSM.16.MT88.4 R88, [R216+0x9400] ;  /* 0x00940000d858783b */ /* 0x000fe80000004200 */
[----:B------:R-:W2:Y:S01]  /*56e0*/  SHFL.BFLY PT, R5, R3, 0x2, 0x1f ;  /* 0x0c401f0003057f89 */ /* 0x000ea200000e0000 */
[----:B-1----:R-:W-:-:S02]  /*56f0*/  FMNMX.FTZ R102, R102, R4, !PT ;  /* 0x0000000466667209 */ /* 0x002fc40007810000 */
[----:B------:R-:W-:Y:S01]  /*5700*/  LOP3.LUT R4, R77, R169, RZ, 0x3c, !PT ;  /* 0x000000a94d047212 */ /* 0x000fe200078e3cff */
[----:B------:R-:W-:Y:S01]  /*5710*/  VIADD R77, R232, 0x9e3779b9 ;  /* 0x9e3779b9e84d7836 */ /* 0x000fe20000000000 */
[----:B------:R-:W-:Y:S03]  /*5720*/  LDSM.16.MT88.4 R72, [R218+0x9400] ;  /* 0x00940000da48783b */ /* 0x000fe60000004200 */
[----:B------:R-:W-:Y:S01]  /*5730*/  IMAD.WIDE.U32 R78, R4, -0x2daee0ad, RZ ;  /* 0xd2511f53044e7825 */ /* 0x000fe200078e00ff */
[----:B------:R-:W1:Y:S04]  /*5740*/  SHFL.BFLY PT, R6, R102, 0x1, 0x1f ;  /* 0x0c201f0066067f89 */ /* 0x000e6800000e0000 */
[----:B------:R-:W-:Y:S01]  /*5750*/  LOP3.LUT R4, R79, R144, R68, 0x96, !PT ;  /* 0x000000904f047212 */ /* 0x000fe200078e9644 */
[----:B------:R-:W-:Y:S01]  /*5760*/  VIADD R79, R232, 0x3c6ef372 ;  /* 0x3c6ef372e84f7836 */ /* 0x000fe20000000000 */
[----:B------:R-:W-:Y:S03]  /*5770*/  LDSM.16.MT88.4 R128, [R216+0xb400] ;  /* 0x00b40000d880783b */ /* 0x000fe60000004200 */
[----:B------:R-:W-:Y:S01]  /*5780*/  IMAD.WIDE.U32 R70, R4, -0x326172a9, RZ ;  /* 0xcd9e8d5704467825 */ /* 0x000fe200078e00ff */
[----:B------:R-:W-:Y:S04]  /*5790*/  LDSM.16.MT88.4 R80, [R218+0xa400] ;  /* 0x00a40000da50783b */ /* 0x000fe80000004200 */
[----:B------:R-:W-:Y:S01]  /*57a0*/  LDSM.16.MT88.4 R116, [R218+0xb400] ;  /* 0x00b40000da74783b */ /* 0x000fe20000004200 */
[----:B--2---:R-:W-:-:S02]  /*57b0*/  FMNMX.FTZ R3, R3, R5, !PT ;  /* 0x0000000503037209 */ /* 0x004fc40007810000 */
[----:B------:R-:W-:Y:S01]  /*57c0*/  LOP3.LUT R5, R145, UR6, R233, 0x96, !PT ;  /* 0x0000000691057c12 */ /* 0x000fe2000f8e96e9 */
[----:B------:R-:W-:Y:S01]  /*57d0*/  STL [R1+0x4c], R169 ;  /* 0x00004ca901007387 */ /* 0x000fe20000100800 */
[----:B------:R-:W-:-:S03]  /*57e0*/  UIADD3 UR6, UR6, 0x1, URZ ;  /* 0x0000000106067890 */ /* 0x000fc6000fffe03f */
[----:B------:R-:W-:Y:S01]  /*57f0*/  IMAD.WIDE.U32 R18, R5, -0x326172a9, RZ ;  /* 0xcd9e8d5705127825 */ /* 0x000fe200078e00ff */
[----:B------:R-:W2:Y:S01]  /*5800*/  SHFL.BFLY PT, R101, R3, 0x1, 0x1f ;  /* 0x0c201f0003657f89 */ /* 0x000ea200000e0000 */
[----:B-1----:R-:W-:-:S03]  /*5810*/  FMNMX.FTZ R102, R102, R6, !PT ;  /* 0x0000000666667209 */ /* 0x002fc60007810000 */
[----:B------:R-:W-:Y:S01]  /*5820*/  LOP3.LUT R4, R19, R76, R77, 0x96, !PT ;  /* 0x0000004c13047212 */ /* 0x000fe200078e964d */
[----:B------:R-:W-:Y:S01]  /*5830*/  STL [R1+0x44], R166 ;  /* 0x000044a601007387 */ /* 0x000fe20000100800 */
[----:B------:R-:W-:Y:S01]  /*5840*/  LOP3.LUT R6, R71, R18, R79, 0x96, !PT ;  /* 0x0000001247067212 */ /* 0x000fe200078e964f */
[C---:B------:R-:W-:Y:S01]  /*5850*/  FMUL.FTZ R8, R102.reuse, UR19 ;  /* 0x0000001366087c20 */ /* 0x040fe20008410000 */
[----:B------:R-:W-:Y:S01]  /*5860*/  FSETP.NEU.FTZ.AND P1, PT, R102, -INF , PT ;  /* 0xff8000006600780b */ /* 0x000fe20003f3d000 */
[----:B------:R-:W-:-:S03]  /*5870*/  IMAD.WIDE.U32 R4, R4, -0x2daee0ad, RZ ;  /* 0xd2511f5304047825 */ /* 0x000fc600078e00ff */
[----:B------:R-:W-:Y:S01]  /*5880*/  FSEL R29, R8, RZ, P1 ;  /* 0x000000ff081d7208 */ /* 0x000fe20000800000 */
[----:B------:R-:W-:Y:S01]  /*5890*/  IMAD.WIDE.U32 R6, R6, -0x2daee0ad, RZ ;  /* 0xd2511f5306067825 */ /* 0x000fe200078e00ff */
[----:B------:R-:W-:-:S03]  /*58a0*/  LOP3.LUT R5, R5, R78, R211, 0x96, !PT ;  /* 0x0000004e05057212 */ /* 0x000fc600078e96d3 */
[--C-:B------:R-:W-:Y:S01]  /*58b0*/  FFMA.FTZ R8, R28, UR19, -R29.reuse ;  /* 0x000000131c087c23 */ /* 0x100fe2000801081d */
[----:B------:R-:W-:Y:S01]  /*58c0*/  LOP3.LUT R7, R7, R4, R214, 0x96, !PT ;  /* 0x0000000407077212 */ /* 0x000fe200078e96d6 */
[----:B------:R-:W-:Y:S02]  /*58d0*/  IMAD.WIDE.U32 R4, R5, -0x326172a9, RZ ;  /* 0xcd9e8d5705047825 */ /* 0x000fe400078e00ff */
[----:B------:R1:W-:Y:S02]  /*58e0*/  MUFU.EX2 R221, R8 ;  /* 0x0000000800dd7308 */ /* 0x0003e40000000800 */
[----:B------:R-:W-:Y:S01]  /*58f0*/  IMAD.WIDE.U32 R16, R7, -0x326172a9, RZ ;  /* 0xcd9e8d5707107825 */ /* 0x000fe200078e00ff */
[----:B------:R-:W-:Y:S02]  /*5900*/  LOP3.LUT R5, R5, R70, R210, 0x96, !PT ;  /* 0x0000004605057212 */ /* 0x000fe400078e96d2 */
[----:B--2---:R-:W-:Y:S01]  /*5910*/  FMNMX.FTZ R101, R3, R101, !PT ;  /* 0x0000006503657209 */ /* 0x004fe20007810000 */
[----:B------:R-:W-:Y:S01]  /*5920*/  FFMA.FTZ R3, R31, UR19, -R29 ;  /* 0x000000131f037c23 */ /* 0x000fe2000801081d */
[----:B------:R-:W-:Y:S01]  /*5930*/  LOP3.LUT R7, R17, R4, R209, 0x96, !PT ;  /* 0x0000000411077212 */ /* 0x000fe200078e96d1 */
[----:B------:R-:W-:Y:S01]  /*5940*/  IMAD.WIDE.U32 R4, R5, -0x2daee0ad, RZ ;  /* 0xd2511f5305047825 */ /* 0x000fe200078e00ff */
[----:B------:R-:W-:Y:S01]  /*5950*/  FSETP.NEU.FTZ.AND P1, PT, R101, -INF , PT ;  /* 0xff8000006500780b */ /* 0x000fe20003f3d000 */
[----:B------:R2:W-:Y:S02]  /*5960*/  MUFU.EX2 R164, R3 ;  /* 0x0000000300a47308 */ /* 0x0005e40000000800 */
[----:B------:R-:W-:Y:S01]  /*5970*/  IMAD.WIDE.U32 R14, R7, -0x2daee0ad, RZ ;  /* 0xd2511f53070e7825 */ /* 0x000fe200078e00ff */
[----:B------:R-:W-:-:S03]  /*5980*/  LOP3.LUT R6, R5, R6, R159, 0x96, !PT ;  /* 0x0000000605067212 */ /* 0x000fc600078e969f */
[----:B------:R-:W-:Y:S01]  /*5990*/  FFMA.FTZ R5, R40, UR19, -R29 ;  /* 0x0000001328057c23 */ /* 0x000fe2000801081d */
[----:B------:R-:W-:-:S03]  /*59a0*/  LOP3.LUT R4, R15, R4, R166, 0x96, !PT ;  /* 0x000000040f047212 */ /* 0x000fc600078e96a6 */
[----:B------:R3:W4:Y:S01]  /*59b0*/  MUFU.EX2 R151, R5 ;  /* 0x0000000500977308 */ /* 0x0007220000000800 */
[----:B------:R-:W-:-:S04]  /*59c0*/  IMAD.WIDE.U32 R12, R6, -0x326172a9, RZ ;  /* 0xcd9e8d57060c7825 */ /* 0x000fc800078e00ff */
[----:B-1----:R-:W-:-:S04]  /*59d0*/  FFMA.FTZ R8, R30, UR19, -R29 ;  /* 0x000000131e087c23 */ /* 0x002fc8000801081d */
[----:B------:R1:W-:Y:S01]  /*59e0*/  MUFU.EX2 R222, R8 ;  /* 0x0000000800de7308 */ /* 0x0003e20000000800 */
[----:B--2---:R-:W-:-:S05]  /*59f0*/  FMUL.FTZ R3, R101, UR19 ;  /* 0x0000001365037c20 */ /* 0x004fca0008410000 */
[----:B------:R-:W-:Y:S01]  /*5a00*/  FSEL R28, R3, RZ, P1 ;  /* 0x000000ff031c7208 */ /* 0x000fe20000800000 */
[----:B---3--:R-:W-:-:S04]  /*5a10*/  IMAD.WIDE.U32 R4, R4, -0x326172a9, RZ ;  /* 0xcd9e8d5704047825 */ /* 0x008fc800078e00ff */
[----:B------:R-:W-:Y:S01]  /*5a20*/  FFMA.FTZ R3, R42, UR19, -R28 ;  /* 0x000000132a037c23 */ /* 0x000fe2000801081c */
[----:B------:R-:W-:-:S03]  /*5a30*/  LOP3.LUT R0, R5, R12, R100, 0x96, !PT ;  /* 0x0000000c05007212 */ /* 0x000fc600078e9664 */
[----:B------:R2:W-:Y:S01]  /*5a40*/  MUFU.EX2 R227, R3 ;  /* 0x0000000300e37308 */ /* 0x0005e20000000800 */
[C---:B------:R-:W-:Y:S02]  /*5a50*/  LOP3.LUT R5, R4.reuse, 0xffff, RZ, 0xc0, !PT ;  /* 0x0000ffff04057812 */ /* 0x040fe400078ec0ff */
[----:B------:R-:W-:Y:S02]  /*5a60*/  SHF.R.U32.HI R6, RZ, 0x10, R4 ;  /* 0x00000010ff067819 */ /* 0x000fe40000011604 */
[----:B-1----:R-:W-:Y:S02]  /*5a70*/  LOP3.LUT R8, R4, 0xff, RZ, 0xc0, !PT ;  /* 0x000000ff04087812 */ /* 0x002fe400078ec0ff */
[----:B------:R-:W-:Y:S01]  /*5a80*/  SHF.R.U32.HI R7, RZ, 0x8, R5 ;  /* 0x00000008ff077819 */ /* 0x000fe20000011605 */
[----:B------:R-:W-:Y:S01]  /*5a90*/  FFMA.FTZ R5, R45, UR19, -R28 ;  /* 0x000000132d057c23 */ /* 0x000fe2000801081c */
[----:B------:R-:W-:Y:S02]  /*5aa0*/  SHF.R.U32.HI R9, RZ, 0x18, R4 ;  /* 0x00000018ff097819 */ /* 0x000fe40000011604 */
[----:B------:R-:W-:Y:S01]  /*5ab0*/  LOP3.LUT R2, R0, 0xffff, RZ, 0xc0, !PT ;  /* 0x0000ffff00027812 */ /* 0x000fe200078ec0ff */
[----:B------:R-:W-:Y:S01]  /*5ac0*/  MUFU.EX2 R219, R5 ;  /* 0x0000000500db7308 */ /* 0x000fe20000000800 */
[----:B------:R-:W-:-:S02]  /*5ad0*/  PRMT R8, R8, 0x5410, R7 ;  /* 0x0000541008087816 */ /* 0x000fc40000000007 */
[----:B------:R-:W-:Y:S01]  /*5ae0*/  LOP3.LUT R4, R0, 0xff, RZ, 0xc0, !PT ;  /* 0x000000ff00047812 */ /* 0x000fe200078ec0ff */
[----:B--2---:R-:W-:Y:S01]  /*5af0*/  FFMA.FTZ R3, R44, UR19, -R28 ;  /* 0x000000132c037c23 */ /* 0x004fe2000801081c */
[----:B------:R-:W-:-:S03]  /*5b00*/  SHF.R.U32.HI R2, RZ, 0x8, R2 ;  /* 0x00000008ff027819 */ /* 0x000fc60000011602 */
[----:B------:R1:W2:Y:S02]  /*5b10*/  MUFU.EX2 R224, R3 ;  /* 0x0000000300e07308 */ /* 0x0002a40000000800 */
[----:B-1----:R-:W-:Y:S02]  /*5b20*/  LOP3.LUT R3, R6, 0xff, RZ, 0xc0, !PT ;  /* 0x000000ff06037812 */ /* 0x002fe400078ec0ff */
[----:B------:R-:W-:Y:S02]  /*5b30*/  SHF.R.U32.HI R6, RZ, 0x18, R0 ;  /* 0x00000018ff067819 */ /* 0x000fe40000011600 */
[----:B------:R-:W-:Y:S01]  /*5b40*/  PRMT R7, R3, 0x5410, R9 ;  /* 0x0000541003077816 */ /* 0x000fe20000000009 */
[----:B------:R-:W-:Y:S01]  /*5b50*/  FFMA.FTZ R3, R46, UR19, -R28 ;  /* 0x000000132e037c23 */ /* 0x000fe2000801081c */
[----:B------:R-:W-:Y:S02]  /*5b60*/  PRMT R9, R4, 0x5410, R2 ;  /* 0x0000541004097816 */ /* 0x000fe40000000002 */
[----:B------:R-:W-:Y:S01]  /*5b70*/  SHF.R.U32.HI R2, RZ, 0x10, R0 ;  /* 0x00000010ff027819 */ /* 0x000fe20000011600 */
[----:B------:R1:W3:Y:S01]  /*5b80*/  MUFU.EX2 R220, R3 ;  /* 0x0000000300dc7308 */ /* 0x0002e20000000800 */
[----:B------:R-:W-:-:S02]  /*5b90*/  HSET2.LE.AND R0, R8, R149, PT ;  /* 0x0000009508007233 */ /* 0x000fc40003803000 */
[----:B------:R-:W-:Y:S02]  /*5ba0*/  LOP3.LUT R5, R2, 0xff, RZ, 0xc0, !PT ;  /* 0x000000ff02057812 */ /* 0x000fe400078ec0ff */
[----:B----4-:R-:W-:Y:S02]  /*5bb0*/  F2FP.F16.F32.PACK_AB R2, R151, R164 ;  /* 0x000000a49702723e */ /* 0x010fe400000000ff */
[----:B--2---:R-:W-:Y:S02]  /*5bc0*/  F2FP.F16.F32.PACK_AB R4, R224, R227 ;  /* 0x000000e3e004723e */ /* 0x004fe400000000ff */
[----:B------:R-:W-:Y:S02]  /*5bd0*/  LOP3.LUT R10, R0, R2, RZ, 0xc0, !PT ;  /* 0x00000002000a7212 */ /* 0x000fe400078ec0ff */
[----:B------:R-:W-:Y:S01]  /*5be0*/  PRMT R6, R5, 0x5410, R6 ;  /* 0x0000541005067816 */ /* 0x000fe20000000006 */
[----:B------:R-:W-:Y:S01]  /*5bf0*/  FFMA.FTZ R5, R32, UR19, -R29 ;  /* 0x0000001320057c23 */ /* 0x000fe2000801081d */
[----:B------:R-:W-:-:S02]  /*5c00*/  HSET2.LE.AND R0, R9, R149, PT ;  /* 0x0000009509007233 */ /* 0x000fc40003803000 */
[----:B------:R-:W-:Y:S01]  /*5c10*/  F2FP.F16.F32.PACK_AB R2, R222, R221 ;  /* 0x000000ddde02723e */ /* 0x000fe200000000ff */
[----:B------:R2:W-:Y:S01]  /*5c20*/  MUFU.EX2 R148, R5 ;  /* 0x0000000500947308 */ /* 0x0005e20000000800 */
[--C-:B-1----:R-:W-:Y:S02]  /*5c30*/  HSET2.LE.AND R3, R7, R149.reuse, PT ;  /* 0x0000009507037233 */ /* 0x102fe40003803000 */
[----:B------:R-:W-:Y:S01]  /*5c40*/  LOP3.LUT R8, R0, R2, RZ, 0xc0, !PT ;  /* 0x0000000200087212 */ /* 0x000fe200078ec0ff */
[----:B------:R-:W-:Y:S01]  /*5c50*/  FFMA.FTZ R0, R34, UR19, -R29 ;  /* 0x0000001322007c23 */ /* 0x000fe2000801081d */
[----:B------:R-:W-:Y:S02]  /*5c60*/  LOP3.LUT R2, R13, R16, R236, 0x96, !PT ;  /* 0x000000100d027212 */ /* 0x000fe400078e96ec */
[----:B------:R-:W-:Y:S01]  /*5c70*/  LOP3.LUT R11, R3, R4, RZ, 0xc0, !PT ;  /* 0x00000004030b7212 */ /* 0x000fe200078ec0ff */
[----:B------:R1:W-:Y:S01]  /*5c80*/  MUFU.EX2 R217, R0 ;  /* 0x0000000000d97308 */ /* 0x0003e20000000800 */
[----:B------:R-:W-:Y:S01]  /*5c90*/  HSET2.LE.AND R3, R6, R149, PT ;  /* 0x0000009506037233 */ /* 0x000fe20003803000 */
[----:B------:R-:W-:Y:S01]  /*5ca0*/  FFMA.FTZ R6, R36, UR19, -R28 ;  /* 0x0000001324067c23 */ /* 0x000fe2000801081c */
[----:B---3--:R-:W-:-:S04]  /*5cb0*/  F2FP.F16.F32.PACK_AB R4, R220, R219 ;  /* 0x000000dbdc04723e */ /* 0x008fc800000000ff */
[----:B------:R-:W-:Y:S01]  /*5cc0*/  LOP3.LUT R9, R3, R4, RZ, 0xc0, !PT ;  /* 0x0000000403097212 */ /* 0x000fe200078ec0ff */
[----:B------:R-:W-:-:S04]  /*5cd0*/  IMAD.WIDE.U32 R2, R2, -0x2daee0ad, RZ ;  /* 0xd2511f5302027825 */ /* 0x000fc800078e00ff */
[--C-:B--2---:R-:W-:Y:S01]  /*5ce0*/  FFMA.FTZ R5, R33, UR19, -R29.reuse ;  /* 0x0000001321057c23 */ /* 0x104fe2000801081d */
[----:B------:R-:W-:Y:S01]  /*5cf0*/  FFMA.FTZ R4, R35, UR19, -R29 ;  /* 0x0000001323047c23 */ /* 0x000fe2000801081d */
[----:B------:R-:W-:Y:S01]  /*5d00*/  MUFU.EX2 R226, R6 ;  /* 0x0000000600e27308 */ /* 0x000fe20000000800 */
[----:B------:R-:W-:Y:S01]  /*5d10*/  SHF.R.U32.HI R7, RZ, 0x18, R2 ;  /* 0x00000018ff077819 */ /* 0x000fe20000011602 */
[----:B------:R-:W-:Y:S01]  /*5d20*/  HMMA.16816.F32 R56, R8, R108, RZ ;  /* 0x0000006c0838723c */ /* 0x000fe200000018ff */
[----:B-1----:R-:W-:Y:S02]  /*5d30*/  LOP3.LUT R0, R3, R14, R156, 0x96, !PT ;  /* 0x0000000e03007212 */ /* 0x002fe400078e969c */
[----:B------:R-:W-:-:S03]  /*5d40*/  LOP3.LUT R3, R2, 0xffff, RZ, 0xc0, !PT ;  /* 0x0000ffff02037812 */ /* 0x000fc600078ec0ff */
[----:B------:R1:W-:Y:S01]  /*5d50*/  MUFU.EX2 R167, R5 ;  /* 0x0000000500a77308 */ /* 0x0003e20000000800 */
[C---:B------:R-:W-:Y:S06]  /*5d60*/  HMMA.16816.F32 R64, R8.reuse, R112, RZ ;  /* 0x000000700840723c */ /* 0x040fec00000018ff */
[C---:B------:R-:W-:Y:S01]  /*5d70*/  HMMA.16816.F32 R60, R8.reuse, R92, RZ ;  /* 0x0000005c083c723c */ /* 0x040fe200000018ff */
[----:B------:R2:W3:Y:S05]  /*5d80*/  MUFU.EX2 R231, R4 ;  /* 0x0000000400e77308 */ /* 0x0004ea0000000800 */
[----:B------:R-:W-:Y:S01]  /*5d90*/  HMMA.16816.F32 R52, R8, R124, RZ ;  /* 0x0000007c0834723c */ /* 0x000fe200000018ff */
[----:B-1----:R-:W-:-:S05]  /*5da0*/  LOP3.LUT R5, R2, 0xff, RZ, 0xc0, !PT ;  /* 0x000000ff02057812 */ /* 0x002fca00078ec0ff */
[----:B------:R-:W-:Y:S01]  /*5db0*/  HMMA.16816.F32 R48, R8, R96, RZ ;  /* 0x000000600830723c */ /* 0x000fe200000018ff */
[----:B--2---:R-:W-:-:S05]  /*5dc0*/  SHF.R.U32.HI R4, RZ, 0x8, R3 ;  /* 0x00000008ff047819 */ /* 0x004fca0000011603 */
[C---:B------:R-:W-:Y:S01]  /*5dd0*/  HMMA.16816.F32 R44, R8.reuse, R120, RZ ;  /* 0x00000078082c723c */ /* 0x040fe200000018ff */
[----:B------:R-:W-:Y:S02]  /*5de0*/  SHF.R.U32.HI R3, RZ, 0x10, R2 ;  /* 0x00000010ff037819 */ /* 0x000fe40000011602 */
[----:B------:R-:W-:Y:S02]  /*5df0*/  LOP3.LUT R2, R0, 0xffff, RZ, 0xc0, !PT ;  /* 0x0000ffff00027812 */ /* 0x000fe400078ec0ff */
[----:B------:R-:W-:Y:S01]  /*5e00*/  PRMT R12, R5, 0x5410, R4 ;  /* 0x00005410050c7816 */ /* 0x000fe20000000004 */
[C---:B------:R-:W-:Y:S01]  /*5e10*/  HMMA.16816.F32 R32, R8.reuse, R110, RZ ;  /* 0x0000006e0820723c */ /* 0x040fe200000018ff */
[----:B------:R-:W-:Y:S01]  /*5e20*/  LOP3.LUT R4, R3, 0xff, RZ, 0xc0, !PT ;  /* 0x000000ff03047812 */ /* 0x000fe200078ec0ff */
[----:B------:R-:W-:Y:S01]  /*5e30*/  FFMA.FTZ R3, R38, UR19, -R28 ;  /* 0x0000001326037c23 */ /* 0x000fe2000801081c */
[----:B------:R-:W-:Y:S02]  /*5e40*/  LOP3.LUT R5, R0, 0xff, RZ, 0xc0, !PT ;  /* 0x000000ff00057812 */ /* 0x000fe400078ec0ff */
[----:B------:R-:W-:Y:S01]  /*5e50*/  SHF.R.U32.HI R2, RZ, 0x8, R2 ;  /* 0x00000008ff027819 */ /* 0x000fe20000011602 */
[----:B------:R1:W2:Y:S01]  /*5e60*/  MUFU.EX2 R150, R3 ;  /* 0x0000000300967308 */ /* 0x0002a20000000800 */
[----:B------:R-:W-:Y:S01]  /*5e70*/  PRMT R6, R4, 0x5410, R7 ;  /* 0x0000541004067816 */ /* 0x000fe20000000007 */
[----:B------:R-:W-:Y:S01]  /*5e80*/  HMMA.16816.F32 R36, R8, R94, RZ ;  /* 0x0000005e0824723c */ /* 0x000fe200000018ff */
[----:B------:R-:W-:-:S02]  /*5e90*/  PRMT R13, R5, 0x5410, R2 ;  /* 0x00005410050d7816 */ /* 0x000fc40000000002 */
[--C-:B------:R-:W-:Y:S02]  /*5ea0*/  SHF.R.U32.HI R2, RZ, 0x10, R0.reuse ;  /* 0x00000010ff027819 */ /* 0x100fe40000011600 */
[----:B------:R-:W-:Y:S01]  /*5eb0*/  SHF.R.U32.HI R5, RZ, 0x18, R0 ;  /* 0x00000018ff057819 */ /* 0x000fe20000011600 */
[C---:B------:R-:W-:Y:S01]  /*5ec0*/  HMMA.16816.F32 R24, R8.reuse, R126, RZ ;  /* 0x0000007e0818723c */ /* 0x040fe200000018ff */
[----:B------:R-:W-:Y:S02]  /*5ed0*/  LOP3.LUT R4, R2, 0xff, RZ, 0xc0, !PT ;  /* 0x000000ff02047812 */ /* 0x000fe400078ec0ff */
[----:B------:R-:W-:Y:S02]  /*5ee0*/  HSET2.LE.AND R0, R12, R149, PT ;  /* 0x000000950c007233 */ /* 0x000fe40003803000 */
[----:B---3--:R-:W-:Y:S01]  /*5ef0*/  F2FP.F16.F32.PACK_AB R2, R231, R217 ;  /* 0x000000d9e702723e */ /* 0x008fe200000000ff */
[----:B------:R-:W-:Y:S01]  /*5f00*/  HMMA.16816.F32 R20, R8, R98, RZ ;  /* 0x000000620814723c */ /* 0x000fe200000018ff */
[----:B------:R-:W-:Y:S01]  /*5f10*/  PRMT R5, R4, 0x5410, R5 ;  /* 0x0000541004057816 */ /* 0x000fe20000000005 */
[----:B-1----:R-:W-:Y:S01]  /*5f20*/  FFMA.FTZ R3, R41, UR19, -R28 ;  /* 0x0000001329037c23 */ /* 0x002fe2000801081c */
[----:B------:R-:W-:-:S02]  /*5f30*/  FMNMX.FTZ R4, R107, R103, !PT ;  /* 0x000000676b047209 */ /* 0x000fc40007810000 */
[----:B--2---:R-:W-:Y:S01]  /*5f40*/  F2FP.F16.F32.PACK_AB R7, R150, R226 ;  /* 0x000000e29607723e */ /* 0x004fe200000000ff */
[----:B------:R1:W-:Y:S01]  /*5f50*/  MUFU.EX2 R165, R3 ;  /* 0x0000000300a57308 */ /* 0x0003e20000000800 */
[----:B------:R-:W-:Y:S01]  /*5f60*/  FMNMX.FTZ R12, R134, R4, !PT ;  /* 0x00000004860c7209 */ /* 0x000fe20007810000 */
[----:B------:R-:W-:Y:S01]  /*5f70*/  HMMA.16816.F32 R40, R8, R114, RZ ;  /* 0x000000720828723c */ /* 0x000fe200000018ff */
[----:B-1----:R-:W-:Y:S01]  /*5f80*/  FFMA.FTZ R3, R69, UR19, -R28 ;  /* 0x0000001345037c23 */ /* 0x002fe2000801081c */
[----:B------:R-:W-:-:S04]  /*5f90*/  IMAD.MOV.U32 R69, RZ, RZ, R168 ;  /* 0x000000ffff457224 */ /* 0x000fc800078e00a8 */
[----:B------:R1:W2:Y:S02]  /*5fa0*/  MUFU.EX2 R225, R3 ;  /* 0x0000000300e17308 */ /* 0x0002a40000000800 */
[--C-:B-1----:R-:W-:Y:S02]  /*5fb0*/  HSET2.LE.AND R3, R6, R149.reuse, PT ;  /* 0x0000009506037233 */ /* 0x102fe40003803000 */
[----:B------:R-:W-:Y:S02]  /*5fc0*/  LOP3.LUT R6, R0, R2, RZ, 0xc0, !PT ;  /* 0x0000000200067212 */ /* 0x000fe400078ec0ff */
[----:B------:R-:W-:Y:S02]  /*5fd0*/  HSET2.LE.AND R0, R13, R149, PT ;  /* 0x000000950d007233 */ /* 0x000fe40003803000 */
[----:B------:R-:W-:Y:S02]  /*5fe0*/  F2FP.F16.F32.PACK_AB R2, R167, R148 ;  /* 0x00000094a702723e */ /* 0x000fe400000000ff */
[----:B------:R-:W-:-:S02]  /*5ff0*/  LOP3.LUT R7, R3, R7, RZ, 0xc0, !PT ;  /* 0x0000000703077212 */ /* 0x000fc400078ec0ff */
[----:B------:R-:W-:Y:S02]  /*6000*/  LOP3.LUT R4, R0, R2, RZ, 0xc0, !PT ;  /* 0x0000000200047212 */ /* 0x000fe400078ec0ff */
[----:B------:R-:W-:Y:S02]  /*6010*/  FMNMX.FTZ R0, R133, R12, !PT ;  /* 0x0000000c85007209 */ /* 0x000fe40007810000 */
[----:B------:R-:W-:Y:S01]  /*6020*/  HSET2.LE.AND R3, R5, R149, PT ;  /* 0x0000009505037233 */ /* 0x000fe20003803000 */
[----:B------:R-:W-:Y:S01]  /*6030*/  HMMA.16816.F32 R12, R8, R122, RZ ;  /* 0x0000007a080c723c */ /* 0x000fe200000018ff */
[----:B------:R-:W-:Y:S02]  /*6040*/  FMNMX.FTZ R0, R132, R0, !PT ;  /* 0x0000000084007209 */ /* 0x000fe40007810000 */
[----:B--2---:R-:W-:Y:S02]  /*6050*/  F2FP.F16.F32.PACK_AB R5, R225, R165 ;  /* 0x000000a5e105723e */ /* 0x004fe400000000ff */
[----:B------:R-:W-:-:S02]  /*6060*/  FMNMX.FTZ R0, R141, R0, !PT ;  /* 0x000000008d007209 */ /* 0x000fc40007810000 */
[----:B------:R-:W-:Y:S02]  /*6070*/  LOP3.LUT R5, R3, R5, RZ, 0xc0, !PT ;  /* 0x0000000503057212 */ /* 0x000fe400078ec0ff */
[----:B------:R-:W-:Y:S02]  /*6080*/  FMNMX.FTZ R0, R106, R0, !PT ;  /* 0x000000006a007209 */ /* 0x000fe40007810000 */
[----:B------:R-:W-:Y:S02]  /*6090*/  FMNMX.FTZ R3, R137, R139, !PT ;  /* 0x0000008b89037209 */ /* 0x000fe40007810000 */
[----:B------:R-:W-:Y:S01]  /*60a0*/  FMNMX.FTZ R0, R105, R0, !PT ;  /* 0x0000000069007209 */ /* 0x000fe20007810000 */
[----:B------:R-:W-:Y:S03]  /*60b0*/  HMMA.16816.F32 R196, R4, R84, R56 ;  /* 0x0000005404c4723c */ /* 0x000fe60000001838 */
[----:B------:R-:W-:-:S03]  /*60c0*/  FMNMX.FTZ R0, R215, R0, !PT ;  /* 0x00000000d7007209 */ /* 0x000fc60007810000 */
[----:B------:R-:W-:Y:S01]  /*60d0*/  HMMA.16816.F32 R204, R4, R88, R64 ;  /* 0x0000005804cc723c */ /* 0x000fe20000001840 */
[----:B------:R-:W-:Y:S01]  /*60e0*/  FMNMX.FTZ R0, R213, R0, !PT ;  /* 0x00000000d5007209 */ /* 0x000fe20007810000 */
[----:B------:R-:W-:-:S03]  /*60f0*/  IMAD.WIDE.U32 R56, R170, -0x326172a9, RZ ;  /* 0xcd9e8d57aa387825 */ /* 0x000fc600078e00ff */
[----:B------:R-:W-:Y:S01]  /*6100*/  FMNMX.FTZ R0, R212, R0, !PT ;  /* 0x00000000d4007209 */ /* 0x000fe20007810000 */
[----:B------:R-:W-:Y:S01]  /*6110*/  HMMA.16816.F32 R200, R4, R72, R60 ;  /* 0x0000004804c8723c */ /* 0x000fe2000000183c */
[----:B------:R-:W-:Y:S02]  /*6120*/  LOP3.LUT R2, R57, R169, RZ, 0x3c, !PT ;  /* 0x000000a939027212 */ /* 0x000fe400078e3cff */
[----:B------:R-:W-:-:S03]  /*6130*/  FMNMX.FTZ R0, R208, R0, !PT ;  /* 0x00000000d0007209 */ /* 0x000fc60007810000 */
[----:B------:R-:W-:Y:S01]  /*6140*/  IMAD.WIDE.U32 R58, R2, -0x2daee0ad, RZ ;  /* 0xd2511f53023a7825 */ /* 0x000fe200078e00ff */
[----:B------:R-:W-:Y:S01]  /*6150*/  FMNMX.FTZ R0, R247, R0, !PT ;  /* 0x00000000f7007209 */ /* 0x000fe20007810000 */
[C---:B------:R-:W-:Y:S02]  /*6160*/  HMMA.16816.F32 R160, R4.reuse, R80, R52 ;  /* 0x0000005004a0723c */ /* 0x040fe40000001834 */
[----:B------:R-:W-:Y:S01]  /*6170*/  IMAD.MOV.U32 R63, RZ, RZ, R104 ;  /* 0x000000ffff3f7224 */ /* 0x000fe200078e0068 */
[----:B------:R-:W-:Y:S02]  /*6180*/  FMNMX.FTZ R2, R249, R0, !PT ;  /* 0x00000000f9027209 */ /* 0x000fe40007810000 */
[----:B------:R-:W-:Y:S01]  /*6190*/  FMNMX.FTZ R0, R140, R3, !PT ;  /* 0x000000038c007209 */ /* 0x000fe20007810000 */
[C---:B------:R-:W-:Y:S01]  /*61a0*/  HMMA.16816.F32 R192, R4.reuse, R128, R48 ;  /* 0x0000008004c0723c */ /* 0x040fe20000001830 */
[----:B------:R-:W-:Y:S01]  /*61b0*/  LOP3.LUT R3, R59, R144, R68, 0x96, !PT ;  /* 0x000000903b037212 */ /* 0x000fe200078e9644 */
[----:B------:R-:W-:Y:S01]  /*61c0*/  IMAD.MOV.U32 R55, RZ, RZ, R150 ;  /* 0x000000ffff377224 */ /* 0x000fe200078e0096 */
[----:B------:R-:W-:Y:S01]  /*61d0*/  FMNMX.FTZ R2, R248, R2, !PT ;  /* 0x00000002f8027209 */ /* 0x000fe20007810000 */
[----:B------:R-:W-:Y:S01]  /*61e0*/  IMAD.MOV.U32 R54, RZ, RZ, R165 ;  /* 0x000000ffff367224 */ /* 0x000fe200078e00a5 */
[----:B------:R-:W-:Y:S01]  /*61f0*/  FMNMX.FTZ R0, R138, R0, !PT ;  /* 0x000000008a007209 */ /* 0x000fe20007810000 */
[----:B------:R-:W-:Y:S01]  /*6200*/  IMAD.WIDE.U32 R30, R3, -0x326172a9, RZ ;  /* 0xcd9e8d57031e7825 */ /* 0x000fe200078e00ff */
[----:B------:R-:W-:Y:S01]  /*6210*/  FMNMX.FTZ R9, R250, R2, !PT ;  /* 0x00000002fa097209 */ /* 0x000fe20007810000 */
[C---:B------:R-:W-:Y:S01]  /*6220*/  HMMA.16816.F32 R180, R4.reuse, R116, R44 ;  /* 0x0000007404b4723c */ /* 0x040fe2000000182c */
[----:B------:R-:W-:Y:S01]  /*6230*/  FMNMX.FTZ R0, R143, R0, !PT ;  /* 0x000000008f007209 */ /* 0x000fe20007810000 */
[----:B------:R-:W-:Y:S01]  /*6240*/  IMAD.MOV.U32 R51, RZ, RZ, R164 ;  /* 0x000000ffff337224 */ /* 0x000fe200078e00a4 */
[----:B------:R-:W-:Y:S01]  /*6250*/  LOP3.LUT R2, R19, R56, R77, 0x96, !PT ;  /* 0x0000003813027212 */ /* 0x000fe200078e964d */
[----:B------:R-:W1:Y:S01]  /*6260*/  SHFL.BFLY PT, R10, R9, 0x2, 0x1f ;  /* 0x0c401f00090a7f89 */ /* 0x000e6200000e0000 */
[----:B------:R-:W-:Y:S01]  /*6270*/  FMNMX.FTZ R0, R142, R0, !PT ;  /* 0x000000008e007209 */ /* 0x000fe20007810000 */
[----:B------:R-:W-:Y:S01]  /*6280*/  HMMA.16816.F32 R188, R4, R90, R40 ;  /* 0x0000005a04bc723c */ /* 0x000fe20000001828 */
[----:B------:R-:W-:Y:S01]  /*6290*/  LOP3.LUT R8, R31, R18, R79, 0x96, !PT ;  /* 0x000000121f087212 */ /* 0x000fe200078e964f */
[----:B------:R-:W-:Y:S01]  /*62a0*/  IMAD.WIDE.U32 R2, R2, -0x2daee0ad, RZ ;  /* 0xd2511f5302027825 */ /* 0x000fe200078e00ff */
[----:B------:R-:W-:-:S03]  /*62b0*/  FMNMX.FTZ R0, R136, R0, !PT ;  /* 0x0000000088007209 */ /* 0x000fc60007810000 */
[C---:B------:R-:W-:Y:S06]  /*62c0*/  HMMA.16816.F32 R184, R4.reuse, R74, R36 ;  /* 0x0000004a04b8723c */ /* 0x040fec0000001824 */
[C---:B------:R-:W-:Y:S06]  /*62d0*/  HMMA.16816.F32 R64, R4.reuse, R86, R32 ;  /* 0x000000560440723c */ /* 0x040fec0000001820 */
[----:B------:R-:W-:Y:S01]  /*62e0*/  HMMA.16816.F32 R172, R4, R82, R24 ;  /* 0x0000005204ac723c */ /* 0x000fe20000001818 */
[----:B-1----:R-:W-:-:S05]  /*62f0*/  FMNMX.FTZ R10, R9, R10, !PT ;  /* 0x0000000a090a7209 */ /* 0x002fca0007810000 */
[C---:B------:R-:W-:Y:S06]  /*6300*/  HMMA.16816.F32 R168, R4.reuse, R130, R20 ;  /* 0x0000008204a8723c */ /* 0x040fec0000001814 */
[----:B------:R-:W-:Y:S01]  /*6310*/  HMMA.16816.F32 R176, R4, R118, R12 ;  /* 0x0000007604b0723c */ /* 0x000fe2000000180c */
[----:B------:R-:W1:Y:S06]  /*6320*/  SHFL.BFLY PT, R12, R10, 0x1, 0x1f ;  /* 0x0c201f000a0c7f89 */ /* 0x000e6c00000e0000 */
[----:B------:R-:W-:Y:S01]  /*6330*/  IMAD.WIDE.U32 R4, R8, -0x2daee0ad, RZ ;  /* 0xd2511f5308047825 */ /* 0x000fe200078e00ff */
[----:B------:R-:W-:-:S02]  /*6340*/  LOP3.LUT R6, R3, R58, R211, 0x96, !PT ;  /* 0x0000003a03067212 */ /* 0x000fc400078e96d3 */
[----:B------:R-:W-:Y:S02]  /*6350*/  FMNMX.FTZ R3, R135, R0, !PT ;  /* 0x0000000087037209 */ /* 0x000fe40007810000 */
[----:B------:R-:W-:Y:S02]  /*6360*/  LOP3.LUT R0, R5, R2, R214, 0x96, !PT ;  /* 0x0000000205007212 */ /* 0x000fe400078e96d6 */
[----:B------:R-:W-:Y:S01]  /*6370*/  FMNMX.FTZ R5, R238, R3, !PT ;  /* 0x00000003ee057209 */ /* 0x000fe20007810000 */
[----:B------:R-:W-:-:S04]  /*6380*/  IMAD.WIDE.U32 R2, R6, -0x326172a9, RZ ;  /* 0xcd9e8d5706027825 */ /* 0x000fc800078e00ff */
[----:B------:R-:W-:Y:S01]  /*6390*/  IMAD.WIDE.U32 R6, R0, -0x326172a9, RZ ;  /* 0xcd9e8d5700067825 */ /* 0x000fe200078e00ff */
[----:B------:R-:W-:Y:S02]  /*63a0*/  FMNMX.FTZ R0, R237, R5, !PT ;  /* 0x00000005ed007209 */ /* 0x000fe40007810000 */
[----:B------:R-:W-:Y:S02]  /*63b0*/  LOP3.LUT R3, R3, R30, R210, 0x96, !PT ;  /* 0x0000001e03037212 */ /* 0x000fe400078e96d2 */
[----:B------:R-:W-:Y:S02]  /*63c0*/  FMNMX.FTZ R0, R235, R0, !PT ;  /* 0x00000000eb007209 */ /* 0x000fe40007810000 */
[----:B------:R-:W-:Y:S01]  /*63d0*/  LOP3.LUT R5, R7, R2, R209, 0x96, !PT ;  /* 0x0000000207057212 */ /* 0x000fe200078e96d1 */
[----:B------:R-:W-:Y:S01]  /*63e0*/  IMAD.WIDE.U32 R2, R3, -0x2daee0ad, RZ ;  /* 0xd2511f5303027825 */ /* 0x000fe200078e00ff */
[----:B------:R-:W-:Y:S02]  /*63f0*/  FMNMX.FTZ R7, R234, R0, !PT ;  /* 0x00000000ea077209 */ /* 0x000fe40007810000 */
[----:B-1----:R-:W-:Y:S01]  /*6400*/  FMNMX.FTZ R104, R10, R12, !PT ;  /* 0x0000000c0a687209 */ /* 0x002fe20007810000 */
[----:B------:R-:W-:Y:S01]  /*6410*/  IMAD.WIDE.U32 R8, R5, -0x2daee0ad, RZ ;  /* 0xd2511f5305087825 */ /* 0x000fe200078e00ff */
[----:B------:R-:W-:-:S02]  /*6420*/  LOP3.LUT R0, R3, R4, R159, 0x96, !PT ;  /* 0x0000000403007212 */ /* 0x000fc400078e969f */
[----:B------:R-:W-:Y:S02]  /*6430*/  FMNMX.FTZ R3, R252, R7, !PT ;  /* 0x00000007fc037209 */ /* 0x000fe40007810000 */
[----:B------:R-:W-:Y:S01]  /*6440*/  LOP3.LUT R2, R9, R2, R166, 0x96, !PT ;  /* 0x0000000209027212 */ /* 0x000fe200078e96a6 */
[----:B------:R-:W-:Y:S01]  /*6450*/  IMAD.WIDE.U32 R4, R0, -0x326172a9, RZ ;  /* 0xcd9e8d5700047825 */ /* 0x000fe200078e00ff */
[----:B------:R-:W-:Y:S02]  /*6460*/  FMNMX.FTZ R7, R63, R3, !PT ;  /* 0x000000033f077209 */ /* 0x000fe40007810000 */
[----:B------:R-:W-:Y:S01]  /*6470*/  FSETP.NEU.FTZ.AND P1, PT, R104, -INF , PT ;  /* 0xff8000006800780b */ /* 0x000fe20003f3d000 */
[----:B------:R-:W-:Y:S01]  /*6480*/  IMAD.WIDE.U32 R2, R2, -0x326172a9, RZ ;  /* 0xcd9e8d5702027825 */ /* 0x000fe200078e00ff */
[----:B------:R-:W-:Y:S02]  /*6490*/  FMNMX.FTZ R7, R251, R7, !PT ;  /* 0x00000007fb077209 */ /* 0x000fe40007810000 */
[----:B------:R-:W-:-:S02]  /*64a0*/  LOP3.LUT R0, R5, R6, R236, 0x96, !PT ;  /* 0x0000000605007212 */ /* 0x000fc400078e96ec */
[----:B------:R-:W-:Y:S02]  /*64b0*/  FMNMX.FTZ R6, R69, R7, !PT ;  /* 0x0000000745067209 */ /* 0x000fe40007810000 */
[C---:B------:R-:W-:Y:S02]  /*64c0*/  LOP3.LUT R7, R2.reuse, 0xffff, RZ, 0xc0, !PT ;  /* 0x0000ffff02077812 */ /* 0x040fe400078ec0ff */
[----:B------:R-:W-:Y:S01]  /*64d0*/  LOP3.LUT R5, R3, R4, R100, 0x96, !PT ;  /* 0x0000000403057212 */ /* 0x000fe200078e9664 */
[----:B------:R-:W1:Y:S01]  /*64e0*/  SHFL.BFLY PT, R11, R6, 0x2, 0x1f ;  /* 0x0c401f00060b7f89 */ /* 0x000e6200000e0000 */
[----:B------:R-:W-:Y:S02]  /*64f0*/  LOP3.LUT R9, R2, 0xff, RZ, 0xc0, !PT ;  /* 0x000000ff02097812 */ /* 0x000fe400078ec0ff */
[--C-:B------:R-:W-:Y:S02]  /*6500*/  SHF.R.U32.HI R15, RZ, 0x10, R2.reuse ;  /* 0x00000010ff0f7819 */ /* 0x100fe40000011602 */
[----:B------:R-:W-:Y:S01]  /*6510*/  SHF.R.U32.HI R14, RZ, 0x18, R2 ;  /* 0x00000018ff0e7819 */ /* 0x000fe20000011602 */
[----:B------:R-:W-:Y:S01]  /*6520*/  IMAD.WIDE.U32 R2, R0, -0x2daee0ad, RZ ;  /* 0xd2511f5300027825 */ /* 0x000fe200078e00ff */
[----:B------:R-:W-:-:S04]  /*6530*/  SHF.R.U32.HI R0, RZ, 0x8, R7 ;  /* 0x00000008ff007819 */ /* 0x000fc80000011607 */
[----:B------:R-:W-:Y:S02]  /*6540*/  LOP3.LUT R4, R3, R8, R156, 0x96, !PT ;  /* 0x0000000803047212 */ /* 0x000fe400078e969c */
[----:B------:R-:W-:Y:S01]  /*6550*/  PRMT R16, R9, 0x5410, R0 ;  /* 0x0000541009107816 */ /* 0x000fe20000000000 */
[----:B------:R-:W-:Y:S01]  /*6560*/  FMUL.FTZ R0, R104, UR19 ;  /* 0x0000001368007c20 */ /* 0x000fe20008410000 */
[C---:B------:R-:W-:Y:S02]  /*6570*/  LOP3.LUT R8, R2.reuse, 0xffff, RZ, 0xc0, !PT ;  /* 0x0000ffff02087812 */ /* 0x040fe400078ec0ff */
[----:B------:R-:W-:Y:S02]  /*6580*/  LOP3.LUT R13, R2, 0xff, RZ, 0xc0, !PT ;  /* 0x000000ff020d7812 */ /* 0x000fe400078ec0ff */
[--C-:B------:R-:W-:Y:S02]  /*6590*/  SHF.R.U32.HI R12, RZ, 0x10, R2.reuse ;  /* 0x00000010ff0c7819 */ /* 0x100fe40000011602 */
[----:B------:R-:W-:-:S02]  /*65a0*/  SHF.R.U32.HI R10, RZ, 0x18, R2 ;  /* 0x00000018ff0a7819 */ /* 0x000fc40000011602 */
[----:B------:R-:W-:Y:S02]  /*65b0*/  FSEL R0, R0, RZ, P1 ;  /* 0x000000ff00007208 */ /* 0x000fe40000800000 */
[----:B-1----:R-:W-:Y:S02]  /*65c0*/  FMNMX.FTZ R2, R6, R11, !PT ;  /* 0x0000000b06027209 */ /* 0x002fe40007810000 */
[----:B------:R-:W-:Y:S01]  /*65d0*/  LOP3.LUT R3, R15, 0xff, RZ, 0xc0, !PT ;  /* 0x000000ff0f037812 */ /* 0x000fe200078ec0ff */
[----:B------:R-:W-:Y:S01]  /*65e0*/  FFMA.FTZ R6, R107, UR19, -R0 ;  /* 0x000000136b067c23 */ /* 0x000fe20008010800 */
[----:B------:R-:W-:Y:S01]  /*65f0*/  IMAD.MOV.U32 R107, RZ, RZ, R217 ;  /* 0x000000ffff6b7224 */ /* 0x000fe200078e00d9 */
[----:B------:R-:W1:Y:S01]  /*6600*/  SHFL.BFLY PT, R7, R2, 0x1, 0x1f ;  /* 0x0c201f0002077f89 */ /* 0x000e6200000e0000 */
[----:B------:R-:W-:Y:S01]  /*6610*/  PRMT R11, R3, 0x5410, R14 ;  /* 0x00005410030b7816 */ /* 0x000fe2000000000e */
[--C-:B------:R-:W-:Y:S01]  /*6620*/  FFMA.FTZ R3, R103, UR19, -R0.reuse ;  /* 0x0000001367037c23 */ /* 0x100fe20008010800 */
[----:B------:R2:W-:Y:S08]  /*6630*/  MUFU.EX2 R36, R6 ;  /* 0x0000000600247308 */ /* 0x0005f00000000800 */
[----:B------:R3:W-:Y:S01]  /*6640*/  MUFU.EX2 R17, R3 ;  /* 0x0000000300117308 */ /* 0x0007e20000000800 */
[----:B--2---:R-:W-:-:S07]  /*6650*/  FFMA.FTZ R6, R134, UR19, -R0 ;  /* 0x0000001386067c23 */ /* 0x004fce0008010800 */
[----:B------:R2:W-:Y:S01]  /*6660*/  MUFU.EX2 R217, R6 ;  /* 0x0000000600d97308 */ /* 0x0005e20000000800 */
[----:B-1----:R-:W-:Y:S02]  /*6670*/  FMNMX.FTZ R103, R2, R7, !PT ;  /* 0x0000000702677209 */ /* 0x002fe40007810000 */
[----:B------:R-:W-:Y:S02]  /*6680*/  LOP3.LUT R2, R5, 0xff, RZ, 0xc0, !PT ;  /* 0x000000ff05027812 */ /* 0x000fe400078ec0ff */
[----:B---3--:R-:W-:Y:S02]  /*6690*/  SHF.R.U32.HI R3, RZ, 0x8, R8 ;  /* 0x00000008ff037819 */ /* 0x008fe40000011608 */
[----:B------:R-:W-:Y:S02]  /*66a0*/  FSETP.NEU.FTZ.AND P1, PT, R103, -INF , PT ;  /* 0xff8000006700780b */ /* 0x000fe40003f3d000 */
[----:B------:R-:W-:Y:S02]  /*66b0*/  PRMT R9, R13, 0x5410, R3 ;  /* 0x000054100d097816 */ /* 0x000fe40000000003 */
[----:B------:R-:W-:-:S04]  /*66c0*/  LOP3.LUT R3, R12, 0xff, RZ, 0xc0, !PT ;  /* 0x000000ff0c037812 */ /* 0x000fc800078ec0ff */
[----:B------:R-:W-:Y:S01]  /*66d0*/  PRMT R14, R3, 0x5410, R10 ;  /* 0x00005410030e7816 */ /* 0x000fe2000000000a */
[----:B--2---:R-:W-:Y:S01]  /*66e0*/  FFMA.FTZ R6, R133, UR19, -R0 ;  /* 0x0000001385067c23 */ /* 0x004fe20008010800 */
[----:B------:R-:W-:-:S03]  /*66f0*/  LOP3.LUT R3, R5, 0xffff, RZ, 0xc0, !PT ;  /* 0x0000ffff05037812 */ /* 0x000fc600078ec0ff */
[----:B------:R1:W2:Y:S01]  /*6700*/  MUFU.EX2 R40, R6 ;  /* 0x0000000600287308 */ /* 0x0002a20000000800 */
[----:B------:R-:W-:-:S04]  /*6710*/  SHF.R.U32.HI R3, RZ, 0x8, R3 ;  /* 0x00000008ff037819 */ /* 0x000fc80000011603 */
[----:B------:R-:W-:Y:S01]  /*6720*/  PRMT R8, R2, 0x5410, R3 ;  /* 0x0000541002087816 */ /* 0x000fe20000000003 */
[----:B------:R-:W-:Y:S01]  /*6730*/  FFMA.FTZ R3, R105, UR19, -R0 ;  /* 0x0000001369037c23 */ /* 0x000fe20008010800 */
[--C-:B------:R-:W-:Y:S02]  /*6740*/  SHF.R.U32.HI R2, RZ, 0x10, R5.reuse ;  /* 0x00000010ff027819 */ /* 0x100fe40000011605 */
[----:B------:R-:W-:Y:S01]  /*6750*/  SHF.R.U32.HI R5, RZ, 0x18, R5 ;  /* 0x00000018ff057819 */ /* 0x000fe20000011605 */
[----:B------:R-:W-:Y:S01]  /*6760*/  MUFU.EX2 R52, R3 ;  /* 0x0000000300347308 */ /* 0x000fe20000000800 */
[----:B------:R-:W-:-:S04]  /*6770*/  LOP3.LUT R2, R2, 0xff, RZ, 0xc0, !PT ;  /* 0x000000ff02027812 */ /* 0x000fc800078ec0ff */
[----:B------:R-:W-:Y:S01]  /*6780*/  PRMT R7, R2, 0x5410, R5 ;  /* 0x0000541002077816 */ /* 0x000fe20000000005 */
[----:B-1----:R-:W-:Y:S01]  /*6790*/  FFMA.FTZ R6, R132, UR19, -R0 ;  /* 0x0000001384067c23 */ /* 0x002fe20008010800 */
[----:B------:R-:W-:-:S03]  /*67a0*/  LOP3.LUT R2, R4, 0xffff, RZ, 0xc0, !PT ;  /* 0x0000ffff04027812 */ /* 0x000fc600078ec0ff */
[----:B------:R1:W-:Y:S02]  /*67b0*/  MUFU.EX2 R19, R6 ;  /* 0x0000000600137308 */ /* 0x0003e40000000800 */
[----:B-1----:R-:W-:-:S06]  /*67c0*/  FFMA.FTZ R6, R106, UR19, -R0 ;  /* 0x000000136a067c23 */ /* 0x002fcc0008010800 */
[----:B------:R1:W-:Y:S02]  /*67d0*/  MUFU.EX2 R15, R6 ;  /* 0x00000006000f7308 */ /* 0x0003e40000000800 */
[----:B-1----:R-:W-:-:S05]  /*67e0*/  FMUL.FTZ R6, R103, UR19 ;  /* 0x0000001367067c20 */ /* 0x002fca0008410000 */
[----:B------:R-:W-:-:S05]  /*67f0*/  FSEL R12, R6, RZ, P1 ;  /* 0x000000ff060c7208 */ /* 0x000fca0000800000 */
[--C-:B------:R-:W-:Y:S01]  /*6800*/  FFMA.FTZ R3, R137, UR19, -R12.reuse ;  /* 0x0000001389037c23 */ /* 0x100fe2000801080c */
[----:B------:R-:W-:Y:S01]  /*6810*/  FFMA.FTZ R5, R140, UR19, -R12 ;  /* 0x000000138c057c23 */ /* 0x000fe2000801080c */
[----:B------:R-:W-:Y:S02]  /*6820*/  IMAD.MOV.U32 R140, RZ, RZ, R224 ;  /* 0x000000ffff8c7224 */ /* 0x000fe400078e00e0 */
[----:B------:R1:W-:Y:S01]  /*6830*/  MUFU.EX2 R223, R3 ;  /* 0x0000000300df7308 */ /* 0x0003e20000000800 */
[----:B------:R-:W-:-:S07]  /*6840*/  IMAD.MOV.U32 R137, RZ, RZ, R167 ;  /* 0x000000ffff897224 */ /* 0x000fce00078e00a7 */
[----:B------:R3:W-:Y:S01]  /*6850*/  MUFU.EX2 R18, R5 ;  /* 0x0000000500127308 */ /* 0x0007e20000000800 */
[----:B-1----:R-:W-:Y:S02]  /*6860*/  SHF.R.U32.HI R3, RZ, 0x8, R2 ;  /* 0x00000008ff037819 */ /* 0x002fe40000011602 */
[----:B------:R-:W-:-:S04]  /*6870*/  LOP3.LUT R2, R4, 0xff, RZ, 0xc0, !PT ;  /* 0x000000ff04027812 */ /* 0x000fc800078ec0ff */
[----:B------:R-:W-:Y:S01]  /*6880*/  PRMT R13, R2, 0x5410, R3 ;  /* 0x00005410020d7816 */ /* 0x000fe20000000003 */
[----:B------:R-:W-:Y:S01]  /*6890*/  FFMA.FTZ R2, R138, UR19, -R12 ;  /* 0x000000138a027c23 */ /* 0x000fe2000801080c */
[--C-:B---3--:R-:W-:Y:S01]  /*68a0*/  SHF.R.U32.HI R5, RZ, 0x10, R4.reuse ;  /* 0x00000010ff057819 */ /* 0x108fe20000011604 */
[----:B------:R-:W-:Y:S01]  /*68b0*/  IMAD.MOV.U32 R138, RZ, RZ, R225 ;  /* 0x000000ffff8a7224 */ /* 0x000fe200078e00e1 */
[----:B------:R-:W-:Y:S01]  /*68c0*/  SHF.R.U32.HI R3, RZ, 0x18, R4 ;  /* 0x00000018ff037819 */ /* 0x000fe20000011604 */
[----:B------:R1:W3:Y:S01]  /*68d0*/  MUFU.EX2 R41, R2 ;  /* 0x0000000200297308 */ /* 0x0002e20000000800 */
[----:B------:R-:W-:Y:S01]  /*68e0*/  FFMA.FTZ R4, R139, UR19, -R12 ;  /* 0x000000138b047c23 */ /* 0x000fe2000801080c */
[----:B------:R-:W-:-:S06]  /*68f0*/  IMAD.MOV.U32 R139, RZ, RZ, R63 ;  /* 0x000000ffff8b7224 */ /* 0x000fcc00078e003f */
[----:B------:R4:W3:Y:S01]  /*6900*/  MUFU.EX2 R224, R4 ;  /* 0x0000000400e07308 */ /* 0x0008e20000000800 */
[----:B-1----:R-:W-:-:S04]  /*6910*/  LOP3.LUT R2, R5, 0xff, RZ, 0xc0, !PT ;  /* 0x000000ff05027812 */ /* 0x002fc800078ec0ff */
[----:B------:R-:W-:Y:S02]  /*6920*/  PRMT R5, R2, 0x5410, R3 ;  /* 0x0000541002057816 */ /* 0x000fe40000000003 */
[----:B------:R-:W-:Y:S02]  /*6930*/  HSET2.LE.AND R2, R16, R149, PT ;  /* 0x0000009510027233 */ /* 0x000fe40003803000 */
[----:B--2---:R-:W-:Y:S01]  /*6940*/  F2FP.F16.F32.PACK_AB R3, R40, R217 ;  /* 0x000000d92803723e */ /* 0x004fe200000000ff */
[----:B----4-:R-:W-:-:S03]  /*6950*/  FFMA.FTZ R4, R136, UR19, -R12 ;  /* 0x0000001388047c23 */ /* 0x010fc6000801080c */
[----:B------:R-:W-:Y:S01]  /*6960*/  LOP3.LUT R10, R2, R3, RZ, 0xc0, !PT ;  /* 0x00000003020a7212 */ /* 0x000fe200078ec0ff */
[----:B------:R1:W-:Y:S01]  /*6970*/  MUFU.EX2 R106, R4 ;  /* 0x00000004006a7308 */ /* 0x0003e20000000800 */
[----:B------:R-:W-:Y:S02]  /*6980*/  HSET2.LE.AND R2, R11, R149, PT ;  /* 0x000000950b027233 */ /* 0x000fe40003803000 */
[----:B---3--:R-:W-:-:S04]  /*6990*/  F2FP.F16.F32.PACK_AB R3, R41, R18 ;  /* 0x000000122903723e */ /* 0x008fc800000000ff */
[----:B------:R-:W-:Y:S02]  /*69a0*/  LOP3.LUT R11, R2, R3, RZ, 0xc0, !PT ;  /* 0x00000003020b7212 */ /* 0x000fe400078ec0ff */
[----:B------:R-:W-:Y:S02]  /*69b0*/  HSET2.LE.AND R2, R9, R149, PT ;  /* 0x0000009509027233 */ /* 0x000fe40003803000 */
[----:B------:R-:W-:-:S04]  /*69c0*/  F2FP.F16.F32.PACK_AB R3, R52, R15 ;  /* 0x0000000f3403723e */ /* 0x000fc800000000ff */
[----:B------:R-:W-:Y:S01]  /*69d0*/  LOP3.LUT R6, R2, R3, RZ, 0xc0, !PT ;  /* 0x0000000302067212 */ /* 0x000fe200078ec0ff */
[----:B-1----:R-:W-:Y:S01]  /*69e0*/  FFMA.FTZ R4, R135, UR19, -R12 ;  /* 0x0000001387047c23 */ /* 0x002fe2000801080c */
[--C-:B------:R-:W-:Y:S02]  /*69f0*/  HSET2.LE.AND R2, R8, R149.reuse, PT ;  /* 0x0000009508027233 */ /* 0x100fe40003803000 */
[----:B------:R-:W-:Y:S01]  /*6a00*/  F2FP.F16.F32.PACK_AB R3, R17, R36 ;  /* 0x000000241103723e */ /* 0x000fe200000000ff */
[----:B------:R1:W2:Y:S03]  /*6a10*/  MUFU.EX2 R53, R4 ;  /* 0x0000000400357308 */ /* 0x0002a60000000800 */
[----:B------:R-:W-:Y:S02]  /*6a20*/  LOP3.LUT R8, R2, R3, RZ, 0xc0, !PT ;  /* 0x0000000302087212 */ /* 0x000fe400078ec0ff */
[----:B------:R-:W-:-:S02]  /*6a30*/  HSET2.LE.AND R2, R7, R149, PT ;  /* 0x0000009507027233 */ /* 0x000fc40003803000 */
[----:B------:R-:W-:-:S04]  /*6a40*/  F2FP.F16.F32.PACK_AB R3, R224, R223 ;  /* 0x000000dfe003723e */ /* 0x000fc800000000ff */
[----:B------:R-:W-:Y:S02]  /*6a50*/  LOP3.LUT R9, R2, R3, RZ, 0xc0, !PT ;  /* 0x0000000302097212 */ /* 0x000fe400078ec0ff */
[----:B------:R-:W-:Y:S01]  /*6a60*/  HSET2.LE.AND R2, R14, R149, PT ;  /* 0x000000950e027233 */ /* 0x000fe20003803000 */
[----:B-1----:R-:W-:-:S04]  /*6a70*/  FFMA.FTZ R4, R141, UR19, -R0 ;  /* 0x000000138d047c23 */ /* 0x002fc80008010800 */
[C---:B------:R-:W-:Y:S01]  /*6a80*/  HMMA.16816.F32 R32, R8.reuse, R112, RZ ;  /* 0x000000700820723c */ /* 0x040fe200000018ff */
[----:B--2---:R-:W-:Y:S01]  /*6a90*/  F2FP.F16.F32.PACK_AB R3, R53, R106 ;  /* 0x0000006a3503723e */ /* 0x004fe200000000ff */
[----:B------:R-:W-:Y:S01]  /*6aa0*/  IMAD.MOV.U32 R141, RZ, RZ, R19 ;  /* 0x000000ffff8d7224 */ /* 0x000fe200078e0013 */
[----:B------:R1:W2:Y:S02]  /*6ab0*/  MUFU.EX2 R68, R4 ;  /* 0x0000000400447308 */ /* 0x0002a40000000800 */
[----:B------:R-:W-:Y:S01]  /*6ac0*/  LOP3.LUT R7, R2, R3, RZ, 0xc0, !PT ;  /* 0x0000000302077212 */ /* 0x000fe200078ec0ff */
[----:B------:R-:W-:Y:S01]  /*6ad0*/  HMMA.16816.F32 R20, R8, R108, RZ ;  /* 0x0000006c0814723c */ /* 0x000fe200000018ff */
[----:B------:R-:W-:Y:S02]  /*6ae0*/  IMAD.MOV.U32 R113, RZ, RZ, R149 ;  /* 0x000000ffff717224 */ /* 0x000fe400078e0095 */
[----:B------:R-:W-:-:S03]  /*6af0*/  IMAD.MOV.U32 R112, RZ, RZ, R15 ;  /* 0x000000ffff707224 */ /* 0x000fc600078e000f */
[----:B------:R-:W-:Y:S01]  /*6b00*/  HSET2.LE.AND R2, R13, R113, PT ;  /* 0x000000710d027233 */ /* 0x000fe20003803000 */
[----:B------:R-:W-:Y:S01]  /*6b10*/  IMAD.MOV.U32 R109, RZ, RZ, R18 ;  /* 0x000000ffff6d7224 */ /* 0x000fe200078e0012 */
[----:B------:R-:W-:Y:S01]  /*6b20*/  HMMA.16816.F32 R24, R8, R92, RZ ;  /* 0x0000005c0818723c */ /* 0x000fe200000018ff */
[----:B------:R-:W-:Y:S02]  /*6b30*/  IMAD.MOV.U32 R108, RZ, RZ, R17 ;  /* 0x000000ffff6c7224 */ /* 0x000fe400078e0011 */
[----:B-1----:R-:W-:-:S03]  /*6b40*/  FFMA.FTZ R4, R143, UR19, -R12 ;  /* 0x000000138f047c23 */ /* 0x002fc6000801080c */
[C---:B------:R-:W-:Y:S01]  /*6b50*/  HMMA.16816.F32 R16, R8.reuse, R124, RZ ;  /* 0x0000007c0810723c */ /* 0x040fe200000018ff */
[----:B--2---:R-:W-:Y:S01]  /*6b60*/  F2FP.F16.F32.PACK_AB R3, R68, R141 ;  /* 0x0000008d4403723e */ /* 0x004fe200000000ff */
[----:B------:R-:W-:Y:S01]  /*6b70*/  IMAD.MOV.U32 R143, RZ, RZ, R166 ;  /* 0x000000ffff8f7224 */ /* 0x000fe200078e00a6 */
[----:B------:R1:W-:Y:S03]  /*6b80*/  MUFU.EX2 R225, R4 ;  /* 0x0000000400e17308 */ /* 0x0003e60000000800 */
[----:B------:R-:W-:Y:S01]  /*6b90*/  HMMA.16816.F32 R44, R8, R122, RZ ;  /* 0x0000007a082c723c */ /* 0x000fe200000018ff */
[----:B------:R-:W-:Y:S02]  /*6ba0*/  IMAD.MOV.U32 R124, RZ, RZ, R148 ;  /* 0x000000ffff7c7224 */ /* 0x000fe400078e0094 */
[----:B------:R-:W-:-:S03]  /*6bb0*/  IMAD.MOV.U32 R125, RZ, RZ, R36 ;  /* 0x000000ffff7d7224 */ /* 0x000fc600078e0024 */
[----:B------:R-:W-:Y:S07]  /*6bc0*/  HMMA.16816.F32 R36, R8, R110, RZ ;  /* 0x0000006e0824723c */ /* 0x000fee00000018ff */
[----:B------:R-:W-:Y:S02]  /*6bd0*/  IMAD.MOV.U32 R111, RZ, RZ, R41 ;  /* 0x000000ffff6f7224 */ /* 0x000fe400078e0029 */
[----:B-1----:R-:W-:Y:S01]  /*6be0*/  FFMA.FTZ R4, R142, UR19, -R12 ;  /* 0x000000138e047c23 */ /* 0x002fe2000801080c */
[----:B------:R-:W-:-:S02]  /*6bf0*/  IMAD.MOV.U32 R142, RZ, RZ, R151 ;  /* 0x000000ffff8e7224 */ /* 0x000fc400078e0097 */
[----:B------:R-:W-:Y:S01]  /*6c00*/  IMAD.MOV.U32 R110, RZ, RZ, R40 ;  /* 0x000000ffff6e7224 */ /* 0x000fe200078e0028 */
[----:B------:R1:W2:Y:S01]  /*6c10*/  MUFU.EX2 R105, R4 ;  /* 0x0000000400697308 */ /* 0x0002a20000000800 */
[----:B------:R-:W-:Y:S07]  /*6c20*/  HMMA.16816.F32 R40, R8, R126, RZ ;  /* 0x0000007e0828723c */ /* 0x000fee00000018ff */
[----:B------:R-:W-:Y:S02]  /*6c30*/  IMAD.MOV.U32 R126, RZ, RZ, R231 ;  /* 0x000000ffff7e7224 */ /* 0x000fe400078e00e7 */
[----:B------:R-:W-:Y:S01]  /*6c40*/  IMAD.MOV.U32 R127, RZ, RZ, R55 ;  /* 0x000000ffff7f7224 */ /* 0x000fe200078e0037 */
[----:B-1----:R-:W-:-:S02]  /*6c50*/  LOP3.LUT R4, R2, R3, RZ, 0xc0, !PT ;  /* 0x0000000302047212 */ /* 0x002fc400078ec0ff */
[----:B------:R-:W-:Y:S02]  /*6c60*/  HSET2.LE.AND R2, R5, R113, PT ;  /* 0x0000007105027233 */ /* 0x000fe40003803000 */
[----:B--2---:R-:W-:-:S04]  /*6c70*/  F2FP.F16.F32.PACK_AB R3, R105, R225 ;  /* 0x000000e16903723e */ /* 0x004fc800000000ff */
[----:B------:R-:W-:Y:S02]  /*6c80*/  LOP3.LUT R5, R2, R3, RZ, 0xc0, !PT ;  /* 0x0000000302057212 */ /* 0x000fe400078ec0ff */
[----:B------:R-:W-:-:S05]  /*6c90*/  LOP3.LUT R2, R145, UR6, R233, 0x96, !PT ;  /* 0x0000000691027c12 */ /* 0x000fca000f8e96e9 */
[----:B------:R-:W-:Y:S01]  /*6ca0*/  HMMA.16816.F32 R148, R4, R84, R20 ;  /* 0x000000540494723c */ /* 0x000fe20000001814 */
[----:B------:R-:W-:-:S05]  /*6cb0*/  IMAD.WIDE.U32 R2, R2, -0x326172a9, RZ ;  /* 0xcd9e8d5702027825 */ /* 0x000fca00078e00ff */
[----:B------:R-:W-:Y:S01]  /*6cc0*/  HMMA.16816.F32 R20, R8, R96, RZ ;  /* 0x000000600814723c */ /* 0x000fe200000018ff */
[----:B------:R-:W-:Y:S02]  /*6cd0*/  LOP3.LUT R56, R3, R56, R77, 0x96, !PT ;  /* 0x0000003803387212 */ /* 0x000fe400078e964d */
[----:B------:R-:W-:-:S03]  /*6ce0*/  LOP3.LUT R13, R31, R2, R79, 0x96, !PT ;  /* 0x000000021f0d7212 */ /* 0x000fc600078e964f */
[----:B------:R-:W-:Y:S06]  /*6cf0*/  HMMA.16816.F32 R164, R4, R80, R16 ;  /* 0x0000005004a4723c */ /* 0x000fec0000001810 */
[----:B------:R-:W-:Y:S06]  /*6d00*/  HMMA.16816.F32 R16, R8, R120, RZ ;  /* 0x000000780810723c */ /* 0x000fec00000018ff */
[----:B------:R-:W-:Y:S01]  /*6d10*/  HMMA.16816.F32 R60, R4, R88, R32 ;  /* 0x00000058043c723c */ /* 0x000fe20000001820 */
[----:B------:R-:W-:-:S02]  /*6d20*/  IMAD.MOV.U32 R121, RZ, RZ, R51 ;  /* 0x000000ffff797224 */ /* 0x000fc400078e0033 */
[----:B------:R-:W-:-:S03]  /*6d30*/  IMAD.MOV.U32 R120, RZ, RZ, R54 ;  /* 0x000000ffff787224 */ /* 0x000fc600078e0036 */
[----:B------:R-:W-:Y:S06]  /*6d40*/  HMMA.16816.F32 R132, R4, R72, R24 ;  /* 0x000000480484723c */ /* 0x000fec0000001818 */
[C---:B------:R-:W-:Y:S06]  /*6d50*/  HMMA.16816.F32 R32, R8.reuse, R114, RZ ;  /* 0x000000720820723c */ /* 0x040fec00000018ff */
[C---:B------:R-:W-:Y:S06]  /*6d60*/  HMMA.16816.F32 R24, R8.reuse, R94, RZ ;  /* 0x0000005e0818723c */ /* 0x040fec00000018ff */
[----:B------:R-:W-:Y:S06]  /*6d70*/  HMMA.16816.F32 R48, R8, R98, RZ ;  /* 0x000000620830723c */ /* 0x000fec00000018ff */
[C---:B------:R-:W-:Y:S01]  /*6d80*/  HMMA.16816.F32 R92, R4.reuse, R128, R20 ;  /* 0x00000080045c723c */ /* 0x040fe20000001814 */
[----:B------:R-:W-:Y:S01]  /*6d90*/  LOP3.LUT R8, R3, R76, R77, 0x96, !PT ;  /* 0x0000004c03087212 */ /* 0x000fe200078e964d */
[----:B------:R-:W-:Y:S01]  /*6da0*/  FFMA.FTZ R10, R152, UR19, -R29 ;  /* 0x00000013980a7c23 */ /* 0x000fe2000801081d */
[----:B------:R-:W-:Y:S01]  /*6db0*/  LOP3.LUT R3, R71, R2, R79, 0x96, !PT ;  /* 0x0000000247037212 */ /* 0x000fe200078e964f */
[----:B------:R-:W1:Y:S01]  /*6dc0*/  LDSM.16.MT88.4 R20, [R216+0x9800] ;  /* 0x00980000d814783b */ /* 0x000e620000004200 */
[----:B------:R-:W-:Y:S01]  /*6dd0*/  IMAD.MOV.U32 R71, RZ, RZ, R125 ;  /* 0x000000ffff477224 */ /* 0x000fe200078e007d */
[----:B------:R2:W-:Y:S01]  /*6de0*/  MUFU.EX2 R231, R10 ;  /* 0x0000000a00e77308 */ /* 0x0005e20000000800 */
[----:B------:R-:W-:Y:S01]  /*6df0*/  IMAD.WIDE.U32 R8, R8, -0x2daee0ad, RZ ;  /* 0xd2511f5308087825 */ /* 0x000fe200078e00ff */
[C---:B------:R-:W-:Y:S01]  /*6e00*/  HMMA.16816.F32 R96, R4.reuse, R116, R16 ;  /* 0x000000740460723c */ /* 0x040fe20000001810 */
[----:B------:R-:W-:Y:S02]  /*6e10*/  LDSM.16.MT88.4 R16, [R218+0x9800] ;  /* 0x00980000da10783b */ /* 0x000fe40000004200 */
[----:B------:R-:W-:Y:S01]  /*6e20*/  IMAD.MOV.U32 R129, RZ, RZ, R53 ;  /* 0x000000ffff817224 */ /* 0x000fe200078e0035 */
[----:B------:R-:W-:Y:S01]  /*6e30*/  LOP3.LUT R9, R9, R78, R211, 0x96, !PT ;  /* 0x0000004e09097212 */ /* 0x000fe200078e96d3 */
[----:B------:R-:W-:Y:S01]  /*6e40*/  IMAD.MOV.U32 R128, RZ, RZ, R52 ;  /* 0x000000ffff807224 */ /* 0x000fe200078e0034 */
[----:B------:R-:W-:Y:S01]  /*6e50*/  HMMA.16816.F32 R88, R4, R90, R32 ;  /* 0x0000005a0458723c */ /* 0x000fe20000001820 */
[----:B------:R-:W-:Y:S01]  /*6e60*/  LDSM.16.MT88.4 R32, [R218+0xa800] ;  /* 0x00a80000da20783b */ /* 0x000fe20000004200 */
[----:B------:R-:W-:-:S02]  /*6e70*/  IMAD.MOV.U32 R117, RZ, RZ, R226 ;  /* 0x000000ffff757224 */ /* 0x000fc400078e00e2 */
[----:B------:R-:W-:Y:S02]  /*6e80*/  IMAD.MOV.U32 R152, RZ, RZ, R108 ;  /* 0x000000ffff987224 */ /* 0x000fe400078e006c */
[----:B------:R-:W-:Y:S01]  /*6e90*/  HMMA.16816.F32 R72, R4, R74, R24 ;  /* 0x0000004a0448723c */ /* 0x000fe20000001818 */
[----:B------:R-:W3:Y:S01]  /*6ea0*/  LDSM.16.MT88.4 R24, [R216+0xa800] ;  /* 0x00a80000d818783b */ /* 0x000ee20000004200 */
[----:B------:R-:W-:Y:S02]  /*6eb0*/  IMAD.MOV.U32 R116, RZ, RZ, R109 ;  /* 0x000000ffff747224 */ /* 0x000fe400078e006d */
[----:B--2---:R-:W-:-:S04]  /*6ec0*/  IMAD.WIDE.U32 R10, R3, -0x2daee0ad, RZ ;  /* 0xd2511f53030a7825 */ /* 0x004fc800078e00ff */
[----:B------:R-:W-:Y:S01]  /*6ed0*/  FFMA.FTZ R3, R147, UR19, -R29 ;  /* 0x0000001393037c23 */ /* 0x000fe2000801081d */
[C---:B------:R-:W-:Y:S01]  /*6ee0*/  HMMA.16816.F32 R84, R4.reuse, R86, R36 ;  /* 0x000000560454723c */ /* 0x040fe20000001824 */
[----:B------:R-:W2:Y:S01]  /*6ef0*/  LDSM.16.MT88.4 R36, [R216+0xb800] ;  /* 0x00b80000d824783b */ /* 0x000ea20000004200 */
[----:B------:R-:W-:Y:S01]  /*6f00*/  LOP3.LUT R11, R11, R8, R214, 0x96, !PT ;  /* 0x000000080b0b7212 */ /* 0x000fe200078e96d6 */
[----:B------:R4:W-:Y:S01]  /*6f10*/  MUFU.EX2 R122, R3 ;  /* 0x00000003007a7308 */ /* 0x0009e20000000800 */
[----:B------:R-:W-:Y:S02]  /*6f20*/  IMAD.WIDE.U32 R8, R9, -0x326172a9, RZ ;  /* 0xcd9e8d5709087825 */ /* 0x000fe400078e00ff */
[----:B------:R-:W-:Y:S01]  /*6f30*/  HMMA.16816.F32 R80, R4, R82, R40 ;  /* 0x000000520450723c */ /* 0x000fe20000001828 */
[----:B------:R-:W2:Y:S01]  /*6f40*/  LDSM.16.MT88.4 R40, [R218+0xb800] ;  /* 0x00b80000da28783b */ /* 0x000ea20000004200 */
[----:B------:R-:W-:Y:S01]  /*6f50*/  IMAD.WIDE.U32 R52, R11, -0x326172a9, RZ ;  /* 0xcd9e8d570b347825 */ /* 0x000fe200078e00ff */
[----:B------:R-:W-:-:S03]  /*6f60*/  LOP3.LUT R9, R9, R70, R210, 0x96, !PT ;  /* 0x0000004609097212 */ /* 0x000fc600078e96d2 */
[----:B------:R-:W-:Y:S01]  /*6f70*/  HMMA.16816.F32 R48, R4, R130, R48 ;  /* 0x000000820430723c */ /* 0x000fe20000001830 */
[----:B------:R-:W-:Y:S01]  /*6f80*/  IMAD.MOV.U32 R70, RZ, RZ, R124 ;  /* 0x000000ffff467224 */ /* 0x000fe200078e007c */
[----:B------:R-:W-:Y:S01]  /*6f90*/  LOP3.LUT R11, R53, R8, R209, 0x96, !PT ;  /* 0x00000008350b7212 */ /* 0x000fe200078e96d1 */
[----:B------:R-:W-:-:S03]  /*6fa0*/  IMAD.WIDE.U32 R8, R9, -0x2daee0ad, RZ ;  /* 0xd2511f5309087825 */ /* 0x000fc600078e00ff */
[----:B------:R-:W-:Y:S01]  /*6fb0*/  HMMA.16816.F32 R44, R4, R118, R44 ;  /* 0x00000076042c723c */ /* 0x000fe2000000182c */
[----:B------:R-:W-:Y:S01]  /*6fc0*/  IMAD.WIDE.U32 R54, R11, -0x2daee0ad, RZ ;  /* 0xd2511f530b367825 */ /* 0x000fe200078e00ff */
[----:B------:R-:W-:-:S03]  /*6fd0*/  LOP3.LUT R10, R9, R10, R159, 0x96, !PT ;  /* 0x0000000a090a7212 */ /* 0x000fc600078e969f */
[----:B----4-:R-:W-:-:S04]  /*6fe0*/  FFMA.FTZ R3, R146, UR19, -R29 ;  /* 0x0000001392037c23 */ /* 0x010fc8000801081d */
[----:B------:R4:W-:Y:S01]  /*6ff0*/  MUFU.EX2 R136, R3 ;  /* 0x0000000300887308 */ /* 0x0009e20000000800 */
[----:B------:R-:W-:-:S04]  /*7000*/  IMAD.WIDE.U32 R14, R10, -0x326172a9, RZ ;  /* 0xcd9e8d570a0e7825 */ /* 0x000fc800078e00ff */
[----:B------:R-:W-:Y:S02]  /*7010*/  IMAD.MOV.U32 R118, RZ, RZ, R110 ;  /* 0x000000ffff767224 */ /* 0x000fe400078e006e */
[----:B------:R-:W-:Y:S02]  /*7020*/  IMAD.MOV.U32 R119, RZ, RZ, R111 ;  /* 0x000000ffff777224 */ /* 0x000fe400078e006f */
[----:B----4-:R-:W-:-:S04]  /*7030*/  FFMA.FTZ R3, R153, UR19, -R29 ;  /* 0x0000001399037c23 */ /* 0x010fc8000801081d */
[----:B------:R4:W-:Y:S02]  /*7040*/  MUFU.EX2 R153, R3 ;  /* 0x0000000300997308 */ /* 0x0009e40000000800 */
[----:B----4-:R-:W-:-:S06]  /*7050*/  FFMA.FTZ R3, R154, UR19, -R28 ;  /* 0x000000139a037c23 */ /* 0x010fcc000801081c */
[----:B------:R4:W-:Y:S02]  /*7060*/  MUFU.EX2 R57, R3 ;  /* 0x0000000300397308 */ /* 0x0009e40000000800 */
[----:B----4-:R-:W-:Y:S01]  /*7070*/  LOP3.LUT R3, R55, R8, R143, 0x96, !PT ;  /* 0x0000000837037212 */ /* 0x010fe200078e968f */
[----:B------:R-:W-:Y:S01]  /*7080*/  FFMA.FTZ R8, R155, UR19, -R28 ;  /* 0x000000139b087c23 */ /* 0x000fe2000801081c */
[----:B------:R-:W-:Y:S02]  /*7090*/  IMAD.MOV.U32 R155, RZ, RZ, R120 ;  /* 0x000000ffff9b7224 */ /* 0x000fe400078e0078 */
[----:B------:R-:W-:Y:S02]  /*70a0*/  IMAD.MOV.U32 R55, RZ, RZ, R121 ;  /* 0x000000ffff377224 */ /* 0x000fe400078e0079 */
[----:B------:R4:W1:Y:S01]  /*70b0*/  MUFU.EX2 R123, R8 ;  /* 0x00000008007b7308 */ /* 0x0008620000000800 */
[----:B------:R-:W-:Y:S02]  /*70c0*/  IMAD.MOV.U32 R121, RZ, RZ, R141 ;  /* 0x000000ffff797224 */ /* 0x000fe400078e008d */
[----:B------:R-:W-:-:S02]  /*70d0*/  IMAD.MOV.U32 R120, RZ, RZ, R140 ;  /* 0x000000ffff787224 */ /* 0x000fc400078e008c */
[----:B----4-:R-:W-:-:S04]  /*70e0*/  IMAD.WIDE.U32 R8, R3, -0x326172a9, RZ ;  /* 0xcd9e8d5703087825 */ /* 0x010fc800078e00ff */
[----:B------:R-:W-:Y:S01]  /*70f0*/  FFMA.FTZ R3, R157, UR19, -R28 ;  /* 0x000000139d037c23 */ /* 0x000fe2000801081c */
[----:B------:R-:W-:-:S03]  /*7100*/  IMAD.MOV.U32 R157, RZ, RZ, R127 ;  /* 0x000000ffff9d7224 */ /* 0x000fc600078e007f */
[----:B------:R4:W-:Y:S01]  /*7110*/  MUFU.EX2 R226, R3 ;  /* 0x0000000300e27308 */ /* 0x0009e20000000800 */
[----:B------:R-:W-:Y:S02]  /*7120*/  LOP3.LUT R2, R9, R14, R100, 0x96, !PT ;  /* 0x0000000e09027212 */ /* 0x000fe400078e9664 */
[----:B------:R-:W-:Y:S02]  /*7130*/  LOP3.LUT R5, R8, 0xffff, RZ, 0xc0, !PT ;  /* 0x0000ffff08057812 */ /* 0x000fe400078ec0ff */
[----:B------:R-:W-:Y:S02]  /*7140*/  SHF.R.U32.HI R7, RZ, 0x10, R2 ;  /* 0x00000010ff077819 */ /* 0x000fe40000011602 */
[----:B------:R-:W-:Y:S02]  /*7150*/  SHF.R.U32.HI R6, RZ, 0x10, R8 ;  /* 0x00000010ff067819 */ /* 0x000fe40000011608 */
[C---:B------:R-:W-:Y:S02]  /*7160*/  LOP3.LUT R4, R2.reuse, 0xffff, RZ, 0xc0, !PT ;  /* 0x0000ffff02047812 */ /* 0x040fe400078ec0ff */
[----:B------:R-:W-:-:S02]  /*7170*/  LOP3.LUT R10, R2, 0xff, RZ, 0xc0, !PT ;  /* 0x000000ff020a7812 */ /* 0x000fc400078ec0ff */
[----:B------:R-:W-:Y:S02]  /*7180*/  SHF.R.U32.HI R9, RZ, 0x18, R2 ;  /* 0x00000018ff097819 */ /* 0x000fe40000011602 */
[----:B------:R-:W-:Y:S01]  /*7190*/  SHF.R.U32.HI R2, RZ, 0x8, R5 ;  /* 0x00000008ff027819 */ /* 0x000fe20000011605 */
[----:B----4-:R-:W-:Y:S01]  /*71a0*/  FFMA.FTZ R3, R158, UR19, -R28 ;  /* 0x000000139e037c23 */ /* 0x010fe2000801081c */
[----:B------:R-:W-:Y:S01]  /*71b0*/  LOP3.LUT R5, R7, 0xff, RZ, 0xc0, !PT ;  /* 0x000000ff07057812 */ /* 0x000fe200078ec0ff */
[----:B------:R-:W-:Y:S01]  /*71c0*/  IMAD.MOV.U32 R158, RZ, RZ, R126 ;  /* 0x000000ffff9e7224 */ /* 0x000fe200078e007e */
[----:B------:R-:W-:Y:S01]  /*71d0*/  LOP3.LUT R11, R8, 0xff, RZ, 0xc0, !PT ;  /* 0x000000ff080b7812 */ /* 0x000fe200078ec0ff */
[----:B------:R4:W3:Y:S01]  /*71e0*/  MUFU.EX2 R154, R3 ;  /* 0x00000003009a7308 */ /* 0x0008e20000000800 */
[----:B------:R-:W-:Y:S02]  /*71f0*/  SHF.R.U32.HI R8, RZ, 0x18, R8 ;  /* 0x00000018ff087819 */ /* 0x000fe40000011608 */
[----:B------:R-:W-:-:S02]  /*7200*/  SHF.R.U32.HI R4, RZ, 0x8, R4 ;  /* 0x00000008ff047819 */ /* 0x000fc40000011604 */
[----:B------:R-:W-:Y:S02]  /*7210*/  PRMT R5, R5, 0x5410, R9 ;  /* 0x0000541005057816 */ /* 0x000fe40000000009 */
[----:B------:R-:W-:Y:S02]  /*7220*/  PRMT R2, R11, 0x5410, R2 ;  /* 0x000054100b027816 */ /* 0x000fe40000000002 */
[----:B------:R-:W-:Y:S02]  /*7230*/  PRMT R4, R10, 0x5410, R4 ;  /* 0x000054100a047816 */ /* 0x000fe40000000004 */
[--C-:B------:R-:W-:Y:S02]  /*7240*/  HSET2.LE.AND R5, R5, R113.reuse, PT ;  /* 0x0000007105057233 */ /* 0x100fe40003803000 */
[--C-:B------:R-:W-:Y:S02]  /*7250*/  HSET2.LE.AND R7, R2, R113.reuse, PT ;  /* 0x0000007102077233 */ /* 0x100fe40003803000 */
[----:B------:R-:W-:-:S02]  /*7260*/  HSET2.LE.AND R2, R4, R113, PT ;  /* 0x0000007104027233 */ /* 0x000fc40003803000 */
[----:B----4-:R-:W-:Y:S02]  /*7270*/  LOP3.LUT R3, R6, 0xff, RZ, 0xc0, !PT ;  /* 0x000000ff06037812 */ /* 0x010fe400078ec0ff */
[----:B-1----:R-:W-:Y:S02]  /*7280*/  F2FP.F16.F32.PACK_AB R6, R123, R57 ;  /* 0x000000397b06723e */ /* 0x002fe400000000ff */
[----:B------:R-:W-:Y:S02]  /*7290*/  PRMT R3, R3, 0x5410, R8 ;  /* 0x0000541003037816 */ /* 0x000fe40000000008 */
[----:B------:R-:W-:Y:S02]  /*72a0*/  F2FP.F16.F32.PACK_AB R8, R153, R136 ;  /* 0x000000889908723e */ /* 0x000fe400000000ff */
[----:B---3--:R-:W-:Y:S02]  /*72b0*/  F2FP.F16.F32.PACK_AB R10, R154, R226 ;  /* 0x000000e29a0a723e */ /* 0x008fe400000000ff */
[----:B------:R-:W-:-:S02]  /*72c0*/  HSET2.LE.AND R9, R3, R113, PT ;  /* 0x0000007103097233 */ /* 0x000fc40003803000 */
[----:B------:R-:W-:Y:S02]  /*72d0*/  F2FP.F16.F32.PACK_AB R3, R122, R231 ;  /* 0x000000e77a03723e */ /* 0x000fe400000000ff */
[----:B------:R-:W-:Y:S02]  /*72e0*/  LOP3.LUT R5, R5, R6, RZ, 0xc0, !PT ;  /* 0x0000000605057212 */ /* 0x000fe400078ec0ff */
[----:B------:R-:W-:Y:S01]  /*72f0*/  LOP3.LUT R6, R7, R8, RZ, 0xc0, !PT ;  /* 0x0000000807067212 */ /* 0x000fe200078ec0ff */
[----:B------:R-:W-:Y:S01]  /*7300*/  IMAD.MOV.U32 R8, RZ, RZ, R112 ;  /* 0x000000ffff087224 */ /* 0x000fe200078e0070 */
[----:B------:R-:W-:Y:S01]  /*7310*/  LOP3.LUT R4, R2, R3, RZ, 0xc0, !PT ;  /* 0x0000000302047212 */ /* 0x000fe200078ec0ff */
[----:B------:R-:W-:Y:S01]  /*7320*/  IMAD.WIDE.U32 R2, R56, -0x2daee0ad, RZ ;  /* 0xd2511f5338027825 */ /* 0x000fe200078e00ff */
[----:B------:R-:W-:-:S03]  /*7330*/  LOP3.LUT R7, R9, R10, RZ, 0xc0, !PT ;  /* 0x0000000a09077212 */ /* 0x000fc600078ec0ff */
[----:B------:R-:W-:Y:S01]  /*7340*/  IMAD.MOV.U32 R9, RZ, RZ, R113 ;  /* 0x000000ffff097224 */ /* 0x000fe200078e0071 */
[----:B------:R-:W-:Y:S01]  /*7350*/  LOP3.LUT R3, R3, R58, R211, 0x96, !PT ;  /* 0x0000003a03037212 */ /* 0x000fe200078e96d3 */
[----:B------:R-:W-:Y:S02]  /*7360*/  IMAD.MOV.U32 R211, RZ, RZ, R55 ;  /* 0x000000ffffd37224 */ /* 0x000fe400078e0037 */
[C---:B------:R-:W-:Y:S06]  /*7370*/  HMMA.16816.F32 R112, R4.reuse, R20, R204 ;  /* 0x000000140470723c */ /* 0x040fec00000018cc */
        /* <DEDUP_REMOVED lines=12> */
[C---:B--2---:R-:W-:Y:S01]  /*7440*/  HMMA.16816.F32 R76, R4.reuse, R36, R192 ;  /* 0x00000024044c723c */ /* 0x044fe200000018c0 */
        /* <DEDUP_REMOVED lines=24> */
[----:B------:R-:W-:Y:S05]  /*75d0*/  LDSM.16.MT88.4 R168, [R218+0xac00] ;  /* 0x00ac0000daa8783b */ /* 0x000fea0000004200 */
[----:B------:R-:W-:Y:S07]  /*75e0*/  HMMA.16816.F32 R176, R4, R42, R176 ;  /* 0x0000002a04b0723c */ /* 0x000fee00000018b0 */
[----:B------:R-:W-:-:S05]  /*75f0*/  IMAD.WIDE.U32 R4, R13, -0x2daee0ad, RZ ;  /* 0xd2511f530d047825 */ /* 0x000fca00078e00ff */
[----:B------:R-:W-:Y:S01]  /*7600*/  LOP3.LUT R5, R5, R2, R214, 0x96, !PT ;  /* 0x0000000205057212 */ /* 0x000fe200078e96d6 */
[----:B------:R-:W-:-:S04]  /*7610*/  IMAD.WIDE.U32 R2, R3, -0x326172a9, RZ ;  /* 0xcd9e8d5703027825 */ /* 0x000fc800078e00ff */
[----:B------:R-:W-:Y:S01]  /*7620*/  IMAD.WIDE.U32 R10, R5, -0x326172a9, RZ ;  /* 0xcd9e8d57050a7825 */ /* 0x000fe200078e00ff */
[----:B------:R-:W-:-:S03]  /*7630*/  LOP3.LUT R3, R3, R30, R210, 0x96, !PT ;  /* 0x0000001e03037212 */ /* 0x000fc600078e96d2 */
[----:B------:R-:W-:Y:S01]  /*7640*/  IMAD.MOV.U32 R214, RZ, RZ, R70 ;  /* 0x000000ffffd67224 */ /* 0x000fe200078e0046 */
[----:B------:R-:W-:Y:S01]  /*7650*/  LOP3.LUT R6, R11, R2, R209, 0x96, !PT ;  /* 0x000000020b067212 */ /* 0x000fe200078e96d1 */
[----:B------:R-:W-:-:S04]  /*7660*/  IMAD.WIDE.U32 R2, R3, -0x2daee0ad, RZ ;  /* 0xd2511f5303027825 */ /* 0x000fc800078e00ff */
[----:B------:R-:W-:Y:S01]  /*7670*/  IMAD.WIDE.U32 R30, R6, -0x2daee0ad, RZ ;  /* 0xd2511f53061e7825 */ /* 0x000fe200078e00ff */
[----:B------:R-:W-:-:S03]  /*7680*/  LOP3.LUT R5, R3, R4, R159, 0x96, !PT ;  /* 0x0000000403057212 */ /* 0x000fc600078e969f */
[--C-:B------:R-:W-:Y:S01]  /*7690*/  FFMA.FTZ R3, R215, UR19, -R0.reuse ;  /* 0x00000013d7037c23 */ /* 0x100fe20008010800 */
[----:B------:R-:W-:Y:S01]  /*76a0*/  FFMA.FTZ R4, R212, UR19, -R0 ;  /* 0x00000013d4047c23 */ /* 0x000fe20008010800 */
[----:B------:R-:W-:Y:S01]  /*76b0*/  IMAD.MOV.U32 R215, RZ, RZ, R116 ;  /* 0x000000ffffd77224 */ /* 0x000fe200078e0074 */
[----:B------:R-:W-:Y:S01]  /*76c0*/  LOP3.LUT R2, R31, R2, R204, 0x96, !PT ;  /* 0x000000021f027212 */ /* 0x000fe200078e96cc */
[----:B------:R1:W-:Y:S01]  /*76d0*/  MUFU.EX2 R187, R3 ;  /* 0x0000000300bb7308 */ /* 0x0003e20000000800 */
[----:B------:R-:W-:-:S04]  /*76e0*/  IMAD.WIDE.U32 R8, R5, -0x326172a9, RZ ;  /* 0xcd9e8d5705087825 */ /* 0x000fc800078e00ff */
[----:B------:R-:W-:Y:S01]  /*76f0*/  FFMA.FTZ R5, R208, UR19, -R0 ;  /* 0x00000013d0057c23 */ /* 0x000fe20008010800 */
[----:B------:R-:W-:Y:S02]  /*7700*/  IMAD.MOV.U32 R204, RZ, RZ, R107 ;  /* 0x000000ffffcc7224 */ /* 0x000fe400078e006b */
[----:B------:R-:W-:Y:S01]  /*7710*/  IMAD.MOV.U32 R209, RZ, RZ, R117 ;  /* 0x000000ffffd17224 */ /* 0x000fe200078e0075 */
[----:B------:R-:W-:Y:S01]  /*7720*/  MUFU.EX2 R185, R4 ;  /* 0x0000000400b97308 */ /* 0x000fe20000000800 */
[----:B------:R-:W-:Y:S02]  /*7730*/  IMAD.MOV.U32 R159, RZ, RZ, R71 ;  /* 0x000000ffff9f7224 */ /* 0x000fe400078e0047 */
[----:B------:R-:W-:Y:S02]  /*7740*/  IMAD.MOV.U32 R208, RZ, RZ, R69 ;  /* 0x000000ffffd07224 */ /* 0x000fe400078e0045 */
[----:B------:R-:W-:Y:S02]  /*7750*/  IMAD.MOV.U32 R212, RZ, RZ, R139 ;  /* 0x000000ffffd47224 */ /* 0x000fe400078e008b */
[----:B------:R-:W-:Y:S01]  /*7760*/  IMAD.MOV.U32 R194, RZ, RZ, R204 ;  /* 0x000000ffffc27224 */ /* 0x000fe200078e00cc */
[----:B------:R-:W2:Y:S01]  /*7770*/  MUFU.EX2 R184, R5 ;  /* 0x0000000500b87308 */ /* 0x000ea20000000800 */
[----:B-1----:R-:W-:Y:S01]  /*7780*/  FFMA.FTZ R3, R213, UR19, -R0 ;  /* 0x00000013d5037c23 */ /* 0x002fe20008010800 */
[----:B------:R-:W-:Y:S01]  /*7790*/  IMAD.MOV.U32 R213, RZ, RZ, R152 ;  /* 0x000000ffffd57224 */ /* 0x000fe200078e0098 */
[----:B------:R-:W-:Y:S01]  /*77a0*/  LDSM.16.MT88.4 R136, [R218+0x9c00] ;  /* 0x009c0000da88783b */ /* 0x000fe20000004200 */
[----:B------:R-:W-:-:S02]  /*77b0*/  IMAD.MOV.U32 R210, RZ, RZ, R120 ;  /* 0x000000ffffd27224 */ /* 0x000fc400078e0078 */
[----:B------:R-:W-:Y:S01]  /*77c0*/  IMAD.MOV.U32 R204, RZ, RZ, R121 ;  /* 0x000000ffffcc7224 */ /* 0x000fe200078e0079 */
[----:B------:R-:W-:Y:S01]  /*77d0*/  LDSM.16.MT88.4 R152, [R216+0xac00] ;  /* 0x00ac0000d898783b */ /* 0x000fe20000004200 */
[----:B------:R1:W-:Y:S03]  /*77e0*/  MUFU.EX2 R186, R3 ;  /* 0x0000000300ba7308 */ /* 0x0003e60000000800 */
[----:B------:R-:W-:Y:S01]  /*77f0*/  LDSM.16.MT88.4 R120, [R216+0x9c00] ;  /* 0x009c0000d878783b */ /* 0x000fe20000004200 */
[----:B-1----:R-:W-:-:S05]  /*7800*/  IMAD.WIDE.U32 R2, R2, -0x326172a9, RZ ;  /* 0xcd9e8d5702027825 */ /* 0x002fca00078e00ff */
[----:B------:R-:W-:Y:S02]  /*7810*/  LOP3.LUT R4, R3, R8, R100, 0x96, !PT ;  /* 0x0000000803047212 */ /* 0x000fe400078e9664 */
[C---:B------:R-:W-:Y:S02]  /*7820*/  LOP3.LUT R3, R2.reuse, 0xffff, RZ, 0xc0, !PT ;  /* 0x0000ffff02037812 */ /* 0x040fe400078ec0ff */
[----:B------:R-:W-:Y:S02]  /*7830*/  LOP3.LUT R8, R2, 0xff, RZ, 0xc0, !PT ;  /* 0x000000ff02087812 */ /* 0x000fe400078ec0ff */
[--C-:B------:R-:W-:Y:S02]  /*7840*/  SHF.R.U32.HI R7, RZ, 0x10, R2.reuse ;  /* 0x00000010ff077819 */ /* 0x100fe40000011602 */
[----:B------:R-:W-:Y:S02]  /*7850*/  SHF.R.U32.HI R6, RZ, 0x18, R2 ;  /* 0x00000018ff067819 */ /* 0x000fe40000011602 */
[----:B------:R-:W-:Y:S01]  /*7860*/  SHF.R.U32.HI R2, RZ, 0x8, R3 ;  /* 0x00000008ff027819 */ /* 0x000fe20000011603 */
[----:B------:R-:W-:Y:S01]  /*7870*/  FFMA.FTZ R3, R235, UR19, -R12 ;  /* 0x00000013eb037c23 */ /* 0x000fe2000801080c */
[----:B------:R-:W-:-:S02]  /*7880*/  SHF.R.U32.HI R5, RZ, 0x18, R4 ;  /* 0x00000018ff057819 */ /* 0x000fc40000011604 */
[----:B------:R-:W-:Y:S01]  /*7890*/  PRMT R8, R8, 0x5410, R2 ;  /* 0x0000541008087816 */ /* 0x000fe20000000002 */
[----:B------:R1:W-:Y:S01]  /*78a0*/  MUFU.EX2 R107, R3 ;  /* 0x00000003006b7308 */ /* 0x0003e20000000800 */
[----:B------:R-:W-:-:S04]  /*78b0*/  LOP3.LUT R2, R7, 0xff, RZ, 0xc0, !PT ;  /* 0x000000ff07027812 */ /* 0x000fc800078ec0ff */
[----:B------:R-:W-:Y:S02]  /*78c0*/  PRMT R7, R2, 0x5410, R6 ;  /* 0x0000541002077816 */ /* 0x000fe40000000006 */
[C---:B------:R-:W-:Y:S02]  /*78d0*/  LOP3.LUT R2, R4.reuse, 0xffff, RZ, 0xc0, !PT ;  /* 0x0000ffff04027812 */ /* 0x040fe400078ec0ff */
[----:B------:R-:W-:Y:S01]  /*78e0*/  LOP3.LUT R6, R4, 0xff, RZ, 0xc0, !PT ;  /* 0x000000ff04067812 */ /* 0x000fe200078ec0ff */
[----:B-1----:R-:W-:-:S04]  /*78f0*/  FFMA.FTZ R3, R234, UR19, -R12 ;  /* 0x00000013ea037c23 */ /* 0x002fc8000801080c */
[----:B------:R1:W3:Y:S02]  /*7900*/  MUFU.EX2 R106, R3 ;  /* 0x00000003006a7308 */ /* 0x0002e40000000800 */
[----:B-1----:R-:W-:Y:S02]  /*7910*/  SHF.R.U32.HI R3, RZ, 0x10, R4 ;  /* 0x00000010ff037819 */ /* 0x002fe40000011604 */
[----:B------:R-:W-:Y:S02]  /*7920*/  SHF.R.U32.HI R4, RZ, 0x8, R2 ;  /* 0x00000008ff047819 */ /* 0x000fe40000011602 */
[----:B------:R-:W-:Y:S01]  /*7930*/  LOP3.LUT R2, R3, 0xff, RZ, 0xc0, !PT ;  /* 0x000000ff03027812 */ /* 0x000fe200078ec0ff */
[----:B------:R-:W-:Y:S01]  /*7940*/  FFMA.FTZ R3, R238, UR19, -R12 ;  /* 0x00000013ee037c23 */ /* 0x000fe2000801080c */
[----:B------:R-:W-:Y:S01]  /*7950*/  IMAD.MOV.U32 R238, RZ, RZ, R201 ;  /* 0x000000ffffee7224 */ /* 0x000fe200078e00c9 */
[----:B------:R-:W-:Y:S01]  /*7960*/  PRMT R4, R6, 0x5410, R4 ;  /* 0x0000541006047816 */ /* 0x000fe20000000004 */
[----:B------:R-:W-:Y:S01]  /*7970*/  IMAD.MOV.U32 R201, RZ, RZ, R57 ;  /* 0x000000ffffc97224 */ /* 0x000fe200078e0039 */
[----:B------:R1:W-:Y:S01]  /*7980*/  MUFU.EX2 R105, R3 ;  /* 0x0000000300697308 */ /* 0x0003e20000000800 */
[----:B------:R-:W-:-:S02]  /*7990*/  PRMT R5, R2, 0x5410, R5 ;  /* 0x0000541002057816 */ /* 0x000fc40000000005 */
[----:B------:R-:W-:Y:S01]  /*79a0*/  HSET2.LE.AND R2, R8, R238, PT ;  /* 0x000000ee08027233 */ /* 0x000fe20003803000 */
[----:B------:R-:W-:-:S04]  /*79b0*/  FFMA.FTZ R8, R243, UR19, -R28 ;  /* 0x00000013f3087c23 */ /* 0x000fc8000801081c */
[----:B------:R-:W-:Y:S01]  /*79c0*/  MUFU.EX2 R53, R8 ;  /* 0x0000000800357308 */ /* 0x000fe20000000800 */
[----:B-1----:R-:W-:-:S07]  /*79d0*/  FFMA.FTZ R3, R237, UR19, -R12 ;  /* 0x00000013ed037c23 */ /* 0x002fce000801080c */
[----:B------:R2:W1:Y:S02]  /*79e0*/  MUFU.EX2 R100, R3 ;  /* 0x0000000300647308 */ /* 0x0004640000000800 */
[----:B--2---:R-:W-:-:S04]  /*79f0*/  F2FP.F16.F32.PACK_AB R3, R184, R185 ;  /* 0x000000b9b803723e */ /* 0x004fc800000000ff */
[----:B------:R-:W-:Y:S02]  /*7a00*/  LOP3.LUT R6, R2, R3, RZ, 0xc0, !PT ;  /* 0x0000000302067212 */ /* 0x000fe400078ec0ff */
[----:B------:R-:W-:Y:S02]  /*7a10*/  HSET2.LE.AND R2, R7, R238, PT ;  /* 0x000000ee07027233 */ /* 0x000fe40003803000 */
[----:B---3--:R-:W-:-:S04]  /*7a20*/  F2FP.F16.F32.PACK_AB R3, R106, R107 ;  /* 0x0000006b6a03723e */ /* 0x008fc800000000ff */
[----:B------:R-:W-:Y:S02]  /*7a30*/  LOP3.LUT R7, R2, R3, RZ, 0xc0, !PT ;  /* 0x0000000302077212 */ /* 0x000fe400078ec0ff */
[----:B------:R-:W-:Y:S02]  /*7a40*/  HSET2.LE.AND R2, R4, R238, PT ;  /* 0x000000ee04027233 */ /* 0x000fe40003803000 */
[----:B------:R-:W-:-:S04]  /*7a50*/  F2FP.F16.F32.PACK_AB R3, R186, R187 ;  /* 0x000000bbba03723e */ /* 0x000fc800000000ff */
[----:B------:R-:W-:Y:S02]  /*7a60*/  LOP3.LUT R4, R2, R3, RZ, 0xc0, !PT ;  /* 0x0000000302047212 */ /* 0x000fe400078ec0ff */
[----:B------:R-:W-:Y:S02]  /*7a70*/  HSET2.LE.AND R2, R5, R238, PT ;  /* 0x000000ee05027233 */ /* 0x000fe40003803000 */
[----:B-1----:R-:W-:-:S04]  /*7a80*/  F2FP.F16.F32.PACK_AB R3, R100, R105 ;  /* 0x000000696403723e */ /* 0x002fc800000000ff */
[----:B------:R-:W-:Y:S01]  /*7a90*/  LOP3.LUT R5, R2, R3, RZ, 0xc0, !PT ;  /* 0x0000000302057212 */ /* 0x000fe200078ec0ff */
[----:B------:R-:W-:Y:S01]  /*7aa0*/  FFMA.FTZ R2, R242, UR19, -R29 ;  /* 0x00000013f2027c23 */ /* 0x000fe2000801081d */
[----:B------:R-:W-:-:S03]  /*7ab0*/  LOP3.LUT R3, R15, R52, R236, 0x96, !PT ;  /* 0x000000340f037212 */ /* 0x000fc600078e96ec */
[----:B------:R1:W-:Y:S02]  /*7ac0*/  MUFU.EX2 R55, R2 ;  /* 0x0000000200377308 */ /* 0x0003e40000000800 */
[C---:B------:R-:W-:Y:S06]  /*7ad0*/  HMMA.16816.F32 R116, R4.reuse, R20, R60 ;  /* 0x000000140474723c */ /* 0x040fec000000183c */
[C---:B------:R-:W-:Y:S06]  /*7ae0*/  HMMA.16816.F32 R132, R4.reuse, R16, R132 ;  /* 0x000000100484723c */ /* 0x040fec0000001884 */
[----:B------:R-:W-:Y:S01]  /*7af0*/  HMMA.16816.F32 R68, R4, R36, R92 ;  /* 0x000000240444723c */ /* 0x000fe2000000185c */
[----:B------:R-:W-:Y:S01]  /*7b00*/  LOP3.LUT R17, R9, R10, R236, 0x96, !PT ;  /* 0x0000000a09117212 */ /* 0x000fe200078e96ec */
[----:B------:R-:W-:Y:S01]  /*7b10*/  FFMA.FTZ R10, R245, UR19, -R28 ;  /* 0x00000013f50a7c23 */ /* 0x000fe2000801081c */
[----:B-1----:R-:W-:-:S03]  /*7b20*/  FFMA.FTZ R2, R241, UR19, -R29 ;  /* 0x00000013f1027c23 */ /* 0x002fc6000801081d */
[----:B------:R-:W-:Y:S01]  /*7b30*/  MUFU.EX2 R31, R10 ;  /* 0x0000000a001f7308 */ /* 0x000fe20000000800 */
[C---:B------:R-:W-:Y:S06]  /*7b40*/  HMMA.16816.F32 R148, R4.reuse, R24, R148 ;  /* 0x000000180494723c */ /* 0x040fec0000001894 */
[C---:B------:R-:W-:Y:S01]  /*7b50*/  HMMA.16816.F32 R24, R4.reuse, R26, R84 ;  /* 0x0000001a0418723c */ /* 0x040fe20000001854 */
[----:B------:R1:W2:Y:S05]  /*7b60*/  MUFU.EX2 R60, R2 ;  /* 0x00000002003c7308 */ /* 0x0002aa0000000800 */
[C---:B------:R-:W-:Y:S06]  /*7b70*/  HMMA.16816.F32 R56, R4.reuse, R22, R88 ;  /* 0x000000160438723c */ /* 0x040fec0000001858 */
[----:B------:R-:W-:Y:S01]  /*7b80*/  HMMA.16816.F32 R164, R4, R32, R164 ;  /* 0x0000002004a4723c */ /* 0x000fe200000018a4 */
[----:B-1----:R-:W-:-:S05]  /*7b90*/  FFMA.FTZ R2, R240, UR19, -R29 ;  /* 0x00000013f0027c23 */ /* 0x002fca000801081d */
[C---:B------:R-:W-:Y:S01]  /*7ba0*/  HMMA.16816.F32 R84, R4.reuse, R40, R96 ;  /* 0x000000280454723c */ /* 0x040fe20000001860 */
[----:B------:R1:W-:Y:S05]  /*7bb0*/  MUFU.EX2 R61, R2 ;  /* 0x00000002003d7308 */ /* 0x0003ea0000000800 */
[C---:B------:R-:W-:Y:S06]  /*7bc0*/  HMMA.16816.F32 R20, R4.reuse, R18, R72 ;  /* 0x000000120414723c */ /* 0x040fec0000001848 */
[C---:B------:R-:W-:Y:S01]  /*7bd0*/  HMMA.16816.F32 R32, R4.reuse, R34, R80 ;  /* 0x000000220420723c */ /* 0x040fe20000001850 */
[----:B------:R-:W-:Y:S01]  /*7be0*/  IMAD.MOV.U32 R237, RZ, RZ, R213 ;  /* 0x000000ffffed7224 */ /* 0x000fe200078e00d5 */
[----:B------:R-:W3:Y:S04]  /*7bf0*/  LDSM.16.MT88.4 R80, [R216+0xbc00] ;  /* 0x00bc0000d850783b */ /* 0x000ee80000004200 */
[----:B------:R-:W-:Y:S01]  /*7c00*/  HMMA.16816.F32 R48, R4, R38, R48 ;  /* 0x000000260430723c */ /* 0x000fe20000001830 */
[----:B-1----:R-:W-:-:S04]  /*7c10*/  FFMA.FTZ R2, R239, UR19, -R29 ;  /* 0x00000013ef027c23 */ /* 0x002fc8000801081d */
[----:B------:R1:W-:Y:S01]  /*7c20*/  MUFU.EX2 R62, R2 ;  /* 0x00000002003e7308 */ /* 0x0003e20000000800 */
[----:B------:R-:W-:Y:S07]  /*7c30*/  HMMA.16816.F32 R40, R4, R42, R44 ;  /* 0x0000002a0428723c */ /* 0x000fee000000182c */
[--C-:B------:R-:W-:Y:S01]  /*7c40*/  FFMA.FTZ R4, R252, UR19, -R12.reuse ;  /* 0x00000013fc047c23 */ /* 0x100fe2000801080c */
[----:B------:R-:W-:Y:S01]  /*7c50*/  FFMA.FTZ R5, R251, UR19, -R12 ;  /* 0x00000013fb057c23 */ /* 0x000fe2000801080c */
[----:B-1----:R-:W-:-:S05]  /*7c60*/  IMAD.WIDE.U32 R2, R3, -0x2daee0ad, RZ ;  /* 0xd2511f5303027825 */ /* 0x002fca00078e00ff */
[----:B------:R-:W-:Y:S02]  /*7c70*/  LOP3.LUT R8, R3, R54, R156, 0x96, !PT ;  /* 0x0000003603087212 */ /* 0x000fe400078e969c */
[----:B------:R-:W-:Y:S01]  /*7c80*/  LOP3.LUT R9, R2, 0xffff, RZ, 0xc0, !PT ;  /* 0x0000ffff02097812 */ /* 0x000fe200078ec0ff */
[----:B------:R-:W-:Y:S01]  /*7c90*/  FFMA.FTZ R3, R244, UR19, -R28 ;  /* 0x00000013f4037c23 */ /* 0x000fe2000801081c */
[----:B------:R-:W-:Y:S02]  /*7ca0*/  LOP3.LUT R11, R2, 0xff, RZ, 0xc0, !PT ;  /* 0x000000ff020b7812 */ /* 0x000fe400078ec0ff */
[--C-:B------:R-:W-:Y:S01]  /*7cb0*/  SHF.R.U32.HI R14, RZ, 0x10, R2.reuse ;  /* 0x00000010ff0e7819 */ /* 0x100fe20000011602 */
[----:B------:R1:W-:Y:S01]  /*7cc0*/  MUFU.EX2 R52, R3 ;  /* 0x0000000300347308 */ /* 0x0003e20000000800 */
[----:B------:R-:W-:Y:S02]  /*7cd0*/  SHF.R.U32.HI R16, RZ, 0x18, R2 ;  /* 0x00000018ff107819 */ /* 0x000fe40000011602 */
[----:B------:R-:W-:-:S02]  /*7ce0*/  LOP3.LUT R2, R8, 0xffff, RZ, 0xc0, !PT ;  /* 0x0000ffff08027812 */ /* 0x000fc400078ec0ff */
[----:B------:R-:W-:Y:S02]  /*7cf0*/  SHF.R.U32.HI R13, RZ, 0x18, R8 ;  /* 0x00000018ff0d7819 */ /* 0x000fe40000011608 */
[----:B------:R-:W-:Y:S02]  /*7d00*/  SHF.R.U32.HI R2, RZ, 0x8, R2 ;  /* 0x00000008ff027819 */ /* 0x000fe40000011602 */
[----:B-1----:R-:W-:Y:S02]  /*7d10*/  SHF.R.U32.HI R3, RZ, 0x8, R9 ;  /* 0x00000008ff037819 */ /* 0x002fe40000011609 */
[----:B------:R-:W-:Y:S02]  /*7d20*/  LOP3.LUT R9, R8, 0xff, RZ, 0xc0, !PT ;  /* 0x000000ff08097812 */ /* 0x000fe400078ec0ff */
[----:B------:R-:W-:Y:S01]  /*7d30*/  PRMT R15, R11, 0x5410, R3 ;  /* 0x000054100b0f7816 */ /* 0x000fe20000000003 */
[----:B------:R-:W-:Y:S01]  /*7d40*/  FFMA.FTZ R3, R246, UR19, -R28 ;  /* 0x00000013f6037c23 */ /* 0x000fe2000801081c */
[----:B------:R-:W-:Y:S01]  /*7d50*/  PRMT R10, R9, 0x5410, R2 ;  /* 0x00005410090a7816 */ /* 0x000fe20000000002 */
[----:B------:R-:W-:Y:S01]  /*7d60*/  FFMA.FTZ R9, R247, UR19, -R0 ;  /* 0x00000013f7097c23 */ /* 0x000fe20008010800 */
[----:B------:R-:W-:Y:S01]  /*7d70*/  SHF.R.U32.HI R2, RZ, 0x10, R8 ;  /* 0x00000010ff027819 */ /* 0x000fe20000011608 */
[----:B------:R2:W1:Y:S01]  /*7d80*/  MUFU.EX2 R29, R3 ;  /* 0x00000003001d7308 */ /* 0x0004620000000800 */
[----:B------:R-:W-:-:S02]  /*7d90*/  LOP3.LUT R11, R14, 0xff, RZ, 0xc0, !PT ;  /* 0x000000ff0e0b7812 */ /* 0x000fc400078ec0ff */
[----:B------:R-:W-:Y:S02]  /*7da0*/  LOP3.LUT R8, R2, 0xff, RZ, 0xc0, !PT ;  /* 0x000000ff02087812 */ /* 0x000fe400078ec0ff */
[--C-:B------:R-:W-:Y:S02]  /*7db0*/  HSET2.LE.AND R2, R10, R238.reuse, PT ;  /* 0x000000ee0a027233 */ /* 0x100fe40003803000 */
[----:B------:R-:W-:Y:S01]  /*7dc0*/  PRMT R10, R11, 0x5410, R16 ;  /* 0x000054100b0a7816 */ /* 0x000fe20000000010 */
[----:B------:R4:W-:Y:S04]  /*7dd0*/  MUFU.EX2 R28, R9 ;  /* 0x00000009001c7308 */ /* 0x0009e80000000800 */
[----:B------:R-:W-:Y:S02]  /*7de0*/  HSET2.LE.AND R10, R10, R238, PT ;  /* 0x000000ee0a0a7233 */ /* 0x000fe40003803000 */
[----:B--2---:R-:W-:-:S02]  /*7df0*/  F2FP.F16.F32.PACK_AB R3, R60, R55 ;  /* 0x000000373c03723e */ /* 0x004fc400000000ff */
[----:B-1----:R-:W-:Y:S02]  /*7e00*/  F2FP.F16.F32.PACK_AB R11, R29, R31 ;  /* 0x0000001f1d0b723e */ /* 0x002fe400000000ff */
[----:B------:R-:W-:Y:S01]  /*7e10*/  LOP3.LUT R92, R2, R3, RZ, 0xc0, !PT ;  /* 0x00000003025c7212 */ /* 0x000fe200078ec0ff */
[--C-:B------:R-:W-:Y:S01]  /*7e20*/  FFMA.FTZ R2, R249, UR19, -R0.reuse ;  /* 0x00000013f9027c23 */ /* 0x100fe20008010800 */
[----:B------:R-:W-:Y:S02]  /*7e30*/  F2FP.F16.F32.PACK_AB R3, R52, R53 ;  /* 0x000000353403723e */ /* 0x000fe400000000ff */
[----:B----4-:R-:W-:Y:S01]  /*7e40*/  PRMT R9, R8, 0x5410, R13 ;  /* 0x0000541008097816 */ /* 0x010fe2000000000d */
[--C-:B------:R-:W-:Y:S01]  /*7e50*/  FFMA.FTZ R13, R248, UR19, -R0.reuse ;  /* 0x00000013f80d7c23 */ /* 0x100fe20008010800 */
[----:B------:R-:W-:Y:S01]  /*7e60*/  HSET2.LE.AND R8, R15, R238, PT ;  /* 0x000000ee0f087233 */ /* 0x000fe20003803000 */
[----:B------:R-:W-:Y:S01]  /*7e70*/  FFMA.FTZ R0, R250, UR19, -R0 ;  /* 0x00000013fa007c23 */ /* 0x000fe20008010800 */
[----:B------:R1:W-:Y:S01]  /*7e80*/  MUFU.EX2 R15, R2 ;  /* 0x00000002000f7308 */ /* 0x0003e20000000800 */
[----:B------:R-:W-:-:S07]  /*7e90*/  LOP3.LUT R95, R10, R11, RZ, 0xc0, !PT ;  /* 0x0000000b0a5f7212 */ /* 0x000fce00078ec0ff */
[----:B------:R-:W-:Y:S08]  /*7ea0*/  MUFU.EX2 R14, R13 ;  /* 0x0000000d000e7308 */ /* 0x000ff00000000800 */
[----:B------:R2:W-:Y:S01]  /*7eb0*/  MUFU.EX2 R13, R0 ;  /* 0x00000000000d7308 */ /* 0x0005e20000000800 */
[----:B-1----:R-:W-:Y:S02]  /*7ec0*/  HSET2.LE.AND R2, R9, R238, PT ;  /* 0x000000ee09027233 */ /* 0x002fe40003803000 */
[----:B------:R-:W-:-:S03]  /*7ed0*/  F2FP.F16.F32.PACK_AB R9, R62, R61 ;  /* 0x0000003d3e09723e */ /* 0x000fc600000000ff */
[----:B------:R-:W-:Y:S01]  /*7ee0*/  LOP3.LUT R93, R2, R3, RZ, 0xc0, !PT ;  /* 0x00000003025d7212 */ /* 0x000fe200078ec0ff */
[----:B------:R-:W-:Y:S01]  /*7ef0*/  IMAD.WIDE.U32 R2, R17, -0x2daee0ad, RZ ;  /* 0xd2511f5311027825 */ /* 0x000fe200078e00ff */
[----:B------:R1:W-:Y:S01]  /*7f00*/  MUFU.EX2 R11, R4 ;  /* 0x00000004000b7308 */ /* 0x0003e20000000800 */
[----:B------:R-:W-:Y:S01]  /*7f10*/  LOP3.LUT R94, R8, R9, RZ, 0xc0, !PT ;  /* 0x00000009085e7212 */ /* 0x000fe200078ec0ff */
[----:B------:R-:W4:Y:S01]  /*7f20*/  LDSM.16.MT88.4 R16, [R218+0xbc00] ;  /* 0x00bc0000da10783b */ /* 0x000f220000004200 */
[----:B------:R-:W-:Y:S02]  /*7f30*/  LOP3.LUT R8, R2, 0xff, RZ, 0xc0, !PT ;  /* 0x000000ff02087812 */ /* 0x000fe400078ec0ff */
[----:B------:R-:W-:-:S03]  /*7f40*/  SHF.R.U32.HI R7, RZ, 0x18, R2 ;  /* 0x00000018ff077819 */ /* 0x000fc60000011602 */
[----:B------:R3:W-:Y:S01]  /*7f50*/  MUFU.EX2 R10, R5 ;  /* 0x00000005000a7308 */ /* 0x0007e20000000800 */
[----:B--2---:R-:W-:Y:S02]  /*7f60*/  LOP3.LUT R0, R3, R30, R156, 0x96, !PT ;  /* 0x0000001e03007212 */ /* 0x004fe400078e969c */
[----:B-1----:R-:W-:Y:S01]  /*7f70*/  SHF.R.U32.HI R4, RZ, 0x10, R2 ;  /* 0x00000010ff047819 */ /* 0x002fe20000011602 */
[----:B------:R-:W-:Y:S01]  /*7f80*/  IMAD.MOV.U32 R213, RZ, RZ, R209 ;  /* 0x000000ffffd57224 */ /* 0x000fe200078e00d1 */
[----:B------:R-:W-:Y:S01]  /*7f90*/  LOP3.LUT R3, R2, 0xffff, RZ, 0xc0, !PT ;  /* 0x0000ffff02037812 */ /* 0x000fe200078ec0ff */
[C---:B---3--:R-:W-:Y:S01]  /*7fa0*/  HMMA.16816.F32 R72, R92.reuse, R80, R76 ;  /* 0x000000505c48723c */ /* 0x048fe2000000184c */
[----:B------:R-:W-:Y:S02]  /*7fb0*/  LOP3.LUT R2, R4, 0xff, RZ, 0xc0, !PT ;  /* 0x000000ff04027812 */ /* 0x000fe400078ec0ff */
[----:B------:R-:W-:Y:S01]  /*7fc0*/  SHF.R.U32.HI R6, RZ, 0x8, R3 ;  /* 0x00000008ff067819 */ /* 0x000fe20000011603 */
[----:B------:R-:W-:Y:S01]  /*7fd0*/  FFMA.FTZ R3, R208, UR19, -R12 ;  /* 0x00000013d0037c23 */ /* 0x000fe2000801080c */
[----:B------:R-:W-:Y:S01]  /*7fe0*/  IMAD.MOV.U32 R208, RZ, RZ, R212 ;  /* 0x000000ffffd07224 */ /* 0x000fe200078e00d4 */
[----:B------:R-:W-:Y:S01]  /*7ff0*/  PRMT R7, R2, 0x5410, R7 ;  /* 0x0000541002077816 */ /* 0x000fe20000000007 */
[----:B------:R-:W-:Y:S01]  /*8000*/  IMAD.MOV.U32 R212, RZ, RZ, R159 ;  /* 0x000000ffffd47224 */ /* 0x000fe200078e009f */
[----:B------:R1:W2:Y:S01]  /*8010*/  MUFU.EX2 R9, R3 ;  /* 0x0000000300097308 */ /* 0x0002a20000000800 */
[----:B------:R-:W-:Y:S01]  /*8020*/  FFMA.FTZ R4, R208, UR19, -R12 ;  /* 0x00000013d0047c23 */ /* 0x000fe2000801080c */
[----:B------:R-:W-:Y:S01]  /*8030*/  LOP3.LUT R2, R0, 0xffff, RZ, 0xc0, !PT ;  /* 0x0000ffff00027812 */ /* 0x000fe200078ec0ff */
[----:B------:R-:W-:Y:S01]  /*8040*/  IMAD.MOV.U32 R159, RZ, RZ, R211 ;  /* 0x000000ffff9f7224 */ /* 0x000fe200078e00d3 */
[----:B------:R-:W-:Y:S01]  /*8050*/  PRMT R6, R8, 0x5410, R6 ;  /* 0x0000541008067816 */ /* 0x000fe20000000006 */
[C---:B------:R-:W-:Y:S01]  /*8060*/  HMMA.16816.F32 R112, R92.reuse, R120, R112 ;  /* 0x000000785c70723c */ /* 0x040fe20000001870 */
[----:B------:R-:W-:Y:S01]  /*8070*/  LOP3.LUT R5, R0, 0xff, RZ, 0xc0, !PT ;  /* 0x000000ff00057812 */ /* 0x000fe200078ec0ff */
[----:B------:R-:W-:Y:S01]  /*8080*/  IMAD.MOV.U32 R234, RZ, RZ, R212 ;  /* 0x000000ffffea7224 */ /* 0x000fe200078e00d4 */
[----:B------:R2:W3:Y:S01]  /*8090*/  MUFU.EX2 R8, R4 ;  /* 0x0000000400087308 */ /* 0x0004e20000000800 */
[----:B------:R-:W-:Y:S01]  /*80a0*/  SHF.R.U32.HI R2, RZ, 0x8, R2 ;  /* 0x00000008ff027819 */ /* 0x000fe20000011602 */
[----:B------:R-:W-:Y:S01]  /*80b0*/  IMAD.MOV.U32 R211, RZ, RZ, R188 ;  /* 0x000000ffffd37224 */ /* 0x000fe200078e00bc */
[----:B------:R-:W-:Y:S01]  /*80c0*/  HMMA.16816.F32 R124, R92, R122, R124 ;  /* 0x0000007a5c7c723c */ /* 0x000fe2000000187c */
[----:B------:R-:W-:Y:S01]  /*80d0*/  IMAD.MOV.U32 R188, RZ, RZ, R189 ;  /* 0x000000ffffbc7224 */ /* 0x000fe200078e00bd */
[--C-:B-1----:R-:W-:Y:S01]  /*80e0*/  SHF.R.U32.HI R3, RZ, 0x10, R0.reuse ;  /* 0x00000010ff037819 */ /* 0x102fe20000011600 */
[----:B------:R-:W-:Y:S01]  /*80f0*/  IMAD.MOV.U32 R189, RZ, RZ, R227 ;  /* 0x000000ffffbd7224 */ /* 0x000fe200078e00e3 */
[----:B------:R-:W-:-:S02]  /*8100*/  SHF.R.U32.HI R0, RZ, 0x18, R0 ;  /* 0x00000018ff007819 */ /* 0x000fc40000011600 */
[C---:B------:R-:W-:Y:S01]  /*8110*/  HMMA.16816.F32 R128, R92.reuse, R136, R128 ;  /* 0x000000885c80723c */ /* 0x040fe20000001880 */
[----:B------:R-:W-:Y:S02]  /*8120*/  LOP3.LUT R3, R3, 0xff, RZ, 0xc0, !PT ;  /* 0x000000ff03037812 */ /* 0x000fe400078ec0ff */
[----:B------:R-:W-:Y:S02]  /*8130*/  PRMT R5, R5, 0x5410, R2 ;  /* 0x0000541005057816 */ /* 0x000fe40000000002 */
[----:B--2---:R-:W-:Y:S01]  /*8140*/  F2FP.F16.F32.PACK_AB R4, R9, R10 ;  /* 0x0000000a0904723e */ /* 0x004fe200000000ff */
[----:B------:R-:W-:Y:S01]  /*8150*/  IMAD.MOV.U32 R235, RZ, RZ, R159 ;  /* 0x000000ffffeb7224 */ /* 0x000fe200078e009f */
[----:B------:R-:W-:Y:S01]  /*8160*/  PRMT R2, R3, 0x5410, R0 ;  /* 0x0000541003027816 */ /* 0x000fe20000000000 */
[----:B------:R-:W-:Y:S01]  /*8170*/  IMAD.MOV.U32 R212, RZ, RZ, R188 ;  /* 0x000000ffffd47224 */ /* 0x000fe200078e00bc */
[--C-:B------:R-:W-:Y:S01]  /*8180*/  HSET2.LE.AND R3, R7, R238.reuse, PT ;  /* 0x000000ee07037233 */ /* 0x100fe20003803000 */
[----:B------:R-:W-:Y:S01]  /*8190*/  IMAD.MOV.U32 R209, RZ, RZ, R204 ;  /* 0x000000ffffd17224 */ /* 0x000fe200078e00cc */
[--C-:B------:R-:W-:Y:S01]  /*81a0*/  HSET2.LE.AND R0, R6, R238.reuse, PT ;  /* 0x000000ee06007233 */ /* 0x100fe20003803000 */
[----:B------:R1:W5:Y:S01]  /*81b0*/  LDL.LU R227, [R1+0xe4] ;  /* 0x0000e40001e37983 */ /* 0x0003620000300800 */
[----:B------:R-:W-:Y:S01]  /*81c0*/  HSET2.LE.AND R7, R2, R238, PT ;  /* 0x000000ee02077233 */ /* 0x000fe20003803000 */
[----:B------:R-:W-:Y:S01]  /*81d0*/  HMMA.16816.F32 R140, R92, R138, R140 ;  /* 0x0000008a5c8c723c */ /* 0x000fe2000000188c */
[----:B------:R-:W-:-:S02]  /*81e0*/  F2FP.F16.F32.PACK_AB R2, R13, R14 ;  /* 0x0000000e0d02723e */ /* 0x000fc400000000ff */
[----:B------:R-:W-:Y:S01]  /*81f0*/  HSET2.LE.AND R5, R5, R238, PT ;  /* 0x000000ee05057233 */ /* 0x000fe20003803000 */
[----:B------:R-:W-:Y:S01]  /*8200*/  IMAD.MOV.U32 R238, RZ, RZ, R234 ;  /* 0x000000ffffee7224 */ /* 0x000fe200078e00ea */
[----:B------:R-:W-:Y:S01]  /*8210*/  LOP3.LUT R98, R0, R2, RZ, 0xc0, !PT ;  /* 0x0000000200627212 */ /* 0x000fe200078ec0ff */
[----:B------:R-:W-:Y:S01]  /*8220*/  IMAD.MOV.U32 R234, RZ, RZ, R215 ;  /* 0x000000ffffea7224 */ /* 0x000fe200078e00d7 */
[----:B---3--:R-:W-:Y:S01]  /*8230*/  F2FP.F16.F32.PACK_AB R0, R8, R11 ;  /* 0x0000000b0800723e */ /* 0x008fe200000000ff */
[----:B------:R-:W-:Y:S01]  /*8240*/  IMAD.MOV.U32 R208, RZ, RZ, R189 ;  /* 0x000000ffffd07224 */ /* 0x000fe200078e00bd */
[----:B------:R-:W-:Y:S01]  /*8250*/  LOP3.LUT R99, R3, R4, RZ, 0xc0, !PT ;  /* 0x0000000403637212 */ /* 0x000fe200078ec0ff */
[----:B------:R-:W-:Y:S01]  /*8260*/  FADD.FTZ R3, R238, R237 ;  /* 0x000000edee037221 */ /* 0x000fe20000010000 */
[----:B------:R-:W-:Y:S01]  /*8270*/  LOP3.LUT R97, R7, R0, RZ, 0xc0, !PT ;  /* 0x0000000007617212 */ /* 0x000fe200078ec0ff */
[----:B------:R-:W-:Y:S01]  /*8280*/  FADD.FTZ R2, R223, R224 ;  /* 0x000000e0df027221 */ /* 0x000fe20000010000 */
[----:B------:R-:W-:-:S02]  /*8290*/  IMAD.MOV.U32 R238, RZ, RZ, R234 ;  /* 0x000000ffffee7224 */ /* 0x000fc400078e00ea */
[----:B------:R-:W-:Y:S01]  /*82a0*/  FADD.FTZ R0, R221, R222 ;  /* 0x000000dedd007221 */ /* 0x000fe20000010000 */
[----:B------:R-:W-:Y:S02]  /*82b0*/  IMAD.MOV.U32 R234, RZ, RZ, R235 ;  /* 0x000000ffffea7224 */ /* 0x000fe400078e00eb */
[----:B------:R-:W-:Y:S01]  /*82c0*/  FADD.FTZ R4, R219, R220 ;  /* 0x000000dcdb047221 */ /* 0x000fe20000010000 */
[----:B------:R-:W-:Y:S02]  /*82d0*/  IMAD.MOV.U32 R235, RZ, RZ, R208 ;  /* 0x000000ffffeb7224 */ /* 0x000fe400078e00d0 */
[----:B------:R-:W-:Y:S01]  /*82e0*/  FADD.FTZ R3, R217, R3 ;  /* 0x00000003d9037221 */ /* 0x000fe20000010000 */
[----:B------:R-:W-:Y:S02]  /*82f0*/  IMAD.MOV.U32 R208, RZ, RZ, R212 ;  /* 0x000000ffffd07224 */ /* 0x000fe400078e00d4 */
[----:B------:R-:W-:Y:S01]  /*8300*/  FADD.FTZ R2, R238, R2 ;  /* 0x00000002ee027221 */ /* 0x000fe20000010000 */
[----:B------:R-:W-:-:S02]  /*8310*/  IMAD.MOV.U32 R212, RZ, RZ, R200 ;  /* 0x000000ffffd47224 */ /* 0x000fc400078e00c8 */
[----:B------:R-:W-:Y:S01]  /*8320*/  FADD.FTZ R0, R234, R0 ;  /* 0x00000000ea007221 */ /* 0x000fe20000010000 */
[----:B------:R-:W-:Y:S02]  /*8330*/  IMAD.MOV.U32 R215, RZ, RZ, R210 ;  /* 0x000000ffffd77224 */ /* 0x000fe400078e00d2 */
[----:B------:R-:W-:Y:S01]  /*8340*/  FADD.FTZ R4, R235, R4 ;  /* 0x00000004eb047221 */ /* 0x000fe20000010000 */
[----:B------:R-:W-:Y:S01]  /*8350*/  FADD.FTZ R3, R208, R3 ;  /* 0x00000003d0037221 */ /* 0x000fe20000010000 */
[----:B------:R-:W-:Y:S01]  /*8360*/  IMAD.MOV.U32 R210, RZ, RZ, R225 ;  /* 0x000000ffffd27224 */ /* 0x000fe200078e00e1 */
[----:B------:R-:W-:Y:S01]  /*8370*/  F2FP.F16.F32.PACK_AB R6, R15, R28 ;  /* 0x0000001c0f06723e */ /* 0x000fe200000000ff */
[----:B------:R-:W-:Y:S01]  /*8380*/  FADD.FTZ R2, R212, R2 ;  /* 0x00000002d4027221 */ /* 0x000fe20000010000 */
[----:B------:R-:W-:Y:S01]  /*8390*/  FADD.FTZ R0, R213, R0 ;  /* 0x00000000d5007221 */ /* 0x000fe20000010000 */
[----:B------:R-:W-:Y:S02]  /*83a0*/  IMAD.MOV.U32 R188, RZ, RZ, R157 ;  /* 0x000000ffffbc7224 */ /* 0x000fe400078e009d */
[----:B------:R-:W-:Y:S01]  /*83b0*/  FADD.FTZ R4, R215, R4 ;  /* 0x00000004d7047221 */ /* 0x000fe20000010000 */
[----:B------:R-:W-:Y:S01]  /*83c0*/  FADD.FTZ R3, R209, R3 ;  /* 0x00000003d1037221 */ /* 0x000fe20000010000 */
[----:B------:R-:W-:Y:S01]  /*83d0*/  IMAD.MOV.U32 R189, RZ, RZ, R158 ;  /* 0x000000ffffbd7224 */ /* 0x000fe200078e009e */
        /* <DEDUP_REMOVED lines=14> */
[----:B------:R-:W-:-:S02]  /*84c0*/  IMAD.MOV.U32 R200, RZ, RZ, R231 ;  /* 0x000000ffffc87224 */ /* 0x000fc400078e00e7 */
        /* <DEDUP_REMOVED lines=28> */
[----:B------:R1:W5:Y:S01]  /*8690*/  LDL.LU R226, [R1+0xe0] ;  /* 0x0000e00001e27983 */ /* 0x0003620000300800 */
[----:B------:R-:W-:Y:S01]  /*86a0*/  FADD.FTZ R4, R14, R4 ;  /* 0x000000040e047221 */ /* 0x000fe20000010000 */
[----:B------:R-:W-:Y:S01]  /*86b0*/  FADD.FTZ R2, R61, R2 ;  /* 0x000000023d027221 */ /* 0x000fe20000010000 */
[----:B------:R-:W-:Y:S01]  /*86c0*/  FADD.FTZ R3, R10, R3 ;  /* 0x000000030a037221 */ /* 0x000fe20000010000 */
[----:B------:R1:W5:Y:S01]  /*86d0*/  LDL.LU R225, [R1+0xdc] ;  /* 0x0000dc0001e17983 */ /* 0x0003620000300800 */
[----:B------:R-:W-:Y:S01]  /*86e0*/  FADD.FTZ R0, R31, R0 ;  /* 0x000000001f007221 */ /* 0x000fe20000010000 */
[----:B------:R-:W-:Y:S01]  /*86f0*/  FADD.FTZ R234, R13, R4 ;  /* 0x000000040dea7221 */ /* 0x000fe20000010000 */
[----:B------:R-:W2:Y:S01]  /*8700*/  LDC.U8 R231, c[0x0][0x388] ;  /* 0x0000e200ffe77b82 */ /* 0x000ea20000000000 */
[----:B------:R1:W5:Y:S01]  /*8710*/  LDL.LU R224, [R1+0xd8] ;  /* 0x0000d80001e07983 */ /* 0x0003620000300800 */
[----:B------:R-:W-:-:S03]  /*8720*/  FADD.FTZ R2, R62, R2 ;  /* 0x000000023e027221 */ /* 0x000fc60000010000 */
[----:B------:R1:W5:Y:S01]  /*8730*/  LDL.LU R223, [R1+0xd4] ;  /* 0x0000d40001df7983 */ /* 0x0003620000300800 */
[----:B------:R-:W-:-:S03]  /*8740*/  FADD.FTZ R235, R9, R3 ;  /* 0x0000000309eb7221 */ /* 0x000fc60000010000 */
[----:B------:R1:W5:Y:S01]  /*8750*/  LDL.LU R222, [R1+0xd0] ;  /* 0x0000d00001de7983 */ /* 0x0003620000300800 */
[----:B------:R-:W-:-:S03]  /*8760*/  FADD.FTZ R0, R29, R0 ;  /* 0x000000001d007221 */ /* 0x000fc60000010000 */
[----:B------:R1:W5:Y:S04]  /*8770*/  LDL.LU R221, [R1+0xcc] ;  /* 0x0000cc0001dd7983 */ /* 0x0003680000300800 */
[----:B------:R1:W5:Y:S04]  /*8780*/  LDL.LU R220, [R1+0xc8] ;  /* 0x0000c80001dc7983 */ /* 0x0003680000300800 */
[----:B------:R1:W5:Y:S04]  /*8790*/  LDL.LU R219, [R1+0xc4] ;  /* 0x0000c40001db7983 */ /* 0x0003680000300800 */
[----:B------:R1:W5:Y:S04]  /*87a0*/  LDL.LU R217, [R1+0xc0] ;  /* 0x0000c00001d97983 */ /* 0x0003680000300800 */
[----:B------:R1:W-:Y:S04]  /*87b0*/  STL [R1+0x58], R234 ;  /* 0x000058ea01007387 */ /* 0x0003e80000100800 */
[----:B------:R1:W-:Y:S04]  /*87c0*/  STL [R1+0x78], R2 ;  /* 0x0000780201007387 */ /* 0x0003e80000100800 */
[----:B------:R1:W-:Y:S04]  /*87d0*/  STL [R1+0x70], R235 ;  /* 0x000070eb01007387 */ /* 0x0003e80000100800 */
[----:B------:R1:W-:Y:S01]  /*87e0*/  STL [R1+0x74], R0 ;  /* 0x0000740001007387 */ /* 0x0003e20000100800 */
        /* <DEDUP_REMOVED lines=9> */
[----:B------:R-:W-:Y:S06]  /*8880*/  HMMA.16816.F32 R68, R96, R80, R68 ;  /* 0x000000506044723c */ /* 0x000fec0000001844 */
[----:B----4-:R-:W-:Y:S06]  /*8890*/  HMMA.16816.F32 R88, R92, R16, R180 ;  /* 0x000000105c58723c */ /* 0x010fec00000018b4 */
        /* <DEDUP_REMOVED lines=9> */
[----:B-12---:R-:W-:-:S15]  /*8930*/  @!P0 BRA `(.L_x_470) ;  /* 0x000000cc00388947 */ /* 0x006fde0003800000 */
[----:B------:R-:W2:Y:S01]  /*8940*/  LDL.64 R202, [R1+0xa0] ;  /* 0x0000a00001ca7983 */ /* 0x000ea20000100a00 */
[----:B------:R-:W-:Y:S01]  /*8950*/  ULDC UR4, c[0x0][0x2d0] ;  /* 0x0000b40000047ab9 */ /* 0x000fe20000000800 */
[----:B------:R-:W-:-:S04]  /*8960*/  DEPBAR.LE SB0, 0x0 ;  /* 0x000080000000791a */ /* 0x000fc80000000000 */
[----:B------:R-:W3:Y:S04]  /*8970*/  LDL R204, [R1+0x7c] ;  /* 0x00007c0001cc7983 */ /* 0x000ee80000100800 */
[----:B------:R-:W4:Y:S04]  /*8980*/  LDL R205, [R1+0x98] ;  /* 0x0000980001cd7983 */ /* 0x000f280000100800 */
[----:B------:R-:W4:Y:S01]  /*8990*/  LDL.64 R206, [R1+0x50] ;  /* 0x0000500001ce7983 */ /* 0x000f220000100a00 */
[----:B------:R-:W-:Y:S01]  /*89a0*/  UIADD3 UR17, UR18, -0x2, URZ ;  /* 0xfffffffe12117890 */ /* 0x000fe2000fffe03f */
[----:B------:R-:W1:Y:S03]  /*89b0*/  S2R R252, SR_TID.X ;  /* 0x0000000000fc7919 */ /* 0x000e660000002100 */
[----:B------:R-:W-:Y:S01]  /*89c0*/  UISETP.GT.AND UP0, UPT, UR17, UR12, UPT ;  /* 0x0000000c1100728c */ /* 0x000fe2000bf04270 */
[----:B-1----:R-:W-:-:S05]  /*89d0*/  IMAD.SHL.U32 R252, R252, 0x2, RZ ;  /* 0x00000002fcfc7824 */ /* 0x002fca00078e00ff */
[----:B------:R-:W-:Y:S01]  /*89e0*/  LOP3.LUT R252, R252, 0x6, RZ, 0xc0, !PT ;  /* 0x00000006fcfc7812 */ /* 0x000fe200078ec0ff */
[----:B------:R-:W-:Y:S01]  /*89f0*/  BAR.SYNC.DEFER_BLOCKING 0x0 ;  /* 0x0000000000007b1d */ /* 0x000fe20000010000 */
[----:B--2---:R-:W-:Y:S02]  /*8a00*/  ISETP.GE.AND P4, PT, R202, UR4, PT ;  /* 0x00000004ca007c0c */ /* 0x004fe4000bf86270 */
[----:B---3--:R-:W-:Y:S02]  /*8a10*/  ISETP.GE.AND P3, PT, R204, UR4, PT ;  /* 0x00000004cc007c0c */ /* 0x008fe4000bf66270 */
[----:B----4-:R-:W-:Y:S01]  /*8a20*/  ISETP.GE.AND P2, PT, R205, UR4, PT ;  /* 0x00000004cd007c0c */ /* 0x010fe2000bf46270 */
[----:B------:R-:W-:-:S08]  /*8a30*/  UIADD3 UR4, UR18, -0x2, URZ ;  /* 0xfffffffe12047890 */ /* 0x000fd0000fffe03f */
[----:B------:R-:W1:Y:S01]  /*8a40*/  @!P4 LDC.64 R4, c[0x0][0x220] ;  /* 0x00008800ff04cb82 */ /* 0x000e620000000a00 */
[----:B-----5:R-:W-:Y:S01]  /*8a50*/  @P4 STS [R222+0x9000], RZ ;  /* 0x009000ffde004388 */ /* 0x020fe20000000800 */
[----:B------:R-:W-:Y:S02]  /*8a60*/  USHF.R.S32.HI UR7, URZ, 0x1f, UR4 ;  /* 0x0000001f3f077899 */ /* 0x000fe40008011404 */
[----:B------:R-:W-:Y:S01]  /*8a70*/  UIMAD UR6, UR27, UR4, URZ ;  /* 0x000000041b0672a4 */ /* 0x000fe2000f8e023f */
[----:B------:R-:W-:Y:S01]  /*8a80*/  IMAD.U32 R2, RZ, RZ, UR4 ;  /* 0x00000004ff027e24 */ /* 0x000fe2000f8e00ff */
[----:B------:R-:W-:Y:S02]  /*8a90*/  @P4 STS [R222+0x9004], RZ ;  /* 0x009004ffde004388 */ /* 0x000fe40000000800 */
[----:B------:R-:W2:Y:S01]  /*8aa0*/  @!P3 LDC.64 R10, c[0x0][0x220] ;  /* 0x00008800ff0abb82 */ /* 0x000ea20000000a00 */
[----:B------:R-:W-:Y:S01]  /*8ab0*/  UIMAD UR6, UR7, UR28, UR6 ;  /* 0x0000001c070672a4 */ /* 0x000fe2000f8e0206 */
[----:B------:R-:W-:Y:S01]  /*8ac0*/  IMAD.WIDE.U32 R2, R2, UR28, R206 ;  /* 0x0000001c02027c25 */ /* 0x000fe2000f8e00ce */
[----:B------:R-:W-:Y:S04]  /*8ad0*/  @P4 STS.64 [R222+0x9008], RZ ;  /* 0x009008ffde004388 */ /* 0x000fe80000000a00 */
[----:B------:R-:W-:Y:S01]  /*8ae0*/  VIADD R3, R3, UR6 ;  /* 0x0000000603037c36 */ /* 0x000fe20008000000 */
[----:B------:R-:W3:Y:S01]  /*8af0*/  @!P2 LDC.64 R8, c[0x0][0x220] ;  /* 0x00008800ff08ab82 */ /* 0x000ee20000000a00 */
[----:B------:R-:W-:-:S07]  /*8b00*/  IADD3 R0, P5, R2, UR31, RZ ;  /* 0x0000001f02007c10 */ /* 0x000fce000ffbe0ff */
[----:B------:R-:W4:Y:S01]  /*8b10*/  @!P4 LDC.64 R6, c[0x0][0x220] ;  /* 0x00008800ff06cb82 */ /* 0x000f220000000a00 */
[----:B-1----:R-:W-:-:S04]  /*8b20*/  @!P4 LEA R4, P0, R2, R4, 0x1 ;  /* 0x000000040204c211 */ /* 0x002fc800078008ff */
[----:B------:R-:W-:-:S03]  /*8b30*/  @!P4 LEA.HI.X R5, R2, R5, R3, 0x1, P0 ;  /* 0x000000050205c211 */ /* 0x000fc600000f0c03 */
[----:B------:R-:W1:Y:S01]  /*8b40*/  @!P3 LDC.64 R12, c[0x0][0x220] ;  /* 0x00008800ff0cbb82 */ /* 0x000e620000000a00 */
[C---:B--2---:R-:W-:Y:S01]  /*8b50*/  @!P3 LEA R10, P1, R2.reuse, R10, 0x1 ;  /* 0x0000000a020ab211 */ /* 0x044fe200078208ff */
[----:B------:R-:W-:Y:S01]  /*8b60*/  @!PT LDS RZ, [RZ] ;  /* 0x00000000fffff984 */ /* 0x000fe20000000800 */
[----:B------:R-:W-:Y:S01]  /*8b70*/  @!PT LDS RZ, [RZ] ;  /* 0x00000000fffff984 */ /* 0x000fe20000000800 */
[----:B------:R-:W-:Y:S01]  /*8b80*/  @!PT LDS RZ, [RZ] ;  /* 0x00000000fffff984 */ /* 0x000fe20000000800 */
[----:B------:R1:W-:Y:S03]  /*8b90*/  @!P4 LDGSTS.E.BYPASS.LTC128B.128 [R222+0x9000], desc[UR22][R4.64] ;  /* 0x0900000004decfae */ /* 0x0003e6000b901d56 */
[C-C-:B------:R-:W-:Y:S01]  /*8ba0*/  @!P3 LEA.HI.X R11, R2.reuse, R11, R3.reuse, 0x1, P1 ;  /* 0x0000000b020bb211 */ /* 0x140fe200008f0c03 */
[----:B------:R-:W-:Y:S02]  /*8bb0*/  @P3 STS.128 [R222+0xa000], RZ ;  /* 0x00a000ffde003388 */ /* 0x000fe40000000c00 */
[----:B------:R-:W2:Y:S01]  /*8bc0*/  @!P2 LDC.64 R14, c[0x0][0x220] ;  /* 0x00008800ff0eab82 */ /* 0x000ea20000000a00 */
[C---:B---3--:R-:W-:Y:S01]  /*8bd0*/  @!P2 LEA R8, P0, R2.reuse, R8, 0x1 ;  /* 0x000000080208a211 */ /* 0x048fe200078008ff */
[----:B------:R-:W-:Y:S01]  /*8be0*/  @!PT LDS RZ, [RZ] ;  /* 0x00000000fffff984 */ /* 0x000fe20000000800 */
[----:B------:R-:W-:Y:S01]  /*8bf0*/  @!PT LDS RZ, [RZ] ;  /* 0x00000000fffff984 */ /* 0x000fe20000000800 */
[----:B------:R-:W-:Y:S01]  /*8c00*/  @!PT LDS RZ, [RZ] ;  /* 0x00000000fffff984 */ /* 0x000fe20000000800 */
[----:B------:R-:W-:Y:S03]  /*8c10*/  @!P3 LDGSTS.E.BYPASS.LTC128B.128 [R222+0xa000], desc[UR22][R10.64+0x40] ;  /* 0x0a0000400adebfae */ /* 0x000fe6000b901d56 */
[----:B------:R-:W-:Y:S01]  /*8c20*/  @!P2 LEA.HI.X R9, R2, R9, R3, 0x1, P0 ;  /* 0x000000090209a211 */ /* 0x000fe200000f0c03 */
[----:B------:R-:W-:Y:S01]  /*8c30*/  @P2 STS.128 [R222+0xb000], RZ ;  /* 0x00b000ffde002388 */ /* 0x000fe20000000c00 */
[----:B------:R-:W-:-:S02]  /*8c40*/  IADD3.X R3, R3, UR16, RZ, P5, !PT ;  /* 0x0000001003037c10 */ /* 0x000fc4000affe4ff */
[C---:B----4-:R-:W-:Y:S01]  /*8c50*/  @!P4 LEA R6, P5, R0.reuse, R6, 0x1 ;  /* 0x000000060006c211 */ /* 0x050fe200078a08ff */
[----:B------:R-:W-:Y:S01]  /*8c60*/  @!PT LDS RZ, [RZ] ;  /* 0x00000000fffff984 */ /* 0x000fe20000000800 */
[----:B------:R-:W-:Y:S01]  /*8c70*/  @!PT LDS RZ, [RZ] ;  /* 0x00000000fffff984 */ /* 0x000fe20000000800 */
[----:B------:R-:W-:Y:S01]  /*8c80*/  @!PT LDS RZ, [RZ] ;  /* 0x00000000fffff984 */ /* 0x000fe20000000800 */
[----:B------:R3:W-:Y:S03]  /*8c90*/  @!P2 LDGSTS.E.BYPASS.LTC128B.128 [R222+0xb000], desc[UR22][R8.64+0x80] ;  /* 0x0b00008008deafae */ /* 0x0007e6000b901d56 */
[C---:B------:R-:W-:Y:S01]  /*8ca0*/  @!P4 LEA.HI.X R7, R0.reuse, R7, R3, 0x1, P5 ;  /* 0x000000070007c211 */ /* 0x040fe200028f0c03 */
[----:B------:R-:W-:Y:S04]  /*8cb0*/  @P4 STS.128 [R222+0x9800], RZ ;  /* 0x009800ffde004388 */ /* 0x000fe80000000c00 */
[----:B------:R-:W-:Y:S01]  /*8cc0*/  @!PT LDS RZ, [RZ] ;  /* 0x00000000fffff984 */ /* 0x000fe20000000800 */
[----:B------:R-:W-:Y:S01]  /*8cd0*/  @!PT LDS RZ, [RZ] ;  /* 0x00000000fffff984 */ /* 0x000fe20000000800 */
[----:B------:R-:W-:Y:S01]  /*8ce0*/  @!PT LDS RZ, [RZ] ;  /* 0x00000000fffff984 */ /* 0x000fe20000000800 */
[----:B------:R-:W-:Y:S01]  /*8cf0*/  @!P4 LDGSTS.E.BYPASS.LTC128B.128 [R222+0x9800], desc[UR22][R6.64] ;  /* 0x0980000006decfae */ /* 0x000fe2000b901d56 */
[----:B-1----:R-:W-:-:S03]  /*8d00*/  @!P3 LEA R4, P1, R0, R12, 0x1 ;  /* 0x0000000c0004b211 */ /* 0x002fc600078208ff */
[----:B------:R-:W-:Y:S01]  /*8d10*/  @P3 STS.128 [R222+0xa800], RZ ;  /* 0x00a800ffde003388 */ /* 0x000fe20000000c00 */
[C---:B--2---:R-:W-:Y:S02]  /*8d20*/  @!P2 LEA R2, P0, R0.reuse, R14, 0x1 ;  /* 0x0000000e0002a211 */ /* 0x044fe400078008ff */
[C-C-:B------:R-:W-:Y:S02]  /*8d30*/  @!P3 LEA.HI.X R5, R0.reuse, R13, R3.reuse, 0x1, P1 ;  /* 0x0000000d0005b211 */ /* 0x140fe400008f0c03 */
[----:B------:R-:W-:Y:S01]  /*8d40*/  @!P2 LEA.HI.X R3, R0, R15, R3, 0x1, P0 ;  /* 0x0000000f0003a211 */ /* 0x000fe200000f0c03 */
[----:B------:R-:W-:Y:S02]  /*8d50*/  IMAD.U32 R0, RZ, RZ, UR17 ;  /* 0x00000011ff007e24 */ /* 0x000fe4000f8e00ff */
[----:B------:R-:W-:Y:S01]  /*8d60*/  @!PT LDS RZ, [RZ] ;  /* 0x00000000fffff984 */ /* 0x000fe20000000800 */
[----:B------:R-:W-:Y:S01]  /*8d70*/  @!PT LDS RZ, [RZ] ;  /* 0x00000000fffff984 */ /* 0x000fe20000000800 */
[----:B------:R-:W-:Y:S01]  /*8d80*/  @!PT LDS RZ, [RZ] ;  /* 0x00000000fffff984 */ /* 0x000fe20000000800 */
[----:B------:R-:W-:Y:S02]  /*8d90*/  @!P3 LDGSTS.E.BYPASS.LTC128B.128 [R222+0xa800], desc[UR22][R4.64+0x40] ;  /* 0x0a80004004debfae */ /* 0x000fe4000b901d56 */
[----:B------:R-:W-:-:S02]  /*8da0*/  IMAD R0, R0, 0x40, R252 ;  /* 0x0000004000007824 */ /* 0x000fc400078e02fc */
[----:B------:R-:W-:Y:S03]  /*8db0*/  @P2 STS.128 [R222+0xb800], RZ ;  /* 0x00b800ffde002388 */ /* 0x000fe60000000c00 */
[C---:B------:R-:W-:Y:S01]  /*8dc0*/  ISETP.GE.AND P5, PT, R0.reuse, R230, PT ;  /* 0x000000e60000720c */ /* 0x040fe20003fa6270 */
[----:B------:R-:W-:Y:S01]  /*8dd0*/  @!PT LDS RZ, [RZ] ;  /* 0x00000000fffff984 */ /* 0x000fe20000000800 */
[----:B------:R-:W-:Y:S01]  /*8de0*/  @!PT LDS RZ, [RZ] ;  /* 0x00000000fffff984 */ /* 0x000fe20000000800 */
[----:B------:R-:W-:Y:S01]  /*8df0*/  @!PT LDS RZ, [RZ] ;  /* 0x00000000fffff984 */ /* 0x000fe20000000800 */
[----:B------:R1:W-:Y:S01]  /*8e00*/  @!P2 LDGSTS.E.BYPASS.LTC128B.128 [R222+0xb800], desc[UR22][R2.64+0x80] ;  /* 0x0b80008002deafae */ /* 0x0003e2000b901d56 */
[C---:B------:R-:W-:Y:S02]  /*8e10*/  ISETP.GE.AND P6, PT, R0.reuse, R228, PT ;  /* 0x000000e40000720c */ /* 0x040fe40003fc6270 */
[C---:B------:R-:W-:Y:S01]  /*8e20*/  ISETP.GE.AND P1, PT, R0.reuse, R227, PT ;  /* 0x000000e30000720c */ /* 0x040fe20003f26270 */
[----:B------:R-:W-:Y:S01]  /*8e30*/  LDSM.16.M88.4 R12, [R220] ;  /* 0x00000000dc0c783b */ /* 0x000fe20000000200 */
[C---:B------:R-:W-:Y:S02]  /*8e40*/  ISETP.LT.OR P5, PT, R0.reuse, R225, P5 ;  /* 0x000000e10000720c */ /* 0x040fe40002fa1670 */
[C---:B------:R-:W-:Y:S01]  /*8e50*/  ISETP.LT.OR P6, PT, R0.reuse, R226, P6 ;  /* 0x000000e20000720c */ /* 0x040fe200037c1670 */
[----:B------:R-:W2:Y:S01]  /*8e60*/  LDSM.16.M88.4 R24, [R217+0x6000] ;  /* 0x00600000d918783b */ /* 0x000ea20000000200 */
[----:B------:R-:W-:-:S03]  /*8e70*/  ISETP.LT.OR P1, PT, R0, R223, P1 ;  /* 0x000000df0000720c */ /* 0x000fc60000f21670 */
[----:B---3--:R-:W3:Y:S04]  /*8e80*/  LDSM.16.M88.4 R8, [R220+0x1000] ;  /* 0x00100000dc08783b */ /* 0x008ee80000000200 */
[----:B------:R-:W4:Y:S04]  /*8e90*/  LDSM.16.M88.4 R28, [R217+0x6c00] ;  /* 0x006c0000d91c783b */ /* 0x000f280000000200 */
[----:B------:R-:W4:Y:S04]  /*8ea0*/  LDSM.16.M88.4 R20, [R217+0x6400] ;  /* 0x00640000d914783b */ /* 0x000f280000000200 */
[----:B------:R-:W4:Y:S01]  /*8eb0*/  LDSM.16.M88.4 R16, [R217+0x6800] ;  /* 0x00680000d910783b */ /* 0x000f220000000200 */
[----:B-1----:R-:W-:-:S03]  /*8ec0*/  VIADD R2, R0, 0x1 ;  /* 0x0000000100027836 */ /* 0x002fc60000000000 */
[----:B------:R-:W-:Y:S01]  /*8ed0*/  LDSM.16.M88.4 R52, [R219+0x6000] ;  /* 0x00600000db34783b */ /* 0x000fe20000000200 */
[----:B------:R-:W-:-:S03]  /*8ee0*/  VIADD R3, R0, 0x8 ;  /* 0x0000000800037836 */ /* 0x000fc60000000000 */
[----:B------:R-:W1:Y:S01]  /*8ef0*/  LDSM.16.M88.4 R4, [R221+0x1000] ;  /* 0x00100000dd04783b */ /* 0x000e620000000200 */
[----:B------:R-:W-:-:S03]  /*8f00*/  ISETP.GE.AND P0, PT, R2, R228, PT ;  /* 0x000000e40200720c */ /* 0x000fc60003f06270 */
[----:B------:R-:W1:Y:S01]  /*8f10*/  LDSM.16.M88.4 R40, [R219+0x6c00] ;  /* 0x006c0000db28783b */ /* 0x000e620000000200 */
[----:B------:R-:W-:-:S03]  /*8f20*/  ISETP.LT.OR P0, PT, R2, R226, P0 ;  /* 0x000000e20200720c */ /* 0x000fc60000701670 */
[----:B------:R-:W1:Y:S04]  /*8f30*/  LDSM.16.M88.4 R48, [R219+0x6400] ;  /* 0x00640000db30783b */ /* 0x000e680000000200 */
[----:B------:R-:W1:Y:S01]  /*8f40*/  LDSM.16.M88.4 R44, [R219+0x6800] ;  /* 0x00680000db2c783b */ /* 0x000e620000000200 */
[-C--:B--2---:R-:W-:Y:S03]  /*8f50*/  HMMA.16816.F32 R248, R12, R24.reuse, RZ ;  /* 0x000000180cf8723c */ /* 0x084fe600000018ff */
[----:B------:R-:W0:Y:S03]  /*8f60*/  LDGDEPBAR ;  /* 0x00000000000079af */ /* 0x000e260000000000 */
[C---:B---3--:R-:W-:Y:S06]  /*8f70*/  HMMA.16816.F32 R60, R8.reuse, R24, RZ ;  /* 0x00000018083c723c */ /* 0x048fec00000018ff */
[-C--:B------:R-:W-:Y:S06]  /*8f80*/  HMMA.16816.F32 R56, R8, R26.reuse, RZ ;  /* 0x0000001a0838723c */ /* 0x080fec00000018ff */
[----:B------:R-:W-:Y:S06]  /*8f90*/  HMMA.16816.F32 R244, R12, R26, RZ ;  /* 0x0000001a0cf4723c */ /* 0x000fec00000018ff */
[C---:B----4-:R-:W-:Y:S06]  /*8fa0*/  HMMA.16816.F32 R24, R8.reuse, R28, RZ ;  /* 0x0000001c0818723c */ /* 0x050fec00000018ff */
[C---:B------:R-:W-:Y:S06]  /*8fb0*/  HMMA.16816.F32 R36, R8.reuse, R20, RZ ;  /* 0x000000140824723c */ /* 0x040fec00000018ff */
[C---:B------:R-:W-:Y:S06]  /*8fc0*/  HMMA.16816.F32 R32, R8.reuse, R16, RZ ;  /* 0x000000100820723c */ /* 0x040fec00000018ff */
[C---:B------:R-:W-:Y:S06]  /*8fd0*/  HMMA.16816.F32 R108, R8.reuse, R22, RZ ;  /* 0x00000016086c723c */ /* 0x040fec00000018ff */
[C---:B------:R-:W-:Y:S06]  /*8fe0*/  HMMA.16816.F32 R184, R8.reuse, R18, RZ ;  /* 0x0000001208b8723c */ /* 0x040fec00000018ff */
[----:B------:R-:W-:Y:S01]  /*8ff0*/  HMMA.16816.F32 R180, R8, R30, RZ ;  /* 0x0000001e08b4723c */ /* 0x000fe200000018ff */
[----:B------:R-:W2:Y:S05]  /*9000*/  LDSM.16.M88.4 R8, [R221] ;  /* 0x00000000dd08783b */ /* 0x000eaa0000000200 */
[C---:B-1----:R-:W-:Y:S06]  /*9010*/  HMMA.16816.F32 R196, R4.reuse, R52, R60 ;  /* 0x0000003404c4723c */ /* 0x042fec000000183c */
[C---:B------:R-:W-:Y:S06]  /*9020*/  HMMA.16816.F32 R176, R4.reuse, R40, R24 ;  /* 0x0000002804b0723c */ /* 0x040fec0000001818 */
[----:B------:R-:W-:Y:S06]  /*9030*/  HMMA.16816.F32 R64, R4, R54, R56 ;  /* 0x000000360440723c */ /* 0x000fec0000001838 */
[C---:B------:R-:W-:Y:S06]  /*9040*/  HMMA.16816.F32 R236, R12.reuse, R20, RZ ;  /* 0x000000140cec723c */ /* 0x040fec00000018ff */
[----:B------:R-:W-:Y:S01]  /*9050*/  HMMA.16816.F32 R240, R12, R22, RZ ;  /* 0x000000160cf0723c */ /* 0x000fe200000018ff */
[----:B------:R-:W-:Y:S05]  /*9060*/  LDSM.16.M88.4 R20, [R217+0x7000] ;  /* 0x00700000d914783b */ /* 0x000fea0000000200 */
[C---:B------:R-:W-:Y:S01]  /*9070*/  HMMA.16816.F32 R192, R4.reuse, R48, R36 ;  /* 0x0000003004c0723c */ /* 0x040fe20000001824 */
[----:B------:R-:W-:Y:S05]  /*9080*/  LDSM.16.M88.4 R36, [R217+0x7400] ;  /* 0x00740000d924783b */ /* 0x000fea0000000200 */
[C---:B------:R-:W-:Y:S01]  /*9090*/  HMMA.16816.F32 R188, R4.reuse, R44, R32 ;  /* 0x0000002c04bc723c */ /* 0x040fe20000001820 */
[----:B------:R-:W-:Y:S05]  /*90a0*/  LDSM.16.M88.4 R32, [R217+0x7800] ;  /* 0x00780000d920783b */ /* 0x000fea0000000200 */
[C---:B------:R-:W-:Y:S06]  /*90b0*/  HMMA.16816.F32 R60, R4.reuse, R50, R108 ;  /* 0x00000032043c723c */ /* 0x040fec000000186c */
[C---:B------:R-:W-:Y:S06]  /*90c0*/  HMMA.16816.F32 R56, R4.reuse, R46, R184 ;  /* 0x0000002e0438723c */ /* 0x040fec00000018b8 */
[----:B------:R-:W-:Y:S01]  /*90d0*/  HMMA.16816.F32 R24, R4, R42, R180 ;  /* 0x0000002a0418723c */ /* 0x000fe200000018b4 */
[----:B------:R-:W1:Y:S05]  /*90e0*/  LDSM.16.M88.4 R4, [R220+0x3000] ;  /* 0x00300000dc04783b */ /* 0x000e6a0000000200 */
[C---:B------:R-:W-:Y:S06]  /*90f0*/  HMMA.16816.F32 R212, R12.reuse, R16, RZ ;  /* 0x000000100cd4723c */ /* 0x040fec00000018ff */
[C---:B------:R-:W-:Y:S06]  /*9100*/  HMMA.16816.F32 R208, R12.reuse, R18, RZ ;  /* 0x000000120cd0723c */ /* 0x040fec00000018ff */
[C---:B------:R-:W-:Y:S06]  /*9110*/  HMMA.16816.F32 R204, R12.reuse, R28, RZ ;  /* 0x0000001c0ccc723c */ /* 0x040fec00000018ff */
[----:B------:R-:W-:Y:S01]  /*9120*/  HMMA.16816.F32 R200, R12, R30, RZ ;  /* 0x0000001e0cc8723c */ /* 0x000fe200000018ff */
[----:B------:R-:W3:Y:S04]  /*9130*/  LDSM.16.M88.4 R28, [R217+0x7c00] ;  /* 0x007c0000d91c783b */ /* 0x000ee80000000200 */
[----:B------:R-:W4:Y:S01]  /*9140*/  LDSM.16.M88.4 R12, [R220+0x2000] ;  /* 0x00200000dc0c783b */ /* 0x000f220000000200 */
[C---:B--2---:R-:W-:Y:S06]  /*9150*/  HMMA.16816.F32 R16, R8.reuse, R52, R248 ;  /* 0x000000340810723c */ /* 0x044fec00000018f8 */
[C---:B------:R-:W-:Y:S06]  /*9160*/  HMMA.16816.F32 R180, R8.reuse, R54, R244 ;  /* 0x0000003608b4723c */ /* 0x040fec00000018f4 */
[C---:B------:R-:W-:Y:S06]  /*9170*/  HMMA.16816.F32 R248, R8.reuse, R48, R236 ;  /* 0x0000003008f8723c */ /* 0x040fec00000018ec */
[----:B------:R-:W-:Y:S06]  /*9180*/  HMMA.16816.F32 R236, R8, R40, R204 ;  /* 0x0000002808ec723c */ /* 0x000fec00000018cc */
[----:B-1----:R-:W-:Y:S06]  /*9190*/  HMMA.16816.F32 R108, R4, R22, R64 ;  /* 0x00000016046c723c */ /* 0x002fec0000001840 */
[----:B------:R-:W-:Y:S01]  /*91a0*/  HMMA.16816.F32 R204, R8, R42, R200 ;  /* 0x0000002a08cc723c */ /* 0x000fe200000018c8 */
[----:B------:R-:W-:Y:S05]  /*91b0*/  LDSM.16.M88.4 R40, [R219+0x7800] ;  /* 0x00780000db28783b */ /* 0x000fea0000000200 */
[C---:B------:R-:W-:Y:S06]  /*91c0*/  HMMA.16816.F32 R64, R4.reuse, R38, R60 ;  /* 0x000000260440723c */ /* 0x040fec000000183c */
[C---:B------:R-:W-:Y:S06]  /*91d0*/  HMMA.16816.F32 R200, R4.reuse, R20, R196 ;  /* 0x0000001404c8723c */ /* 0x040fec00000018c4 */
[----:B------:R-:W-:Y:S06]  /*91e0*/  HMMA.16816.F32 R60, R4, R34, R56 ;  /* 0x00000022043c723c */ /* 0x000fec0000001838 */
[C---:B------:R-:W-:Y:S06]  /*91f0*/  HMMA.16816.F32 R212, R8.reuse, R44, R212 ;  /* 0x0000002c08d4723c */ /* 0x040fec00000018d4 */
[----:B------:R-:W-:Y:S01]  /*9200*/  HMMA.16816.F32 R208, R8, R46, R208 ;  /* 0x0000002e08d0723c */ /* 0x000fe200000018d0 */
[----:B------:R-:W-:Y:S05]  /*9210*/  LDSM.16.M88.4 R44, [R219+0x7c00] ;  /* 0x007c0000db2c783b */ /* 0x000fea0000000200 */
[C---:B------:R-:W-:Y:S06]  /*9220*/  HMMA.16816.F32 R196, R4.reuse, R36, R192 ;  /* 0x0000002404c4723c */ /* 0x040fec00000018c0 */
[C---:B------:R-:W-:Y:S06]  /*9230*/  HMMA.16816.F32 R188, R4.reuse, R32, R188 ;  /* 0x0000002004bc723c */ /* 0x040fec00000018bc */
[C---:B---3--:R-:W-:Y:S06]  /*9240*/  HMMA.16816.F32 R176, R4.reuse, R28, R176 ;  /* 0x0000001c04b0723c */ /* 0x048fec00000018b0 */
[----:B------:R-:W-:Y:S01]  /*9250*/  HMMA.16816.F32 R56, R4, R30, R24 ;  /* 0x0000001e0438723c */ /* 0x000fe20000001818 */
[----:B------:R-:W-:Y:S04]  /*9260*/  LDSM.16.M88.4 R4, [R221+0x3000] ;  /* 0x00300000dd04783b */ /* 0x000fe80000000200 */
[----:B------:R-:W-:Y:S01]  /*9270*/  LDSM.16.M88.4 R24, [R219+0x7400] ;  /* 0x00740000db18783b */ /* 0x000fe20000000200 */
[----:B----4-:R-:W-:Y:S03]  /*9280*/  HMMA.16816.F32 R52, R12, R20, R16 ;  /* 0x000000140c34723c */ /* 0x010fe60000001810 */
[----:B------:R-:W1:Y:S03]  /*9290*/  LDSM.16.M88.4 R16, [R219+0x7000] ;  /* 0x00700000db10783b */ /* 0x000e660000000200 */
[----:B------:R-:W-:Y:S01]  /*92a0*/  HMMA.16816.F32 R184, R8, R50, R240 ;  /* 0x0000003208b8723c */ /* 0x000fe200000018f0 */
[----:B------:R-:W2:Y:S05]  /*92b0*/  LDSM.16.M88.4 R8, [R221+0x2000] ;  /* 0x00200000dd08783b */ /* 0x000eaa0000000200 */
[C---:B------:R-:W-:Y:S06]  /*92c0*/  HMMA.16816.F32 R48, R12.reuse, R22, R180 ;  /* 0x000000160c30723c */ /* 0x040fec00000018b4 */
[C---:B------:R-:W-:Y:S06]  /*92d0*/  HMMA.16816.F32 R20, R12.reuse, R36, R248 ;  /* 0x000000240c14723c */ /* 0x040fec00000018f8 */
[C---:B------:R-:W-:Y:S06]  /*92e0*/  HMMA.16816.F32 R180, R12.reuse, R32, R212 ;  /* 0x000000200cb4723c */ /* 0x040fec00000018d4 */
[C---:B------:R-:W-:Y:S06]  /*92f0*/  HMMA.16816.F32 R36, R12.reuse, R38, R184 ;  /* 0x000000260c24723c */ /* 0x040fec00000018b8 */
[C---:B------:R-:W-:Y:S01]  /*9300*/  HMMA.16816.F32 R184, R12.reuse, R34, R208 ;  /* 0x000000220cb8723c */ /* 0x040fe200000018d0 */
[----:B------:R-:W-:Y:S05]  /*9310*/  LDSM.16.M88.4 R32, [R217+0x8000] ;  /* 0x00800000d920783b */ /* 0x000fea0000000200 */
[C---:B------:R-:W-:Y:S06]  /*9320*/  HMMA.16816.F32 R192, R12.reuse, R28, R236 ;  /* 0x0000001c0cc0723c */ /* 0x040fec00000018ec */
[----:B------:R-:W-:Y:S01]  /*9330*/  HMMA.16816.F32 R12, R12, R30, R204 ;  /* 0x0000001e0c0c723c */ /* 0x000fe200000018cc */
[----:B------:R-:W-:Y:S05]  /*9340*/  LDSM.16.M88.4 R28, [R219+0x8000] ;  /* 0x00800000db1c783b */ /* 0x000fea0000000200 */
        /* <DEDUP_REMOVED lines=10> */
[C---:B------:R-:W-:Y:S01]  /*93f0*/  HMMA.16816.F32 R108, R8.reuse, R18, R48 ;  /* 0x00000012086c723c */ /* 0x040fe20000001830 */
[----:B------:R-:W1:Y:S05]  /*9400*/  LDSM.16.M88.4 R16, [R220+0x5000] ;  /* 0x00500000dc10783b */ /* 0x000e6a0000000200 */
[C---:B------:R-:W-:Y:S01]  /*9410*/  HMMA.16816.F32 R64, R8.reuse, R24, R20 ;  /* 0x000000180840723c */ /* 0x040fe20000001814 */
[----:B------:R-:W-:Y:S05]  /*9420*/  LDSM.16.M88.4 R20, [R217+0x8800] ;  /* 0x00880000d914783b */ /* 0x000fea0000000200 */
[C---:B------:R-:W-:Y:S01]  /*9430*/  HMMA.16816.F32 R60, R8.reuse, R26, R36 ;  /* 0x0000001a083c723c */ /* 0x040fe20000001824 */
[----:B------:R-:W2:Y:S04]  /*9440*/  LDSM.16.M88.4 R24, [R217+0x8400] ;  /* 0x00840000d918783b */ /* 0x000ea80000000200 */
[----:B------:R-:W3:Y:S01]  /*9450*/  LDSM.16.M88.4 R36, [R217+0x8c00] ;  /* 0x008c0000d924783b */ /* 0x000ee20000000200 */
[C---:B------:R-:W-:Y:S06]  /*9460*/  HMMA.16816.F32 R48, R8.reuse, R44, R192 ;  /* 0x0000002c0830723c */ /* 0x040fec00000018c0 */
[C---:B------:R-:W-:Y:S06]  /*9470*/  HMMA.16816.F32 R56, R8.reuse, R40, R180 ;  /* 0x000000280838723c */ /* 0x040fec00000018b4 */
[C---:B------:R-:W-:Y:S06]  /*9480*/  HMMA.16816.F32 R52, R8.reuse, R42, R184 ;  /* 0x0000002a0834723c */ /* 0x040fec00000018b8 */
[----:B------:R-:W-:Y:S01]  /*9490*/  HMMA.16816.F32 R44, R8, R46, R12 ;  /* 0x0000002e082c723c */ /* 0x000fe2000000180c */
[----:B------:R-:W4:Y:S04]  /*94a0*/  LDSM.16.M88.4 R12, [R221+0x4000] ;  /* 0x00400000dd0c783b */ /* 0x000f280000000200 */
[----:B------:R-:W4:Y:S01]  /*94b0*/  LDSM.16.M88.4 R8, [R221+0x5000] ;  /* 0x00500000dd08783b */ /* 0x000f220000000200 */
[-C--:B-1----:R-:W-:Y:S06]  /*94c0*/  HMMA.16816.F32 R180, R16, R32.reuse, R200 ;  /* 0x0000002010b4723c */ /* 0x082fec00000018c8 */
[C---:B------:R-:W-:Y:S06]  /*94d0*/  HMMA.16816.F32 R40, R4.reuse, R32, R176 ;  /* 0x000000200428723c */ /* 0x040fec00000018b0 */
[C---:B------:R-:W-:Y:S06]  /*94e0*/  HMMA.16816.F32 R108, R4.reuse, R34, R108 ;  /* 0x00000022046c723c */ /* 0x040fec000000186c */
[C---:B--2---:R-:W-:Y:S06]  /*94f0*/  HMMA.16816.F32 R64, R4.reuse, R24, R64 ;  /* 0x000000180440723c */ /* 0x044fec0000001840 */
[C---:B------:R-:W-:Y:S06]  /*9500*/  HMMA.16816.F32 R184, R4.reuse, R26, R60 ;  /* 0x0000001a04b8723c */ /* 0x040fec000000183c */
[C---:B------:R-:W-:Y:S06]  /*9510*/  HMMA.16816.F32 R188, R4.reuse, R20, R56 ;  /* 0x0000001404bc723c */ /* 0x040fec0000001838 */
[C---:B------:R-:W-:Y:S06]  /*9520*/  HMMA.16816.F32 R192, R4.reuse, R22, R52 ;  /* 0x0000001604c0723c */ /* 0x040fec0000001834 */
[C---:B---3--:R-:W-:Y:S06]  /*9530*/  HMMA.16816.F32 R196, R4.reuse, R36, R48 ;  /* 0x0000002404c4723c */ /* 0x048fec0000001830 */
[----:B------:R-:W-:Y:S01]  /*9540*/  HMMA.16816.F32 R200, R4, R38, R44 ;  /* 0x0000002604c8723c */ /* 0x000fe2000000182c */
[----:B------:R-:W1:Y:S05]  /*9550*/  LDSM.16.M88.4 R4, [R219+0x8400] ;  /* 0x00840000db04783b */ /* 0x000e6a0000000200 */
[C---:B------:R-:W-:Y:S06]  /*9560*/  HMMA.16816.F32 R32, R16.reuse, R34, R240 ;  /* 0x000000221020723c */ /* 0x040fec00000018f0 */
[C---:B------:R-:W-:Y:S06]  /*9570*/  HMMA.16816.F32 R56, R16.reuse, R20, R208 ;  /* 0x000000141038723c */ /* 0x040fec00000018d0 */
[----:B------:R-:W-:Y:S06]  /*9580*/  HMMA.16816.F32 R60, R16, R22, R204 ;  /* 0x00000016103c723c */ /* 0x000fec00000018cc */
[-C--:B----4-:R-:W-:Y:S06]  /*9590*/  HMMA.16816.F32 R44, R12, R28.reuse, R40 ;  /* 0x0000001c0c2c723c */ /* 0x090fec0000001828 */
        /* <DEDUP_REMOVED lines=11> */
[----:B-1----:R-:W-:Y:S01]  /*9650*/  HMMA.16816.F32 R28, R12, R4, R64 ;  /* 0x000000040c1c723c */ /* 0x002fe20000001840 */
[C---:B------:R-:W-:Y:S02]  /*9660*/  ISETP.GE.AND P1, PT, R2.reuse, R229, PT ;  /* 0x000000e50200720c */ /* 0x040fe40003f26270 */
[----:B------:R-:W-:-:S02]  /*9670*/  ISETP.GE.AND P0, PT, R2, R227, PT ;  /* 0x000000e30200720c */ /* 0x000fc40003f06270 */
[C---:B------:R-:W-:Y:S01]  /*9680*/  ISETP.LT.OR P6, PT, R2.reuse, R225, P6 ;  /* 0x000000e10200720c */ /* 0x040fe200037c1670 */
[----:B------:R-:W-:Y:S01]  /*9690*/  HMMA.16816.F32 R176, R16, R36, R244 ;  /* 0x0000002410b0723c */ /* 0x000fe200000018f4 */
[CC--:B------:R-:W-:Y:S02]  /*96a0*/  ISETP.LT.OR P1, PT, R2.reuse, R224.reuse, P1 ;  /* 0x000000e00200720c */ /* 0x0c0fe40000f21670 */
        /* <DEDUP_REMOVED lines=12> */
[----:B------:R-:W-:Y:S01]  /*9770*/  HMMA.16816.F32 R16, R16, R38, R248 ;  /* 0x000000261010723c */ /* 0x000fe200000018f8 */
        /* <DEDUP_REMOVED lines=9> */
[----:B------:R-:W-:Y:S02]  /*9810*/  ISETP.GE.AND P5, PT, R3, R229, PT ;  /* 0x000000e50300720c */ /* 0x000fe40003fa6270 */
[----:B------:R-:W-:Y:S02]  /*9820*/  FSEL R106, R41, -INF , !P0 ;  /* 0xff800000296a7808 */ /* 0x000fe40004000000 */
[----:B------:R-:W-:Y:S02]  /*9830*/  ISETP.GE.AND P0, PT, R2, R227, PT ;  /* 0x000000e30200720c */ /* 0x000fe40003f06270 */
[C---:B------:R-:W-:Y:S02]  /*9840*/  ISETP.LT.OR P6, PT, R3.reuse, R226, P6 ;  /* 0x000000e20300720c */ /* 0x040fe400037c1670 */
[CC--:B------:R-:W-:Y:S02]  /*9850*/  ISETP.LT.OR P1, PT, R3.reuse, R223.reuse, P1 ;  /* 0x000000df0300720c */ /* 0x0c0fe40000f21670 */
[----:B------:R-:W-:Y:S01]  /*9860*/  ISETP.LT.OR P5, PT, R3, R224, P5 ;  /* 0x000000e00300720c */ /* 0x000fe20002fa1670 */
[----:B------:R-:W-:Y:S01]  /*9870*/  VIADD R3, R0, 0x10 ;  /* 0x0000001000037836 */ /* 0x000fe20000000000 */
[----:B------:R-:W-:-:S02]  /*9880*/  ISETP.LT.OR P0, PT, R2, R223, P0 ;  /* 0x000000df0200720c */ /* 0x000fc40000701670 */
[----:B------:R-:W-:Y:S02]  /*9890*/  FSEL R105, R40, -INF , !P6 ;  /* 0xff80000028697808 */ /* 0x000fe40007000000 */
[----:B------:R-:W-:Y:S02]  /*98a0*/  FSEL R107, R42, -INF , !P1 ;  /* 0xff8000002a6b7808 */ /* 0x000fe40004800000 */
[CC--:B------:R-:W-:Y:S02]  /*98b0*/  ISETP.GE.AND P6, PT, R2.reuse, R230.reuse, PT ;  /* 0x000000e60200720c */ /* 0x0c0fe40003fc6270 */
[C---:B------:R-:W-:Y:S02]  /*98c0*/  ISETP.GE.AND P1, PT, R2.reuse, R229, PT ;  /* 0x000000e50200720c */ /* 0x040fe40003f26270 */
[----:B------:R-:W-:Y:S02]  /*98d0*/  FSEL R55, R43, -INF , !P0 ;  /* 0xff8000002b377808 */ /* 0x000fe40004000000 */
[----:B------:R-:W-:Y:S01]  /*98e0*/  ISETP.GE.AND P0, PT, R3, R230, PT ;  /* 0x000000e60300720c */ /* 0x000fe20003f06270 */
[----:B-1----:R-:W-:Y:S01]  /*98f0*/  HMMA.16816.F32 R40, R12, R20, R188 ;  /* 0x000000140c28723c */ /* 0x002fe200000018bc */
[----:B------:R-:W-:-:S02]  /*9900*/  ISETP.LT.OR P6, PT, R2, R225, P6 ;  /* 0x000000e10200720c */ /* 0x000fc400037c1670 */
[----:B------:R-:W-:Y:S01]  /*9910*/  ISETP.LT.OR P1, PT, R2, R224, P1 ;  /* 0x000000e00200720c */ /* 0x000fe20000f21670 */
[----:B------:R-:W-:Y:S01]  /*9920*/  VIADD R2, R0, 0x11 ;  /* 0x0000001100027836 */ /* 0x000fe20000000000 */
[----:B------:R-:W-:Y:S02]  /*9930*/  ISETP.LT.OR P0, PT, R3, R225, P0 ;  /* 0x000000e10300720c */ /* 0x000fe40000701670 */
[----:B------:R-:W-:Y:S02]  /*9940*/  FSEL R53, R34, -INF , !P5 ;  /* 0xff80000022357808 */ /* 0x000fe40006800000 */
[----:B------:R-:W-:Y:S02]  /*9950*/  FSEL R52, R33, -INF , !P6 ;  /* 0xff80000021347808 */ /* 0x000fe40007000000 */
[----:B------:R-:W-:Y:S02]  /*9960*/  FSEL R187, R28, -INF , !P0 ;  /* 0xff8000001cbb7808 */ /* 0x000fe40004000000 */
[----:B------:R-:W-:-:S02]  /*9970*/  ISETP.GE.AND P6, PT, R3, R229, PT ;  /* 0x000000e50300720c */ /* 0x000fc40003fc6270 */
[C---:B------:R-:W-:Y:S02]  /*9980*/  ISETP.GE.AND P5, PT, R3.reuse, R228, PT ;  /* 0x000000e40300720c */ /* 0x040fe40003fa6270 */
[C---:B------:R-:W-:Y:S02]  /*9990*/  ISETP.GE.AND P0, PT, R2.reuse, R230, PT ;  /* 0x000000e60200720c */ /* 0x040fe40003f06270 */
[C---:B------:R-:W-:Y:S02]  /*99a0*/  ISETP.LT.OR P6, PT, R3.reuse, R224, P6 ;  /* 0x000000e00300720c */ /* 0x040fe400037c1670 */
[----:B------:R-:W-:Y:S02]  /*99b0*/  ISETP.LT.OR P5, PT, R3, R226, P5 ;  /* 0x000000e20300720c */ /* 0x000fe40002fa1670 */
[----:B------:R-:W-:Y:S02]  /*99c0*/  ISETP.LT.OR P0, PT, R2, R225, P0 ;  /* 0x000000e10200720c */ /* 0x000fe40000701670 */
[----:B------:R-:W-:-:S02]  /*99d0*/  FSEL R54, R35, -INF , !P1 ;  /* 0xff80000023367808 */ /* 0x000fc40004800000 */
[----:B------:R-:W-:Y:S01]  /*99e0*/  ISETP.GE.AND P1, PT, R3, R227, PT ;  /* 0x000000e30300720c */ /* 0x000fe20003f26270 */
[----:B------:R-:W-:Y:S01]  /*99f0*/  HMMA.16816.F32 R32, R8, R20, R56 ;  /* 0x000000140820723c */ /* 0x000fe20000001838 */
[----:B------:R-:W-:Y:S02]  /*9a00*/  FSEL R204, R30, -INF , !P6 ;  /* 0xff8000001ecc7808 */ /* 0x000fe40007000000 */
[----:B------:R-:W-:Y:S02]  /*9a10*/  FSEL R208, R24, -INF , !P5 ;  /* 0xff80000018d07808 */ /* 0x000fe40006800000 */
[----:B------:R-:W-:Y:S02]  /*9a20*/  FSEL R186, R29, -INF , !P0 ;  /* 0xff8000001dba7808 */ /* 0x000fe40004000000 */
[C---:B------:R-:W-:Y:S02]  /*9a30*/  ISETP.GE.AND P6, PT, R2.reuse, R229, PT ;  /* 0x000000e50200720c */ /* 0x040fe40003fc6270 */
[----:B------:R-:W-:-:S02]  /*9a40*/  ISETP.GE.AND P5, PT, R2, R228, PT ;  /* 0x000000e40200720c */ /* 0x000fc40003fa6270 */
[----:B------:R-:W-:Y:S02]  /*9a50*/  ISETP.GE.AND P0, PT, R2, R227, PT ;  /* 0x000000e30200720c */ /* 0x000fe40003f06270 */
[-C--:B------:R-:W-:Y:S01]  /*9a60*/  ISETP.LT.OR P1, PT, R3, R223.reuse, P1 ;  /* 0x000000df0300720c */ /* 0x080fe20000f21670 */
        /* <DEDUP_REMOVED lines=39> */
[CC--:B------:R-:W-:Y:S02]  /*9ce0*/  ISETP.LT.OR P1, PT, R3.reuse, R225.reuse, P0 ;  /* 0x000000e10300720c */ /* 0x0c0fe40000721670 */
        /* <DEDUP_REMOVED lines=8> */
[CC--:B------:R-:W-:Y:S01]  /*9d70*/  ISETP.GE.AND P1, PT, R3.reuse, R227.reuse, PT ;  /* 0x000000e30300720c */ /* 0x0c0fe20003f26270 */
[----:B------:R-:W-:Y:S01]  /*9d80*/  STL [R1+0x10], R37 ;  /* 0x0000102501007387 */ /* 0x000fe20000100800 */
        /* <DEDUP_REMOVED lines=49> */
[----:B------:R-:W-:Y:S02]  /*a0a0*/  FSEL R194, R23, -INF , !P1 ;  /* 0xff80000017c27808 */ /* 0x000fe40004800000 */
[C---:B------:R-:W-:Y:S02]  /*a0b0*/  ISETP.GE.AND P1, PT, R3.reuse, R227, PT ;  /* 0x000000e30300720c */ /* 0x040fe40003f26270 */
[C---:B------:R-:W-:Y:S02]  /*a0c0*/  ISETP.LT.OR P6, PT, R3.reuse, R224, P6 ;  /* 0x000000e00300720c */ /* 0x040fe400037c1670 */
[C---:B------:R-:W-:Y:S02]  /*a0d0*/  ISETP.LT.OR P5, PT, R3.reuse, R226, P5 ;  /* 0x000000e20300720c */ /* 0x040fe40002fa1670 */
[----:B------:R-:W-:Y:S02]  /*a0e0*/  ISETP.LT.OR P0, PT, R2, R225, P0 ;  /* 0x000000e10200720c */ /* 0x000fe40000701670 */
[----:B------:R-:W-:-:S02]  /*a0f0*/  ISETP.LT.OR P1, PT, R3, R223, P1 ;  /* 0x000000df0300720c */ /* 0x000fc40000f21670 */
[----:B------:R-:W-:Y:S02]  /*a100*/  FSEL R4, R46, -INF , !P6 ;  /* 0xff8000002e047808 */ /* 0x000fe40007000000 */
[----:B------:R-:W-:Y:S02]  /*a110*/  FSEL R3, R28, -INF , !P5 ;  /* 0xff8000001c037808 */ /* 0x000fe40006800000 */
[----:B------:R-:W-:Y:S01]  /*a120*/  FSEL R251, R45, -INF , !P0 ;  /* 0xff8000002dfb7808 */ /* 0x000fe20004000000 */
[----:B------:R-:W-:Y:S01]  /*a130*/  STL [R1+0x1c], R4 ;  /* 0x00001c0401007387 */ /* 0x000fe20000100800 */
[C---:B------:R-:W-:Y:S02]  /*a140*/  ISETP.GE.AND P6, PT, R2.reuse, R229, PT ;  /* 0x000000e50200720c */ /* 0x040fe40003fc6270 */
[C---:B------:R-:W-:Y:S01]  /*a150*/  ISETP.GE.AND P5, PT, R2.reuse, R228, PT ;  /* 0x000000e40200720c */ /* 0x040fe20003fa6270 */
[----:B------:R1:W-:Y:S01]  /*a160*/  STL [R1+0x4], R3 ;  /* 0x0000040301007387 */ /* 0x0003e20000100800 */
[----:B------:R-:W-:-:S02]  /*a170*/  ISETP.GE.AND P0, PT, R2, R227, PT ;  /* 0x000000e30200720c */ /* 0x000fc40003f06270 */
[C---:B------:R-:W-:Y:S02]  /*a180*/  ISETP.LT.OR P6, PT, R2.reuse, R224, P6 ;  /* 0x000000e00200720c */ /* 0x040fe400037c1670 */
[C---:B------:R-:W-:Y:S02]  /*a190*/  ISETP.LT.OR P5, PT, R2.reuse, R226, P5 ;  /* 0x000000e20200720c */ /* 0x040fe40002fa1670 */
[----:B------:R-:W-:Y:S01]  /*a1a0*/  ISETP.LT.OR P0, PT, R2, R223, P0 ;  /* 0x000000df0200720c */ /* 0x000fe20000701670 */
[C---:B------:R-:W-:Y:S01]  /*a1b0*/  VIADD R2, R0.reuse, 0x38 ;  /* 0x0000003800027836 */ /* 0x040fe20000000000 */
[----:B------:R-:W-:Y:S01]  /*a1c0*/  FSEL R248, R29, -INF , !P5 ;  /* 0xff8000001df87808 */ /* 0x000fe20006800000 */
[----:B------:R-:W-:Y:S01]  /*a1d0*/  VIADD R0, R0, 0x39 ;  /* 0x0000003900007836 */ /* 0x000fe20000000000 */
[----:B------:R-:W-:Y:S02]  /*a1e0*/  FSEL R250, R30, -INF , !P1 ;  /* 0xff8000001efa7808 */ /* 0x000fe40004800000 */
[----:B------:R-:W-:-:S02]  /*a1f0*/  ISETP.GE.AND P5, PT, R2, R228, PT ;  /* 0x000000e40200720c */ /* 0x000fc40003fa6270 */
[----:B------:R-:W-:Y:S02]  /*a200*/  FSEL R249, R31, -INF , !P0 ;  /* 0xff8000001ff97808 */ /* 0x000fe40004000000 */
[C---:B------:R-:W-:Y:S02]  /*a210*/  ISETP.GE.AND P0, PT, R2.reuse, R229, PT ;  /* 0x000000e50200720c */ /* 0x040fe40003f06270 */
[C---:B------:R-:W-:Y:S02]  /*a220*/  ISETP.GE.AND P1, PT, R2.reuse, R227, PT ;  /* 0x000000e30200720c */ /* 0x040fe40003f26270 */
[C---:B------:R-:W-:Y:S02]  /*a230*/  ISETP.LT.OR P5, PT, R2.reuse, R226, P5 ;  /* 0x000000e20200720c */ /* 0x040fe40002fa1670 */
[----:B------:R-:W-:Y:S02]  /*a240*/  ISETP.LT.OR P0, PT, R2, R224, P0 ;  /* 0x000000e00200720c */ /* 0x000fe40000701670 */
[----:B-1----:R-:W-:-:S02]  /*a250*/  FSEL R3, R47, -INF , !P6 ;  /* 0xff8000002f037808 */ /* 0x002fc40007000000 */
[C---:B------:R-:W-:Y:S02]  /*a260*/  ISETP.GE.AND P6, PT, R2.reuse, R230, PT ;  /* 0x000000e60200720c */ /* 0x040fe40003fc6270 */
[C---:B------:R-:W-:Y:S01]  /*a270*/  ISETP.LT.OR P1, PT, R2.reuse, R223, P1 ;  /* 0x000000df0200720c */ /* 0x040fe20000f21670 */
[----:B------:R1:W-:Y:S01]  /*a280*/  STL [R1+0x18], R3 ;  /* 0x0000180301007387 */ /* 0x0003e20000100800 */
[----:B------:R-:W-:Y:S02]  /*a290*/  ISETP.LT.OR P6, PT, R2, R225, P6 ;  /* 0x000000e10200720c */ /* 0x000fe400037c1670 */
[----:B------:R-:W-:Y:S02]  /*a2a0*/  FSEL R245, R8, -INF , !P5 ;  /* 0xff80000008f57808 */ /* 0x000fe40006800000 */
[----:B------:R-:W-:Y:S02]  /*a2b0*/  ISETP.GE.AND P5, PT, R0, R229, PT ;  /* 0x000000e50000720c */ /* 0x000fe40003fa6270 */
[----:B------:R-:W-:-:S02]  /*a2c0*/  FSEL R243, R12, -INF , !P6 ;  /* 0xff8000000cf37808 */ /* 0x000fc40007000000 */
[----:B------:R-:W-:Y:S02]  /*a2d0*/  FSEL R199, R14, -INF , !P0 ;  /* 0xff8000000ec77808 */ /* 0x000fe40004000000 */
[----:B------:R-:W-:Y:S02]  /*a2e0*/  FSEL R247, R10, -INF , !P1 ;  /* 0xff8000000af77808 */ /* 0x000fe40004800000 */
[C---:B------:R-:W-:Y:S02]  /*a2f0*/  ISETP.GE.AND P6, PT, R0.reuse, R230, PT ;  /* 0x000000e60000720c */ /* 0x040fe40003fc6270 */
[C---:B------:R-:W-:Y:S02]  /*a300*/  ISETP.GE.AND P0, PT, R0.reuse, R228, PT ;  /* 0x000000e40000720c */ /* 0x040fe40003f06270 */
[C---:B------:R-:W-:Y:S02]  /*a310*/  ISETP.GE.AND P1, PT, R0.reuse, R227, PT ;  /* 0x000000e30000720c */ /* 0x040fe40003f26270 */
[----:B------:R-:W-:-:S02]  /*a320*/  ISETP.LT.OR P5, PT, R0, R224, P5 ;  /* 0x000000e00000720c */ /* 0x000fc40002fa1670 */
[C---:B------:R-:W-:Y:S02]  /*a330*/  ISETP.LT.OR P0, PT, R0.reuse, R226, P0 ;  /* 0x000000e20000720c */ /* 0x040fe40000701670 */
[C---:B------:R-:W-:Y:S02]  /*a340*/  ISETP.LT.OR P6, PT, R0.reuse, R225, P6 ;  /* 0x000000e10000720c */ /* 0x040fe400037c1670 */
[----:B------:R-:W-:Y:S02]  /*a350*/  ISETP.LT.OR P1, PT, R0, R223, P1 ;  /* 0x000000df0000720c */ /* 0x000fe40000f21670 */
[----:B------:R-:W-:Y:S02]  /*a360*/  FSEL R0, R15, -INF , !P5 ;  /* 0xff8000000f007808 */ /* 0x000fe40006800000 */
[----:B------:R-:W-:Y:S02]  /*a370*/  FSEL R244, R9, -INF , !P0 ;  /* 0xff80000009f47808 */ /* 0x000fe40004000000 */
[----:B------:R-:W-:Y:S01]  /*a380*/  PLOP3.LUT P0, PT, PT, PT, UP0, 0x40, 0x0 ;  /* 0x000000000000781c */ /* 0x000fe20003f0e808 */
[----:B------:R1:W-:Y:S01]  /*a390*/  STL [R1+0x14], R0 ;  /* 0x0000140001007387 */ /* 0x0003e20000100800 */
[----:B------:R-:W-:-:S02]  /*a3a0*/  FSEL R246, R11, -INF , !P1 ;  /* 0xff8000000bf67808 */ /* 0x000fc40004800000 */
[----:B------:R-:W-:-:S09]  /*a3b0*/  FSEL R242, R13, -INF , !P6 ;  /* 0xff8000000df27808 */ /* 0x000fd20007000000 */
[----:B------:R-:W-:Y:S05]  /*a3c0*/  @P0 BRA `(.L_x_471) ;  /* 0x0000000400140947 */ /* 0x000fea0003800000 */
[----:B------:R-:W2:Y:S04]  /*a3d0*/  LDL.64 R56, [R1+0xb0] ;  /* 0x0000b00001387983 */ /* 0x000ea80000100a00 */
[----:B------:R-:W3:Y:S01]  /*a3e0*/  LDL.64 R182, [R1+0xa8] ;  /* 0x0000a80001b67983 */ /* 0x000ee20000100a00 */
[----:B------:R-:W-:Y:S01]  /*a3f0*/  UIADD3 UR6, UR18, -0x3, URZ ;  /* 0xfffffffd12067890 */ /* 0x000fe2000fffe03f */
[----:B------:R-:W4:Y:S01]  /*a400*/  @!P4 LDC.64 R14, c[0x0][0x218] ;  /* 0x00008600ff0ecb82 */ /* 0x000f220000000a00 */
        /* <DEDUP_REMOVED lines=9> */
[----:B-1----:R-:W-:-:S02]  /*a4a0*/  IMAD.U32 R0, RZ, RZ, UR20 ;  /* 0x00000014ff007e24 */ /* 0x002fc4000f8e00ff */
[----:B------:R-:W-:Y:S01]  /*a4b0*/  IMAD.U32 R2, RZ, RZ, UR20 ;  /* 0x00000014ff027e24 */ /* 0x000fe2000f8e00ff */
[----:B------:R-:W-:Y:S01]  /*a4c0*/  UIADD3 UR4, UR21, UR4, URZ ;  /* 0x0000000415047290 */ /* 0x000fe2000fffe03f */
[----:B------:R-:W1:Y:S05]  /*a4d0*/  @!P2 LDC.64 R8, c[0x0][0x218] ;  /* 0x00008600ff08ab82 */ /* 0x000e6a0000000a00 */
[----:B------:R-:W-:-:S03]  /*a4e0*/  IMAD.U32 R3, RZ, RZ, UR4 ;  /* 0x00000004ff037e24 */ /* 0x000fc6000f8e00ff */
[----:B------:R-:W1:Y:S08]  /*a4f0*/  @!P4 LDC.64 R12, c[0x0][0x218] ;  /* 0x00008600ff0ccb82 */ /* 0x000e700000000a00 */
[----:B------:R-:W1:Y:S01]  /*a500*/  @!P3 LDC.64 R6, c[0x0][0x218] ;  /* 0x00008600ff06bb82 */ /* 0x000e620000000a00 */
[----:B--2---:R-:W-:-:S04]  /*a510*/  LEA R0, P0, R0, R56, 0x6 ;  /* 0x0000003800007211 */ /* 0x004fc800078030ff */
[----:B---3--:R-:W-:Y:S02]  /*a520*/  LEA.HI.X R3, R2, R183, R3, 0x6, P0 ;  /* 0x000000b702037211 */ /* 0x008fe400000f3403 */
[C---:B----4-:R-:W-:Y:S02]  /*a530*/  @!P4 LEA R14, P1, R0.reuse, R14, 0x1 ;  /* 0x0000000e000ec211 */ /* 0x050fe400078208ff */
[C---:B-----5:R-:W-:Y:S02]  /*a540*/  @!P3 LEA R10, P0, R0.reuse, R10, 0x1 ;  /* 0x0000000a000ab211 */ /* 0x060fe400078008ff */
[C---:B------:R-:W-:Y:S02]  /*a550*/  IADD3 R2, P6, R0.reuse, UR26, RZ ;  /* 0x0000001a00027c10 */ /* 0x040fe4000ffde0ff */
[C---:B------:R-:W-:Y:S02]  /*a560*/  @!P4 LEA.HI.X R15, R0.reuse, R15, R3, 0x1, P1 ;  /* 0x0000000f000fc211 */ /* 0x040fe400008f0c03 */
[----:B-1----:R-:W-:-:S02]  /*a570*/  @!P2 LEA R8, P1, R0, R8, 0x1 ;  /* 0x000000080008a211 */ /* 0x002fc400078208ff */
        /* <DEDUP_REMOVED lines=40> */
.L_x_473:
[----:B------:R-:W-:Y:S05]  /*a800*/  BSYNC B0 ;  /* 0x0000000000007941 */ /* 0x000fea0003800000 */
.L_x_472:
[----:B------:R-:W0:Y:S02]  /*a810*/  LDGDEPBAR ;  /* 0x00000000000079af */ /* 0x000e240000000000 */
.L_x_471:
[----:B-1----:R-:W3:Y:S04]  /*a820*/  LDL R0, [R1+0x48] ;  /* 0x0000480001007983 */ /* 0x002ee80000100800 */
[----:B------:R-:W4:Y:S04]  /*a830*/  LDL R14, [R1+0x4c] ;  /* 0x00004c00010e7983 */ /* 0x000f280000100800 */
[----:B------:R-:W4:Y:S04]  /*a840*/  LDL R3, [R1+0x80] ;  /* 0x0000800001037983 */ /* 0x000f280000100800 */
[----:B------:R-:W4:Y:S04]  /*a850*/  LDL R2, [R1+0x44] ;  /* 0x0000440001027983 */ /* 0x000f280000100800 */
[----:B------:R-:W-:Y:S04]  /*a860*/  STL [R1+0xf0], R230 ;  /* 0x0000f0e601007387 */ /* 0x000fe80000100800 */
[----:B------:R-:W-:Y:S04]  /*a870*/  STL [R1+0xec], R229 ;  /* 0x0000ece501007387 */ /* 0x000fe80000100800 */
[----:B------:R1:W-:Y:S04]  /*a880*/  STL [R1+0xe8], R228 ;  /* 0x0000e8e401007387 */ /* 0x0003e80000100800 */
[----:B------:R-:W-:Y:S04]  /*a890*/  STL [R1+0xe4], R227 ;  /* 0x0000e4e301007387 */ /* 0x000fe80000100800 */
[----:B------:R-:W-:Y:S04]  /*a8a0*/  STL [R1+0xe0], R226 ;  /* 0x0000e0e201007387 */ /* 0x000fe80000100800 */
[----:B------:R2:W-:Y:S04]  /*a8b0*/  STL [R1+0xdc], R225 ;  /* 0x0000dce101007387 */ /* 0x0005e80000100800 */
[----:B------:R2:W-:Y:S04]  /*a8c0*/  STL [R1+0xd8], R224 ;  /* 0x0000d8e001007387 */ /* 0x0005e80000100800 */
[----:B------:R-:W-:Y:S04]  /*a8d0*/  STL [R1+0xd4], R223 ;  /* 0x0000d4df01007387 */ /* 0x000fe80000100800 */
[----:B------:R2:W-:Y:S04]  /*a8e0*/  STL [R1+0xd0], R222 ;  /* 0x0000d0de01007387 */ /* 0x0005e80000100800 */
[----:B------:R-:W-:Y:S04]  /*a8f0*/  STL [R1+0xcc], R221 ;  /* 0x0000ccdd01007387 */ /* 0x000fe80000100800 */
[----:B------:R-:W-:Y:S04]  /*a900*/  STL [R1+0xc8], R220 ;  /* 0x0000c8dc01007387 */ /* 0x000fe80000100800 */
[----:B------:R-:W-:Y:S04]  /*a910*/  STL [R1+0xc4], R219 ;  /* 0x0000c4db01007387 */ /* 0x000fe80000100800 */
[----:B------:R-:W-:Y:S04]  /*a920*/  STL [R1+0xc0], R217 ;  /* 0x0000c0d901007387 */ /* 0x000fe80000100800 */
[----:B-1----:R-:W4:Y:S04]  /*a930*/  LDL.LU R228, [R1+0x4] ;  /* 0x0000040001e47983 */ /* 0x002f280000300800 */
[----:B--2---:R-:W2:Y:S04]  /*a940*/  LDL.LU R225, [R1+0x1c] ;  /* 0x00001c0001e17983 */ /* 0x004ea80000300800 */
[----:B------:R-:W2:Y:S04]  /*a950*/  LDL.LU R224, [R1+0x18] ;  /* 0x0000180001e07983 */ /* 0x000ea80000300800 */
[----:B------:R-:W2:Y:S04]  /*a960*/  LDL.LU R222, [R1+0x14] ;  /* 0x0000140001de7983 */ /* 0x000ea80000300800 */
[----:B------:R-:W2:Y:S01]  /*a970*/  LDL R15, [R1+0x84] ;  /* 0x00008400010f7983 */ /* 0x000ea20000100800 */
[----:B------:R-:W-:Y:S01]  /*a980*/  USHF.L.U32 UR4, UR17, 0x1, URZ ;  /* 0x0000000111047899 */ /* 0x000fe2000800063f */
[C---:B------:R-:W-:Y:S01]  /*a990*/  IADD3 R13, R233.reuse, -0x4498517b, RZ ;  /* 0xbb67ae85e90d7810 */ /* 0x040fe20007ffe0ff */
[C---:B------:R-:W-:Y:S01]  /*a9a0*/  VIADD R201, R232.reuse, 0x3c6ef372 ;  /* 0x3c6ef372e8c97836 */ /* 0x040fe20000000000 */
[C---:B------:R-:W-:Y:S01]  /*a9b0*/  IADD3 R202, R233.reuse, 0x76cf5d0a, RZ ;  /* 0x76cf5d0ae9ca7810 */ /* 0x040fe20007ffe0ff */
[----:B------:R-:W-:Y:S01]  /*a9c0*/  VIADD R203, R233, 0x32370b8f ;  /* 0x32370b8fe9cb7836 */ /* 0x000fe20000000000 */
[C---:B------:R-:W-:Y:S01]  /*a9d0*/  IADD3 R237, R232.reuse, 0x78dde6e4, RZ ;  /* 0x78dde6e4e8ed7810 */ /* 0x040fe20007ffe0ff */
[----:B------:R-:W-:-:S02]  /*a9e0*/  VIADD R213, R232, 0xdaa66d2b ;  /* 0xdaa66d2be8d57836 */ /* 0x000fc40000000000 */
[----:B------:R-:W-:Y:S02]  /*a9f0*/  VIADD R238, R233, 0xed9eba14 ;  /* 0xed9eba14e9ee7836 */ /* 0x000fe40000000000 */
[----:B------:R-:W-:Y:S01]  /*aa00*/  IMAD.MOV.U32 R227, RZ, RZ, R180 ;  /* 0x000000ffffe37224 */ /* 0x000fe200078e00b4 */
[----:B------:R-:W-:Y:S01]  /*aa10*/  IADD3 R214, R232, -0x4ab325aa, RZ ;  /* 0xb54cda56e8d67810 */ /* 0x000fe20007ffe0ff */
[----:B------:R-:W-:Y:S02]  /*aa20*/  IMAD.MOV.U32 R197, RZ, RZ, R36 ;  /* 0x000000ffffc57224 */ /* 0x000fe400078e0024 */
[----:B------:R-:W-:Y:S02]  /*aa30*/  IMAD.MOV.U32 R51, RZ, RZ, R235 ;  /* 0x000000ffff337224 */ /* 0x000fe400078e00eb */
[----:B---3--:R-:W-:-:S05]  /*aa40*/  IMAD.WIDE.U32 R60, R0, -0x326172a9, RZ ;  /* 0xcd9e8d57003c7825 */ /* 0x008fca00078e00ff */
[----:B----4-:R-:W-:Y:S01]  /*aa50*/  LOP3.LUT R0, R61, R14, RZ, 0x3c, !PT ;  /* 0x0000000e3d007212 */ /* 0x010fe200078e3cff */
[----:B------:R-:W-:-:S04]  /*aa60*/  IMAD.WIDE.U32 R34, R3, -0x2daee0ad, RZ ;  /* 0xd2511f5303227825 */ /* 0x000fc800078e00ff */
[----:B------:R-:W-:Y:S01]  /*aa70*/  IMAD.WIDE.U32 R46, R0, -0x2daee0ad, RZ ;  /* 0xd2511f53002e7825 */ /* 0x000fe200078e00ff */
[----:B------:R-:W-:-:S04]  /*aa80*/  LOP3.LUT R4, R35, UR4, R233, 0x96, !PT ;  /* 0x0000000423047c12 */ /* 0x000fc8000f8e96e9 */
[----:B------:R-:W-:Y:S01]  /*aa90*/  LOP3.LUT R0, R47, R34, R13, 0x96, !PT ;  /* 0x000000222f007212 */ /* 0x000fe200078e960d */
[----:B------:R-:W-:Y:S02]  /*aaa0*/  VIADD R47, R232, 0x9e3779b9 ;  /* 0x9e3779b9e82f7836 */ /* 0x000fe40000000000 */
[----:B------:R-:W-:-:S04]  /*aab0*/  IMAD.WIDE.U32 R4, R4, -0x326172a9, RZ ;  /* 0xcd9e8d5704047825 */ /* 0x000fc800078e00ff */
[----:B------:R-:W-:-:S04]  /*aac0*/  IMAD.WIDE.U32 R38, R0, -0x326172a9, RZ ;  /* 0xcd9e8d5700267825 */ /* 0x000fc800078e00ff */
[----:B------:R-:W-:Y:S01]  /*aad0*/  IMAD.MOV.U32 R192, RZ, RZ, R2 ;  /* 0x000000ffffc07224 */ /* 0x000fe200078e0002 */
[----:B------:R-:W-:Y:S02]  /*aae0*/  LOP3.LUT R2, R5, R60, R47, 0x96, !PT ;  /* 0x0000003c05027212 */ /* 0x000fe400078e962f */
[----:B------:R-:W-:-:S03]  /*aaf0*/  LOP3.LUT R8, R39, R4, R201, 0x96, !PT ;  /* 0x0000000427087212 */ /* 0x000fc600078e96c9 */
[----:B------:R-:W-:-:S04]  /*ab00*/  IMAD.WIDE.U32 R2, R2, -0x2daee0ad, RZ ;  /* 0xd2511f5302027825 */ /* 0x000fc800078e00ff */
[----:B------:R-:W-:Y:S01]  /*ab10*/  IMAD.WIDE.U32 R8, R8, -0x2daee0ad, RZ ;  /* 0xd2511f5308087825 */ /* 0x000fe200078e00ff */
[----:B------:R-:W-:-:S04]  /*ab20*/  LOP3.LUT R3, R3, R46, R202, 0x96, !PT ;  /* 0x0000002e03037212 */ /* 0x000fc800078e96ca */
[----:B------:R-:W-:Y:S01]  /*ab30*/  LOP3.LUT R0, R9, R2, R203, 0x96, !PT ;  /* 0x0000000209007212 */ /* 0x000fe200078e96cb */
[----:B------:R-:W-:-:S04]  /*ab40*/  IMAD.WIDE.U32 R2, R3, -0x326172a9, RZ ;  /* 0xcd9e8d5703027825 */ /* 0x000fc800078e00ff */
[----:B------:R-:W-:Y:S01]  /*ab50*/  IMAD.WIDE.U32 R32, R0, -0x326172a9, RZ ;  /* 0xcd9e8d5700207825 */ /* 0x000fe200078e00ff */
[----:B------:R-:W-:Y:S02]  /*ab60*/  LOP3.LUT R6, R3, R38, R213, 0x96, !PT ;  /* 0x0000002603067212 */ /* 0x000fe400078e96d5 */
[----:B------:R-:W-:Y:S02]  /*ab70*/  FMNMX.FTZ R0, R104, R100, !PT ;  /* 0x0000006468007209 */ /* 0x000fe40007810000 */
[----:B------:R-:W-:Y:S01]  /*ab80*/  LOP3.LUT R2, R33, R2, R237, 0x96, !PT ;  /* 0x0000000221027212 */ /* 0x000fe200078e96ed */
[----:B------:R-:W-:Y:S01]  /*ab90*/  IMAD.WIDE.U32 R6, R6, -0x2daee0ad, RZ ;  /* 0xd2511f5306067825 */ /* 0x000fe200078e00ff */
[----:B------:R-:W-:-:S03]  /*aba0*/  FMNMX.FTZ R0, R65, R0, !PT ;  /* 0x0000000041007209 */ /* 0x000fc60007810000 */
[----:B------:R-:W-:Y:S01]  /*abb0*/  IMAD.WIDE.U32 R26, R2, -0x2daee0ad, RZ ;  /* 0xd2511f53021a7825 */ /* 0x000fe200078e00ff */
[----:B------:R-:W-:-:S04]  /*abc0*/  FMNMX.FTZ R0, R64, R0, !PT ;  /* 0x0000000040007209 */ /* 0x000fc80007810000 */
[----:B------:R-:W-:Y:S02]  /*abd0*/  LOP3.LUT R2, R27, R6, R192, 0x96, !PT ;  /* 0x000000061b027212 */ /* 0x000fe400078e96c0 */
[----:B------:R-:W-:-:S03]  /*abe0*/  FMNMX.FTZ R0, R52, R0, !PT ;  /* 0x0000000034007209 */ /* 0x000fc60007810000 */
[----:B------:R-:W-:Y:S01]  /*abf0*/  IMAD.WIDE.U32 R2, R2, -0x326172a9, RZ ;  /* 0xcd9e8d5702027825 */ /* 0x000fe200078e00ff */
[----:B------:R-:W-:Y:S02]  /*ac00*/  FMNMX.FTZ R9, R187, R0, !PT ;  /* 0x00000000bb097209 */ /* 0x000fe40007810000 */
[----:B------:R-:W-:Y:S02]  /*ac10*/  LOP3.LUT R0, R2, 0xffff, RZ, 0xc0, !PT ;  /* 0x0000ffff02007812 */ /* 0x000fe400078ec0ff */
[----:B------:R-:W-:Y:S02]  /*ac20*/  SHF.R.U32.HI R6, RZ, 0x10, R2 ;  /* 0x00000010ff067819 */ /* 0x000fe40000011602 */
[----:B------:R-:W-:Y:S02]  /*ac30*/  FMNMX.FTZ R10, R186, R9, !PT ;  /* 0x00000009ba0a7209 */ /* 0x000fe40007810000 */
[----:B------:R-:W-:Y:S02]  /*ac40*/  LOP3.LUT R11, R2, 0xff, RZ, 0xc0, !PT ;  /* 0x000000ff020b7812 */ /* 0x000fe400078ec0ff */
[----:B------:R-:W-:-:S02]  /*ac50*/  SHF.R.U32.HI R9, RZ, 0x8, R0 ;  /* 0x00000008ff097819 */ /* 0x000fc40000011600 */
[----:B------:R-:W-:Y:S02]  /*ac60*/  LOP3.LUT R6, R6, 0xff, RZ, 0xc0, !PT ;  /* 0x000000ff06067812 */ /* 0x000fe400078ec0ff */
[----:B------:R-:W-:Y:S02]  /*ac70*/  SHF.R.U32.HI R2, RZ, 0x18, R2 ;  /* 0x00000018ff027819 */ /* 0x000fe40000011602 */
[----:B------:R-:W-:Y:S02]  /*ac80*/  FMNMX.FTZ R0, R184, R10, !PT ;  /* 0x0000000ab8007209 */ /* 0x000fe40007810000 */
[----:B------:R-:W-:Y:S02]  /*ac90*/  LOP3.LUT R12, R7, R8, R238, 0x96, !PT ;  /* 0x00000008070c7212 */ /* 0x000fe400078e96ee */
[----:B------:R-:W-:Y:S02]  /*aca0*/  PRMT R19, R6, 0x5410, R2 ;  /* 0x0000541006137816 */ /* 0x000fe40000000002 */
        /* <DEDUP_REMOVED lines=26> */
[----:B------:R-:W-:Y:S01]  /*ae50*/  IMAD.WIDE.U32 R24, R12, -0x326172a9, RZ ;  /* 0xcd9e8d570c187825 */ /* 0x000fe200078e00ff */
[----:B------:R-:W-:Y:S02]  /*ae60*/  FMNMX.FTZ R2, R190, R2, !PT ;  /* 0x00000002be027209 */ /* 0x000fe40007810000 */
[----:B------:R-:W-:Y:S02]  /*ae70*/  FMNMX.FTZ R8, R206, R0, !PT ;  /* 0x00000000ce087209 */ /* 0x000fe40007810000 */
[----:B------:R-:W-:Y:S02]  /*ae80*/  FMNMX.FTZ R0, R243, R6, !PT ;  /* 0x00000006f3007209 */ /* 0x000fe40007810000 */
[----:B------:R-:W-:Y:S02]  /*ae90*/  FMNMX.FTZ R7, R185, R7, !PT ;  /* 0x00000007b9077209 */ /* 0x000fe40007810000 */
[----:B------:R-:W-:-:S02]  /*aea0*/  FMNMX.FTZ R6, R205, R2, !PT ;  /* 0x00000002cd067209 */ /* 0x000fc40007810000 */
[----:B------:R-:W-:Y:S02]  /*aeb0*/  LOP3.LUT R2, R3, R24, R214, 0x96, !PT ;  /* 0x0000001803027212 */ /* 0x000fe400078e96d6 */
[----:B------:R-:W-:Y:S02]  /*aec0*/  FMNMX.FTZ R0, R242, R0, !PT ;  /* 0x00000000f2007209 */ /* 0x000fe40007810000 */
[----:B------:R-:W-:Y:S02]  /*aed0*/  FMNMX.FTZ R3, R191, R8, !PT ;  /* 0x00000008bf037209 */ /* 0x000fe40007810000 */
[----:B------:R-:W-:Y:S02]  /*aee0*/  FMNMX.FTZ R7, R197, R7, !PT ;  /* 0x00000007c5077209 */ /* 0x000fe40007810000 */
[----:B------:R-:W-:Y:S02]  /*aef0*/  PRMT R17, R11, 0x5410, R9 ;  /* 0x000054100b117816 */ /* 0x000fe40000000009 */
        /* <DEDUP_REMOVED lines=9> */
[----:B--2---:R-:W-:Y:S02]  /*af90*/  FMNMX.FTZ R7, R225, R7, !PT ;  /* 0x00000007e1077209 */ /* 0x004fe40007810000 */
[----:B------:R-:W-:Y:S02]  /*afa0*/  FMNMX.FTZ R6, R212, R6, !PT ;  /* 0x00000006d4067209 */ /* 0x000fe40007810000 */
[----:B------:R-:W-:Y:S02]  /*afb0*/  FMNMX.FTZ R3, R250, R3, !PT ;  /* 0x00000003fa037209 */ /* 0x000fe40007810000 */
[----:B------:R-:W-:Y:S02]  /*afc0*/  FMNMX.FTZ R7, R224, R7, !PT ;  /* 0x00000007e0077209 */ /* 0x000fe40007810000 */
[----:B------:R-:W-:Y:S02]  /*afd0*/  FMNMX.FTZ R6, R210, R6, !PT ;  /* 0x00000006d2067209 */ /* 0x000fe40007810000 */
[----:B------:R-:W-:Y:S01]  /*afe0*/  FMNMX.FTZ R8, R249, R3, !PT ;  /* 0x00000003f9087209 */ /* 0x000fe20007810000 */
[----:B------:R-:W-:Y:S01]  /*aff0*/  IMAD.WIDE.U32 R56, R15, -0x326172a9, RZ ;  /* 0xcd9e8d570f387825 */ /* 0x000fe200078e00ff */
[----:B------:R-:W-:-:S02]  /*b000*/  FMNMX.FTZ R3, R199, R7, !PT ;  /* 0x00000007c7037209 */ /* 0x000fc40007810000 */
[----:B------:R-:W-:Y:S02]  /*b010*/  LOP3.LUT R7, R2, 0xffff, RZ, 0xc0, !PT ;  /* 0x0000ffff02077812 */ /* 0x000fe400078ec0ff */
[----:B------:R-:W-:Y:S02]  /*b020*/  FMNMX.FTZ R6, R211, R6, !PT ;  /* 0x00000006d3067209 */ /* 0x000fe40007810000 */
[----:B-1----:R-:W-:Y:S02]  /*b030*/  FMNMX.FTZ R0, R0, R9, !PT ;  /* 0x0000000900007209 */ /* 0x002fe40007810000 */
[----:B------:R-:W-:Y:S02]  /*b040*/  FMNMX.FTZ R3, R222, R3, !PT ;  /* 0x00000003de037209 */ /* 0x000fe40007810000 */
[----:B------:R-:W-:Y:S02]  /*b050*/  SHF.R.U32.HI R9, RZ, 0x8, R7 ;  /* 0x00000008ff097819 */ /* 0x000fe40000011607 */
[----:B------:R-:W-:-:S02]  /*b060*/  LOP3.LUT R7, R57, R14, RZ, 0x3c, !PT ;  /* 0x0000000e39077212 */ /* 0x000fc400078e3cff */
[----:B------:R-:W-:Y:S01]  /*b070*/  FMNMX.FTZ R6, R228, R6, !PT ;  /* 0x00000006e4067209 */ /* 0x000fe20007810000 */
[----:B------:R-:W1:Y:S01]  /*b080*/  SHFL.BFLY PT, R11, R3, 0x2, 0x1f ;  /* 0x0c401f00030b7f89 */ /* 0x000e6200000e0000 */
[----:B------:R-:W-:Y:S01]  /*b090*/  FMNMX.FTZ R10, R247, R8, !PT ;  /* 0x00000008f70a7209 */ /* 0x000fe20007810000 */
[----:B------:R-:W-:Y:S01]  /*b0a0*/  IMAD.WIDE.U32 R44, R7, -0x2daee0ad, RZ ;  /* 0xd2511f53072c7825 */ /* 0x000fe200078e00ff */
[----:B------:R-:W-:Y:S02]  /*b0b0*/  FMNMX.FTZ R6, R248, R6, !PT ;  /* 0x00000006f8067209 */ /* 0x000fe40007810000 */
[----:B------:R-:W-:Y:S01]  /*b0c0*/  FMNMX.FTZ R7, R246, R10, !PT ;  /* 0x0000000af6077209 */ /* 0x000fe20007810000 */
[----:B------:R-:W2:Y:S01]  /*b0d0*/  SHFL.BFLY PT, R12, R0, 0x1, 0x1f ;  /* 0x0c201f00000c7f89 */ /* 0x000ea200000e0000 */
[----:B------:R-:W-:Y:S02]  /*b0e0*/  FMNMX.FTZ R6, R245, R6, !PT ;  /* 0x00000006f5067209 */ /* 0x000fe40007810000 */
[----:B------:R-:W-:Y:S01]  /*b0f0*/  LOP3.LUT R8, R2, 0xff, RZ, 0xc0, !PT ;  /* 0x000000ff02087812 */ /* 0x000fe200078ec0ff */
[----:B------:R-:W3:Y:S01]  /*b100*/  SHFL.BFLY PT, R14, R7, 0x2, 0x1f ;  /* 0x0c401f00070e7f89 */ /* 0x000ee200000e0000 */
[----:B------:R-:W-:-:S02]  /*b110*/  FMNMX.FTZ R6, R244, R6, !PT ;  /* 0x00000006f4067209 */ /* 0x000fc40007810000 */
[----:B------:R-:W-:Y:S02]  /*b120*/  PRMT R16, R8, 0x5410, R9 ;  /* 0x0000541008107816 */ /* 0x000fe40000000009 */
[----:B------:R-:W-:Y:S02]  /*b130*/  LOP3.LUT R8, R45, R34, R13, 0x96, !PT ;  /* 0x000000222d087212 */ /* 0x000fe400078e960d */
[----:B------:R-:W4:Y:S01]  /*b140*/  SHFL.BFLY PT, R13, R6, 0x2, 0x1f ;  /* 0x0c401f00060d7f89 */ /* 0x000f2200000e0000 */
[--C-:B------:R-:W-:Y:S02]  /*b150*/  SHF.R.U32.HI R9, RZ, 0x10, R2.reuse ;  /* 0x00000010ff097819 */ /* 0x100fe40000011602 */
[----:B------:R-:W-:Y:S01]  /*b160*/  SHF.R.U32.HI R10, RZ, 0x18, R2 ;  /* 0x00000018ff0a7819 */ /* 0x000fe20000011602 */
[----:B------:R-:W-:Y:S01]  /*b170*/  IMAD.WIDE.U32 R36, R8, -0x326172a9, RZ ;  /* 0xcd9e8d5708247825 */ /* 0x000fe200078e00ff */
[----:B------:R-:W-:Y:S02]  /*b180*/  LOP3.LUT R2, R5, R56, R47, 0x96, !PT ;  /* 0x0000003805027212 */ /* 0x000fe400078e962f */
[----:B-1----:R-:W-:-:S02]  /*b190*/  FMNMX.FTZ R8, R3, R11, !PT ;  /* 0x0000000b03087209 */ /* 0x002fc40007810000 */
[----:B------:R-:W-:Y:S01]  /*b1a0*/  LOP3.LUT R4, R37, R4, R201, 0x96, !PT ;  /* 0x0000000425047212 */ /* 0x000fe200078e96c9 */
[----:B------:R-:W-:Y:S01]  /*b1b0*/  IMAD.WIDE.U32 R2, R2, -0x2daee0ad, RZ ;  /* 0xd2511f5302027825 */ /* 0x000fe200078e00ff */
[----:B------:R-:W-:-:S03]  /*b1c0*/  LOP3.LUT R9, R9, 0xff, RZ, 0xc0, !PT ;  /* 0x000000ff09097812 */ /* 0x000fc600078ec0ff */
[----:B------:R-:W-:Y:S01]  /*b1d0*/  IMAD.WIDE.U32 R4, R4, -0x2daee0ad, RZ ;  /* 0xd2511f5304047825 */ /* 0x000fe200078e00ff */
[----:B------:R-:W-:Y:S02]  /*b1e0*/  LOP3.LUT R3, R3, R44, R202, 0x96, !PT ;  /* 0x0000002c03037212 */ /* 0x000fe400078e96ca */
[----:B--2---:R-:W-:Y:S02]  /*b1f0*/  FMNMX.FTZ R58, R0, R12, !PT ;  /* 0x0000000c003a7209 */ /* 0x004fe40007810000 */
[----:B------:R-:W-:Y:S02]  /*b200*/  PRMT R15, R9, 0x5410, R10 ;  /* 0x00005410090f7816 */ /* 0x000fe4000000000a */
[----:B---3--:R-:W-:Y:S01]  /*b210*/  FMNMX.FTZ R0, R7, R14, !PT ;  /* 0x0000000e07007209 */ /* 0x008fe20007810000 */
[----:B------:R-:W1:Y:S01]  /*b220*/  SHFL.BFLY PT, R10, R8, 0x1, 0x1f ;  /* 0x0c201f00080a7f89 */ /* 0x000e6200000e0000 */
[----:B------:R-:W-:Y:S01]  /*b230*/  LOP3.LUT R9, R5, R2, R203, 0x96, !PT ;  /* 0x0000000205097212 */ /* 0x000fe200078e96cb */
[----:B------:R-:W-:-:S02]  /*b240*/  IMAD.WIDE.U32 R2, R3, -0x326172a9, RZ ;  /* 0xcd9e8d5703027825 */ /* 0x000fc400078e00ff */
[----:B------:R-:W2:Y:S01]  /*b250*/  SHFL.BFLY PT, R7, R0, 0x1, 0x1f ;  /* 0x0c201f0000077f89 */ /* 0x000ea200000e0000 */
[----:B----4-:R-:W-:Y:S01]  /*b260*/  FMNMX.FTZ R5, R6, R13, !PT ;  /* 0x0000000d06057209 */ /* 0x010fe20007810000 */
[----:B------:R-:W-:Y:S01]  /*b270*/  IMAD.WIDE.U32 R20, R9, -0x326172a9, RZ ;  /* 0xcd9e8d5709147825 */ /* 0x000fe200078e00ff */
[----:B------:R-:W-:-:S03]  /*b280*/  LOP3.LUT R3, R3, R36, R213, 0x96, !PT ;  /* 0x0000002403037212 */ /* 0x000fc600078e96d5 */
[C---:B------:R-:W-:Y:S01]  /*b290*/  FMUL.FTZ R30, R58.reuse, UR19 ;  /* 0x000000133a1e7c20 */ /* 0x040fe20008410000 */
[----:B------:R-:W-:Y:S01]  /*b2a0*/  FSETP.NEU.FTZ.AND P0, PT, R58, -INF , PT ;  /* 0xff8000003a00780b */ /* 0x000fe20003f1d000 */
[----:B------:R-:W3:Y:S01]  /*b2b0*/  SHFL.BFLY PT, R9, R5, 0x1, 0x1f ;  /* 0x0c201f0005097f89 */ /* 0x000ee200000e0000 */
[----:B------:R-:W-:Y:S01]  /*b2c0*/  LOP3.LUT R6, R21, R2, R237, 0x96, !PT ;  /* 0x0000000215067212 */ /* 0x000fe200078e96ed */
[----:B------:R-:W-:Y:S01]  /*b2d0*/  IMAD.WIDE.U32 R2, R3, -0x2daee0ad, RZ ;  /* 0xd2511f5303027825 */ /* 0x000fe200078e00ff */
[----:B------:R-:W-:-:S03]  /*b2e0*/  FSEL R30, R30, RZ, P0 ;  /* 0x000000ff1e1e7208 */ /* 0x000fc60000000000 */
[----:B------:R-:W-:Y:S01]  /*b2f0*/  IMAD.WIDE.U32 R22, R6, -0x2daee0ad, RZ ;  /* 0xd2511f5306167825 */ /* 0x000fe200078e00ff */
[----:B------:R-:W-:-:S03]  /*b300*/  LOP3.LUT R4, R3, R4, R238, 0x96, !PT ;  /* 0x0000000403047212 */ /* 0x000fc600078e96ee */
[----:B------:R-:W-:-:S04]  /*b310*/  FFMA.FTZ R3, R100, UR19, -R30 ;  /* 0x0000001364037c23 */ /* 0x000fc8000801081e */
[----:B------:R4:W-:Y:S01]  /*b320*/  MUFU.EX2 R42, R3 ;  /* 0x00000003002a7308 */ /* 0x0009e20000000800 */
[----:B-1----:R-:W-:Y:S02]  /*b330*/  FMNMX.FTZ R252, R8, R10, !PT ;  /* 0x0000000a08fc7209 */ /* 0x002fe40007810000 */
[----:B--2---:R-:W-:Y:S01]  /*b340*/  FMNMX.FTZ R235, R0, R7, !PT ;  /* 0x0000000700eb7209 */ /* 0x004fe20007810000 */
[----:B------:R-:W-:Y:S02]  /*b350*/  FFMA.FTZ R0, R64, UR19, -R30 ;  /* 0x0000001340007c23 */ /* 0x000fe4000801081e */
[----:B------:R-:W-:Y:S01]  /*b360*/  FMUL.FTZ R31, R252, UR19 ;  /* 0x00000013fc1f7c20 */ /* 0x000fe20008410000 */
[----:B----4-:R-:W-:Y:S01]  /*b370*/  LOP3.LUT R3, R23, R2, R192, 0x96, !PT ;  /* 0x0000000217037212 */ /* 0x010fe200078e96c0 */
[----:B------:R-:W-:-:S04]  /*b380*/  FFMA.FTZ R2, R65, UR19, -R30 ;  /* 0x0000001341027c23 */ /* 0x000fc8000801081e */
[----:B------:R1:W-:Y:S01]  /*b390*/  MUFU.EX2 R196, R2 ;  /* 0x0000000200c47308 */ /* 0x0003e20000000800 */
[----:B------:R-:W-:Y:S01]  /*b3a0*/  IMAD.MOV.U32 R40, RZ, RZ, R234 ;  /* 0x000000ffff287224 */ /* 0x000fe200078e00ea */
[----:B---3--:R-:W-:-:S06]  /*b3b0*/  FMNMX.FTZ R234, R5, R9, !PT ;  /* 0x0000000905ea7209 */ /* 0x008fcc0007810000 */
[----:B------:R2:W-:Y:S01]  /*b3c0*/  MUFU.EX2 R221, R0 ;  /* 0x0000000000dd7308 */ /* 0x0005e20000000800 */
[----:B-1----:R-:W-:Y:S02]  /*b3d0*/  FSEL R2, R58, RZ, P0 ;  /* 0x000000ff3a027208 */ /* 0x002fe40000000000 */
[----:B------:R-:W-:-:S04]  /*b3e0*/  FSETP.NEU.FTZ.AND P0, PT, R252, -INF , PT ;  /* 0xff800000fc00780b */ /* 0x000fc80003f1d000 */
[----:B------:R-:W-:Y:S01]  /*b3f0*/  FSEL R31, R31, RZ, P0 ;  /* 0x000000ff1f1f7208 */ /* 0x000fe20000000000 */
[----:B--2---:R-:W-:Y:S01]  /*b400*/  FFMA.FTZ R0, R52, UR19, -R30 ;  /* 0x0000001334007c23 */ /* 0x004fe2000801081e */
[----:B------:R-:W-:Y:S01]  /*b410*/  FADD.FTZ R18, R104, -R2 ;  /* 0x8000000268127221 */ /* 0x000fe20000010000 */
[----:B------:R-:W-:Y:S02]  /*b420*/  FSEL R2, R252, RZ, P0 ;  /* 0x000000fffc027208 */ /* 0x000fe40000000000 */
[----:B------:R1:W2:Y:S01]  /*b430*/  MUFU.EX2 R43, R0 ;  /* 0x00000000002b7308 */ /* 0x0002a20000000800 */
[C---:B------:R-:W-:Y:S02]  /*b440*/  FSETP.NEU.FTZ.AND P1, PT, R234.reuse, -INF , PT ;  /* 0xff800000ea00780b */ /* 0x040fe40003f3d000 */
[----:B------:R-:W-:Y:S02]  /*b450*/  FADD.FTZ R14, R103, -R2 ;  /* 0x80000002670e7221 */ /* 0x000fe40000010000 */
[----:B------:R-:W-:Y:S01]  /*b460*/  FSEL R2, R234, RZ, P1 ;  /* 0x000000ffea027208 */ /* 0x000fe20000800000 */
[----:B-1----:R-:W-:-:S04]  /*b470*/  FFMA.FTZ R0, R53, UR19, -R31 ;  /* 0x0000001335007c23 */ /* 0x002fc8000801081f */
[----:B------:R1:W-:Y:S01]  /*b480*/  MUFU.EX2 R198, R0 ;  /* 0x0000000000c67308 */ /* 0x0003e20000000800 */
[----:B------:R-:W-:Y:S01]  /*b490*/  FADD.FTZ R13, R102, -R2 ;  /* 0x80000002660d7221 */ /* 0x000fe20000010000 */
[----:B------:R-:W-:Y:S01]  /*b4a0*/  FFMA.FTZ R2, R66, UR19, -R31 ;  /* 0x0000001342027c23 */ /* 0x000fe2000801081f */
[----:B------:R-:W-:Y:S01]  /*b4b0*/  FSETP.NEU.FTZ.AND P0, PT, R235, -INF , PT ;  /* 0xff800000eb00780b */ /* 0x000fe20003f1d000 */
[----:B------:R-:W-:Y:S01]  /*b4c0*/  FMUL.FTZ R28, R234, UR19 ;  /* 0x00000013ea1c7c20 */ /* 0x000fe20008410000 */
[----:B------:R-:W-:-:S03]  /*b4d0*/  PRMT R50, R231, 0x7054, R231 ;  /* 0x00007054e7327816 */ /* 0x000fc600000000e7 */
[----:B------:R3:W-:Y:S01]  /*b4e0*/  MUFU.EX2 R226, R2 ;  /* 0x0000000200e27308 */ /* 0x0007e20000000800 */
[----:B-1----:R-:W-:-:S07]  /*b4f0*/  FFMA.FTZ R0, R54, UR19, -R31 ;  /* 0x0000001336007c23 */ /* 0x002fce000801081f */
[----:B------:R1:W4:Y:S01]  /*b500*/  MUFU.EX2 R229, R0 ;  /* 0x0000000000e57308 */ /* 0x0003220000000800 */
[----:B------:R4:W-:Y:S01]  /*b510*/  STL [R1+0xf4], R251 ;  /* 0x0000f4fb01007387 */ /* 0x0009e20000100800 */
[----:B---3--:R-:W-:Y:S01]  /*b520*/  FFMA.FTZ R2, R67, UR19, -R31 ;  /* 0x0000001343027c23 */ /* 0x008fe2000801081f */
[----:B------:R-:W-:Y:S02]  /*b530*/  HSET2.LE.AND R10, R17, R50, PT ;  /* 0x00000032110a7233 */ /* 0x000fe40003803000 */
[----:B------:R-:W-:Y:S02]  /*b540*/  FSEL R28, R28, RZ, P1 ;  /* 0x000000ff1c1c7208 */ /* 0x000fe40000800000 */
[----:B-1----:R-:W-:-:S05]  /*b550*/  FSEL R0, R235, RZ, P0 ;  /* 0x000000ffeb007208 */ /* 0x002fca0000000000 */
[----:B------:R-:W-:Y:S01]  /*b560*/  FADD.FTZ R12, R101, -R0 ;  /* 0x80000000650c7221 */ /* 0x000fe20000010000 */
[----:B--2---:R-:W-:Y:S01]  /*b570*/  F2FP.F16.F32.PACK_AB R0, R43, R221 ;  /* 0x000000dd2b00723e */ /* 0x004fe200000000ff */
[----:B----4-:R1:W2:Y:S03]  /*b580*/  MUFU.EX2 R251, R2 ;  /* 0x0000000200fb7308 */ /* 0x0102a60000000800 */
[----:B------:R-:W-:Y:S02]  /*b590*/  LOP3.LUT R10, R10, R0, RZ, 0xc0, !PT ;  /* 0x000000000a0a7212 */ /* 0x000fe400078ec0ff */
[--C-:B------:R-:W-:Y:S02]  /*b5a0*/  HSET2.LE.AND R11, R19, R50.reuse, PT ;  /* 0x00000032130b7233 */ /* 0x100fe40003803000 */
[----:B------:R-:W-:Y:S02]  /*b5b0*/  F2FP.F16.F32.PACK_AB R0, R229, R198 ;  /* 0x000000c6e500723e */ /* 0x000fe400000000ff */
[----:B------:R-:W-:-:S02]  /*b5c0*/  HSET2.LE.AND R8, R16, R50, PT ;  /* 0x0000003210087233 */ /* 0x000fc40003803000 */
[----:B------:R-:W-:Y:S02]  /*b5d0*/  LOP3.LUT R11, R11, R0, RZ, 0xc0, !PT ;  /* 0x000000000b0b7212 */ /* 0x000fe400078ec0ff */
[----:B------:R-:W-:Y:S01]  /*b5e0*/  F2FP.F16.F32.PACK_AB R0, R196, R42 ;  /* 0x0000002ac400723e */ /* 0x000fe200000000ff */
[----:B-1----:R-:W-:-:S04]  /*b5f0*/  FFMA.FTZ R2, R105, UR19, -R28 ;  /* 0x0000001369027c23 */ /* 0x002fc8000801081c */
[----:B------:R1:W-:Y:S01]  /*b600*/  MUFU.EX2 R223, R2 ;  /* 0x0000000200df7308 */ /* 0x0003e20000000800 */
[----:B------:R-:W-:Y:S02]  /*b610*/  LOP3.LUT R8, R8, R0, RZ, 0xc0, !PT ;  /* 0x0000000008087212 */ /* 0x000fe400078ec0ff */
[----:B------:R-:W-:Y:S02]  /*b620*/  HSET2.LE.AND R9, R15, R50, PT ;  /* 0x000000320f097233 */ /* 0x000fe40003803000 */
[----:B--2---:R-:W-:Y:S01]  /*b630*/  F2FP.F16.F32.PACK_AB R0, R251, R226 ;  /* 0x000000e2fb00723e */ /* 0x004fe200000000ff */
[----:B-1----:R-:W-:-:S04]  /*b640*/  FFMA.FTZ R2, R106, UR19, -R28 ;  /* 0x000000136a027c23 */ /* 0x002fc8000801081c */
[----:B------:R1:W2:Y:S01]  /*b650*/  MUFU.EX2 R62, R2 ;  /* 0x00000002003e7308 */ /* 0x0002a20000000800 */
[----:B------:R-:W-:Y:S01]  /*b660*/  LOP3.LUT R9, R9, R0, RZ, 0xc0, !PT ;  /* 0x0000000009097212 */ /* 0x000fe200078ec0ff */
[----:B-1----:R-:W-:-:S03]  /*b670*/  IMAD.WIDE.U32 R2, R3, -0x326172a9, RZ ;  /* 0xcd9e8d5703027825 */ /* 0x002fc600078e00ff */
[C---:B------:R-:W-:Y:S02]  /*b680*/  LOP3.LUT R0, R2.reuse, 0xffff, RZ, 0xc0, !PT ;  /* 0x0000ffff02007812 */ /* 0x040fe400078ec0ff */
[----:B------:R-:W-:Y:S02]  /*b690*/  LOP3.LUT R6, R2, 0xff, RZ, 0xc0, !PT ;  /* 0x000000ff02067812 */ /* 0x000fe400078ec0ff */
[----:B------:R-:W-:Y:S01]  /*b6a0*/  SHF.R.U32.HI R0, RZ, 0x8, R0 ;  /* 0x00000008ff007819 */ /* 0x000fe20000011600 */
[----:B------:R-:W-:-:S03]  /*b6b0*/  FMUL.FTZ R29, R235, UR19 ;  /* 0x00000013eb1d7c20 */ /* 0x000fc60008410000 */
[----:B------:R-:W-:Y:S01]  /*b6c0*/  PRMT R6, R6, 0x5410, R0 ;  /* 0x0000541006067816 */ /* 0x000fe20000000000 */
[----:B------:R-:W-:Y:S01]  /*b6d0*/  IMAD.WIDE.U32 R16, R4, -0x326172a9, RZ ;  /* 0xcd9e8d5704107825 */ /* 0x000fe200078e00ff */
[----:B--2---:R-:W-:-:S03]  /*b6e0*/  F2FP.F16.F32.PACK_AB R0, R62, R223 ;  /* 0x000000df3e00723e */ /* 0x004fc600000000ff */
[----:B------:R-:W-:Y:S02]  /*b6f0*/  HSET2.LE.AND R6, R6, R50, PT ;  /* 0x0000003206067233 */ /* 0x000fe40003803000 */
[----:B------:R-:W-:-:S03]  /*b700*/  FSEL R29, R29, RZ, P0 ;  /* 0x000000ff1d1d7208 */ /* 0x000fc60000000000 */
[----:B------:R-:W-:Y:S02]  /*b710*/  LOP3.LUT R6, R6, R0, RZ, 0xc0, !PT ;  /* 0x0000000006067212 */ /* 0x000fe400078ec0ff */
[----:B------:R-:W-:Y:S02]  /*b720*/  LOP3.LUT R0, R3, R16, R214, 0x96, !PT ;  /* 0x0000001003007212 */ /* 0x000fe400078e96d6 */
[--C-:B------:R-:W-:Y:S02]  /*b730*/  SHF.R.U32.HI R7, RZ, 0x10, R2.reuse ;  /* 0x00000010ff077819 */ /* 0x100fe40000011602 */
[----:B------:R-:W-:Y:S01]  /*b740*/  SHF.R.U32.HI R3, RZ, 0x18, R2 ;  /* 0x00000018ff037819 */ /* 0x000fe20000011602 */
[----:B------:R-:W-:-:S04]  /*b750*/  FFMA.FTZ R2, R107, UR19, -R29 ;  /* 0x000000136b027c23 */ /* 0x000fc8000801081d */
[----:B------:R1:W-:Y:S01]  /*b760*/  MUFU.EX2 R230, R2 ;  /* 0x0000000200e67308 */ /* 0x0003e20000000800 */
[----:B------:R-:W-:Y:S01]  /*b770*/  LOP3.LUT R7, R7, 0xff, RZ, 0xc0, !PT ;  /* 0x000000ff07077812 */ /* 0x000fe200078ec0ff */
[----:B-1----:R-:W-:-:S06]  /*b780*/  FFMA.FTZ R2, R55, UR19, -R29 ;  /* 0x0000001337027c23 */ /* 0x002fcc000801081d */
[----:B------:R-:W1:Y:S01]  /*b790*/  MUFU.EX2 R52, R2 ;  /* 0x0000000200347308 */ /* 0x000e620000000800 */
[----:B------:R-:W-:-:S05]  /*b7a0*/  PRMT R7, R7, 0x5410, R3 ;  /* 0x0000541007077816 */ /* 0x000fca0000000003 */
[----:B------:R-:W-:Y:S02]  /*b7b0*/  HSET2.LE.AND R7, R7, R50, PT ;  /* 0x0000003207077233 */ /* 0x000fe40003803000 */
[----:B-1----:R-:W-:-:S04]  /*b7c0*/  F2FP.F16.F32.PACK_AB R2, R52, R230 ;  /* 0x000000e63402723e */ /* 0x002fc800000000ff */
[----:B------:R-:W-:Y:S02]  /*b7d0*/  LOP3.LUT R7, R7, R2, RZ, 0xc0, !PT ;  /* 0x0000000207077212 */ /* 0x000fe400078ec0ff */
[----:B------:R-:W-:-:S04]  /*b7e0*/  LOP3.LUT R2, R0, 0xffff, RZ, 0xc0, !PT ;  /* 0x0000ffff00027812 */ /* 0x000fc800078ec0ff */
[----:B------:R-:W-:Y:S02]  /*b7f0*/  SHF.R.U32.HI R3, RZ, 0x8, R2 ;  /* 0x00000008ff037819 */ /* 0x000fe40000011602 */
[----:B------:R-:W-:-:S04]  /*b800*/  LOP3.LUT R2, R0, 0xff, RZ, 0xc0, !PT ;  /* 0x000000ff00027812 */ /* 0x000fc800078ec0ff */
[----:B------:R-:W-:Y:S01]  /*b810*/  PRMT R3, R2, 0x5410, R3 ;  /* 0x0000541002037816 */ /* 0x000fe20000000003 */
[----:B------:R-:W-:-:S04]  /*b820*/  FFMA.FTZ R2, R108, UR19, -R28 ;  /* 0x000000136c027c23 */ /* 0x000fc8000801081c */
[----:B------:R1:W-:Y:S02]  /*b830*/  MUFU.EX2 R217, R2 ;  /* 0x0000000200d97308 */ /* 0x0003e40000000800 */
[----:B-1----:R-:W-:-:S06]  /*b840*/  FFMA.FTZ R2, R111, UR19, -R28 ;  /* 0x000000136f027c23 */ /* 0x002fcc000801081c */
[----:B------:R-:W1:Y:S01]  /*b850*/  MUFU.EX2 R200, R2 ;  /* 0x0000000200c87308 */ /* 0x000e620000000800 */
[----:B------:R-:W-:Y:S02]  /*b860*/  HSET2.LE.AND R4, R3, R50, PT ;  /* 0x0000003203047233 */ /* 0x000fe40003803000 */
[----:B------:R-:W-:Y:S01]  /*b870*/  SHF.R.U32.HI R3, RZ, 0x10, R0 ;  /* 0x00000010ff037819 */ /* 0x000fe20000011600 */
[----:B------:R-:W-:Y:S01]  /*b880*/  FMUL.FTZ R18, R18, UR19 ;  /* 0x0000001312127c20 */ /* 0x000fe20008410000 */
[----:B-1----:R-:W-:-:S04]  /*b890*/  F2FP.F16.F32.PACK_AB R2, R200, R217 ;  /* 0x000000d9c802723e */ /* 0x002fc800000000ff */
[----:B------:R-:W-:Y:S02]  /*b8a0*/  LOP3.LUT R4, R4, R2, RZ, 0xc0, !PT ;  /* 0x0000000204047212 */ /* 0x000fe400078ec0ff */
[----:B------:R-:W-:Y:S02]  /*b8b0*/  SHF.R.U32.HI R2, RZ, 0x18, R0 ;  /* 0x00000018ff027819 */ /* 0x000fe40000011600 */
[----:B------:R-:W-:-:S04]  /*b8c0*/  LOP3.LUT R0, R3, 0xff, RZ, 0xc0, !PT ;  /* 0x000000ff03007812 */ /* 0x000fc800078ec0ff */
[----:B------:R-:W-:Y:S01]  /*b8d0*/  PRMT R2, R0, 0x5410, R2 ;  /* 0x0000541000027816 */ /* 0x000fe20000000002 */
[----:B------:R-:W-:Y:S01]  /*b8e0*/  FMUL.FTZ R14, R14, UR19 ;  /* 0x000000130e0e7c20 */ /* 0x000fe20008410000 */
[----:B------:R-:W-:Y:S01]  /*b8f0*/  FMUL.FTZ R13, R13, UR19 ;  /* 0x000000130d0d7c20 */ /* 0x000fe20008410000 */
[----:B------:R-:W-:Y:S02]  /*b900*/  FMUL.FTZ R12, R12, UR19 ;  /* 0x000000130c0c7c20 */ /* 0x000fe40008410000 */
[----:B------:R-:W-:Y:S02]  /*b910*/  HSET2.LE.AND R5, R2, R50, PT ;  /* 0x0000003202057233 */ /* 0x000fe40003803000 */
[----:B------:R1:W-:Y:S01]  /*b920*/  MUFU.EX2 R50, R18 ;  /* 0x0000001200327308 */ /* 0x0003e20000000800 */
[----:B------:R-:W-:-:S07]  /*b930*/  FFMA.FTZ R0, R110, UR19, -R29 ;  /* 0x000000136e007c23 */ /* 0x000fce000801081d */
[----:B------:R-:W2:Y:S01]  /*b940*/  MUFU.EX2 R54, R13 ;  /* 0x0000000d00367308 */ /* 0x000ea20000000800 */
[----:B-1----:R-:W-:Y:S01]  /*b950*/  MOV R18, R62 ;  /* 0x0000003e00127202 */ /* 0x002fe20000000f00 */
[----:B------:R-:W-:-:S06]  /*b960*/  IMAD.MOV.U32 R62, RZ, RZ, R51 ;  /* 0x000000ffff3e7224 */ /* 0x000fcc00078e0033 */
[----:B------:R-:W1:Y:S08]  /*b970*/  MUFU.EX2 R55, R12 ;  /* 0x0000000c00377308 */ /* 0x000e700000000800 */
[----:B------:R3:W4:Y:S08]  /*b980*/  MUFU.EX2 R51, R14 ;  /* 0x0000000e00337308 */ /* 0x0007300000000800 */
[----:B------:R2:W-:Y:S01]  /*b990*/  MUFU.EX2 R219, R0 ;  /* 0x0000000000db7308 */ /* 0x0005e20000000800 */
[----:B---3--:R-:W3:Y:S01]  /*b9a0*/  LDSM.16.MT88.4 R12, [R216+0x9000] ;  /* 0x00900000d80c783b */ /* 0x008ee20000004200 */
[----:B--2---:R-:W-:-:S06]  /*b9b0*/  FFMA.FTZ R0, R109, UR19, -R29 ;  /* 0x000000136d007c23 */ /* 0x004fcc000801081d */
[----:B------:R-:W2:Y:S01]  /*b9c0*/  MUFU.EX2 R220, R0 ;  /* 0x0000000000dc7308 */ /* 0x000ea20000000800 */
[-C--:B------:R-:W-:Y:S01]  /*b9d0*/  FMUL.FTZ R124, R124, R54.reuse ;  /* 0x000000367c7c7220 */ /* 0x080fe20000410000 */
[----:B------:R-:W-:Y:S01]  /*b9e0*/  FMUL.FTZ R125, R125, R54 ;  /* 0x000000367d7d7220 */ /* 0x000fe20000410000 */
[-C--:B-1----:R-:W-:Y:S01]  /*b9f0*/  FMUL.FTZ R126, R126, R55.reuse ;  /* 0x000000377e7e7220 */ /* 0x082fe20000410000 */
[----:B------:R-:W-:Y:S01]  /*ba00*/  FMUL.FTZ R127, R127, R55 ;  /* 0x000000377f7f7220 */ /* 0x000fe20000410000 */
[-C--:B------:R-:W-:Y:S01]  /*ba10*/  FMUL.FTZ R116, R116, R50.reuse ;  /* 0x0000003274747220 */ /* 0x080fe20000410000 */
[----:B------:R-:W-:Y:S01]  /*ba20*/  FMUL.FTZ R117, R117, R50 ;  /* 0x0000003275757220 */ /* 0x000fe20000410000 */
[-C--:B----4-:R-:W-:Y:S01]  /*ba30*/  FMUL.FTZ R118, R118, R51.reuse ;  /* 0x0000003376767220 */ /* 0x090fe20000410000 */
[----:B------:R-:W-:Y:S01]  /*ba40*/  FMUL.FTZ R119, R119, R51 ;  /* 0x0000003377777220 */ /* 0x000fe20000410000 */
[-C--:B------:R-:W-:Y:S01]  /*ba50*/  FMUL.FTZ R112, R112, R54.reuse ;  /* 0x0000003670707220 */ /* 0x080fe20000410000 */
[----:B------:R-:W-:Y:S01]  /*ba60*/  FMUL.FTZ R113, R113, R54 ;  /* 0x0000003671717220 */ /* 0x000fe20000410000 */
[-C--:B------:R-:W-:Y:S01]  /*ba70*/  FMUL.FTZ R114, R114, R55.reuse ;  /* 0x0000003772727220 */ /* 0x080fe20000410000 */
[----:B------:R-:W-:Y:S01]  /*ba80*/  FMUL.FTZ R115, R115, R55 ;  /* 0x0000003773737220 */ /* 0x000fe20000410000 */
[----:B--2---:R-:W-:Y:S01]  /*ba90*/  F2FP.F16.F32.PACK_AB R0, R220, R219 ;  /* 0x000000dbdc00723e */ /* 0x004fe200000000ff */
[-C--:B------:R-:W-:Y:S01]  /*baa0*/  FMUL.FTZ R120, R120, R50.reuse ;  /* 0x0000003278787220 */ /* 0x080fe20000410000 */
[----:B------:R-:W-:Y:S01]  /*bab0*/  FMUL.FTZ R121, R121, R50 ;  /* 0x0000003279797220 */ /* 0x000fe20000410000 */
[-C--:B------:R-:W-:Y:S01]  /*bac0*/  FMUL.FTZ R122, R122, R51.reuse ;  /* 0x000000337a7a7220 */ /* 0x080fe20000410000 */
[----:B------:R-:W-:Y:S01]  /*bad0*/  LOP3.LUT R5, R5, R0, RZ, 0xc0, !PT ;  /* 0x0000000005057212 */ /* 0x000fe200078ec0ff */
[----:B------:R-:W-:-:S06]  /*bae0*/  FMUL.FTZ R123, R123, R51 ;  /* 0x000000337b7b7220 */ /* 0x000fcc0000410000 */
[----:B---3--:R-:W-:Y:S06]  /*baf0*/  HMMA.16816.F32 R176, R4, R14, R124 ;  /* 0x0000000e04b0723c */ /* 0x008fec000000187c */
[-C--:B------:R-:W-:Y:S06]  /*bb00*/  HMMA.16816.F32 R180, R8, R12.reuse, R116 ;  /* 0x0000000c08b4723c */ /* 0x080fec0000001874 */
[----:B------:R-:W-:Y:S06]  /*bb10*/  HMMA.16816.F32 R100, R4, R12, R112 ;  /* 0x0000000c0464723c */ /* 0x000fec0000001870 */
[C---:B------:R-:W-:Y:S01]  /*bb20*/  HMMA.16816.F32 R124, R8.reuse, R14, R120 ;  /* 0x0000000e087c723c */ /* 0x040fe20000001878 */
[----:B------:R-:W1:Y:S01]  /*bb30*/  LDSM.16.MT88.4 R12, [R218+0x9000] ;  /* 0x00900000da0c783b */ /* 0x000e620000004200 */
[-C--:B------:R-:W-:Y:S01]  /*bb40*/  FMUL.FTZ R132, R132, R50.reuse ;  /* 0x0000003284847220 */ /* 0x080fe20000410000 */
[----:B------:R-:W-:Y:S01]  /*bb50*/  FMUL.FTZ R133, R133, R50 ;  /* 0x0000003285857220 */ /* 0x000fe20000410000 */
        /* <DEDUP_REMOVED lines=14> */
[-C--:B-1----:R-:W-:Y:S06]  /*bc40*/  HMMA.16816.F32 R132, R8, R12.reuse, R132 ;  /* 0x0000000c0884723c */ /* 0x082fec0000001884 */
[C---:B------:R-:W-:Y:S06]  /*bc50*/  HMMA.16816.F32 R128, R4.reuse, R12, R128 ;  /* 0x0000000c0480723c */ /* 0x040fec0000001880 */
[-C--:B------:R-:W-:Y:S06]  /*bc60*/  HMMA.16816.F32 R140, R4, R14.reuse, R140 ;  /* 0x0000000e048c723c */ /* 0x080fec000000188c */
        /* <DEDUP_REMOVED lines=61> */
[----:B------:R-:W-:Y:S01]  /*c040*/  HMMA.16816.F32 R64, R4, R12, R72 ;  /* 0x0000000c0440723c */ /* 0x000fe20000001848 */
[----:B------:R-:W-:Y:S01]  /*c050*/  MOV R71, R63 ;  /* 0x0000003f00477202 */ /* 0x000fe20000000f00 */
[----:B------:R-:W-:-:S02]  /*c060*/  IMAD.MOV.U32 R68, RZ, RZ, R60 ;  /* 0x000000ffff447224 */ /* 0x000fc400078e003c */
[----:B------:R-:W-:Y:S02]  /*c070*/  IMAD.MOV.U32 R69, RZ, RZ, R61 ;  /* 0x000000ffff457224 */ /* 0x000fe400078e003d */
[----:B------:R-:W-:Y:S01]  /*c080*/  HMMA.16816.F32 R112, R8, R14, R80 ;  /* 0x0000000e0870723c */ /* 0x000fe20000001850 */
[----:B------:R-:W-:-:S05]  /*c090*/  IMAD.MOV.U32 R75, RZ, RZ, R62 ;  /* 0x000000ffff4b7224 */ /* 0x000fca00078e003e */
[----:B------:R-:W-:Y:S01]  /*c0a0*/  HMMA.16816.F32 R60, R4, R14, R76 ;  /* 0x0000000e043c723c */ /* 0x000fe2000000184c */
[----:B------:R-:W1:Y:S01]  /*c0b0*/  LDSM.16.MT88.4 R12, [R218+0xb000] ;  /* 0x00b00000da0c783b */ /* 0x000e620000004200 */
[----:B------:R-:W-:Y:S02]  /*c0c0*/  VIADD R152, R232, 0x1715609d ;  /* 0x1715609de8987836 */ /* 0x000fe40000000000 */
[-C--:B------:R-:W-:Y:S01]  /*c0d0*/  FMUL.FTZ R88, R88, R54.reuse ;  /* 0x0000003658587220 */ /* 0x080fe20000410000 */
[-C--:B------:R-:W-:Y:S01]  /*c0e0*/  FMUL.FTZ R89, R89, R54.reuse ;  /* 0x0000003659597220 */ /* 0x080fe20000410000 */
[-C--:B------:R-:W-:Y:S01]  /*c0f0*/  FMUL.FTZ R90, R90, R55.reuse ;  /* 0x000000375a5a7220 */ /* 0x080fe20000410000 */
[-C--:B------:R-:W-:Y:S01]  /*c100*/  FMUL.FTZ R91, R91, R55.reuse ;  /* 0x000000375b5b7220 */ /* 0x080fe20000410000 */
[-C--:B------:R-:W-:Y:S01]  /*c110*/  FMUL.FTZ R92, R92, R54.reuse ;  /* 0x000000365c5c7220 */ /* 0x080fe20000410000 */
[----:B------:R-:W-:Y:S01]  /*c120*/  FMUL.FTZ R93, R93, R54 ;  /* 0x000000365d5d7220 */ /* 0x000fe20000410000 */
[-C--:B------:R-:W-:Y:S01]  /*c130*/  FMUL.FTZ R94, R94, R55.reuse ;  /* 0x000000375e5e7220 */ /* 0x080fe20000410000 */
[----:B------:R-:W-:Y:S01]  /*c140*/  FMUL.FTZ R95, R95, R55 ;  /* 0x000000375f5f7220 */ /* 0x000fe20000410000 */
[----:B------:R-:W-:Y:S01]  /*c150*/  LOP3.LUT R2, R25, R32, R152, 0x96, !PT ;  /* 0x0000002019027212 */ /* 0x000fe200078e9698 */
        /* <DEDUP_REMOVED lines=8> */
[----:B------:R2:W-:Y:S01]  /*c1e0*/  STL [R1], R58 ;  /* 0x0000003a01007387 */ /* 0x0005e20000100800 */
[----:B------:R-:W-:Y:S01]  /*c1f0*/  MOV R168, R58 ;  /* 0x0000003a00a87202 */ /* 0x000fe20000000f00 */
[----:B------:R-:W-:Y:S01]  /*c200*/  IMAD.MOV.U32 R153, RZ, RZ, R59 ;  /* 0x000000ffff997224 */ /* 0x000fe200078e003b */
[----:B------:R-:W-:Y:S01]  /*c210*/  MOV R170, R56 ;  /* 0x0000003800aa7202 */ /* 0x000fe20000000f00 */
[----:B------:R-:W-:-:S02]  /*c220*/  IMAD.MOV.U32 R171, RZ, RZ, R57 ;  /* 0x000000ffffab7224 */ /* 0x000fc400078e0039 */
[----:B------:R-:W-:Y:S01]  /*c230*/  IMAD.MOV.U32 R154, RZ, RZ, R200 ;  /* 0x000000ffff9a7224 */ /* 0x000fe200078e00c8 */
[----:B------:R-:W-:Y:S01]  /*c240*/  IADD3 R200, R233, 0x646e171e, RZ ;  /* 0x646e171ee9c87810 */ /* 0x000fe20007ffe0ff */
[----:B------:R-:W-:Y:S01]  /*c250*/  IMAD.WIDE.U32 R2, R2, -0x2daee0ad, RZ ;  /* 0xd2511f5302027825 */ /* 0x000fe200078e00ff */
[----:B------:R-:W-:-:S03]  /*c260*/  MOV R53, R41 ;  /* 0x0000002900357202 */ /* 0x000fc60000000f00 */
[----:B------:R-:W-:Y:S02]  /*c270*/  IMAD.MOV.U32 R72, RZ, RZ, R52 ;  /* 0x000000ffff487224 */ /* 0x000fe400078e0034 */
[----:B------:R-:W-:Y:S02]  /*c280*/  IMAD.MOV.U32 R169, RZ, RZ, R43 ;  /* 0x000000ffffa97224 */ /* 0x000fe400078e002b */
[----:B------:R-:W-:Y:S02]  /*c290*/  IMAD.MOV.U32 R155, RZ, RZ, R42 ;  /* 0x000000ffff9b7224 */ /* 0x000fe400078e002a */
[----:B------:R-:W-:Y:S01]  /*c2a0*/  IMAD.MOV.U32 R52, RZ, RZ, R40 ;  /* 0x000000ffff347224 */ /* 0x000fe200078e0028 */
[C---:B-1----:R-:W-:Y:S06]  /*c2b0*/  HMMA.16816.F32 R92, R4.reuse, R14, R92 ;  /* 0x0000000e045c723c */ /* 0x042fec000000185c */
[----:B--2---:R-:W-:Y:S01]  /*c2c0*/  HMMA.16816.F32 R56, R4, R12, R88 ;  /* 0x0000000c0438723c */ /* 0x004fe20000001858 */
[----:B------:R-:W-:-:S06]  /*c2d0*/  FFMA.FTZ R0, R187, UR19, -R30 ;  /* 0x00000013bb007c23 */ /* 0x000fcc000801081e */
[----:B------:R-:W-:Y:S01]  /*c2e0*/  LOP3.LUT R5, R17, R20, R152, 0x96, !PT ;  /* 0x0000001411057212 */ /* 0x000fe200078e9698 */
[----:B------:R-:W-:Y:S01]  /*c2f0*/  HMMA.16816.F32 R116, R8, R12, R84 ;  /* 0x0000000c0874723c */ /* 0x000fe20000001854 */
[----:B------:R-:W-:Y:S02]  /*c300*/  LOP3.LUT R4, R3, R26, R200, 0x96, !PT ;  /* 0x0000001a03047212 */ /* 0x000fe400078e96c8 */
[----:B------:R-:W-:-:S03]  /*c310*/  LOP3.LUT R7, R2, 0xffff, RZ, 0xc0, !PT ;  /* 0x0000ffff02077812 */ /* 0x000fc600078ec0ff */
[----:B------:R-:W-:Y:S01]  /*c320*/  HMMA.16816.F32 R40, R8, R14, R96 ;  /* 0x0000000e0828723c */ /* 0x000fe20000001860 */
[----:B------:R-:W-:Y:S02]  /*c330*/  LOP3.LUT R13, R2, 0xff, RZ, 0xc0, !PT ;  /* 0x000000ff020d7812 */ /* 0x000fe400078ec0ff */
[----:B------:R-:W-:-:S04]  /*c340*/  SHF.R.U32.HI R12, RZ, 0x10, R2 ;  /* 0x00000010ff0c7819 */ /* 0x000fc80000011602 */
[----:B------:R-:W-:Y:S01]  /*c350*/  SHF.R.U32.HI R11, RZ, 0x18, R2 ;  /* 0x00000018ff0b7819 */ /* 0x000fe20000011602 */
[----:B------:R-:W-:Y:S01]  /*c360*/  IMAD.WIDE.U32 R2, R5, -0x2daee0ad, RZ ;  /* 0xd2511f5305027825 */ /* 0x000fe200078e00ff */
[----:B------:R1:W-:Y:S02]  /*c370*/  MUFU.EX2 R81, R0 ;  /* 0x0000000000517308 */ /* 0x0003e40000000800 */
[C---:B------:R-:W-:Y:S02]  /*c380*/  LOP3.LUT R6, R2.reuse, 0xffff, RZ, 0xc0, !PT ;  /* 0x0000ffff02067812 */ /* 0x040fe400078ec0ff */
[----:B------:R-:W-:Y:S02]  /*c390*/  LOP3.LUT R10, R2, 0xff, RZ, 0xc0, !PT ;  /* 0x000000ff020a7812 */ /* 0x000fe400078ec0ff */
[--C-:B------:R-:W-:Y:S02]  /*c3a0*/  SHF.R.U32.HI R9, RZ, 0x10, R2.reuse ;  /* 0x00000010ff097819 */ /* 0x100fe40000011602 */
[----:B------:R-:W-:-:S02]  /*c3b0*/  SHF.R.U32.HI R8, RZ, 0x18, R2 ;  /* 0x00000018ff087819 */ /* 0x000fc40000011602 */
[----:B------:R-:W-:Y:S02]  /*c3c0*/  SHF.R.U32.HI R2, RZ, 0x8, R7 ;  /* 0x00000008ff027819 */ /* 0x000fe40000011607 */
[----:B-1----:R-:W-:Y:S01]  /*c3d0*/  LOP3.LUT R0, R3, R22, R200, 0x96, !PT ;  /* 0x0000001603007212 */ /* 0x002fe200078e96c8 */
[----:B------:R-:W-:Y:S01]  /*c3e0*/  FFMA.FTZ R3, R184, UR19, -R30 ;  /* 0x00000013b8037c23 */ /* 0x000fe2000801081e */
[----:B------:R-:W-:Y:S02]  /*c3f0*/  PRMT R13, R13, 0x5410, R2 ;  /* 0x000054100d0d7816 */ /* 0x000fe40000000002 */
[----:B------:R-:W-:Y:S01]  /*c400*/  LOP3.LUT R2, R12, 0xff, RZ, 0xc0, !PT ;  /* 0x000000ff0c027812 */ /* 0x000fe200078ec0ff */
[----:B------:R1:W-:Y:S03]  /*c410*/  MUFU.EX2 R70, R3 ;  /* 0x0000000300467308 */ /* 0x0003e60000000800 */
[----:B------:R-:W-:-:S02]  /*c420*/  PRMT R7, R2, 0x5410, R11 ;  /* 0x0000541002077816 */ /* 0x000fc4000000000b */
[----:B------:R-:W-:Y:S02]  /*c430*/  SHF.R.U32.HI R2, RZ, 0x8, R6 ;  /* 0x00000008ff027819 */ /* 0x000fe40000011606 */
[----:B------:R-:W-:Y:S02]  /*c440*/  MOV R73, R227 ;  /* 0x000000e300497202 */ /* 0x000fe40000000f00 */
[----:B------:R-:W-:Y:S01]  /*c450*/  PRMT R15, R10, 0x5410, R2 ;  /* 0x000054100a0f7816 */ /* 0x000fe20000000002 */
[----:B-1----:R-:W-:-:S04]  /*c460*/  FFMA.FTZ R3, R49, UR19, -R30 ;  /* 0x0000001331037c23 */ /* 0x002fc8000801081e */
[----:B------:R1:W2:Y:S01]  /*c470*/  MUFU.EX2 R77, R3 ;  /* 0x00000003004d7308 */ /* 0x0002a20000000800 */
[----:B------:R-:W-:Y:S01]  /*c480*/  LOP3.LUT R2, R9, 0xff, RZ, 0xc0, !PT ;  /* 0x000000ff09027812 */ /* 0x000fe200078ec0ff */
[----:B------:R-:W-:-:S03]  /*c490*/  FFMA.FTZ R5, R186, UR19, -R30 ;  /* 0x00000013ba057c23 */ /* 0x000fc6000801081e */
[----:B------:R-:W-:Y:S02]  /*c4a0*/  PRMT R14, R2, 0x5410, R8 ;  /* 0x00005410020e7816 */ /* 0x000fe40000000008 */
[----:B------:R-:W-:Y:S01]  /*c4b0*/  LOP3.LUT R2, R4, 0xffff, RZ, 0xc0, !PT ;  /* 0x0000ffff04027812 */ /* 0x000fe200078ec0ff */
[----:B-1----:R-:W-:-:S04]  /*c4c0*/  FFMA.FTZ R3, R204, UR19, -R31 ;  /* 0x00000013cc037c23 */ /* 0x002fc8000801081f */
[----:B------:R1:W-:Y:S01]  /*c4d0*/  MUFU.EX2 R227, R3 ;  /* 0x0000000300e37308 */ /* 0x0003e20000000800 */
[----:B------:R-:W-:-:S07]  /*c4e0*/  LOP3.LUT R6, R4, 0xff, RZ, 0xc0, !PT ;  /* 0x000000ff04067812 */ /* 0x000fce00078ec0ff */
[----:B------:R3:W-:Y:S01]  /*c4f0*/  MUFU.EX2 R82, R5 ;  /* 0x0000000500527308 */ /* 0x0007e20000000800 */
[----:B-1----:R-:W-:-:S07]  /*c500*/  FFMA.FTZ R3, R188, UR19, -R31 ;  /* 0x00000013bc037c23 */ /* 0x002fce000801081f */
[----:B------:R1:W-:Y:S01]  /*c510*/  MUFU.EX2 R204, R3 ;  /* 0x0000000300cc7308 */ /* 0x0003e20000000800 */
[--C-:B---3--:R-:W-:Y:S02]  /*c520*/  SHF.R.U32.HI R5, RZ, 0x18, R4.reuse ;  /* 0x00000018ff057819 */ /* 0x108fe40000011604 */
[----:B-1----:R-:W-:Y:S02]  /*c530*/  SHF.R.U32.HI R3, RZ, 0x10, R4 ;  /* 0x00000010ff037819 */ /* 0x002fe40000011604 */
[----:B------:R-:W-:Y:S02]  /*c540*/  SHF.R.U32.HI R4, RZ, 0x8, R2 ;  /* 0x00000008ff047819 */ /* 0x000fe40000011602 */
[----:B------:R-:W-:Y:S01]  /*c550*/  LOP3.LUT R2, R3, 0xff, RZ, 0xc0, !PT ;  /* 0x000000ff03027812 */ /* 0x000fe200078ec0ff */
[----:B------:R-:W-:-:S03]  /*c560*/  FFMA.FTZ R3, R48, UR19, -R31 ;  /* 0x0000001330037c23 */ /* 0x000fc6000801081f */
[----:B------:R-:W-:Y:S01]  /*c570*/  PRMT R5, R2, 0x5410, R5 ;  /* 0x0000541002057816 */ /* 0x000fe20000000005 */
[----:B------:R1:W3:Y:S01]  /*c580*/  MUFU.EX2 R79, R3 ;  /* 0x00000003004f7308 */ /* 0x0002e20000000800 */
[----:B------:R-:W-:Y:S02]  /*c590*/  LOP3.LUT R2, R0, 0xffff, RZ, 0xc0, !PT ;  /* 0x0000ffff00027812 */ /* 0x000fe400078ec0ff */
[----:B------:R-:W-:Y:S01]  /*c5a0*/  PRMT R6, R6, 0x5410, R4 ;  /* 0x0000541006067816 */ /* 0x000fe20000000004 */
[----:B------:R-:W-:-:S04]  /*c5b0*/  FFMA.FTZ R4, R208, UR19, -R28 ;  /* 0x00000013d0047c23 */ /* 0x000fc8000801081c */
[----:B------:R-:W-:Y:S01]  /*c5c0*/  MUFU.EX2 R188, R4 ;  /* 0x0000000400bc7308 */ /* 0x000fe20000000800 */
[----:B-1----:R-:W-:-:S07]  /*c5d0*/  FFMA.FTZ R3, R185, UR19, -R31 ;  /* 0x00000013b9037c23 */ /* 0x002fce000801081f */
[----:B------:R1:W4:Y:S01]  /*c5e0*/  MUFU.EX2 R78, R3 ;  /* 0x00000003004e7308 */ /* 0x0003220000000800 */
[----:B------:R-:W-:Y:S02]  /*c5f0*/  PRMT R76, R231, 0x7054, R231 ;  /* 0x00007054e74c7816 */ /* 0x000fe400000000e7 */
[----:B-1----:R-:W-:Y:S02]  /*c600*/  SHF.R.U32.HI R3, RZ, 0x8, R2 ;  /* 0x00000008ff037819 */ /* 0x002fe40000011602 */
[----:B------:R-:W-:-:S04]  /*c610*/  LOP3.LUT R2, R0, 0xff, RZ, 0xc0, !PT ;  /* 0x000000ff00027812 */ /* 0x000fc800078ec0ff */
[----:B------:R-:W-:Y:S01]  /*c620*/  PRMT R4, R2, 0x5410, R3 ;  /* 0x0000541002047816 */ /* 0x000fe20000000003 */
[----:B------:R-:W-:Y:S01]  /*c630*/  FFMA.FTZ R2, R189, UR19, -R28 ;  /* 0x00000013bd027c23 */ /* 0x000fe2000801081c */
[----:B------:R-:W-:-:S03]  /*c640*/  SHF.R.U32.HI R3, RZ, 0x10, R0 ;  /* 0x00000010ff037819 */ /* 0x000fc60000011600 */
[----:B------:R1:W-:Y:S02]  /*c650*/  MUFU.EX2 R74, R2 ;  /* 0x00000002004a7308 */ /* 0x0003e40000000800 */
[----:B-1----:R-:W-:Y:S02]  /*c660*/  SHF.R.U32.HI R2, RZ, 0x18, R0 ;  /* 0x00000018ff027819 */ /* 0x002fe40000011600 */
[----:B------:R-:W-:Y:S01]  /*c670*/  LOP3.LUT R0, R3, 0xff, RZ, 0xc0, !PT ;  /* 0x000000ff03007812 */ /* 0x000fe200078ec0ff */
[----:B------:R-:W-:-:S03]  /*c680*/  FFMA.FTZ R3, R190, UR19, -R28 ;  /* 0x00000013be037c23 */ /* 0x000fc6000801081c */
[----:B------:R-:W-:Y:S01]  /*c690*/  PRMT R12, R0, 0x5410, R2 ;  /* 0x00005410000c7816 */ /* 0x000fe20000000002 */
[----:B------:R1:W4:Y:S01]  /*c6a0*/  MUFU.EX2 R19, R3 ;  /* 0x0000000300137308 */ /* 0x0003220000000800 */
[----:B------:R-:W-:Y:S02]  /*c6b0*/  HSET2.LE.AND R0, R13, R76, PT ;  /* 0x0000004c0d007233 */ /* 0x000fe40003803000 */
[----:B--2---:R-:W-:-:S04]  /*c6c0*/  F2FP.F16.F32.PACK_AB R2, R77, R70 ;  /* 0x000000464d02723e */ /* 0x004fc800000000ff */
[----:B------:R-:W-:Y:S02]  /*c6d0*/  LOP3.LUT R10, R0, R2, RZ, 0xc0, !PT ;  /* 0x00000002000a7212 */ /* 0x000fe400078ec0ff */
[----:B------:R-:W-:Y:S01]  /*c6e0*/  HSET2.LE.AND R0, R7, R76, PT ;  /* 0x0000004c07007233 */ /* 0x000fe20003803000 */
[----:B-1----:R-:W-:Y:S01]  /*c6f0*/  FFMA.FTZ R3, R205, UR19, -R28 ;  /* 0x00000013cd037c23 */ /* 0x002fe2000801081c */
[----:B---3--:R-:W-:-:S03]  /*c700*/  IMAD.MOV.U32 R205, RZ, RZ, R79 ;  /* 0x000000ffffcd7224 */ /* 0x008fc600078e004f */
[----:B------:R1:W2:Y:S02]  /*c710*/  MUFU.EX2 R22, R3 ;  /* 0x0000000300167308 */ /* 0x0002a40000000800 */
[----:B----4-:R-:W-:-:S04]  /*c720*/  F2FP.F16.F32.PACK_AB R2, R78, R205 ;  /* 0x000000cd4e02723e */ /* 0x010fc800000000ff */
[----:B------:R-:W-:Y:S02]  /*c730*/  LOP3.LUT R11, R0, R2, RZ, 0xc0, !PT ;  /* 0x00000002000b7212 */ /* 0x000fe400078ec0ff */
[----:B------:R-:W-:Y:S01]  /*c740*/  HSET2.LE.AND R0, R6, R76, PT ;  /* 0x0000004c06007233 */ /* 0x000fe20003803000 */
[----:B-1----:R-:W-:-:S04]  /*c750*/  FFMA.FTZ R3, R207, UR19, -R29 ;  /* 0x00000013cf037c23 */ /* 0x002fc8000801081d */
[----:B------:R1:W-:Y:S01]  /*c760*/  MUFU.EX2 R185, R3 ;  /* 0x0000000300b97308 */ /* 0x0003e20000000800 */
[----:B------:R-:W-:-:S04]  /*c770*/  F2FP.F16.F32.PACK_AB R2, R82, R81 ;  /* 0x000000515202723e */ /* 0x000fc800000000ff */
[----:B------:R-:W-:Y:S02]  /*c780*/  LOP3.LUT R8, R0, R2, RZ, 0xc0, !PT ;  /* 0x0000000200087212 */ /* 0x000fe400078ec0ff */
[----:B------:R-:W-:Y:S01]  /*c790*/  HSET2.LE.AND R0, R5, R76, PT ;  /* 0x0000004c05007233 */ /* 0x000fe20003803000 */
[----:B-1----:R-:W-:-:S04]  /*c7a0*/  FFMA.FTZ R3, R206, UR19, -R29 ;  /* 0x00000013ce037c23 */ /* 0x002fc8000801081d */
[----:B------:R1:W-:Y:S01]  /*c7b0*/  MUFU.EX2 R23, R3 ;  /* 0x0000000300177308 */ /* 0x0003e20000000800 */
[----:B------:R-:W-:-:S04]  /*c7c0*/  F2FP.F16.F32.PACK_AB R2, R204, R227 ;  /* 0x000000e3cc02723e */ /* 0x000fc800000000ff */
[----:B------:R-:W-:Y:S01]  /*c7d0*/  LOP3.LUT R9, R0, R2, RZ, 0xc0, !PT ;  /* 0x0000000200097212 */ /* 0x000fe200078ec0ff */
[--C-:B------:R-:W-:Y:S01]  /*c7e0*/  FFMA.FTZ R2, R209, UR19, -R29.reuse ;  /* 0x00000013d1027c23 */ /* 0x100fe2000801081d */
[----:B-1----:R-:W-:-:S04]  /*c7f0*/  FFMA.FTZ R3, R191, UR19, -R29 ;  /* 0x00000013bf037c23 */ /* 0x002fc8000801081d */
[----:B------:R-:W1:Y:S01]  /*c800*/  MUFU.EX2 R21, R3 ;  /* 0x0000000300157308 */ /* 0x000e620000000800 */
[----:B------:R-:W-:Y:S02]  /*c810*/  MOV R209, R19 ;  /* 0x0000001300d17202 */ /* 0x000fe40000000f00 */
[----:B------:R-:W-:-:S05]  /*c820*/  HSET2.LE.AND R0, R15, R76, PT ;  /* 0x0000004c0f007233 */ /* 0x000fca0003803000 */
[----:B------:R2:W3:Y:S02]  /*c830*/  MUFU.EX2 R20, R2 ;  /* 0x0000000200147308 */ /* 0x0004e40000000800 */
[----:B--2---:R-:W-:-:S04]  /*c840*/  F2FP.F16.F32.PACK_AB R2, R22, R209 ;  /* 0x000000d11602723e */ /* 0x004fc800000000ff */
[----:B------:R-:W-:Y:S02]  /*c850*/  LOP3.LUT R6, R0, R2, RZ, 0xc0, !PT ;  /* 0x0000000200067212 */ /* 0x000fe400078ec0ff */
[----:B------:R-:W-:Y:S02]  /*c860*/  HSET2.LE.AND R0, R14, R76, PT ;  /* 0x0000004c0e007233 */ /* 0x000fe40003803000 */
[----:B-1----:R-:W-:-:S04]  /*c870*/  F2FP.F16.F32.PACK_AB R2, R21, R23 ;  /* 0x000000171502723e */ /* 0x002fc800000000ff */
[----:B------:R-:W-:Y:S02]  /*c880*/  LOP3.LUT R7, R0, R2, RZ, 0xc0, !PT ;  /* 0x0000000200077212 */ /* 0x000fe400078ec0ff */
[--C-:B------:R-:W-:Y:S02]  /*c890*/  HSET2.LE.AND R0, R4, R76.reuse, PT ;  /* 0x0000004c04007233 */ /* 0x100fe40003803000 */
[----:B------:R-:W-:Y:S01]  /*c8a0*/  F2FP.F16.F32.PACK_AB R2, R74, R188 ;  /* 0x000000bc4a02723e */ /* 0x000fe200000000ff */
[----:B------:R-:W-:Y:S02]  /*c8b0*/  IMAD.MOV.U32 R79, RZ, RZ, R18 ;  /* 0x000000ffff4f7224 */ /* 0x000fe400078e0012 */
[----:B------:R-:W1:Y:S01]  /*c8c0*/  LDSM.16.MT88.4 R16, [R216+0x9400] ;  /* 0x00940000d810783b */ /* 0x000e620000004200 */
[----:B------:R-:W-:Y:S02]  /*c8d0*/  LOP3.LUT R4, R0, R2, RZ, 0xc0, !PT ;  /* 0x0000000200047212 */ /* 0x000fe400078ec0ff */
[----:B------:R-:W-:-:S02]  /*c8e0*/  HSET2.LE.AND R0, R12, R76, PT ;  /* 0x0000004c0c007233 */ /* 0x000fc40003803000 */
[----:B------:R-:W2:Y:S01]  /*c8f0*/  LDSM.16.MT88.4 R12, [R218+0x9400] ;  /* 0x00940000da0c783b */ /* 0x000ea20000004200 */
[----:B---3--:R-:W-:Y:S01]  /*c900*/  F2FP.F16.F32.PACK_AB R2, R20, R185 ;  /* 0x000000b91402723e */ /* 0x008fe200000000ff */
[----:B------:R-:W-:-:S03]  /*c910*/  UIADD3 UR4, UR4, 0x1, URZ ;  /* 0x0000000104047890 */ /* 0x000fc6000fffe03f */
[----:B------:R-:W-:Y:S01]  /*c920*/  LOP3.LUT R5, R0, R2, RZ, 0xc0, !PT ;  /* 0x0000000200057212 */ /* 0x000fe200078ec0ff */
[----:B------:R-:W-:Y:S01]  /*c930*/  IMAD.MOV.U32 R33, RZ, RZ, R75 ;  /* 0x000000ffff217224 */ /* 0x000fe200078e004b */
[----:B------:R-:W-:Y:S01]  /*c940*/  MOV R80, R73 ;  /* 0x0000004900507202 */ /* 0x000fe20000000f00 */
[----:B------:R-:W-:Y:S01]  /*c950*/  IMAD.MOV.U32 R32, RZ, RZ, R71 ;  /* 0x000000ffff207224 */ /* 0x000fe200078e0047 */
[----:B------:R-:W-:Y:S01]  /*c960*/  MOV R48, R68 ;  /* 0x0000004400307202 */ /* 0x000fe20000000f00 */
[----:B------:R-:W-:Y:S02]  /*c970*/  IMAD.MOV.U32 R27, RZ, RZ, R53 ;  /* 0x000000ffff1b7224 */ /* 0x000fe400078e0035 */
[----:B------:R-:W-:Y:S02]  /*c980*/  IMAD.MOV.U32 R24, RZ, RZ, R196 ;  /* 0x000000ffff187224 */ /* 0x000fe400078e00c4 */
[----:B------:R-:W-:Y:S01]  /*c990*/  IMAD.MOV.U32 R25, RZ, RZ, R195 ;  /* 0x000000ffff197224 */ /* 0x000fe200078e00c3 */
[----:B------:R-:W-:Y:S01]  /*c9a0*/  MOV R68, R52 ;  /* 0x0000003400447202 */ /* 0x000fe20000000f00 */
[----:B------:R-:W-:Y:S01]  /*c9b0*/  IMAD.MOV.U32 R49, RZ, RZ, R69 ;  /* 0x000000ffff317224 */ /* 0x000fe200078e0045 */
[----:B------:R-:W-:Y:S01]  /*c9c0*/  MOV R69, R197 ;  /* 0x000000c500457202 */ /* 0x000fe20000000f00 */
[----:B------:R-:W-:Y:S01]  /*c9d0*/  IMAD.MOV.U32 R73, RZ, RZ, R153 ;  /* 0x000000ffff497224 */ /* 0x000fe200078e0099 */
[----:B------:R-:W-:Y:S01]  /*c9e0*/  MOV R53, R194 ;  /* 0x000000c200357202 */ /* 0x000fe20000000f00 */
[----:B------:R-:W-:-:S02]  /*c9f0*/  IMAD.MOV.U32 R75, RZ, RZ, R155 ;  /* 0x000000ffff4b7224 */ /* 0x000fc400078e009b */
[----:B------:R-:W-:Y:S02]  /*ca00*/  IMAD.MOV.U32 R155, RZ, RZ, R199 ;  /* 0x000000ffff9b7224 */ /* 0x000fe400078e00c7 */
[----:B------:R-:W-:Y:S02]  /*ca10*/  IMAD.MOV.U32 R153, RZ, RZ, R198 ;  /* 0x000000ffff997224 */ /* 0x000fe400078e00c6 */
[----:B------:R-:W-:Y:S02]  /*ca20*/  IMAD.MOV.U32 R71, RZ, RZ, R193 ;  /* 0x000000ffff477224 */ /* 0x000fe400078e00c1 */
[----:B------:R-:W-:Y:S01]  /*ca30*/  IMAD.MOV.U32 R52, RZ, RZ, R192 ;  /* 0x000000ffff347224 */ /* 0x000fe200078e00c0 */
[----:B------:R-:W-:Y:S01]  /*ca40*/  LOP3.LUT R2, R35, UR4, R233, 0x96, !PT ;  /* 0x0000000423027c12 */ /* 0x000fe2000f8e96e9 */
[----:B------:R-:W-:Y:S01]  /*ca50*/  IMAD.MOV.U32 R189, RZ, RZ, R24 ;  /* 0x000000ffffbd7224 */ /* 0x000fe200078e0018 */
[----:B------:R-:W-:Y:S01]  /*ca60*/  MOV R190, R27 ;  /* 0x0000001b00be7202 */ /* 0x000fe20000000f00 */
[----:B------:R-:W-:Y:S01]  /*ca70*/  IMAD.MOV.U32 R206, RZ, RZ, R33 ;  /* 0x000000ffffce7224 */ /* 0x000fe200078e0021 */
[----:B------:R-:W-:Y:S01]  /*ca80*/  MOV R207, R32 ;  /* 0x0000002000cf7202 */ /* 0x000fe20000000f00 */
[----:B-1----:R-:W-:Y:S01]  /*ca90*/  HMMA.16816.F32 R196, R8, R16, R180 ;  /* 0x0000001008c4723c */ /* 0x002fe200000018b4 */
[----:B------:R-:W-:Y:S05]  /*caa0*/  LDSM.16.MT88.4 R32, [R218+0xb400] ;  /* 0x00b40000da20783b */ /* 0x000fea0000004200 */
[----:B------:R-:W-:Y:S01]  /*cab0*/  HMMA.16816.F32 R96, R4, R18, R176 ;  /* 0x000000120460723c */ /* 0x000fe200000018b0 */
[----:B------:R-:W-:-:S02]  /*cac0*/  IMAD.MOV.U32 R183, RZ, RZ, R23 ;  /* 0x000000ffffb77224 */ /* 0x000fc400078e0017 */
[----:B------:R-:W-:-:S03]  /*cad0*/  IMAD.MOV.U32 R180, RZ, RZ, R22 ;  /* 0x000000ffffb47224 */ /* 0x000fc600078e0016 */
[----:B------:R-:W-:Y:S01]  /*cae0*/  HMMA.16816.F32 R192, R8, R18, R124 ;  /* 0x0000001208c0723c */ /* 0x000fe2000000187c */
[----:B------:R-:W-:-:S05]  /*caf0*/  IMAD.MOV.U32 R179, RZ, RZ, R21 ;  /* 0x000000ffffb37224 */ /* 0x000fca00078e0015 */
[C---:B--2---:R-:W-:Y:S01]  /*cb00*/  HMMA.16816.F32 R84, R4.reuse, R14, R140 ;  /* 0x0000000e0454723c */ /* 0x044fe2000000188c */
[----:B------:R-:W-:Y:S02]  /*cb10*/  IMAD.MOV.U32 R126, RZ, RZ, R20 ;  /* 0x000000ffff7e7224 */ /* 0x000fe400078e0014 */
[----:B------:R-:W-:Y:S03]  /*cb20*/  LDSM.16.MT88.4 R20, [R218+0xa400] ;  /* 0x00a40000da14783b */ /* 0x000fe60000004200 */
[----:B------:R-:W-:Y:S01]  /*cb30*/  HMMA.16816.F32 R100, R4, R16, R100 ;  /* 0x000000100464723c */ /* 0x000fe20000001864 */
[----:B------:R-:W-:Y:S01]  /*cb40*/  IMAD.MOV.U32 R143, RZ, RZ, R25 ;  /* 0x000000ffff8f7224 */ /* 0x000fe200078e0019 */
[----:B------:R-:W1:Y:S04]  /*cb50*/  LDSM.16.MT88.4 R16, [R216+0xa400] ;  /* 0x00a40000d810783b */ /* 0x000e680000004200 */
[----:B------:R-:W2:Y:S01]  /*cb60*/  LDSM.16.MT88.4 R24, [R216+0xb400] ;  /* 0x00b40000d818783b */ /* 0x000ea20000004200 */
[----:B------:R-:W-:Y:S01]  /*cb70*/  IMAD.WIDE.U32 R2, R2, -0x326172a9, RZ ;  /* 0xcd9e8d5702027825 */ /* 0x000fe200078e00ff */
[----:B------:R-:W-:-:S03]  /*cb80*/  MOV R187, R171 ;  /* 0x000000ab00bb7202 */ /* 0x000fc60000000f00 */
[----:B------:R-:W-:Y:S02]  /*cb90*/  IMAD.MOV.U32 R76, RZ, RZ, R79 ;  /* 0x000000ffff4c7224 */ /* 0x000fe400078e004f */
[----:B------:R-:W-:Y:S01]  /*cba0*/  IMAD.MOV.U32 R83, RZ, RZ, R72 ;  /* 0x000000ffff537224 */ /* 0x000fe200078e0048 */
[----:B------:R-:W-:Y:S01]  /*cbb0*/  MOV R72, R169 ;  /* 0x000000a900487202 */ /* 0x000fe20000000f00 */
[----:B------:R-:W-:Y:S02]  /*cbc0*/  IMAD.MOV.U32 R186, RZ, RZ, R170 ;  /* 0x000000ffffba7224 */ /* 0x000fe400078e00aa */
[----:B------:R-:W-:Y:S01]  /*cbd0*/  IMAD.MOV.U32 R79, RZ, RZ, R168 ;  /* 0x000000ffff4f7224 */ /* 0x000fe200078e00a8 */
[C-C-:B------:R-:W-:Y:S01]  /*cbe0*/  LOP3.LUT R0, R3.reuse, R48, R47.reuse, 0x96, !PT ;  /* 0x0000003003007212 */ /* 0x140fe200078e962f */
[----:B------:R-:W-:Y:S01]  /*cbf0*/  HMMA.16816.F32 R132, R8, R12, R132 ;  /* 0x0000000c0884723c */ /* 0x000fe20000001884 */
[----:B------:R-:W-:Y:S01]  /*cc00*/  LOP3.LUT R3, R3, R186, R47, 0x96, !PT ;  /* 0x000000ba03037212 */ /* 0x000fe200078e962f */
[----:B------:R-:W-:Y:S01]  /*cc10*/  IMAD.MOV.U32 R191, RZ, RZ, R80 ;  /* 0x000000ffffbf7224 */ /* 0x000fe200078e0050 */
[----:B------:R-:W-:Y:S01]  /*cc20*/  MOV R142, R81 ;  /* 0x00000051008e7202 */ /* 0x000fe20000000f00 */
[----:B------:R-:W-:-:S02]  /*cc30*/  IMAD.MOV.U32 R141, RZ, RZ, R82 ;  /* 0x000000ffff8d7224 */ /* 0x000fc400078e0052 */
[----:B------:R-:W-:Y:S01]  /*cc40*/  HMMA.16816.F32 R88, R4, R12, R128 ;  /* 0x0000000c0458723c */ /* 0x000fe20000001880 */
[----:B------:R-:W-:Y:S01]  /*cc50*/  IMAD.MOV.U32 R140, RZ, RZ, R83 ;  /* 0x000000ffff8c7224 */ /* 0x000fe200078e0053 */
[----:B------:R-:W-:Y:S01]  /*cc60*/  MOV R181, R78 ;  /* 0x0000004e00b57202 */ /* 0x000fe20000000f00 */
[----:B------:R-:W-:Y:S01]  /*cc70*/  IMAD.MOV.U32 R182, RZ, RZ, R77 ;  /* 0x000000ffffb67224 */ /* 0x000fe200078e004d */
[----:B------:R-:W-:Y:S02]  /*cc80*/  MOV R178, R79 ;  /* 0x0000004f00b27202 */ /* 0x000fe40000000f00 */
[----:B------:R-:W-:Y:S01]  /*cc90*/  HMMA.16816.F32 R168, R8, R14, R136 ;  /* 0x0000000e08a8723c */ /* 0x000fe20000001888 */
[----:B------:R-:W-:Y:S01]  /*cca0*/  LOP3.LUT R12, R37, R2, R201, 0x96, !PT ;  /* 0x00000002250c7212 */ /* 0x000fe200078e96c9 */
[----:B------:R-:W-:Y:S01]  /*ccb0*/  IMAD.MOV.U32 R177, RZ, RZ, R72 ;  /* 0x000000ffffb17224 */ /* 0x000fe200078e0048 */
[----:B------:R-:W-:Y:S01]  /*ccc0*/  MOV R127, R74 ;  /* 0x0000004a007f7202 */ /* 0x000fe20000000f00 */
[----:B------:R-:W-:Y:S01]  /*ccd0*/  IMAD.MOV.U32 R176, RZ, RZ, R73 ;  /* 0x000000ffffb07224 */ /* 0x000fe200078e0049 */
[----:B------:R-:W-:Y:S01]  /*cce0*/  MOV R186, R68 ;  /* 0x0000004400ba7202 */ /* 0x000fe20000000f00 */
[----:B------:R-:W-:Y:S01]  /*ccf0*/  IMAD.MOV.U32 R187, RZ, RZ, R75 ;  /* 0x000000ffffbb7224 */ /* 0x000fe200078e004b */
[----:B------:R-:W-:Y:S01]  /*cd00*/  LOP3.LUT R14, R39, R2, R201, 0x96, !PT ;  /* 0x00000002270e7212 */ /* 0x000fe200078e96c9 */
[----:B------:R-:W-:Y:S01]  /*cd10*/  IMAD.MOV.U32 R184, RZ, RZ, R69 ;  /* 0x000000ffffb87224 */ /* 0x000fe200078e0045 */
[----:B------:R-:W-:Y:S01]  /*cd20*/  MOV R201, R76 ;  /* 0x0000004c00c97202 */ /* 0x000fe20000000f00 */
[----:B------:R-:W-:Y:S01]  /*cd30*/  IMAD.MOV.U32 R125, RZ, RZ, R70 ;  /* 0x000000ffff7d7224 */ /* 0x000fe200078e0046 */
[----:B------:R-:W-:Y:S01]  /*cd40*/  MOV R124, R71 ;  /* 0x00000047007c7202 */ /* 0x000fe20000000f00 */
[----:B-1----:R-:W-:Y:S01]  /*cd50*/  HMMA.16816.F32 R80, R4, R16, R144 ;  /* 0x000000100450723c */ /* 0x002fe20000001890 */
[----:B------:R-:W-:-:S05]  /*cd60*/  IMAD.WIDE.U32 R14, R14, -0x2daee0ad, RZ ;  /* 0xd2511f530e0e7825 */ /* 0x000fca00078e00ff */
[C---:B------:R-:W-:Y:S06]  /*cd70*/  HMMA.16816.F32 R76, R4.reuse, R18, R156 ;  /* 0x00000012044c723c */ /* 0x040fec000000189c */
[C---:B------:R-:W-:Y:S06]  /*cd80*/  HMMA.16816.F32 R72, R4.reuse, R20, R160 ;  /* 0x000000140448723c */ /* 0x040fec00000018a0 */
[C---:B------:R-:W-:Y:S06]  /*cd90*/  HMMA.16816.F32 R68, R4.reuse, R22, R172 ;  /* 0x000000160444723c */ /* 0x040fec00000018ac */
[C---:B--2---:R-:W-:Y:S06]  /*cda0*/  HMMA.16816.F32 R64, R4.reuse, R24, R64 ;  /* 0x000000180440723c */ /* 0x044fec0000001840 */
[C---:B------:R-:W-:Y:S06]  /*cdb0*/  HMMA.16816.F32 R60, R4.reuse, R26, R60 ;  /* 0x0000001a043c723c */ /* 0x040fec000000183c */
[C---:B------:R-:W-:Y:S06]  /*cdc0*/  HMMA.16816.F32 R56, R4.reuse, R32, R56 ;  /* 0x000000200438723c */ /* 0x040fec0000001838 */
[----:B------:R-:W-:Y:S07]  /*cdd0*/  HMMA.16816.F32 R92, R4, R34, R92 ;  /* 0x00000022045c723c */ /* 0x000fee000000185c */
[----:B------:R-:W-:-:S05]  /*cde0*/  IMAD.WIDE.U32 R4, R0, -0x2daee0ad, RZ ;  /* 0xd2511f5300047825 */ /* 0x000fca00078e00ff */
[----:B------:R-:W-:Y:S01]  /*cdf0*/  LOP3.LUT R0, R5, R46, R202, 0x96, !PT ;  /* 0x0000002e05007212 */ /* 0x000fe200078e96ca */
[----:B------:R-:W-:Y:S01]  /*ce00*/  IMAD.WIDE.U32 R2, R3, -0x2daee0ad, RZ ;  /* 0xd2511f5303027825 */ /* 0x000fe200078e00ff */
[----:B------:R-:W-:-:S03]  /*ce10*/  LOP3.LUT R6, R15, R4, R203, 0x96, !PT ;  /* 0x000000040f067212 */ /* 0x000fc600078e96cb */
        /* <DEDUP_REMOVED lines=8> */
[----:B------:R-:W-:-:S04]  /*cea0*/  IMAD.WIDE.U32 R4, R0, -0x2daee0ad, RZ ;  /* 0xd2511f5300047825 */ /* 0x000fc800078e00ff */
[----:B------:R-:W-:Y:S01]  /*ceb0*/  FFMA.FTZ R0, R236, UR19, -R28 ;  /* 0x00000013ec007c23 */ /* 0x000fe2000801081c */
[----:B------:R-:W-:Y:S01]  /*cec0*/  LOP3.LUT R3, R3, R36, R213, 0x96, !PT ;  /* 0x0000002403037212 */ /* 0x000fe200078e96d5 */
[----:B------:R-:W-:Y:S02]  /*ced0*/  IMAD.WIDE.U32 R48, R13, -0x326172a9, RZ ;  /* 0xcd9e8d570d307825 */ /* 0x000fe400078e00ff */
[----:B------:R1:W-:Y:S01]  /*cee0*/  MUFU.EX2 R213, R0 ;  /* 0x0000000000d57308 */ /* 0x0003e20000000800 */
[----:B------:R-:W-:Y:S01]  /*cef0*/  LOP3.LUT R5, R5, R14, R238, 0x96, !PT ;  /* 0x0000000e05057212 */ /* 0x000fe200078e96ee */
[----:B------:R-:W-:Y:S01]  /*cf00*/  IMAD.MOV.U32 R208, RZ, RZ, R53 ;  /* 0x000000ffffd07224 */ /* 0x000fe200078e0035 */
[----:B------:R-:W-:Y:S01]  /*cf10*/  LOP3.LUT R13, R49, R2, R237, 0x96, !PT ;  /* 0x00000002310d7212 */ /* 0x000fe200078e96ed */
[----:B------:R-:W-:-:S04]  /*cf20*/  IMAD.WIDE.U32 R2, R3, -0x2daee0ad, RZ ;  /* 0xd2511f5303027825 */ /* 0x000fc800078e00ff */
[----:B------:R-:W-:Y:S01]  /*cf30*/  IMAD.MOV.U32 R147, RZ, RZ, R52 ;  /* 0x000000ffff937224 */ /* 0x000fe200078e0034 */
[C---:B------:R-:W-:Y:S06]  /*cf40*/  HMMA.16816.F32 R128, R8.reuse, R26, R112 ;  /* 0x0000001a0880723c */ /* 0x040fec0000001870 */
[----:B------:R-:W-:Y:S01]  /*cf50*/  HMMA.16816.F32 R148, R8, R16, R148 ;  /* 0x000000100894723c */ /* 0x000fe20000001894 */
[----:B-1----:R-:W-:-:S05]  /*cf60*/  FFMA.FTZ R0, R212, UR19, -R28 ;  /* 0x00000013d4007c23 */ /* 0x002fca000801081c */
[----:B------:R-:W-:Y:S01]  /*cf70*/  HMMA.16816.F32 R104, R8, R18, R104 ;  /* 0x000000120868723c */ /* 0x000fe20000001868 */
[----:B------:R1:W2:Y:S01]  /*cf80*/  MUFU.EX2 R236, R0 ;  /* 0x0000000000ec7308 */ /* 0x0002a20000000800 */
[----:B------:R-:W-:Y:S01]  /*cf90*/  LOP3.LUT R7, R3, R12, R238, 0x96, !PT ;  /* 0x0000000c03077212 */ /* 0x000fe200078e96ee */
[----:B------:R-:W-:-:S03]  /*cfa0*/  IMAD.WIDE.U32 R52, R15, -0x2daee0ad, RZ ;  /* 0xd2511f530f347825 */ /* 0x000fc600078e00ff */
[C---:B------:R-:W-:Y:S01]  /*cfb0*/  HMMA.16816.F32 R164, R8.reuse, R20, R164 ;  /* 0x0000001408a4723c */ /* 0x040fe200000018a4 */
[----:B------:R-:W-:Y:S01]  /*cfc0*/  IMAD.WIDE.U32 R46, R13, -0x2daee0ad, RZ ;  /* 0xd2511f530d2e7825 */ /* 0x000fe200078e00ff */
[--C-:B------:R-:W-:Y:S01]  /*cfd0*/  LOP3.LUT R3, R53, R4, R147.reuse, 0x96, !PT ;  /* 0x0000000435037212 */ /* 0x100fe200078e9693 */
[----:B------:R-:W-:Y:S03]  /*cfe0*/  LDSM.16.MT88.4 R16, [R218+0x9800] ;  /* 0x00980000da10783b */ /* 0x000fe60000004200 */
[C---:B------:R-:W-:Y:S06]  /*cff0*/  HMMA.16816.F32 R108, R8.reuse, R22, R108 ;  /* 0x00000016086c723c */ /* 0x040fec000000186c */
[C---:B------:R-:W-:Y:S01]  /*d000*/  HMMA.16816.F32 R136, R8.reuse, R24, R120 ;  /* 0x000000180888723c */ /* 0x040fe20000001878 */
[----:B-1----:R-:W-:Y:S01]  /*d010*/  FFMA.FTZ R0, R210, UR19, -R28 ;  /* 0x00000013d2007c23 */ /* 0x002fe2000801081c */
[----:B------:R-:W-:Y:S01]  /*d020*/  LOP3.LUT R2, R47, R2, R147, 0x96, !PT ;  /* 0x000000022f027212 */ /* 0x000fe200078e9693 */
[----:B------:R-:W-:Y:S01]  /*d030*/  IMAD.WIDE.U32 R4, R5, -0x326172a9, RZ ;  /* 0xcd9e8d5705047825 */ /* 0x000fe200078e00ff */
[----:B------:R-:W-:Y:S01]  /*d040*/  PRMT R163, R231, 0x7054, R231 ;  /* 0x00007054e7a37816 */ /* 0x000fe200000000e7 */
[----:B------:R1:W-:Y:S01]  /*d050*/  MUFU.EX2 R238, R0 ;  /* 0x0000000000ee7308 */ /* 0x0003e20000000800 */
[----:B------:R-:W-:Y:S01]  /*d060*/  HMMA.16816.F32 R112, R8, R32, R116 ;  /* 0x000000200870723c */ /* 0x000fe20000001874 */
[----:B------:R-:W-:Y:S01]  /*d070*/  IMAD.WIDE.U32 R12, R3, -0x326172a9, RZ ;  /* 0xcd9e8d57030c7825 */ /* 0x000fe200078e00ff */
[----:B------:R-:W-:Y:S01]  /*d080*/  MOV R202, R201 ;  /* 0x000000c900ca7202 */ /* 0x000fe20000000f00 */
[----:B------:R-:W3:Y:S02]  /*d090*/  LDSM.16.MT88.4 R24, [R216+0x9800] ;  /* 0x00980000d818783b */ /* 0x000ee40000004200 */
[----:B------:R-:W-:-:S02]  /*d0a0*/  IMAD.WIDE.U32 R44, R7, -0x326172a9, RZ ;  /* 0xcd9e8d57072c7825 */ /* 0x000fc400078e00ff */
[----:B------:R-:W4:Y:S04]  /*d0b0*/  LDSM.16.MT88.4 R20, [R216+0xa800] ;  /* 0x00a80000d814783b */ /* 0x000f280000004200 */
[----:B------:R-:W-:Y:S01]  /*d0c0*/  LDSM.16.MT88.4 R36, [R216+0xb800] ;  /* 0x00b80000d824783b */ /* 0x000fe20000004200 */
[----:B-1----:R-:W-:-:S04]  /*d0d0*/  FFMA.FTZ R0, R211, UR19, -R28 ;  /* 0x00000013d3007c23 */ /* 0x002fc8000801081c */
[----:B------:R1:W-:Y:S01]  /*d0e0*/  MUFU.EX2 R237, R0 ;  /* 0x0000000000ed7308 */ /* 0x0003e20000000800 */
[----:B------:R-:W-:Y:S01]  /*d0f0*/  IMAD.WIDE.U32 R2, R2, -0x326172a9, RZ ;  /* 0xcd9e8d5702027825 */ /* 0x000fe200078e00ff */
[----:B------:R-:W-:-:S03]  /*d100*/  LOP3.LUT R53, R5, R6, R152, 0x96, !PT ;  /* 0x0000000605357212 */ /* 0x000fc600078e9698 */
[--C-:B------:R-:W-:Y:S01]  /*d110*/  FFMA.FTZ R5, R241, UR19, -R29.reuse ;  /* 0x00000013f1057c23 */ /* 0x100fe2000801081d */
[----:B------:R-:W-:Y:S01]  /*d120*/  MOV R241, R187 ;  /* 0x000000bb00f17202 */ /* 0x000fe20000000f00 */
[----:B-1----:R-:W-:-:S04]  /*d130*/  FFMA.FTZ R0, R215, UR19, -R29 ;  /* 0x00000013d7007c23 */ /* 0x002fc8000801081d */
[----:B------:R1:W-:Y:S02]  /*d140*/  MUFU.EX2 R212, R0 ;  /* 0x0000000000d47308 */ /* 0x0003e40000000800 */
[----:B-1----:R-:W-:-:S06]  /*d150*/  FFMA.FTZ R0, R240, UR19, -R29 ;  /* 0x00000013f0007c23 */ /* 0x002fcc000801081d */
[----:B------:R1:W3:Y:S02]  /*d160*/  MUFU.EX2 R211, R0 ;  /* 0x0000000000d37308 */ /* 0x0002e40000000800 */
[----:B-1----:R-:W-:Y:S01]  /*d170*/  LOP3.LUT R0, R3, R44, R214, 0x96, !PT ;  /* 0x0000002c03007212 */ /* 0x002fe200078e96d6 */
[----:B------:R-:W-:-:S04]  /*d180*/  IMAD.MOV.U32 R44, RZ, RZ, R186 ;  /* 0x000000ffff2c7224 */ /* 0x000fc800078e00ba */
[----:B------:R-:W-:Y:S02]  /*d190*/  FFMA.FTZ R50, R44, R50, R241 ;  /* 0x000000322c327223 */ /* 0x000fe400000100f1 */
[----:B------:R-:W4:Y:S01]  /*d1a0*/  LDL.LU R44, [R1+0x10] ;  /* 0x00001000012c7983 */ /* 0x000f220000300800 */
[----:B------:R-:W-:Y:S01]  /*d1b0*/  LOP3.LUT R14, R13, R4, R214, 0x96, !PT ;  /* 0x000000040d0e7212 */ /* 0x000fe200078e96d6 */
[----:B------:R-:W-:Y:S01]  /*d1c0*/  IMAD.MOV.U32 R119, RZ, RZ, R124 ;  /* 0x000000ffff777224 */ /* 0x000fe200078e007c */
[----:B------:R-:W-:Y:S01]  /*d1d0*/  LOP3.LUT R4, R0, 0xffff, RZ, 0xc0, !PT ;  /* 0x0000ffff00047812 */ /* 0x000fe200078ec0ff */
[----:B------:R-:W-:Y:S01]  /*d1e0*/  IMAD.MOV.U32 R47, RZ, RZ, R126 ;  /* 0x000000ffff2f7224 */ /* 0x000fe200078e007e */
[----:B------:R-:W-:Y:S01]  /*d1f0*/  MOV R118, R125 ;  /* 0x0000007d00767202 */ /* 0x000fe20000000f00 */
[----:B------:R-:W-:Y:S01]  /*d200*/  IMAD.MOV.U32 R49, RZ, RZ, R127 ;  /* 0x000000ffff317224 */ /* 0x000fe200078e007f */
[----:B------:R1:W-:Y:S01]  /*d210*/  MUFU.EX2 R210, R5 ;  /* 0x0000000500d27308 */ /* 0x0003e20000000800 */
[----:B------:R-:W-:Y:S01]  /*d220*/  HMMA.16816.F32 R124, R8, R34, R40 ;  /* 0x00000022087c723c */ /* 0x000fe20000001828 */
[----:B------:R-:W-:Y:S01]  /*d230*/  SHF.R.U32.HI R6, RZ, 0x10, R2 ;  /* 0x00000010ff067819 */ /* 0x000fe20000011602 */
[----:B------:R-:W-:Y:S01]  /*d240*/  IMAD.MOV.U32 R116, RZ, RZ, R209 ;  /* 0x000000ffff747224 */ /* 0x000fe200078e00d1 */
[----:B------:R-:W-:Y:S01]  /*d250*/  SHF.R.U32.HI R7, RZ, 0x18, R0 ;  /* 0x00000018ff077819 */ /* 0x000fe20000011600 */
[----:B------:R-:W-:Y:S01]  /*d260*/  IMAD.MOV.U32 R15, RZ, RZ, R143 ;  /* 0x000000ffff0f7224 */ /* 0x000fe200078e008f */
[----:B------:R-:W-:Y:S01]  /*d270*/  MOV R214, R190 ;  /* 0x000000be00d67202 */ /* 0x000fe20000000f00 */
[----:B------:R-:W-:Y:S01]  /*d280*/  IMAD.MOV.U32 R121, RZ, RZ, R140 ;  /* 0x000000ffff797224 */ /* 0x000fe200078e008c */
[----:B------:R-:W-:Y:S01]  /*d290*/  LOP3.LUT R8, R2, 0xffff, RZ, 0xc0, !PT ;  /* 0x0000ffff02087812 */ /* 0x000fe200078ec0ff */
[----:B------:R-:W-:Y:S01]  /*d2a0*/  IMAD.MOV.U32 R120, RZ, RZ, R141 ;  /* 0x000000ffff787224 */ /* 0x000fe200078e008d */
[----:B------:R-:W-:-:S02]  /*d2b0*/  SHF.R.U32.HI R3, RZ, 0x8, R4 ;  /* 0x00000008ff037819 */ /* 0x000fc40000011604 */
[----:B------:R-:W-:Y:S02]  /*d2c0*/  LOP3.LUT R10, R2, 0xff, RZ, 0xc0, !PT ;  /* 0x000000ff020a7812 */ /* 0x000fe400078ec0ff */
[----:B------:R-:W-:Y:S02]  /*d2d0*/  SHF.R.U32.HI R9, RZ, 0x18, R2 ;  /* 0x00000018ff097819 */ /* 0x000fe40000011602 */
[----:B-1----:R-:W-:Y:S01]  /*d2e0*/  LOP3.LUT R5, R0, 0xff, RZ, 0xc0, !PT ;  /* 0x000000ff00057812 */ /* 0x002fe200078ec0ff */
[----:B------:R-:W-:Y:S01]  /*d2f0*/  FFMA.FTZ R4, R239, UR19, -R29 ;  /* 0x00000013ef047c23 */ /* 0x000fe2000801081d */
[----:B------:R-:W-:Y:S01]  /*d300*/  MOV R240, R191 ;  /* 0x000000bf00f07202 */ /* 0x000fe20000000f00 */
[----:B------:R-:W1:Y:S01]  /*d310*/  LDSM.16.MT88.4 R32, [R218+0xa800] ;  /* 0x00a80000da20783b */ /* 0x000e620000004200 */
[----:B------:R-:W-:Y:S02]  /*d320*/  PRMT R2, R5, 0x5410, R3 ;  /* 0x0000541005027816 */ /* 0x000fe40000000003 */
[----:B------:R-:W-:Y:S01]  /*d330*/  SHF.R.U32.HI R3, RZ, 0x10, R0 ;  /* 0x00000010ff037819 */ /* 0x000fe20000011600 */
[----:B------:R3:W1:Y:S01]  /*d340*/  MUFU.EX2 R209, R4 ;  /* 0x0000000400d17308 */ /* 0x0006620000000800 */
[----:B------:R-:W-:Y:S01]  /*d350*/  MOV R117, R176 ;  /* 0x000000b000757202 */ /* 0x000fe20000000f00 */
[----:B------:R-:W1:Y:S01]  /*d360*/  LDSM.16.MT88.4 R40, [R218+0xb800] ;  /* 0x00b80000da28783b */ /* 0x000e620000004200 */
[----:B------:R-:W-:-:S02]  /*d370*/  LOP3.LUT R5, R3, 0xff, RZ, 0xc0, !PT ;  /* 0x000000ff03057812 */ /* 0x000fc400078ec0ff */
[----:B------:R-:W-:Y:S02]  /*d380*/  HSET2.LE.AND R0, R2, R163, PT ;  /* 0x000000a302007233 */ /* 0x000fe40003803000 */
[----:B--2---:R-:W-:Y:S02]  /*d390*/  F2FP.F16.F32.PACK_AB R2, R236, R213 ;  /* 0x000000d5ec02723e */ /* 0x004fe400000000ff */
[----:B------:R-:W-:Y:S02]  /*d3a0*/  PRMT R5, R5, 0x5410, R7 ;  /* 0x0000541005057816 */ /* 0x000fe40000000007 */
[----:B---3--:R-:W-:-:S04]  /*d3b0*/  SHF.R.U32.HI R4, RZ, 0x8, R8 ;  /* 0x00000008ff047819 */ /* 0x008fc80000011608 */
[----:B------:R-:W-:Y:S02]  /*d3c0*/  PRMT R3, R10, 0x5410, R4 ;  /* 0x000054100a037816 */ /* 0x000fe40000000004 */
[----:B------:R-:W-:Y:S02]  /*d3d0*/  LOP3.LUT R4, R0, R2, RZ, 0xc0, !PT ;  /* 0x0000000200047212 */ /* 0x000fe400078ec0ff */
[----:B------:R-:W-:Y:S02]  /*d3e0*/  HSET2.LE.AND R0, R5, R163, PT ;  /* 0x000000a305007233 */ /* 0x000fe40003803000 */
[----:B------:R-:W-:Y:S01]  /*d3f0*/  F2FP.F16.F32.PACK_AB R2, R211, R212 ;  /* 0x000000d4d302723e */ /* 0x000fe200000000ff */
[----:B------:R-:W-:Y:S01]  /*d400*/  IMAD.MOV.U32 R241, RZ, RZ, R214 ;  /* 0x000000fffff17224 */ /* 0x000fe200078e00d6 */
[----:B------:R-:W-:Y:S02]  /*d410*/  MOV R214, R117 ;  /* 0x0000007500d67202 */ /* 0x000fe40000000f00 */
[----:B------:R-:W-:Y:S01]  /*d420*/  LOP3.LUT R5, R0, R2, RZ, 0xc0, !PT ;  /* 0x0000000200057212 */ /* 0x000fe200078ec0ff */
[----:B------:R-:W-:Y:S01]  /*d430*/  IMAD.MOV.U32 R117, RZ, RZ, R118 ;  /* 0x000000ffff757224 */ /* 0x000fe200078e0076 */
[----:B------:R-:W-:Y:S01]  /*d440*/  MOV R118, R15 ;  /* 0x0000000f00767202 */ /* 0x000fe20000000f00 */
[----:B------:R-:W-:Y:S01]  /*d450*/  IMAD.MOV.U32 R15, RZ, RZ, R120 ;  /* 0x000000ffff0f7224 */ /* 0x000fe200078e0078 */
[----:B------:R-:W-:-:S02]  /*d460*/  MOV R120, R202 ;  /* 0x000000ca00787202 */ /* 0x000fc40000000f00 */
[----:B------:R-:W-:Y:S01]  /*d470*/  MOV R201, R188 ;  /* 0x000000bc00c97202 */ /* 0x000fe20000000f00 */
[----:B------:R-:W2:Y:S01]  /*d480*/  LDL.LU R202, [R1+0x74] ;  /* 0x0000740001ca7983 */ /* 0x000ea20000300800 */
[----:B----4-:R-:W-:Y:S01]  /*d490*/  FFMA.FTZ R2, R44, UR19, -R30 ;  /* 0x000000132c027c23 */ /* 0x010fe2000801081e */
[----:B------:R-:W-:Y:S02]  /*d4a0*/  IMAD.MOV.U32 R44, RZ, RZ, R240 ;  /* 0x000000ffff2c7224 */ /* 0x000fe400078e00f0 */
[----:B------:R-:W-:Y:S02]  /*d4b0*/  IMAD.MOV.U32 R240, RZ, RZ, R119 ;  /* 0x000000fffff07224 */ /* 0x000fe400078e0077 */
[----:B------:R-:W-:Y:S02]  /*d4c0*/  IMAD.MOV.U32 R119, RZ, RZ, R121 ;  /* 0x000000ffff777224 */ /* 0x000fe400078e0079 */
[----:B------:R-:W-:Y:S02]  /*d4d0*/  IMAD.MOV.U32 R121, RZ, RZ, R208 ;  /* 0x000000ffff797224 */ /* 0x000fe400078e00d0 */
[----:B------:R3:W-:Y:S02]  /*d4e0*/  MUFU.EX2 R208, R2 ;  /* 0x0000000200d07308 */ /* 0x0007e40000000800 */
[----:B---3--:R-:W-:Y:S01]  /*d4f0*/  FFMA.FTZ R2, R241, UR19, -R30 ;  /* 0x00000013f1027c23 */ /* 0x008fe2000801081e */
[----:B------:R-:W-:Y:S01]  /*d500*/  MOV R241, R214 ;  /* 0x000000d600f17202 */ /* 0x000fe20000000f00 */
[----:B------:R-:W-:Y:S01]  /*d510*/  IMAD.MOV.U32 R214, RZ, RZ, R118 ;  /* 0x000000ffffd67224 */ /* 0x000fe200078e0076 */
[----:B------:R-:W-:-:S02]  /*d520*/  MOV R118, R120 ;  /* 0x0000007800767202 */ /* 0x000fc40000000f00 */
[----:B------:R-:W-:Y:S01]  /*d530*/  MOV R120, R201 ;  /* 0x000000c900787202 */ /* 0x000fe20000000f00 */
[----:B------:R-:W-:Y:S01]  /*d540*/  IMAD.MOV.U32 R201, RZ, RZ, R155 ;  /* 0x000000ffffc97224 */ /* 0x000fe200078e009b */
[----:B------:R-:W-:Y:S02]  /*d550*/  MOV R155, R251 ;  /* 0x000000fb009b7202 */ /* 0x000fe40000000f00 */
[----:B------:R-:W3:Y:S01]  /*d560*/  LDL.LU R251, [R1+0xf4] ;  /* 0x0000f40001fb7983 */ /* 0x000ee20000300800 */
[----:B------:R-:W-:-:S04]  /*d570*/  LOP3.LUT R6, R6, 0xff, RZ, 0xc0, !PT ;  /* 0x000000ff06067812 */ /* 0x000fc800078ec0ff */
[----:B------:R-:W-:Y:S02]  /*d580*/  PRMT R8, R6, 0x5410, R9 ;  /* 0x0000541006087816 */ /* 0x000fe40000000009 */
[--C-:B------:R-:W-:Y:S02]  /*d590*/  HSET2.LE.AND R3, R3, R163.reuse, PT ;  /* 0x000000a303037233 */ /* 0x100fe40003803000 */
[----:B------:R-:W-:Y:S02]  /*d5a0*/  F2FP.F16.F32.PACK_AB R6, R237, R238 ;  /* 0x000000eeed06723e */ /* 0x000fe400000000ff */
[----:B------:R-:W-:Y:S02]  /*d5b0*/  HSET2.LE.AND R7, R8, R163, PT ;  /* 0x000000a308077233 */ /* 0x000fe40003803000 */
[----:B-1----:R-:W-:Y:S02]  /*d5c0*/  F2FP.F16.F32.PACK_AB R8, R209, R210 ;  /* 0x000000d2d108723e */ /* 0x002fe400000000ff */
[----:B------:R-:W-:-:S02]  /*d5d0*/  LOP3.LUT R6, R3, R6, RZ, 0xc0, !PT ;  /* 0x0000000603067212 */ /* 0x000fc400078ec0ff */
[----:B------:R-:W-:Y:S01]  /*d5e0*/  LOP3.LUT R7, R7, R8, RZ, 0xc0, !PT ;  /* 0x0000000807077212 */ /* 0x000fe200078ec0ff */
[----:B------:R-:W-:Y:S01]  /*d5f0*/  IMAD.MOV.U32 R159, RZ, RZ, R206 ;  /* 0x000000ffff9f7224 */ /* 0x000fe200078e00ce */
[----:B------:R-:W-:Y:S01]  /*d600*/  LOP3.LUT R0, R12, 0xffff, RZ, 0xc0, !PT ;  /* 0x0000ffff0c007812 */ /* 0x000fe200078ec0ff */
[----:B------:R-:W-:Y:S01]  /*d610*/  IMAD.MOV.U32 R206, RZ, RZ, R207 ;  /* 0x000000ffffce7224 */ /* 0x000fe200078e00cf */
[----:B------:R-:W-:Y:S01]  /*d620*/  MOV R203, R142 ;  /* 0x0000008e00cb7202 */ /* 0x000fe20000000f00 */
[----:B------:R-:W-:Y:S01]  /*d630*/  IMAD.MOV.U32 R158, RZ, RZ, R177 ;  /* 0x000000ffff9e7224 */ /* 0x000fe200078e00b1 */
[----:B------:R-:W-:Y:S01]  /*d640*/  MOV R156, R179 ;  /* 0x000000b3009c7202 */ /* 0x000fe20000000f00 */
[----:B------:R-:W-:Y:S01]  /*d650*/  IMAD.MOV.U32 R157, RZ, RZ, R178 ;  /* 0x000000ffff9d7224 */ /* 0x000fe200078e00b2 */
[----:B------:R-:W-:Y:S01]  /*d660*/  MOV R160, R182 ;  /* 0x000000b600a07202 */ /* 0x000fe20000000f00 */
[----:B------:R-:W-:Y:S01]  /*d670*/  IMAD.MOV.U32 R162, RZ, RZ, R180 ;  /* 0x000000ffffa27224 */ /* 0x000fe200078e00b4 */
[----:B------:R-:W-:Y:S01]  /*d680*/  HMMA.16816.F32 R100, R4, R24, R100 ;  /* 0x000000180464723c */ /* 0x000fe20000001864 */
[----:B------:R-:W-:-:S02]  /*d690*/  IMAD.MOV.U32 R161, RZ, RZ, R181 ;  /* 0x000000ffffa17224 */ /* 0x000fc400078e00b5 */
[----:B------:R-:W-:Y:S02]  /*d6a0*/  IMAD.MOV.U32 R215, RZ, RZ, R183 ;  /* 0x000000ffffd77224 */ /* 0x000fe400078e00b7 */
[----:B------:R-:W-:Y:S01]  /*d6b0*/  IMAD.MOV.U32 R122, RZ, RZ, R189 ;  /* 0x000000ffff7a7224 */ /* 0x000fe200078e00bd */
[C---:B------:R-:W-:Y:S01]  /*d6c0*/  HMMA.16816.F32 R96, R4.reuse, R26, R96 ;  /* 0x0000001a0460723c */ /* 0x040fe20000001860 */
[----:B------:R-:W-:Y:S02]  /*d6d0*/  IMAD.MOV.U32 R123, RZ, RZ, R185 ;  /* 0x000000ffff7b7224 */ /* 0x000fe400078e00b9 */
[----:B------:R-:W-:Y:S01]  /*d6e0*/  IMAD.MOV.U32 R207, RZ, RZ, R184 ;  /* 0x000000ffffcf7224 */ /* 0x000fe200078e00b8 */
[----:B------:R-:W-:Y:S01]  /*d6f0*/  SHF.R.U32.HI R0, RZ, 0x8, R0 ;  /* 0x00000008ff007819 */ /* 0x000fe20000011600 */
[----:B------:R-:W-:Y:S01]  /*d700*/  IMAD.MOV.U32 R11, RZ, RZ, R44 ;  /* 0x000000ffff0b7224 */ /* 0x000fe200078e002c */
[----:B------:R-:W-:Y:S01]  /*d710*/  HMMA.16816.F32 R88, R4, R16, R88 ;  /* 0x000000100458723c */ /* 0x000fe20000001858 */
[----:B------:R-:W-:-:S02]  /*d720*/  IMAD.MOV.U32 R44, RZ, RZ, R240 ;  /* 0x000000ffff2c7224 */ /* 0x000fc400078e00f0 */
[----:B------:R-:W-:-:S03]  /*d730*/  IMAD.MOV.U32 R240, RZ, RZ, R121 ;  /* 0x000000fffff07224 */ /* 0x000fc600078e0079 */
[----:B------:R-:W-:Y:S01]  /*d740*/  HMMA.16816.F32 R140, R4, R18, R84 ;  /* 0x00000012048c723c */ /* 0x000fe20000001854 */
[----:B------:R-:W-:-:S05]  /*d750*/  IMAD.MOV.U32 R121, RZ, RZ, R123 ;  /* 0x000000ffff797224 */ /* 0x000fca00078e007b */
[----:B------:R-:W-:Y:S01]  /*d760*/  HMMA.16816.F32 R144, R4, R20, R80 ;  /* 0x000000140490723c */ /* 0x000fe20000001850 */
[----:B------:R-:W-:-:S05]  /*d770*/  IMAD.MOV.U32 R123, RZ, RZ, R207 ;  /* 0x000000ffff7b7224 */ /* 0x000fca00078e00cf */
[C---:B------:R-:W-:Y:S06]  /*d780*/  HMMA.16816.F32 R76, R4.reuse, R22, R76 ;  /* 0x00000016044c723c */ /* 0x040fec000000184c */
[C---:B------:R-:W-:Y:S06]  /*d790*/  HMMA.16816.F32 R72, R4.reuse, R32, R72 ;  /* 0x000000200448723c */ /* 0x040fec0000001848 */
[C---:B------:R-:W-:Y:S06]  /*d7a0*/  HMMA.16816.F32 R172, R4.reuse, R34, R68 ;  /* 0x0000002204ac723c */ /* 0x040fec0000001844 */
[C---:B------:R-:W-:Y:S06]  /*d7b0*/  HMMA.16816.F32 R176, R4.reuse, R36, R64 ;  /* 0x0000002404b0723c */ /* 0x040fec0000001840 */
[C---:B------:R-:W-:Y:S06]  /*d7c0*/  HMMA.16816.F32 R184, R4.reuse, R38, R60 ;  /* 0x0000002604b8723c */ /* 0x040fec000000183c */
[C---:B------:R-:W-:Y:S06]  /*d7d0*/  HMMA.16816.F32 R188, R4.reuse, R40, R56 ;  /* 0x0000002804bc723c */ /* 0x040fec0000001838 */
[----:B------:R-:W-:Y:S01]  /*d7e0*/  HMMA.16816.F32 R180, R4, R42, R92 ;  /* 0x0000002a04b4723c */ /* 0x000fe2000000185c */
[----:B------:R-:W-:Y:S01]  /*d7f0*/  SHF.R.U32.HI R3, RZ, 0x18, R12 ;  /* 0x00000018ff037819 */ /* 0x000fe2000001160c */
[----:B------:R1:W-:Y:S05]  /*d800*/  MUFU.EX2 R207, R2 ;  /* 0x0000000200cf7308 */ /* 0x0003ea0000000800 */
[----:B------:R-:W-:-:S02]  /*d810*/  LOP3.LUT R5, R12, 0xff, RZ, 0xc0, !PT ;  /* 0x000000ff0c057812 */ /* 0x000fc400078ec0ff */
[----:B------:R-:W-:Y:S02]  /*d820*/  SHF.R.U32.HI R4, RZ, 0x10, R12 ;  /* 0x00000010ff047819 */ /* 0x000fe4000001160c */
[----:B------:R-:W-:Y:S02]  /*d830*/  PRMT R6, R5, 0x5410, R0 ;  /* 0x0000541005067816 */ /* 0x000fe40000000000 */
[----:B------:R-:W-:Y:S01]  /*d840*/  LOP3.LUT R0, R4, 0xff, RZ, 0xc0, !PT ;  /* 0x000000ff04007812 */ /* 0x000fe200078ec0ff */
[----:B------:R-:W-:Y:S02]  /*d850*/  IMAD.MOV.U32 R239, RZ, RZ, R241 ;  /* 0x000000ffffef7224 */ /* 0x000fe400078e00f1 */
[----:B------:R-:W-:Y:S02]  /*d860*/  IMAD.MOV.U32 R241, RZ, RZ, R240 ;  /* 0x000000fffff17224 */ /* 0x000fe400078e00f0 */
[----:B-1----:R-:W-:Y:S01]  /*d870*/  FFMA.FTZ R2, R11, UR19, -R30 ;  /* 0x000000130b027c23 */ /* 0x002fe2000801081e */
[----:B------:R-:W-:Y:S01]  /*d880*/  IMAD.MOV.U32 R240, RZ, RZ, R206 ;  /* 0x000000fffff07224 */ /* 0x000fe200078e00ce */
[----:B------:R-:W-:-:S02]  /*d890*/  PRMT R7, R0, 0x5410, R3 ;  /* 0x0000541000077816 */ /* 0x000fc40000000003 */
[----:B------:R1:W-:Y:S01]  /*d8a0*/  MUFU.EX2 R206, R2 ;  /* 0x0000000200ce7308 */ /* 0x0003e20000000800 */
[C---:B------:R-:W-:Y:S01]  /*d8b0*/  LOP3.LUT R0, R14.reuse, 0xffff, RZ, 0xc0, !PT ;  /* 0x0000ffff0e007812 */ /* 0x040fe200078ec0ff */
[----:B------:R-:W-:Y:S01]  /*d8c0*/  IMAD.MOV.U32 R11, RZ, RZ, R44 ;  /* 0x000000ffff0b7224 */ /* 0x000fe200078e002c */
[----:B------:R-:W-:Y:S01]  /*d8d0*/  MOV R44, R214 ;  /* 0x000000d6002c7202 */ /* 0x000fe20000000f00 */
[----:B------:R-:W-:Y:S01]  /*d8e0*/  IMAD.MOV.U32 R214, RZ, RZ, R123 ;  /* 0x000000ffffd67224 */ /* 0x000fe200078e007b */
[----:B------:R-:W-:Y:S02]  /*d8f0*/  SHF.R.U32.HI R3, RZ, 0x8, R0 ;  /* 0x00000008ff037819 */ /* 0x000fe40000011600 */
[----:B------:R-:W-:Y:S02]  /*d900*/  LOP3.LUT R5, R14, 0xff, RZ, 0xc0, !PT ;  /* 0x000000ff0e057812 */ /* 0x000fe400078ec0ff */
[----:B-1----:R-:W-:-:S04]  /*d910*/  SHF.R.U32.HI R2, RZ, 0x10, R14 ;  /* 0x00000010ff027819 */ /* 0x002fc8000001160e */
[----:B------:R-:W-:Y:S01]  /*d920*/  LOP3.LUT R0, R2, 0xff, RZ, 0xc0, !PT ;  /* 0x000000ff02007812 */ /* 0x000fe200078ec0ff */
[----:B------:R-:W-:Y:S01]  /*d930*/  FFMA.FTZ R2, R239, UR19, -R30 ;  /* 0x00000013ef027c23 */ /* 0x000fe2000801081e */
[----:B------:R-:W-:Y:S01]  /*d940*/  MOV R239, R11 ;  /* 0x0000000b00ef7202 */ /* 0x000fe20000000f00 */
[----:B------:R-:W-:Y:S01]  /*d950*/  IMAD.MOV.U32 R11, RZ, RZ, R241 ;  /* 0x000000ffff0b7224 */ /* 0x000fe200078e00f1 */
[----:B------:R-:W-:Y:S01]  /*d960*/  SHF.R.U32.HI R4, RZ, 0x18, R14 ;  /* 0x00000018ff047819 */ /* 0x000fe2000001160e */
[----:B------:R-:W-:Y:S01]  /*d970*/  IMAD.MOV.U32 R241, RZ, RZ, R214 ;  /* 0x000000fffff17224 */ /* 0x000fe200078e00d6 */
[----:B------:R-:W-:Y:S01]  /*d980*/  MOV R214, R240 ;  /* 0x000000f000d67202 */ /* 0x000fe20000000f00 */
[----:B------:R-:W-:Y:S01]  /*d990*/  IMAD.MOV.U32 R240, RZ, RZ, R116 ;  /* 0x000000fffff07224 */ /* 0x000fe200078e0074 */
[----:B------:R-:W-:Y:S01]  /*d9a0*/  PRMT R5, R5, 0x5410, R3 ;  /* 0x0000541005057816 */ /* 0x000fe20000000003 */
[----:B------:R-:W-:Y:S01]  /*d9b0*/  IMAD.MOV.U32 R116, RZ, RZ, R205 ;  /* 0x000000ffff747224 */ /* 0x000fe200078e00cd */
[----:B------:R-:W-:Y:S01]  /*d9c0*/  PRMT R3, R0, 0x5410, R4 ;  /* 0x0000541000037816 */ /* 0x000fe20000000004 */
[----:B------:R-:W-:Y:S01]  /*d9d0*/  FFMA.FTZ R0, R239, UR19, -R31 ;  /* 0x00000013ef007c23 */ /* 0x000fe2000801081f */
[----:B------:R-:W-:Y:S01]  /*d9e0*/  MOV R8, R11 ;  /* 0x0000000b00087202 */ /* 0x000fe20000000f00 */
[----:B------:R-:W-:-:S02]  /*d9f0*/  IMAD.MOV.U32 R9, RZ, RZ, R241 ;  /* 0x000000ffff097224 */ /* 0x000fc400078e00f1 */
[----:B------:R-:W-:Y:S01]  /*da00*/  IMAD.MOV.U32 R10, RZ, RZ, R214 ;  /* 0x000000ffff0a7224 */ /* 0x000fe200078e00d6 */
[----:B------:R-:W-:Y:S01]  /*da10*/  MOV R214, R116 ;  /* 0x0000007400d67202 */ /* 0x000fe20000000f00 */
[----:B------:R-:W-:Y:S02]  /*da20*/  IMAD.MOV.U32 R116, RZ, RZ, R204 ;  /* 0x000000ffff747224 */ /* 0x000fe400078e00cc */
[----:B------:R1:W-:Y:S01]  /*da30*/  MUFU.EX2 R204, R0 ;  /* 0x0000000000cc7308 */ /* 0x0003e20000000800 */
[----:B------:R-:W-:Y:S02]  /*da40*/  IMAD.MOV.U32 R241, RZ, RZ, R117 ;  /* 0x000000fffff17224 */ /* 0x000fe400078e0075 */
[----:B------:R-:W-:-:S05]  /*da50*/  IMAD.MOV.U32 R117, RZ, RZ, R229 ;  /* 0x000000ffff757224 */ /* 0x000fca00078e00e5 */
[----:B------:R4:W3:Y:S01]  /*da60*/  MUFU.EX2 R205, R2 ;  /* 0x0000000200cd7308 */ /* 0x0008e20000000800 */
[----:B------:R-:W-:Y:S01]  /*da70*/  MOV R85, R117 ;  /* 0x0000007500557202 */ /* 0x000fe20000000f00 */
[----:B-1----:R-:W-:Y:S01]  /*da80*/  FFMA.FTZ R0, R8, UR19, -R31 ;  /* 0x0000001308007c23 */ /* 0x002fe2000801081f */
[----:B------:R-:W-:Y:S01]  /*da90*/  MOV R8, R9 ;  /* 0x0000000900087202 */ /* 0x000fe20000000f00 */
[----:B------:R-:W-:Y:S02]  /*daa0*/  IMAD.MOV.U32 R9, RZ, RZ, R10 ;  /* 0x000000ffff097224 */ /* 0x000fe400078e000a */
[----:B------:R-:W-:-:S03]  /*dab0*/  IMAD.MOV.U32 R117, RZ, RZ, R119 ;  /* 0x000000ffff757224 */ /* 0x000fc600078e0077 */
[----:B------:R-:W-:Y:S01]  /*dac0*/  MOV R84, R9 ;  /* 0x0000000900547202 */ /* 0x000fe20000000f00 */
[----:B------:R-:W-:Y:S02]  /*dad0*/  IMAD.MOV.U32 R119, RZ, RZ, R203 ;  /* 0x000000ffff777224 */ /* 0x000fe400078e00cb */
[----:B------:R-:W-:Y:S01]  /*dae0*/  IMAD.MOV.U32 R86, RZ, RZ, R116 ;  /* 0x000000ffff567224 */ /* 0x000fe200078e0074 */
[----:B------:R1:W3:Y:S01]  /*daf0*/  MUFU.EX2 R203, R0 ;  /* 0x0000000000cb7308 */ /* 0x0002e20000000800 */
[----:B------:R-:W-:Y:S01]  /*db00*/  IMAD.MOV.U32 R83, RZ, RZ, R8 ;  /* 0x000000ffff537224 */ /* 0x000fe200078e0008 */
[----:B------:R-:W-:Y:S01]  /*db10*/  MOV R81, R84 ;  /* 0x0000005400517202 */ /* 0x000fe20000000f00 */
[----:B------:R-:W-:Y:S01]  /*db20*/  IMAD.MOV.U32 R116, RZ, RZ, R118 ;  /* 0x000000ffff747224 */ /* 0x000fe200078e0076 */
[----:B------:R-:W-:Y:S01]  /*db30*/  MOV R11, R49 ;  /* 0x00000031000b7202 */ /* 0x000fe20000000f00 */
[----:B------:R-:W-:Y:S02]  /*db40*/  IMAD.MOV.U32 R239, RZ, RZ, R47 ;  /* 0x000000ffffef7224 */ /* 0x000fe400078e002f */
[----:B------:R-:W-:-:S02]  /*db50*/  IMAD.MOV.U32 R84, RZ, RZ, R116 ;  /* 0x000000ffff547224 */ /* 0x000fc400078e0074 */
[----:B----4-:R-:W-:Y:S01]  /*db60*/  FFMA.FTZ R2, R81, UR19, -R31 ;  /* 0x0000001351027c23 */ /* 0x010fe2000801081f */
[----:B------:R-:W-:Y:S02]  /*db70*/  IMAD.MOV.U32 R116, RZ, RZ, R119 ;  /* 0x000000ffff747224 */ /* 0x000fe400078e0077 */
[--C-:B------:R-:W-:Y:S01]  /*db80*/  FFMA.FTZ R44, R44, UR19, -R30.reuse ;  /* 0x000000132c2c7c23 */ /* 0x100fe2000801081e */
[----:B------:R-:W-:Y:S01]  /*db90*/  FFMA.FTZ R49, R243, UR19, -R30 ;  /* 0x00000013f3317c23 */ /* 0x000fe2000801081e */
[----:B------:R-:W-:Y:S01]  /*dba0*/  IMAD.MOV.U32 R119, RZ, RZ, R121 ;  /* 0x000000ffff777224 */ /* 0x000fe200078e0079 */
[----:B--2---:R-:W-:Y:S01]  /*dbb0*/  MOV R121, R202 ;  /* 0x000000ca00797202 */ /* 0x004fe20000000f00 */
[----:B-1----:R-:W-:-:S04]  /*dbc0*/  FFMA.FTZ R0, R83, UR19, -R31 ;  /* 0x0000001353007c23 */ /* 0x002fc8000801081f */
[----:B------:R1:W-:Y:S02]  /*dbd0*/  MUFU.EX2 R202, R0 ;  /* 0x0000000000ca7308 */ /* 0x0003e40000000800 */
[----:B-1----:R-:W-:Y:S02]  /*dbe0*/  HSET2.LE.AND R0, R6, R163, PT ;  /* 0x000000a306007233 */ /* 0x002fe40003803000 */
[----:B------:R-:W-:Y:S01]  /*dbf0*/  MOV R118, R15 ;  /* 0x0000000f00767202 */ /* 0x000fe20000000f00 */
[----:B------:R-:W-:Y:S01]  /*dc00*/  IMAD.MOV.U32 R15, RZ, RZ, R227 ;  /* 0x000000ffff0f7224 */ /* 0x000fe200078e00e3 */
[----:B------:R-:W-:Y:S02]  /*dc10*/  MOV R123, R159 ;  /* 0x0000009f007b7202 */ /* 0x000fe40000000f00 */
[----:B------:R-:W-:Y:S02]  /*dc20*/  MOV R82, R118 ;  /* 0x0000007600527202 */ /* 0x000fe40000000f00 */
[----:B------:R-:W-:Y:S01]  /*dc30*/  MOV R118, R120 ;  /* 0x0000007800767202 */ /* 0x000fe20000000f00 */
[----:B------:R-:W-:-:S02]  /*dc40*/  IMAD.MOV.U32 R120, RZ, RZ, R122 ;  /* 0x000000ffff787224 */ /* 0x000fc400078e007a */
[----:B------:R-:W-:Y:S01]  /*dc50*/  FFMA.FTZ R8, R248, UR19, -R28 ;  /* 0x00000013f8087c23 */ /* 0x000fe2000801081c */
[----:B------:R-:W-:Y:S02]  /*dc60*/  IMAD.MOV.U32 R122, RZ, RZ, R226 ;  /* 0x000000ffff7a7224 */ /* 0x000fe400078e00e2 */
[----:B------:R-:W-:Y:S01]  /*dc70*/  FFMA.FTZ R14, R249, UR19, -R29 ;  /* 0x00000013f90e7c23 */ /* 0x000fe2000801081d */
[----:B------:R-:W-:Y:S01]  /*dc80*/  IMAD.MOV.U32 R248, RZ, RZ, R225 ;  /* 0x000000fffff87224 */ /* 0x000fe200078e00e1 */
[----:B------:R-:W-:Y:S01]  /*dc90*/  MOV R243, R123 ;  /* 0x0000007b00f37202 */ /* 0x000fe20000000f00 */
[----:B------:R-:W-:Y:S02]  /*dca0*/  IMAD.MOV.U32 R83, RZ, RZ, R117 ;  /* 0x000000ffff537224 */ /* 0x000fe400078e0075 */
[----:B------:R-:W-:Y:S01]  /*dcb0*/  IMAD.MOV.U32 R117, RZ, RZ, R15 ;  /* 0x000000ffff757224 */ /* 0x000fe200078e000f */
[----:B------:R-:W-:Y:S01]  /*dcc0*/  MOV R93, R120 ;  /* 0x00000078005d7202 */ /* 0x000fe20000000f00 */
[----:B------:R-:W-:-:S02]  /*dcd0*/  IMAD.MOV.U32 R92, RZ, RZ, R121 ;  /* 0x000000ffff5c7224 */ /* 0x000fc400078e0079 */
[----:B------:R-:W-:Y:S01]  /*dce0*/  IMAD.MOV.U32 R95, RZ, RZ, R118 ;  /* 0x000000ffff5f7224 */ /* 0x000fe200078e0076 */
[----:B------:R-:W-:Y:S01]  /*dcf0*/  MOV R80, R117 ;  /* 0x0000007500507202 */ /* 0x000fe20000000f00 */
[----:B------:R-:W-:Y:S02]  /*dd00*/  IMAD.MOV.U32 R94, RZ, RZ, R119 ;  /* 0x000000ffff5e7224 */ /* 0x000fe400078e0077 */
[----:B------:R-:W-:Y:S02]  /*dd10*/  IMAD.MOV.U32 R81, RZ, RZ, R116 ;  /* 0x000000ffff517224 */ /* 0x000fe400078e0074 */
[----:B------:R-:W-:Y:S02]  /*dd20*/  IMAD.MOV.U32 R87, RZ, RZ, R11 ;  /* 0x000000ffff577224 */ /* 0x000fe400078e000b */
[----:B------:R-:W-:Y:S01]  /*dd30*/  FFMA.FTZ R15, R247, UR19, -R29 ;  /* 0x00000013f70f7c23 */ /* 0x000fe2000801081d */
[--C-:B---3--:R-:W-:Y:S01]  /*dd40*/  FFMA.FTZ R47, R251, UR19, -R30.reuse ;  /* 0x00000013fb2f7c23 */ /* 0x108fe2000801081e */
[----:B------:R-:W-:Y:S01]  /*dd50*/  FFMA.FTZ R30, R242, UR19, -R30 ;  /* 0x00000013f21e7c23 */ /* 0x000fe2000801081e */
[----:B------:R-:W-:-:S02]  /*dd60*/  IMAD.MOV.U32 R242, RZ, RZ, R201 ;  /* 0x000000fffff27224 */ /* 0x000fc400078e00c9 */
[----:B------:R1:W2:Y:S02]  /*dd70*/  MUFU.EX2 R201, R2 ;  /* 0x0000000200c97308 */ /* 0x0002a40000000800 */
[----:B-1----:R-:W-:-:S04]  /*dd80*/  F2FP.F16.F32.PACK_AB R2, R205, R206 ;  /* 0x000000cecd02723e */ /* 0x002fc800000000ff */
[----:B------:R-:W-:Y:S02]  /*dd90*/  LOP3.LUT R6, R0, R2, RZ, 0xc0, !PT ;  /* 0x0000000200067212 */ /* 0x000fe400078ec0ff */
[----:B------:R-:W-:Y:S02]  /*dda0*/  HSET2.LE.AND R0, R7, R163, PT ;  /* 0x000000a307007233 */ /* 0x000fe40003803000 */
[----:B------:R-:W-:-:S04]  /*ddb0*/  F2FP.F16.F32.PACK_AB R2, R203, R204 ;  /* 0x000000cccb02723e */ /* 0x000fc800000000ff */
[----:B------:R-:W-:Y:S02]  /*ddc0*/  LOP3.LUT R7, R0, R2, RZ, 0xc0, !PT ;  /* 0x0000000200077212 */ /* 0x000fe400078ec0ff */
[----:B------:R-:W-:Y:S02]  /*ddd0*/  HSET2.LE.AND R0, R5, R163, PT ;  /* 0x000000a305007233 */ /* 0x000fe40003803000 */
[----:B------:R-:W-:-:S04]  /*dde0*/  F2FP.F16.F32.PACK_AB R2, R207, R208 ;  /* 0x000000d0cf02723e */ /* 0x000fc800000000ff */
[----:B------:R-:W-:Y:S02]  /*ddf0*/  LOP3.LUT R4, R0, R2, RZ, 0xc0, !PT ;  /* 0x0000000200047212 */ /* 0x000fe400078ec0ff */
[----:B------:R-:W-:Y:S02]  /*de00*/  HSET2.LE.AND R0, R3, R163, PT ;  /* 0x000000a303007233 */ /* 0x000fe40003803000 */
[----:B--2---:R-:W-:-:S04]  /*de10*/  F2FP.F16.F32.PACK_AB R2, R201, R202 ;  /* 0x000000cac902723e */ /* 0x004fc800000000ff */
[----:B------:R-:W-:Y:S01]  /*de20*/  LOP3.LUT R5, R0, R2, RZ, 0xc0, !PT ;  /* 0x0000000200057212 */ /* 0x000fe200078ec0ff */
[----:B------:R-:W-:Y:S02]  /*de30*/  IMAD.MOV.U32 R251, RZ, RZ, R122 ;  /* 0x000000fffffb7224 */ /* 0x000fe400078e007a */
[----:B------:R-:W-:Y:S01]  /*de40*/  FFMA.FTZ R9, R245, UR19, -R28 ;  /* 0x00000013f5097c23 */ /* 0x000fe2000801081c */
[----:B------:R-:W-:Y:S02]  /*de50*/  IMAD.MOV.U32 R159, RZ, RZ, R230 ;  /* 0x000000ffff9f7224 */ /* 0x000fe400078e00e6 */
[----:B------:R-:W-:Y:S01]  /*de60*/  FFMA.FTZ R10, R228, UR19, -R28 ;  /* 0x00000013e40a7c23 */ /* 0x000fe2000801081c */
[----:B------:R1:W5:Y:S01]  /*de70*/  LDL.LU R230, [R1+0xf0] ;  /* 0x0000f00001e67983 */ /* 0x0003620000300800 */
[C---:B------:R-:W-:Y:S01]  /*de80*/  HMMA.16816.F32 R56, R4.reuse, R26, R192 ;  /* 0x0000001a0438723c */ /* 0x040fe200000018c0 */
[----:B------:R2:W-:Y:S02]  /*de90*/  MUFU.EX2 R27, R14 ;  /* 0x0000000e001b7308 */ /* 0x0005e40000000800 */
[----:B------:R1:W5:Y:S04]  /*dea0*/  LDL.LU R229, [R1+0xec] ;  /* 0x0000ec0001e57983 */ /* 0x0003680000300800 */
[----:B------:R1:W5:Y:S02]  /*deb0*/  LDL.LU R228, [R1+0xe8] ;  /* 0x0000e80001e47983 */ /* 0x0003640000300800 */
[----:B------:R3:W-:Y:S02]  /*dec0*/  MUFU.EX2 R26, R15 ;  /* 0x0000000f001a7308 */ /* 0x0007e40000000800 */
[----:B------:R1:W5:Y:S01]  /*ded0*/  LDL.LU R227, [R1+0xe4] ;  /* 0x0000e40001e37983 */ /* 0x0003620000300800 */
[C---:B------:R-:W-:Y:S03]  /*dee0*/  HMMA.16816.F32 R132, R4.reuse, R16, R132 ;  /* 0x000000100484723c */ /* 0x040fe60000001884 */
[----:B------:R1:W5:Y:S01]  /*def0*/  LDL.LU R226, [R1+0xe0] ;  /* 0x0000e00001e27983 */ /* 0x0003620000300800 */
[----:B--2---:R-:W-:Y:S01]  /*df00*/  FFMA.FTZ R14, R248, UR19, -R31 ;  /* 0x00000013f80e7c23 */ /* 0x004fe2000801081f */
[----:B------:R-:W-:Y:S01]  /*df10*/  MOV R248, R242 ;  /* 0x000000f200f87202 */ /* 0x000fe20000000f00 */
[----:B------:R-:W-:Y:S01]  /*df20*/  IMAD.MOV.U32 R242, RZ, RZ, R243 ;  /* 0x000000fffff27224 */ /* 0x000fe200078e00f3 */
[----:B------:R1:W5:Y:S01]  /*df30*/  LDL.LU R225, [R1+0xdc] ;  /* 0x0000dc0001e17983 */ /* 0x0003620000300800 */
[----:B------:R-:W-:Y:S01]  /*df40*/  IMAD.MOV.U32 R243, RZ, RZ, R251 ;  /* 0x000000fffff37224 */ /* 0x000fe200078e00fb */
[----:B------:R-:W-:Y:S01]  /*df50*/  MOV R251, R92 ;  /* 0x0000005c00fb7202 */ /* 0x000fe20000000f00 */
[----:B------:R-:W-:Y:S01]  /*df60*/  IMAD.MOV.U32 R92, RZ, RZ, R93 ;  /* 0x000000ffff5c7224 */ /* 0x000fe200078e005d */
[----:B------:R-:W-:Y:S01]  /*df70*/  HMMA.16816.F32 R116, R4, R24, R196 ;  /* 0x000000180474723c */ /* 0x000fe200000018c4 */
[----:B------:R-:W-:Y:S01]  /*df80*/  IMAD.MOV.U32 R93, RZ, RZ, R94 ;  /* 0x000000ffff5d7224 */ /* 0x000fe200078e005e */
[----:B------:R-:W-:Y:S01]  /*df90*/  MOV R94, R95 ;  /* 0x0000005f005e7202 */ /* 0x000fe20000000f00 */
[----:B------:R-:W-:Y:S01]  /*dfa0*/  IMAD.MOV.U32 R95, RZ, RZ, R80 ;  /* 0x000000ffff5f7224 */ /* 0x000fe200078e0050 */
[----:B------:R-:W-:Y:S01]  /*dfb0*/  LOP3.LUT R2, R45, R48, R152, 0x96, !PT ;  /* 0x000000302d027212 */ /* 0x000fe200078e9698 */
[----:B------:R-:W-:Y:S01]  /*dfc0*/  IMAD.MOV.U32 R80, RZ, RZ, R81 ;  /* 0x000000ffff507224 */ /* 0x000fe200078e0051 */
[----:B------:R-:W-:Y:S01]  /*dfd0*/  MOV R81, R82 ;  /* 0x0000005200517202 */ /* 0x000fe20000000f00 */
[----:B------:R-:W-:-:S02]  /*dfe0*/  IMAD.MOV.U32 R82, RZ, RZ, R83 ;  /* 0x000000ffff527224 */ /* 0x000fc400078e0053 */
[----:B------:R-:W-:Y:S01]  /*dff0*/  FFMA.FTZ R12, R250, UR19, -R29 ;  /* 0x00000013fa0c7c23 */ /* 0x000fe2000801081d */
[----:B------:R-:W-:Y:S01]  /*e000*/  IMAD.MOV.U32 R83, RZ, RZ, R84 ;  /* 0x000000ffff537224 */ /* 0x000fe200078e0054 */
[----:B------:R-:W-:Y:S01]  /*e010*/  MOV R84, R85 ;  /* 0x0000005500547202 */ /* 0x000fe20000000f00 */
[----:B------:R-:W-:Y:S02]  /*e020*/  IMAD.MOV.U32 R85, RZ, RZ, R86 ;  /* 0x000000ffff557224 */ /* 0x000fe400078e0056 */
[----:B------:R-:W-:Y:S01]  /*e030*/  FFMA.FTZ R11, R244, UR19, -R28 ;  /* 0x00000013f40b7c23 */ /* 0x000fe2000801081c */
[----:B------:R-:W-:Y:S01]  /*e040*/  IMAD.MOV.U32 R86, RZ, RZ, R87 ;  /* 0x000000ffff567224 */ /* 0x000fe200078e0057 */
[----:B------:R-:W-:Y:S01]  /*e050*/  MOV R87, R239 ;  /* 0x000000ef00577202 */ /* 0x000fe20000000f00 */
[----:B------:R-:W-:Y:S02]  /*e060*/  IMAD.MOV.U32 R239, RZ, RZ, R241 ;  /* 0x000000ffffef7224 */ /* 0x000fe400078e00f1 */
[----:B---3--:R-:W-:Y:S01]  /*e070*/  FFMA.FTZ R15, R248, UR19, -R31 ;  /* 0x00000013f80f7c23 */ /* 0x008fe2000801081f */
[----:B------:R-:W-:Y:S01]  /*e080*/  IMAD.MOV.U32 R241, RZ, RZ, R214 ;  /* 0x000000fffff17224 */ /* 0x000fe200078e00d6 */
[----:B------:R-:W-:Y:S01]  /*e090*/  MOV R214, R240 ;  /* 0x000000f000d67202 */ /* 0x000fe20000000f00 */
[----:B------:R-:W-:Y:S01]  /*e0a0*/  IMAD.MOV.U32 R248, RZ, RZ, R242 ;  /* 0x000000fffff87224 */ /* 0x000fe200078e00f2 */
[----:B------:R-:W-:Y:S01]  /*e0b0*/  MOV R242, R251 ;  /* 0x000000fb00f27202 */ /* 0x000fe20000000f00 */
[----:B------:R-:W-:Y:S01]  /*e0c0*/  IMAD.MOV.U32 R240, RZ, RZ, R215 ;  /* 0x000000fffff07224 */ /* 0x000fe200078e00d7 */
[----:B------:R-:W2:Y:S01]  /*e0d0*/  LDSM.16.MT88.4 R120, [R216+0x9c00] ;  /* 0x009c0000d878783b */ /* 0x000ea20000004200 */
[----:B------:R-:W-:-:S02]  /*e0e0*/  IMAD.MOV.U32 R245, RZ, RZ, R243 ;  /* 0x000000fffff57224 */ /* 0x000fc400078e00f3 */
[----:B------:R-:W-:Y:S01]  /*e0f0*/  IMAD.MOV.U32 R215, RZ, RZ, R160 ;  /* 0x000000ffffd77224 */ /* 0x000fe200078e00a0 */
[----:B------:R-:W-:Y:S01]  /*e100*/  MOV R160, R161 ;  /* 0x000000a100a07202 */ /* 0x000fe20000000f00 */
[----:B------:R-:W-:Y:S01]  /*e110*/  IMAD.MOV.U32 R243, RZ, RZ, R92 ;  /* 0x000000fffff37224 */ /* 0x000fe200078e005c */
[----:B------:R-:W-:Y:S01]  /*e120*/  MOV R92, R94 ;  /* 0x0000005e005c7202 */ /* 0x000fe20000000f00 */
[----:B------:R-:W-:Y:S02]  /*e130*/  IMAD.MOV.U32 R251, RZ, RZ, R93 ;  /* 0x000000fffffb7224 */ /* 0x000fe400078e005d */
[----:B------:R-:W-:Y:S01]  /*e140*/  IMAD.MOV.U32 R93, RZ, RZ, R95 ;  /* 0x000000ffff5d7224 */ /* 0x000fe200078e005f */
[----:B------:R-:W-:Y:S01]  /*e150*/  MOV R95, R81 ;  /* 0x00000051005f7202 */ /* 0x000fe20000000f00 */
[----:B------:R-:W-:Y:S02]  /*e160*/  IMAD.MOV.U32 R161, RZ, RZ, R162 ;  /* 0x000000ffffa17224 */ /* 0x000fe400078e00a2 */
        /* <DEDUP_REMOVED lines=17> */
[----:B------:R-:W-:Y:S01]  /*e280*/  FFMA.FTZ R17, R224, UR19, -R31 ;  /* 0x00000013e0117c23 */ /* 0x000fe2000801081f */
[----:B------:R-:W-:Y:S01]  /*e290*/  IMAD.MOV.U32 R214, RZ, RZ, R215 ;  /* 0x000000ffffd67224 */ /* 0x000fe200078e00d7 */
[----:B------:R-:W-:Y:S01]  /*e2a0*/  MOV R160, R162 ;  /* 0x000000a200a07202 */ /* 0x000fe20000000f00 */
[----:B------:R-:W-:Y:S01]  /*e2b0*/  IMAD.MOV.U32 R215, RZ, RZ, R161 ;  /* 0x000000ffffd77224 */ /* 0x000fe200078e00a1 */
[----:B------:R1:W5:Y:S01]  /*e2c0*/  LDL.LU R224, [R1+0xd8] ;  /* 0x0000d80001e07983 */ /* 0x0003620000300800 */
[----:B------:R-:W-:Y:S01]  /*e2d0*/  IMAD.MOV.U32 R161, RZ, RZ, R156 ;  /* 0x000000ffffa17224 */ /* 0x000fe200078e009c */
[----:B------:R-:W-:Y:S01]  /*e2e0*/  MOV R162, R157 ;  /* 0x0000009d00a27202 */ /* 0x000fe20000000f00 */
[----:B------:R-:W-:Y:S01]  /*e2f0*/  FFMA.FTZ R16, R222, UR19, -R31 ;  /* 0x00000013de107c23 */ /* 0x000fe2000801081f */
[----:B------:R1:W5:Y:S01]  /*e300*/  LDL.LU R223, [R1+0xd4] ;  /* 0x0000d40001df7983 */ /* 0x0003620000300800 */
[----:B------:R-:W-:Y:S01]  /*e310*/  IMAD.MOV.U32 R156, RZ, RZ, R158 ;  /* 0x000000ffff9c7224 */ /* 0x000fe200078e009e */
[----:B------:R-:W-:Y:S01]  /*e320*/  MOV R157, R159 ;  /* 0x0000009f009d7202 */ /* 0x000fe20000000f00 */
[----:B------:R-:W-:Y:S01]  /*e330*/  IMAD.MOV.U32 R158, RZ, RZ, R153 ;  /* 0x000000ffff9e7224 */ /* 0x000fe200078e0099 */
[----:B------:R1:W5:Y:S01]  /*e340*/  LDL.LU R222, [R1+0xd0] ;  /* 0x0000d00001de7983 */ /* 0x0003620000300800 */
[----:B------:R-:W-:Y:S01]  /*e350*/  MOV R159, R221 ;  /* 0x000000dd009f7202 */ /* 0x000fe20000000f00 */
[----:B------:R-:W-:-:S02]  /*e360*/  IMAD.MOV.U32 R153, RZ, RZ, R220 ;  /* 0x000000ffff997224 */ /* 0x000fc400078e00dc */
[----:B------:R-:W-:Y:S01]  /*e370*/  FFMA.FTZ R24, R248, R51, R245 ;  /* 0x00000033f8187223 */ /* 0x000fe200000100f5 */
[----:B------:R1:W5:Y:S01]  /*e380*/  LDL.LU R221, [R1+0xcc] ;  /* 0x0000cc0001dd7983 */ /* 0x0003620000300800 */
[----:B------:R-:W-:-:S03]  /*e390*/  MOV R248, R219 ;  /* 0x000000db00f87202 */ /* 0x000fc60000000f00 */
[----:B------:R1:W5:Y:S04]  /*e3a0*/  LDL.LU R220, [R1+0xc8] ;  /* 0x0000c80001dc7983 */ /* 0x0003680000300800 */
[----:B------:R1:W5:Y:S04]  /*e3b0*/  LDL.LU R219, [R1+0xc4] ;  /* 0x0000c40001db7983 */ /* 0x0003680000300800 */
[----:B------:R-:W3:Y:S01]  /*e3c0*/  LDL.LU R245, [R1+0x78] ;  /* 0x0000780001f57983 */ /* 0x000ee20000300800 */
[----:B------:R-:W-:Y:S01]  /*e3d0*/  IMAD.WIDE.U32 R2, R2, -0x2daee0ad, RZ ;  /* 0xd2511f5302027825 */ /* 0x000fe200078e00ff */
[----:B------:R4:W-:Y:S02]  /*e3e0*/  MUFU.EX2 R192, R8 ;  /* 0x0000000800c07308 */ /* 0x0009e40000000800 */
[----:B------:R-:W-:-:S06]  /*e3f0*/  LOP3.LUT R0, R2, 0xffff, RZ, 0xc0, !PT ;  /* 0x0000ffff02007812 */ /* 0x000fcc00078ec0ff */
[----:B------:R2:W-:Y:S01]  /*e400*/  MUFU.EX2 R48, R9 ;  /* 0x0000000900307308 */ /* 0x0005e20000000800 */
[----:B----4-:R-:W-:Y:S02]  /*e410*/  SHF.R.U32.HI R8, RZ, 0x8, R0 ;  /* 0x00000008ff087819 */ /* 0x010fe40000011600 */
[----:B------:R-:W-:-:S05]  /*e420*/  LOP3.LUT R0, R3, R46, R200, 0x96, !PT ;  /* 0x0000002e03007212 */ /* 0x000fca00078e96c8 */
[----:B------:R4:W1:Y:S01]  /*e430*/  MUFU.EX2 R193, R10 ;  /* 0x0000000a00c17308 */ /* 0x0008620000000800 */
[----:B--2---:R-:W-:-:S07]  /*e440*/  LOP3.LUT R9, R2, 0xff, RZ, 0xc0, !PT ;  /* 0x000000ff02097812 */ /* 0x004fce00078ec0ff */
[----:B------:R2:W1:Y:S01]  /*e450*/  MUFU.EX2 R28, R12 ;  /* 0x0000000c001c7308 */ /* 0x0004620000000800 */
[----:B------:R-:W-:Y:S02]  /*e460*/  PRMT R13, R9, 0x5410, R8 ;  /* 0x00005410090d7816 */ /* 0x000fe40000000008 */
[--C-:B------:R-:W-:Y:S02]  /*e470*/  SHF.R.U32.HI R3, RZ, 0x10, R0.reuse ;  /* 0x00000010ff037819 */ /* 0x100fe40000011600 */
[----:B------:R-:W-:Y:S02]  /*e480*/  SHF.R.U32.HI R9, RZ, 0x18, R0 ;  /* 0x00000018ff097819 */ /* 0x000fe40000011600 */
[--C-:B----4-:R-:W-:Y:S01]  /*e490*/  SHF.R.U32.HI R10, RZ, 0x10, R2.reuse ;  /* 0x00000010ff0a7819 */ /* 0x110fe20000011602 */
[----:B------:R4:W1:Y:S01]  /*e4a0*/  MUFU.EX2 R45, R11 ;  /* 0x0000000b002d7308 */ /* 0x0008620000000800 */
[----:B--2---:R-:W-:Y:S02]  /*e4b0*/  SHF.R.U32.HI R12, RZ, 0x18, R2 ;  /* 0x00000018ff0c7819 */ /* 0x004fe40000011602 */
[----:B------:R-:W-:-:S04]  /*e4c0*/  LOP3.LUT R2, R0, 0xffff, RZ, 0xc0, !PT ;  /* 0x0000ffff00027812 */ /* 0x000fc800078ec0ff */
[----:B------:R-:W-:Y:S02]  /*e4d0*/  SHF.R.U32.HI R8, RZ, 0x8, R2 ;  /* 0x00000008ff087819 */ /* 0x000fe40000011602 */
[----:B----4-:R-:W-:Y:S02]  /*e4e0*/  LOP3.LUT R11, R0, 0xff, RZ, 0xc0, !PT ;  /* 0x000000ff000b7812 */ /* 0x010fe400078ec0ff */
[----:B------:R-:W-:Y:S02]  /*e4f0*/  LOP3.LUT R0, R10, 0xff, RZ, 0xc0, !PT ;  /* 0x000000ff0a007812 */ /* 0x000fe400078ec0ff */
[----:B------:R-:W-:Y:S02]  /*e500*/  LOP3.LUT R2, R3, 0xff, RZ, 0xc0, !PT ;  /* 0x000000ff03027812 */ /* 0x000fe400078ec0ff */
[----:B------:R-:W-:Y:S02]  /*e510*/  PRMT R0, R0, 0x5410, R12 ;  /* 0x0000541000007816 */ /* 0x000fe4000000000c */
[----:B------:R-:W-:-:S02]  /*e520*/  PRMT R3, R11, 0x5410, R8 ;  /* 0x000054100b037816 */ /* 0x000fc40000000008 */
[----:B------:R-:W-:Y:S02]  /*e530*/  PRMT R2, R2, 0x5410, R9 ;  /* 0x0000541002027816 */ /* 0x000fe40000000009 */
[--C-:B------:R-:W-:Y:S02]  /*e540*/  HSET2.LE.AND R11, R0, R163.reuse, PT ;  /* 0x000000a3000b7233 */ /* 0x100fe40003803000 */
[--C-:B------:R-:W-:Y:S02]  /*e550*/  HSET2.LE.AND R0, R3, R163.reuse, PT ;  /* 0x000000a303007233 */ /* 0x100fe40003803000 */
[----:B------:R-:W-:Y:S02]  /*e560*/  HSET2.LE.AND R3, R2, R163, PT ;  /* 0x000000a302037233 */ /* 0x000fe40003803000 */
[----:B-1----:R-:W-:Y:S02]  /*e570*/  F2FP.F16.F32.PACK_AB R2, R192, R193 ;  /* 0x000000c1c002723e */ /* 0x002fe400000000ff */
[----:B------:R-:W-:Y:S01]  /*e580*/  F2FP.F16.F32.PACK_AB R8, R27, R28 ;  /* 0x0000001c1b08723e */ /* 0x000fe200000000ff */
[----:B------:R-:W-:Y:S01]  /*e590*/  FFMA.FTZ R29, R246, UR19, -R29 ;  /* 0x00000013f61d7c23 */ /* 0x000fe2000801081d */
[----:B------:R-:W-:Y:S01]  /*e5a0*/  MOV R246, R92 ;  /* 0x0000005c00f67202 */ /* 0x000fe20000000f00 */
[----:B------:R-:W-:Y:S01]  /*e5b0*/  IMAD.MOV.U32 R199, RZ, RZ, R93 ;  /* 0x000000ffffc77224 */ /* 0x000fe200078e005d */
[----:B------:R-:W-:-:S02]  /*e5c0*/  LOP3.LUT R92, R0, R2, RZ, 0xc0, !PT ;  /* 0x00000002005c7212 */ /* 0x000fc400078ec0ff */
[----:B------:R-:W-:Y:S01]  /*e5d0*/  LOP3.LUT R93, R3, R8, RZ, 0xc0, !PT ;  /* 0x00000008035d7212 */ /* 0x000fe200078ec0ff */
[----:B------:R-:W-:Y:S01]  /*e5e0*/  IMAD.WIDE.U32 R2, R53, -0x2daee0ad, RZ ;  /* 0xd2511f5335027825 */ /* 0x000fe200078e00ff */
[----:B------:R-:W-:Y:S01]  /*e5f0*/  HMMA.16816.F32 R64, R4, R18, R168 ;  /* 0x000000120440723c */ /* 0x000fe200000018a8 */
[----:B------:R-:W1:Y:S01]  /*e600*/  MUFU.EX2 R29, R29 ;  /* 0x0000001d001d7308 */ /* 0x000e620000000800 */
[----:B------:R-:W-:-:S04]  /*e610*/  MOV R244, R84 ;  /* 0x0000005400f47202 */ /* 0x000fc80000000f00 */
[C---:B------:R-:W-:Y:S01]  /*e620*/  HMMA.16816.F32 R164, R4.reuse, R32, R164 ;  /* 0x0000002004a4723c */ /* 0x040fe200000018a4 */
[----:B------:R-:W-:Y:S01]  /*e630*/  FFMA.FTZ R18, R242, R55, R248 ;  /* 0x00000037f2127223 */ /* 0x000fe200000100f8 */
[----:B------:R-:W-:Y:S01]  /*e640*/  LOP3.LUT R0, R3, R52, R200, 0x96, !PT ;  /* 0x0000003403007212 */ /* 0x000fe200078e96c8 */
[----:B------:R-:W-:Y:S01]  /*e650*/  IMAD.MOV.U32 R242, RZ, RZ, R87 ;  /* 0x000000fffff27224 */ /* 0x000fe200078e0057 */
[----:B------:R-:W-:Y:S02]  /*e660*/  MOV R248, R86 ;  /* 0x0000005600f87202 */ /* 0x000fe40000000f00 */
[----:B------:R-:W-:Y:S01]  /*e670*/  HMMA.16816.F32 R68, R4, R36, R136 ;  /* 0x000000240444723c */ /* 0x000fe20000001888 */
[----:B------:R-:W-:-:S05]  /*e680*/  LOP3.LUT R3, R2, 0xffff, RZ, 0xc0, !PT ;  /* 0x0000ffff02037812 */ /* 0x000fca00078ec0ff */
[----:B------:R-:W-:Y:S01]  /*e690*/  HMMA.16816.F32 R148, R4, R20, R148 ;  /* 0x000000140494723c */ /* 0x000fe20000001894 */
[----:B------:R-:W-:-:S05]  /*e6a0*/  LOP3.LUT R8, R2, 0xff, RZ, 0xc0, !PT ;  /* 0x000000ff02087812 */ /* 0x000fca00078ec0ff */
[C---:B------:R-:W-:Y:S01]  /*e6b0*/  HMMA.16816.F32 R60, R4.reuse, R22, R104 ;  /* 0x00000016043c723c */ /* 0x040fe20000001868 */
[----:B------:R-:W-:Y:S08]  /*e6c0*/  MUFU.EX2 R49, R49 ;  /* 0x0000003100317308 */ /* 0x000ff00000000800 */
[----:B------:R-:W2:Y:S01]  /*e6d0*/  MUFU.EX2 R30, R30 ;  /* 0x0000001e001e7308 */ /* 0x000ea20000000800 */
[----:B------:R-:W-:Y:S01]  /*e6e0*/  HMMA.16816.F32 R32, R4, R34, R108 ;  /* 0x000000220420723c */ /* 0x000fe2000000186c */
[----:B------:R-:W-:Y:S01]  /*e6f0*/  FADD.FTZ R25, R243, R50 ;  /* 0x00000032f3197221 */ /* 0x000fe20000010000 */
[----:B------:R-:W-:-:S05]  /*e700*/  HSET2.LE.AND R9, R13, R163, PT ;  /* 0x000000a30d097233 */ /* 0x000fca0003803000 */
[----:B------:R-:W-:Y:S01]  /*e710*/  MUFU.EX2 R14, R14 ;  /* 0x0000000e000e7308 */ /* 0x000fe20000000800 */
[----:B------:R-:W-:Y:S01]  /*e720*/  HMMA.16816.F32 R36, R4, R38, R128 ;  /* 0x000000260424723c */ /* 0x000fe20000001880 */
[----:B------:R-:W-:Y:S01]  /*e730*/  IMAD.MOV.U32 R111, RZ, RZ, R154 ;  /* 0x000000ffff6f7224 */ /* 0x000fe200078e009a */
[----:B------:R-:W-:Y:S01]  /*e740*/  F2FP.F16.F32.PACK_AB R10, R45, R48 ;  /* 0x000000302d0a723e */ /* 0x000fe200000000ff */
[----:B------:R-:W-:-:S04]  /*e750*/  IMAD.MOV.U32 R104, RZ, RZ, R159 ;  /* 0x000000ffff687224 */ /* 0x000fc800078e009f */
[----:B------:R-:W-:Y:S01]  /*e760*/  MUFU.EX2 R17, R17 ;  /* 0x0000001100117308 */ /* 0x000fe20000000800 */
[----:B-1----:R-:W-:Y:S01]  /*e770*/  F2FP.F16.F32.PACK_AB R12, R29, R26 ;  /* 0x0000001a1d0c723e */ /* 0x002fe200000000ff */
[----:B------:R-:W-:-:S06]  /*e780*/  IMAD.MOV.U32 R106, RZ, RZ, R157 ;  /* 0x000000ffff6a7224 */ /* 0x000fcc00078e009d */
[----:B------:R-:W-:Y:S01]  /*e790*/  MUFU.EX2 R15, R15 ;  /* 0x0000000f000f7308 */ /* 0x000fe20000000800 */
[----:B------:R-:W-:Y:S01]  /*e7a0*/  MOV R198, R94 ;  /* 0x0000005e00c67202 */ /* 0x000fe20000000f00 */
[----:B------:R-:W-:-:S06]  /*e7b0*/  IMAD.MOV.U32 R249, RZ, RZ, R95 ;  /* 0x000000fffff97224 */ /* 0x000fcc00078e005f */
[----:B------:R-:W1:Y:S01]  /*e7c0*/  MUFU.EX2 R16, R16 ;  /* 0x0000001000107308 */ /* 0x000e620000000800 */
[----:B------:R-:W-:Y:S01]  /*e7d0*/  IMAD.MOV.U32 R194, RZ, RZ, R162 ;  /* 0x000000ffffc27224 */ /* 0x000fe200078e00a2 */
[----:B------:R-:W-:-:S06]  /*e7e0*/  MOV R110, R155 ;  /* 0x0000009b006e7202 */ /* 0x000fcc0000000f00 */
[----:B------:R-:W-:Y:S01]  /*e7f0*/  MUFU.EX2 R44, R44 ;  /* 0x0000002c002c7308 */ /* 0x000fe20000000800 */
[----:B------:R-:W-:-:S07]  /*e800*/  LOP3.LUT R94, R9, R10, RZ, 0xc0, !PT ;  /* 0x0000000a095e7212 */ /* 0x000fce00078ec0ff */
[----:B------:R-:W4:Y:S01]  /*e810*/  MUFU.EX2 R47, R47 ;  /* 0x0000002f002f7308 */ /* 0x000f220000000800 */
[----:B------:R-:W-:Y:S02]  /*e820*/  LOP3.LUT R95, R11, R12, RZ, 0xc0, !PT ;  /* 0x0000000c0b5f7212 */ /* 0x000fe400078ec0ff */
[----:B------:R-:W-:Y:S01]  /*e830*/  MOV R195, R82 ;  /* 0x0000005200c37202 */ /* 0x000fe20000000f00 */
[----:B------:R-:W-:Y:S01]  /*e840*/  IMAD.MOV.U32 R196, RZ, RZ, R81 ;  /* 0x000000ffffc47224 */ /* 0x000fe200078e0051 */
[----:B------:R-:W-:Y:S02]  /*e850*/  MOV R46, R153 ;  /* 0x00000099002e7202 */ /* 0x000fe40000000f00 */
[----:B------:R-:W-:Y:S01]  /*e860*/  MOV R197, R80 ;  /* 0x0000005000c57202 */ /* 0x000fe20000000f00 */
[----:B------:R-:W-:Y:S01]  /*e870*/  IMAD.MOV.U32 R247, RZ, RZ, R251 ;  /* 0x000000fffff77224 */ /* 0x000fe200078e00fb */
[----:B------:R-:W-:Y:S01]  /*e880*/  MOV R105, R158 ;  /* 0x0000009e00697202 */ /* 0x000fe20000000f00 */
[----:B------:R-:W-:Y:S01]  /*e890*/  IMAD.MOV.U32 R250, RZ, RZ, R83 ;  /* 0x000000fffffa7224 */ /* 0x000fe200078e0053 */
[----:B------:R-:W-:Y:S01]  /*e8a0*/  MOV R107, R156 ;  /* 0x0000009c006b7202 */ /* 0x000fe20000000f00 */
[----:B------:R-:W-:Y:S01]  /*e8b0*/  LDSM.16.MT88.4 R168, [R218+0xac00] ;  /* 0x00ac0000daa8783b */ /* 0x000fe20000004200 */
[----:B------:R-:W-:Y:S01]  /*e8c0*/  MOV R243, R239 ;  /* 0x000000ef00f37202 */ /* 0x000fe20000000f00 */
[----:B------:R-:W-:Y:S01]  /*e8d0*/  IMAD.MOV.U32 R251, RZ, RZ, R241 ;  /* 0x000000fffffb7224 */ /* 0x000fe200078e00f1 */
[----:B------:R-:W-:Y:S01]  /*e8e0*/  MOV R239, R214 ;  /* 0x000000d600ef7202 */ /* 0x000fe20000000f00 */
[----:B------:R-:W-:Y:S01]  /*e8f0*/  IMAD.MOV.U32 R241, RZ, RZ, R240 ;  /* 0x000000fffff17224 */ /* 0x000fe200078e00f0 */
[----:B------:R-:W-:Y:S01]  /*e900*/  MOV R214, R215 ;  /* 0x000000d700d67202 */ /* 0x000fe20000000f00 */
[----:B------:R-:W-:Y:S01]  /*e910*/  IMAD.MOV.U32 R240, RZ, RZ, R160 ;  /* 0x000000fffff07224 */ /* 0x000fe200078e00a0 */
[----:B------:R-:W4:Y:S04]  /*e920*/  LDSM.16.MT88.4 R152, [R216+0xac00] ;  /* 0x00ac0000d898783b */ /* 0x000f280000004200 */
[----:B------:R-:W4:Y:S04]  /*e930*/  LDSM.16.MT88.4 R136, [R218+0x9c00] ;  /* 0x009c0000da88783b */ /* 0x000f280000004200 */
[----:B------:R-:W4:Y:S04]  /*e940*/  LDSM.16.MT88.4 R80, [R216+0xbc00] ;  /* 0x00bc0000d850783b */ /* 0x000f280000004200 */
[----:B------:R-:W4:Y:S01]  /*e950*/  LDSM.16.MT88.4 R20, [R218+0xbc00] ;  /* 0x00bc0000da14783b */ /* 0x000f220000004200 */
[----:B------:R-:W-:Y:S01]  /*e960*/  PLOP3.LUT P0, PT, PT, PT, UP0, 0x40, 0x0 ;  /* 0x000000000000781c */ /* 0x000fe20003f0e808 */
[----:B---3--:R-:W-:Y:S01]  /*e970*/  FFMA.FTZ R19, R245, R54, R217 ;  /* 0x00000036f5137223 */ /* 0x008fe200000100d9 */
[----:B------:R-:W-:Y:S01]  /*e980*/  IMAD.MOV.U32 R245, RZ, RZ, R85 ;  /* 0x000000fffff57224 */ /* 0x000fe200078e0055 */
[----:B------:R3:W5:Y:S01]  /*e990*/  LDL.LU R217, [R1+0xc0] ;  /* 0x0000c00001d97983 */ /* 0x0007620000300800 */
[C---:B------:R-:W-:Y:S06]  /*e9a0*/  HMMA.16816.F32 R84, R4.reuse, R40, R112 ;  /* 0x000000280454723c */ /* 0x040fec0000001870 */
[----:B------:R-:W-:Y:S07]  /*e9b0*/  HMMA.16816.F32 R40, R4, R42, R124 ;  /* 0x0000002a0428723c */ /* 0x000fee000000187c */
[----:B------:R-:W-:-:S02]  /*e9c0*/  SHF.R.U32.HI R4, RZ, 0x10, R2 ;  /* 0x00000010ff047819 */ /* 0x000fc40000011602 */
[----:B------:R-:W-:Y:S02]  /*e9d0*/  SHF.R.U32.HI R7, RZ, 0x18, R2 ;  /* 0x00000018ff077819 */ /* 0x000fe40000011602 */
[----:B------:R-:W-:Y:S02]  /*e9e0*/  SHF.R.U32.HI R6, RZ, 0x8, R3 ;  /* 0x00000008ff067819 */ /* 0x000fe40000011603 */
[C---:B------:R-:W-:Y:S02]  /*e9f0*/  LOP3.LUT R2, R0.reuse, 0xffff, RZ, 0xc0, !PT ;  /* 0x0000ffff00027812 */ /* 0x040fe400078ec0ff */
[----:B------:R-:W-:Y:S02]  /*ea00*/  SHF.R.U32.HI R3, RZ, 0x10, R0 ;  /* 0x00000010ff037819 */ /* 0x000fe40000011600 */
[----:B------:R-:W-:Y:S02]  /*ea10*/  LOP3.LUT R5, R0, 0xff, RZ, 0xc0, !PT ;  /* 0x000000ff00057812 */ /* 0x000fe400078ec0ff */
[----:B------:R-:W-:-:S02]  /*ea20*/  SHF.R.U32.HI R2, RZ, 0x8, R2 ;  /* 0x00000008ff027819 */ /* 0x000fc40000011602 */
[----:B------:R-:W-:Y:S02]  /*ea30*/  SHF.R.U32.HI R0, RZ, 0x18, R0 ;  /* 0x00000018ff007819 */ /* 0x000fe40000011600 */
[----:B------:R-:W-:Y:S02]  /*ea40*/  LOP3.LUT R3, R3, 0xff, RZ, 0xc0, !PT ;  /* 0x000000ff03037812 */ /* 0x000fe400078ec0ff */
[----:B------:R-:W-:Y:S02]  /*ea50*/  PRMT R5, R5, 0x5410, R2 ;  /* 0x0000541005057816 */ /* 0x000fe40000000002 */
[----:B------:R-:W-:Y:S02]  /*ea60*/  LOP3.LUT R4, R4, 0xff, RZ, 0xc0, !PT ;  /* 0x000000ff04047812 */ /* 0x000fe400078ec0ff */
[----:B------:R-:W-:Y:S02]  /*ea70*/  PRMT R2, R3, 0x5410, R0 ;  /* 0x0000541003027816 */ /* 0x000fe40000000000 */
[----:B------:R-:W-:Y:S01]  /*ea80*/  PRMT R6, R8, 0x5410, R6 ;  /* 0x0000541008067816 */ /* 0x000fe20000000006 */
[----:B------:R-:W-:Y:S01]  /*ea90*/  FADD.FTZ R8, R111, R19 ;  /* 0x000000136f087221 */ /* 0x000fe20000010000 */
[----:B------:R-:W-:-:S02]  /*eaa0*/  PRMT R4, R4, 0x5410, R7 ;  /* 0x0000541004047816 */ /* 0x000fc40000000007 */
[--C-:B------:R-:W-:Y:S01]  /*eab0*/  HSET2.LE.AND R7, R2, R163.reuse, PT ;  /* 0x000000a302077233 */ /* 0x100fe20003803000 */
[----:B------:R-:W-:Y:S01]  /*eac0*/  FADD.FTZ R2, R104, R25 ;  /* 0x0000001968027221 */ /* 0x000fe20000010000 */
[----:B------:R-:W-:Y:S01]  /*ead0*/  FADD.FTZ R10, R106, R8 ;  /* 0x000000086a0a7221 */ /* 0x000fe20000010000 */
[--C-:B------:R-:W-:Y:S02]  /*eae0*/  HSET2.LE.AND R0, R6, R163.reuse, PT ;  /* 0x000000a306007233 */ /* 0x100fe40003803000 */
[----:B------:R-:W-:Y:S01]  /*eaf0*/  FADD.FTZ R8, R194, R2 ;  /* 0x00000002c2087221 */ /* 0x000fe20000010000 */
[----:B------:R-:W-:Y:S01]  /*eb00*/  HSET2.LE.AND R3, R4, R163, PT ;  /* 0x000000a304037233 */ /* 0x000fe20003803000 */
[----:B------:R-:W-:Y:S01]  /*eb10*/  FADD.FTZ R4, R110, R24 ;  /* 0x000000186e047221 */ /* 0x000fe20000010000 */
[----:B--2---:R-:W-:Y:S01]  /*eb20*/  F2FP.F16.F32.PACK_AB R2, R30, R49 ;  /* 0x000000311e02723e */ /* 0x004fe200000000ff */
[----:B------:R-:W-:Y:S01]  /*eb30*/  HMMA.16816.F32 R124, R92, R122, R96 ;  /* 0x0000007a5c7c723c */ /* 0x000fe20000001860 */
[----:B------:R-:W-:Y:S01]  /*eb40*/  FADD.FTZ R6, R46, R18 ;  /* 0x000000122e067221 */ /* 0x000fe20000010000 */
[----:B------:R-:W-:Y:S01]  /*eb50*/  FADD.FTZ R11, R105, R4 ;  /* 0x00000004690b7221 */ /* 0x000fe20000010000 */
[----:B-1----:R-:W-:-:S04]  /*eb60*/  F2FP.F16.F32.PACK_AB R4, R16, R15 ;  /* 0x0000000f1004723e */ /* 0x002fc800000000ff */
[----:B------:R-:W-:Y:S02]  /*eb70*/  LOP3.LUT R98, R0, R2, RZ, 0xc0, !PT ;  /* 0x0000000200627212 */ /* 0x000fe400078ec0ff */
[----:B------:R-:W-:Y:S01]  /*eb80*/  F2FP.F16.F32.PACK_AB R0, R17, R14 ;  /* 0x0000000e1100723e */ /* 0x000fe200000000ff */
[----:B------:R-:W-:Y:S01]  /*eb90*/  FADD.FTZ R9, R107, R6 ;  /* 0x000000066b097221 */ /* 0x000fe20000010000 */
[----:B------:R-:W-:Y:S01]  /*eba0*/  FADD.FTZ R2, R195, R11 ;  /* 0x0000000bc3027221 */ /* 0x000fe20000010000 */
[----:B------:R-:W-:Y:S02]  /*ebb0*/  LOP3.LUT R99, R3, R4, RZ, 0xc0, !PT ;  /* 0x0000000403637212 */ /* 0x000fe400078ec0ff */
[----:B------:R-:W-:Y:S01]  /*ebc0*/  LOP3.LUT R97, R7, R0, RZ, 0xc0, !PT ;  /* 0x0000000007617212 */ /* 0x000fe200078ec0ff */
[----:B------:R-:W-:Y:S01]  /*ebd0*/  FADD.FTZ R0, R196, R10 ;  /* 0x0000000ac4007221 */ /* 0x000fe20000010000 */
[----:B------:R-:W-:Y:S01]  /*ebe0*/  FADD.FTZ R4, R197, R9 ;  /* 0x00000009c5047221 */ /* 0x000fe20000010000 */
[----:B------:R-:W-:Y:S01]  /*ebf0*/  FADD.FTZ R3, R198, R8 ;  /* 0x00000008c6037221 */ /* 0x000fe20000010000 */
[----:B------:R-:W-:Y:S01]  /*ec00*/  FADD.FTZ R2, R199, R2 ;  /* 0x00000002c7027221 */ /* 0x000fe20000010000 */
[----:B------:R-:W-:Y:S01]  /*ec10*/  HSET2.LE.AND R5, R5, R163, PT ;  /* 0x000000a305057233 */ /* 0x000fe20003803000 */
[----:B------:R-:W-:Y:S01]  /*ec20*/  FADD.FTZ R0, R246, R0 ;  /* 0x00000000f6007221 */ /* 0x000fe20000010000 */
[----:B----4-:R-:W-:Y:S01]  /*ec30*/  F2FP.F16.F32.PACK_AB R6, R47, R44 ;  /* 0x0000002c2f06723e */ /* 0x010fe200000000ff */
        /* <DEDUP_REMOVED lines=46> */
[----:B------:R3:W-:Y:S04]  /*ef20*/  STL [R1+0x58], R4 ;  /* 0x0000580401007387 */ /* 0x0007e80000100800 */
[----:B------:R3:W-:Y:S04]  /*ef30*/  STL [R1+0x70], R3 ;  /* 0x0000700301007387 */ /* 0x0007e80000100800 */
[----:B------:R3:W-:Y:S04]  /*ef40*/  STL [R1+0x78], R2 ;  /* 0x0000780201007387 */ /* 0x0007e80000100800 */
[----:B------:R3:W-:Y:S01]  /*ef50*/  STL [R1+0x74], R0 ;  /* 0x0000740001007387 */ /* 0x0007e20000100800 */
[----:B------:R-:W-:Y:S01]  /*ef60*/  MOV R215, R161 ;  /* 0x000000a100d77202 */ /* 0x000fe20000000f00 */
[C---:B------:R-:W-:Y:S06]  /*ef70*/  HMMA.16816.F32 R156, R92.reuse, R154, R76 ;  /* 0x0000009a5c9c723c */ /* 0x040fec000000184c */
[----:B------:R-:W-:Y:S01]  /*ef80*/  HMMA.16816.F32 R160, R92, R168, R72 ;  /* 0x000000a85ca0723c */ /* 0x000fe20000001848 */
[----:B------:R-:W-:-:S05]  /*ef90*/  MOV R104, R215 ;  /* 0x000000d700687202 */ /* 0x000fca0000000f00 */
[C---:B------:R-:W-:Y:S06]  /*efa0*/  HMMA.16816.F32 R112, R92.reuse, R120, R100 ;  /* 0x000000785c70723c */ /* 0x040fec0000001864 */
[----:B------:R-:W-:Y:S01]  /*efb0*/  HMMA.16816.F32 R128, R92, R136, R88 ;  /* 0x000000885c80723c */ /* 0x000fe20000001858 */
[----:B------:R-:W-:-:S05]  /*efc0*/  IMAD.MOV.U32 R103, RZ, RZ, R252 ;  /* 0x000000ffff677224 */ /* 0x000fca00078e00fc */
[----:B------:R-:W-:Y:S01]  /*efd0*/  HMMA.16816.F32 R140, R92, R138, R140 ;  /* 0x0000008a5c8c723c */ /* 0x000fe2000000188c */
[----:B------:R-:W-:-:S05]  /*efe0*/  IMAD.MOV.U32 R101, RZ, RZ, R235 ;  /* 0x000000ffff657224 */ /* 0x000fca00078e00eb */
[----:B------:R-:W-:Y:S01]  /*eff0*/  HMMA.16816.F32 R144, R92, R152, R144 ;  /* 0x000000985c90723c */ /* 0x000fe20000001890 */
[----:B------:R-:W-:-:S05]  /*f000*/  MOV R102, R234 ;  /* 0x000000ea00667202 */ /* 0x000fca0000000f00 */
        /* <DEDUP_REMOVED lines=18> */
[----:B---3--:R-:W-:-:S15]  /*f130*/  @P0 BRA `(.L_x_470) ;  /* 0x0000006400380947 */ /* 0x008fde0003800000 */
        /* <DEDUP_REMOVED lines=15> */
[----:B------:R-:W4:Y:S03]  /*f230*/  @!P2 LDC.64 R10, c[0x0][0x220] ;  /* 0x00008800ff0aab82 */ /* 0x000f260000000a00 */
[----:B------:R-:W-:-:S05]  /*f240*/  IMAD.U32 R3, RZ, RZ, UR4 ;  /* 0x00000004ff037e24 */ /* 0x000fca000f8e00ff */
[----:B------:R-:W4:Y:S01]  /*f250*/  @!P4 LDC.64 R8, c[0x0][0x220] ;  /* 0x00008800ff08cb82 */ /* 0x000f220000000a00 */
[----:B-----5:R-:W-:Y:S04]  /*f260*/  @P4 STS [R222+0x9000], RZ ;  /* 0x009000ffde004388 */ /* 0x020fe80000000800 */
[----:B------:R-:W-:Y:S03]  /*f270*/  @P4 STS [R222+0x9004], RZ ;  /* 0x009004ffde004388 */ /* 0x000fe60000000800 */
[----:B------:R-:W4:Y:S01]  /*f280*/  @!P3 LDC.64 R6, c[0x0][0x220] ;  /* 0x00008800ff06bb82 */ /* 0x000f220000000a00 */
[----:B------:R-:W-:Y:S07]  /*f290*/  @P4 STS.64 [R222+0x9008], RZ ;  /* 0x009008ffde004388 */ /* 0x000fee0000000a00 */
[----:B------:R-:W4:Y:S01]  /*f2a0*/  @!P2 LDC.64 R14, c[0x0][0x220] ;  /* 0x00008800ff0eab82 */ /* 0x000f220000000a00 */
[----:B--2---:R-:W-:-:S04]  /*f2b0*/  LEA R0, P0, R2, R240, 0x6 ;  /* 0x000000f002007211 */ /* 0x004fc800078030ff */
[----:B---3--:R-:W-:Y:S02]  /*f2c0*/  LEA.HI.X R3, R2, R215, R3, 0x6, P0 ;  /* 0x000000d702037211 */ /* 0x008fe400000f3403 */
[C---:B-1----:R-:W-:Y:S02]  /*f2d0*/  @!P4 LEA R4, P0, R0.reuse, R4, 0x1 ;  /* 0x000000040004c211 */ /* 0x042fe400078008ff */
[C---:B----4-:R-:W-:Y:S02]  /*f2e0*/  @!P3 LEA R12, P1, R0.reuse, R12, 0x1 ;  /* 0x0000000c000cb211 */ /* 0x050fe400078208ff */
[C-C-:B------:R-:W-:Y:S02]  /*f2f0*/  @!P4 LEA.HI.X R5, R0.reuse, R5, R3.reuse, 0x1, P0 ;  /* 0x000000050005c211 */ /* 0x140fe400000f0c03 */
[C---:B------:R-:W-:Y:S02]  /*f300*/  @!P2 LEA R10, P0, R0.reuse, R10, 0x1 ;  /* 0x0000000a000aa211 */ /* 0x040fe400078008ff */
        /* <DEDUP_REMOVED lines=13> */
[----:B------:R2:W-:Y:S01]  /*f3e0*/  @!P3 LDGSTS.E.BYPASS.LTC128B.128 [R222+0xa000], desc[UR22][R12.64+0x40] ;  /* 0x0a0000400cdebfae */ /* 0x0005e2000b901d56 */
        /* <DEDUP_REMOVED lines=26> */
[----:B--2---:R-:W-:Y:S04]  /*f590*/  LDSM.16.M88.4 R12, [R217+0x6000] ;  /* 0x00600000d90c783b */ /* 0x004fe80000000200 */
[----:B------:R-:W-:Y:S04]  /*f5a0*/  LDSM.16.M88.4 R28, [R217+0x6400] ;  /* 0x00640000d91c783b */ /* 0x000fe80000000200 */
[----:B---3--:R-:W2:Y:S04]  /*f5b0*/  LDSM.16.M88.4 R8, [R220] ;  /* 0x00000000dc08783b */ /* 0x008ea80000000200 */
[----:B------:R-:W-:Y:S04]  /*f5c0*/  LDSM.16.M88.4 R24, [R217+0x6800] ;  /* 0x00680000d918783b */ /* 0x000fe80000000200 */
[----:B------:R-:W-:Y:S04]  /*f5d0*/  LDSM.16.M88.4 R20, [R217+0x6c00] ;  /* 0x006c0000d914783b */ /* 0x000fe80000000200 */
[----:B------:R-:W-:Y:S04]  /*f5e0*/  LDSM.16.M88.4 R44, [R219+0x6000] ;  /* 0x00600000db2c783b */ /* 0x000fe80000000200 */
[----:B-1----:R-:W1:Y:S04]  /*f5f0*/  LDSM.16.M88.4 R4, [R220+0x1000] ;  /* 0x00100000dc04783b */ /* 0x002e680000000200 */
[----:B------:R-:W-:Y:S04]  /*f600*/  LDSM.16.M88.4 R40, [R219+0x6400] ;  /* 0x00640000db28783b */ /* 0x000fe80000000200 */
[----:B------:R-:W-:Y:S04]  /*f610*/  LDSM.16.M88.4 R36, [R219+0x6800] ;  /* 0x00680000db24783b */ /* 0x000fe80000000200 */
[----:B------:R-:W-:Y:S04]  /*f620*/  LDSM.16.M88.4 R16, [R221] ;  /* 0x00000000dd10783b */ /* 0x000fe80000000200 */
[----:B------:R-:W-:Y:S04]  /*f630*/  LDSM.16.M88.4 R32, [R219+0x6c00] ;  /* 0x006c0000db20783b */ /* 0x000fe80000000200 */
[----:B------:R-:W-:Y:S01]  /*f640*/  LDSM.16.M88.4 R48, [R217+0x7c00] ;  /* 0x007c0000d930783b */ /* 0x000fe20000000200 */
[C---:B--2---:R-:W-:Y:S03]  /*f650*/  HMMA.16816.F32 R192, R8.reuse, R12, RZ ;  /* 0x0000000c08c0723c */ /* 0x044fe600000018ff */
[----:B------:R-:W0:Y:S03]  /*f660*/  LDGDEPBAR ;  /* 0x00000000000079af */ /* 0x000e260000000000 */
[C---:B------:R-:W-:Y:S06]  /*f670*/  HMMA.16816.F32 R200, R8.reuse, R14, RZ ;  /* 0x0000000e08c8723c */ /* 0x040fec00000018ff */
[----:B------:R-:W-:Y:S06]  /*f680*/  HMMA.16816.F32 R108, R8, R28, RZ ;  /* 0x0000001c086c723c */ /* 0x000fec00000018ff */
[C---:B-1----:R-:W-:Y:S06]  /*f690*/  HMMA.16816.F32 R56, R4.reuse, R12, RZ ;  /* 0x0000000c0438723c */ /* 0x042fec00000018ff */
[C---:B------:R-:W-:Y:S01]  /*f6a0*/  HMMA.16816.F32 R180, R4.reuse, R14, RZ ;  /* 0x0000000e04b4723c */ /* 0x040fe200000018ff */
[----:B------:R-:W1:Y:S05]  /*f6b0*/  LDSM.16.M88.4 R12, [R221+0x1000] ;  /* 0x00100000dd0c783b */ /* 0x000e6a0000000200 */
[C---:B------:R-:W-:Y:S06]  /*f6c0*/  HMMA.16816.F32 R52, R4.reuse, R28, RZ ;  /* 0x0000001c0434723c */ /* 0x040fec00000018ff */
[C---:B------:R-:W-:Y:S06]  /*f6d0*/  HMMA.16816.F32 R104, R4.reuse, R24, RZ ;  /* 0x000000180468723c */ /* 0x040fec00000018ff */
[C---:B------:R-:W-:Y:S06]  /*f6e0*/  HMMA.16816.F32 R176, R4.reuse, R20, RZ ;  /* 0x0000001404b0723c */ /* 0x040fec00000018ff */
[C---:B------:R-:W-:Y:S06]  /*f6f0*/  HMMA.16816.F32 R188, R4.reuse, R30, RZ ;  /* 0x0000001e04bc723c */ /* 0x040fec00000018ff */
[C---:B------:R-:W-:Y:S06]  /*f700*/  HMMA.16816.F32 R204, R4.reuse, R26, RZ ;  /* 0x0000001a04cc723c */ /* 0x040fec00000018ff */
[----:B------:R-:W-:Y:S01]  /*f710*/  HMMA.16816.F32 R184, R4, R22, RZ ;  /* 0x0000001604b8723c */ /* 0x000fe200000018ff */
[----:B------:R-:W-:Y:S05]  /*f720*/  LDSM.16.M88.4 R4, [R220+0x3000] ;  /* 0x00300000dc04783b */ /* 0x000fea0000000200 */
[C---:B------:R-:W-:Y:S01]  /*f730*/  HMMA.16816.F32 R196, R8.reuse, R30, RZ ;  /* 0x0000001e08c4723c */ /* 0x040fe200000018ff */
[----:B------:R-:W2:Y:S05]  /*f740*/  LDSM.16.M88.4 R28, [R217+0x7000] ;  /* 0x00700000d91c783b */ /* 0x000eaa0000000200 */
[C---:B------:R-:W-:Y:S06]  /*f750*/  HMMA.16816.F32 R100, R8.reuse, R24, RZ ;  /* 0x000000180864723c */ /* 0x040fec00000018ff */
[C---:B------:R-:W-:Y:S01]  /*f760*/  HMMA.16816.F32 R64, R8.reuse, R26, RZ ;  /* 0x0000001a0840723c */ /* 0x040fe200000018ff */
[----:B------:R-:W3:Y:S05]  /*f770*/  LDSM.16.M88.4 R24, [R217+0x7400] ;  /* 0x00740000d918783b */ /* 0x000eea0000000200 */
[C---:B------:R-:W-:Y:S06]  /*f780*/  HMMA.16816.F32 R60, R8.reuse, R20, RZ ;  /* 0x00000014083c723c */ /* 0x040fec00000018ff */
[----:B------:R-:W-:Y:S01]  /*f790*/  HMMA.16816.F32 R8, R8, R22, RZ ;  /* 0x000000160808723c */ /* 0x000fe200000018ff */
[----:B------:R-:W4:Y:S05]  /*f7a0*/  LDSM.16.M88.4 R20, [R217+0x7800] ;  /* 0x00780000d914783b */ /* 0x000f2a0000000200 */
[C---:B-1----:R-:W-:Y:S06]  /*f7b0*/  HMMA.16816.F32 R56, R12.reuse, R44, R56 ;  /* 0x0000002c0c38723c */ /* 0x042fec0000001838 */
[C---:B------:R-:W-:Y:S06]  /*f7c0*/  HMMA.16816.F32 R52, R12.reuse, R40, R52 ;  /* 0x000000280c34723c */ /* 0x040fec0000001834 */
[C---:B------:R-:W-:Y:S06]  /*f7d0*/  HMMA.16816.F32 R188, R12.reuse, R42, R188 ;  /* 0x0000002a0cbc723c */ /* 0x040fec00000018bc */
[C---:B------:R-:W-:Y:S06]  /*f7e0*/  HMMA.16816.F32 R180, R12.reuse, R46, R180 ;  /* 0x0000002e0cb4723c */ /* 0x040fec00000018b4 */
[----:B------:R-:W-:Y:S06]  /*f7f0*/  HMMA.16816.F32 R104, R12, R36, R104 ;  /* 0x000000240c68723c */ /* 0x000fec0000001868 */
[C---:B------:R-:W-:Y:S06]  /*f800*/  HMMA.16816.F32 R212, R16.reuse, R40, R108 ;  /* 0x0000002810d4723c */ /* 0x040fec000000186c */
[----:B------:R-:W-:Y:S01]  /*f810*/  HMMA.16816.F32 R108, R16, R34, R8 ;  /* 0x00000022106c723c */ /* 0x000fe20000001808 */
[----:B------:R-:W1:Y:S05]  /*f820*/  LDSM.16.M88.4 R8, [R220+0x2000] ;  /* 0x00200000dc08783b */ /* 0x000e6a0000000200 */
[C---:B------:R-:W-:Y:S06]  /*f830*/  HMMA.16816.F32 R176, R12.reuse, R32, R176 ;  /* 0x000000200cb0723c */ /* 0x040fec00000018b0 */
[C---:B------:R-:W-:Y:S06]  /*f840*/  HMMA.16816.F32 R204, R12.reuse, R38, R204 ;  /* 0x000000260ccc723c */ /* 0x040fec00000018cc */
[----:B------:R-:W-:Y:S01]  /*f850*/  HMMA.16816.F32 R208, R12, R34, R184 ;  /* 0x000000220cd0723c */ /* 0x000fe200000018b8 */
[----:B------:R-:W-:Y:S05]  /*f860*/  LDSM.16.M88.4 R12, [R221+0x3000] ;  /* 0x00300000dd0c783b */ /* 0x000fea0000000200 */
[----:B------:R-:W-:Y:S06]  /*f870*/  HMMA.16816.F32 R244, R16, R36, R100 ;  /* 0x0000002410f4723c */ /* 0x000fec0000001864 */
[----:B--2---:R-:W-:Y:S01]  /*f880*/  HMMA.16816.F32 R100, R4, R28, R56 ;  /* 0x0000001c0464723c */ /* 0x004fe20000001838 */
[----:B------:R-:W2:Y:S05]  /*f890*/  LDSM.16.M88.4 R56, [R219+0x7000] ;  /* 0x00700000db38783b */ /* 0x000eaa0000000200 */
[C---:B------:R-:W-:Y:S01]  /*f8a0*/  HMMA.16816.F32 R196, R16.reuse, R42, R196 ;  /* 0x0000002a10c4723c */ /* 0x040fe200000018c4 */
[----:B------:R-:W2:Y:S05]  /*f8b0*/  LDSM.16.M88.4 R40, [R219+0x7400] ;  /* 0x00740000db28783b */ /* 0x000eaa0000000200 */
[C---:B------:R-:W-:Y:S01]  /*f8c0*/  HMMA.16816.F32 R184, R16.reuse, R38, R64 ;  /* 0x0000002610b8723c */ /* 0x040fe20000001840 */
[----:B------:R-:W2:Y:S05]  /*f8d0*/  LDSM.16.M88.4 R36, [R219+0x7800] ;  /* 0x00780000db24783b */ /* 0x000eaa0000000200 */
[C---:B------:R-:W-:Y:S01]  /*f8e0*/  HMMA.16816.F32 R248, R16.reuse, R32, R60 ;  /* 0x0000002010f8723c */ /* 0x040fe2000000183c */
[----:B------:R-:W2:Y:S05]  /*f8f0*/  LDSM.16.M88.4 R32, [R219+0x7c00] ;  /* 0x007c0000db20783b */ /* 0x000eaa0000000200 */
[C---:B------:R-:W-:Y:S06]  /*f900*/  HMMA.16816.F32 R236, R16.reuse, R44, R192 ;  /* 0x0000002c10ec723c */ /* 0x040fec00000018c0 */
[----:B------:R-:W-:Y:S01]  /*f910*/  HMMA.16816.F32 R200, R16, R46, R200 ;  /* 0x0000002e10c8723c */ /* 0x000fe200000018c8 */
[----:B------:R-:W2:Y:S05]  /*f920*/  LDSM.16.M88.4 R16, [R221+0x2000] ;  /* 0x00200000dd10783b */ /* 0x000eaa0000000200 */
[C---:B---3--:R-:W-:Y:S06]  /*f930*/  HMMA.16816.F32 R60, R4.reuse, R24, R52 ;  /* 0x00000018043c723c */ /* 0x048fec0000001834 */
[C---:B------:R-:W-:Y:S06]  /*f940*/  HMMA.16816.F32 R52, R4.reuse, R26, R188 ;  /* 0x0000001a0434723c */ /* 0x040fec00000018bc */
[C---:B------:R-:W-:Y:S06]  /*f950*/  HMMA.16816.F32 R64, R4.reuse, R30, R180 ;  /* 0x0000001e0440723c */ /* 0x040fec00000018b4 */
[C---:B----4-:R-:W-:Y:S06]  /*f960*/  HMMA.16816.F32 R44, R4.reuse, R20, R104 ;  /* 0x00000014042c723c */ /* 0x050fec0000001868 */
[C---:B------:R-:W-:Y:S06]  /*f970*/  HMMA.16816.F32 R192, R4.reuse, R48, R176 ;  /* 0x0000003004c0723c */ /* 0x040fec00000018b0 */
        /* <DEDUP_REMOVED lines=11> */
[----:B------:R-:W1:Y:S04]  /*fa30*/  LDSM.16.M88.4 R8, [R217+0x8000] ;  /* 0x00800000d908783b */ /* 0x000e680000000200 */
[----:B------:R-:W-:Y:S01]  /*fa40*/  LDSM.16.M88.4 R48, [R217+0x8800] ;  /* 0x00880000d930783b */ /* 0x000fe20000000200 */
[C---:B--2---:R-:W-:Y:S06]  /*fa50*/  HMMA.16816.F32 R180, R12.reuse, R56, R100 ;  /* 0x000000380cb4723c */ /* 0x044fec0000001864 */
[C---:B------:R-:W-:Y:S01]  /*fa60*/  HMMA.16816.F32 R100, R12.reuse, R42, R52 ;  /* 0x0000002a0c64723c */ /* 0x040fe20000001834 */
[----:B------:R-:W2:Y:S05]  /*fa70*/  LDSM.16.M88.4 R52, [R217+0x8400] ;  /* 0x00840000d934783b */ /* 0x000eaa0000000200 */
[C---:B------:R-:W-:Y:S06]  /*fa80*/  HMMA.16816.F32 R176, R12.reuse, R58, R64 ;  /* 0x0000003a0cb0723c */ /* 0x040fec0000001840 */
[C---:B------:R-:W-:Y:S01]  /*fa90*/  HMMA.16816.F32 R64, R12.reuse, R36, R44 ;  /* 0x000000240c40723c */ /* 0x040fe2000000182c */
[----:B------:R-:W3:Y:S05]  /*faa0*/  LDSM.16.M88.4 R44, [R217+0x8c00] ;  /* 0x008c0000d92c783b */ /* 0x000eea0000000200 */
        /* <DEDUP_REMOVED lines=14> */
[C---:B-1----:R-:W-:Y:S06]  /*fb90*/  HMMA.16816.F32 R188, R4.reuse, R8, R180 ;  /* 0x0000000804bc723c */ /* 0x042fec00000018b4 */
[C---:B------:R-:W-:Y:S06]  /*fba0*/  HMMA.16816.F32 R184, R4.reuse, R10, R176 ;  /* 0x0000000a04b8723c */ /* 0x040fec00000018b0 */
[C---:B--2---:R-:W-:Y:S06]  /*fbb0*/  HMMA.16816.F32 R180, R4.reuse, R52, R108 ;  /* 0x0000003404b4723c */ /* 0x044fec000000186c */
[C---:B------:R-:W-:Y:S06]  /*fbc0*/  HMMA.16816.F32 R176, R4.reuse, R54, R100 ;  /* 0x0000003604b0723c */ /* 0x040fec0000001864 */
[C---:B------:R-:W-:Y:S06]  /*fbd0*/  HMMA.16816.F32 R108, R4.reuse, R48, R64 ;  /* 0x00000030046c723c */ /* 0x040fec0000001840 */
[C---:B------:R-:W-:Y:S06]  /*fbe0*/  HMMA.16816.F32 R104, R4.reuse, R50, R60 ;  /* 0x000000320468723c */ /* 0x040fec000000183c */
[C---:B---3--:R-:W-:Y:S01]  /*fbf0*/  HMMA.16816.F32 R100, R4.reuse, R44, R28 ;  /* 0x0000002c0464723c */ /* 0x048fe2000000181c */
[----:B------:R-:W-:Y:S05]  /*fc00*/  LDSM.16.M88.4 R28, [R219+0x8000] ;  /* 0x00800000db1c783b */ /* 0x000fea0000000200 */
[----:B------:R-:W-:Y:S01]  /*fc10*/  HMMA.16816.F32 R64, R4, R46, R24 ;  /* 0x0000002e0440723c */ /* 0x000fe20000001818 */
[----:B------:R-:W1:Y:S04]  /*fc20*/  LDSM.16.M88.4 R4, [R221+0x5000] ;  /* 0x00500000dd04783b */ /* 0x000e680000000200 */
[----:B------:R-:W2:Y:S01]  /*fc30*/  LDSM.16.M88.4 R24, [R219+0x8400] ;  /* 0x00840000db18783b */ /* 0x000ea20000000200 */
[C---:B----4-:R-:W-:Y:S03]  /*fc40*/  HMMA.16816.F32 R60, R12.reuse, R8, R20 ;  /* 0x000000080c3c723c */ /* 0x050fe60000001814 */
[----:B------:R-:W3:Y:S03]  /*fc50*/  LDSM.16.M88.4 R20, [R219+0x8800] ;  /* 0x00880000db14783b */ /* 0x000ee60000000200 */
[----:B------:R-:W-:Y:S01]  /*fc60*/  HMMA.16816.F32 R56, R12, R10, R56 ;  /* 0x0000000a0c38723c */ /* 0x000fe20000001838 */
[----:B------:R-:W4:Y:S01]  /*fc70*/  LDSM.16.M88.4 R8, [R221+0x4000] ;  /* 0x00400000dd08783b */ /* 0x000f220000000200 */
[----:B------:R-:W-:-:S04]  /*fc80*/  DEPBAR.LE SB0, 0x0 ;  /* 0x000080000000791a */ /* 0x000fc80000000000 */
        /* <DEDUP_REMOVED lines=8> */
[C---:B------:R-:W-:Y:S06]  /*fd10*/  HMMA.16816.F32 R184, R4.reuse, R30, R184 ;  /* 0x0000001e04b8723c */ /* 0x040fec00000018b8 */
[C---:B--2---:R-:W-:Y:S06]  /*fd20*/  HMMA.16816.F32 R180, R4.reuse, R24, R180 ;  /* 0x0000001804b4723c */ /* 0x044fec00000018b4 */
[C---:B------:R-:W-:Y:S06]  /*fd30*/  HMMA.16816.F32 R176, R4.reuse, R26, R176 ;  /* 0x0000001a04b0723c */ /* 0x040fec00000018b0 */
[C---:B---3--:R-:W-:Y:S06]  /*fd40*/  HMMA.16816.F32 R108, R4.reuse, R20, R108 ;  /* 0x00000014046c723c */ /* 0x048fec000000186c */
[C---:B------:R-:W-:Y:S06]  /*fd50*/  HMMA.16816.F32 R104, R4.reuse, R22, R104 ;  /* 0x000000160468723c */ /* 0x040fec0000001868 */
[----:B------:R-:W-:Y:S06]  /*fd60*/  HMMA.16816.F32 R100, R4, R16, R100 ;  /* 0x000000100464723c */ /* 0x000fec0000001864 */
[C---:B----4-:R-:W-:Y:S06]  /*fd70*/  HMMA.16816.F32 R60, R8.reuse, R28, R60 ;  /* 0x0000001c083c723c */ /* 0x050fec000000183c */
[C---:B------:R-:W-:Y:S06]  /*fd80*/  HMMA.16816.F32 R56, R8.reuse, R30, R56 ;  /* 0x0000001e0838723c */ /* 0x040fec0000001838 */
        /* <DEDUP_REMOVED lines=76> */
.L_x_476:
[----:B------:R-:W-:Y:S05]  /*10250*/  BSYNC B0 ;  /* 0x0000000000007941 */ /* 0x000fea0003800000 */
.L_x_475:
[----:B------:R-:W0:Y:S02]  /*10260*/  LDGDEPBAR ;  /* 0x00000000000079af */ /* 0x000e240000000000 */
.L_x_474:
[----:B------:R-:W3:Y:S04]  /*10270*/  LDL.LU R4, [R1+0x58] ;  /* 0x0000580001047983 */ /* 0x000ee80000300800 */
[----:B------:R-:W4:Y:S04]  /*10280*/  LDL.LU R5, [R1+0x78] ;  /* 0x0000780001057983 */ /* 0x000f280000300800 */
[----:B------:R-:W3:Y:S04]  /*10290*/  LDL R2, [R1+0x48] ;  /* 0x0000480001027983 */ /* 0x000ee80000100800 */
[----:B------:R-:W4:Y:S04]  /*102a0*/  LDL R3, [R1+0x44] ;  /* 0x0000440001037983 */ /* 0x000f280000100800 */
[----:B------:R-:W-:Y:S04]  /*102b0*/  STL [R1+0xd0], R222 ;  /* 0x0000d0de01007387 */ /* 0x000fe80000100800 */
[----:B------:R-:W-:Y:S04]  /*102c0*/  STL [R1+0xcc], R221 ;  /* 0x0000ccdd01007387 */ /* 0x000fe80000100800 */
[----:B------:R4:W-:Y:S04]  /*102d0*/  STL [R1+0xc8], R220 ;  /* 0x0000c8dc01007387 */ /* 0x0009e80000100800 */
[----:B------:R-:W-:Y:S04]  /*102e0*/  STL [R1+0xc4], R219 ;  /* 0x0000c4db01007387 */ /* 0x000fe80000100800 */
[----:B------:R-:W-:Y:S04]  /*102f0*/  STL [R1+0xc0], R217 ;  /* 0x0000c0d901007387 */ /* 0x000fe80000100800 */
[----:B------:R-:W4:Y:S01]  /*10300*/  LDL R27, [R1+0x4c] ;  /* 0x00004c00011b7983 */ /* 0x000f220000100800 */
[----:B-12---:R-:W1:Y:S01]  /*10310*/  S2R R6, SR_TID.X ;  /* 0x0000000000067919 */ /* 0x006e620000002100 */
[----:B------:R-:W-:-:S02]  /*10320*/  IMAD.U32 R0, RZ, RZ, UR17 ;  /* 0x00000011ff007e24 */ /* 0x000fc4000f8e00ff */
[----:B------:R-:W2:Y:S01]  /*10330*/  LDL R7, [R1+0x80] ;  /* 0x0000800001077983 */ /* 0x000ea20000100800 */
[----:B-1----:R-:W-:-:S05]  /*10340*/  IMAD.SHL.U32 R6, R6, 0x2, RZ ;  /* 0x0000000206067824 */ /* 0x002fca00078e00ff */
[----:B------:R-:W-:-:S05]  /*10350*/  LOP3.LUT R6, R6, 0x6, RZ, 0xc0, !PT ;  /* 0x0000000606067812 */ /* 0x000fca00078ec0ff */
[----:B------:R-:W-:-:S05]  /*10360*/  IMAD R0, R0, 0x40, R6 ;  /* 0x0000004000007824 */ /* 0x000fca00078e0206 */
[----:B------:R-:W-:-:S04]  /*10370*/  ISETP.GE.AND P4, PT, R0, R230, PT ;  /* 0x000000e60000720c */ /* 0x000fc80003f86270 */
[C---:B------:R-:W-:Y:S02]  /*10380*/  ISETP.LT.OR P4, PT, R0.reuse, R225, P4 ;  /* 0x000000e10000720c */ /* 0x040fe40002781670 */
[----:B------:R-:W-:Y:S02]  /*10390*/  ISETP.GE.AND P2, PT, R0, R229, PT ;  /* 0x000000e50000720c */ /* 0x000fe40003f46270 */
[----:B------:R-:W-:Y:S02]  /*103a0*/  FSEL R13, R60, -INF , !P4 ;  /* 0xff8000003c0d7808 */ /* 0x000fe40006000000 */
[C---:B------:R-:W-:Y:S02]  /*103b0*/  ISETP.GE.AND P3, PT, R0.reuse, R228, PT ;  /* 0x000000e40000720c */ /* 0x040fe40003f66270 */
[C---:B------:R-:W-:Y:S02]  /*103c0*/  ISETP.GE.AND P4, PT, R0.reuse, R227, PT ;  /* 0x000000e30000720c */ /* 0x040fe40003f86270 */
[----:B------:R-:W-:-:S02]  /*103d0*/  ISETP.LT.OR P2, PT, R0, R224, P2 ;  /* 0x000000e00000720c */ /* 0x000fc40001741670 */
[C---:B------:R-:W-:Y:S02]  /*103e0*/  ISETP.LT.OR P3, PT, R0.reuse, R226, P3 ;  /* 0x000000e20000720c */ /* 0x040fe40001f61670 */
[----:B------:R-:W-:Y:S02]  /*103f0*/  ISETP.LT.OR P4, PT, R0, R223, P4 ;  /* 0x000000df0000720c */ /* 0x000fe40002781670 */
[----:B------:R-:W-:Y:S02]  /*10400*/  FSEL R18, R62, -INF , !P2 ;  /* 0xff8000003e127808 */ /* 0x000fe40005000000 */
[----:B------:R-:W-:Y:S02]  /*10410*/  FSEL R44, R44, -INF , !P3 ;  /* 0xff8000002c2c7808 */ /* 0x000fe40005800000 */
[----:B------:R-:W-:Y:S01]  /*10420*/  FSEL R46, R46, -INF , !P4 ;  /* 0xff8000002e2e7808 */ /* 0x000fe20006000000 */
[----:B---3--:R-:W-:Y:S02]  /*10430*/  IMAD.MOV.U32 R8, RZ, RZ, R2 ;  /* 0x000000ffff087224 */ /* 0x008fe400078e0002 */
[----:B------:R-:W-:-:S05]  /*10440*/  VIADD R2, R0, 0x1 ;  /* 0x0000000100027836 */ /* 0x000fca0000000000 */
[C---:B------:R-:W-:Y:S02]  /*10450*/  ISETP.GE.AND P1, PT, R2.reuse, R230, PT ;  /* 0x000000e60200720c */ /* 0x040fe40003f26270 */
[C---:B------:R-:W-:Y:S02]  /*10460*/  ISETP.GE.AND P6, PT, R2.reuse, R229, PT ;  /* 0x000000e50200720c */ /* 0x040fe40003fc6270 */
[C---:B------:R-:W-:Y:S02]  /*10470*/  ISETP.GE.AND P5, PT, R2.reuse, R228, PT ;  /* 0x000000e40200720c */ /* 0x040fe40003fa6270 */
[C---:B------:R-:W-:Y:S01]  /*10480*/  ISETP.GE.AND P0, PT, R2.reuse, R227, PT ;  /* 0x000000e30200720c */ /* 0x040fe20003f06270 */
[----:B----4-:R-:W-:Y:S01]  /*10490*/  IMAD.MOV.U32 R6, RZ, RZ, R3 ;  /* 0x000000ffff067224 */ /* 0x010fe200078e0003 */
[C---:B------:R-:W-:Y:S02]  /*104a0*/  ISETP.LT.OR P1, PT, R2.reuse, R225, P1 ;  /* 0x000000e10200720c */ /* 0x040fe40000f21670 */
[----:B------:R-:W-:-:S02]  /*104b0*/  ISETP.LT.OR P6, PT, R2, R224, P6 ;  /* 0x000000e00200720c */ /* 0x000fc400037c1670 */
[C---:B------:R-:W-:Y:S02]  /*104c0*/  ISETP.LT.OR P5, PT, R2.reuse, R226, P5 ;  /* 0x000000e20200720c */ /* 0x040fe40002fa1670 */
[----:B------:R-:W-:Y:S01]  /*104d0*/  ISETP.LT.OR P0, PT, R2, R223, P0 ;  /* 0x000000df0200720c */ /* 0x000fe20000701670 */
[C---:B------:R-:W-:Y:S02]  /*104e0*/  VIADD R2, R0.reuse, 0x8 ;  /* 0x0000000800027836 */ /* 0x040fe40000000000 */
[----:B------:R-:W-:Y:S01]  /*104f0*/  VIADD R3, R0, 0x9 ;  /* 0x0000000900037836 */ /* 0x000fe20000000000 */
        /* <DEDUP_REMOVED lines=18> */
[----:B------:R-:W-:Y:S02]  /*10620*/  ISETP.GE.AND P2, PT, R3, R227, PT ;  /* 0x000000e30300720c */ /* 0x000fe40003f46270 */
[----:B------:R-:W-:Y:S02]  /*10630*/  FSEL R17, R58, -INF , !P3 ;  /* 0xff8000003a117808 */ /* 0x000fe40005800000 */
[----:B------:R-:W-:Y:S02]  /*10640*/  FSEL R23, R184, -INF , !P4 ;  /* 0xff800000b8177808 */ /* 0x000fe40006000000 */
[----:B------:R-:W-:-:S02]  /*10650*/  FSEL R29, R186, -INF , !P1 ;  /* 0xff800000ba1d7808 */ /* 0x000fc40004800000 */
[----:B------:R-:W-:Y:S02]  /*10660*/  FSEL R16, R57, -INF , !P0 ;  /* 0xff80000039107808 */ /* 0x000fe40004000000 */
[C---:B------:R-:W-:Y:S02]  /*10670*/  ISETP.GE.AND P3, PT, R2.reuse, R230, PT ;  /* 0x000000e60200720c */ /* 0x040fe40003f66270 */
[C---:B------:R-:W-:Y:S02]  /*10680*/  ISETP.GE.AND P4, PT, R2.reuse, R229, PT ;  /* 0x000000e50200720c */ /* 0x040fe40003f86270 */
[C---:B------:R-:W-:Y:S02]  /*10690*/  ISETP.GE.AND P1, PT, R2.reuse, R228, PT ;  /* 0x000000e40200720c */ /* 0x040fe40003f26270 */
[----:B------:R-:W-:Y:S02]  /*106a0*/  ISETP.GE.AND P0, PT, R2, R227, PT ;  /* 0x000000e30200720c */ /* 0x000fe40003f06270 */
[----:B------:R-:W-:-:S02]  /*106b0*/  ISETP.LT.OR P6, PT, R3, R224, P6 ;  /* 0x000000e00300720c */ /* 0x000fc400037c1670 */
[C---:B------:R-:W-:Y:S02]  /*106c0*/  ISETP.LT.OR P5, PT, R3.reuse, R226, P5 ;  /* 0x000000e20300720c */ /* 0x040fe40002fa1670 */
        /* <DEDUP_REMOVED lines=33> */
[C---:B------:R-:W-:Y:S02]  /*108e0*/  ISETP.GE.AND P3, PT, R3.reuse, R230, PT ;  /* 0x000000e60300720c */ /* 0x040fe40003f66270 */
[C---:B------:R-:W-:Y:S02]  /*108f0*/  ISETP.GE.AND P6, PT, R3.reuse, R229, PT ;  /* 0x000000e50300720c */ /* 0x040fe40003fc6270 */
[C---:B------:R-:W-:Y:S02]  /*10900*/  ISETP.GE.AND P5, PT, R3.reuse, R228, PT ;  /* 0x000000e40300720c */ /* 0x040fe40003fa6270 */
[----:B------:R-:W-:Y:S02]  /*10910*/  ISETP.GE.AND P4, PT, R3, R227, PT ;  /* 0x000000e30300720c */ /* 0x000fe40003f86270 */
[C---:B------:R-:W-:Y:S02]  /*10920*/  ISETP.LT.OR P1, PT, R2.reuse, R224, P1 ;  /* 0x000000e00200720c */ /* 0x040fe40000f21670 */
[----:B------:R-:W-:-:S02]  /*10930*/  ISETP.LT.OR P0, PT, R2, R226, P0 ;  /* 0x000000e20200720c */ /* 0x000fc40000701670 */
[----:B------:R-:W-:Y:S01]  /*10940*/  ISETP.LT.OR P2, PT, R2, R223, P2 ;  /* 0x000000df0200720c */ /* 0x000fe20001741670 */
[C---:B------:R-:W-:Y:S01]  /*10950*/  VIADD R2, R0.reuse, 0x20 ;  /* 0x0000002000027836 */ /* 0x040fe20000000000 */
[C---:B------:R-:W-:Y:S02]  /*10960*/  ISETP.LT.OR P3, PT, R3.reuse, R225, P3 ;  /* 0x000000e10300720c */ /* 0x040fe40001f61670 */
[C---:B------:R-:W-:Y:S02]  /*10970*/  ISETP.LT.OR P6, PT, R3.reuse, R224, P6 ;  /* 0x000000e00300720c */ /* 0x040fe400037c1670 */
[C---:B------:R-:W-:Y:S02]  /*10980*/  ISETP.LT.OR P5, PT, R3.reuse, R226, P5 ;  /* 0x000000e20300720c */ /* 0x040fe40002fa1670 */
[----:B------:R-:W-:Y:S01]  /*10990*/  ISETP.LT.OR P4, PT, R3, R223, P4 ;  /* 0x000000df0300720c */ /* 0x000fe20002781670 */
[----:B------:R-:W-:Y:S01]  /*109a0*/  VIADD R3, R0, 0x21 ;  /* 0x0000002100037836 */ /* 0x000fe20000000000 */
[----:B------:R-:W-:-:S02]  /*109b0*/  FSEL R187, R54, -INF , !P1 ;  /* 0xff80000036bb7808 */ /* 0x000fc40004800000 */
[CC--:B------:R-:W-:Y:S02]  /*109c0*/  ISETP.GE.AND P1, PT, R2.reuse, R230.reuse, PT ;  /* 0x000000e60200720c */ /* 0x0c0fe40003f26270 */
[----:B------:R-:W-:Y:S02]  /*109d0*/  FSEL R183, R55, -INF , !P6 ;  /* 0xff80000037b77808 */ /* 0x000fe40007000000 */
[C---:B------:R-:W-:Y:S02]  /*109e0*/  ISETP.GE.AND P6, PT, R3.reuse, R230, PT ;  /* 0x000000e60300720c */ /* 0x040fe40003fc6270 */
[-C--:B------:R-:W-:Y:S02]  /*109f0*/  ISETP.LT.OR P1, PT, R2, R225.reuse, P1 ;  /* 0x000000e10200720c */ /* 0x080fe40000f21670 */
[----:B------:R-:W-:Y:S02]  /*10a00*/  ISETP.LT.OR P6, PT, R3, R225, P6 ;  /* 0x000000e10300720c */ /* 0x000fe400037c1670 */
[----:B------:R-:W-:-:S02]  /*10a10*/  FSEL R25, R36, -INF , !P1 ;  /* 0xff80000024197808 */ /* 0x000fc40004800000 */
[----:B------:R-:W-:-:S03]  /*10a20*/  FSEL R24, R37, -INF , !P6 ;  /* 0xff80000025187808 */ /* 0x000fc60007000000 */
[----:B------:R-:W-:Y:S04]  /*10a30*/  STL [R1+0x28], R25 ;  /* 0x0000281901007387 */ /* 0x000fe80000100800 */
[----:B------:R-:W-:Y:S04]  /*10a40*/  STL [R1+0x34], R24 ;  /* 0x0000341801007387 */ /* 0x000fe80000100800 */
[----:B------:R-:W3:Y:S01]  /*10a50*/  LDL.LU R21, [R1] ;  /* 0x0000000001157983 */ /* 0x000ee20000300800 */
[----:B------:R-:W-:Y:S02]  /*10a60*/  FSEL R193, R176, -INF , !P0 ;  /* 0xff800000b0c17808 */ /* 0x000fe40004000000 */
[----:B------:R-:W-:-:S02]  /*10a70*/  FSEL R197, R178, -INF , !P2 ;  /* 0xff800000b2c57808 */ /* 0x000fc40005000000 */
[----:B------:R-:W-:Y:S02]  /*10a80*/  FSEL R180, R53, -INF , !P3 ;  /* 0xff80000035b47808 */ /* 0x000fe40005800000 */
[C---:B------:R-:W-:Y:S02]  /*10a90*/  ISETP.GE.AND P0, PT, R2.reuse, R229, PT ;  /* 0x000000e50200720c */ /* 0x040fe40003f06270 */
[C---:B------:R-:W-:Y:S02]  /*10aa0*/  ISETP.GE.AND P2, PT, R2.reuse, R228, PT ;  /* 0x000000e40200720c */ /* 0x040fe40003f46270 */
[C---:B------:R-:W-:Y:S02]  /*10ab0*/  ISETP.GE.AND P3, PT, R2.reuse, R227, PT ;  /* 0x000000e30200720c */ /* 0x040fe40003f66270 */
[C---:B------:R-:W-:Y:S02]  /*10ac0*/  ISETP.LT.OR P0, PT, R2.reuse, R224, P0 ;  /* 0x000000e00200720c */ /* 0x040fe40000701670 */
[----:B------:R-:W-:-:S02]  /*10ad0*/  ISETP.LT.OR P2, PT, R2, R226, P2 ;  /* 0x000000e20200720c */ /* 0x000fc40001741670 */
[----:B------:R-:W-:Y:S01]  /*10ae0*/  ISETP.LT.OR P3, PT, R2, R223, P3 ;  /* 0x000000df0200720c */ /* 0x000fe20001f61670 */
[----:B------:R-:W-:Y:S01]  /*10af0*/  VIADD R2, R0, 0x28 ;  /* 0x0000002800027836 */ /* 0x000fe20000000000 */
[----:B------:R-:W-:Y:S02]  /*10b00*/  FSEL R220, R38, -INF , !P0 ;  /* 0xff80000026dc7808 */ /* 0x000fe40004000000 */
[----:B------:R-:W-:Y:S02]  /*10b10*/  FSEL R204, R108, -INF , !P2 ;  /* 0xff8000006ccc7808 */ /* 0x000fe40005000000 */
[----:B------:R-:W-:Y:S02]  /*10b20*/  FSEL R205, R110, -INF , !P3 ;  /* 0xff8000006ecd7808 */ /* 0x000fe40005800000 */
[----:B------:R-:W-:Y:S02]  /*10b30*/  FSEL R192, R177, -INF , !P5 ;  /* 0xff800000b1c07808 */ /* 0x000fe40006800000 */
[----:B------:R-:W-:-:S02]  /*10b40*/  FSEL R196, R179, -INF , !P4 ;  /* 0xff800000b3c47808 */ /* 0x000fc40006000000 */
[C---:B------:R-:W-:Y:S02]  /*10b50*/  ISETP.GE.AND P0, PT, R2.reuse, R230, PT ;  /* 0x000000e60200720c */ /* 0x040fe40003f06270 */
[C---:B------:R-:W-:Y:S02]  /*10b60*/  ISETP.GE.AND P2, PT, R2.reuse, R229, PT ;  /* 0x000000e50200720c */ /* 0x040fe40003f46270 */
[CC--:B------:R-:W-:Y:S02]  /*10b70*/  ISETP.GE.AND P3, PT, R2.reuse, R228.reuse, PT ;  /* 0x000000e40200720c */ /* 0x0c0fe40003f66270 */
[----:B------:R-:W-:Y:S02]  /*10b80*/  ISETP.GE.AND P6, PT, R2, R227, PT ;  /* 0x000000e30200720c */ /* 0x000fe40003fc6270 */
        /* <DEDUP_REMOVED lines=8> */
[----:B------:R-:W-:-:S02]  /*10c10*/  ISETP.LT.OR P5, PT, R3, R224, P5 ;  /* 0x000000e00300720c */ /* 0x000fc40002fa1670 */
[C---:B------:R-:W-:Y:S02]  /*10c20*/  ISETP.LT.OR P4, PT, R3.reuse, R226, P4 ;  /* 0x000000e20300720c */ /* 0x040fe40002781670 */
[----:B------:R-:W-:Y:S02]  /*10c30*/  ISETP.LT.OR P1, PT, R3, R223, P1 ;  /* 0x000000df0300720c */ /* 0x000fe40000f21670 */
        /* <DEDUP_REMOVED lines=12> */
[----:B------:R-:W-:Y:S02]  /*10d00*/  VIADD R2, R0, 0x30 ;  /* 0x0000003000027836 */ /* 0x000fe40000000000 */
[----:B------:R-:W-:Y:S01]  /*10d10*/  IMAD.WIDE.U32 R250, R8, -0x326172a9, RZ ;  /* 0xcd9e8d5708fa7825 */ /* 0x000fe200078e00ff */
[----:B------:R-:W-:Y:S02]  /*10d20*/  FSEL R236, R50, -INF , !P2 ;  /* 0xff80000032ec7808 */ /* 0x000fe40005000000 */
[----:B------:R-:W-:Y:S02]  /*10d30*/  ISETP.GE.AND P2, PT, R2, R230, PT ;  /* 0x000000e60200720c */ /* 0x000fe40003f46270 */
[----:B------:R-:W-:-:S02]  /*10d40*/  LOP3.LUT R3, R251, R27, RZ, 0x3c, !PT ;  /* 0x0000001bfb037212 */ /* 0x000fc400078e3cff */
[----:B------:R-:W-:-:S03]  /*10d50*/  ISETP.LT.OR P2, PT, R2, R225, P2 ;  /* 0x000000e10200720c */ /* 0x000fc60001741670 */
[----:B------:R-:W-:Y:S01]  /*10d60*/  IMAD.WIDE.U32 R52, R3, -0x2daee0ad, RZ ;  /* 0xd2511f5303347825 */ /* 0x000fe200078e00ff */
[----:B------:R-:W-:-:S04]  /*10d70*/  FSEL R20, R32, -INF , !P2 ;  /* 0xff80000020147808 */ /* 0x000fc80005000000 */
[----:B------:R-:W-:Y:S04]  /*10d80*/  STL [R1+0xe8], R52 ;  /* 0x0000e83401007387 */ /* 0x000fe80000100800 */
[----:B------:R-:W-:Y:S04]  /*10d90*/  STL [R1+0x24], R20 ;  /* 0x0000241401007387 */ /* 0x000fe80000100800 */
[----:B------:R-:W-:Y:S04]  /*10da0*/  STL [R1+0xd4], R230 ;  /* 0x0000d4e601007387 */ /* 0x000fe80000100800 */
[----:B------:R1:W-:Y:S04]  /*10db0*/  STL [R1+0xd8], R229 ;  /* 0x0000d8e501007387 */ /* 0x0003e80000100800 */
[----:B------:R-:W-:Y:S04]  /*10dc0*/  STL [R1+0xdc], R225 ;  /* 0x0000dce101007387 */ /* 0x000fe80000100800 */
[----:B------:R-:W-:Y:S04]  /*10dd0*/  STL [R1+0xe0], R228 ;  /* 0x0000e0e401007387 */ /* 0x000fe80000100800 */
[----:B------:R-:W4:Y:S01]  /*10de0*/  LDL R30, [R1+0x84] ;  /* 0x00008400011e7983 */ /* 0x000f220000100800 */
[----:B------:R-:W-:Y:S01]  /*10df0*/  USHF.L.U32 UR4, UR17, 0x1, URZ ;  /* 0x0000000111047899 */ /* 0x000fe2000800063f */
[----:B--2---:R-:W-:-:S04]  /*10e00*/  IMAD.WIDE.U32 R200, R7, -0x2daee0ad, RZ ;  /* 0xd2511f5307c87825 */ /* 0x004fc800078e00ff */
[----:B------:R-:W-:Y:S02]  /*10e10*/  VIADD R12, R233, 0xbb67ae85 ;  /* 0xbb67ae85e90c7836 */ /* 0x000fe40000000000 */
[----:B------:R-:W-:Y:S01]  /*10e20*/  IMAD.MOV.U32 R11, RZ, RZ, R4 ;  /* 0x000000ffff0b7224 */ /* 0x000fe200078e0004 */
[----:B------:R-:W-:Y:S02]  /*10e30*/  LOP3.LUT R4, R201, UR4, R233, 0x96, !PT ;  /* 0x00000004c9047c12 */ /* 0x000fe4000f8e96e9 */
[----:B------:R-:W-:Y:S01]  /*10e40*/  LOP3.LUT R3, R53, R200, R12, 0x96, !PT ;  /* 0x000000c835037212 */ /* 0x000fe200078e960c */
[----:B------:R-:W-:Y:S02]  /*10e50*/  IMAD.MOV.U32 R10, RZ, RZ, R5 ;  /* 0x000000ffff0a7224 */ /* 0x000fe400078e0005 */
[----:B------:R-:W-:Y:S02]  /*10e60*/  VIADD R209, R232, 0x3c6ef372 ;  /* 0x3c6ef372e8d17836 */ /* 0x000fe40000000000 */
[----:B------:R-:W-:-:S04]  /*10e70*/  IMAD.WIDE.U32 R4, R4, -0x326172a9, RZ ;  /* 0xcd9e8d5704047825 */ /* 0x000fc800078e00ff */
[----:B------:R-:W-:-:S05]  /*10e80*/  IMAD.WIDE.U32 R38, R3, -0x326172a9, RZ ;  /* 0xcd9e8d5703267825 */ /* 0x000fca00078e00ff */
[----:B------:R-:W-:Y:S01]  /*10e90*/  LOP3.LUT R3, R39, R4, R209, 0x96, !PT ;  /* 0x0000000427037212 */ /* 0x000fe200078e96d1 */
[----:B------:R-:W-:Y:S01]  /*10ea0*/  VIADD R206, R232, 0x9e3779b9 ;  /* 0x9e3779b9e8ce7836 */ /* 0x000fe20000000000 */
[----:B------:R-:W-:Y:S02]  /*10eb0*/  FSEL R202, R104, -INF , !P3 ;  /* 0xff80000068ca7808 */ /* 0x000fe40005800000 */
[----:B------:R-:W-:Y:S01]  /*10ec0*/  FSEL R207, R106, -INF , !P6 ;  /* 0xff8000006acf7808 */ /* 0x000fe20007000000 */
[----:B------:R-:W-:Y:S01]  /*10ed0*/  IMAD.WIDE.U32 R8, R3, -0x2daee0ad, RZ ;  /* 0xd2511f5303087825 */ /* 0x000fe200078e00ff */
[----:B------:R-:W-:Y:S02]  /*10ee0*/  FSEL R55, R49, -INF , !P4 ;  /* 0xff80000031377808 */ /* 0x000fe40006000000 */
[C---:B------:R-:W-:Y:S02]  /*10ef0*/  ISETP.GE.AND P3, PT, R2.reuse, R229, PT ;  /* 0x000000e50200720c */ /* 0x040fe40003f66270 */
[----:B------:R-:W-:-:S02]  /*10f00*/  ISETP.GE.AND P6, PT, R2, R228, PT ;  /* 0x000000e40200720c */ /* 0x000fc40003fc6270 */
[C---:B------:R-:W-:Y:S02]  /*10f10*/  ISETP.GE.AND P4, PT, R2.reuse, R227, PT ;  /* 0x000000e30200720c */ /* 0x040fe40003f86270 */
[C---:B------:R-:W-:Y:S02]  /*10f20*/  ISETP.LT.OR P3, PT, R2.reuse, R224, P3 ;  /* 0x000000e00200720c */ /* 0x040fe40001f61670 */
[C---:B------:R-:W-:Y:S02]  /*10f30*/  ISETP.LT.OR P6, PT, R2.reuse, R226, P6 ;  /* 0x000000e20200720c */ /* 0x040fe400037c1670 */
[----:B------:R-:W-:Y:S02]  /*10f40*/  ISETP.LT.OR P4, PT, R2, R223, P4 ;  /* 0x000000df0200720c */ /* 0x000fe40002781670 */
[----:B------:R-:W-:Y:S01]  /*10f50*/  LOP3.LUT R2, R5, R250, R206, 0x96, !PT ;  /* 0x000000fa05027212 */ /* 0x000fe200078e96ce */
[----:B------:R-:W-:Y:S02]  /*10f60*/  IMAD.MOV.U32 R240, RZ, RZ, R6 ;  /* 0x000000fffff07224 */ /* 0x000fe400078e0006 */
[----:B------:R-:W-:-:S02]  /*10f70*/  VIADD R53, R233, 0x76cf5d0a ;  /* 0x76cf5d0ae9357836 */ /* 0x000fc40000000000 */
[----:B------:R-:W-:-:S04]  /*10f80*/  IMAD.WIDE.U32 R6, R2, -0x2daee0ad, RZ ;  /* 0xd2511f5302067825 */ /* 0x000fc800078e00ff */
[----:B------:R-:W-:Y:S02]  /*10f90*/  VIADD R106, R233, 0x32370b8f ;  /* 0x32370b8fe96a7836 */ /* 0x000fe40000000000 */
[----:B------:R-:W-:Y:S01]  /*10fa0*/  VIADD R2, R0, 0x31 ;  /* 0x0000003100027836 */ /* 0x000fe20000000000 */
[----:B------:R-:W-:Y:S02]  /*10fb0*/  LOP3.LUT R7, R7, R52, R53, 0x96, !PT ;  /* 0x0000003407077212 */ /* 0x000fe400078e9635 */
[----:B------:R-:W-:Y:S02]  /*10fc0*/  FSEL R222, R51, -INF , !P5 ;  /* 0xff80000033de7808 */ /* 0x000fe40006800000 */
[----:B------:R-:W-:Y:S02]  /*10fd0*/  FSEL R105, R105, -INF , !P1 ;  /* 0xff80000069697808 */ /* 0x000fe40004800000 */
[----:B------:R-:W-:Y:S02]  /*10fe0*/  FSEL R210, R107, -INF , !P0 ;  /* 0xff8000006bd27808 */ /* 0x000fe40004000000 */
[----:B------:R-:W-:-:S02]  /*10ff0*/  LOP3.LUT R9, R9, R6, R106, 0x96, !PT ;  /* 0x0000000609097212 */ /* 0x000fc400078e966a */
[C---:B------:R-:W-:Y:S02]  /*11000*/  ISETP.GE.AND P1, PT, R2.reuse, R230, PT ;  /* 0x000000e60200720c */ /* 0x040fe40003f26270 */
[C---:B------:R-:W-:Y:S02]  /*11010*/  ISETP.GE.AND P0, PT, R2.reuse, R229, PT ;  /* 0x000000e50200720c */ /* 0x040fe40003f06270 */
[C---:B------:R-:W-:Y:S02]  /*11020*/  ISETP.GE.AND P5, PT, R2.reuse, R228, PT ;  /* 0x000000e40200720c */ /* 0x040fe40003fa6270 */
[----:B------:R-:W-:Y:S01]  /*11030*/  ISETP.GE.AND P2, PT, R2, R227, PT ;  /* 0x000000e30200720c */ /* 0x000fe20003f46270 */
[----:B------:R-:W-:Y:S01]  /*11040*/  VIADD R107, R232, 0xdaa66d2b ;  /* 0xdaa66d2be86b7836 */ /* 0x000fe20000000000 */
[C---:B------:R-:W-:Y:S01]  /*11050*/  ISETP.LT.OR P1, PT, R2.reuse, R225, P1 ;  /* 0x000000e10200720c */ /* 0x040fe20000f21670 */
[----:B------:R-:W-:Y:S01]  /*11060*/  IMAD.WIDE.U32 R6, R7, -0x326172a9, RZ ;  /* 0xcd9e8d5707067825 */ /* 0x000fe200078e00ff */
[----:B------:R-:W-:-:S02]  /*11070*/  ISETP.LT.OR P0, PT, R2, R224, P0 ;  /* 0x000000e00200720c */ /* 0x000fc40000701670 */
[C---:B------:R-:W-:Y:S01]  /*11080*/  ISETP.LT.OR P5, PT, R2.reuse, R226, P5 ;  /* 0x000000e20200720c */ /* 0x040fe20002fa1670 */
[----:B------:R-:W-:Y:S01]  /*11090*/  IMAD.WIDE.U32 R48, R9, -0x326172a9, RZ ;  /* 0xcd9e8d5709307825 */ /* 0x000fe200078e00ff */
[----:B------:R-:W-:-:S03]  /*110a0*/  ISETP.LT.OR P2, PT, R2, R223, P2 ;  /* 0x000000df0200720c */ /* 0x000fc60001741670 */
[----:B------:R-:W-:Y:S02]  /*110b0*/  VIADD R211, R232, 0x78dde6e4 ;  /* 0x78dde6e4e8d37836 */ /* 0x000fe40000000000 */
[----:B------:R-:W-:Y:S01]  /*110c0*/  VIADD R2, R0, 0x38 ;  /* 0x0000003800027836 */ /* 0x000fe20000000000 */
[----:B------:R-:W-:Y:S02]  /*110d0*/  LOP3.LUT R9, R7, R38, R107, 0x96, !PT ;  /* 0x0000002607097212 */ /* 0x000fe400078e966b */
[----:B------:R-:W-:Y:S02]  /*110e0*/  LOP3.LUT R7, R49, R6, R211, 0x96, !PT ;  /* 0x0000000631077212 */ /* 0x000fe400078e96d3 */
[----:B------:R-:W-:Y:S02]  /*110f0*/  FSEL R54, R34, -INF , !P3 ;  /* 0xff80000022367808 */ /* 0x000fe40005800000 */
[----:B------:R-:W-:Y:S02]  /*11100*/  FSEL R221, R100, -INF , !P6 ;  /* 0xff80000064dd7808 */ /* 0x000fe40007000000 */
[----:B------:R-:W-:-:S02]  /*11110*/  FSEL R247, R102, -INF , !P4 ;  /* 0xff80000066f77808 */ /* 0x000fc40006000000 */
[----:B------:R-:W-:Y:S02]  /*11120*/  FSEL R248, R33, -INF , !P1 ;  /* 0xff80000021f87808 */ /* 0x000fe40004800000 */
[C---:B------:R-:W-:Y:S02]  /*11130*/  ISETP.GE.AND P3, PT, R2.reuse, R230, PT ;  /* 0x000000e60200720c */ /* 0x040fe40003f66270 */
[C---:B------:R-:W-:Y:S02]  /*11140*/  ISETP.GE.AND P6, PT, R2.reuse, R229, PT ;  /* 0x000000e50200720c */ /* 0x040fe40003fc6270 */
[C---:B------:R-:W-:Y:S02]  /*11150*/  ISETP.GE.AND P4, PT, R2.reuse, R228, PT ;  /* 0x000000e40200720c */ /* 0x040fe40003f86270 */
[C---:B------:R-:W-:Y:S01]  /*11160*/  ISETP.GE.AND P1, PT, R2.reuse, R227, PT ;  /* 0x000000e30200720c */ /* 0x040fe20003f26270 */
[----:B------:R-:W-:Y:S01]  /*11170*/  VIADD R100, R233, 0xed9eba14 ;  /* 0xed9eba14e9647836 */ /* 0x000fe20000000000 */
[----:B------:R-:W-:-:S02]  /*11180*/  ISETP.LT.OR P3, PT, R2, R225, P3 ;  /* 0x000000e10200720c */ /* 0x000fc40001f61670 */
[C---:B------:R-:W-:Y:S02]  /*11190*/  ISETP.LT.OR P6, PT, R2.reuse, R224, P6 ;  /* 0x000000e00200720c */ /* 0x040fe400037c1670 */
[C---:B------:R-:W-:Y:S02]  /*111a0*/  ISETP.LT.OR P4, PT, R2.reuse, R226, P4 ;  /* 0x000000e20200720c */ /* 0x040fe40002781670 */
[----:B------:R-:W-:Y:S01]  /*111b0*/  ISETP.LT.OR P1, PT, R2, R223, P1 ;  /* 0x000000df0200720c */ /* 0x000fe20000f21670 */
[----:B------:R-:W-:-:S04]  /*111c0*/  IMAD.WIDE.U32 R42, R7, -0x2daee0ad, RZ ;  /* 0xd2511f53072a7825 */ /* 0x000fc800078e00ff */
[----:B------:R-:W-:Y:S01]  /*111d0*/  VIADD R0, R0, 0x39 ;  /* 0x0000003900007836 */ /* 0x000fe20000000000 */
[----:B------:R-:W-:-:S04]  /*111e0*/  FSEL R215, R35, -INF , !P0 ;  /* 0xff80000023d77808 */ /* 0x000fc80004000000 */
[C---:B------:R-:W-:Y:S02]  /*111f0*/  ISETP.GE.AND P0, PT, R0.reuse, R230, PT ;  /* 0x000000e60000720c */ /* 0x040fe40003f06270 */
[----:B------:R-:W-:Y:S02]  /*11200*/  FSEL R244, R101, -INF , !P5 ;  /* 0xff80000065f47808 */ /* 0x000fe40006800000 */
[C---:B------:R-:W-:Y:S02]  /*11210*/  ISETP.LT.OR P0, PT, R0.reuse, R225, P0 ;  /* 0x000000e10000720c */ /* 0x040fe40000701670 */
[----:B------:R-:W-:Y:S02]  /*11220*/  ISETP.GE.AND P5, PT, R0, R229, PT ;  /* 0x000000e50000720c */ /* 0x000fe40003fa6270 */
[----:B---3--:R-:W-:-:S04]  /*11230*/  FMNMX.FTZ R3, R21, R13, !PT ;  /* 0x0000000d15037209 */ /* 0x008fc80007810000 */
[----:B------:R-:W-:-:S04]  /*11240*/  FMNMX.FTZ R3, R14, R3, !PT ;  /* 0x000000030e037209 */ /* 0x000fc80007810000 */
[----:B------:R-:W-:-:S04]  /*11250*/  FMNMX.FTZ R3, R15, R3, !PT ;  /* 0x000000030f037209 */ /* 0x000fc80007810000 */
[----:B------:R-:W-:-:S04]  /*11260*/  FMNMX.FTZ R3, R16, R3, !PT ;  /* 0x0000000310037209 */ /* 0x000fc80007810000 */
[----:B------:R-:W-:-:S04]  /*11270*/  FMNMX.FTZ R3, R184, R3, !PT ;  /* 0x00000003b8037209 */ /* 0x000fc80007810000 */
[----:B------:R-:W-:-:S04]  /*11280*/  FMNMX.FTZ R3, R182, R3, !PT ;  /* 0x00000003b6037209 */ /* 0x000fc80007810000 */
[----:B------:R-:W-:-:S04]  /*11290*/  FMNMX.FTZ R3, R181, R3, !PT ;  /* 0x00000003b5037209 */ /* 0x000fc80007810000 */
[----:B------:R-:W-:Y:S01]  /*112a0*/  FMNMX.FTZ R6, R180, R3, !PT ;  /* 0x00000003b4067209 */ /* 0x000fe20007810000 */
[----:B------:R-:W-:-:S03]  /*112b0*/  IMAD.WIDE.U32 R2, R9, -0x2daee0ad, RZ ;  /* 0xd2511f5309027825 */ /* 0x000fc600078e00ff */
[----:B------:R-:W-:Y:S02]  /*112c0*/  FMNMX.FTZ R6, R25, R6, !PT ;  /* 0x0000000619067209 */ /* 0x000fe40007810000 */
[----:B------:R-:W-:Y:S02]  /*112d0*/  LOP3.LUT R7, R3, R8, R100, 0x96, !PT ;  /* 0x0000000803077212 */ /* 0x000fe400078e9664 */
[----:B------:R-:W-:Y:S02]  /*112e0*/  FMNMX.FTZ R6, R24, R6, !PT ;  /* 0x0000000618067209 */ /* 0x000fe40007810000 */
[----:B------:R-:W-:Y:S02]  /*112f0*/  LOP3.LUT R3, R43, R2, R240, 0x96, !PT ;  /* 0x000000022b037212 */ /* 0x000fe400078e96f0 */
[----:B------:R-:W-:-:S04]  /*11300*/  FMNMX.FTZ R2, R243, R6, !PT ;  /* 0x00000006f3027209 */ /* 0x000fc80007810000 */
[----:B------:R-:W-:-:S04]  /*11310*/  FMNMX.FTZ R2, R55, R2, !PT ;  /* 0x0000000237027209 */ /* 0x000fc80007810000 */
[----:B------:R-:W-:Y:S02]  /*11320*/  FMNMX.FTZ R2, R20, R2, !PT ;  /* 0x0000000214027209 */ /* 0x000fe40007810000 */
[----:B-1----:R-:W-:Y:S02]  /*11330*/  FSEL R229, R64, -INF , !P3 ;  /* 0xff80000040e57808 */ /* 0x002fe40005800000 */
[----:B------:R-:W-:Y:S02]  /*11340*/  FSEL R230, R65, -INF , !P0 ;  /* 0xff80000041e67808 */ /* 0x000fe40004000000 */
[C---:B------:R-:W-:Y:S02]  /*11350*/  ISETP.GE.AND P3, PT, R0.reuse, R228, PT ;  /* 0x000000e40000720c */ /* 0x040fe40003f66270 */
[----:B------:R-:W-:Y:S02]  /*11360*/  ISETP.GE.AND P0, PT, R0, R227, PT ;  /* 0x000000e30000720c */ /* 0x000fe40003f06270 */
[----:B------:R-:W-:Y:S01]  /*11370*/  FMNMX.FTZ R6, R248, R2, !PT ;  /* 0x00000002f8067209 */ /* 0x000fe20007810000 */
[----:B------:R-:W-:Y:S01]  /*11380*/  IMAD.WIDE.U32 R2, R3, -0x326172a9, RZ ;  /* 0xcd9e8d5703027825 */ /* 0x000fe200078e00ff */
[----:B------:R-:W-:-:S02]  /*11390*/  ISETP.LT.OR P5, PT, R0, R224, P5 ;  /* 0x000000e00000720c */ /* 0x000fc40002fa1670 */
[C---:B------:R-:W-:Y:S02]  /*113a0*/  ISETP.LT.OR P3, PT, R0.reuse, R226, P3 ;  /* 0x000000e20000720c */ /* 0x040fe40001f61670 */
[----:B------:R-:W-:Y:S01]  /*113b0*/  ISETP.LT.OR P0, PT, R0, R223, P0 ;  /* 0x000000df0000720c */ /* 0x000fe20000701670 */
[----:B------:R-:W-:Y:S01]  /*113c0*/  IMAD.WIDE.U32 R34, R7, -0x326172a9, RZ ;  /* 0xcd9e8d5707227825 */ /* 0x000fe200078e00ff */
[----:B------:R-:W-:Y:S02]  /*113d0*/  FMNMX.FTZ R0, R229, R6, !PT ;  /* 0x00000006e5007209 */ /* 0x000fe40007810000 */
[----:B------:R-:W-:Y:S02]  /*113e0*/  LOP3.LUT R6, R2, 0xffff, RZ, 0xc0, !PT ;  /* 0x0000ffff02067812 */ /* 0x000fe400078ec0ff */
[----:B------:R-:W-:Y:S01]  /*113f0*/  SHF.R.U32.HI R7, RZ, 0x10, R2 ;  /* 0x00000010ff077819 */ /* 0x000fe20000011602 */
[----:B------:R-:W-:Y:S01]  /*11400*/  VIADD R43, R232, 0xb54cda56 ;  /* 0xb54cda56e82b7836 */ /* 0x000fe20000000000 */
[----:B------:R-:W-:Y:S01]  /*11410*/  SHF.R.U32.HI R8, RZ, 0x8, R6 ;  /* 0x00000008ff087819 */ /* 0x000fe20000011606 */
[----:B------:R-:W-:Y:S01]  /*11420*/  IMAD.MOV.U32 R20, RZ, RZ, R10 ;  /* 0x000000ffff147224 */ /* 0x000fe200078e000a */
[----:B------:R-:W-:-:S02]  /*11430*/  SHF.R.U32.HI R9, RZ, 0x18, R2 ;  /* 0x00000018ff097819 */ /* 0x000fc40000011602 */
[----:B------:R-:W-:Y:S02]  /*11440*/  LOP3.LUT R6, R7, 0xff, RZ, 0xc0, !PT ;  /* 0x000000ff07067812 */ /* 0x000fe400078ec0ff */
[----:B------:R-:W-:Y:S02]  /*11450*/  LOP3.LUT R10, R2, 0xff, RZ, 0xc0, !PT ;  /* 0x000000ff020a7812 */ /* 0x000fe400078ec0ff */
        /* <DEDUP_REMOVED lines=24> */
[----:B------:R-:W-:Y:S01]  /*115e0*/  FSEL R213, R67, -INF , !P5 ;  /* 0xff80000043d57808 */ /* 0x000fe20006800000 */
[----:B------:R-:W-:Y:S01]  /*115f0*/  IMAD.MOV.U32 R67, RZ, RZ, R31 ;  /* 0x000000ffff437224 */ /* 0x000fe200078e001f */
        /* <DEDUP_REMOVED lines=10> */
[----:B------:R-:W-:Y:S01]  /*116a0*/  IMAD.MOV.U32 R24, RZ, RZ, R11 ;  /* 0x000000ffff187224 */ /* 0x000fe200078e000b */
[----:B------:R-:W-:Y:S01]  /*116b0*/  FMNMX.FTZ R3, R207, R3, !PT ;  /* 0x00000003cf037209 */ /* 0x000fe20007810000 */
[----:B------:R-:W1:Y:S01]  /*116c0*/  SHFL.BFLY PT, R11, R0, 0x2, 0x1f ;  /* 0x0c401f00000b7f89 */ /* 0x000e6200000e0000 */
[----:B------:R-:W-:Y:S02]  /*116d0*/  FMNMX.FTZ R6, R222, R6, !PT ;  /* 0x00000006de067209 */ /* 0x000fe40007810000 */
[----:B------:R-:W-:Y:S02]  /*116e0*/  FMNMX.FTZ R3, R210, R3, !PT ;  /* 0x00000003d2037209 */ /* 0x000fe40007810000 */
        /* <DEDUP_REMOVED lines=8> */
[----:B------:R-:W-:Y:S02]  /*11770*/  FMNMX.FTZ R101, R241, R3, !PT ;  /* 0x00000003f1657209 */ /* 0x000fe40007810000 */
[----:B------:R-:W-:Y:S01]  /*11780*/  FMNMX.FTZ R3, R213, R6, !PT ;  /* 0x00000006d5037209 */ /* 0x000fe20007810000 */
[----:B----4-:R-:W-:-:S04]  /*11790*/  IMAD.WIDE.U32 R62, R30, -0x326172a9, RZ ;  /* 0xcd9e8d571e3e7825 */ /* 0x010fc800078e00ff */
[----:B------:R-:W2:Y:S01]  /*117a0*/  SHFL.BFLY PT, R103, R3, 0x2, 0x1f ;  /* 0x0c401f0003677f89 */ /* 0x000ea200000e0000 */
[----:B-1----:R-:W-:Y:S02]  /*117b0*/  FMNMX.FTZ R0, R0, R11, !PT ;  /* 0x0000000b00007209 */ /* 0x002fe40007810000 */
[----:B------:R-:W-:Y:S02]  /*117c0*/  LOP3.LUT R7, R2, 0xffff, RZ, 0xc0, !PT ;  /* 0x0000ffff02077812 */ /* 0x000fe400078ec0ff */
[----:B------:R-:W-:Y:S01]  /*117d0*/  LOP3.LUT R6, R63, R27, RZ, 0x3c, !PT ;  /* 0x0000001b3f067212 */ /* 0x000fe200078e3cff */
[----:B------:R-:W1:Y:S01]  /*117e0*/  SHFL.BFLY PT, R104, R0, 0x1, 0x1f ;  /* 0x0c201f0000687f89 */ /* 0x000e6200000e0000 */
[----:B------:R-:W-:Y:S02]  /*117f0*/  PRMT R25, R10, 0x5410, R8 ;  /* 0x000054100a197816 */ /* 0x000fe40000000008 */
[----:B------:R-:W-:Y:S01]  /*11800*/  SHF.R.U32.HI R8, RZ, 0x8, R7 ;  /* 0x00000008ff087819 */ /* 0x000fe20000011607 */
[----:B------:R-:W-:Y:S01]  /*11810*/  IMAD.WIDE.U32 R40, R6, -0x2daee0ad, RZ ;  /* 0xd2511f5306287825 */ /* 0x000fe200078e00ff */
[----:B------:R-:W-:-:S03]  /*11820*/  LOP3.LUT R7, R2, 0xff, RZ, 0xc0, !PT ;  /* 0x000000ff02077812 */ /* 0x000fc600078ec0ff */
[----:B------:R-:W-:Y:S01]  /*11830*/  IMAD.MOV.U32 R237, RZ, RZ, R20 ;  /* 0x000000ffffed7224 */ /* 0x000fe200078e0014 */
[----:B------:R-:W-:Y:S02]  /*11840*/  PRMT R20, R7, 0x5410, R8 ;  /* 0x0000541007147816 */ /* 0x000fe40000000008 */
[----:B------:R-:W-:Y:S02]  /*11850*/  LOP3.LUT R7, R41, R200, R12, 0x96, !PT ;  /* 0x000000c829077212 */ /* 0x000fe400078e960c */
[----:B------:R-:W-:-:S03]  /*11860*/  SHF.R.U32.HI R6, RZ, 0x10, R2 ;  /* 0x00000010ff067819 */ /* 0x000fc60000011602 */
[----:B------:R-:W-:Y:S01]  /*11870*/  IMAD.WIDE.U32 R36, R7, -0x326172a9, RZ ;  /* 0xcd9e8d5707247825 */ /* 0x000fe200078e00ff */
[----:B------:R-:W-:Y:S02]  /*11880*/  SHF.R.U32.HI R8, RZ, 0x18, R2 ;  /* 0x00000018ff087819 */ /* 0x000fe40000011602 */
[----:B--2---:R-:W-:Y:S02]  /*11890*/  FMNMX.FTZ R103, R3, R103, !PT ;  /* 0x0000006703677209 */ /* 0x004fe40007810000 */
[----:B------:R-:W-:Y:S02]  /*118a0*/  LOP3.LUT R2, R6, 0xff, RZ, 0xc0, !PT ;  /* 0x000000ff06027812 */ /* 0x000fe400078ec0ff */
[----:B------:R-:W-:Y:S02]  /*118b0*/  LOP3.LUT R5, R5, R62, R206, 0x96, !PT ;  /* 0x0000003e05057212 */ /* 0x000fe400078e96ce */
[----:B------:R-:W-:Y:S01]  /*118c0*/  LOP3.LUT R4, R37, R4, R209, 0x96, !PT ;  /* 0x0000000425047212 */ /* 0x000fe200078e96d1 */
[----:B------:R-:W2:Y:S01]  /*118d0*/  SHFL.BFLY PT, R7, R103, 0x1, 0x1f ;  /* 0x0c201f0067077f89 */ /* 0x000ea200000e0000 */
[----:B------:R-:W-:Y:S01]  /*118e0*/  PRMT R12, R2, 0x5410, R8 ;  /* 0x00005410020c7816 */ /* 0x000fe20000000008 */
[----:B------:R-:W-:Y:S01]  /*118f0*/  IMAD.WIDE.U32 R2, R5, -0x2daee0ad, RZ ;  /* 0xd2511f5305027825 */ /* 0x000fe200078e00ff */
[----:B-1----:R-:W-:-:S03]  /*11900*/  FMNMX.FTZ R104, R0, R104, !PT ;  /* 0x0000006800687209 */ /* 0x002fc60007810000 */
[----:B------:R-:W-:Y:S01]  /*11910*/  IMAD.WIDE.U32 R4, R4, -0x2daee0ad, RZ ;  /* 0xd2511f5304047825 */ /* 0x000fe200078e00ff */
[----:B------:R-:W-:Y:S01]  /*11920*/  LOP3.LUT R3, R3, R40, R53, 0x96, !PT ;  /* 0x0000002803037212 */ /* 0x000fe200078e9635 */
[----:B------:R1:W-:Y:S02]  /*11930*/  STL [R1+0xe4], R227 ;  /* 0x0000e4e301007387 */ /* 0x0003e40000100800 */
[----:B------:R-:W-:Y:S01]  /*11940*/  IMAD.MOV.U32 R212, RZ, RZ, R24 ;  /* 0x000000ffffd47224 */ /* 0x000fe200078e0018 */
[----:B------:R-:W-:Y:S01]  /*11950*/  LOP3.LUT R0, R5, R2, R106, 0x96, !PT ;  /* 0x0000000205007212 */ /* 0x000fe200078e966a */
[----:B------:R-:W-:Y:S01]  /*11960*/  FMUL.FTZ R24, R104, UR19 ;  /* 0x0000001368187c20 */ /* 0x000fe20008410000 */
[----:B------:R-:W-:-:S04]  /*11970*/  IMAD.WIDE.U32 R2, R3, -0x326172a9, RZ ;  /* 0xcd9e8d5703027825 */ /* 0x000fc800078e00ff */
[----:B------:R-:W-:Y:S01]  /*11980*/  IMAD.WIDE.U32 R30, R0, -0x326172a9, RZ ;  /* 0xcd9e8d57001e7825 */ /* 0x000fe200078e00ff */
[----:B------:R-:W-:-:S04]  /*11990*/  LOP3.LUT R3, R3, R36, R107, 0x96, !PT ;  /* 0x0000002403037212 */ /* 0x000fc800078e966b */
[----:B------:R-:W-:Y:S02]  /*119a0*/  LOP3.LUT R5, R31, R2, R211, 0x96, !PT ;  /* 0x000000021f057212 */ /* 0x000fe400078e96d3 */
[----:B-1----:R-:W-:Y:S02]  /*119b0*/  FSEL R227, R191, -INF , !P0 ;  /* 0xff800000bfe37808 */ /* 0x002fe40004000000 */
[----:B------:R-:W-:-:S04]  /*119c0*/  FSETP.NEU.FTZ.AND P0, PT, R104, -INF , PT ;  /* 0xff8000006800780b */ /* 0x000fc80003f1d000 */
[----:B------:R-:W-:Y:S01]  /*119d0*/  FSEL R24, R24, RZ, P0 ;  /* 0x000000ff18187208 */ /* 0x000fe20000000000 */
[----:B------:R-:W-:-:S04]  /*119e0*/  IMAD.WIDE.U32 R2, R3, -0x2daee0ad, RZ ;  /* 0xd2511f5303027825 */ /* 0x000fc800078e00ff */
[----:B------:R-:W-:Y:S01]  /*119f0*/  FFMA.FTZ R0, R13, UR19, -R24 ;  /* 0x000000130d007c23 */ /* 0x000fe20008010818 */
[----:B------:R-:W-:Y:S01]  /*11a00*/  IMAD.WIDE.U32 R32, R5, -0x2daee0ad, RZ ;  /* 0xd2511f5305207825 */ /* 0x000fe200078e00ff */
[----:B--2---:R-:W-:Y:S02]  /*11a10*/  FMNMX.FTZ R103, R103, R7, !PT ;  /* 0x0000000767677209 */ /* 0x004fe40007810000 */
[----:B------:R1:W-:Y:S01]  /*11a20*/  MUFU.EX2 R246, R0 ;  /* 0x0000000000f67308 */ /* 0x0003e20000000800 */
[----:B------:R-:W-:Y:S02]  /*11a30*/  LOP3.LUT R4, R3, R4, R100, 0x96, !PT ;  /* 0x0000000403047212 */ /* 0x000fe400078e9664 */
[----:B------:R-:W-:Y:S01]  /*11a40*/  LOP3.LUT R3, R33, R2, R240, 0x96, !PT ;  /* 0x0000000221037212 */ /* 0x000fe200078e96f0 */
[C---:B------:R-:W-:Y:S01]  /*11a50*/  FMUL.FTZ R27, R103.reuse, UR19 ;  /* 0x00000013671b7c20 */ /* 0x040fe20008410000 */
[----:B------:R-:W-:Y:S02]  /*11a60*/  FSEL R2, R104, RZ, P0 ;  /* 0x000000ff68027208 */ /* 0x000fe40000000000 */
[----:B------:R-:W-:Y:S01]  /*11a70*/  FSETP.NEU.FTZ.AND P0, PT, R103, -INF , PT ;  /* 0xff8000006700780b */ /* 0x000fe20003f1d000 */
[----:B-1----:R-:W-:-:S04]  /*11a80*/  FFMA.FTZ R0, R14, UR19, -R24 ;  /* 0x000000130e007c23 */ /* 0x002fc80008010818 */
[----:B------:R1:W-:Y:S01]  /*11a90*/  MUFU.EX2 R59, R0 ;  /* 0x00000000003b7308 */ /* 0x0003e20000000800 */
[----:B------:R-:W-:Y:S01]  /*11aa0*/  FSEL R27, R27, RZ, P0 ;  /* 0x000000ff1b1b7208 */ /* 0x000fe20000000000 */
[----:B-1----:R-:W-:-:S06]  /*11ab0*/  FFMA.FTZ R0, R15, UR19, -R24 ;  /* 0x000000130f007c23 */ /* 0x002fcc0008010818 */
[----:B------:R1:W-:Y:S02]  /*11ac0*/  MUFU.EX2 R60, R0 ;  /* 0x00000000003c7308 */ /* 0x0003e40000000800 */
[----:B-1----:R-:W-:-:S06]  /*11ad0*/  FFMA.FTZ R0, R16, UR19, -R24 ;  /* 0x0000001310007c23 */ /* 0x002fcc0008010818 */
[----:B------:R1:W-:Y:S02]  /*11ae0*/  MUFU.EX2 R58, R0 ;  /* 0x00000000003a7308 */ /* 0x0003e40000000800 */
[----:B-1----:R-:W-:-:S06]  /*11af0*/  FFMA.FTZ R0, R17, UR19, -R27 ;  /* 0x0000001311007c23 */ /* 0x002fcc000801081b */
[----:B------:R-:W1:Y:S01]  /*11b00*/  MUFU.EX2 R0, R0 ;  /* 0x0000000000007308 */ /* 0x000e620000000800 */
[----:B------:R-:W-:Y:S01]  /*11b10*/  PRMT R56, R231, 0x7054, R231 ;  /* 0x00007054e7387816 */ /* 0x000fe200000000e7 */
[----:B-1----:R-:W-:Y:S04]  /*11b20*/  STL [R1+0x40], R0 ;  /* 0x0000400001007387 */ /* 0x002fe80000100800 */
[----:B------:R-:W2:Y:S01]  /*11b30*/  LDL.LU R231, [R1+0x40] ;  /* 0x0000400001e77983 */ /* 0x000ea20000300800 */
[----:B------:R-:W-:-:S04]  /*11b40*/  FMNMX.FTZ R102, R202, R102, !PT ;  /* 0x00000066ca667209 */ /* 0x000fc80007810000 */
[----:B------:R-:W-:-:S04]  /*11b50*/  FMNMX.FTZ R102, R105, R102, !PT ;  /* 0x0000006669667209 */ /* 0x000fc80007810000 */
[----:B------:R-:W-:Y:S02]  /*11b60*/  FMNMX.FTZ R102, R221, R102, !PT ;  /* 0x00000066dd667209 */ /* 0x000fe40007810000 */
[----:B------:R-:W-:Y:S02]  /*11b70*/  FSEL R219, R188, -INF , !P4 ;  /* 0xff800000bcdb7808 */ /* 0x000fe40006000000 */
[----:B------:R-:W-:Y:S02]  /*11b80*/  FMNMX.FTZ R102, R244, R102, !PT ;  /* 0x00000066f4667209 */ /* 0x000fe40007810000 */
[----:B------:R-:W-:Y:S02]  /*11b90*/  FSEL R217, R189, -INF , !P3 ;  /* 0xff800000bdd97808 */ /* 0x000fe40005800000 */
[----:B------:R-:W-:-:S04]  /*11ba0*/  FMNMX.FTZ R102, R219, R102, !PT ;  /* 0x00000066db667209 */ /* 0x000fc80007810000 */
[----:B------:R-:W-:-:S05]  /*11bb0*/  FMNMX.FTZ R102, R217, R102, !PT ;  /* 0x00000066d9667209 */ /* 0x000fca0007810000 */
[----:B------:R-:W1:Y:S01]  /*11bc0*/  SHFL.BFLY PT, R9, R102, 0x2, 0x1f ;  /* 0x0c401f0066097f89 */ /* 0x000e6200000e0000 */
[----:B------:R-:W-:-:S05]  /*11bd0*/  FMNMX.FTZ R101, R227, R101, !PT ;  /* 0x00000065e3657209 */ /* 0x000fca0007810000 */
[----:B------:R-:W3:Y:S01]  /*11be0*/  SHFL.BFLY PT, R10, R101, 0x2, 0x1f ;  /* 0x0c401f00650a7f89 */ /* 0x000ee200000e0000 */
[----:B-1----:R-:W-:-:S05]  /*11bf0*/  FMNMX.FTZ R102, R102, R9, !PT ;  /* 0x0000000966667209 */ /* 0x002fca0007810000 */
[----:B------:R-:W1:Y:S01]  /*11c00*/  SHFL.BFLY PT, R6, R102, 0x1, 0x1f ;  /* 0x0c201f0066067f89 */ /* 0x000e6200000e0000 */
[----:B---3--:R-:W-:-:S05]  /*11c10*/  FMNMX.FTZ R101, R101, R10, !PT ;  /* 0x0000000a65657209 */ /* 0x008fca0007810000 */
[----:B------:R-:W3:Y:S01]  /*11c20*/  SHFL.BFLY PT, R8, R101, 0x1, 0x1f ;  /* 0x0c201f0065087f89 */ /* 0x000ee200000e0000 */
[----:B------:R-:W-:Y:S01]  /*11c30*/  FADD.FTZ R21, R21, -R2 ;  /* 0x8000000215157221 */ /* 0x000fe20000010000 */
[----:B------:R-:W-:Y:S01]  /*11c40*/  FSEL R2, R103, RZ, P0 ;  /* 0x000000ff67027208 */ /* 0x000fe20000000000 */
[----:B------:R-:W-:-:S04]  /*11c50*/  FFMA.FTZ R0, R19, UR19, -R27 ;  /* 0x0000001313007c23 */ /* 0x000fc8000801081b */
[----:B------:R-:W-:Y:S01]  /*11c60*/  FADD.FTZ R15, R252, -R2 ;  /* 0x80000002fc0f7221 */ /* 0x000fe20000010000 */
[----:B-1----:R-:W-:-:S04]  /*11c70*/  FMNMX.FTZ R102, R102, R6, !PT ;  /* 0x0000000666667209 */ /* 0x002fc80007810000 */
[----:B------:R-:W-:-:S04]  /*11c80*/  FSETP.NEU.FTZ.AND P1, PT, R102, -INF , PT ;  /* 0xff8000006600780b */ /* 0x000fc80003f3d000 */
[----:B------:R-:W-:Y:S02]  /*11c90*/  FSEL R2, R102, RZ, P1 ;  /* 0x000000ff66027208 */ /* 0x000fe40000800000 */
[----:B---3--:R-:W-:Y:S01]  /*11ca0*/  FMNMX.FTZ R101, R101, R8, !PT ;  /* 0x0000000865657209 */ /* 0x008fe20007810000 */
[----:B------:R1:W2:Y:S02]  /*11cb0*/  MUFU.EX2 R61, R0 ;  /* 0x00000000003d7308 */ /* 0x0002a40000000800 */
[----:B------:R-:W-:Y:S01]  /*11cc0*/  FADD.FTZ R14, R234, -R2 ;  /* 0x80000002ea0e7221 */ /* 0x000fe20000010000 */
[----:B------:R-:W-:Y:S01]  /*11cd0*/  FFMA.FTZ R2, R18, UR19, -R27 ;  /* 0x0000001312027c23 */ /* 0x000fe2000801081b */
[----:B------:R-:W-:Y:S02]  /*11ce0*/  FSETP.NEU.FTZ.AND P0, PT, R101, -INF , PT ;  /* 0xff8000006500780b */ /* 0x000fe40003f1d000 */
[----:B------:R-:W-:Y:S02]  /*11cf0*/  HSET2.LE.AND R10, R25, R56, PT ;  /* 0x00000038190a7233 */ /* 0x000fe40003803000 */
[----:B------:R3:W-:Y:S01]  /*11d00*/  MUFU.EX2 R249, R2 ;  /* 0x0000000200f97308 */ /* 0x0007e20000000800 */
[----:B------:R-:W-:Y:S01]  /*11d10*/  FMUL.FTZ R25, R102, UR19 ;  /* 0x0000001366197c20 */ /* 0x000fe20008410000 */
[----:B------:R-:W-:-:S02]  /*11d20*/  IMAD.MOV.U32 R64, RZ, RZ, R250 ;  /* 0x000000ffff407224 */ /* 0x000fc400078e00fa */
[----:B------:R-:W-:Y:S01]  /*11d30*/  IMAD.MOV.U32 R250, RZ, RZ, R212 ;  /* 0x000000fffffa7224 */ /* 0x000fe200078e00d4 */
[----:B-1----:R-:W-:Y:S02]  /*11d40*/  FSEL R0, R101, RZ, P0 ;  /* 0x000000ff65007208 */ /* 0x002fe40000000000 */
[----:B------:R-:W-:Y:S01]  /*11d50*/  FSEL R25, R25, RZ, P1 ;  /* 0x000000ff19197208 */ /* 0x000fe20000800000 */
[----:B---3--:R-:W-:Y:S02]  /*11d60*/  FFMA.FTZ R2, R22, UR19, -R27 ;  /* 0x0000001316027c23 */ /* 0x008fe4000801081b */
[----:B------:R-:W-:Y:S01]  /*11d70*/  FADD.FTZ R13, R235, -R0 ;  /* 0x80000000eb0d7221 */ /* 0x000fe20000010000 */
[----:B------:R-:W-:Y:S01]  /*11d80*/  F2FP.F16.F32.PACK_AB R0, R58, R60 ;  /* 0x0000003c3a00723e */ /* 0x000fe200000000ff */
[----:B------:R1:W3:Y:S01]  /*11d90*/  MUFU.EX2 R212, R2 ;  /* 0x0000000200d47308 */ /* 0x0002e20000000800 */
[----:B------:R-:W-:Y:S02]  /*11da0*/  HSET2.LE.AND R11, R34, R56, PT ;  /* 0x00000038220b7233 */ /* 0x000fe40003803000 */
[----:B------:R-:W-:-:S02]  /*11db0*/  LOP3.LUT R10, R10, R0, RZ, 0xc0, !PT ;  /* 0x000000000a0a7212 */ /* 0x000fc400078ec0ff */
[--C-:B------:R-:W-:Y:S02]  /*11dc0*/  HSET2.LE.AND R8, R20, R56.reuse, PT ;  /* 0x0000003814087233 */ /* 0x100fe40003803000 */
[----:B------:R-:W-:Y:S01]  /*11dd0*/  HSET2.LE.AND R9, R12, R56, PT ;  /* 0x000000380c097233 */ /* 0x000fe20003803000 */
[----:B-1----:R-:W-:-:S04]  /*11de0*/  FFMA.FTZ R2, R23, UR19, -R25 ;  /* 0x0000001317027c23 */ /* 0x002fc80008010819 */
[----:B------:R1:W-:Y:S02]  /*11df0*/  MUFU.EX2 R225, R2 ;  /* 0x0000000200e17308 */ /* 0x0003e40000000800 */
[----:B-1----:R-:W-:-:S06]  /*11e00*/  FFMA.FTZ R2, R26, UR19, -R25 ;  /* 0x000000131a027c23 */ /* 0x002fcc0008010819 */
[----:B------:R1:W4:Y:S01]  /*11e10*/  MUFU.EX2 R52, R2 ;  /* 0x0000000200347308 */ /* 0x0003220000000800 */
[----:B------:R-:W-:Y:S01]  /*11e20*/  FMUL.FTZ R26, R101, UR19 ;  /* 0x00000013651a7c20 */ /* 0x000fe20008410000 */
[----:B-1----:R-:W-:-:S03]  /*11e30*/  IMAD.WIDE.U32 R2, R3, -0x326172a9, RZ ;  /* 0xcd9e8d5703027825 */ /* 0x002fc600078e00ff */
[----:B------:R-:W-:Y:S01]  /*11e40*/  LOP3.LUT R6, R2, 0xff, RZ, 0xc0, !PT ;  /* 0x000000ff02067812 */ /* 0x000fe200078ec0ff */
[----:B------:R-:W-:Y:S01]  /*11e50*/  IMAD.WIDE.U32 R16, R4, -0x326172a9, RZ ;  /* 0xcd9e8d5704107825 */ /* 0x000fe200078e00ff */
[----:B------:R-:W-:Y:S02]  /*11e60*/  FSEL R26, R26, RZ, P0 ;  /* 0x000000ff1a1a7208 */ /* 0x000fe40000000000 */
[----:B------:R-:W-:Y:S01]  /*11e70*/  SHF.R.U32.HI R7, RZ, 0x10, R2 ;  /* 0x00000010ff077819 */ /* 0x000fe20000011602 */
[----:B------:R-:W-:-:S03]  /*11e80*/  IMAD.MOV.U32 R65, RZ, RZ, R251 ;  /* 0x000000ffff417224 */ /* 0x000fc600078e00fb */
[----:B------:R-:W-:Y:S01]  /*11e90*/  LOP3.LUT R7, R7, 0xff, RZ, 0xc0, !PT ;  /* 0x000000ff07077812 */ /* 0x000fe200078ec0ff */
[----:B------:R-:W-:Y:S01]  /*11ea0*/  FMUL.FTZ R15, R15, UR19 ;  /* 0x000000130f0f7c20 */ /* 0x000fe20008410000 */
[----:B------:R-:W-:Y:S01]  /*11eb0*/  FMUL.FTZ R14, R14, UR19 ;  /* 0x000000130e0e7c20 */ /* 0x000fe20008410000 */
[----:B------:R-:W-:Y:S01]  /*11ec0*/  FMUL.FTZ R13, R13, UR19 ;  /* 0x000000130d0d7c20 */ /* 0x000fe20008410000 */
[----:B--2---:R-:W-:-:S04]  /*11ed0*/  F2FP.F16.F32.PACK_AB R0, R61, R231 ;  /* 0x000000e73d00723e */ /* 0x004fc800000000ff */
[----:B------:R-:W-:Y:S02]  /*11ee0*/  LOP3.LUT R11, R11, R0, RZ, 0xc0, !PT ;  /* 0x000000000b0b7212 */ /* 0x000fe400078ec0ff */
[----:B------:R-:W-:-:S04]  /*11ef0*/  F2FP.F16.F32.PACK_AB R0, R59, R246 ;  /* 0x000000f63b00723e */ /* 0x000fc800000000ff */
[----:B------:R-:W-:Y:S02]  /*11f00*/  LOP3.LUT R8, R8, R0, RZ, 0xc0, !PT ;  /* 0x0000000008087212 */ /* 0x000fe400078ec0ff */
[----:B---3--:R-:W-:-:S04]  /*11f10*/  F2FP.F16.F32.PACK_AB R0, R212, R249 ;  /* 0x000000f9d400723e */ /* 0x008fc800000000ff */
[----:B------:R-:W-:Y:S02]  /*11f20*/  LOP3.LUT R9, R9, R0, RZ, 0xc0, !PT ;  /* 0x0000000009097212 */ /* 0x000fe400078ec0ff */
[----:B------:R-:W-:-:S04]  /*11f30*/  LOP3.LUT R0, R2, 0xffff, RZ, 0xc0, !PT ;  /* 0x0000ffff02007812 */ /* 0x000fc800078ec0ff */
[----:B------:R-:W-:-:S04]  /*11f40*/  SHF.R.U32.HI R0, RZ, 0x8, R0 ;  /* 0x00000008ff007819 */ /* 0x000fc80000011600 */
[----:B------:R-:W-:Y:S02]  /*11f50*/  PRMT R6, R6, 0x5410, R0 ;  /* 0x0000541006067816 */ /* 0x000fe40000000000 */
[----:B----4-:R-:W-:-:S03]  /*11f60*/  F2FP.F16.F32.PACK_AB R0, R52, R225 ;  /* 0x000000e13400723e */ /* 0x010fc600000000ff */
[----:B------:R-:W-:-:S05]  /*11f70*/  HSET2.LE.AND R6, R6, R56, PT ;  /* 0x0000003806067233 */ /* 0x000fca0003803000 */
[----:B------:R-:W-:Y:S02]  /*11f80*/  LOP3.LUT R6, R6, R0, RZ, 0xc0, !PT ;  /* 0x0000000006067212 */ /* 0x000fe400078ec0ff */
[----:B------:R-:W-:Y:S02]  /*11f90*/  LOP3.LUT R0, R3, R16, R43, 0x96, !PT ;  /* 0x0000001003007212 */ /* 0x000fe400078e962b */
[----:B------:R-:W-:Y:S01]  /*11fa0*/  SHF.R.U32.HI R3, RZ, 0x18, R2 ;  /* 0x00000018ff037819 */ /* 0x000fe20000011602 */
[----:B------:R-:W-:-:S04]  /*11fb0*/  FFMA.FTZ R2, R29, UR19, -R26 ;  /* 0x000000131d027c23 */ /* 0x000fc8000801081a */
[----:B------:R1:W-:Y:S01]  /*11fc0*/  MUFU.EX2 R57, R2 ;  /* 0x0000000200397308 */ /* 0x0003e20000000800 */
[----:B------:R-:W-:Y:S01]  /*11fd0*/  PRMT R7, R7, 0x5410, R3 ;  /* 0x0000541007077816 */ /* 0x000fe20000000003 */
[----:B-1----:R-:W-:-:S06]  /*11fe0*/  FFMA.FTZ R2, R28, UR19, -R26 ;  /* 0x000000131c027c23 */ /* 0x002fcc000801081a */
[----:B------:R-:W1:Y:S01]  /*11ff0*/  MUFU.EX2 R251, R2 ;  /* 0x0000000200fb7308 */ /* 0x000e620000000800 */
        /* <DEDUP_REMOVED lines=13> */
[----:B------:R-:W-:Y:S02]  /*120d0*/  IMAD.MOV.U32 R66, RZ, RZ, R55 ;  /* 0x000000ffff427224 */ /* 0x000fe400078e0037 */
[----:B------:R-:W-:Y:S02]  /*120e0*/  IMAD.MOV.U32 R252, RZ, RZ, R54 ;  /* 0x000000fffffc7224 */ /* 0x000fe400078e0036 */
[----:B------:R-:W2:Y:S01]  /*120f0*/  MUFU.EX2 R51, R15 ;  /* 0x0000000f00337308 */ /* 0x000ea20000000800 */
[----:B-1----:R-:W-:-:S07]  /*12100*/  F2FP.F16.F32.PACK_AB R2, R228, R239 ;  /* 0x000000efe402723e */ /* 0x002fce00000000ff */
[----:B------:R-:W1:Y:S01]  /*12110*/  MUFU.EX2 R54, R14 ;  /* 0x0000000e00367308 */ /* 0x000e620000000800 */
[----:B------:R-:W-:Y:S02]  /*12120*/  LOP3.LUT R4, R4, R2, RZ, 0xc0, !PT ;  /* 0x0000000204047212 */ /* 0x000fe400078ec0ff */
[----:B------:R-:W-:Y:S02]  /*12130*/  SHF.R.U32.HI R2, RZ, 0x18, R0 ;  /* 0x00000018ff027819 */ /* 0x000fe40000011600 */
[----:B------:R-:W-:-:S03]  /*12140*/  LOP3.LUT R0, R3, 0xff, RZ, 0xc0, !PT ;  /* 0x000000ff03007812 */ /* 0x000fc600078ec0ff */
[----:B------:R3:W-:Y:S01]  /*12150*/  MUFU.EX2 R55, R13 ;  /* 0x0000000d00377308 */ /* 0x0007e20000000800 */
[----:B------:R-:W-:Y:S01]  /*12160*/  PRMT R2, R0, 0x5410, R2 ;  /* 0x0000541000027816 */ /* 0x000fe20000000002 */
[----:B------:R-:W-:Y:S01]  /*12170*/  FFMA.FTZ R0, R46, UR19, -R26 ;  /* 0x000000132e007c23 */ /* 0x000fe2000801081a */
[----:B------:R-:W-:-:S05]  /*12180*/  IMAD.MOV.U32 R238, RZ, RZ, R237 ;  /* 0x000000ffffee7224 */ /* 0x000fca00078e00ed */
[----:B------:R4:W-:Y:S01]  /*12190*/  MUFU.EX2 R237, R0 ;  /* 0x0000000000ed7308 */ /* 0x0009e20000000800 */
[----:B---3--:R-:W3:Y:S01]  /*121a0*/  LDSM.16.MT88.4 R12, [R216+0x9000] ;  /* 0x00900000d80c783b */ /* 0x008ee20000004200 */
[----:B------:R-:W-:Y:S01]  /*121b0*/  FMUL.FTZ R21, R21, UR19 ;  /* 0x0000001315157c20 */ /* 0x000fe20008410000 */
[----:B----4-:R-:W-:-:S05]  /*121c0*/  FFMA.FTZ R0, R47, UR19, -R26 ;  /* 0x000000132f007c23 */ /* 0x010fca000801081a */
[----:B------:R-:W4:Y:S08]  /*121d0*/  MUFU.EX2 R245, R0 ;  /* 0x0000000000f57308 */ /* 0x000f300000000800 */
[----:B------:R-:W3:Y:S01]  /*121e0*/  MUFU.EX2 R50, R21 ;  /* 0x0000001500327308 */ /* 0x000ee20000000800 */
[----:B------:R-:W-:Y:S01]  /*121f0*/  HSET2.LE.AND R5, R2, R56, PT ;  /* 0x0000003802057233 */ /* 0x000fe20003803000 */
[-C--:B--2---:R-:W-:Y:S01]  /*12200*/  FMUL.FTZ R118, R118, R51.reuse ;  /* 0x0000003376767220 */ /* 0x084fe20000410000 */
[----:B------:R-:W-:Y:S01]  /*12210*/  FMUL.FTZ R119, R119, R51 ;  /* 0x0000003377777220 */ /* 0x000fe20000410000 */
[-C--:B-1----:R-:W-:Y:S01]  /*12220*/  FMUL.FTZ R112, R112, R54.reuse ;  /* 0x0000003670707220 */ /* 0x082fe20000410000 */
[----:B------:R-:W-:Y:S01]  /*12230*/  FMUL.FTZ R113, R113, R54 ;  /* 0x0000003671717220 */ /* 0x000fe20000410000 */
[----:B----4-:R-:W-:Y:S01]  /*12240*/  F2FP.F16.F32.PACK_AB R0, R245, R237 ;  /* 0x000000edf500723e */ /* 0x010fe200000000ff */
[-C--:B------:R-:W-:Y:S01]  /*12250*/  FMUL.FTZ R114, R114, R55.reuse ;  /* 0x0000003772727220 */ /* 0x080fe20000410000 */
[----:B------:R-:W-:Y:S01]  /*12260*/  FMUL.FTZ R115, R115, R55 ;  /* 0x0000003773737220 */ /* 0x000fe20000410000 */
[-C--:B------:R-:W-:Y:S01]  /*12270*/  FMUL.FTZ R122, R122, R51.reuse ;  /* 0x000000337a7a7220 */ /* 0x080fe20000410000 */
[----:B------:R-:W-:Y:S01]  /*12280*/  LOP3.LUT R5, R5, R0, RZ, 0xc0, !PT ;  /* 0x0000000005057212 */ /* 0x000fe200078ec0ff */
[----:B------:R-:W-:Y:S01]  /*12290*/  FMUL.FTZ R123, R123, R51 ;  /* 0x000000337b7b7220 */ /* 0x000fe20000410000 */
[-C--:B------:R-:W-:Y:S01]  /*122a0*/  FMUL.FTZ R124, R124, R54.reuse ;  /* 0x000000367c7c7220 */ /* 0x080fe20000410000 */
[----:B------:R-:W-:Y:S01]  /*122b0*/  FMUL.FTZ R125, R125, R54 ;  /* 0x000000367d7d7220 */ /* 0x000fe20000410000 */
[-C--:B---3--:R-:W-:Y:S01]  /*122c0*/  FMUL.FTZ R116, R116, R50.reuse ;  /* 0x0000003274747220 */ /* 0x088fe20000410000 */
[-C--:B------:R-:W-:Y:S01]  /*122d0*/  FMUL.FTZ R117, R117, R50.reuse ;  /* 0x0000003275757220 */ /* 0x080fe20000410000 */
[-C--:B------:R-:W-:Y:S01]  /*122e0*/  FMUL.FTZ R120, R120, R50.reuse ;  /* 0x0000003278787220 */ /* 0x080fe20000410000 */
[-C--:B------:R-:W-:Y:S01]  /*122f0*/  FMUL.FTZ R121, R121, R50.reuse ;  /* 0x0000003279797220 */ /* 0x080fe20000410000 */
[-C--:B------:R-:W-:Y:S01]  /*12300*/  FMUL.FTZ R126, R126, R55.reuse ;  /* 0x000000377e7e7220 */ /* 0x080fe20000410000 */
[----:B------:R-:W-:Y:S01]  /*12310*/  FMUL.FTZ R127, R127, R55 ;  /* 0x000000377f7f7220 */ /* 0x000fe20000410000 */
[-C--:B------:R-:W-:Y:S06]  /*12320*/  HMMA.16816.F32 R108, R4, R12.reuse, R112 ;  /* 0x0000000c046c723c */ /* 0x080fec0000001870 */
[----:B------:R-:W-:Y:S06]  /*12330*/  HMMA.16816.F32 R188, R8, R12, R116 ;  /* 0x0000000c08bc723c */ /* 0x000fec0000001874 */
        /* <DEDUP_REMOVED lines=58> */
[-C--:B------:R-:W-:Y:S01]  /*126e0*/  FMUL.FTZ R173, R173, R54.reuse ;  /* 0x00000036adad7220 */ /* 0x080fe20000410000 */
[-C--:B------:R-:W-:Y:S01]  /*126f0*/  FMUL.FTZ R174, R174, R55.reuse ;  /* 0x00000037aeae7220 */ /* 0x080fe20000410000 */
[-C--:B------:R-:W-:Y:S01]  /*12700*/  FMUL.FTZ R175, R175, R55.reuse ;  /* 0x00000037afaf7220 */ /* 0x080fe20000410000 */
[-C--:B-1----:R-:W-:Y:S06]  /*12710*/  HMMA.16816.F32 R112, R8, R12.reuse, R164 ;  /* 0x0000000c0870723c */ /* 0x082fec00000018a4 */
[C---:B------:R-:W-:Y:S06]  /*12720*/  HMMA.16816.F32 R160, R4.reuse, R12, R160 ;  /* 0x0000000c04a0723c */ /* 0x040fec00000018a0 */
[-C--:B------:R-:W-:Y:S06]  /*12730*/  HMMA.16816.F32 R172, R4, R14.reuse, R172 ;  /* 0x0000000e04ac723c */ /* 0x080fec00000018ac */
[----:B------:R-:W-:Y:S01]  /*12740*/  HMMA.16816.F32 R168, R8, R14, R168 ;  /* 0x0000000e08a8723c */ /* 0x000fe200000018a8 */
[----:B------:R-:W1:Y:S01]  /*12750*/  LDSM.16.MT88.4 R12, [R216+0xb000] ;  /* 0x00b00000d80c783b */ /* 0x000e620000004200 */
        /* <DEDUP_REMOVED lines=16> */
[----:B------:R-:W-:-:S02]  /*12860*/  IMAD.MOV.U32 R166, RZ, RZ, R67 ;  /* 0x000000ffffa67224 */ /* 0x000fc400078e0043 */
[----:B------:R-:W-:Y:S02]  /*12870*/  IMAD.MOV.U32 R165, RZ, RZ, R66 ;  /* 0x000000ffffa57224 */ /* 0x000fe400078e0042 */
[----:B------:R-:W-:Y:S02]  /*12880*/  IMAD.MOV.U32 R18, RZ, RZ, R64 ;  /* 0x000000ffff127224 */ /* 0x000fe400078e0040 */
[----:B------:R-:W-:Y:S02]  /*12890*/  IMAD.MOV.U32 R19, RZ, RZ, R65 ;  /* 0x000000ffff137224 */ /* 0x000fe400078e0041 */
[----:B------:R-:W-:Y:S02]  /*128a0*/  IMAD.MOV.U32 R234, RZ, RZ, R62 ;  /* 0x000000ffffea7224 */ /* 0x000fe400078e003e */
[----:B------:R-:W-:Y:S01]  /*128b0*/  IMAD.MOV.U32 R235, RZ, RZ, R63 ;  /* 0x000000ffffeb7224 */ /* 0x000fe200078e003f */
[-C--:B-1----:R-:W-:Y:S06]  /*128c0*/  HMMA.16816.F32 R64, R4, R12.reuse, R72 ;  /* 0x0000000c0440723c */ /* 0x082fec0000001848 */
[----:B------:R-:W-:Y:S01]  /*128d0*/  HMMA.16816.F32 R152, R8, R12, R68 ;  /* 0x0000000c0898723c */ /* 0x000fe20000001844 */
[----:B------:R-:W-:-:S02]  /*128e0*/  IMAD.MOV.U32 R73, RZ, RZ, R61 ;  /* 0x000000ffff497224 */ /* 0x000fc400078e003d */
[----:B------:R-:W-:-:S03]  /*128f0*/  IMAD.MOV.U32 R72, RZ, RZ, R60 ;  /* 0x000000ffff487224 */ /* 0x000fc600078e003c */
[-C--:B------:R-:W-:Y:S06]  /*12900*/  HMMA.16816.F32 R60, R4, R14.reuse, R76 ;  /* 0x0000000e043c723c */ /* 0x080fec000000184c */
[----:B------:R-:W-:Y:S01]  /*12910*/  HMMA.16816.F32 R44, R8, R14, R80 ;  /* 0x0000000e082c723c */ /* 0x000fe20000001850 */
[----:B------:R-:W1:Y:S01]  /*12920*/  LDSM.16.MT88.4 R12, [R218+0xb000] ;  /* 0x00b00000da0c783b */ /* 0x000e620000004200 */
[----:B------:R-:W-:Y:S02]  /*12930*/  VIADD R164, R232, 0x1715609d ;  /* 0x1715609de8a47836 */ /* 0x000fe40000000000 */
        /* <DEDUP_REMOVED lines=14> */
[----:B------:R-:W-:Y:S01]  /*12a20*/  FMUL.FTZ R97, R97, R50 ;  /* 0x0000003261617220 */ /* 0x000fe20000410000 */
[-C--:B------:R-:W-:Y:S01]  /*12a30*/  FMUL.FTZ R98, R98, R51.reuse ;  /* 0x0000003362627220 */ /* 0x080fe20000410000 */
[----:B------:R-:W-:Y:S01]  /*12a40*/  FMUL.FTZ R99, R99, R51 ;  /* 0x0000003363637220 */ /* 0x000fe20000410000 */
[----:B------:R-:W-:-:S02]  /*12a50*/  IMAD.MOV.U32 R76, RZ, RZ, R246 ;  /* 0x000000ffff4c7224 */ /* 0x000fc400078e00f6 */
[----:B------:R-:W-:-:S04]  /*12a60*/  IMAD.WIDE.U32 R2, R2, -0x2daee0ad, RZ ;  /* 0xd2511f5302027825 */ /* 0x000fc800078e00ff */
[----:B------:R-:W-:Y:S02]  /*12a70*/  VIADD R246, R233, 0x646e171e ;  /* 0x646e171ee9f67836 */ /* 0x000fe40000000000 */
[----:B------:R-:W-:Y:S01]  /*12a80*/  FFMA.FTZ R0, R184, UR19, -R24 ;  /* 0x00000013b8007c23 */ /* 0x000fe20008010818 */
[----:B-1----:R-:W-:Y:S06]  /*12a90*/  HMMA.16816.F32 R124, R8, R12, R84 ;  /* 0x0000000c087c723c */ /* 0x002fec0000001854 */
[----:B------:R-:W-:Y:S01]  /*12aa0*/  HMMA.16816.F32 R92, R4, R14, R92 ;  /* 0x0000000e045c723c */ /* 0x000fe2000000185c */
[----:B------:R-:W-:-:S02]  /*12ab0*/  IMAD.MOV.U32 R87, RZ, RZ, R59 ;  /* 0x000000ffff577224 */ /* 0x000fc400078e003b */
[----:B------:R-:W-:Y:S02]  /*12ac0*/  IMAD.MOV.U32 R86, RZ, RZ, R58 ;  /* 0x000000ffff567224 */ /* 0x000fe400078e003a */
[----:B------:R-:W-:Y:S02]  /*12ad0*/  IMAD.MOV.U32 R85, RZ, RZ, R57 ;  /* 0x000000ffff557224 */ /* 0x000fe400078e0039 */
[----:B------:R-:W-:Y:S02]  /*12ae0*/  IMAD.MOV.U32 R84, RZ, RZ, R56 ;  /* 0x000000ffff547224 */ /* 0x000fe400078e0038 */
[----:B------:R-:W-:Y:S07]  /*12af0*/  HMMA.16816.F32 R56, R4, R12, R88 ;  /* 0x0000000c0438723c */ /* 0x000fee0000001858 */
[----:B------:R-:W-:Y:S01]  /*12b00*/  LOP3.LUT R5, R17, R30, R164, 0x96, !PT ;  /* 0x0000001e11057212 */ /* 0x000fe200078e96a4 */
[----:B------:R-:W-:Y:S01]  /*12b10*/  HMMA.16816.F32 R116, R8, R14, R96 ;  /* 0x0000000e0874723c */ /* 0x000fe20000001860 */
[----:B------:R-:W-:-:S02]  /*12b20*/  LOP3.LUT R4, R3, R42, R246, 0x96, !PT ;  /* 0x0000002a03047212 */ /* 0x000fc400078e96f6 */
[C---:B------:R-:W-:Y:S02]  /*12b30*/  LOP3.LUT R7, R2.reuse, 0xffff, RZ, 0xc0, !PT ;  /* 0x0000ffff02077812 */ /* 0x040fe400078ec0ff */
[----:B------:R-:W-:Y:S02]  /*12b40*/  LOP3.LUT R13, R2, 0xff, RZ, 0xc0, !PT ;  /* 0x000000ff020d7812 */ /* 0x000fe400078ec0ff */
[--C-:B------:R-:W-:Y:S02]  /*12b50*/  SHF.R.U32.HI R12, RZ, 0x10, R2.reuse ;  /* 0x00000010ff0c7819 */ /* 0x100fe40000011602 */
[----:B------:R-:W-:Y:S01]  /*12b60*/  SHF.R.U32.HI R11, RZ, 0x18, R2 ;  /* 0x00000018ff0b7819 */ /* 0x000fe20000011602 */
[----:B------:R-:W-:Y:S01]  /*12b70*/  IMAD.WIDE.U32 R2, R5, -0x2daee0ad, RZ ;  /* 0xd2511f5305027825 */ /* 0x000fe200078e00ff */
[----:B------:R1:W-:Y:S02]  /*12b80*/  MUFU.EX2 R49, R0 ;  /* 0x0000000000317308 */ /* 0x0003e40000000800 */
[----:B------:R-:W-:-:S02]  /*12b90*/  LOP3.LUT R6, R2, 0xffff, RZ, 0xc0, !PT ;  /* 0x0000ffff02067812 */ /* 0x000fc400078ec0ff */
[----:B------:R-:W-:Y:S02]  /*12ba0*/  LOP3.LUT R10, R2, 0xff, RZ, 0xc0, !PT ;  /* 0x000000ff020a7812 */ /* 0x000fe400078ec0ff */
[--C-:B------:R-:W-:Y:S02]  /*12bb0*/  SHF.R.U32.HI R9, RZ, 0x10, R2.reuse ;  /* 0x00000010ff097819 */ /* 0x100fe40000011602 */
[----:B------:R-:W-:Y:S02]  /*12bc0*/  SHF.R.U32.HI R8, RZ, 0x18, R2 ;  /* 0x00000018ff087819 */ /* 0x000fe40000011602 */
[----:B------:R-:W-:Y:S01]  /*12bd0*/  SHF.R.U32.HI R2, RZ, 0x8, R7 ;  /* 0x00000008ff027819 */ /* 0x000fe20000011607 */
[----:B------:R-:W-:Y:S01]  /*12be0*/  IMAD.MOV.U32 R167, RZ, RZ, R252 ;  /* 0x000000ffffa77224 */ /* 0x000fe200078e00fc */
[----:B-1----:R-:W-:Y:S01]  /*12bf0*/  LOP3.LUT R0, R3, R32, R246, 0x96, !PT ;  /* 0x0000002003007212 */ /* 0x002fe200078e96f6 */
[----:B------:R-:W-:Y:S01]  /*12c00*/  FFMA.FTZ R3, R181, UR19, -R24 ;  /* 0x00000013b5037c23 */ /* 0x000fe20008010818 */
[----:B------:R-:W-:-:S02]  /*12c10*/  PRMT R13, R13, 0x5410, R2 ;  /* 0x000054100d0d7816 */ /* 0x000fc40000000002 */
[----:B------:R-:W-:Y:S01]  /*12c20*/  LOP3.LUT R2, R12, 0xff, RZ, 0xc0, !PT ;  /* 0x000000ff0c027812 */ /* 0x000fe200078ec0ff */
[----:B------:R1:W-:Y:S01]  /*12c30*/  MUFU.EX2 R252, R3 ;  /* 0x0000000300fc7308 */ /* 0x0003e20000000800 */
[----:B------:R-:W-:Y:S02]  /*12c40*/  IMAD.MOV.U32 R77, RZ, RZ, R251 ;  /* 0x000000ffff4d7224 */ /* 0x000fe400078e00fb */
[----:B------:R-:W-:Y:S02]  /*12c50*/  PRMT R7, R2, 0x5410, R11 ;  /* 0x0000541002077816 */ /* 0x000fe4000000000b */
[----:B------:R-:W-:Y:S01]  /*12c60*/  SHF.R.U32.HI R2, RZ, 0x8, R6 ;  /* 0x00000008ff027819 */ /* 0x000fe20000011606 */
[----:B------:R-:W-:-:S03]  /*12c70*/  IMAD.MOV.U32 R74, RZ, RZ, R250 ;  /* 0x000000ffff4a7224 */ /* 0x000fc600078e00fa */
[----:B------:R-:W-:Y:S01]  /*12c80*/  PRMT R15, R10, 0x5410, R2 ;  /* 0x000054100a0f7816 */ /* 0x000fe20000000002 */
[----:B-1----:R-:W-:-:S04]  /*12c90*/  FFMA.FTZ R3, R180, UR19, -R24 ;  /* 0x00000013b4037c23 */ /* 0x002fc80008010818 */
[----:B------:R1:W2:Y:S01]  /*12ca0*/  MUFU.EX2 R251, R3 ;  /* 0x0000000300fb7308 */ /* 0x0002a20000000800 */
[----:B------:R-:W-:Y:S01]  /*12cb0*/  LOP3.LUT R2, R9, 0xff, RZ, 0xc0, !PT ;  /* 0x000000ff09027812 */ /* 0x000fe200078ec0ff */
[----:B------:R-:W-:Y:S01]  /*12cc0*/  FFMA.FTZ R5, R182, UR19, -R24 ;  /* 0x00000013b6057c23 */ /* 0x000fe20008010818 */
[----:B------:R-:W-:Y:S02]  /*12cd0*/  IMAD.MOV.U32 R75, RZ, RZ, R249 ;  /* 0x000000ffff4b7224 */ /* 0x000fe400078e00f9 */
        /* <DEDUP_REMOVED lines=8> */
[----:B---3--:R-:W-:Y:S01]  /*12d60*/  SHF.R.U32.HI R5, RZ, 0x18, R4 ;  /* 0x00000018ff057819 */ /* 0x008fe20000011604 */
[----:B------:R-:W-:Y:S01]  /*12d70*/  IMAD.MOV.U32 R68, RZ, RZ, R248 ;  /* 0x000000ffff447224 */ /* 0x000fe200078e00f8 */
[----:B-1----:R-:W-:Y:S02]  /*12d80*/  SHF.R.U32.HI R3, RZ, 0x10, R4 ;  /* 0x00000010ff037819 */ /* 0x002fe40000011604 */
[----:B------:R-:W-:Y:S02]  /*12d90*/  SHF.R.U32.HI R4, RZ, 0x8, R2 ;  /* 0x00000008ff047819 */ /* 0x000fe40000011602 */
[----:B------:R-:W-:Y:S01]  /*12da0*/  LOP3.LUT R2, R3, 0xff, RZ, 0xc0, !PT ;  /* 0x000000ff03027812 */ /* 0x000fe200078ec0ff */
[----:B------:R-:W-:-:S03]  /*12db0*/  FFMA.FTZ R3, R187, UR19, -R27 ;  /* 0x00000013bb037c23 */ /* 0x000fc6000801081b */
[----:B------:R-:W-:Y:S01]  /*12dc0*/  PRMT R5, R2, 0x5410, R5 ;  /* 0x0000541002057816 */ /* 0x000fe20000000005 */
[----:B------:R1:W-:Y:S01]  /*12dd0*/  MUFU.EX2 R248, R3 ;  /* 0x0000000300f87308 */ /* 0x0003e20000000800 */
[----:B------:R-:W-:Y:S01]  /*12de0*/  LOP3.LUT R2, R0, 0xffff, RZ, 0xc0, !PT ;  /* 0x0000ffff00027812 */ /* 0x000fe200078ec0ff */
[----:B------:R-:W-:Y:S01]  /*12df0*/  IMAD.MOV.U32 R69, RZ, RZ, R247 ;  /* 0x000000ffff457224 */ /* 0x000fe200078e00f7 */
[----:B------:R-:W-:Y:S01]  /*12e00*/  PRMT R6, R6, 0x5410, R4 ;  /* 0x0000541006067816 */ /* 0x000fe20000000004 */
[----:B------:R-:W-:Y:S01]  /*12e10*/  FFMA.FTZ R4, R195, UR19, -R25 ;  /* 0x00000013c3047c23 */ /* 0x000fe20008010819 */
[----:B------:R-:W-:-:S03]  /*12e20*/  IMAD.MOV.U32 R81, RZ, RZ, R245 ;  /* 0x000000ffff517224 */ /* 0x000fc600078e00f5 */
[----:B------:R-:W-:Y:S01]  /*12e30*/  MUFU.EX2 R245, R4 ;  /* 0x0000000400f57308 */ /* 0x000fe20000000800 */
[----:B-1----:R-:W-:-:S07]  /*12e40*/  FFMA.FTZ R3, R183, UR19, -R27 ;  /* 0x00000013b7037c23 */ /* 0x002fce000801081b */
[----:B------:R1:W3:Y:S01]  /*12e50*/  MUFU.EX2 R247, R3 ;  /* 0x0000000300f77308 */ /* 0x0002e20000000800 */
[----:B------:R-:W-:Y:S01]  /*12e60*/  IMAD.MOV.U32 R70, RZ, RZ, R244 ;  /* 0x000000ffff467224 */ /* 0x000fe200078e00f4 */
[----:B-1----:R-:W-:Y:S02]  /*12e70*/  SHF.R.U32.HI R3, RZ, 0x8, R2 ;  /* 0x00000008ff037819 */ /* 0x002fe40000011602 */
[----:B------:R-:W-:-:S04]  /*12e80*/  LOP3.LUT R2, R0, 0xff, RZ, 0xc0, !PT ;  /* 0x000000ff00027812 */ /* 0x000fc800078ec0ff */
[----:B------:R-:W-:Y:S01]  /*12e90*/  PRMT R4, R2, 0x5410, R3 ;  /* 0x0000541002047816 */ /* 0x000fe20000000003 */
[----:B------:R-:W-:Y:S01]  /*12ea0*/  FFMA.FTZ R2, R194, UR19, -R25 ;  /* 0x00000013c2027c23 */ /* 0x000fe20008010819 */
[----:B------:R-:W-:-:S03]  /*12eb0*/  SHF.R.U32.HI R3, RZ, 0x10, R0 ;  /* 0x00000010ff037819 */ /* 0x000fc60000011600 */
[----:B------:R1:W-:Y:S01]  /*12ec0*/  MUFU.EX2 R244, R2 ;  /* 0x0000000200f47308 */ /* 0x0003e20000000800 */
[----:B------:R-:W-:Y:S02]  /*12ed0*/  IMAD.MOV.U32 R80, RZ, RZ, R243 ;  /* 0x000000ffff507224 */ /* 0x000fe400078e00f3 */
[----:B------:R-:W-:Y:S01]  /*12ee0*/  IMAD.MOV.U32 R71, RZ, RZ, R242 ;  /* 0x000000ffff477224 */ /* 0x000fe200078e00f2 */
[----:B-1----:R-:W-:Y:S02]  /*12ef0*/  SHF.R.U32.HI R2, RZ, 0x18, R0 ;  /* 0x00000018ff027819 */ /* 0x002fe40000011600 */
[----:B------:R-:W-:Y:S01]  /*12f00*/  LOP3.LUT R0, R3, 0xff, RZ, 0xc0, !PT ;  /* 0x000000ff03007812 */ /* 0x000fe200078ec0ff */
[----:B------:R-:W-:-:S03]  /*12f10*/  FFMA.FTZ R3, R193, UR19, -R25 ;  /* 0x00000013c1037c23 */ /* 0x000fc60008010819 */
[----:B------:R-:W-:Y:S01]  /*12f20*/  PRMT R12, R0, 0x5410, R2 ;  /* 0x00005410000c7816 */ /* 0x000fe20000000002 */
[----:B------:R1:W-:Y:S01]  /*12f30*/  MUFU.EX2 R243, R3 ;  /* 0x0000000300f37308 */ /* 0x0003e20000000800 */
[----:B------:R-:W-:Y:S02]  /*12f40*/  HSET2.LE.AND R0, R13, R84, PT ;  /* 0x000000540d007233 */ /* 0x000fe40003803000 */
[----:B--2---:R-:W-:Y:S01]  /*12f50*/  F2FP.F16.F32.PACK_AB R2, R251, R252 ;  /* 0x000000fcfb02723e */ /* 0x004fe200000000ff */
[----:B------:R-:W-:-:S03]  /*12f60*/  IMAD.MOV.U32 R79, RZ, RZ, R235 ;  /* 0x000000ffff4f7224 */ /* 0x000fc600078e00eb */
[----:B------:R-:W-:Y:S02]  /*12f70*/  LOP3.LUT R10, R0, R2, RZ, 0xc0, !PT ;  /* 0x00000002000a7212 */ /* 0x000fe400078ec0ff */
[----:B------:R-:W-:Y:S01]  /*12f80*/  HSET2.LE.AND R0, R7, R84, PT ;  /* 0x0000005407007233 */ /* 0x000fe20003803000 */
[----:B-1----:R-:W-:-:S04]  /*12f90*/  FFMA.FTZ R3, R192, UR19, -R25 ;  /* 0x00000013c0037c23 */ /* 0x002fc80008010819 */
[----:B------:R1:W2:Y:S01]  /*12fa0*/  MUFU.EX2 R242, R3 ;  /* 0x0000000300f27308 */ /* 0x0002a20000000800 */
[----:B---3--:R-:W-:Y:S01]  /*12fb0*/  F2FP.F16.F32.PACK_AB R2, R247, R248 ;  /* 0x000000f8f702723e */ /* 0x008fe200000000ff */
[----:B------:R-:W-:-:S03]  /*12fc0*/  IMAD.MOV.U32 R28, RZ, RZ, R241 ;  /* 0x000000ffff1c7224 */ /* 0x000fc600078e00f1 */
[----:B------:R-:W-:Y:S02]  /*12fd0*/  LOP3.LUT R11, R0, R2, RZ, 0xc0, !PT ;  /* 0x00000002000b7212 */ /* 0x000fe400078ec0ff */
[----:B------:R-:W-:Y:S01]  /*12fe0*/  HSET2.LE.AND R0, R6, R84, PT ;  /* 0x0000005406007233 */ /* 0x000fe20003803000 */
[----:B-1----:R-:W-:-:S04]  /*12ff0*/  FFMA.FTZ R3, R198, UR19, -R26 ;  /* 0x00000013c6037c23 */ /* 0x002fc8000801081a */
[----:B------:R1:W-:Y:S01]  /*13000*/  MUFU.EX2 R235, R3 ;  /* 0x0000000300eb7308 */ /* 0x0003e20000000800 */
[----:B------:R-:W-:Y:S01]  /*13010*/  F2FP.F16.F32.PACK_AB R2, R34, R49 ;  /* 0x000000312202723e */ /* 0x000fe200000000ff */
[----:B------:R-:W-:-:S03]  /*13020*/  IMAD.MOV.U32 R29, RZ, RZ, R240 ;  /* 0x000000ffff1d7224 */ /* 0x000fc600078e00f0 */
        /* <DEDUP_REMOVED lines=9> */
[----:B------:R-:W-:Y:S01]  /*130c0*/  IMAD.MOV.U32 R78, RZ, RZ, R234 ;  /* 0x000000ffff4e7224 */ /* 0x000fe200078e00ea */
[----:B------:R-:W-:-:S06]  /*130d0*/  HSET2.LE.AND R0, R15, R84, PT ;  /* 0x000000540f007233 */ /* 0x000fcc0003803000 */
[----:B------:R2:W3:Y:S02]  /*130e0*/  MUFU.EX2 R234, R2 ;  /* 0x0000000200ea7308 */ /* 0x0004e40000000800 */
[----:B--2---:R-:W-:-:S04]  /*130f0*/  F2FP.F16.F32.PACK_AB R2, R242, R243 ;  /* 0x000000f3f202723e */ /* 0x004fc800000000ff */
[----:B------:R-:W-:Y:S02]  /*13100*/  LOP3.LUT R6, R0, R2, RZ, 0xc0, !PT ;  /* 0x0000000200067212 */ /* 0x000fe400078ec0ff */
[----:B------:R-:W-:Y:S02]  /*13110*/  HSET2.LE.AND R0, R14, R84, PT ;  /* 0x000000540e007233 */ /* 0x000fe40003803000 */
[----:B-1----:R-:W-:-:S04]  /*13120*/  F2FP.F16.F32.PACK_AB R2, R240, R241 ;  /* 0x000000f1f002723e */ /* 0x002fc800000000ff */
[----:B------:R-:W-:Y:S02]  /*13130*/  LOP3.LUT R7, R0, R2, RZ, 0xc0, !PT ;  /* 0x0000000200077212 */ /* 0x000fe400078ec0ff */
[----:B------:R-:W-:Y:S02]  /*13140*/  HSET2.LE.AND R0, R4, R84, PT ;  /* 0x0000005404007233 */ /* 0x000fe40003803000 */
[----:B------:R-:W-:Y:S01]  /*13150*/  F2FP.F16.F32.PACK_AB R2, R244, R245 ;  /* 0x000000f5f402723e */ /* 0x000fe200000000ff */
[----:B------:R-:W-:-:S03]  /*13160*/  UIADD3 UR4, UR4, 0x1, URZ ;  /* 0x0000000104047890 */ /* 0x000fc6000fffe03f */
[----:B------:R-:W-:Y:S02]  /*13170*/  LOP3.LUT R4, R0, R2, RZ, 0xc0, !PT ;  /* 0x0000000200047212 */ /* 0x000fe400078ec0ff */
[----:B------:R-:W-:Y:S02]  /*13180*/  HSET2.LE.AND R0, R12, R84, PT ;  /* 0x000000540c007233 */ /* 0x000fe40003803000 */
[----:B---3--:R-:W-:Y:S01]  /*13190*/  F2FP.F16.F32.PACK_AB R2, R234, R235 ;  /* 0x000000ebea02723e */ /* 0x008fe200000000ff */
[----:B------:R-:W-:Y:S01]  /*131a0*/  IMAD.MOV.U32 R82, RZ, RZ, R18 ;  /* 0x000000ffff527224 */ /* 0x000fe200078e0012 */
[----:B------:R-:W-:Y:S02]  /*131b0*/  LDSM.16.MT88.4 R12, [R218+0x9400] ;  /* 0x00940000da0c783b */ /* 0x000fe40000004200 */
[----:B------:R-:W-:Y:S02]  /*131c0*/  LOP3.LUT R5, R0, R2, RZ, 0xc0, !PT ;  /* 0x0000000200057212 */ /* 0x000fe400078ec0ff */
[----:B------:R-:W-:Y:S01]  /*131d0*/  LOP3.LUT R2, R201, UR4, R233, 0x96, !PT ;  /* 0x00000004c9027c12 */ /* 0x000fe2000f8e96e9 */
[----:B------:R-:W-:-:S02]  /*131e0*/  IMAD.MOV.U32 R192, RZ, RZ, R82 ;  /* 0x000000ffffc07224 */ /* 0x000fc400078e0052 */
[----:B------:R-:W-:Y:S02]  /*131f0*/  IMAD.MOV.U32 R194, RZ, RZ, R78 ;  /* 0x000000ffffc27224 */ /* 0x000fe400078e004e */
[----:B------:R-:W-:-:S05]  /*13200*/  IMAD.WIDE.U32 R2, R2, -0x326172a9, RZ ;  /* 0xcd9e8d5702027825 */ /* 0x000fca00078e00ff */
[C-C-:B------:R-:W-:Y:S02]  /*13210*/  LOP3.LUT R0, R3.reuse, R192, R206.reuse, 0x96, !PT ;  /* 0x000000c003007212 */ /* 0x140fe400078e96ce */
[----:B------:R-:W-:Y:S01]  /*13220*/  LOP3.LUT R3, R3, R194, R206, 0x96, !PT ;  /* 0x000000c203037212 */ /* 0x000fe200078e96ce */
[----:B------:R-:W-:Y:S02]  /*13230*/  IMAD.MOV.U32 R206, RZ, RZ, R52 ;  /* 0x000000ffffce7224 */ /* 0x000fe400078e0034 */
[----:B------:R-:W2:Y:S01]  /*13240*/  LDL.LU R52, [R1+0xe8] ;  /* 0x0000e80001347983 */ /* 0x000ea20000300800 */
[----:B------:R-:W-:-:S03]  /*13250*/  IMAD.MOV.U32 R83, RZ, RZ, R19 ;  /* 0x000000ffff537224 */ /* 0x000fc600078e0013 */
[----:B------:R-:W1:Y:S01]  /*13260*/  LDSM.16.MT88.4 R16, [R216+0x9400] ;  /* 0x00940000d810783b */ /* 0x000e620000004200 */
[----:B------:R-:W-:Y:S02]  /*13270*/  IMAD.MOV.U32 R30, RZ, RZ, R80 ;  /* 0x000000ffff1e7224 */ /* 0x000fe400078e0050 */
[----:B------:R-:W-:Y:S02]  /*13280*/  IMAD.MOV.U32 R33, RZ, RZ, R81 ;  /* 0x000000ffff217224 */ /* 0x000fe400078e0051 */
[----:B------:R-:W-:Y:S02]  /*13290*/  IMAD.MOV.U32 R193, RZ, RZ, R83 ;  /* 0x000000ffffc17224 */ /* 0x000fe400078e0053 */
[----:B------:R-:W-:Y:S02]  /*132a0*/  IMAD.MOV.U32 R42, RZ, RZ, R76 ;  /* 0x000000ffff2a7224 */ /* 0x000fe400078e004c */
[----:B------:R-:W-:Y:S02]  /*132b0*/  IMAD.MOV.U32 R80, RZ, RZ, R77 ;  /* 0x000000ffff507224 */ /* 0x000fe400078e004d */
        /* <DEDUP_REMOVED lines=12> */
[----:B------:R-:W-:Y:S01]  /*13380*/  IMAD.MOV.U32 R73, RZ, RZ, R212 ;  /* 0x000000ffff497224 */ /* 0x000fe200078e00d4 */
[-C--:B-1----:R-:W-:Y:S06]  /*13390*/  HMMA.16816.F32 R236, R8, R16.reuse, R188 ;  /* 0x0000001008ec723c */ /* 0x082fec00000018bc */
[C---:B------:R-:W-:Y:S06]  /*133a0*/  HMMA.16816.F32 R108, R4.reuse, R16, R108 ;  /* 0x00000010046c723c */ /* 0x040fec000000186c */
[-C--:B------:R-:W-:Y:S06]  /*133b0*/  HMMA.16816.F32 R96, R4, R18.reuse, R176 ;  /* 0x000000120460723c */ /* 0x080fec00000018b0 */
[----:B------:R-:W-:Y:S01]  /*133c0*/  HMMA.16816.F32 R212, R8, R18, R20 ;  /* 0x0000001208d4723c */ /* 0x000fe20000001814 */
[----:B------:R-:W1:Y:S01]  /*133d0*/  LDSM.16.MT88.4 R16, [R216+0xa400] ;  /* 0x00a40000d810783b */ /* 0x000e620000004200 */
[----:B------:R-:W-:-:S02]  /*133e0*/  IMAD.MOV.U32 R35, RZ, RZ, R86 ;  /* 0x000000ffff237224 */ /* 0x000fc400078e0056 */
[----:B------:R-:W-:Y:S01]  /*133f0*/  IMAD.MOV.U32 R31, RZ, RZ, R87 ;  /* 0x000000ffff1f7224 */ /* 0x000fe200078e0057 */
[----:B------:R-:W-:Y:S01]  /*13400*/  LDSM.16.MT88.4 R20, [R218+0xa400] ;  /* 0x00a40000da14783b */ /* 0x000fe20000004200 */
[----:B------:R-:W-:Y:S02]  /*13410*/  IMAD.MOV.U32 R48, RZ, RZ, R85 ;  /* 0x000000ffff307224 */ /* 0x000fe400078e0055 */
[----:B------:R-:W-:Y:S01]  /*13420*/  HMMA.16816.F32 R84, R4, R14, R140 ;  /* 0x0000000e0454723c */ /* 0x000fe2000000188c */
[----:B------:R-:W-:Y:S02]  /*13430*/  IMAD.MOV.U32 R199, RZ, RZ, R83 ;  /* 0x000000ffffc77224 */ /* 0x000fe400078e0053 */
[----:B------:R-:W-:Y:S02]  /*13440*/  IMAD.MOV.U32 R201, RZ, RZ, R31 ;  /* 0x000000ffffc97224 */ /* 0x000fe400078e001f */
[----:B------:R-:W-:Y:S01]  /*13450*/  IMAD.MOV.U32 R200, RZ, RZ, R34 ;  /* 0x000000ffffc87224 */ /* 0x000fe200078e0022 */
[----:B------:R-:W-:Y:S01]  /*13460*/  HMMA.16816.F32 R180, R8, R12, R132 ;  /* 0x0000000c08b4723c */ /* 0x000fe20000001884 */
[----:B------:R-:W-:-:S02]  /*13470*/  IMAD.MOV.U32 R140, RZ, RZ, R80 ;  /* 0x000000ffff8c7224 */ /* 0x000fc400078e0050 */
[----:B------:R-:W-:-:S03]  /*13480*/  IMAD.MOV.U32 R143, RZ, RZ, R35 ;  /* 0x000000ffff8f7224 */ /* 0x000fc600078e0023 */
[----:B------:R-:W-:Y:S01]  /*13490*/  HMMA.16816.F32 R88, R4, R12, R128 ;  /* 0x0000000c0458723c */ /* 0x000fe20000001880 */
[----:B------:R-:W-:-:S06]  /*134a0*/  IMAD.MOV.U32 R135, RZ, RZ, R32 ;  /* 0x000000ffff877224 */ /* 0x000fcc00078e0020 */
[----:B------:R-:W-:Y:S02]  /*134b0*/  IMAD.MOV.U32 R129, RZ, RZ, R33 ;  /* 0x000000ffff817224 */ /* 0x000fe400078e0021 */
[----:B------:R-:W-:Y:S01]  /*134c0*/  IMAD.MOV.U32 R128, RZ, RZ, R30 ;  /* 0x000000ffff807224 */ /* 0x000fe200078e001e */
[----:B------:R-:W3:Y:S01]  /*134d0*/  LDSM.16.MT88.4 R32, [R218+0xb400] ;  /* 0x00b40000da20783b */ /* 0x000ee20000004200 */
[----:B-1----:R-:W-:Y:S07]  /*134e0*/  HMMA.16816.F32 R188, R8, R16, R148 ;  /* 0x0000001008bc723c */ /* 0x002fee0000001894 */
[----:B------:R-:W-:-:S02]  /*134f0*/  IMAD.MOV.U32 R151, RZ, RZ, R81 ;  /* 0x000000ffff977224 */ /* 0x000fc400078e0051 */
[----:B------:R-:W-:Y:S02]  /*13500*/  IMAD.MOV.U32 R150, RZ, RZ, R82 ;  /* 0x000000ffff967224 */ /* 0x000fe400078e0052 */
[----:B------:R-:W-:Y:S07]  /*13510*/  HMMA.16816.F32 R80, R4, R16, R144 ;  /* 0x000000100450723c */ /* 0x000fee0000001890 */
[----:B------:R-:W-:Y:S02]  /*13520*/  IMAD.MOV.U32 R146, RZ, RZ, R28 ;  /* 0x000000ffff927224 */ /* 0x000fe400078e001c */
[----:B------:R-:W-:-:S02]  /*13530*/  IMAD.MOV.U32 R145, RZ, RZ, R29 ;  /* 0x000000ffff917224 */ /* 0x000fc400078e001d */
[----:B------:R-:W1:Y:S01]  /*13540*/  LDSM.16.MT88.4 R28, [R216+0xb400] ;  /* 0x00b40000d81c783b */ /* 0x000e620000004200 */
[----:B------:R-:W-:Y:S01]  /*13550*/  HMMA.16816.F32 R184, R8, R14, R136 ;  /* 0x0000000e08b8723c */ /* 0x000fe20000001888 */
[-C--:B------:R-:W-:Y:S01]  /*13560*/  LOP3.LUT R12, R37, R2.reuse, R209, 0x96, !PT ;  /* 0x00000002250c7212 */ /* 0x080fe200078e96d1 */
[----:B------:R-:W-:Y:S02]  /*13570*/  IMAD.MOV.U32 R133, RZ, RZ, R76 ;  /* 0x000000ffff857224 */ /* 0x000fe400078e004c */
[----:B------:R-:W-:Y:S02]  /*13580*/  IMAD.MOV.U32 R132, RZ, RZ, R77 ;  /* 0x000000ffff847224 */ /* 0x000fe400078e004d */
[----:B------:R-:W-:Y:S01]  /*13590*/  IMAD.MOV.U32 R131, RZ, RZ, R78 ;  /* 0x000000ffff837224 */ /* 0x000fe200078e004e */
[----:B------:R-:W-:Y:S01]  /*135a0*/  LOP3.LUT R14, R39, R2, R209, 0x96, !PT ;  /* 0x00000002270e7212 */ /* 0x000fe200078e96d1 */
[----:B------:R-:W-:Y:S01]  /*135b0*/  IMAD.MOV.U32 R130, RZ, RZ, R79 ;  /* 0x000000ffff827224 */ /* 0x000fe200078e004f */
[----:B---3--:R-:W-:Y:S01]  /*135c0*/  HMMA.16816.F32 R56, R4, R32, R56 ;  /* 0x000000200438723c */ /* 0x008fe20000001838 */
        /* <DEDUP_REMOVED lines=9> */
[----:B------:R-:W-:-:S03]  /*13660*/  IMAD.MOV.U32 R147, RZ, RZ, R71 ;  /* 0x000000ffff937224 */ /* 0x000fc600078e0047 */
[----:B------:R-:W-:Y:S01]  /*13670*/  HMMA.16816.F32 R68, R4, R22, R172 ;  /* 0x000000160444723c */ /* 0x000fe200000018ac */
[----:B------:R-:W-:-:S05]  /*13680*/  IMAD.WIDE.U32 R14, R14, -0x2daee0ad, RZ ;  /* 0xd2511f530e0e7825 */ /* 0x000fca00078e00ff */
[C---:B------:R-:W-:Y:S06]  /*13690*/  HMMA.16816.F32 R92, R4.reuse, R34, R92 ;  /* 0x00000022045c723c */ /* 0x040fec000000185c */
[C---:B-1----:R-:W-:Y:S06]  /*136a0*/  HMMA.16816.F32 R64, R4.reuse, R28, R64 ;  /* 0x0000001c0440723c */ /* 0x042fec0000001840 */
[----:B------:R-:W-:Y:S07]  /*136b0*/  HMMA.16816.F32 R60, R4, R30, R60 ;  /* 0x0000001e043c723c */ /* 0x000fee000000183c */
[----:B------:R-:W-:-:S03]  /*136c0*/  IMAD.WIDE.U32 R4, R0, -0x2daee0ad, RZ ;  /* 0xd2511f5300047825 */ /* 0x000fc600078e00ff */
[----:B------:R-:W-:Y:S01]  /*136d0*/  LOP3.LUT R6, R15, R4, R106, 0x96, !PT ;  /* 0x000000040f067212 */ /* 0x000fe200078e966a */
[----:B------:R-:W-:-:S04]  /*136e0*/  IMAD.WIDE.U32 R2, R3, -0x2daee0ad, RZ ;  /* 0xd2511f5303027825 */ /* 0x000fc800078e00ff */
[----:B------:R-:W-:Y:S01]  /*136f0*/  IMAD.WIDE.U32 R6, R6, -0x326172a9, RZ ;  /* 0xcd9e8d5706067825 */ /* 0x000fe200078e00ff */
[----:B------:R-:W-:-:S03]  /*13700*/  LOP3.LUT R3, R3, R40, R53, 0x96, !PT ;  /* 0x0000002803037212 */ /* 0x000fc600078e9635 */
[----:B------:R-:W-:-:S05]  /*13710*/  IMAD.WIDE.U32 R12, R12, -0x2daee0ad, RZ ;  /* 0xd2511f530c0c7825 */ /* 0x000fca00078e00ff */
[----:B------:R-:W-:Y:S01]  /*13720*/  LOP3.LUT R13, R13, R2, R106, 0x96, !PT ;  /* 0x000000020d0d7212 */ /* 0x000fe200078e966a */
[----:B------:R-:W-:-:S04]  /*13730*/  IMAD.WIDE.U32 R2, R3, -0x326172a9, RZ ;  /* 0xcd9e8d5703027825 */ /* 0x000fc800078e00ff */
[----:B------:R-:W-:Y:S02]  /*13740*/  IMAD.MOV.U32 R142, RZ, RZ, R48 ;  /* 0x000000ffff8e7224 */ /* 0x000fe400078e0030 */
[----:B------:R-:W-:Y:S02]  /*13750*/  IMAD.MOV.U32 R141, RZ, RZ, R49 ;  /* 0x000000ffff8d7224 */ /* 0x000fe400078e0031 */
[----:B------:R-:W-:Y:S01]  /*13760*/  IMAD.WIDE.U32 R48, R13, -0x326172a9, RZ ;  /* 0xcd9e8d570d307825 */ /* 0x000fe200078e00ff */
[----:B------:R-:W-:-:S04]  /*13770*/  LOP3.LUT R3, R3, R36, R107, 0x96, !PT ;  /* 0x0000002403037212 */ /* 0x000fc800078e966b */
[----:B------:R-:W-:Y:S01]  /*13780*/  LOP3.LUT R13, R49, R2, R211, 0x96, !PT ;  /* 0x00000002310d7212 */ /* 0x000fe200078e96d3 */
[----:B------:R-:W-:Y:S01]  /*13790*/  IMAD.WIDE.U32 R2, R3, -0x2daee0ad, RZ ;  /* 0xd2511f5303027825 */ /* 0x000fe200078e00ff */
[----:B------:R-:W-:Y:S07]  /*137a0*/  HMMA.16816.F32 R136, R8, R30, R44 ;  /* 0x0000001e0888723c */ /* 0x000fee000000182c */
[----:B------:R-:W-:-:S05]  /*137b0*/  IMAD.WIDE.U32 R46, R13, -0x2daee0ad, RZ ;  /* 0xd2511f530d2e7825 */ /* 0x000fca00078e00ff */
[----:B------:R-:W-:Y:S01]  /*137c0*/  LOP3.LUT R2, R47, R2, R145, 0x96, !PT ;  /* 0x000000022f027212 */ /* 0x000fe200078e9691 */
[----:B------:R-:W-:Y:S02]  /*137d0*/  IMAD.MOV.U32 R161, RZ, RZ, R146 ;  /* 0x000000ffffa17224 */ /* 0x000fe400078e0092 */
[----:B------:R-:W-:Y:S02]  /*137e0*/  IMAD.MOV.U32 R49, RZ, RZ, R147 ;  /* 0x000000ffff317224 */ /* 0x000fe400078e0093 */
[----:B------:R-:W-:Y:S02]  /*137f0*/  IMAD.MOV.U32 R146, RZ, RZ, R150 ;  /* 0x000000ffff927224 */ /* 0x000fe400078e0096 */
[----:B------:R-:W-:Y:S02]  /*13800*/  IMAD.MOV.U32 R147, RZ, RZ, R151 ;  /* 0x000000ffff937224 */ /* 0x000fe400078e0097 */
[----:B------:R-:W-:Y:S01]  /*13810*/  IMAD.MOV.U32 R150, RZ, RZ, R142 ;  /* 0x000000ffff967224 */ /* 0x000fe200078e008e */
[----:B------:R-:W-:Y:S01]  /*13820*/  HMMA.16816.F32 R120, R8, R18, R120 ;  /* 0x000000120878723c */ /* 0x000fe20000001878 */
[----:B------:R-:W-:Y:S01]  /*13830*/  IMAD.MOV.U32 R142, RZ, RZ, R128 ;  /* 0x000000ffff8e7224 */ /* 0x000fe200078e0080 */
[----:B------:R-:W-:Y:S01]  /*13840*/  LDSM.16.MT88.4 R16, [R218+0x9800] ;  /* 0x00980000da10783b */ /* 0x000fe20000004200 */
[----:B------:R-:W-:-:S03]  /*13850*/  IMAD.MOV.U32 R151, RZ, RZ, R131 ;  /* 0x000000ffff977224 */ /* 0x000fc600078e0083 */
[C---:B------:R-:W-:Y:S06]  /*13860*/  HMMA.16816.F32 R112, R8.reuse, R20, R112 ;  /* 0x000000140870723c */ /* 0x040fec0000001870 */
[----:B------:R-:W-:Y:S01]  /*13870*/  HMMA.16816.F32 R176, R8, R22, R168 ;  /* 0x0000001608b0723c */ /* 0x000fe200000018a8 */
[----:B--2---:R-:W-:-:S05]  /*13880*/  LOP3.LUT R0, R5, R52, R53, 0x96, !PT ;  /* 0x0000003405007212 */ /* 0x004fca00078e9635 */
[C---:B------:R-:W-:Y:S06]  /*13890*/  HMMA.16816.F32 R152, R8.reuse, R28, R152 ;  /* 0x0000001c0898723c */ /* 0x040fec0000001898 */
[----:B------:R-:W-:Y:S01]  /*138a0*/  HMMA.16816.F32 R124, R8, R32, R124 ;  /* 0x00000020087c723c */ /* 0x000fe2000000187c */
[----:B------:R-:W-:Y:S01]  /*138b0*/  IMAD.WIDE.U32 R4, R0, -0x326172a9, RZ ;  /* 0xcd9e8d5700047825 */ /* 0x000fe200078e00ff */
[----:B------:R-:W1:Y:S04]  /*138c0*/  LDSM.16.MT88.4 R28, [R216+0x9800] ;  /* 0x00980000d81c783b */ /* 0x000e680000004200 */
[----:B------:R-:W-:Y:S01]  /*138d0*/  LOP3.LUT R0, R5, R38, R107, 0x96, !PT ;  /* 0x0000002605007212 */ /* 0x000fe200078e966b */
[----:B------:R-:W-:Y:S01]  /*138e0*/  IMAD.MOV.U32 R47, RZ, RZ, R149 ;  /* 0x000000ffff2f7224 */ /* 0x000fe200078e0095 */
[----:B------:R-:W-:Y:S01]  /*138f0*/  LOP3.LUT R15, R7, R4, R211, 0x96, !PT ;  /* 0x00000004070f7212 */ /* 0x000fe200078e96d3 */
[----:B------:R-:W2:Y:S02]  /*13900*/  LDSM.16.MT88.4 R20, [R216+0xa800] ;  /* 0x00a80000d814783b */ /* 0x000ea40000004200 */
[----:B------:R-:W-:-:S04]  /*13910*/  IMAD.WIDE.U32 R4, R0, -0x2daee0ad, RZ ;  /* 0xd2511f5300047825 */ /* 0x000fc800078e00ff */
[----:B------:R-:W-:Y:S01]  /*13920*/  FFMA.FTZ R0, R204, UR19, -R25 ;  /* 0x00000013cc007c23 */ /* 0x000fe20008010819 */
[----:B------:R-:W-:Y:S03]  /*13930*/  LDSM.16.MT88.4 R36, [R216+0xb800] ;  /* 0x00b80000d824783b */ /* 0x000fe60000004200 */
[----:B------:R3:W-:Y:S01]  /*13940*/  MUFU.EX2 R192, R0 ;  /* 0x0000000000c07308 */ /* 0x0007e20000000800 */
[----:B------:R-:W-:Y:S01]  /*13950*/  IMAD.WIDE.U32 R52, R15, -0x2daee0ad, RZ ;  /* 0xd2511f530f347825 */ /* 0x000fe200078e00ff */
[----:B------:R-:W-:-:S03]  /*13960*/  LOP3.LUT R7, R3, R12, R100, 0x96, !PT ;  /* 0x0000000c03077212 */ /* 0x000fc600078e9664 */
[----:B---3--:R-:W-:-:S04]  /*13970*/  FFMA.FTZ R0, R203, UR19, -R25 ;  /* 0x00000013cb007c23 */ /* 0x008fc80008010819 */
[----:B------:R3:W-:Y:S01]  /*13980*/  MUFU.EX2 R193, R0 ;  /* 0x0000000000c17308 */ /* 0x0007e20000000800 */
[----:B------:R-:W-:Y:S02]  /*13990*/  LOP3.LUT R3, R53, R4, R145, 0x96, !PT ;  /* 0x0000000435037212 */ /* 0x000fe400078e9691 */
[----:B------:R-:W-:Y:S01]  /*139a0*/  LOP3.LUT R5, R5, R14, R100, 0x96, !PT ;  /* 0x0000000e05057212 */ /* 0x000fe200078e9664 */
[----:B---3--:R-:W-:-:S04]  /*139b0*/  FFMA.FTZ R0, R202, UR19, -R25 ;  /* 0x00000013ca007c23 */ /* 0x008fc80008010819 */
[----:B------:R3:W-:Y:S01]  /*139c0*/  MUFU.EX2 R195, R0 ;  /* 0x0000000000c37308 */ /* 0x0007e20000000800 */
[----:B------:R-:W-:-:S04]  /*139d0*/  IMAD.WIDE.U32 R12, R3, -0x326172a9, RZ ;  /* 0xcd9e8d57030c7825 */ /* 0x000fc800078e00ff */
[----:B------:R-:W-:-:S04]  /*139e0*/  IMAD.WIDE.U32 R44, R7, -0x326172a9, RZ ;  /* 0xcd9e8d57072c7825 */ /* 0x000fc800078e00ff */
[----:B---3--:R-:W-:-:S04]  /*139f0*/  FFMA.FTZ R0, R105, UR19, -R25 ;  /* 0x0000001369007c23 */ /* 0x008fc80008010819 */
[----:B------:R3:W4:Y:S01]  /*13a00*/  MUFU.EX2 R194, R0 ;  /* 0x0000000000c27308 */ /* 0x0007220000000800 */
[----:B------:R-:W-:-:S04]  /*13a10*/  IMAD.WIDE.U32 R2, R2, -0x326172a9, RZ ;  /* 0xcd9e8d5702027825 */ /* 0x000fc800078e00ff */
[----:B------:R-:W-:-:S04]  /*13a20*/  IMAD.WIDE.U32 R4, R5, -0x326172a9, RZ ;  /* 0xcd9e8d5705047825 */ /* 0x000fc800078e00ff */
[----:B---3--:R-:W-:-:S04]  /*13a30*/  FFMA.FTZ R0, R205, UR19, -R26 ;  /* 0x00000013cd007c23 */ /* 0x008fc8000801081a */
[----:B------:R3:W-:Y:S01]  /*13a40*/  MUFU.EX2 R107, R0 ;  /* 0x00000000006b7308 */ /* 0x0007e20000000800 */
[----:B------:R-:W-:Y:S01]  /*13a50*/  IMAD.MOV.U32 R15, RZ, RZ, R209 ;  /* 0x000000ffff0f7224 */ /* 0x000fe200078e00d1 */
[----:B------:R-:W-:Y:S01]  /*13a60*/  LOP3.LUT R156, R5, R6, R164, 0x96, !PT ;  /* 0x00000006059c7212 */ /* 0x000fe200078e96a4 */
[----:B------:R-:W-:Y:S01]  /*13a70*/  IMAD.MOV.U32 R209, RZ, RZ, R206 ;  /* 0x000000ffffd17224 */ /* 0x000fe200078e00ce */
[----:B------:R-:W-:Y:S01]  /*13a80*/  LOP3.LUT R14, R13, R4, R43, 0x96, !PT ;  /* 0x000000040d0e7212 */ /* 0x000fe200078e962b */
[--C-:B------:R-:W-:Y:S01]  /*13a90*/  FFMA.FTZ R5, R207, UR19, -R26.reuse ;  /* 0x00000013cf057c23 */ /* 0x100fe2000801081a */
[----:B------:R-:W-:Y:S02]  /*13aa0*/  IMAD.MOV.U32 R206, RZ, RZ, R143 ;  /* 0x000000ffffce7224 */ /* 0x000fe400078e008f */
[----:B---3--:R-:W-:-:S04]  /*13ab0*/  FFMA.FTZ R0, R208, UR19, -R26 ;  /* 0x00000013d0007c23 */ /* 0x008fc8000801081a */
[----:B------:R3:W1:Y:S01]  /*13ac0*/  MUFU.EX2 R106, R0 ;  /* 0x00000000006a7308 */ /* 0x0006620000000800 */
[----:B------:R-:W-:Y:S01]  /*13ad0*/  IMAD.MOV.U32 R143, RZ, RZ, R129 ;  /* 0x000000ffff8f7224 */ /* 0x000fe200078e0081 */
[----:B------:R-:W-:-:S06]  /*13ae0*/  SHF.R.U32.HI R6, RZ, 0x10, R2 ;  /* 0x00000010ff067819 */ /* 0x000fcc0000011602 */
[----:B------:R2:W-:Y:S01]  /*13af0*/  MUFU.EX2 R105, R5 ;  /* 0x0000000500697308 */ /* 0x0005e20000000800 */
[----:B---3--:R-:W-:Y:S01]  /*13b00*/  LOP3.LUT R0, R3, R44, R43, 0x96, !PT ;  /* 0x0000002c03007212 */ /* 0x008fe200078e962b */
[----:B------:R-:W-:-:S03]  /*13b10*/  IMAD.MOV.U32 R44, RZ, RZ, R130 ;  /* 0x000000ffff2c7224 */ /* 0x000fc600078e0082 */
[C---:B------:R-:W-:Y:S01]  /*13b20*/  LOP3.LUT R4, R0.reuse, 0xffff, RZ, 0xc0, !PT ;  /* 0x0000ffff00047812 */ /* 0x040fe200078ec0ff */
[----:B------:R-:W-:Y:S01]  /*13b30*/  HMMA.16816.F32 R128, R8, R34, R116 ;  /* 0x000000220880723c */ /* 0x000fe20000001874 */
[----:B------:R-:W-:Y:S01]  /*13b40*/  IMAD.MOV.U32 R53, RZ, RZ, R148 ;  /* 0x000000ffff357224 */ /* 0x000fe200078e0094 */
[----:B------:R-:W3:Y:S01]  /*13b50*/  LDSM.16.MT88.4 R32, [R218+0xa800] ;  /* 0x00a80000da20783b */ /* 0x000ee20000004200 */
[----:B--2---:R-:W-:-:S04]  /*13b60*/  LOP3.LUT R5, R0, 0xff, RZ, 0xc0, !PT ;  /* 0x000000ff00057812 */ /* 0x004fc800078ec0ff */
[----:B------:R-:W-:Y:S02]  /*13b70*/  LOP3.LUT R8, R2, 0xffff, RZ, 0xc0, !PT ;  /* 0x0000ffff02087812 */ /* 0x000fe400078ec0ff */
[----:B------:R-:W-:Y:S01]  /*13b80*/  SHF.R.U32.HI R3, RZ, 0x8, R4 ;  /* 0x00000008ff037819 */ /* 0x000fe20000011604 */
[----:B------:R-:W-:Y:S01]  /*13b90*/  FFMA.FTZ R4, R210, UR19, -R26 ;  /* 0x00000013d2047c23 */ /* 0x000fe2000801081a */
[----:B------:R-:W-:Y:S02]  /*13ba0*/  LOP3.LUT R10, R2, 0xff, RZ, 0xc0, !PT ;  /* 0x000000ff020a7812 */ /* 0x000fe400078ec0ff */
[----:B------:R-:W-:Y:S01]  /*13bb0*/  SHF.R.U32.HI R9, RZ, 0x18, R2 ;  /* 0x00000018ff097819 */ /* 0x000fe20000011602 */
[----:B------:R2:W1:Y:S01]  /*13bc0*/  MUFU.EX2 R100, R4 ;  /* 0x0000000400647308 */ /* 0x0004620000000800 */
[----:B------:R-:W-:Y:S02]  /*13bd0*/  PRMT R2, R5, 0x5410, R3 ;  /* 0x0000541005027816 */ /* 0x000fe40000000003 */
[----:B------:R-:W-:Y:S01]  /*13be0*/  SHF.R.U32.HI R3, RZ, 0x10, R0 ;  /* 0x00000010ff037819 */ /* 0x000fe20000011600 */
[----:B------:R-:W-:-:S02]  /*13bf0*/  IMAD.MOV.U32 R148, RZ, RZ, R140 ;  /* 0x000000ffff947224 */ /* 0x000fc400078e008c */
[----:B------:R-:W-:Y:S01]  /*13c00*/  IMAD.MOV.U32 R11, RZ, RZ, R198 ;  /* 0x000000ffff0b7224 */ /* 0x000fe200078e00c6 */
[----:B------:R-:W-:Y:S01]  /*13c10*/  LOP3.LUT R5, R3, 0xff, RZ, 0xc0, !PT ;  /* 0x000000ff03057812 */ /* 0x000fe200078ec0ff */
[----:B------:R-:W-:Y:S02]  /*13c20*/  IMAD.MOV.U32 R140, RZ, RZ, R200 ;  /* 0x000000ffff8c7224 */ /* 0x000fe400078e00c8 */
[----:B------:R-:W-:Y:S02]  /*13c30*/  IMAD.MOV.U32 R200, RZ, RZ, R135 ;  /* 0x000000ffffc87224 */ /* 0x000fe400078e0087 */
[----:B------:R-:W3:Y:S01]  /*13c40*/  LDL.LU R135, [R1+0x34] ;  /* 0x0000340001877983 */ /* 0x000ee20000300800 */
[----:B--2---:R-:W-:-:S04]  /*13c50*/  SHF.R.U32.HI R4, RZ, 0x8, R8 ;  /* 0x00000008ff047819 */ /* 0x004fc80000011608 */
[----:B------:R-:W-:Y:S01]  /*13c60*/  PRMT R3, R10, 0x5410, R4 ;  /* 0x000054100a037816 */ /* 0x000fe20000000004 */
[----:B------:R-:W-:Y:S02]  /*13c70*/  IMAD.MOV.U32 R10, RZ, RZ, R42 ;  /* 0x000000ffff0a7224 */ /* 0x000fe400078e002a */
[----:B------:R-:W-:Y:S01]  /*13c80*/  IMAD.MOV.U32 R149, RZ, RZ, R141 ;  /* 0x000000ffff957224 */ /* 0x000fe200078e008d */
[----:B------:R-:W2:Y:S01]  /*13c90*/  LDSM.16.MT88.4 R40, [R218+0xb800] ;  /* 0x00b80000da28783b */ /* 0x000ea20000004200 */
[----:B------:R-:W-:-:S03]  /*13ca0*/  FFMA.FTZ R50, R11, R50, R10 ;  /* 0x000000320b327223 */ /* 0x000fc6000001000a */
[----:B------:R-:W2:Y:S01]  /*13cb0*/  LDL.LU R11, [R1+0x28] ;  /* 0x00002800010b7983 */ /* 0x000ea20000300800 */
[----:B------:R-:W-:Y:S02]  /*13cc0*/  IMAD.MOV.U32 R141, RZ, RZ, R201 ;  /* 0x000000ffff8d7224 */ /* 0x000fe400078e00c9 */
[----:B------:R-:W-:Y:S02]  /*13cd0*/  IMAD.MOV.U32 R201, RZ, RZ, R231 ;  /* 0x000000ffffc97224 */ /* 0x000fe400078e00e7 */
[----:B------:R-:W1:Y:S01]  /*13ce0*/  LDC.U8 R231, c[0x0][0x388] ;  /* 0x0000e200ffe77b82 */ /* 0x000e620000000000 */
[----:B------:R-:W-:Y:S02]  /*13cf0*/  SHF.R.U32.HI R7, RZ, 0x18, R0 ;  /* 0x00000018ff077819 */ /* 0x000fe40000011600 */
[----:B------:R-:W-:Y:S02]  /*13d00*/  LOP3.LUT R6, R6, 0xff, RZ, 0xc0, !PT ;  /* 0x000000ff06067812 */ /* 0x000fe400078ec0ff */
[----:B------:R-:W-:-:S02]  /*13d10*/  PRMT R5, R5, 0x5410, R7 ;  /* 0x0000541005057816 */ /* 0x000fc40000000007 */
[----:B------:R-:W-:Y:S02]  /*13d20*/  PRMT R8, R6, 0x5410, R9 ;  /* 0x0000541006087816 */ /* 0x000fe40000000009 */
[----:B----4-:R-:W-:Y:S02]  /*13d30*/  F2FP.F16.F32.PACK_AB R6, R194, R195 ;  /* 0x000000c3c206723e */ /* 0x010fe400000000ff */
[----:B-1----:R-:W-:-:S05]  /*13d40*/  PRMT R117, R231, 0x7054, R231 ;  /* 0x00007054e7757816 */ /* 0x002fca00000000e7 */
[--C-:B------:R-:W-:Y:S02]  /*13d50*/  HSET2.LE.AND R0, R2, R117.reuse, PT ;  /* 0x0000007502007233 */ /* 0x100fe40003803000 */
[----:B------:R-:W-:Y:S02]  /*13d60*/  F2FP.F16.F32.PACK_AB R2, R193, R192 ;  /* 0x000000c0c102723e */ /* 0x000fe400000000ff */
[--C-:B------:R-:W-:Y:S02]  /*13d70*/  HSET2.LE.AND R3, R3, R117.reuse, PT ;  /* 0x0000007503037233 */ /* 0x100fe40003803000 */
[----:B------:R-:W-:Y:S02]  /*13d80*/  LOP3.LUT R4, R0, R2, RZ, 0xc0, !PT ;  /* 0x0000000200047212 */ /* 0x000fe400078ec0ff */
[--C-:B------:R-:W-:Y:S02]  /*13d90*/  HSET2.LE.AND R0, R5, R117.reuse, PT ;  /* 0x0000007505007233 */ /* 0x100fe40003803000 */
[----:B------:R-:W-:-:S02]  /*13da0*/  HSET2.LE.AND R7, R8, R117, PT ;  /* 0x0000007508077233 */ /* 0x000fc40003803000 */
[----:B------:R-:W-:Y:S02]  /*13db0*/  F2FP.F16.F32.PACK_AB R2, R106, R107 ;  /* 0x0000006b6a02723e */ /* 0x000fe400000000ff */
[----:B------:R-:W-:Y:S02]  /*13dc0*/  F2FP.F16.F32.PACK_AB R8, R100, R105 ;  /* 0x000000696408723e */ /* 0x000fe400000000ff */
[----:B------:R-:W-:Y:S02]  /*13dd0*/  LOP3.LUT R5, R0, R2, RZ, 0xc0, !PT ;  /* 0x0000000200057212 */ /* 0x000fe400078ec0ff */
[----:B------:R-:W-:Y:S02]  /*13de0*/  LOP3.LUT R6, R3, R6, RZ, 0xc0, !PT ;  /* 0x0000000603067212 */ /* 0x000fe400078ec0ff */
[----:B------:R-:W-:Y:S01]  /*13df0*/  LOP3.LUT R7, R7, R8, RZ, 0xc0, !PT ;  /* 0x0000000807077212 */ /* 0x000fe200078ec0ff */
[----:B------:R-:W-:Y:S01]  /*13e00*/  IMAD.MOV.U32 R118, RZ, RZ, R142 ;  /* 0x000000ffff767224 */ /* 0x000fe200078e008e */
[----:B------:R-:W-:Y:S01]  /*13e10*/  LOP3.LUT R0, R12, 0xffff, RZ, 0xc0, !PT ;  /* 0x0000ffff0c007812 */ /* 0x000fe200078ec0ff */
        /* <DEDUP_REMOVED lines=17> */
[----:B------:R-:W-:Y:S01]  /*13f30*/  IMAD.MOV.U32 R159, RZ, RZ, R197 ;  /* 0x000000ffff9f7224 */ /* 0x000fe200078e00c5 */
[----:B------:R-:W-:Y:S02]  /*13f40*/  SHF.R.U32.HI R0, RZ, 0x8, R0 ;  /* 0x00000008ff007819 */ /* 0x000fe40000011600 */
[C---:B------:R-:W-:Y:S06]  /*13f50*/  HMMA.16816.F32 R144, R4.reuse, R20, R80 ;  /* 0x000000140490723c */ /* 0x040fec0000001850 */
[C---:B------:R-:W-:Y:S06]  /*13f60*/  HMMA.16816.F32 R76, R4.reuse, R22, R76 ;  /* 0x00000016044c723c */ /* 0x040fec000000184c */
[C---:B---3--:R-:W-:Y:S06]  /*13f70*/  HMMA.16816.F32 R72, R4.reuse, R32, R72 ;  /* 0x000000200448723c */ /* 0x048fec0000001848 */
[C---:B------:R-:W-:Y:S06]  /*13f80*/  HMMA.16816.F32 R172, R4.reuse, R34, R68 ;  /* 0x0000002204ac723c */ /* 0x040fec0000001844 */
[C---:B------:R-:W-:Y:S06]  /*13f90*/  HMMA.16816.F32 R204, R4.reuse, R38, R60 ;  /* 0x0000002604cc723c */ /* 0x040fec000000183c */
[C---:B--2---:R-:W-:Y:S06]  /*13fa0*/  HMMA.16816.F32 R208, R4.reuse, R40, R56 ;  /* 0x0000002804d0723c */ /* 0x044fec0000001838 */
[----:B------:R-:W-:Y:S01]  /*13fb0*/  HMMA.16816.F32 R200, R4, R42, R92 ;  /* 0x0000002a04c8723c */ /* 0x000fe2000000185c */
[----:B------:R-:W-:Y:S01]  /*13fc0*/  SHF.R.U32.HI R3, RZ, 0x18, R12 ;  /* 0x00000018ff037819 */ /* 0x000fe2000001160c */
[----:B------:R-:W-:-:S02]  /*13fd0*/  IMAD.MOV.U32 R116, RZ, RZ, R135 ;  /* 0x000000ffff747224 */ /* 0x000fc400078e0087 */
[----:B------:R-:W-:Y:S02]  /*13fe0*/  IMAD.MOV.U32 R135, RZ, RZ, R196 ;  /* 0x000000ffff877224 */ /* 0x000fe400078e00c4 */
[----:B------:R-:W-:Y:S07]  /*13ff0*/  HMMA.16816.F32 R196, R4, R36, R64 ;  /* 0x0000002404c4723c */ /* 0x000fee0000001840 */
[----:B------:R-:W-:Y:S01]  /*14000*/  LOP3.LUT R5, R12, 0xff, RZ, 0xc0, !PT ;  /* 0x000000ff0c057812 */ /* 0x000fe200078ec0ff */
[----:B------:R-:W-:Y:S01]  /*14010*/  FFMA.FTZ R2, R11, UR19, -R24 ;  /* 0x000000130b027c23 */ /* 0x000fe20008010818 */
[----:B------:R-:W-:-:S02]  /*14020*/  IMAD.MOV.U32 R11, RZ, RZ, R116 ;  /* 0x000000ffff0b7224 */ /* 0x000fc400078e0074 */
[----:B------:R-:W-:Y:S01]  /*14030*/  IMAD.MOV.U32 R116, RZ, RZ, R118 ;  /* 0x000000ffff747224 */ /* 0x000fe200078e0076 */
[----:B------:R1:W-:Y:S01]  /*14040*/  MUFU.EX2 R65, R2 ;  /* 0x0000000200417308 */ /* 0x0003e20000000800 */
[----:B------:R-:W-:Y:S01]  /*14050*/  SHF.R.U32.HI R4, RZ, 0x10, R12 ;  /* 0x00000010ff047819 */ /* 0x000fe2000001160c */
[----:B------:R-:W-:Y:S01]  /*14060*/  IMAD.MOV.U32 R118, RZ, RZ, R119 ;  /* 0x000000ffff767224 */ /* 0x000fe200078e0077 */
[----:B------:R-:W-:Y:S01]  /*14070*/  PRMT R6, R5, 0x5410, R0 ;  /* 0x0000541005067816 */ /* 0x000fe20000000000 */
[----:B------:R-:W-:Y:S01]  /*14080*/  IMAD.MOV.U32 R119, RZ, RZ, R44 ;  /* 0x000000ffff777224 */ /* 0x000fe200078e002c */
[----:B------:R-:W-:Y:S01]  /*14090*/  LOP3.LUT R0, R4, 0xff, RZ, 0xc0, !PT ;  /* 0x000000ff04007812 */ /* 0x000fe200078ec0ff */
[----:B------:R-:W-:Y:S02]  /*140a0*/  IMAD.MOV.U32 R44, RZ, RZ, R53 ;  /* 0x000000ffff2c7224 */ /* 0x000fe400078e0035 */
[----:B------:R-:W-:Y:S02]  /*140b0*/  IMAD.MOV.U32 R53, RZ, RZ, R15 ;  /* 0x000000ffff357224 */ /* 0x000fe400078e000f */
[----:B------:R-:W-:-:S02]  /*140c0*/  IMAD.MOV.U32 R15, RZ, RZ, R49 ;  /* 0x000000ffff0f7224 */ /* 0x000fc400078e0031 */
[----:B-1----:R-:W-:Y:S01]  /*140d0*/  FFMA.FTZ R2, R11, UR19, -R24 ;  /* 0x000000130b027c23 */ /* 0x002fe20008010818 */
[----:B------:R-:W-:-:S03]  /*140e0*/  IMAD.MOV.U32 R11, RZ, RZ, R116 ;  /* 0x000000ffff0b7224 */ /* 0x000fc600078e0074 */
[----:B------:R1:W-:Y:S01]  /*140f0*/  MUFU.EX2 R64, R2 ;  /* 0x0000000200407308 */ /* 0x0003e20000000800 */
[----:B------:R-:W-:Y:S01]  /*14100*/  IMAD.MOV.U32 R116, RZ, RZ, R118 ;  /* 0x000000ffff747224 */ /* 0x000fe200078e0076 */
[----:B------:R-:W-:Y:S01]  /*14110*/  PRMT R7, R0, 0x5410, R3 ;  /* 0x0000541000077816 */ /* 0x000fe20000000003 */
[----:B------:R-:W-:Y:S02]  /*14120*/  IMAD.MOV.U32 R49, RZ, RZ, R161 ;  /* 0x000000ffff317224 */ /* 0x000fe400078e00a1 */
[----:B------:R-:W-:Y:S01]  /*14130*/  IMAD.MOV.U32 R118, RZ, RZ, R119 ;  /* 0x000000ffff767224 */ /* 0x000fe200078e0077 */
[----:B------:R-:W-:Y:S01]  /*14140*/  LOP3.LUT R0, R14, 0xffff, RZ, 0xc0, !PT ;  /* 0x0000ffff0e007812 */ /* 0x000fe200078ec0ff */
[----:B------:R-:W-:Y:S02]  /*14150*/  IMAD.MOV.U32 R161, RZ, RZ, R227 ;  /* 0x000000ffffa17224 */ /* 0x000fe400078e00e3 */
[----:B------:R-:W-:Y:S02]  /*14160*/  IMAD.MOV.U32 R119, RZ, RZ, R44 ;  /* 0x000000ffff777224 */ /* 0x000fe400078e002c */
[----:B-1----:R-:W-:Y:S01]  /*14170*/  FFMA.FTZ R2, R11, UR19, -R24 ;  /* 0x000000130b027c23 */ /* 0x002fe20008010818 */
[----:B------:R-:W-:Y:S01]  /*14180*/  IMAD.MOV.U32 R44, RZ, RZ, R53 ;  /* 0x000000ffff2c7224 */ /* 0x000fe200078e0035 */
[----:B------:R-:W-:Y:S01]  /*14190*/  SHF.R.U32.HI R3, RZ, 0x8, R0 ;  /* 0x00000008ff037819 */ /* 0x000fe20000011600 */
[----:B------:R-:W-:Y:S01]  /*141a0*/  IMAD.MOV.U32 R53, RZ, RZ, R15 ;  /* 0x000000ffff357224 */ /* 0x000fe200078e000f */
[----:B------:R1:W-:Y:S01]  /*141b0*/  MUFU.EX2 R63, R2 ;  /* 0x00000002003f7308 */ /* 0x0003e20000000800 */
[----:B------:R-:W-:Y:S01]  /*141c0*/  IMAD.MOV.U32 R15, RZ, RZ, R49 ;  /* 0x000000ffff0f7224 */ /* 0x000fe200078e0031 */
[----:B------:R2:W5:Y:S01]  /*141d0*/  LDL.LU R227, [R1+0xe4] ;  /* 0x0000e40001e37983 */ /* 0x0005620000300800 */
[----:B------:R-:W-:-:S02]  /*141e0*/  IMAD.MOV.U32 R11, RZ, RZ, R116 ;  /* 0x000000ffff0b7224 */ /* 0x000fc400078e0074 */
[----:B------:R-:W-:Y:S02]  /*141f0*/  IMAD.MOV.U32 R49, RZ, RZ, R161 ;  /* 0x000000ffff317224 */ /* 0x000fe400078e00a1 */
[----:B------:R-:W-:Y:S02]  /*14200*/  IMAD.MOV.U32 R116, RZ, RZ, R118 ;  /* 0x000000ffff747224 */ /* 0x000fe400078e0076 */
[----:B------:R-:W-:Y:S02]  /*14210*/  IMAD.MOV.U32 R161, RZ, RZ, R158 ;  /* 0x000000ffffa17224 */ /* 0x000fe400078e009e */
[----:B------:R-:W-:Y:S02]  /*14220*/  IMAD.MOV.U32 R118, RZ, RZ, R119 ;  /* 0x000000ffff767224 */ /* 0x000fe400078e0077 */
[----:B------:R-:W-:Y:S01]  /*14230*/  IMAD.MOV.U32 R119, RZ, RZ, R44 ;  /* 0x000000ffff777224 */ /* 0x000fe200078e002c */
[----:B-1----:R-:W-:Y:S01]  /*14240*/  SHF.R.U32.HI R2, RZ, 0x10, R14 ;  /* 0x00000010ff027819 */ /* 0x002fe2000001160e */
[----:B------:R-:W-:-:S03]  /*14250*/  IMAD.MOV.U32 R44, RZ, RZ, R53 ;  /* 0x000000ffff2c7224 */ /* 0x000fc600078e0035 */
[----:B------:R-:W-:Y:S01]  /*14260*/  LOP3.LUT R0, R2, 0xff, RZ, 0xc0, !PT ;  /* 0x000000ff02007812 */ /* 0x000fe200078ec0ff */
[----:B------:R-:W-:Y:S01]  /*14270*/  FFMA.FTZ R2, R11, UR19, -R24 ;  /* 0x000000130b027c23 */ /* 0x000fe20008010818 */
        /* <DEDUP_REMOVED lines=9> */
[----:B------:R-:W-:Y:S01]  /*14310*/  IMAD.MOV.U32 R49, RZ, RZ, R148 ;  /* 0x000000ffff317224 */ /* 0x000fe200078e0094 */
[----:B------:R2:W5:Y:S01]  /*14320*/  LDL.LU R228, [R1+0xe0] ;  /* 0x0000e00001e47983 */ /* 0x0005620000300800 */
[----:B------:R-:W-:-:S02]  /*14330*/  IMAD.MOV.U32 R161, RZ, RZ, R225 ;  /* 0x000000ffffa17224 */ /* 0x000fc400078e00e1 */
[----:B------:R-:W-:Y:S01]  /*14340*/  IMAD.MOV.U32 R148, RZ, RZ, R149 ;  /* 0x000000ffff947224 */ /* 0x000fe200078e0095 */
[----:B------:R2:W5:Y:S01]  /*14350*/  LDL.LU R225, [R1+0xdc] ;  /* 0x0000dc0001e17983 */ /* 0x0005620000300800 */
[----:B------:R-:W-:-:S03]  /*14360*/  IMAD.MOV.U32 R149, RZ, RZ, R150 ;  /* 0x000000ffff957224 */ /* 0x000fc600078e0096 */
[----:B------:R-:W3:Y:S01]  /*14370*/  LDL.LU R150, [R1+0x74] ;  /* 0x0000740001967983 */ /* 0x000ee20000300800 */
[----:B------:R-:W-:Y:S02]  /*14380*/  LOP3.LUT R5, R14, 0xff, RZ, 0xc0, !PT ;  /* 0x000000ff0e057812 */ /* 0x000fe400078ec0ff */
[----:B------:R-:W-:Y:S02]  /*14390*/  SHF.R.U32.HI R4, RZ, 0x18, R14 ;  /* 0x00000018ff047819 */ /* 0x000fe4000001160e */
[----:B------:R-:W-:Y:S02]  /*143a0*/  PRMT R5, R5, 0x5410, R3 ;  /* 0x0000541005057816 */ /* 0x000fe40000000003 */
[----:B------:R-:W-:Y:S01]  /*143b0*/  PRMT R3, R0, 0x5410, R4 ;  /* 0x0000541000037816 */ /* 0x000fe20000000004 */
[----:B------:R-:W-:Y:S01]  /*143c0*/  FFMA.FTZ R0, R11, UR19, -R27 ;  /* 0x000000130b007c23 */ /* 0x000fe2000801081b */
[----:B------:R-:W-:Y:S02]  /*143d0*/  IMAD.MOV.U32 R11, RZ, RZ, R116 ;  /* 0x000000ffff0b7224 */ /* 0x000fe400078e0074 */
[----:B------:R-:W-:-:S02]  /*143e0*/  IMAD.MOV.U32 R116, RZ, RZ, R118 ;  /* 0x000000ffff747224 */ /* 0x000fc400078e0076 */
[----:B------:R-:W-:Y:S02]  /*143f0*/  IMAD.MOV.U32 R118, RZ, RZ, R119 ;  /* 0x000000ffff767224 */ /* 0x000fe400078e0077 */
[----:B------:R-:W-:Y:S02]  /*14400*/  IMAD.MOV.U32 R119, RZ, RZ, R44 ;  /* 0x000000ffff777224 */ /* 0x000fe400078e002c */
[----:B------:R-:W-:Y:S01]  /*14410*/  IMAD.MOV.U32 R10, RZ, RZ, R116 ;  /* 0x000000ffff0a7224 */ /* 0x000fe200078e0074 */
[----:B------:R-:W4:Y:S01]  /*14420*/  LDL.LU R44, [R1+0x24] ;  /* 0x00002400012c7983 */ /* 0x000f220000300800 */
        /* <DEDUP_REMOVED lines=15> */
[----:B------:R-:W-:Y:S01]  /*14520*/  IMAD.MOV.U32 R87, RZ, RZ, R9 ;  /* 0x000000ffff577224 */ /* 0x000fe200078e0009 */
[----:B------:R-:W1:Y:S01]  /*14530*/  MUFU.EX2 R62, R2 ;  /* 0x00000002003e7308 */ /* 0x000e620000000800 */
[----:B------:R-:W-:Y:S02]  /*14540*/  IMAD.MOV.U32 R9, RZ, RZ, R220 ;  /* 0x000000ffff097224 */ /* 0x000fe400078e00dc */
[----:B---3--:R-:W-:Y:S02]  /*14550*/  IMAD.MOV.U32 R149, RZ, RZ, R150 ;  /* 0x000000ffff957224 */ /* 0x008fe400078e0096 */
[----:B------:R-:W-:Y:S02]  /*14560*/  IMAD.MOV.U32 R150, RZ, RZ, R151 ;  /* 0x000000ffff967224 */ /* 0x000fe400078e0097 */
[----:B------:R-:W-:Y:S02]  /*14570*/  IMAD.MOV.U32 R151, RZ, RZ, R132 ;  /* 0x000000ffff977224 */ /* 0x000fe400078e0084 */
[----:B------:R-:W-:-:S02]  /*14580*/  IMAD.MOV.U32 R132, RZ, RZ, R133 ;  /* 0x000000ffff847224 */ /* 0x000fc400078e0085 */
[----:B------:R-:W3:Y:S01]  /*14590*/  LDL.LU R133, [R1+0x70] ;  /* 0x0000700001857983 */ /* 0x000ee20000300800 */
[----:B------:R2:W-:Y:S01]  /*145a0*/  MUFU.EX2 R60, R0 ;  /* 0x00000000003c7308 */ /* 0x0005e20000000800 */
[----:B------:R-:W-:Y:S02]  /*145b0*/  IMAD.MOV.U32 R85, RZ, RZ, R9 ;  /* 0x000000ffff557224 */ /* 0x000fe400078e0009 */
[----:B------:R-:W-:Y:S02]  /*145c0*/  IMAD.MOV.U32 R118, RZ, RZ, R119 ;  /* 0x000000ffff767224 */ /* 0x000fe400078e0077 */
[----:B------:R-:W-:Y:S02]  /*145d0*/  IMAD.MOV.U32 R84, RZ, RZ, R85 ;  /* 0x000000ffff547224 */ /* 0x000fe400078e0055 */
[----:B------:R-:W-:Y:S02]  /*145e0*/  IMAD.MOV.U32 R116, RZ, RZ, R118 ;  /* 0x000000ffff747224 */ /* 0x000fe400078e0076 */
[----:B--2---:R-:W-:-:S04]  /*145f0*/  FFMA.FTZ R0, R222, UR19, -R27 ;  /* 0x00000013de007c23 */ /* 0x004fc8000801081b */
[----:B------:R2:W4:Y:S01]  /*14600*/  MUFU.EX2 R61, R0 ;  /* 0x00000000003d7308 */ /* 0x0005220000000800 */
[----:B------:R-:W-:-:S07]  /*14610*/  FFMA.FTZ R2, R116, UR19, -R27 ;  /* 0x0000001374027c23 */ /* 0x000fce000801081b */
[----:B------:R1:W-:Y:S01]  /*14620*/  MUFU.EX2 R59, R2 ;  /* 0x00000002003b7308 */ /* 0x0003e20000000800 */
[----:B--2---:R-:W-:-:S07]  /*14630*/  FFMA.FTZ R0, R84, UR19, -R27 ;  /* 0x0000001354007c23 */ /* 0x004fce000801081b */
[----:B------:R2:W4:Y:S01]  /*14640*/  MUFU.EX2 R58, R0 ;  /* 0x00000000003a7308 */ /* 0x0005220000000800 */
[----:B-1----:R-:W-:Y:S02]  /*14650*/  F2FP.F16.F32.PACK_AB R2, R62, R63 ;  /* 0x0000003f3e02723e */ /* 0x002fe400000000ff */
[----:B--2---:R-:W-:-:S05]  /*14660*/  HSET2.LE.AND R0, R6, R117, PT ;  /* 0x0000007506007233 */ /* 0x004fca0003803000 */
        /* <DEDUP_REMOVED lines=8> */
[----:B------:R-:W-:-:S04]  /*146f0*/  F2FP.F16.F32.PACK_AB R2, R59, R58 ;  /* 0x0000003a3b02723e */ /* 0x000fc800000000ff */
[----:B------:R-:W-:Y:S02]  /*14700*/  LOP3.LUT R5, R0, R2, RZ, 0xc0, !PT ;  /* 0x0000000200057212 */ /* 0x000fe400078ec0ff */
[----:B------:R-:W-:Y:S01]  /*14710*/  LOP3.LUT R2, R45, R48, R164, 0x96, !PT ;  /* 0x000000302d027212 */ /* 0x000fe200078e96a4 */
[----:B------:R-:W-:-:S04]  /*14720*/  FFMA.FTZ R8, R8, UR19, -R25 ;  /* 0x0000001308087c23 */ /* 0x000fc80008010819 */
[----:B------:R-:W-:-:S04]  /*14730*/  IMAD.WIDE.U32 R2, R2, -0x2daee0ad, RZ ;  /* 0xd2511f5302027825 */ /* 0x000fc800078e00ff */
[----:B------:R-:W-:Y:S01]  /*14740*/  FFMA.FTZ R9, R219, UR19, -R25 ;  /* 0x00000013db097c23 */ /* 0x000fe20008010819 */
[----:B------:R-:W-:Y:S01]  /*14750*/  IMAD.MOV.U32 R85, RZ, RZ, R11 ;  /* 0x000000ffff557224 */ /* 0x000fe200078e000b */
[----:B------:R-:W-:Y:S01]  /*14760*/  LOP3.LUT R0, R2, 0xffff, RZ, 0xc0, !PT ;  /* 0x0000ffff02007812 */ /* 0x000fe200078ec0ff */
[--C-:B------:R-:W-:Y:S01]  /*14770*/  FFMA.FTZ R10, R221, UR19, -R25.reuse ;  /* 0x00000013dd0a7c23 */ /* 0x100fe20008010819 */
[--C-:B------:R-:W-:Y:S01]  /*14780*/  FFMA.FTZ R14, R86, UR19, -R26.reuse ;  /* 0x00000013560e7c23 */ /* 0x100fe2000801081a */
[----:B------:R-:W-:Y:S01]  /*14790*/  FFMA.FTZ R12, R85, UR19, -R26 ;  /* 0x00000013550c7c23 */ /* 0x000fe2000801081a */
[----:B------:R1:W-:Y:S01]  /*147a0*/  MUFU.EX2 R57, R8 ;  /* 0x0000000800397308 */ /* 0x0003e20000000800 */
[----:B------:R-:W-:Y:S02]  /*147b0*/  IMAD.MOV.U32 R81, RZ, RZ, R132 ;  /* 0x000000ffff517224 */ /* 0x000fe400078e0084 */
[----:B------:R-:W-:Y:S01]  /*147c0*/  FFMA.FTZ R11, R217, UR19, -R25 ;  /* 0x00000013d90b7c23 */ /* 0x000fe20008010819 */
[----:B------:R-:W-:-:S02]  /*147d0*/  IMAD.MOV.U32 R67, RZ, RZ, R134 ;  /* 0x000000ffff437224 */ /* 0x000fc400078e0086 */
[----:B------:R-:W-:Y:S02]  /*147e0*/  IMAD.MOV.U32 R66, RZ, RZ, R135 ;  /* 0x000000ffff427224 */ /* 0x000fe400078e0087 */
[----:B------:R-:W-:Y:S01]  /*147f0*/  IMAD.MOV.U32 R95, RZ, RZ, R165 ;  /* 0x000000ffff5f7224 */ /* 0x000fe200078e00a5 */
[----:B------:R2:W-:Y:S01]  /*14800*/  MUFU.EX2 R48, R9 ;  /* 0x0000000900307308 */ /* 0x0005e20000000800 */
[----:B------:R-:W-:Y:S02]  /*14810*/  IMAD.MOV.U32 R94, RZ, RZ, R166 ;  /* 0x000000ffff5e7224 */ /* 0x000fe400078e00a6 */
[----:B------:R-:W-:Y:S02]  /*14820*/  IMAD.MOV.U32 R93, RZ, RZ, R167 ;  /* 0x000000ffff5d7224 */ /* 0x000fe400078e00a7 */
[----:B------:R-:W-:Y:S01]  /*14830*/  HMMA.16816.F32 R164, R4, R32, R112 ;  /* 0x0000002004a4723c */ /* 0x000fe20000001870 */
[----:B-1----:R-:W-:Y:S02]  /*14840*/  SHF.R.U32.HI R8, RZ, 0x8, R0 ;  /* 0x00000008ff087819 */ /* 0x002fe40000011600 */
[----:B------:R-:W-:Y:S01]  /*14850*/  LOP3.LUT R0, R3, R46, R246, 0x96, !PT ;  /* 0x0000002e03007212 */ /* 0x000fe200078e96f6 */
[----:B------:R1:W4:Y:S01]  /*14860*/  MUFU.EX2 R56, R10 ;  /* 0x0000000a00387308 */ /* 0x0003220000000800 */
[----:B--2---:R-:W-:-:S07]  /*14870*/  LOP3.LUT R9, R2, 0xff, RZ, 0xc0, !PT ;  /* 0x000000ff02097812 */ /* 0x004fce00078ec0ff */
[----:B------:R2:W-:Y:S01]  /*14880*/  MUFU.EX2 R32, R12 ;  /* 0x0000000c00207308 */ /* 0x0005e20000000800 */
[----:B------:R-:W-:Y:S02]  /*14890*/  PRMT R13, R9, 0x5410, R8 ;  /* 0x00005410090d7816 */ /* 0x000fe40000000008 */
[--C-:B------:R-:W-:Y:S02]  /*148a0*/  SHF.R.U32.HI R3, RZ, 0x10, R0.reuse ;  /* 0x00000010ff037819 */ /* 0x100fe40000011600 */
[----:B------:R-:W-:Y:S02]  /*148b0*/  SHF.R.U32.HI R9, RZ, 0x18, R0 ;  /* 0x00000018ff097819 */ /* 0x000fe40000011600 */
[--C-:B-1----:R-:W-:Y:S01]  /*148c0*/  SHF.R.U32.HI R10, RZ, 0x10, R2.reuse ;  /* 0x00000010ff0a7819 */ /* 0x102fe20000011602 */
[----:B------:R1:W4:Y:S01]  /*148d0*/  MUFU.EX2 R45, R11 ;  /* 0x0000000b002d7308 */ /* 0x0003220000000800 */
[----:B------:R-:W-:Y:S01]  /*148e0*/  IMAD.MOV.U32 R119, RZ, RZ, R53 ;  /* 0x000000ffff777224 */ /* 0x000fe200078e0035 */
[----:B--2---:R-:W-:-:S02]  /*148f0*/  SHF.R.U32.HI R12, RZ, 0x18, R2 ;  /* 0x00000018ff0c7819 */ /* 0x004fc40000011602 */
[----:B------:R-:W-:Y:S01]  /*14900*/  LOP3.LUT R2, R0, 0xffff, RZ, 0xc0, !PT ;  /* 0x0000ffff00027812 */ /* 0x000fe200078ec0ff */
[----:B------:R-:W-:-:S03]  /*14910*/  IMAD.MOV.U32 R53, RZ, RZ, R49 ;  /* 0x000000ffff357224 */ /* 0x000fc600078e0031 */
[----:B------:R-:W-:Y:S02]  /*14920*/  SHF.R.U32.HI R8, RZ, 0x8, R2 ;  /* 0x00000008ff087819 */ /* 0x000fe40000011602 */
[----:B-1----:R-:W-:Y:S02]  /*14930*/  LOP3.LUT R11, R0, 0xff, RZ, 0xc0, !PT ;  /* 0x000000ff000b7812 */ /* 0x002fe400078ec0ff */
[----:B------:R-:W-:Y:S02]  /*14940*/  LOP3.LUT R0, R10, 0xff, RZ, 0xc0, !PT ;  /* 0x000000ff0a007812 */ /* 0x000fe400078ec0ff */
[----:B------:R-:W-:Y:S02]  /*14950*/  LOP3.LUT R2, R3, 0xff, RZ, 0xc0, !PT ;  /* 0x000000ff03027812 */ /* 0x000fe400078ec0ff */
[----:B------:R-:W-:Y:S02]  /*14960*/  PRMT R0, R0, 0x5410, R12 ;  /* 0x0000541000007816 */ /* 0x000fe4000000000c */
[----:B------:R-:W-:Y:S01]  /*14970*/  PRMT R46, R231, 0x7054, R231 ;  /* 0x00007054e72e7816 */ /* 0x000fe200000000e7 */
[----:B------:R-:W-:Y:S01]  /*14980*/  IMAD.MOV.U32 R118, RZ, RZ, R119 ;  /* 0x000000ffff767224 */ /* 0x000fe200078e0077 */
[----:B------:R-:W-:Y:S01]  /*14990*/  PRMT R3, R11, 0x5410, R8 ;  /* 0x000054100b037816 */ /* 0x000fe20000000008 */
[----:B------:R-:W-:Y:S01]  /*149a0*/  IMAD.MOV.U32 R119, RZ, RZ, R53 ;  /* 0x000000ffff777224 */ /* 0x000fe200078e0035 */
[----:B------:R-:W-:Y:S01]  /*149b0*/  PRMT R2, R2, 0x5410, R9 ;  /* 0x0000541002027816 */ /* 0x000fe20000000009 */
[----:B------:R-:W-:-:S02]  /*149c0*/  IMAD.MOV.U32 R85, RZ, RZ, R148 ;  /* 0x000000ffff557224 */ /* 0x000fc400078e0094 */
[----:B------:R-:W-:Y:S01]  /*149d0*/  FFMA.FTZ R15, R15, UR19, -R26 ;  /* 0x000000130f0f7c23 */ /* 0x000fe2000801081a */
[----:B------:R-:W-:Y:S02]  /*149e0*/  IMAD.MOV.U32 R84, RZ, RZ, R149 ;  /* 0x000000ffff547224 */ /* 0x000fe400078e0095 */
[----:B------:R-:W-:Y:S02]  /*149f0*/  IMAD.MOV.U32 R83, RZ, RZ, R150 ;  /* 0x000000ffff537224 */ /* 0x000fe400078e0096 */
[----:B------:R-:W-:Y:S02]  /*14a00*/  IMAD.MOV.U32 R82, RZ, RZ, R151 ;  /* 0x000000ffff527224 */ /* 0x000fe400078e0097 */
[----:B------:R-:W-:Y:S01]  /*14a10*/  FFMA.FTZ R26, R87, UR19, -R26 ;  /* 0x00000013571a7c23 */ /* 0x000fe2000801081a */
[----:B------:R-:W-:Y:S01]  /*14a20*/  HMMA.16816.F32 R148, R4, R16, R180 ;  /* 0x000000100494723c */ /* 0x000fe200000018b4 */
[--C-:B------:R-:W-:Y:S01]  /*14a30*/  HSET2.LE.AND R11, R0, R46.reuse, PT ;  /* 0x0000002e000b7233 */ /* 0x100fe20003803000 */
[----:B------:R-:W-:Y:S01]  /*14a40*/  IMAD.MOV.U32 R87, RZ, RZ, R118 ;  /* 0x000000ffff577224 */ /* 0x000fe200078e0076 */
[----:B------:R-:W-:Y:S01]  /*14a50*/  HSET2.LE.AND R0, R3, R46, PT ;  /* 0x0000002e03007233 */ /* 0x000fe20003803000 */
[----:B------:R-:W-:-:S02]  /*14a60*/  IMAD.MOV.U32 R86, RZ, RZ, R119 ;  /* 0x000000ffff567224 */ /* 0x000fc400078e0077 */
[C---:B------:R-:W-:Y:S01]  /*14a70*/  HMMA.16816.F32 R180, R4.reuse, R22, R120 ;  /* 0x0000001604b4723c */ /* 0x040fe20000001878 */
[----:B------:R-:W1:Y:S01]  /*14a80*/  LDSM.16.MT88.4 R120, [R216+0x9c00] ;  /* 0x009c0000d878783b */ /* 0x000e620000004200 */
[--C-:B------:R-:W-:Y:S02]  /*14a90*/  HSET2.LE.AND R3, R2, R46.reuse, PT ;  /* 0x0000002e02037233 */ /* 0x100fe40003803000 */
[----:B----4-:R-:W-:Y:S02]  /*14aa0*/  F2FP.F16.F32.PACK_AB R2, R57, R56 ;  /* 0x000000383902723e */ /* 0x010fe400000000ff */
[C---:B------:R-:W-:Y:S01]  /*14ab0*/  HMMA.16816.F32 R116, R4.reuse, R28, R236 ;  /* 0x0000001c0474723c */ /* 0x040fe200000018ec */
[----:B------:R-:W-:Y:S01]  /*14ac0*/  MUFU.EX2 R29, R26 ;  /* 0x0000001a001d7308 */ /* 0x000fe20000000800 */
[----:B------:R-:W-:Y:S01]  /*14ad0*/  LOP3.LUT R92, R0, R2, RZ, 0xc0, !PT ;  /* 0x00000002005c7212 */ /* 0x000fe200078ec0ff */
[--C-:B------:R-:W-:Y:S01]  /*14ae0*/  FFMA.FTZ R44, R44, UR19, -R24.reuse ;  /* 0x000000132c2c7c23 */ /* 0x100fe20008010818 */
[--C-:B------:R-:W-:Y:S01]  /*14af0*/  FFMA.FTZ R47, R47, UR19, -R24.reuse ;  /* 0x000000132f2f7c23 */ /* 0x100fe20008010818 */
[--C-:B------:R-:W-:Y:S01]  /*14b00*/  FFMA.FTZ R49, R229, UR19, -R24.reuse ;  /* 0x00000013e5317c23 */ /* 0x100fe20008010818 */
[----:B------:R-:W-:Y:S01]  /*14b10*/  FFMA.FTZ R53, R230, UR19, -R24 ;  /* 0x00000013e6357c23 */ /* 0x000fe20008010818 */
[----:B------:R-:W-:Y:S01]  /*14b20*/  FFMA.FTZ R24, R84, R55, R83 ;  /* 0x0000003754187223 */ /* 0x000fe20000010053 */
[----:B------:R-:W-:Y:S01]  /*14b30*/  FADD.FTZ R25, R85, R50 ;  /* 0x0000003255197221 */ /* 0x000fe20000010000 */
[----:B------:R-:W-:Y:S01]  /*14b40*/  IMAD.MOV.U32 R236, RZ, RZ, R87 ;  /* 0x000000ffffec7224 */ /* 0x000fe200078e0057 */
[C---:B------:R-:W-:Y:S06]  /*14b50*/  HMMA.16816.F32 R68, R4.reuse, R36, R152 ;  /* 0x000000240444723c */ /* 0x040fec0000001898 */
[C---:B------:R-:W-:Y:S06]  /*14b60*/  HMMA.16816.F32 R184, R4.reuse, R18, R184 ;  /* 0x0000001204b8723c */ /* 0x040fec00000018b8 */
[C---:B------:R-:W-:Y:S06]  /*14b70*/  HMMA.16816.F32 R188, R4.reuse, R20, R188 ;  /* 0x0000001404bc723c */ /* 0x040fec00000018bc */
[----:B------:R-:W-:Y:S01]  /*14b80*/  HMMA.16816.F32 R176, R4, R34, R176 ;  /* 0x0000002204b0723c */ /* 0x000fe200000018b0 */
[----:B------:R-:W-:-:S02]  /*14b90*/  HSET2.LE.AND R9, R13, R46, PT ;  /* 0x0000002e0d097233 */ /* 0x000fc40003803000 */
[----:B------:R-:W-:Y:S01]  /*14ba0*/  F2FP.F16.F32.PACK_AB R10, R45, R48 ;  /* 0x000000302d0a723e */ /* 0x000fe200000000ff */
[--C-:B------:R-:W-:Y:S01]  /*14bb0*/  FFMA.FTZ R16, R66, UR19, -R27.reuse ;  /* 0x0000001342107c23 */ /* 0x100fe2000801081b */
[----:B------:R-:W-:Y:S01]  /*14bc0*/  MUFU.EX2 R28, R44 ;  /* 0x0000002c001c7308 */ /* 0x000fe20000000800 */
[----:B------:R-:W-:Y:S01]  /*14bd0*/  HMMA.16816.F32 R36, R4, R38, R136 ;  /* 0x000000260424723c */ /* 0x000fe20000001888 */
[----:B------:R-:W-:Y:S01]  /*14be0*/  FFMA.FTZ R19, R94, UR19, -R27 ;  /* 0x000000135e137c23 */ /* 0x000fe2000801081b */
[----:B------:R-:W-:Y:S01]  /*14bf0*/  LOP3.LUT R94, R9, R10, RZ, 0xc0, !PT ;  /* 0x0000000a095e7212 */ /* 0x000fe200078ec0ff */
[----:B------:R-:W-:Y:S01]  /*14c00*/  IMAD.MOV.U32 R33, RZ, RZ, R157 ;  /* 0x000000ffff217224 */ /* 0x000fe200078e009d */
[----:B------:R2:W5:Y:S03]  /*14c10*/  LDL.LU R229, [R1+0xd8] ;  /* 0x0000d80001e57983 */ /* 0x0005660000300800 */
[----:B------:R-:W-:Y:S08]  /*14c20*/  MUFU.EX2 R13, R49 ;  /* 0x00000031000d7308 */ /* 0x000ff00000000800 */
[----:B------:R-:W-:Y:S01]  /*14c30*/  MUFU.EX2 R26, R53 ;  /* 0x00000035001a7308 */ /* 0x000fe20000000800 */
[----:B------:R-:W-:Y:S01]  /*14c40*/  FFMA.FTZ R18, R82, R54, R81 ;  /* 0x0000003652127223 */ /* 0x000fe20000010051 */
[----:B---3--:R-:W-:-:S06]  /*14c50*/  IMAD.MOV.U32 R80, RZ, RZ, R133 ;  /* 0x000000ffff507224 */ /* 0x008fcc00078e0085 */
[----:B------:R-:W-:Y:S01]  /*14c60*/  MUFU.EX2 R10, R19 ;  /* 0x00000013000a7308 */ /* 0x000fe20000000800 */
[C---:B------:R-:W-:Y:S01]  /*14c70*/  HMMA.16816.F32 R132, R4.reuse, R30, R212 ;  /* 0x0000001e0484723c */ /* 0x040fe200000018d4 */
[----:B------:R-:W-:Y:S01]  /*14c80*/  IMAD.MOV.U32 R237, RZ, RZ, R160 ;  /* 0x000000ffffed7224 */ /* 0x000fe200078e00a0 */
[----:B------:R-:W-:Y:S01]  /*14c90*/  LDSM.16.MT88.4 R136, [R218+0x9c00] ;  /* 0x009c0000da88783b */ /* 0x000fe20000004200 */
[----:B------:R-:W-:Y:S02]  /*14ca0*/  IMAD.MOV.U32 R238, RZ, RZ, R171 ;  /* 0x000000ffffee7224 */ /* 0x000fe400078e00ab */
[----:B------:R-:W-:Y:S01]  /*14cb0*/  IMAD.MOV.U32 R239, RZ, RZ, R170 ;  /* 0x000000ffffef7224 */ /* 0x000fe200078e00aa */
[----:B------:R-:W3:Y:S01]  /*14cc0*/  LDSM.16.MT88.4 R152, [R216+0xac00] ;  /* 0x00ac0000d898783b */ /* 0x000ee20000004200 */
[----:B------:R-:W4:Y:S01]  /*14cd0*/  MUFU.EX2 R31, R14 ;  /* 0x0000000e001f7308 */ /* 0x000f220000000800 */
[----:B------:R-:W-:Y:S01]  /*14ce0*/  FFMA.FTZ R17, R80, R51, R67 ;  /* 0x0000003350117223 */ /* 0x000fe20000010043 */
[----:B------:R-:W-:Y:S01]  /*14cf0*/  IMAD.MOV.U32 R66, RZ, RZ, R169 ;  /* 0x000000ffff427224 */ /* 0x000fe200078e00a9 */
[----:B------:R-:W-:Y:S04]  /*14d00*/  LDSM.16.MT88.4 R80, [R216+0xbc00] ;  /* 0x00bc0000d850783b */ /* 0x000fe80000004200 */
[----:B------:R-:W-:Y:S01]  /*14d10*/  LDSM.16.MT88.4 R20, [R218+0xbc00] ;  /* 0x00bc0000da14783b */ /* 0x000fe20000004200 */
[----:B------:R1:W2:Y:S03]  /*14d20*/  MUFU.EX2 R30, R15 ;  /* 0x0000000f001e7308 */ /* 0x0002a60000000800 */
[----:B------:R3:W5:Y:S01]  /*14d30*/  LDL.LU R230, [R1+0xd4] ;  /* 0x0000d40001e67983 */ /* 0x0007620000300800 */
[----:B----4-:R-:W-:Y:S01]  /*14d40*/  F2FP.F16.F32.PACK_AB R8, R31, R32 ;  /* 0x000000201f08723e */ /* 0x010fe200000000ff */
[--C-:B------:R-:W-:Y:S01]  /*14d50*/  FFMA.FTZ R14, R93, UR19, -R27.reuse ;  /* 0x000000135d0e7c23 */ /* 0x100fe2000801081b */
[----:B------:R-:W-:Y:S01]  /*14d60*/  IMAD.MOV.U32 R67, RZ, RZ, R86 ;  /* 0x000000ffff437224 */ /* 0x000fe200078e0056 */
[----:B------:R4:W5:Y:S01]  /*14d70*/  LDL.LU R222, [R1+0xd0] ;  /* 0x0000d00001de7983 */ /* 0x0009620000300800 */
[----:B------:R-:W-:Y:S01]  /*14d80*/  LOP3.LUT R93, R3, R8, RZ, 0xc0, !PT ;  /* 0x00000008035d7212 */ /* 0x000fe200078ec0ff */
[----:B------:R-:W-:Y:S01]  /*14d90*/  IMAD.WIDE.U32 R2, R156, -0x2daee0ad, RZ ;  /* 0xd2511f539c027825 */ /* 0x000fe200078e00ff */
[C---:B------:R-:W-:Y:S01]  /*14da0*/  HMMA.16816.F32 R84, R4.reuse, R40, R124 ;  /* 0x000000280454723c */ /* 0x040fe2000000187c */
[----:B------:R4:W5:Y:S03]  /*14db0*/  LDL.LU R221, [R1+0xcc] ;  /* 0x0000cc0001dd7983 */ /* 0x0009660000300800 */
[----:B------:R-:W-:Y:S01]  /*14dc0*/  LOP3.LUT R0, R3, R52, R246, 0x96, !PT ;  /* 0x0000003403007212 */ /* 0x000fe200078e96f6 */
[----:B-1----:R-:W-:Y:S01]  /*14dd0*/  FFMA.FTZ R15, R95, UR19, -R27 ;  /* 0x000000135f0f7c23 */ /* 0x002fe2000801081b */
[----:B------:R-:W-:Y:S01]  /*14de0*/  HMMA.16816.F32 R40, R4, R42, R128 ;  /* 0x0000002a0428723c */ /* 0x000fe20000001880 */
[----:B------:R-:W-:Y:S01]  /*14df0*/  LOP3.LUT R3, R2, 0xffff, RZ, 0xc0, !PT ;  /* 0x0000ffff02037812 */ /* 0x000fe200078ec0ff */
[----:B------:R-:W-:Y:S01]  /*14e00*/  IMAD.MOV.U32 R212, RZ, RZ, R163 ;  /* 0x000000ffffd47224 */ /* 0x000fe200078e00a3 */
[----:B--2---:R-:W-:Y:S01]  /*14e10*/  F2FP.F16.F32.PACK_AB R12, R29, R30 ;  /* 0x0000001e1d0c723e */ /* 0x004fe200000000ff */
[----:B------:R-:W-:Y:S01]  /*14e20*/  IMAD.MOV.U32 R214, RZ, RZ, R161 ;  /* 0x000000ffffd67224 */ /* 0x000fe200078e00a1 */
[----:B------:R4:W5:Y:S02]  /*14e30*/  LDL.LU R220, [R1+0xc8] ;  /* 0x0000c80001dc7983 */ /* 0x0009640000300800 */
[----:B------:R-:W-:-:S02]  /*14e40*/  SHF.R.U32.HI R4, RZ, 0x10, R2 ;  /* 0x00000010ff047819 */ /* 0x000fc40000011602 */
[----:B------:R-:W-:Y:S02]  /*14e50*/  LOP3.LUT R5, R2, 0xff, RZ, 0xc0, !PT ;  /* 0x000000ff02057812 */ /* 0x000fe400078ec0ff */
[----:B------:R-:W-:Y:S02]  /*14e60*/  SHF.R.U32.HI R6, RZ, 0x18, R2 ;  /* 0x00000018ff067819 */ /* 0x000fe40000011602 */
[----:B------:R-:W-:Y:S01]  /*14e70*/  SHF.R.U32.HI R3, RZ, 0x8, R3 ;  /* 0x00000008ff037819 */ /* 0x000fe20000011603 */
[----:B------:R-:W-:Y:S01]  /*14e80*/  MUFU.EX2 R27, R47 ;  /* 0x0000002f001b7308 */ /* 0x000fe20000000800 */
[----:B------:R-:W-:-:S07]  /*14e90*/  LOP3.LUT R2, R4, 0xff, RZ, 0xc0, !PT ;  /* 0x000000ff04027812 */ /* 0x000fce00078ec0ff */
[----:B------:R-:W-:Y:S01]  /*14ea0*/  MUFU.EX2 R15, R15 ;  /* 0x0000000f000f7308 */ /* 0x000fe20000000800 */
[----:B------:R-:W-:Y:S01]  /*14eb0*/  PRMT R8, R5, 0x5410, R3 ;  /* 0x0000541005087816 */ /* 0x000fe20000000003 */
[----:B------:R-:W-:Y:S01]  /*14ec0*/  IMAD.MOV.U32 R163, RZ, RZ, R158 ;  /* 0x000000ffffa37224 */ /* 0x000fe200078e009e */
[----:B------:R-:W-:Y:S01]  /*14ed0*/  PRMT R5, R2, 0x5410, R6 ;  /* 0x0000541002057816 */ /* 0x000fe20000000006 */
[----:B------:R-:W-:Y:S01]  /*14ee0*/  IMAD.MOV.U32 R213, RZ, RZ, R162 ;  /* 0x000000ffffd57224 */ /* 0x000fe200078e00a2 */
[----:B------:R-:W-:Y:S01]  /*14ef0*/  LOP3.LUT R2, R0, 0xffff, RZ, 0xc0, !PT ;  /* 0x0000ffff00027812 */ /* 0x000fe200078ec0ff */
[----:B------:R-:W-:Y:S01]  /*14f00*/  FADD.FTZ R7, R159, R17 ;  /* 0x000000119f077221 */ /* 0x000fe20000010000 */
[----:B------:R-:W-:Y:S01]  /*14f10*/  LOP3.LUT R95, R11, R12, RZ, 0xc0, !PT ;  /* 0x0000000c0b5f7212 */ /* 0x000fe200078ec0ff */
[----:B------:R-:W-:Y:S01]  /*14f20*/  IMAD.MOV.U32 R215, RZ, RZ, R168 ;  /* 0x000000ffffd77224 */ /* 0x000fe200078e00a8 */
[----:B------:R-:W1:Y:S01]  /*14f30*/  MUFU.EX2 R11, R14 ;  /* 0x0000000e000b7308 */ /* 0x000e620000000800 */
[----:B------:R-:W-:Y:S01]  /*14f40*/  SHF.R.U32.HI R3, RZ, 0x10, R0 ;  /* 0x00000010ff037819 */ /* 0x000fe20000011600 */
[----:B------:R-:W-:Y:S01]  /*14f50*/  FADD.FTZ R9, R212, R25 ;  /* 0x00000019d4097221 */ /* 0x000fe20000010000 */
[----:B------:R-:W-:Y:S01]  /*14f60*/  LOP3.LUT R4, R0, 0xff, RZ, 0xc0, !PT ;  /* 0x000000ff00047812 */ /* 0x000fe200078ec0ff */
[----:B------:R-:W2:Y:S01]  /*14f70*/  LDSM.16.MT88.4 R168, [R218+0xac00] ;  /* 0x00ac0000daa8783b */ /* 0x000ea20000004200 */
[----:B------:R-:W-:-:S03]  /*14f80*/  SHF.R.U32.HI R2, RZ, 0x8, R2 ;  /* 0x00000008ff027819 */ /* 0x000fc60000011602 */
[----:B------:R3:W4:Y:S01]  /*14f90*/  MUFU.EX2 R12, R16 ;  /* 0x00000010000c7308 */ /* 0x0007220000000800 */
[----:B------:R-:W-:Y:S01]  /*14fa0*/  SHF.R.U32.HI R0, RZ, 0x18, R0 ;  /* 0x00000018ff007819 */ /* 0x000fe20000011600 */
[----:B------:R2:W5:Y:S01]  /*14fb0*/  LDL.LU R219, [R1+0xc4] ;  /* 0x0000c40001db7983 */ /* 0x0005620000300800 */
[----:B------:R-:W-:Y:S02]  /*14fc0*/  LOP3.LUT R3, R3, 0xff, RZ, 0xc0, !PT ;  /* 0x000000ff03037812 */ /* 0x000fe400078ec0ff */
[----:B------:R-:W-:Y:S01]  /*14fd0*/  PRMT R2, R4, 0x5410, R2 ;  /* 0x0000541004027816 */ /* 0x000fe20000000002 */
[----:B------:R-:W-:Y:S01]  /*14fe0*/  HMMA.16816.F32 R124, R92, R122, R96 ;  /* 0x0000007a5c7c723c */ /* 0x000fe20000001860 */
[----:B------:R-:W-:Y:S01]  /*14ff0*/  PRMT R6, R3, 0x5410, R0 ;  /* 0x0000541003067816 */ /* 0x000fe20000000000 */
[----:B------:R-:W-:Y:S01]  /*15000*/  FADD.FTZ R9, R236, R9 ;  /* 0x00000009ec097221 */ /* 0x000fe20000010000 */
[--C-:B------:R-:W-:Y:S01]  /*15010*/  HSET2.LE.AND R3, R5, R46.reuse, PT ;  /* 0x0000002e05037233 */ /* 0x100fe20003803000 */
[----:B------:R2:W5:Y:S01]  /*15020*/  LDL.LU R217, [R1+0xc0] ;  /* 0x0000c00001d97983 */ /* 0x0005620000300800 */
[----:B------:R-:W-:-:S02]  /*15030*/  HSET2.LE.AND R0, R8, R46, PT ;  /* 0x0000002e08007233 */ /* 0x000fc40003803000 */
[--C-:B------:R-:W-:Y:S02]  /*15040*/  HSET2.LE.AND R5, R2, R46.reuse, PT ;  /* 0x0000002e02057233 */ /* 0x100fe40003803000 */
[----:B------:R-:W-:Y:S01]  /*15050*/  F2FP.F16.F32.PACK_AB R2, R26, R13 ;  /* 0x0000000d1a02723e */ /* 0x000fe200000000ff */
[----:B------:R-:W-:Y:S01]  /*15060*/  FADD.FTZ R4, R163, R18 ;  /* 0x00000012a3047221 */ /* 0x000fe20000010000 */
[----:B------:R-:W-:Y:S01]  /*15070*/  HSET2.LE.AND R6, R6, R46, PT ;  /* 0x0000002e06067233 */ /* 0x000fe20003803000 */
[----:B------:R-:W-:Y:S01]  /*15080*/  FADD.FTZ R8, R33, R24 ;  /* 0x0000001821087221 */ /* 0x000fe20000010000 */
[----:B------:R-:W-:Y:S01]  /*15090*/  LOP3.LUT R98, R0, R2, RZ, 0xc0, !PT ;  /* 0x0000000200627212 */ /* 0x000fe200078ec0ff */
[----:B---3--:R-:W-:Y:S01]  /*150a0*/  FADD.FTZ R16, R213, R7 ;  /* 0x00000007d5107221 */ /* 0x008fe20000010000 */
[----:B-1----:R-:W-:Y:S01]  /*150b0*/  F2FP.F16.F32.PACK_AB R2, R10, R11 ;  /* 0x0000000b0a02723e */ /* 0x002fe200000000ff */
[----:B------:R-:W-:Y:S01]  /*150c0*/  FADD.FTZ R14, R214, R4 ;  /* 0x00000004d60e7221 */ /* 0x000fe20000010000 */
[----:B------:R-:W-:Y:S01]  /*150d0*/  F2FP.F16.F32.PACK_AB R0, R27, R28 ;  /* 0x0000001c1b00723e */ /* 0x000fe200000000ff */
[----:B------:R-:W-:Y:S01]  /*150e0*/  FADD.FTZ R7, R215, R8 ;  /* 0x00000008d7077221 */ /* 0x000fe20000010000 */
[----:B----4-:R-:W-:-:S02]  /*150f0*/  F2FP.F16.F32.PACK_AB R4, R12, R15 ;  /* 0x0000000f0c04723e */ /* 0x010fc400000000ff */
        /* <DEDUP_REMOVED lines=54> */
[-C--:B------:R-:W-:Y:S01]  /*15460*/  HMMA.16816.F32 R112, R92, R120.reuse, R108 ;  /* 0x000000785c70723c */ /* 0x080fe2000000186c */
[----:B------:R1:W-:Y:S04]  /*15470*/  STL [R1+0x58], R4 ;  /* 0x0000580401007387 */ /* 0x0003e80000100800 */
[----:B------:R1:W-:Y:S01]  /*15480*/  STL [R1+0x70], R3 ;  /* 0x0000700301007387 */ /* 0x0003e20000100800 */
[C---:B------:R-:W-:Y:S03]  /*15490*/  HMMA.16816.F32 R116, R96.reuse, R120, R116 ;  /* 0x000000786074723c */ /* 0x040fe60000001874 */
[----:B------:R1:W-:Y:S03]  /*154a0*/  STL [R1+0x78], R2 ;  /* 0x0000780201007387 */ /* 0x0003e60000100800 */
[----:B------:R-:W-:Y:S01]  /*154b0*/  HMMA.16816.F32 R120, R96, R122, R132 ;  /* 0x0000007a6078723c */ /* 0x000fe20000001884 */
[----:B------:R1:W-:Y:S05]  /*154c0*/  STL [R1+0x74], R0 ;  /* 0x0000740001007387 */ /* 0x0003ea0000100800 */
[C---:B------:R-:W-:Y:S06]  /*154d0*/  HMMA.16816.F32 R156, R92.reuse, R154, R76 ;  /* 0x0000009a5c9c723c */ /* 0x040fec000000184c */
[----:B--2---:R-:W-:Y:S06]  /*154e0*/  HMMA.16816.F32 R160, R92, R168, R72 ;  /* 0x000000a85ca0723c */ /* 0x004fec0000001848 */
[-C--:B------:R-:W-:Y:S06]  /*154f0*/  HMMA.16816.F32 R132, R96, R136.reuse, R148 ;  /* 0x000000886084723c */ /* 0x080fec0000001894 */
        /* <DEDUP_REMOVED lines=18> */
.L_x_470:
[----:B------:R-:W-:-:S06]  /*15620*/  UISETP.GT.AND UP0, UPT, UR17, UR12, UPT ;  /* 0x0000000c1100728c */ /* 0x000fcc000bf04270 */
[----:B------:R-:W-:-:S13]  /*15630*/  PLOP3.LUT P0, PT, PT, PT, UP0, 0x80, 0x0 ;  /* 0x000000000000781c */ /* 0x000fda0003f0f008 */
[----:B------:R-:W-:Y:S05]  /*15640*/  @!P0 BRA `(.L_x_477) ;  /* 0x0000005c00ec8947 */ /* 0x000fea0003800000 */
[----:B------:R-:W2:Y:S01]  /*15650*/  LDL.64 R6, [R1+0xa0] ;  /* 0x0000a00001067983 */ /* 0x000ea20000100a00 */
[----:B------:R-:W-:Y:S01]  /*15660*/  ULDC UR4, c[0x0][0x2d0] ;  /* 0x0000b40000047ab9 */ /* 0x000fe20000000800 */
[----:B------:R-:W-:Y:S01]  /*15670*/  PRMT R5, R231, 0x7054, R231 ;  /* 0x00007054e7057816 */ /* 0x000fe200000000e7 */
[----:B------:R-:W-:Y:S01]  /*15680*/  IMAD.MOV.U32 R106, RZ, RZ, R102 ;  /* 0x000000ffff6a7224 */ /* 0x000fe200078e0066 */
[----:B------:R-:W3:Y:S01]  /*15690*/  LDL.LU R4, [R1+0x48] ;  /* 0x0000480001047983 */ /* 0x000ee20000300800 */
[----:B------:R-:W-:Y:S01]  /*156a0*/  MOV R100, R103 ;  /* 0x0000006700647202 */ /* 0x000fe20000000f00 */
[----:B------:R-:W-:Y:S01]  /*156b0*/  ULDC UR9, c[0x0][0x2d0] ;  /* 0x0000b40000097ab9 */ /* 0x000fe20000000800 */
[----:B------:R-:W-:Y:S01]  /*156c0*/  MOV R108, R104 ;  /* 0x00000068006c7202 */ /* 0x000fe20000000f00 */
[----:B------:R-:W4:Y:S01]  /*156d0*/  LDL.LU R0, [R1+0x84] ;  /* 0x0000840001007983 */ /* 0x000f220000300800 */
[----:B------:R-:W-:Y:S01]  /*156e0*/  MOV R107, R101 ;  /* 0x00000065006b7202 */ /* 0x000fe20000000f00 */
[----:B------:R-:W-:-:S02]  /*156f0*/  ULDC.64 UR6, c[0x0][0x248] ;  /* 0x0000920000067ab9 */ /* 0x000fc40000000a00 */
[----:B------:R-:W4:Y:S04]  /*15700*/  LDL.LU R2, [R1+0x4c] ;  /* 0x00004c0001027983 */ /* 0x000f280000300800 */
[----:B------:R-:W4:Y:S01]  /*15710*/  LDL.LU R3, [R1+0x80] ;  /* 0x0000800001037983 */ /* 0x000f220000300800 */
[----:B--2---:R-:W-:Y:S01]  /*15720*/  ISETP.GE.AND P4, PT, R6, UR4, PT ;  /* 0x0000000406007c0c */ /* 0x004fe2000bf86270 */
[----:B------:R-:W-:-:S12]  /*15730*/  ULDC UR4, c[0x0][0x2ec] ;  /* 0x0000bb0000047ab9 */ /* 0x000fd80000000800 */
[----:B------:R-:W1:Y:S08]  /*15740*/  @!P4 LDC.64 R8, c[0x0][0x220] ;  /* 0x00008800ff08cb82 */ /* 0x000e700000000a00 */
[----:B------:R-:W2:Y:S01]  /*15750*/  @!P4 LDC.64 R6, c[0x0][0x220] ;  /* 0x00008800ff06cb82 */ /* 0x000ea20000000a00 */
[----:B-1----:R-:W-:Y:S04]  /*15760*/  @!P4 STL.64 [R1+0x90], R8 ;  /* 0x000090080100c387 */ /* 0x002fe80000100a00 */
[----:B--2---:R3:W-:Y:S02]  /*15770*/  @!P4 STL.64 [R1+0x88], R6 ;  /* 0x000088060100c387 */ /* 0x0047e40000100a00 */
[----:B---3--:R-:W-:-:S04]  /*15780*/  IMAD.WIDE.U32 R6, R4, -0x326172a9, RZ ;  /* 0xcd9e8d5704067825 */ /* 0x008fc800078e00ff */
[----:B----4-:R-:W-:Y:S01]  /*15790*/  IMAD.WIDE.U32 R4, R0, -0x326172a9, RZ ;  /* 0xcd9e8d5700047825 */ /* 0x010fe200078e00ff */
[----:B------:R-:W-:Y:S01]  /*157a0*/  STL.64 [R1+0x68], R6 ;  /* 0x0000680601007387 */ /* 0x000fe20000100a00 */
[----:B------:R-:W-:-:S03]  /*157b0*/  LOP3.LUT R0, R7, R2, RZ, 0x3c, !PT ;  /* 0x0000000207007212 */ /* 0x000fc600078e3cff */
[----:B------:R1:W-:Y:S01]  /*157c0*/  STL.64 [R1+0x60], R4 ;  /* 0x0000600401007387 */ /* 0x0003e20000100a00 */
[----:B------:R-:W-:Y:S01]  /*157d0*/  LOP3.LUT R2, R5, R2, RZ, 0x3c, !PT ;  /* 0x0000000205027212 */ /* 0x000fe200078e3cff */
[----:B-1----:R-:W-:-:S05]  /*157e0*/  IMAD.WIDE.U32 R4, R3, -0x2daee0ad, RZ ;  /* 0xd2511f5303047825 */ /* 0x002fca00078e00ff */
[----:B------:R1:W-:Y:S04]  /*157f0*/  STL.64 [R1+0x20], R4 ;  /* 0x0000200401007387 */ /* 0x0003e80000100a00 */
[----:B------:R-:W2:Y:S04]  /*15800*/  LDL.LU.64 R6, [R1+0x50] ;  /* 0x0000500001067983 */ /* 0x000ea80000300a00 */
[----:B-1----:R-:W3:Y:S01]  /*15810*/  LDL.LU.64 R4, [R1+0xb8] ;  /* 0x0000b80001047983 */ /* 0x002ee20000300a00 */
[----:B------:R-:W-:-:S04]  /*15820*/  IMAD.WIDE.U32 R8, R0, -0x2daee0ad, RZ ;  /* 0xd2511f5300087825 */ /* 0x000fc800078e00ff */
[----:B------:R-:W-:Y:S01]  /*15830*/  IMAD.WIDE.U32 R2, R2, -0x2daee0ad, RZ ;  /* 0xd2511f5302027825 */ /* 0x000fe200078e00ff */
[----:B------:R-:W-:Y:S04]  /*15840*/  STL.64 [R1+0x30], R8 ;  /* 0x0000300801007387 */ /* 0x000fe80000100a00 */
[----:B------:R2:W-:Y:S02]  /*15850*/  STL.64 [R1+0x38], R2 ;  /* 0x0000380201007387 */ /* 0x0005e40000100a00 */
[----:B--2---:R-:W-:Y:S01]  /*15860*/  IMAD.MOV.U32 R3, RZ, RZ, R7 ;  /* 0x000000ffff037224 */ /* 0x004fe200078e0007 */
[----:B---3--:R-:W-:-:S05]  /*15870*/  MOV R2, R4 ;  /* 0x0000000400027202 */ /* 0x008fca0000000f00 */
[----:B------:R1:W-:Y:S01]  /*15880*/  STL.64 [R1+0x80], R2 ;  /* 0x0000800201007387 */ /* 0x0003e20000100a00 */
[----:B------:R-:W-:Y:S05]  /*15890*/  BRA `(.L_x_478) ;  /* 0x00000004000c7947 */ /* 0x000fea0003800000 */
.L_x_480:
        /* <DEDUP_REMOVED lines=17> */
[----:B--2---:R-:W-:Y:S02]  /*159b0*/  LEA R4, P1, R4, R12, 0x6 ;  /* 0x0000000c04047211 */ /* 0x004fe400078230ff */
[----:B------:R-:W2:Y:S02]  /*159c0*/  @!P4 LDC.64 R12, c[0x0][0x218] ;  /* 0x00008600ff0ccb82 */ /* 0x000ea40000000a00 */
[----:B---3--:R-:W-:Y:S02]  /*159d0*/  LEA.HI.X R5, R8, R21, R5, 0x6, P1 ;  /* 0x0000001508057211 */ /* 0x008fe400008f3405 */
[C---:B-1----:R-:W-:Y:S04]  /*159e0*/  @!P4 LEA R6, P1, R4.reuse, R6, 0x1 ;  /* 0x000000060406c211 */ /* 0x042fe800078208ff */
[C-C-:B------:R-:W-:Y:S01]  /*159f0*/  @!P4 LEA.HI.X R7, R4.reuse, R7, R5.reuse, 0x1, P1 ;  /* 0x000000070407c211 */ /* 0x140fe200008f0c05 */
[----:B------:R-:W1:Y:S01]  /*15a00*/  @!P6 LDC.64 R8, c[0x0][0x218] ;  /* 0x00008600ff08eb82 */ /* 0x000e620000000a00 */
[C---:B-----5:R-:W-:Y:S03]  /*15a10*/  @!P6 LEA R16, P1, R4.reuse, R16, 0x1 ;  /* 0x000000100410e211 */ /* 0x060fe600078208ff */
[----:B------:R-:W-:Y:S01]  /*15a20*/  @!PT LDS RZ, [RZ] ;  /* 0x00000000fffff984 */ /* 0x000fe20000000800 */
[----:B------:R-:W-:Y:S01]  /*15a30*/  @!PT LDS RZ, [RZ] ;  /* 0x00000000fffff984 */ /* 0x000fe20000000800 */
[----:B------:R-:W-:Y:S01]  /*15a40*/  @!PT LDS RZ, [RZ] ;  /* 0x00000000fffff984 */ /* 0x000fe20000000800 */
[----:B------:R3:W-:Y:S01]  /*15a50*/  @!P4 LDGSTS.E.BYPASS.LTC128B.128 [R222+0x6000], desc[UR22][R6.64] ;  /* 0x0600000006decfae */ /* 0x0007e2000b901d56 */
[C-C-:B------:R-:W-:Y:S02]  /*15a60*/  @!P6 LEA.HI.X R17, R4.reuse, R17, R5.reuse, 0x1, P1 ;  /* 0x000000110411e211 */ /* 0x140fe400008f0c05 */
[C---:B----4-:R-:W-:Y:S01]  /*15a70*/  @!P2 LEA R14, P1, R4.reuse, R14, 0x1 ;  /* 0x0000000e040ea211 */ /* 0x050fe200078208ff */
[----:B------:R4:W-:Y:S01]  /*15a80*/  @P6 STS.128 [R222+0x7000], RZ ;  /* 0x007000ffde006388 */ /* 0x0009e20000000c00 */
[----:B------:R-:W3:Y:S02]  /*15a90*/  @!P2 LDC.64 R20, c[0x0][0x218] ;  /* 0x00008600ff14ab82 */ /* 0x000ee40000000a00 */
        /* <DEDUP_REMOVED lines=8> */
[C---:B--2---:R-:W-:Y:S01]  /*15b20*/  @!P4 LEA R12, P1, R4.reuse, R12, 0x1 ;  /* 0x0000000c040cc211 */ /* 0x044fe200078208ff */
        /* <DEDUP_REMOVED lines=11> */
[C-C-:B------:R-:W-:Y:S03]  /*15be0*/  @!P6 LEA.HI.X R9, R4.reuse, R9, R5.reuse, 0x1, P1 ;  /* 0x000000090409e211 */ /* 0x140fe600008f0c05 */
[----:B------:R4:W-:Y:S01]  /*15bf0*/  @P6 STS.128 [R222+0x7800], RZ ;  /* 0x007800ffde006388 */ /* 0x0009e20000000c00 */
[C---:B---3--:R-:W-:Y:S03]  /*15c00*/  @!P2 LEA R6, P1, R4.reuse, R20, 0x1 ;  /* 0x000000140406a211 */ /* 0x048fe600078208ff */
[----:B------:R-:W-:Y:S01]  /*15c10*/  @!PT LDS RZ, [RZ] ;  /* 0x00000000fffff984 */ /* 0x000fe20000000800 */
[----:B------:R-:W-:Y:S01]  /*15c20*/  @!PT LDS RZ, [RZ] ;  /* 0x00000000fffff984 */ /* 0x000fe20000000800 */
[----:B------:R-:W-:Y:S01]  /*15c30*/  @!PT LDS RZ, [RZ] ;  /* 0x00000000fffff984 */ /* 0x000fe20000000800 */
[----:B------:R4:W-:Y:S01]  /*15c40*/  @!P6 LDGSTS.E.BYPASS.LTC128B.128 [R222+0x7800], desc[UR22][R8.64+0x40] ;  /* 0x0780004008deefae */ /* 0x0009e2000b901d56 */
[----:B------:R-:W-:Y:S03]  /*15c50*/  @!P2 LEA.HI.X R7, R4, R21, R5, 0x1, P1 ;  /* 0x000000150407a211 */ /* 0x000fe600008f0c05 */
[----:B------:R4:W-:Y:S04]  /*15c60*/  @P2 STS.128 [R222+0x8800], RZ ;  /* 0x008800ffde002388 */ /* 0x0009e80000000c00 */
[----:B------:R-:W-:Y:S01]  /*15c70*/  @!PT LDS RZ, [RZ] ;  /* 0x00000000fffff984 */ /* 0x000fe20000000800 */
[----:B------:R-:W-:Y:S01]  /*15c80*/  @!PT LDS RZ, [RZ] ;  /* 0x00000000fffff984 */ /* 0x000fe20000000800 */
[----:B------:R-:W-:Y:S01]  /*15c90*/  @!PT LDS RZ, [RZ] ;  /* 0x00000000fffff984 */ /* 0x000fe20000000800 */
[----:B------:R4:W-:Y:S04]  /*15ca0*/  @!P2 LDGSTS.E.BYPASS.LTC128B.128 [R222+0x8800], desc[UR22][R6.64+0x80] ;  /* 0x0880008006deafae */ /* 0x0009e8000b901d56 */
[----:B------:R-:W0:Y:S01]  /*15cb0*/  LDGDEPBAR ;  /* 0x00000000000079af */ /* 0x000e220000000000 */
[----:B------:R-:W-:Y:S05]  /*15cc0*/  BRA `(.L_x_479) ;  /* 0x0000001800947947 */ /* 0x000fea0003800000 */
.L_x_478:
        /* <DEDUP_REMOVED lines=14> */
[----:B-----5:R-:W-:Y:S06]  /*15db0*/  @P4 STS [R222+0x9000], RZ ;  /* 0x009000ffde004388 */ /* 0x020fec0000000800 */
[----:B------:R-:W-:Y:S06]  /*15dc0*/  @P4 STS [R222+0x9004], RZ ;  /* 0x009004ffde004388 */ /* 0x000fec0000000800 */
[----:B------:R-:W-:Y:S01]  /*15dd0*/  @P4 STS.64 [R222+0x9008], RZ ;  /* 0x009008ffde004388 */ /* 0x000fe20000000a00 */
[----:B------:R-:W1:Y:S02]  /*15de0*/  S2R R101, SR_TID.X ;  /* 0x0000000000657919 */ /* 0x000e640000002100 */
[----:B-1----:R-:W-:Y:S05]  /*15df0*/  IMAD.SHL.U32 R101, R101, 0x2, RZ ;  /* 0x0000000265657824 */ /* 0x002fea00078e00ff */
[----:B------:R-:W-:Y:S02]  /*15e00*/  LOP3.LUT R101, R101, 0x6, RZ, 0xc0, !PT ;  /* 0x0000000665657812 */ /* 0x000fe400078ec0ff */
[----:B--2---:R-:W-:Y:S02]  /*15e10*/  ISETP.GE.AND P6, PT, R3, UR9, PT ;  /* 0x0000000903007c0c */ /* 0x004fe4000bfc6270 */
[----:B---3--:R-:W-:Y:S01]  /*15e20*/  ISETP.GE.AND P2, PT, R2, UR9, PT ;  /* 0x0000000902007c0c */ /* 0x008fe2000bf46270 */
[----:B------:R-:W-:Y:S04]  /*15e30*/  IMAD.U32 R2, RZ, RZ, UR8 ;  /* 0x00000008ff027e24 */ /* 0x000fe8000f8e00ff */
[----:B----4-:R-:W-:Y:S06]  /*15e40*/  IMAD.WIDE.U32 R2, R2, UR28, R18 ;  /* 0x0000001c02027c25 */ /* 0x010fec000f8e0012 */
[----:B------:R-:W1:Y:S01]  /*15e50*/  @!P6 LDC.64 R10, c[0x0][0x220] ;  /* 0x00008800ff0aeb82 */ /* 0x000e620000000a00 */
[----:B------:R-:W-:Y:S01]  /*15e60*/  VIADD R3, R3, UR10 ;  /* 0x0000000a03037c36 */ /* 0x000fe20008000000 */
[C---:B------:R-:W-:Y:S01]  /*15e70*/  @!P4 LEA R4, P0, R2.reuse, R4, 0x1 ;  /* 0x000000040204c211 */ /* 0x040fe200078008ff */
[----:B------:R-:W-:Y:S03]  /*15e80*/  USHF.L.U32 UR10, UR8, 0x1, URZ ;  /* 0x00000001080a7899 */ /* 0x000fe6000800063f */
        /* <DEDUP_REMOVED lines=43> */
[C---:B------:R-:W-:Y:S05]  /*16140*/  ISETP.GE.AND P5, PT, R0.reuse, R225, PT ;  /* 0x000000e10000720c */ /* 0x040fea0003fa6270 */
[----:B------:R-:W-:Y:S01]  /*16150*/  @!PT LDS RZ, [RZ] ;  /* 0x00000000fffff984 */ /* 0x000fe20000000800 */
[----:B------:R-:W-:Y:S01]  /*16160*/  @!PT LDS RZ, [RZ] ;  /* 0x00000000fffff984 */ /* 0x000fe20000000800 */
[----:B------:R-:W-:Y:S01]  /*16170*/  @!PT LDS RZ, [RZ] ;  /* 0x00000000fffff984 */ /* 0x000fe20000000800 */
[----:B------:R1:W-:Y:S01]  /*16180*/  @!P2 LDGSTS.E.BYPASS.LTC128B.128 [R222+0xb800], desc[UR22][R2.64+0x80] ;  /* 0x0b80008002deafae */ /* 0x0003e2000b901d56 */
[C---:B------:R-:W-:Y:S02]  /*16190*/  ISETP.GE.AND P1, PT, R0.reuse, R224, PT ;  /* 0x000000e00000720c */ /* 0x040fe40003f26270 */
[C---:B------:R-:W-:Y:S03]  /*161a0*/  ISETP.GE.OR P5, PT, R0.reuse, R230, !P5 ;  /* 0x000000e60000720c */ /* 0x040fe60006fa6670 */
[----:B------:R-:W-:Y:S01]  /*161b0*/  LDSM.16.M88.4 R64, [R220] ;  /* 0x00000000dc40783b */ /* 0x000fe20000000200 */
[C---:B------:R-:W-:Y:S05]  /*161c0*/  ISETP.GE.OR P1, PT, R0.reuse, R229, !P1 ;  /* 0x000000e50000720c */ /* 0x040fea0004f26670 */
[----:B------:R-:W2:Y:S06]  /*161d0*/  LDSM.16.M88.4 R16, [R217+0x6000] ;  /* 0x00600000d910783b */ /* 0x000eac0000000200 */
[----:B------:R-:W3:Y:S06]  /*161e0*/  LDSM.16.M88.4 R60, [R220+0x1000] ;  /* 0x00100000dc3c783b */ /* 0x000eec0000000200 */
[----:B------:R-:W4:Y:S01]  /*161f0*/  LDSM.16.M88.4 R32, [R217+0x6400] ;  /* 0x00640000d920783b */ /* 0x000f220000000200 */
[C---:B-1----:R-:W-:Y:S05]  /*16200*/  VIADD R2, R0.reuse, 0x1 ;  /* 0x0000000100027836 */ /* 0x042fea0000000000 */
[----:B------:R-:W0:Y:S01]  /*16210*/  LDGDEPBAR ;  /* 0x00000000000079af */ /* 0x000e220000000000 */
[----:B------:R-:W-:Y:S05]  /*16220*/  VIADD R3, R0, 0x8 ;  /* 0x0000000800037836 */ /* 0x000fea0000000000 */
[----:B------:R-:W1:Y:S01]  /*16230*/  LDSM.16.M88.4 R48, [R217+0x6800] ;  /* 0x00680000d930783b */ /* 0x000e620000000200 */
[C---:B------:R-:W-:Y:S02]  /*16240*/  ISETP.GE.AND P3, PT, R2.reuse, R225, PT ;  /* 0x000000e10200720c */ /* 0x040fe40003f66270 */
[C---:B------:R-:W-:Y:S02]  /*16250*/  ISETP.GE.AND P0, PT, R2.reuse, R224, PT ;  /* 0x000000e00200720c */ /* 0x040fe40003f06270 */
[C---:B------:R-:W-:Y:S01]  /*16260*/  ISETP.GE.OR P3, PT, R2.reuse, R230, !P3 ;  /* 0x000000e60200720c */ /* 0x040fe20005f66670 */
[----:B------:R-:W1:Y:S01]  /*16270*/  LDSM.16.M88.4 R176, [R217+0x6c00] ;  /* 0x006c0000d9b0783b */ /* 0x000e620000000200 */
[C---:B------:R-:W-:Y:S05]  /*16280*/  ISETP.GE.OR P0, PT, R2.reuse, R229, !P0 ;  /* 0x000000e50200720c */ /* 0x040fea0004706670 */
[----:B------:R-:W-:Y:S01]  /*16290*/  LDSM.16.M88.4 R180, [R221] ;  /* 0x00000000ddb4783b */ /* 0x000fe20000000200 */
[-C--:B--2---:R-:W-:Y:S05]  /*162a0*/  HMMA.16816.F32 R4, R64, R16.reuse, RZ ;  /* 0x000000104004723c */ /* 0x084fea00000018ff */
[----:B------:R-:W2:Y:S01]  /*162b0*/  LDSM.16.M88.4 R184, [R219+0x6000] ;  /* 0x00600000dbb8783b */ /* 0x000ea20000000200 */
        /* <DEDUP_REMOVED lines=11> */
[----:B------:R-:W4:Y:S01]  /*16370*/  LDSM.16.M88.4 R208, [R217+0x7000] ;  /* 0x00700000d9d0783b */ /* 0x000f220000000200 */
[C---:B------:R-:W-:Y:S05]  /*16380*/  HMMA.16816.F32 R32, R64.reuse, R34, RZ ;  /* 0x000000224020723c */ /* 0x040fea00000018ff */
[----:B------:R-:W4:Y:S01]  /*16390*/  LDSM.16.M88.4 R212, [R220+0x3000] ;  /* 0x00300000dcd4783b */ /* 0x000f220000000200 */
[-C--:B-1----:R-:W-:Y:S06]  /*163a0*/  HMMA.16816.F32 R36, R64, R48.reuse, RZ ;  /* 0x000000304024723c */ /* 0x082fec00000018ff */
[C---:B------:R-:W-:Y:S06]  /*163b0*/  HMMA.16816.F32 R40, R60.reuse, R48, RZ ;  /* 0x000000303c28723c */ /* 0x040fec00000018ff */
[-C--:B------:R-:W-:Y:S06]  /*163c0*/  HMMA.16816.F32 R44, R60, R50.reuse, RZ ;  /* 0x000000323c2c723c */ /* 0x080fec00000018ff */
[C---:B------:R-:W-:Y:S06]  /*163d0*/  HMMA.16816.F32 R48, R64.reuse, R50, RZ ;  /* 0x000000324030723c */ /* 0x040fec00000018ff */
[-C--:B------:R-:W-:Y:S06]  /*163e0*/  HMMA.16816.F32 R52, R64, R176.reuse, RZ ;  /* 0x000000b04034723c */ /* 0x080fec00000018ff */
[C---:B------:R-:W-:Y:S06]  /*163f0*/  HMMA.16816.F32 R56, R60.reuse, R176, RZ ;  /* 0x000000b03c38723c */ /* 0x040fec00000018ff */
[-C--:B------:R-:W-:Y:S06]  /*16400*/  HMMA.16816.F32 R60, R60, R178.reuse, RZ ;  /* 0x000000b23c3c723c */ /* 0x080fec00000018ff */
[----:B------:R-:W-:Y:S01]  /*16410*/  HMMA.16816.F32 R64, R64, R178, RZ ;  /* 0x000000b24040723c */ /* 0x000fe200000018ff */
[----:B------:R-:W1:Y:S05]  /*16420*/  LDSM.16.M88.4 R176, [R217+0x7400] ;  /* 0x00740000d9b0783b */ /* 0x000e6a0000000200 */
[-C--:B--2---:R-:W-:Y:S06]  /*16430*/  HMMA.16816.F32 R4, R180, R184.reuse, R4 ;  /* 0x000000b8b404723c */ /* 0x084fec0000001804 */
[C---:B---3--:R-:W-:Y:S06]  /*16440*/  HMMA.16816.F32 R8, R188.reuse, R184, R8 ;  /* 0x000000b8bc08723c */ /* 0x048fec0000001808 */
        /* <DEDUP_REMOVED lines=18> */
[----:B------:R-:W3:Y:S05]  /*16570*/  LDSM.16.M88.4 R180, [R217+0x7c00] ;  /* 0x007c0000d9b4783b */ /* 0x000eea0000000200 */
[-C--:B------:R-:W-:Y:S01]  /*16580*/  HMMA.16816.F32 R4, R204, R208.reuse, R4 ;  /* 0x000000d0cc04723c */ /* 0x080fe20000001804 */
[----:B------:R-:W4:Y:S05]  /*16590*/  LDSM.16.M88.4 R200, [R219+0x7400] ;  /* 0x00740000dbc8783b */ /* 0x000f2a0000000200 */
        /* <DEDUP_REMOVED lines=21> */
[----:B------:R-:W-:Y:S05]  /*166f0*/  LDSM.16.M88.4 R204, [R217+0x8800] ;  /* 0x00880000d9cc783b */ /* 0x000fea0000000200 */
        /* <DEDUP_REMOVED lines=13> */
[----:B------:R-:W4:Y:S05]  /*167d0*/  LDSM.16.M88.4 R208, [R217+0x8c00] ;  /* 0x008c0000d9d0783b */ /* 0x000f2a0000000200 */
[-C--:B-1----:R-:W-:Y:S06]  /*167e0*/  HMMA.16816.F32 R52, R188, R176.reuse, R52 ;  /* 0x000000b0bc34723c */ /* 0x082fec0000001834 */
[C---:B------:R-:W-:Y:S06]  /*167f0*/  HMMA.16816.F32 R56, R196.reuse, R176, R56 ;  /* 0x000000b0c438723c */ /* 0x040fec0000001838 */
[-C--:B------:R-:W-:Y:S01]  /*16800*/  HMMA.16816.F32 R60, R196, R178.reuse, R60 ;  /* 0x000000b2c43c723c */ /* 0x080fe2000000183c */
[----:B------:R-:W1:Y:S05]  /*16810*/  LDSM.16.M88.4 R196, [R221+0x4000] ;  /* 0x00400000ddc4783b */ /* 0x000e6a0000000200 */
[----:B------:R-:W-:Y:S01]  /*16820*/  HMMA.16816.F32 R64, R188, R178, R64 ;  /* 0x000000b2bc40723c */ /* 0x000fe20000001840 */
[----:B------:R-:W1:Y:S05]  /*16830*/  LDSM.16.M88.4 R176, [R221+0x5000] ;  /* 0x00500000ddb0783b */ /* 0x000e6a0000000200 */
[-C--:B--2---:R-:W-:Y:S06]  /*16840*/  HMMA.16816.F32 R4, R180, R184.reuse, R4 ;  /* 0x000000b8b404723c */ /* 0x084fec0000001804 */
[C---:B---3--:R-:W-:Y:S06]  /*16850*/  HMMA.16816.F32 R8, R192.reuse, R184, R8 ;  /* 0x000000b8c008723c */ /* 0x048fec0000001808 */
        /* <DEDUP_REMOVED lines=13> */
[----:B------:R-:W-:Y:S01]  /*16930*/  HMMA.16816.F32 R64, R180, R210, R64 ;  /* 0x000000d2b440723c */ /* 0x000fe20000001840 */
[----:B------:R-:W2:Y:S05]  /*16940*/  LDSM.16.M88.4 R180, [R219+0x8400] ;  /* 0x00840000dbb4783b */ /* 0x000eaa0000000200 */
[-C--:B-1----:R-:W-:Y:S06]  /*16950*/  HMMA.16816.F32 R4, R196, R212.reuse, R4 ;  /* 0x000000d4c404723c */ /* 0x082fec0000001804 */
[C---:B------:R-:W-:Y:S06]  /*16960*/  HMMA.16816.F32 R8, R176.reuse, R212, R8 ;  /* 0x000000d4b008723c */ /* 0x040fec0000001808 */
[-C--:B------:R-:W-:Y:S06]  /*16970*/  HMMA.16816.F32 R12, R176, R214.reuse, R12 ;  /* 0x000000d6b00c723c */ /* 0x080fec000000180c */
[C---:B------:R-:W-:Y:S06]  /*16980*/  HMMA.16816.F32 R16, R196.reuse, R214, R16 ;  /* 0x000000d6c410723c */ /* 0x040fec0000001810 */
[----:B------:R-:W-:Y:S02]  /*16990*/  FSEL R187, R5, -INF , !P3 ;  /* 0xff80000005bb7808 */ /* 0x000fe40005800000 */
[----:B------:R-:W-:Y:S02]  /*169a0*/  FSEL R189, R7, -INF , !P0 ;  /* 0xff80000007bd7808 */ /* 0x000fe40004000000 */
[CC--:B------:R-:W-:Y:S02]  /*169b0*/  ISETP.GE.AND P3, PT, R2.reuse, R226.reuse, PT ;  /* 0x000000e20200720c */ /* 0x0c0fe40003f66270 */
[-C--:B------:R-:W-:Y:S02]  /*169c0*/  ISETP.GE.AND P0, PT, R2, R223.reuse, PT ;  /* 0x000000df0200720c */ /* 0x080fe40003f06270 */
[----:B------:R-:W-:Y:S02]  /*169d0*/  FSEL R184, R4, -INF , !P5 ;  /* 0xff80000004b87808 */ /* 0x000fe40006800000 */
[----:B------:R-:W-:Y:S01]  /*169e0*/  FSEL R186, R6, -INF , !P1 ;  /* 0xff80000006ba7808 */ /* 0x000fe20004800000 */
[-C--:B--2---:R-:W-:Y:S01]  /*169f0*/  HMMA.16816.F32 R20, R196, R180.reuse, R20 ;  /* 0x000000b4c414723c */ /* 0x084fe20000001814 */
[----:B------:R-:W1:Y:S02]  /*16a00*/  LDSM.16.M88.4 R4, [R219+0x8800] ;  /* 0x00880000db04783b */ /* 0x000e640000000200 */
[C---:B------:R-:W-:Y:S02]  /*16a10*/  ISETP.GE.AND P5, PT, R0.reuse, R226, PT ;  /* 0x000000e20000720c */ /* 0x040fe40003fa6270 */
[----:B------:R-:W-:Y:S01]  /*16a20*/  ISETP.GE.AND P1, PT, R0, R223, PT ;  /* 0x000000df0000720c */ /* 0x000fe20003f26270 */
[C---:B------:R-:W-:Y:S04]  /*16a30*/  HMMA.16816.F32 R24, R176.reuse, R180, R24 ;  /* 0x000000b4b018723c */ /* 0x040fe80000001818 */
[CC--:B------:R-:W-:Y:S02]  /*16a40*/  ISETP.GE.OR P3, PT, R2.reuse, R228.reuse, !P3 ;  /* 0x000000e40200720c */ /* 0x0c0fe40005f66670 */
[-C--:B------:R-:W-:Y:S01]  /*16a50*/  ISETP.GE.OR P0, PT, R2, R227.reuse, !P0 ;  /* 0x000000e30200720c */ /* 0x080fe20004706670 */
[C---:B------:R-:W-:Y:S01]  /*16a60*/  VIADD R2, R0.reuse, 0x9 ;  /* 0x0000000900027836 */ /* 0x040fe20000000000 */
[C---:B------:R-:W-:Y:S01]  /*16a70*/  ISETP.GE.OR P5, PT, R0.reuse, R228, !P5 ;  /* 0x000000e40000720c */ /* 0x040fe20006fa6670 */
[-C--:B------:R-:W-:Y:S03]  /*16a80*/  HMMA.16816.F32 R28, R176, R182.reuse, R28 ;  /* 0x000000b6b01c723c */ /* 0x080fe6000000181c */
[----:B------:R-:W-:Y:S02]  /*16a90*/  ISETP.GE.OR P1, PT, R0, R227, !P1 ;  /* 0x000000e30000720c */ /* 0x000fe40004f26670 */
[----:B------:R-:W-:Y:S01]  /*16aa0*/  FSEL R191, R9, -INF , !P3 ;  /* 0xff80000009bf7808 */ /* 0x000fe20005800000 */
[C---:B------:R-:W-:Y:S04]  /*16ab0*/  HMMA.16816.F32 R32, R196.reuse, R182, R32 ;  /* 0x000000b6c420723c */ /* 0x040fe80000001820 */
[C---:B------:R-:W-:Y:S02]  /*16ac0*/  ISETP.GE.AND P3, PT, R2.reuse, R226, PT ;  /* 0x000000e20200720c */ /* 0x040fe40003f66270 */
[----:B------:R-:W-:Y:S02]  /*16ad0*/  FSEL R193, R11, -INF , !P0 ;  /* 0xff8000000bc17808 */ /* 0x000fe40004000000 */
[CC--:B------:R-:W-:Y:S02]  /*16ae0*/  ISETP.GE.AND P0, PT, R2.reuse, R223.reuse, PT ;  /* 0x000000df0200720c */ /* 0x0c0fe40003f06270 */
[----:B------:R-:W-:Y:S02]  /*16af0*/  ISETP.GE.OR P3, PT, R2, R228, !P3 ;  /* 0x000000e40200720c */ /* 0x000fe40005f66670 */
[----:B------:R-:W-:Y:S02]  /*16b00*/  FSEL R188, R8, -INF , !P5 ;  /* 0xff80000008bc7808 */ /* 0x000fe40006800000 */
[C---:B------:R-:W-:Y:S02]  /*16b10*/  ISETP.GE.AND P5, PT, R3.reuse, R226, PT ;  /* 0x000000e20300720c */ /* 0x040fe40003fa6270 */
[----:B------:R-:W-:Y:S02]  /*16b20*/  FSEL R190, R10, -INF , !P1 ;  /* 0xff8000000abe7808 */ /* 0x000fe40004800000 */
[C---:B------:R-:W-:Y:S01]  /*16b30*/  ISETP.GE.AND P1, PT, R3.reuse, R223, PT ;  /* 0x000000df0300720c */ /* 0x040fe20003f26270 */
[----:B------:R-:W2:Y:S01]  /*16b40*/  LDSM.16.M88.4 R8, [R219+0x8c00] ;  /* 0x008c0000db08783b */ /* 0x000ea20000000200 */
[CC--:B------:R-:W-:Y:S01]  /*16b50*/  ISETP.GE.OR P0, PT, R2.reuse, R227.reuse, !P0 ;  /* 0x000000e30200720c */ /* 0x0c0fe20004706670 */
[----:B------:R-:W-:Y:S04]  /*16b60*/  DEPBAR.LE SB0, 0x0 ;  /* 0x000080000000791a */ /* 0x000fe80000000000 */
[----:B------:R-:W-:Y:S01]  /*16b70*/  BAR.SYNC.DEFER_BLOCKING 0x0 ;  /* 0x0000000000007b1d */ /* 0x000fe20000010000 */
[C---:B------:R-:W-:Y:S01]  /*16b80*/  ISETP.GE.OR P5, PT, R3.reuse, R228, !P5 ;  /* 0x000000e40300720c */ /* 0x040fe20006fa6670 */
[-C--:B-1----:R-:W-:Y:S05]  /*16b90*/  HMMA.16816.F32 R36, R196, R4.reuse, R36 ;  /* 0x00000004c424723c */ /* 0x082fea0000001824 */
[----:B------:R-:W-:Y:S01]  /*16ba0*/  ISETP.GE.OR P1, PT, R3, R227, !P1 ;  /* 0x000000e30300720c */ /* 0x000fe20004f26670 */
[C---:B------:R-:W-:Y:S05]  /*16bb0*/  HMMA.16816.F32 R40, R176.reuse, R4, R40 ;  /* 0x00000004b028723c */ /* 0x040fea0000001828 */
[----:B------:R-:W-:Y:S01]  /*16bc0*/  FSEL R194, R13, -INF , !P3 ;  /* 0xff8000000dc27808 */ /* 0x000fe20005800000 */
[-C--:B------:R-:W-:Y:S03]  /*16bd0*/  HMMA.16816.F32 R44, R176, R6.reuse, R44 ;  /* 0x00000006b02c723c */ /* 0x080fe6000000182c */
[CC--:B------:R-:W-:Y:S02]  /*16be0*/  ISETP.GE.AND P3, PT, R2.reuse, R225.reuse, PT ;  /* 0x000000e10200720c */ /* 0x0c0fe40003f66270 */
[----:B------:R-:W-:Y:S01]  /*16bf0*/  FSEL R200, R15, -INF , !P0 ;  /* 0xff8000000fc87808 */ /* 0x000fe20004000000 */
[C---:B------:R-:W-:Y:S04]  /*16c00*/  HMMA.16816.F32 R48, R196.reuse, R6, R48 ;  /* 0x00000006c430723c */ /* 0x040fe80000001830 */
[-C--:B------:R-:W-:Y:S01]  /*16c10*/  ISETP.GE.AND P0, PT, R2, R224.reuse, PT ;  /* 0x000000e00200720c */ /* 0x080fe20003f06270 */
[----:B------:R-:W-:Y:S01]  /*16c20*/  VIADD R4, R0, 0x30 ;  /* 0x0000003000047836 */ /* 0x000fe20000000000 */
[----:B------:R-:W-:Y:S02]  /*16c30*/  FSEL R192, R12, -INF , !P5 ;  /* 0xff8000000cc07808 */ /* 0x000fe40006800000 */
[----:B------:R-:W-:Y:S02]  /*16c40*/  FSEL R195, R14, -INF , !P1 ;  /* 0xff8000000ec37808 */ /* 0x000fe40004800000 */
[C---:B------:R-:W-:Y:S02]  /*16c50*/  ISETP.GE.AND P5, PT, R3.reuse, R225, PT ;  /* 0x000000e10300720c */ /* 0x040fe40003fa6270 */
[C---:B------:R-:W-:Y:S02]  /*16c60*/  ISETP.GE.AND P1, PT, R3.reuse, R224, PT ;  /* 0x000000e00300720c */ /* 0x040fe40003f26270 */
[CC--:B------:R-:W-:Y:S01]  /*16c70*/  ISETP.GE.OR P3, PT, R2.reuse, R230.reuse, !P3 ;  /* 0x000000e60200720c */ /* 0x0c0fe20005f66670 */
[-C--:B--2---:R-:W-:Y:S03]  /*16c80*/  HMMA.16816.F32 R52, R196, R8.reuse, R52 ;  /* 0x00000008c434723c */ /* 0x084fe60000001834 */
[-C--:B------:R-:W-:Y:S01]  /*16c90*/  ISETP.GE.OR P0, PT, R2, R229.reuse, !P0 ;  /* 0x000000e50200720c */ /* 0x080fe20004706670 */
[C---:B------:R-:W-:Y:S01]  /*16ca0*/  VIADD R2, R0.reuse, 0x11 ;  /* 0x0000001100027836 */ /* 0x040fe20000000000 */
[C---:B------:R-:W-:Y:S01]  /*16cb0*/  ISETP.GE.OR P5, PT, R3.reuse, R230, !P5 ;  /* 0x000000e60300720c */ /* 0x040fe20006fa6670 */
[C---:B------:R-:W-:Y:S04]  /*16cc0*/  HMMA.16816.F32 R56, R176.reuse, R8, R56 ;  /* 0x00000008b038723c */ /* 0x040fe80000001838 */
[----:B------:R-:W-:Y:S01]  /*16cd0*/  ISETP.GE.OR P1, PT, R3, R229, !P1 ;  /* 0x000000e50300720c */ /* 0x000fe20004f26670 */
[----:B------:R-:W-:Y:S01]  /*16ce0*/  VIADD R3, R0, 0x10 ;  /* 0x0000001000037836 */ /* 0x000fe20000000000 */
[----:B------:R-:W-:Y:S01]  /*16cf0*/  FSEL R109, R17, -INF , !P3 ;  /* 0xff800000116d7808 */ /* 0x000fe20005800000 */
[-C--:B------:R-:W-:Y:S01]  /*16d00*/  HMMA.16816.F32 R60, R176, R10.reuse, R60 ;  /* 0x0000000ab03c723c */ /* 0x080fe2000000183c */
[----:B------:R-:W2:Y:S02]  /*16d10*/  LDL.64 R178, [R1+0x20] ;  /* 0x0000200001b27983 */ /* 0x000ea40000100a00 */
[CC--:B------:R-:W-:Y:S02]  /*16d20*/  ISETP.GE.AND P3, PT, R2.reuse, R225.reuse, PT ;  /* 0x000000e10200720c */ /* 0x0c0fe40003f66270 */
[----:B------:R-:W-:Y:S01]  /*16d30*/  FSEL R111, R19, -INF , !P0 ;  /* 0xff800000136f7808 */ /* 0x000fe20004000000 */
[----:B------:R-:W-:Y:S04]  /*16d40*/  HMMA.16816.F32 R64, R196, R10, R64 ;  /* 0x0000000ac440723c */ /* 0x000fe80000001840 */
[-C--:B------:R-:W-:Y:S02]  /*16d50*/  ISETP.GE.AND P0, PT, R2, R224.reuse, PT ;  /* 0x000000e00200720c */ /* 0x080fe40003f06270 */
[----:B------:R-:W-:Y:S02]  /*16d60*/  FSEL R101, R16, -INF , !P5 ;  /* 0xff80000010657808 */ /* 0x000fe40006800000 */
[----:B------:R-:W-:Y:S02]  /*16d70*/  FSEL R110, R18, -INF , !P1 ;  /* 0xff800000126e7808 */ /* 0x000fe40004800000 */
[C---:B------:R-:W-:Y:S02]  /*16d80*/  ISETP.GE.AND P5, PT, R3.reuse, R225, PT ;  /* 0x000000e10300720c */ /* 0x040fe40003fa6270 */
[C---:B------:R-:W-:Y:S02]  /*16d90*/  ISETP.GE.AND P1, PT, R3.reuse, R224, PT ;  /* 0x000000e00300720c */ /* 0x040fe40003f26270 */
[CC--:B------:R-:W-:Y:S02]  /*16da0*/  ISETP.GE.OR P3, PT, R2.reuse, R230.reuse, !P3 ;  /* 0x000000e60200720c */ /* 0x0c0fe40005f66670 */
[-C--:B------:R-:W-:Y:S02]  /*16db0*/  ISETP.GE.OR P0, PT, R2, R229.reuse, !P0 ;  /* 0x000000e50200720c */ /* 0x080fe40004706670 */
[C---:B------:R-:W-:Y:S02]  /*16dc0*/  ISETP.GE.OR P5, PT, R3.reuse, R230, !P5 ;  /* 0x000000e60300720c */ /* 0x040fe40006fa6670 */
[----:B------:R-:W-:Y:S02]  /*16dd0*/  ISETP.GE.OR P1, PT, R3, R229, !P1 ;  /* 0x000000e50300720c */ /* 0x000fe40004f26670 */
[----:B------:R-:W-:Y:S02]  /*16de0*/  FSEL R242, R21, -INF , !P3 ;  /* 0xff80000015f27808 */ /* 0x000fe40005800000 */
[----:B------:R-:W-:Y:S02]  /*16df0*/  FSEL R246, R23, -INF , !P0 ;  /* 0xff80000017f67808 */ /* 0x000fe40004000000 */
[----:B------:R-:W-:Y:S02]  /*16e00*/  FSEL R243, R20, -INF , !P5 ;  /* 0xff80000014f37808 */ /* 0x000fe40006800000 */
[----:B------:R-:W-:Y:S01]  /*16e10*/  FSEL R241, R22, -INF , !P1 ;  /* 0xff80000016f17808 */ /* 0x000fe20004800000 */
[----:B------:R-:W-:Y:S01]  /*16e20*/  VIADD R22, R232, 0x9e3779b9 ;  /* 0x9e3779b9e8167836 */ /* 0x000fe20000000000 */
[CC--:B------:R-:W-:Y:S02]  /*16e30*/  ISETP.GE.AND P3, PT, R2.reuse, R226.reuse, PT ;  /* 0x000000e20200720c */ /* 0x0c0fe40003f66270 */
[CC--:B------:R-:W-:Y:S02]  /*16e40*/  ISETP.GE.AND P0, PT, R2.reuse, R223.reuse, PT ;  /* 0x000000df0200720c */ /* 0x0c0fe40003f06270 */
[C---:B------:R-:W-:Y:S02]  /*16e50*/  ISETP.GE.AND P5, PT, R3.reuse, R226, PT ;  /* 0x000000e20300720c */ /* 0x040fe40003fa6270 */
[C---:B------:R-:W-:Y:S02]  /*16e60*/  ISETP.GE.AND P1, PT, R3.reuse, R223, PT ;  /* 0x000000df0300720c */ /* 0x040fe40003f26270 */
[CC--:B------:R-:W-:Y:S02]  /*16e70*/  ISETP.GE.OR P3, PT, R2.reuse, R228.reuse, !P3 ;  /* 0x000000e40200720c */ /* 0x0c0fe40005f66670 */
[-C--:B------:R-:W-:Y:S01]  /*16e80*/  ISETP.GE.OR P0, PT, R2, R227.reuse, !P0 ;  /* 0x000000e30200720c */ /* 0x080fe20004706670 */
[C---:B------:R-:W-:Y:S01]  /*16e90*/  VIADD R2, R0.reuse, 0x19 ;  /* 0x0000001900027836 */ /* 0x040fe20000000000 */
[C---:B------:R-:W-:Y:S02]  /*16ea0*/  ISETP.GE.OR P5, PT, R3.reuse, R228, !P5 ;  /* 0x000000e40300720c */ /* 0x040fe40006fa6670 */
[----:B------:R-:W-:Y:S01]  /*16eb0*/  ISETP.GE.OR P1, PT, R3, R227, !P1 ;  /* 0x000000e30300720c */ /* 0x000fe20004f26670 */
[----:B------:R-:W-:Y:S01]  /*16ec0*/  VIADD R3, R0, 0x18 ;  /* 0x0000001800037836 */ /* 0x000fe20000000000 */
[----:B------:R-:W-:Y:S02]  /*16ed0*/  FSEL R248, R25, -INF , !P3 ;  /* 0xff80000019f87808 */ /* 0x000fe40005800000 */
[----:B------:R-:W-:Y:S02]  /*16ee0*/  FSEL R252, R27, -INF , !P0 ;  /* 0xff8000001bfc7808 */ /* 0x000fe40004000000 */
[----:B------:R-:W-:Y:S01]  /*16ef0*/  FSEL R247, R24, -INF , !P5 ;  /* 0xff80000018f77808 */ /* 0x000fe20006800000 */
[----:B------:R-:W-:Y:S01]  /*16f00*/  VIADD R24, R232, 0x3c6ef372 ;  /* 0x3c6ef372e8187836 */ /* 0x000fe20000000000 */
[----:B------:R-:W-:Y:S02]  /*16f10*/  FSEL R251, R26, -INF , !P1 ;  /* 0xff8000001afb7808 */ /* 0x000fe40004800000 */
[CC--:B------:R-:W-:Y:S02]  /*16f20*/  ISETP.GE.AND P3, PT, R2.reuse, R226.reuse, PT ;  /* 0x000000e20200720c */ /* 0x0c0fe40003f66270 */
[CC--:B------:R-:W-:Y:S02]  /*16f30*/  ISETP.GE.AND P0, PT, R2.reuse, R223.reuse, PT ;  /* 0x000000df0200720c */ /* 0x0c0fe40003f06270 */
        /* <DEDUP_REMOVED lines=9> */
[----:B------:R-:W-:Y:S02]  /*16fd0*/  FSEL R244, R30, -INF , !P1 ;  /* 0xff8000001ef47808 */ /* 0x000fe40004800000 */
        /* <DEDUP_REMOVED lines=12> */
[----:B------:R-:W-:Y:S02]  /*170a0*/  FSEL R231, R34, -INF , !P1 ;  /* 0xff80000022e77808 */ /* 0x000fe40004800000 */
[CC--:B------:R-:W-:Y:S02]  /*170b0*/  ISETP.GE.AND P3, PT, R2.reuse, R225.reuse, PT ;  /* 0x000000e10200720c */ /* 0x0c0fe40003f66270 */
[-C--:B------:R-:W-:Y:S02]  /*170c0*/  ISETP.GE.AND P0, PT, R2, R224.reuse, PT ;  /* 0x000000e00200720c */ /* 0x080fe40003f06270 */
[C---:B------:R-:W-:Y:S02]  /*170d0*/  ISETP.GE.AND P1, PT, R3.reuse, R224, PT ;  /* 0x000000e00300720c */ /* 0x040fe40003f26270 */
[----:B------:R-:W-:Y:S02]  /*170e0*/  FSEL R235, R32, -INF , !P5 ;  /* 0xff80000020eb7808 */ /* 0x000fe40006800000 */
        /* <DEDUP_REMOVED lines=20> */
[CC--:B------:R-:W-:Y:S02]  /*17230*/  ISETP.GE.AND P1, PT, R2.reuse, R223.reuse, PT ;  /* 0x000000df0200720c */ /* 0x0c0fe40003f26270 */
[----:B------:R-:W-:Y:S02]  /*17240*/  FSEL R207, R41, -INF , !P3 ;  /* 0xff80000029cf7808 */ /* 0x000fe40005800000 */
[----:B------:R-:W-:Y:S02]  /*17250*/  FSEL R104, R43, -INF , !P0 ;  /* 0xff8000002b687808 */ /* 0x000fe40004000000 */
[C---:B------:R-:W-:Y:S02]  /*17260*/  ISETP.GE.AND P3, PT, R3.reuse, R226, PT ;  /* 0x000000e20300720c */ /* 0x040fe40003f66270 */
[C---:B------:R-:W-:Y:S02]  /*17270*/  ISETP.GE.AND P0, PT, R3.reuse, R223, PT ;  /* 0x000000df0300720c */ /* 0x040fe40003f06270 */
[-C--:B------:R-:W-:Y:S02]  /*17280*/  ISETP.GE.OR P1, PT, R2, R227.reuse, !P1 ;  /* 0x000000e30200720c */ /* 0x080fe40004f26670 */
[C---:B------:R-:W-:Y:S02]  /*17290*/  ISETP.GE.OR P3, PT, R3.reuse, R228, !P3 ;  /* 0x000000e40300720c */ /* 0x040fe40005f66670 */
[----:B------:R-:W-:Y:S02]  /*172a0*/  ISETP.GE.OR P0, PT, R3, R227, !P0 ;  /* 0x000000e30300720c */ /* 0x000fe40004706670 */
[----:B------:R-:W-:Y:S02]  /*172b0*/  FSEL R103, R46, -INF , !P1 ;  /* 0xff8000002e677808 */ /* 0x000fe40004800000 */
[----:B------:R-:W-:Y:S02]  /*172c0*/  ISETP.GE.AND P1, PT, R2, R224, PT ;  /* 0x000000e00200720c */ /* 0x000fe40003f26270 */
[----:B------:R-:W-:Y:S02]  /*172d0*/  FSEL R208, R40, -INF , !P5 ;  /* 0xff80000028d07808 */ /* 0x000fe40006800000 */
[C---:B------:R-:W-:Y:S02]  /*172e0*/  ISETP.GE.AND P5, PT, R2.reuse, R226, PT ;  /* 0x000000e20200720c */ /* 0x040fe40003fa6270 */
[----:B------:R-:W-:Y:S02]  /*172f0*/  FSEL R102, R45, -INF , !P3 ;  /* 0xff8000002d667808 */ /* 0x000fe40005800000 */
[----:B------:R-:W-:Y:S02]  /*17300*/  FSEL R185, R47, -INF , !P0 ;  /* 0xff8000002fb97808 */ /* 0x000fe40004000000 */
[C---:B------:R-:W-:Y:S02]  /*17310*/  ISETP.GE.AND P3, PT, R3.reuse, R225, PT ;  /* 0x000000e10300720c */ /* 0x040fe40003f66270 */
[C---:B------:R-:W-:Y:S02]  /*17320*/  ISETP.GE.AND P0, PT, R3.reuse, R224, PT ;  /* 0x000000e00300720c */ /* 0x040fe40003f06270 */
[CC--:B------:R-:W-:Y:S02]  /*17330*/  ISETP.GE.OR P1, PT, R2.reuse, R229.reuse, !P1 ;  /* 0x000000e50200720c */ /* 0x0c0fe40004f26670 */
[----:B------:R-:W-:Y:S02]  /*17340*/  ISETP.GE.OR P5, PT, R2, R228, !P5 ;  /* 0x000000e40200720c */ /* 0x000fe40006fa6670 */
[CC--:B------:R-:W-:Y:S02]  /*17350*/  ISETP.GE.OR P3, PT, R3.reuse, R230.reuse, !P3 ;  /* 0x000000e60300720c */ /* 0x0c0fe40005f66670 */
[----:B------:R-:W-:Y:S02]  /*17360*/  ISETP.GE.OR P0, PT, R3, R229, !P0 ;  /* 0x000000e50300720c */ /* 0x000fe40004706670 */
[----:B------:R-:W-:Y:S02]  /*17370*/  FSEL R3, R50, -INF , !P1 ;  /* 0xff80000032037808 */ /* 0x000fe40004800000 */
[----:B------:R-:W-:Y:S02]  /*17380*/  FSEL R33, R44, -INF , !P5 ;  /* 0xff8000002c217808 */ /* 0x000fe40006800000 */
[CC--:B------:R-:W-:Y:S01]  /*17390*/  ISETP.GE.AND P5, PT, R2.reuse, R225.reuse, PT ;  /* 0x000000e10200720c */ /* 0x0c0fe20003fa6270 */
[----:B------:R1:W-:Y:S01]  /*173a0*/  STL [R1+0xc], R3 ;  /* 0x00000c0301007387 */ /* 0x0003e20000100800 */
[----:B------:R-:W-:Y:S02]  /*173b0*/  FSEL R213, R49, -INF , !P3 ;  /* 0xff80000031d57808 */ /* 0x000fe40005800000 */
[----:B------:R-:W-:Y:S03]  /*173c0*/  ISETP.GE.OR P5, PT, R2, R230, !P5 ;  /* 0x000000e60200720c */ /* 0x000fe60006fa6670 */
[----:B------:R-:W3:Y:S01]  /*173d0*/  LDL.64 R202, [R1+0x30] ;  /* 0x0000300001ca7983 */ /* 0x000ee20000100a00 */
[----:B------:R-:W-:Y:S02]  /*173e0*/  FSEL R2, R51, -INF , !P0 ;  /* 0xff80000033027808 */ /* 0x000fe40004000000 */
[----:B------:R-:W-:Y:S02]  /*173f0*/  FSEL R214, R48, -INF , !P5 ;  /* 0xff80000030d67808 */ /* 0x000fe40006800000 */
[C---:B------:R-:W-:Y:S01]  /*17400*/  ISETP.GE.AND P5, PT, R4.reuse, R225, PT ;  /* 0x000000e10400720c */ /* 0x040fe20003fa6270 */
[----:B------:R4:W-:Y:S01]  /*17410*/  STL [R1+0x8], R2 ;  /* 0x0000080201007387 */ /* 0x0009e20000100800 */
[C---:B------:R-:W-:Y:S02]  /*17420*/  ISETP.GE.AND P1, PT, R4.reuse, R224, PT ;  /* 0x000000e00400720c */ /* 0x040fe40003f26270 */
[C---:B------:R-:W-:Y:S03]  /*17430*/  ISETP.GE.OR P5, PT, R4.reuse, R230, !P5 ;  /* 0x000000e60400720c */ /* 0x040fe60006fa6670 */
[----:B------:R-:W3:Y:S01]  /*17440*/  LDL.64 R36, [R1+0x38] ;  /* 0x0000380001247983 */ /* 0x000ee20000100a00 */
[----:B------:R-:W-:Y:S02]  /*17450*/  ISETP.GE.OR P1, PT, R4, R229, !P1 ;  /* 0x000000e50400720c */ /* 0x000fe40004f26670 */
[----:B------:R-:W-:Y:S03]  /*17460*/  FSEL R210, R52, -INF , !P5 ;  /* 0xff80000034d27808 */ /* 0x000fe60006800000 */
[----:B------:R-:W3:Y:S01]  /*17470*/  LDL.64 R38, [R1+0x60] ;  /* 0x0000600001267983 */ /* 0x000ee20000100a00 */
[----:B------:R-:W-:Y:S02]  /*17480*/  FSEL R49, R54, -INF , !P1 ;  /* 0xff80000036317808 */ /* 0x000fe40004800000 */
[----:B------:R-:W-:Y:S03]  /*17490*/  FMNMX.FTZ R23, R184, R108, !PT ;  /* 0x0000006cb8177209 */ /* 0x000fe60007810000 */
[----:B------:R-:W3:Y:S01]  /*174a0*/  LDL.64 R198, [R1+0x68] ;  /* 0x0000680001c67983 */ /* 0x000ee20000100a00 */
[C---:B-1----:R-:W-:Y:S05]  /*174b0*/  VIADD R3, R0.reuse, 0x31 ;  /* 0x0000003100037836 */ /* 0x042fea0000000000 */
[C---:B------:R-:W-:Y:S02]  /*174c0*/  ISETP.GE.AND P3, PT, R3.reuse, R225, PT ;  /* 0x000000e10300720c */ /* 0x040fe40003f66270 */
[C---:B------:R-:W-:Y:S02]  /*174d0*/  ISETP.GE.AND P0, PT, R3.reuse, R224, PT ;  /* 0x000000e00300720c */ /* 0x040fe40003f06270 */
[CC--:B------:R-:W-:Y:S01]  /*174e0*/  ISETP.GE.OR P3, PT, R3.reuse, R230.reuse, !P3 ;  /* 0x000000e60300720c */ /* 0x0c0fe20005f66670 */
[C---:B----4-:R-:W-:Y:S01]  /*174f0*/  VIADD R2, R0.reuse, 0x38 ;  /* 0x0000003800027836 */ /* 0x050fe20000000000 */
[----:B------:R-:W-:Y:S01]  /*17500*/  ISETP.GE.OR P0, PT, R3, R229, !P0 ;  /* 0x000000e50300720c */ /* 0x000fe20004706670 */
[----:B------:R-:W-:Y:S01]  /*17510*/  VIADD R0, R0, 0x39 ;  /* 0x0000003900007836 */ /* 0x000fe20000000000 */
[----:B------:R-:W-:Y:S02]  /*17520*/  FSEL R209, R53, -INF , !P3 ;  /* 0xff80000035d17808 */ /* 0x000fe40005800000 */
[-C--:B------:R-:W-:Y:S02]  /*17530*/  ISETP.GE.AND P5, PT, R2, R225.reuse, PT ;  /* 0x000000e10200720c */ /* 0x080fe40003fa6270 */
[----:B------:R-:W-:Y:S02]  /*17540*/  ISETP.GE.AND P3, PT, R0, R225, PT ;  /* 0x000000e10000720c */ /* 0x000fe40003f66270 */
[-C--:B------:R-:W-:Y:S02]  /*17550*/  ISETP.GE.OR P5, PT, R2, R230.reuse, !P5 ;  /* 0x000000e60200720c */ /* 0x080fe40006fa6670 */
[----:B------:R-:W-:Y:S02]  /*17560*/  ISETP.GE.OR P3, PT, R0, R230, !P3 ;  /* 0x000000e60000720c */ /* 0x000fe40005f66670 */
[----:B------:R-:W-:Y:S02]  /*17570*/  ISETP.GE.AND P1, PT, R2, R224, PT ;  /* 0x000000e00200720c */ /* 0x000fe40003f26270 */
[----:B------:R-:W-:Y:S02]  /*17580*/  FSEL R205, R64, -INF , !P5 ;  /* 0xff80000040cd7808 */ /* 0x000fe40006800000 */
[----:B------:R-:W-:Y:S02]  /*17590*/  FSEL R204, R65, -INF , !P3 ;  /* 0xff80000041cc7808 */ /* 0x000fe40005800000 */
[C---:B------:R-:W-:Y:S02]  /*175a0*/  ISETP.GE.AND P5, PT, R4.reuse, R226, PT ;  /* 0x000000e20400720c */ /* 0x040fe40003fa6270 */
[----:B------:R-:W-:Y:S02]  /*175b0*/  ISETP.GE.AND P3, PT, R4, R223, PT ;  /* 0x000000df0400720c */ /* 0x000fe40003f66270 */
[----:B------:R-:W-:Y:S02]  /*175c0*/  ISETP.GE.OR P1, PT, R2, R229, !P1 ;  /* 0x000000e50200720c */ /* 0x000fe40004f26670 */
[C---:B------:R-:W-:Y:S02]  /*175d0*/  ISETP.GE.OR P5, PT, R4.reuse, R228, !P5 ;  /* 0x000000e40400720c */ /* 0x040fe40006fa6670 */
[----:B------:R-:W-:Y:S01]  /*175e0*/  ISETP.GE.OR P3, PT, R4, R227, !P3 ;  /* 0x000000e30400720c */ /* 0x000fe20005f66670 */
[----:B------:R-:W-:Y:S01]  /*175f0*/  VIADD R4, R233, 0xbb67ae85 ;  /* 0xbb67ae85e9047836 */ /* 0x000fe20000000000 */
[----:B------:R-:W-:Y:S02]  /*17600*/  FSEL R47, R66, -INF , !P1 ;  /* 0xff800000422f7808 */ /* 0x000fe40004800000 */
[----:B------:R-:W-:Y:S02]  /*17610*/  PLOP3.LUT P1, PT, PT, PT, UP0, 0x80, 0x0 ;  /* 0x000000000000781c */ /* 0x000fe40003f2f008 */
[----:B------:R-:W-:Y:S02]  /*17620*/  FSEL R41, R55, -INF , !P0 ;  /* 0xff80000037297808 */ /* 0x000fe40004000000 */
[C---:B------:R-:W-:Y:S04]  /*17630*/  ISETP.GE.AND P0, PT, R0.reuse, R224, PT ;  /* 0x000000e00000720c */ /* 0x040fe80003f06270 */
[----:B------:R-:W-:Y:S04]  /*17640*/  ISETP.GE.OR P0, PT, R0, R229, !P0 ;  /* 0x000000e50000720c */ /* 0x000fe80004706670 */
[----:B------:R-:W-:Y:S02]  /*17650*/  FSEL R48, R67, -INF , !P0 ;  /* 0xff80000043307808 */ /* 0x000fe40004000000 */
[----:B------:R-:W-:Y:S02]  /*17660*/  ISETP.GE.AND P0, PT, R3, R226, PT ;  /* 0x000000e20300720c */ /* 0x000fe40003f06270 */
[----:B--2---:R-:W-:Y:S02]  /*17670*/  LOP3.LUT R5, R179, UR10, R233, 0x96, !PT ;  /* 0x0000000ab3057c12 */ /* 0x004fe4000f8e96e9 */
[-CC-:B---3--:R-:W-:Y:S05]  /*17680*/  LOP3.LUT R10, R203, R178.reuse, R4.reuse, 0x96, !PT ;  /* 0x000000b2cb0a7212 */ /* 0x188fea00078e9604 */
[----:B------:R-:W-:Y:S01]  /*17690*/  IMAD.WIDE.U32 R10, R10, -0x326172a9, RZ ;  /* 0xcd9e8d570a0a7825 */ /* 0x000fe200078e00ff */
[----:B------:R-:W-:Y:S03]  /*176a0*/  LOP3.LUT R6, R37, R178, R4, 0x96, !PT ;  /* 0x000000b225067212 */ /* 0x000fe600078e9604 */
[----:B------:R-:W-:Y:S04]  /*176b0*/  IMAD.WIDE.U32 R4, R5, -0x326172a9, RZ ;  /* 0xcd9e8d5705047825 */ /* 0x000fe800078e00ff */
[----:B------:R-:W-:Y:S01]  /*176c0*/  IMAD.WIDE.U32 R18, R6, -0x326172a9, RZ ;  /* 0xcd9e8d5706127825 */ /* 0x000fe200078e00ff */
[C-C-:B------:R-:W-:Y:S02]  /*176d0*/  LOP3.LUT R25, R5.reuse, R38, R22.reuse, 0x96, !PT ;  /* 0x0000002605197212 */ /* 0x140fe400078e9616 */
[----:B------:R-:W-:Y:S02]  /*176e0*/  LOP3.LUT R28, R5, R198, R22, 0x96, !PT ;  /* 0x000000c6051c7212 */ /* 0x000fe400078e9616 */
[-CC-:B------:R-:W-:Y:S02]  /*176f0*/  LOP3.LUT R26, R19, R4.reuse, R24.reuse, 0x96, !PT ;  /* 0x00000004131a7212 */ /* 0x180fe400078e9618 */
[----:B------:R-:W-:Y:S01]  /*17700*/  LOP3.LUT R27, R11, R4, R24, 0x96, !PT ;  /* 0x000000040b1b7212 */ /* 0x000fe200078e9618 */
[----:B------:R-:W-:Y:S06]  /*17710*/  @P1 BRA `(.L_x_480) ;  /* 0xffffffe000601947 */ /* 0x000fec000383ffff */
.L_x_479:
[----:B------:R-:W-:Y:S01]  /*17720*/  FMNMX.FTZ R4, R187, R23, !PT ;  /* 0x00000017bb047209 */ /* 0x000fe20007810000 */
[----:B------:R-:W2:Y:S01]  /*17730*/  LDL R34, [R1+0x44] ;  /* 0x0000440001227983 */ /* 0x000ea20000100800 */
[-C--:B------:R-:W-:Y:S01]  /*17740*/  ISETP.GE.AND P2, PT, R3, R223.reuse, PT ;  /* 0x000000df0300720c */ /* 0x080fe20003f46270 */
[----:B------:R-:W-:Y:S01]  /*17750*/  VIADD R31, R233, 0x76cf5d0a ;  /* 0x76cf5d0ae91f7836 */ /* 0x000fe20000000000 */
[C---:B------:R-:W-:Y:S01]  /*17760*/  ISETP.GE.AND P6, PT, R2.reuse, R226, PT ;  /* 0x000000e20200720c */ /* 0x040fe20003fc6270 */
[----:B------:R1:W-:Y:S01]  /*17770*/  STL [R1+0xc4], R219 ;  /* 0x0000c4db01007387 */ /* 0x0003e20000100800 */
[----:B------:R-:W-:Y:S01]  /*17780*/  ISETP.GE.AND P1, PT, R2, R223, PT ;  /* 0x000000df0200720c */ /* 0x000fe20003f26270 */
[----:B------:R-:W-:Y:S01]  /*17790*/  IMAD.MOV.U32 R64, RZ, RZ, R104 ;  /* 0x000000ffff407224 */ /* 0x000fe200078e0068 */
[----:B------:R-:W-:Y:S01]  /*177a0*/  FMNMX.FTZ R4, R101, R4, !PT ;  /* 0x0000000465047209 */ /* 0x000fe20007810000 */
[----:B------:R-:W-:Y:S01]  /*177b0*/  IMAD.MOV.U32 R65, RZ, RZ, R103 ;  /* 0x000000ffff417224 */ /* 0x000fe200078e0067 */
[CC--:B------:R-:W-:Y:S01]  /*177c0*/  ISETP.GE.OR P0, PT, R3.reuse, R228.reuse, !P0 ;  /* 0x000000e40300720c */ /* 0x0c0fe20004706670 */
[----:B------:R-:W-:Y:S01]  /*177d0*/  IMAD.MOV.U32 R66, RZ, RZ, R102 ;  /* 0x000000ffff427224 */ /* 0x000fe200078e0066 */
[-C--:B------:R-:W-:Y:S01]  /*177e0*/  ISETP.GE.OR P2, PT, R3, R227.reuse, !P2 ;  /* 0x000000e30300720c */ /* 0x080fe20005746670 */
[----:B------:R-:W-:Y:S01]  /*177f0*/  VIADD R35, R232, 0x1715609d ;  /* 0x1715609de8237836 */ /* 0x000fe20000000000 */
[C---:B------:R-:W-:Y:S01]  /*17800*/  ISETP.GE.OR P6, PT, R2.reuse, R228, !P6 ;  /* 0x000000e40200720c */ /* 0x040fe200077c6670 */
[----:B------:R-:W-:Y:S01]  /*17810*/  IMAD.MOV.U32 R50, RZ, RZ, R185 ;  /* 0x000000ffff327224 */ /* 0x000fe200078e00b9 */
[----:B------:R-:W-:Y:S01]  /*17820*/  ISETP.GE.OR P1, PT, R2, R227, !P1 ;  /* 0x000000e30200720c */ /* 0x000fe20004f26670 */
[----:B------:R-:W-:Y:S01]  /*17830*/  VIADD R44, R233, 0x646e171e ;  /* 0x646e171ee92c7836 */ /* 0x000fe20000000000 */
[----:B------:R-:W-:Y:S01]  /*17840*/  FMNMX.FTZ R3, R109, R4, !PT ;  /* 0x000000046d037209 */ /* 0x000fe20007810000 */
[----:B------:R-:W-:Y:S01]  /*17850*/  IMAD.WIDE.U32 R4, R25, -0x2daee0ad, RZ ;  /* 0xd2511f5319047825 */ /* 0x000fe200078e00ff */
[----:B------:R-:W-:Y:S01]  /*17860*/  FMNMX.FTZ R2, R186, R100, !PT ;  /* 0x00000064ba027209 */ /* 0x000fe20007810000 */
[----:B------:R-:W-:Y:S01]  /*17870*/  UIADD3 UR10, UR10, 0x1, URZ ;  /* 0x000000010a0a7890 */ /* 0x000fe2000fffe03f */
[----:B------:R-:W-:Y:S01]  /*17880*/  FSEL R250, R56, -INF , !P5 ;  /* 0xff80000038fa7808 */ /* 0x000fe20006800000 */
[----:B------:R-:W-:Y:S01]  /*17890*/  VIADD R32, R233, 0x32370b8f ;  /* 0x32370b8fe9207836 */ /* 0x000fe20000000000 */
[----:B------:R-:W-:Y:S01]  /*178a0*/  FSEL R249, R57, -INF , !P0 ;  /* 0xff80000039f97808 */ /* 0x000fe20004000000 */
[----:B------:R-:W-:Y:S01]  /*178b0*/  IMAD.MOV.U32 R45, RZ, RZ, R206 ;  /* 0x000000ffff2d7224 */ /* 0x000fe200078e00ce */
[----:B------:R-:W-:Y:S01]  /*178c0*/  ISETP.GE.AND P5, PT, R0, R226, PT ;  /* 0x000000e20000720c */ /* 0x000fe20003fa6270 */
[----:B------:R-:W-:Y:S01]  /*178d0*/  IMAD.MOV.U32 R46, RZ, RZ, R201 ;  /* 0x000000ffff2e7224 */ /* 0x000fe200078e00c9 */
[----:B------:R-:W-:Y:S01]  /*178e0*/  FMNMX.FTZ R3, R243, R3, !PT ;  /* 0x00000003f3037209 */ /* 0x000fe20007810000 */
[----:B------:R-:W-:Y:S01]  /*178f0*/  VIADD R30, R232, 0x78dde6e4 ;  /* 0x78dde6e4e81e7836 */ /* 0x000fe20000000000 */
[----:B------:R-:W-:Y:S01]  /*17900*/  ISETP.GE.AND P0, PT, R0, R223, PT ;  /* 0x000000df0000720c */ /* 0x000fe20003f06270 */
[----:B-1----:R-:W3:Y:S01]  /*17910*/  LDL.LU R219, [R1+0xc] ;  /* 0x00000c0001db7983 */ /* 0x002ee20000300800 */
[----:B------:R-:W-:Y:S01]  /*17920*/  FMNMX.FTZ R2, R189, R2, !PT ;  /* 0x00000002bd027209 */ /* 0x000fe20007810000 */
[----:B------:R-:W-:Y:S01]  /*17930*/  IMAD.MOV.U32 R42, RZ, RZ, R208 ;  /* 0x000000ffff2a7224 */ /* 0x000fe200078e00d0 */
[----:B------:R-:W-:Y:S01]  /*17940*/  FMNMX.FTZ R3, R242, R3, !PT ;  /* 0x00000003f2037209 */ /* 0x000fe20007810000 */
[----:B------:R1:W-:Y:S01]  /*17950*/  STL [R1+0xc0], R217 ;  /* 0x0000c0d901007387 */ /* 0x0003e20000100800 */
[C---:B------:R-:W-:Y:S01]  /*17960*/  ISETP.GE.OR P5, PT, R0.reuse, R228, !P5 ;  /* 0x000000e40000720c */ /* 0x040fe20006fa6670 */
[----:B------:R-:W-:Y:S01]  /*17970*/  IMAD.MOV.U32 R43, RZ, RZ, R207 ;  /* 0x000000ffff2b7224 */ /* 0x000fe200078e00cf */
[----:B------:R-:W-:Y:S01]  /*17980*/  ISETP.GE.OR P0, PT, R0, R227, !P0 ;  /* 0x000000e30000720c */ /* 0x000fe20004706670 */
[----:B----4-:R-:W-:Y:S01]  /*17990*/  IMAD.WIDE.U32 R8, R28, -0x2daee0ad, RZ ;  /* 0xd2511f531c087825 */ /* 0x010fe200078e00ff */
[----:B------:R-:W-:Y:S01]  /*179a0*/  FMNMX.FTZ R0, R110, R2, !PT ;  /* 0x000000026e007209 */ /* 0x000fe20007810000 */
[----:B------:R-:W-:Y:S01]  /*179b0*/  UISETP.GT.AND UP0, UPT, UR8, UR12, UPT ;  /* 0x0000000c0800728c */ /* 0x000fe2000bf04270 */
[----:B------:R-:W-:Y:S01]  /*179c0*/  FMNMX.FTZ R2, R235, R3, !PT ;  /* 0x00000003eb027209 */ /* 0x000fe20007810000 */
[----:B------:R-:W-:Y:S01]  /*179d0*/  VIADD R28, R233, 0xed9eba14 ;  /* 0xed9eba14e91c7836 */ /* 0x000fe20000000000 */
[----:B------:R-:W-:Y:S01]  /*179e0*/  FMNMX.FTZ R6, R111, R0, !PT ;  /* 0x000000006f067209 */ /* 0x000fe20007810000 */
[----:B------:R-:W-:Y:S01]  /*179f0*/  UMOV UR17, UR8 ;  /* 0x0000000800117c82 */ /* 0x000fe20008000000 */
[----:B------:R-:W-:Y:S01]  /*17a00*/  FMNMX.FTZ R0, R234, R2, !PT ;  /* 0x00000002ea007209 */ /* 0x000fe20007810000 */
[----:B------:R-:W-:Y:S01]  /*17a10*/  IMAD.WIDE.U32 R2, R26, -0x2daee0ad, RZ ;  /* 0xd2511f531a027825 */ /* 0x000fe200078e00ff */
[----:B------:R-:W-:Y:S02]  /*17a20*/  FMNMX.FTZ R12, R241, R6, !PT ;  /* 0x00000006f10c7209 */ /* 0x000fe40007810000 */
[----:B------:R-:W-:Y:S01]  /*17a30*/  FMNMX.FTZ R13, R238, R0, !PT ;  /* 0x00000000ee0d7209 */ /* 0x000fe20007810000 */
[----:B------:R-:W-:Y:S01]  /*17a40*/  IMAD.WIDE.U32 R6, R27, -0x2daee0ad, RZ ;  /* 0xd2511f531b067825 */ /* 0x000fe200078e00ff */
[----:B------:R-:W-:Y:S02]  /*17a50*/  FMNMX.FTZ R0, R246, R12, !PT ;  /* 0x0000000cf6007209 */ /* 0x000fe40007810000 */
[----:B------:R-:W-:Y:S02]  /*17a60*/  FMNMX.FTZ R12, R237, R13, !PT ;  /* 0x0000000ded0c7209 */ /* 0x000fe40007810000 */
[----:B------:R-:W-:Y:S02]  /*17a70*/  FMNMX.FTZ R0, R231, R0, !PT ;  /* 0x00000000e7007209 */ /* 0x000fe40007810000 */
[--C-:B------:R-:W-:Y:S02]  /*17a80*/  LOP3.LUT R4, R3, R4, R32.reuse, 0x96, !PT ;  /* 0x0000000403047212 */ /* 0x100fe400078e9620 */
[----:B------:R-:W-:Y:S01]  /*17a90*/  FMNMX.FTZ R0, R215, R0, !PT ;  /* 0x00000000d7007209 */ /* 0x000fe20007810000 */
[----:B-1----:R-:W4:Y:S01]  /*17aa0*/  LDL.LU R217, [R1+0x8] ;  /* 0x0000080001d97983 */ /* 0x002f220000300800 */
[----:B------:R-:W-:Y:S02]  /*17ab0*/  FMNMX.FTZ R3, R214, R12, !PT ;  /* 0x0000000cd6037209 */ /* 0x000fe40007810000 */
[----:B------:R-:W-:Y:S02]  /*17ac0*/  FMNMX.FTZ R0, R45, R0, !PT ;  /* 0x000000002d007209 */ /* 0x000fe40007810000 */
[----:B------:R-:W-:Y:S02]  /*17ad0*/  FMNMX.FTZ R3, R213, R3, !PT ;  /* 0x00000003d5037209 */ /* 0x000fe40007810000 */
[----:B------:R-:W-:Y:S02]  /*17ae0*/  LOP3.LUT R5, R5, R36, R31, 0x96, !PT ;  /* 0x0000002405057212 */ /* 0x000fe400078e961f */
[----:B------:R-:W-:Y:S02]  /*17af0*/  FMNMX.FTZ R0, R46, R0, !PT ;  /* 0x000000002e007209 */ /* 0x000fe40007810000 */
[----:B------:R-:W-:Y:S01]  /*17b00*/  FMNMX.FTZ R3, R210, R3, !PT ;  /* 0x00000003d2037209 */ /* 0x000fe20007810000 */
[----:B------:R-:W-:Y:S01]  /*17b10*/  IMAD.WIDE.U32 R12, R5, -0x326172a9, RZ ;  /* 0xcd9e8d57050c7825 */ /* 0x000fe200078e00ff */
[----:B------:R-:W-:Y:S02]  /*17b20*/  IADD3 R29, R232, -0x255992d5, RZ ;  /* 0xdaa66d2be81d7810 */ /* 0x000fe40007ffe0ff */
[----:B------:R-:W-:Y:S01]  /*17b30*/  FMNMX.FTZ R104, R209, R3, !PT ;  /* 0x00000003d1687209 */ /* 0x000fe20007810000 */
[----:B------:R-:W-:Y:S01]  /*17b40*/  IMAD.WIDE.U32 R4, R4, -0x326172a9, RZ ;  /* 0xcd9e8d5704047825 */ /* 0x000fe200078e00ff */
[----:B------:R-:W-:Y:S02]  /*17b50*/  LOP3.LUT R16, R7, R8, R32, 0x96, !PT ;  /* 0x0000000807107212 */ /* 0x000fe400078e9620 */
[----:B------:R-:W-:Y:S02]  /*17b60*/  LOP3.LUT R7, R13, R18, R29, 0x96, !PT ;  /* 0x000000120d077212 */ /* 0x000fe400078e961d */
[----:B------:R-:W-:Y:S01]  /*17b70*/  FMNMX.FTZ R104, R205, R104, !PT ;  /* 0x00000068cd687209 */ /* 0x000fe20007810000 */
[----:B------:R-:W-:Y:S01]  /*17b80*/  IMAD.WIDE.U32 R16, R16, -0x326172a9, RZ ;  /* 0xcd9e8d5710107825 */ /* 0x000fe200078e00ff */
[----:B------:R-:W-:Y:S02]  /*17b90*/  LOP3.LUT R9, R9, R202, R31, 0x96, !PT ;  /* 0x000000ca09097212 */ /* 0x000fe400078e961f */
[----:B------:R-:W-:Y:S01]  /*17ba0*/  FMNMX.FTZ R104, R204, R104, !PT ;  /* 0x00000068cc687209 */ /* 0x000fe20007810000 */
[----:B------:R-:W-:Y:S01]  /*17bb0*/  IMAD.WIDE.U32 R26, R7, -0x2daee0ad, RZ ;  /* 0xd2511f53071a7825 */ /* 0x000fe200078e00ff */
[----:B------:R-:W-:Y:S02]  /*17bc0*/  LOP3.LUT R12, R5, R12, R30, 0x96, !PT ;  /* 0x0000000c050c7212 */ /* 0x000fe400078e961e */
[----:B------:R-:W-:Y:S01]  /*17bd0*/  MOV R53, R105 ;  /* 0x0000006900357202 */ /* 0x000fe20000000f00 */
[----:B------:R-:W-:Y:S01]  /*17be0*/  IMAD.WIDE.U32 R14, R9, -0x326172a9, RZ ;  /* 0xcd9e8d57090e7825 */ /* 0x000fe200078e00ff */
[----:B------:R-:W-:Y:S01]  /*17bf0*/  LOP3.LUT R9, R27, R2, R28, 0x96, !PT ;  /* 0x000000021b097212 */ /* 0x000fe200078e961c */
[----:B------:R-:W1:Y:S01]  /*17c00*/  SHFL.BFLY PT, R8, R104, 0x2, 0x1f ;  /* 0x0c401f0068087f89 */ /* 0x000e6200000e0000 */
[----:B------:R-:W-:Y:S01]  /*17c10*/  FSEL R208, R60, -INF , !P6 ;  /* 0xff8000003cd07808 */ /* 0x000fe20007000000 */
[----:B------:R-:W-:Y:S01]  /*17c20*/  IMAD.WIDE.U32 R12, R12, -0x2daee0ad, RZ ;  /* 0xd2511f530c0c7825 */ /* 0x000fe200078e00ff */
[----:B------:R-:W-:Y:S02]  /*17c30*/  LOP3.LUT R7, R15, R10, R29, 0x96, !PT ;  /* 0x0000000a0f077212 */ /* 0x000fe400078e961d */
[----:B------:R-:W-:Y:S01]  /*17c40*/  FSEL R206, R61, -INF , !P5 ;  /* 0xff8000003dce7808 */ /* 0x000fe20006800000 */
[----:B------:R-:W-:Y:S01]  /*17c50*/  VIADD R27, R232, 0xb54cda56 ;  /* 0xb54cda56e81b7836 */ /* 0x000fe20000000000 */
[----:B------:R-:W-:Y:S01]  /*17c60*/  LOP3.LUT R14, R17, R14, R30, 0x96, !PT ;  /* 0x0000000e110e7212 */ /* 0x000fe200078e961e */
[----:B------:R-:W-:Y:S01]  /*17c70*/  IMAD.WIDE.U32 R20, R7, -0x2daee0ad, RZ ;  /* 0xd2511f5307147825 */ /* 0x000fe200078e00ff */
[----:B------:R-:W-:Y:S02]  /*17c80*/  FSEL R212, R58, -INF , !P3 ;  /* 0xff8000003ad47808 */ /* 0x000fe40005800000 */
[----:B------:R-:W-:Y:S01]  /*17c90*/  FSEL R211, R59, -INF , !P2 ;  /* 0xff8000003bd37808 */ /* 0x000fe20005000000 */
[----:B------:R-:W-:Y:S01]  /*17ca0*/  IMAD.WIDE.U32 R14, R14, -0x2daee0ad, RZ ;  /* 0xd2511f530e0e7825 */ /* 0x000fe200078e00ff */
[----:B------:R-:W-:Y:S02]  /*17cb0*/  LOP3.LUT R23, R21, R6, R28, 0x96, !PT ;  /* 0x0000000615177212 */ /* 0x000fe400078e961c */
[----:B------:R-:W-:Y:S02]  /*17cc0*/  FSEL R207, R62, -INF , !P1 ;  /* 0xff8000003ecf7808 */ /* 0x000fe40004800000 */
[----:B------:R-:W-:Y:S02]  /*17cd0*/  FSEL R105, R63, -INF , !P0 ;  /* 0xff8000003f697808 */ /* 0x000fe40004000000 */
[----:B-1----:R-:W-:Y:S01]  /*17ce0*/  FMNMX.FTZ R104, R104, R8, !PT ;  /* 0x0000000868687209 */ /* 0x002fe20007810000 */
[----:B------:R-:W-:Y:S05]  /*17cf0*/  IMAD.WIDE.U32 R8, R9, -0x326172a9, RZ ;  /* 0xcd9e8d5709087825 */ /* 0x000fea00078e00ff */
[----:B------:R-:W-:Y:S02]  /*17d00*/  LOP3.LUT R9, R9, R4, R35, 0x96, !PT ;  /* 0x0000000409097212 */ /* 0x000fe400078e9623 */
[--C-:B--2---:R-:W-:Y:S02]  /*17d10*/  LOP3.LUT R7, R13, R26, R34.reuse, 0x96, !PT ;  /* 0x0000001a0d077212 */ /* 0x104fe400078e9622 */
[----:B------:R-:W-:Y:S01]  /*17d20*/  LOP3.LUT R20, R15, R20, R34, 0x96, !PT ;  /* 0x000000140f147212 */ /* 0x000fe200078e9622 */
[----:B------:R-:W1:Y:S02]  /*17d30*/  SHFL.BFLY PT, R13, R104, 0x1, 0x1f ;  /* 0x0c201f00680d7f89 */ /* 0x000e6400000e0000 */
[----:B-1----:R-:W-:Y:S02]  /*17d40*/  FMNMX.FTZ R104, R104, R13, !PT ;  /* 0x0000000d68687209 */ /* 0x002fe40007810000 */
[----:B---3--:R-:W-:Y:S02]  /*17d50*/  FMNMX.FTZ R0, R219, R0, !PT ;  /* 0x00000000db007209 */ /* 0x008fe40007810000 */
[C---:B------:R-:W-:Y:S01]  /*17d60*/  FSETP.NEU.FTZ.AND P3, PT, R104.reuse, -INF , PT ;  /* 0xff8000006800780b */ /* 0x040fe20003f7d000 */
[----:B------:R-:W-:Y:S05]  /*17d70*/  FMUL.FTZ R180, R104, UR4 ;  /* 0x0000000468b47c20 */ /* 0x000fea0008410000 */
[----:B------:R-:W-:Y:S02]  /*17d80*/  FSEL R180, R180, RZ, P3 ;  /* 0x000000ffb4b47208 */ /* 0x000fe40001800000 */
[----:B----4-:R-:W-:Y:S02]  /*17d90*/  FMNMX.FTZ R3, R217, R0, !PT ;  /* 0x00000000d9037209 */ /* 0x010fe40007810000 */
        /* <DEDUP_REMOVED lines=12> */
[----:B------:R-:W1:Y:S01]  /*17e60*/  SHFL.BFLY PT, R103, R0, 0x2, 0x1f ;  /* 0x0c401f0000677f89 */ /* 0x000e6200000e0000 */
[----:B------:R-:W-:Y:S02]  /*17e70*/  FMNMX.FTZ R3, R195, R3, !PT ;  /* 0x00000003c3037209 */ /* 0x000fe40007810000 */
[----:B------:R-:W-:Y:S02]  /*17e80*/  FMNMX.FTZ R2, R236, R2, !PT ;  /* 0x00000002ec027209 */ /* 0x000fe40007810000 */
[----:B------:R-:W-:Y:S02]  /*17e90*/  FMNMX.FTZ R3, R200, R3, !PT ;  /* 0x00000003c8037209 */ /* 0x000fe40007810000 */
[----:B------:R-:W-:Y:S02]  /*17ea0*/  FMNMX.FTZ R2, R239, R2, !PT ;  /* 0x00000002ef027209 */ /* 0x000fe40007810000 */
[----:B------:R-:W-:Y:S02]  /*17eb0*/  FMNMX.FTZ R3, R251, R3, !PT ;  /* 0x00000003fb037209 */ /* 0x000fe40007810000 */
[----:B------:R-:W-:Y:S02]  /*17ec0*/  FMNMX.FTZ R6, R42, R2, !PT ;  /* 0x000000022a067209 */ /* 0x000fe40007810000 */
[----:B------:R-:W-:Y:S01]  /*17ed0*/  FMNMX.FTZ R5, R252, R3, !PT ;  /* 0x00000003fc057209 */ /* 0x000fe20007810000 */
[----:B------:R-:W-:Y:S01]  /*17ee0*/  IMAD.WIDE.U32 R2, R7, -0x326172a9, RZ ;  /* 0xcd9e8d5707027825 */ /* 0x000fe200078e00ff */
[----:B------:R-:W-:Y:S02]  /*17ef0*/  FMNMX.FTZ R6, R43, R6, !PT ;  /* 0x000000062b067209 */ /* 0x000fe40007810000 */
[----:B------:R-:W-:Y:S02]  /*17f00*/  FMNMX.FTZ R7, R244, R5, !PT ;  /* 0x00000005f4077209 */ /* 0x000fe40007810000 */
[----:B------:R-:W-:Y:S02]  /*17f10*/  FMNMX.FTZ R5, R33, R6, !PT ;  /* 0x0000000621057209 */ /* 0x000fe40007810000 */
[----:B------:R-:W-:Y:S01]  /*17f20*/  FMNMX.FTZ R4, R245, R7, !PT ;  /* 0x00000007f5047209 */ /* 0x000fe20007810000 */
[----:B------:R-:W-:Y:S01]  /*17f30*/  IMAD.WIDE.U32 R6, R20, -0x326172a9, RZ ;  /* 0xcd9e8d5714067825 */ /* 0x000fe200078e00ff */
[----:B------:R-:W-:Y:S02]  /*17f40*/  FMNMX.FTZ R5, R66, R5, !PT ;  /* 0x0000000542057209 */ /* 0x000fe40007810000 */
[----:B-1----:R-:W-:Y:S02]  /*17f50*/  FMNMX.FTZ R103, R0, R103, !PT ;  /* 0x0000006700677209 */ /* 0x002fe40007810000 */
[----:B------:R-:W-:Y:S02]  /*17f60*/  FMNMX.FTZ R5, R250, R5, !PT ;  /* 0x00000005fa057209 */ /* 0x000fe40007810000 */
[----:B------:R-:W-:Y:S02]  /*17f70*/  FMNMX.FTZ R0, R53, R4, !PT ;  /* 0x0000000435007209 */ /* 0x000fe40007810000 */
[----:B------:R-:W-:Y:S01]  /*17f80*/  FMNMX.FTZ R102, R249, R5, !PT ;  /* 0x00000005f9667209 */ /* 0x000fe20007810000 */
[----:B------:R-:W1:Y:S01]  /*17f90*/  SHFL.BFLY PT, R4, R103, 0x1, 0x1f ;  /* 0x0c201f0067047f89 */ /* 0x000e6200000e0000 */
[----:B------:R-:W-:Y:S02]  /*17fa0*/  LOP3.LUT R8, R3, R8, R27, 0x96, !PT ;  /* 0x0000000803087212 */ /* 0x000fe400078e961b */
[----:B------:R-:W-:Y:S02]  /*17fb0*/  FMNMX.FTZ R102, R208, R102, !PT ;  /* 0x00000066d0667209 */ /* 0x000fe40007810000 */
[----:B------:R-:W-:Y:S02]  /*17fc0*/  LOP3.LUT R17, R2, 0xffff, RZ, 0xc0, !PT ;  /* 0x0000ffff02117812 */ /* 0x000fe400078ec0ff */
[----:B------:R-:W-:Y:S02]  /*17fd0*/  FMNMX.FTZ R102, R206, R102, !PT ;  /* 0x00000066ce667209 */ /* 0x000fe40007810000 */
[--C-:B------:R-:W-:Y:S02]  /*17fe0*/  SHF.R.U32.HI R21, RZ, 0x10, R2.reuse ;  /* 0x00000010ff157819 */ /* 0x100fe40000011602 */
[----:B------:R-:W-:Y:S01]  /*17ff0*/  LOP3.LUT R25, R2, 0xff, RZ, 0xc0, !PT ;  /* 0x000000ff02197812 */ /* 0x000fe200078ec0ff */
[----:B------:R-:W2:Y:S01]  /*18000*/  SHFL.BFLY PT, R13, R102, 0x2, 0x1f ;  /* 0x0c401f00660d7f89 */ /* 0x000ea200000e0000 */
[----:B------:R-:W-:Y:S02]  /*18010*/  FMNMX.FTZ R0, R64, R0, !PT ;  /* 0x0000000040007209 */ /* 0x000fe40007810000 */
[----:B------:R-:W-:Y:S01]  /*18020*/  SHF.R.U32.HI R15, RZ, 0x18, R2 ;  /* 0x00000018ff0f7819 */ /* 0x000fe20000011602 */
[----:B------:R-:W-:Y:S01]  /*18030*/  IMAD.WIDE.U32 R2, R23, -0x326172a9, RZ ;  /* 0xcd9e8d5717027825 */ /* 0x000fe200078e00ff */
[----:B------:R-:W-:Y:S04]  /*18040*/  FMNMX.FTZ R0, R65, R0, !PT ;  /* 0x0000000041007209 */ /* 0x000fe80007810000 */
[----:B------:R-:W-:Y:S02]  /*18050*/  LOP3.LUT R16, R3, R16, R35, 0x96, !PT ;  /* 0x0000001003107212 */ /* 0x000fe400078e9623 */
[----:B------:R-:W-:Y:S01]  /*18060*/  LOP3.LUT R3, R7, R2, R27, 0x96, !PT ;  /* 0x0000000207037212 */ /* 0x000fe200078e961b */
[----:B------:R-:W-:Y:S01]  /*18070*/  FFMA.FTZ R2, R101, UR4, -R180 ;  /* 0x0000000465027c23 */ /* 0x000fe200080108b4 */
[----:B-1----:R-:W-:Y:S01]  /*18080*/  FMNMX.FTZ R103, R103, R4, !PT ;  /* 0x0000000467677209 */ /* 0x002fe20007810000 */
[----:B------:R-:W-:Y:S01]  /*18090*/  IMAD.WIDE.U32 R4, R9, -0x2daee0ad, RZ ;  /* 0xd2511f5309047825 */ /* 0x000fe200078e00ff */
[----:B------:R-:W-:Y:S01]  /*180a0*/  FMNMX.FTZ R0, R50, R0, !PT ;  /* 0x0000000032007209 */ /* 0x000fe20007810000 */
[----:B------:R1:W-:Y:S01]  /*180b0*/  MUFU.EX2 R58, R2 ;  /* 0x00000002003a7308 */ /* 0x0003e20000000800 */
[C---:B------:R-:W-:Y:S01]  /*180c0*/  FSETP.NEU.FTZ.AND P2, PT, R103.reuse, -INF , PT ;  /* 0xff8000006700780b */ /* 0x040fe20003f5d000 */
[----:B------:R-:W-:Y:S01]  /*180d0*/  FMUL.FTZ R182, R103, UR4 ;  /* 0x0000000467b67c20 */ /* 0x000fe20008410000 */
[----:B------:R-:W-:Y:S01]  /*180e0*/  LOP3.LUT R185, R5, R12, R44, 0x96, !PT ;  /* 0x0000000c05b97212 */ /* 0x000fe200078e962c */
[----:B------:R-:W-:Y:S01]  /*180f0*/  FFMA.FTZ R9, R109, UR4, -R180 ;  /* 0x000000046d097c23 */ /* 0x000fe200080108b4 */
[----:B------:R-:W-:Y:S02]  /*18100*/  FMNMX.FTZ R0, R212, R0, !PT ;  /* 0x00000000d4007209 */ /* 0x000fe40007810000 */
[----:B------:R-:W-:Y:S03]  /*18110*/  FSEL R182, R182, RZ, P2 ;  /* 0x000000ffb6b67208 */ /* 0x000fe60001000000 */
[----:B------:R3:W-:Y:S01]  /*18120*/  MUFU.EX2 R62, R9 ;  /* 0x00000009003e7308 */ /* 0x0007e20000000800 */
[----:B--2---:R-:W-:Y:S02]  /*18130*/  FMNMX.FTZ R102, R102, R13, !PT ;  /* 0x0000000d66667209 */ /* 0x004fe40007810000 */
[----:B------:R-:W-:Y:S01]  /*18140*/  LOP3.LUT R13, R4, 0xffff, RZ, 0xc0, !PT ;  /* 0x0000ffff040d7812 */ /* 0x000fe200078ec0ff */
[----:B------:R-:W-:Y:S01]  /*18150*/  FFMA.FTZ R5, R110, UR4, -R182 ;  /* 0x000000046e057c23 */ /* 0x000fe200080108b6 */
[----:B------:R-:W-:Y:S01]  /*18160*/  FMNMX.FTZ R0, R211, R0, !PT ;  /* 0x00000000d3007209 */ /* 0x000fe20007810000 */
[----:B------:R-:W2:Y:S01]  /*18170*/  SHFL.BFLY PT, R12, R102, 0x1, 0x1f ;  /* 0x0c201f00660c7f89 */ /* 0x000ea200000e0000 */
[--C-:B------:R-:W-:Y:S03]  /*18180*/  SHF.R.U32.HI R23, RZ, 0x10, R4.reuse ;  /* 0x00000010ff177819 */ /* 0x100fe60000011604 */
[----:B------:R4:W-:Y:S01]  /*18190*/  MUFU.EX2 R59, R5 ;  /* 0x00000005003b7308 */ /* 0x0009e20000000800 */
[----:B------:R-:W-:Y:S02]  /*181a0*/  FMNMX.FTZ R0, R207, R0, !PT ;  /* 0x00000000cf007209 */ /* 0x000fe40007810000 */
[----:B------:R-:W-:Y:S02]  /*181b0*/  SHF.R.U32.HI R20, RZ, 0x18, R4 ;  /* 0x00000018ff147819 */ /* 0x000fe40000011604 */
[----:B------:R-:W-:Y:S02]  /*181c0*/  FMNMX.FTZ R0, R105, R0, !PT ;  /* 0x0000000069007209 */ /* 0x000fe40007810000 */
[----:B------:R-:W-:Y:S02]  /*181d0*/  LOP3.LUT R26, R4, 0xff, RZ, 0xc0, !PT ;  /* 0x000000ff041a7812 */ /* 0x000fe400078ec0ff */
[C---:B------:R-:W-:Y:S01]  /*181e0*/  LOP3.LUT R4, R6.reuse, 0xffff, RZ, 0xc0, !PT ;  /* 0x0000ffff06047812 */ /* 0x040fe200078ec0ff */
[----:B-1----:R-:W1:Y:S01]  /*181f0*/  SHFL.BFLY PT, R2, R0, 0x2, 0x1f ;  /* 0x0c401f0000027f89 */ /* 0x002e6200000e0000 */
[----:B------:R-:W-:Y:S02]  /*18200*/  LOP3.LUT R7, R6, 0xff, RZ, 0xc0, !PT ;  /* 0x000000ff06077812 */ /* 0x000fe400078ec0ff */
[----:B------:R-:W-:Y:S02]  /*18210*/  SHF.R.U32.HI R4, RZ, 0x8, R4 ;  /* 0x00000008ff047819 */ /* 0x000fe40000011604 */
[----:B---3--:R-:W-:Y:S01]  /*18220*/  SHF.R.U32.HI R9, RZ, 0x18, R6 ;  /* 0x00000018ff097819 */ /* 0x008fe20000011606 */
[----:B----4-:R-:W-:Y:S01]  /*18230*/  FFMA.FTZ R5, R111, UR4, -R182 ;  /* 0x000000046f057c23 */ /* 0x010fe200080108b6 */
[----:B------:R-:W-:Y:S01]  /*18240*/  PRMT R110, R7, 0x5410, R4 ;  /* 0x00005410076e7816 */ /* 0x000fe20000000004 */
[----:B------:R-:W-:Y:S01]  /*18250*/  FFMA.FTZ R7, R187, UR4, -R180 ;  /* 0x00000004bb077c23 */ /* 0x000fe200080108b4 */
[----:B------:R-:W-:Y:S01]  /*18260*/  SHF.R.U32.HI R4, RZ, 0x10, R6 ;  /* 0x00000010ff047819 */ /* 0x000fe20000011606 */
[----:B------:R3:W4:Y:S01]  /*18270*/  MUFU.EX2 R67, R5 ;  /* 0x0000000500437308 */ /* 0x0007220000000800 */
[----:B--2---:R-:W-:Y:S02]  /*18280*/  FMNMX.FTZ R102, R102, R12, !PT ;  /* 0x0000000c66667209 */ /* 0x004fe40007810000 */
[----:B------:R-:W-:Y:S02]  /*18290*/  LOP3.LUT R6, R4, 0xff, RZ, 0xc0, !PT ;  /* 0x000000ff04067812 */ /* 0x000fe400078ec0ff */
[----:B------:R-:W-:Y:S01]  /*182a0*/  LOP3.LUT R4, R21, 0xff, RZ, 0xc0, !PT ;  /* 0x000000ff15047812 */ /* 0x000fe200078ec0ff */
[C---:B------:R-:W-:Y:S01]  /*182b0*/  FMUL.FTZ R181, R102.reuse, UR4 ;  /* 0x0000000466b57c20 */ /* 0x040fe20008410000 */
[----:B------:R-:W-:Y:S03]  /*182c0*/  FSETP.NEU.FTZ.AND P1, PT, R102, -INF , PT ;  /* 0xff8000006600780b */ /* 0x000fe60003f3d000 */
[----:B------:R2:W-:Y:S01]  /*182d0*/  MUFU.EX2 R35, R7 ;  /* 0x0000000700237308 */ /* 0x0005e20000000800 */
[----:B------:R-:W-:Y:S01]  /*182e0*/  PRMT R15, R4, 0x5410, R15 ;  /* 0x00005410040f7816 */ /* 0x000fe2000000000f */
[----:B------:R-:W-:Y:S01]  /*182f0*/  FFMA.FTZ R4, R186, UR4, -R182 ;  /* 0x00000004ba047c23 */ /* 0x000fe200080108b6 */
[----:B------:R-:W-:Y:S02]  /*18300*/  FSEL R181, R181, RZ, P1 ;  /* 0x000000ffb5b57208 */ /* 0x000fe40000800000 */
[----:B-1----:R-:W-:Y:S02]  /*18310*/  FMNMX.FTZ R0, R0, R2, !PT ;  /* 0x0000000200007209 */ /* 0x002fe40007810000 */
[----:B------:R-:W-:Y:S03]  /*18320*/  PRMT R111, R6, 0x5410, R9 ;  /* 0x00005410066f7816 */ /* 0x000fe60000000009 */
[----:B------:R-:W-:Y:S01]  /*18330*/  MUFU.EX2 R40, R4 ;  /* 0x0000000400287308 */ /* 0x000fe20000000800 */
[----:B---3--:R-:W-:Y:S01]  /*18340*/  FFMA.FTZ R5, R184, UR4, -R180 ;  /* 0x00000004b8057c23 */ /* 0x008fe200080108b4 */
[----:B------:R-:W1:Y:S01]  /*18350*/  SHFL.BFLY PT, R2, R0, 0x1, 0x1f ;  /* 0x0c201f0000027f89 */ /* 0x000e6200000e0000 */
[C---:B------:R-:W-:Y:S02]  /*18360*/  LOP3.LUT R6, R8.reuse, 0xffff, RZ, 0xc0, !PT ;  /* 0x0000ffff08067812 */ /* 0x040fe400078ec0ff */
[----:B------:R-:W-:Y:S02]  /*18370*/  LOP3.LUT R12, R8, 0xff, RZ, 0xc0, !PT ;  /* 0x000000ff080c7812 */ /* 0x000fe400078ec0ff */
[----:B------:R-:W-:Y:S03]  /*18380*/  SHF.R.U32.HI R6, RZ, 0x8, R6 ;  /* 0x00000008ff067819 */ /* 0x000fe60000011606 */
[----:B------:R3:W-:Y:S01]  /*18390*/  MUFU.EX2 R54, R5 ;  /* 0x0000000500367308 */ /* 0x0007e20000000800 */
[----:B--2---:R-:W-:Y:S01]  /*183a0*/  FFMA.FTZ R7, R189, UR4, -R182 ;  /* 0x00000004bd077c23 */ /* 0x004fe200080108b6 */
[----:B------:R-:W-:Y:S02]  /*183b0*/  SHF.R.U32.HI R9, RZ, 0x10, R8 ;  /* 0x00000010ff097819 */ /* 0x000fe40000011608 */
[----:B------:R-:W-:Y:S01]  /*183c0*/  PRMT R12, R12, 0x5410, R6 ;  /* 0x000054100c0c7816 */ /* 0x000fe20000000006 */
[----:B------:R-:W-:Y:S01]  /*183d0*/  FFMA.FTZ R6, R188, UR4, -R181 ;  /* 0x00000004bc067c23 */ /* 0x000fe200080108b5 */
[----:B------:R-:W-:Y:S04]  /*183e0*/  SHF.R.U32.HI R8, RZ, 0x18, R8 ;  /* 0x00000018ff087819 */ /* 0x000fe80000011608 */
[----:B------:R2:W4:Y:S10]  /*183f0*/  MUFU.EX2 R63, R7 ;  /* 0x00000007003f7308 */ /* 0x0005340000000800 */
[----:B------:R4:W-:Y:S01]  /*18400*/  MUFU.EX2 R52, R6 ;  /* 0x0000000600347308 */ /* 0x0009e20000000800 */
[----:B---3--:R-:W-:Y:S02]  /*18410*/  SHF.R.U32.HI R5, RZ, 0x8, R17 ;  /* 0x00000008ff057819 */ /* 0x008fe40000011611 */
[----:B-1----:R-:W-:Y:S01]  /*18420*/  FMNMX.FTZ R101, R0, R2, !PT ;  /* 0x0000000200657209 */ /* 0x002fe20007810000 */
[----:B------:R-:W1:Y:S01]  /*18430*/  LDC.U8 R17, c[0x0][0x388] ;  /* 0x0000e200ff117b82 */ /* 0x000e620000000000 */
[----:B------:R-:W-:Y:S01]  /*18440*/  PRMT R25, R25, 0x5410, R5 ;  /* 0x0000541019197816 */ /* 0x000fe20000000005 */
[----:B------:R-:W-:Y:S01]  /*18450*/  IMAD.WIDE.U32 R4, R16, -0x2daee0ad, RZ ;  /* 0xd2511f5310047825 */ /* 0x000fe200078e00ff */
[C---:B------:R-:W-:Y:S05]  /*18460*/  FSETP.NEU.FTZ.AND P0, PT, R101.reuse, -INF , PT ;  /* 0xff8000006500780b */ /* 0x040fea0003f1d000 */
[----:B------:R-:W1:Y:S01]  /*18470*/  LDC.U8 R16, c[0x0][0x388] ;  /* 0x0000e200ff107b82 */ /* 0x000e620000000000 */
[----:B------:R-:W-:Y:S01]  /*18480*/  FMUL.FTZ R183, R101, UR4 ;  /* 0x0000000465b77c20 */ /* 0x000fe20008410000 */
[----:B--2---:R-:W-:Y:S02]  /*18490*/  LOP3.LUT R7, R9, 0xff, RZ, 0xc0, !PT ;  /* 0x000000ff09077812 */ /* 0x004fe400078ec0ff */
[----:B------:R-:W-:Y:S02]  /*184a0*/  LOP3.LUT R184, R5, R14, R44, 0x96, !PT ;  /* 0x0000000e05b87212 */ /* 0x000fe400078e962c */
[C---:B------:R-:W-:Y:S01]  /*184b0*/  LOP3.LUT R0, R4.reuse, 0xffff, RZ, 0xc0, !PT ;  /* 0x0000ffff04007812 */ /* 0x040fe200078ec0ff */
[----:B------:R-:W-:Y:S01]  /*184c0*/  FFMA.FTZ R5, R191, UR4, -R181 ;  /* 0x00000004bf057c23 */ /* 0x000fe200080108b5 */
[----:B------:R-:W-:Y:S02]  /*184d0*/  LOP3.LUT R2, R4, 0xff, RZ, 0xc0, !PT ;  /* 0x000000ff04027812 */ /* 0x000fe400078ec0ff */
[----:B------:R-:W-:Y:S01]  /*184e0*/  FSEL R183, R183, RZ, P0 ;  /* 0x000000ffb7b77208 */ /* 0x000fe20000000000 */
[----:B------:R2:W3:Y:S01]  /*184f0*/  MUFU.EX2 R61, R5 ;  /* 0x00000005003d7308 */ /* 0x0004e20000000800 */
[----:B------:R-:W-:Y:S02]  /*18500*/  SHF.R.U32.HI R0, RZ, 0x8, R0 ;  /* 0x00000008ff007819 */ /* 0x000fe40000011600 */
[----:B------:R-:W-:Y:S02]  /*18510*/  PRMT R177, R7, 0x5410, R8 ;  /* 0x0000541007b17816 */ /* 0x000fe40000000008 */
[----:B------:R-:W-:Y:S01]  /*18520*/  PRMT R240, R2, 0x5410, R0 ;  /* 0x0000541002f07816 */ /* 0x000fe20000000000 */
[--C-:B------:R-:W-:Y:S01]  /*18530*/  FFMA.FTZ R2, R190, UR4, -R183.reuse ;  /* 0x00000004be027c23 */ /* 0x100fe200080108b7 */
[C---:B------:R-:W-:Y:S02]  /*18540*/  LOP3.LUT R0, R3.reuse, 0xffff, RZ, 0xc0, !PT ;  /* 0x0000ffff03007812 */ /* 0x040fe400078ec0ff */
[--C-:B------:R-:W-:Y:S01]  /*18550*/  SHF.R.U32.HI R8, RZ, 0x10, R4.reuse ;  /* 0x00000010ff087819 */ /* 0x100fe20000011604 */
[----:B------:R3:W-:Y:S01]  /*18560*/  MUFU.EX2 R51, R2 ;  /* 0x0000000200337308 */ /* 0x0007e20000000800 */
[----:B------:R-:W-:Y:S02]  /*18570*/  SHF.R.U32.HI R7, RZ, 0x18, R4 ;  /* 0x00000018ff077819 */ /* 0x000fe40000011604 */
[----:B------:R-:W-:Y:S02]  /*18580*/  SHF.R.U32.HI R4, RZ, 0x8, R0 ;  /* 0x00000008ff047819 */ /* 0x000fe40000011600 */
[----:B----4-:R-:W-:Y:S01]  /*18590*/  LOP3.LUT R6, R3, 0xff, RZ, 0xc0, !PT ;  /* 0x000000ff03067812 */ /* 0x010fe200078ec0ff */
[----:B--2---:R-:W-:Y:S01]  /*185a0*/  FFMA.FTZ R5, R193, UR4, -R183 ;  /* 0x00000004c1057c23 */ /* 0x004fe200080108b7 */
[----:B------:R-:W-:Y:S02]  /*185b0*/  SHF.R.U32.HI R0, RZ, 0x8, R13 ;  /* 0x00000008ff007819 */ /* 0x000fe4000001160d */
[----:B-1----:R-:W-:Y:S01]  /*185c0*/  PRMT R16, R16, 0x7054, R17 ;  /* 0x0000705410107816 */ /* 0x002fe20000000011 */
[----:B------:R1:W-:Y:S01]  /*185d0*/  MUFU.EX2 R60, R5 ;  /* 0x00000005003c7308 */ /* 0x0003e20000000800 */
[----:B------:R-:W-:Y:S02]  /*185e0*/  PRMT R193, R26, 0x5410, R0 ;  /* 0x000054101ac17816 */ /* 0x000fe40000000000 */
[----:B------:R-:W-:Y:S02]  /*185f0*/  SHF.R.U32.HI R0, RZ, 0x10, R3 ;  /* 0x00000010ff007819 */ /* 0x000fe40000011603 */
[--C-:B------:R-:W-:Y:S02]  /*18600*/  HSET2.LE.AND R110, R110, R16.reuse, PT ;  /* 0x000000106e6e7233 */ /* 0x100fe40003803000 */
[----:B---3--:R-:W-:Y:S02]  /*18610*/  LOP3.LUT R2, R8, 0xff, RZ, 0xc0, !PT ;  /* 0x000000ff08027812 */ /* 0x008fe400078ec0ff */
[----:B------:R-:W-:Y:S02]  /*18620*/  PRMT R8, R6, 0x5410, R4 ;  /* 0x0000541006087816 */ /* 0x000fe40000000004 */
[----:B------:R-:W-:Y:S02]  /*18630*/  LOP3.LUT R4, R23, 0xff, RZ, 0xc0, !PT ;  /* 0x000000ff17047812 */ /* 0x000fe400078ec0ff */
[----:B------:R-:W-:Y:S01]  /*18640*/  PRMT R190, R2, 0x5410, R7 ;  /* 0x0000541002be7816 */ /* 0x000fe20000000007 */
[----:B------:R-:W-:Y:S01]  /*18650*/  FFMA.FTZ R2, R192, UR4, -R181 ;  /* 0x00000004c0027c23 */ /* 0x000fe200080108b5 */
[----:B------:R-:W-:Y:S01]  /*18660*/  PRMT R191, R4, 0x5410, R20 ;  /* 0x0000541004bf7816 */ /* 0x000fe20000000014 */
[----:B------:R-:W-:Y:S01]  /*18670*/  FFMA.FTZ R7, R195, UR4, -R183 ;  /* 0x00000004c3077c23 */ /* 0x000fe200080108b7 */
[----:B-1----:R-:W-:Y:S01]  /*18680*/  SHF.R.U32.HI R5, RZ, 0x18, R3 ;  /* 0x00000018ff057819 */ /* 0x002fe20000011603 */
[----:B------:R1:W-:Y:S01]  /*18690*/  MUFU.EX2 R44, R2 ;  /* 0x00000002002c7308 */ /* 0x0003e20000000800 */
[----:B------:R-:W-:Y:S02]  /*186a0*/  LOP3.LUT R4, R0, 0xff, RZ, 0xc0, !PT ;  /* 0x000000ff00047812 */ /* 0x000fe400078ec0ff */
[--C-:B------:R-:W-:Y:S02]  /*186b0*/  HSET2.LE.AND R111, R111, R16.reuse, PT ;  /* 0x000000106f6f7233 */ /* 0x100fe40003803000 */
[----:B------:R-:W-:Y:S01]  /*186c0*/  PRMT R109, R4, 0x5410, R5 ;  /* 0x00005410046d7816 */ /* 0x000fe20000000005 */
[----:B------:R-:W-:Y:S01]  /*186d0*/  FFMA.FTZ R5, R194, UR4, -R181 ;  /* 0x00000004c2057c23 */ /* 0x000fe200080108b5 */
[--C-:B------:R-:W-:Y:S03]  /*186e0*/  HSET2.LE.AND R176, R12, R16.reuse, PT ;  /* 0x000000100cb07233 */ /* 0x100fe60003803000 */
[----:B------:R2:W-:Y:S01]  /*186f0*/  MUFU.EX2 R194, R7 ;  /* 0x0000000700c27308 */ /* 0x0005e20000000800 */
[----:B------:R-:W-:Y:S02]  /*18700*/  F2FP.F16.F32.PACK_AB R6, R67, R59 ;  /* 0x0000003b4306723e */ /* 0x000fe400000000ff */
[--C-:B------:R-:W-:Y:S02]  /*18710*/  HSET2.LE.AND R109, R109, R16.reuse, PT ;  /* 0x000000106d6d7233 */ /* 0x100fe40003803000 */
[----:B------:R-:W-:Y:S02]  /*18720*/  LOP3.LUT R111, R111, R6, RZ, 0xc0, !PT ;  /* 0x000000066f6f7212 */ /* 0x000fe400078ec0ff */
[----:B------:R-:W-:Y:S03]  /*18730*/  FSEL R3, R104, RZ, P3 ;  /* 0x000000ff68037208 */ /* 0x000fe60001800000 */
[----:B------:R3:W4:Y:S01]  /*18740*/  MUFU.EX2 R192, R5 ;  /* 0x0000000500c07308 */ /* 0x0007220000000800 */
[----:B------:R-:W-:Y:S02]  /*18750*/  F2FP.F16.F32.PACK_AB R6, R63, R40 ;  /* 0x000000283f06723e */ /* 0x000fe400000000ff */
[----:B-1----:R-:W-:Y:S01]  /*18760*/  FSEL R2, R103, RZ, P2 ;  /* 0x000000ff67027208 */ /* 0x002fe20001000000 */
[----:B------:R-:W-:Y:S01]  /*18770*/  FADD.FTZ R4, -R3, R108 ;  /* 0x0000006c03047221 */ /* 0x000fe20000010100 */
[----:B------:R-:W-:Y:S02]  /*18780*/  FSEL R0, R102, RZ, P1 ;  /* 0x000000ff66007208 */ /* 0x000fe40000800000 */
[----:B------:R-:W-:Y:S01]  /*18790*/  LOP3.LUT R109, R109, R6, RZ, 0xc0, !PT ;  /* 0x000000066d6d7212 */ /* 0x000fe200078ec0ff */
[----:B------:R-:W-:Y:S01]  /*187a0*/  FADD.FTZ R3, -R2, R100 ;  /* 0x0000006402037221 */ /* 0x000fe20000010100 */
[----:B--2---:R-:W-:Y:S01]  /*187b0*/  F2FP.F16.F32.PACK_AB R7, R61, R52 ;  /* 0x000000343d07723e */ /* 0x004fe200000000ff */
[----:B------:R-:W-:Y:S01]  /*187c0*/  FADD.FTZ R2, -R0, R106 ;  /* 0x0000006a00027221 */ /* 0x000fe20000010100 */
[--C-:B------:R-:W-:Y:S01]  /*187d0*/  HSET2.LE.AND R178, R25, R16.reuse, PT ;  /* 0x0000001019b27233 */ /* 0x100fe20003803000 */
[----:B------:R-:W-:Y:S01]  /*187e0*/  FMUL.FTZ R3, R3, UR4 ;  /* 0x0000000403037c20 */ /* 0x000fe20008410000 */
[----:B------:R-:W-:Y:S01]  /*187f0*/  LOP3.LUT R176, R176, R7, RZ, 0xc0, !PT ;  /* 0x00000007b0b07212 */ /* 0x000fe200078ec0ff */
[----:B------:R-:W-:Y:S01]  /*18800*/  FMUL.FTZ R4, R4, UR4 ;  /* 0x0000000404047c20 */ /* 0x000fe20008410000 */
[----:B------:R-:W-:Y:S01]  /*18810*/  LOP3.LUT R7, R179, UR10, R233, 0x96, !PT ;  /* 0x0000000ab3077c12 */ /* 0x000fe2000f8e96e9 */
[----:B------:R-:W-:Y:S01]  /*18820*/  FMUL.FTZ R2, R2, UR4 ;  /* 0x0000000402027c20 */ /* 0x000fe20008410000 */
[----:B---3--:R-:W-:Y:S01]  /*18830*/  F2FP.F16.F32.PACK_AB R5, R62, R58 ;  /* 0x0000003a3e05723e */ /* 0x008fe200000000ff */
[----:B------:R-:W1:Y:S01]  /*18840*/  MUFU.EX2 R100, R4 ;  /* 0x0000000400647308 */ /* 0x000e620000000800 */
[----:B----4-:R-:W-:Y:S01]  /*18850*/  F2FP.F16.F32.PACK_AB R6, R192, R44 ;  /* 0x0000002cc006723e */ /* 0x010fe200000000ff */
[----:B------:R-:W-:Y:S01]  /*18860*/  IMAD.WIDE.U32 R12, R7, -0x326172a9, RZ ;  /* 0xcd9e8d57070c7825 */ /* 0x000fe200078e00ff */
[----:B------:R-:W-:Y:S03]  /*18870*/  LOP3.LUT R110, R110, R5, RZ, 0xc0, !PT ;  /* 0x000000056e6e7212 */ /* 0x000fe600078ec0ff */
[----:B------:R-:W-:Y:S01]  /*18880*/  FFMA.FTZ R5, R200, UR4, -R183 ;  /* 0x00000004c8057c23 */ /* 0x000fe200080108b7 */
[----:B------:R-:W-:Y:S02]  /*18890*/  MOV R106, R35 ;  /* 0x00000023006a7202 */ /* 0x000fe40000000f00 */
[----:B------:R-:W-:Y:S01]  /*188a0*/  LOP3.LUT R178, R178, R6, RZ, 0xc0, !PT ;  /* 0x00000006b2b27212 */ /* 0x000fe200078ec0ff */
[----:B------:R2:W3:Y:S01]  /*188b0*/  MUFU.EX2 R57, R5 ;  /* 0x0000000500397308 */ /* 0x0004e20000000800 */
[----:B------:R-:W-:Y:S02]  /*188c0*/  LOP3.LUT R6, R13, R198, R22, 0x96, !PT ;  /* 0x000000c60d067212 */ /* 0x000fe400078e9616 */
[--C-:B------:R-:W-:Y:S02]  /*188d0*/  HSET2.LE.AND R108, R8, R16.reuse, PT ;  /* 0x00000010086c7233 */ /* 0x100fe40003803000 */
[--C-:B------:R-:W-:Y:S01]  /*188e0*/  HSET2.LE.AND R177, R177, R16.reuse, PT ;  /* 0x00000010b1b17233 */ /* 0x100fe20003803000 */
[----:B------:R-:W-:Y:S01]  /*188f0*/  IMAD.WIDE.U32 R6, R6, -0x2daee0ad, RZ ;  /* 0xd2511f5306067825 */ /* 0x000fe200078e00ff */
[----:B------:R-:W-:Y:S03]  /*18900*/  HSET2.LE.AND R179, R15, R16, PT ;  /* 0x000000100fb37233 */ /* 0x000fe60003803000 */
[----:B------:R-:W4:Y:S01]  /*18910*/  MUFU.EX2 R3, R3 ;  /* 0x0000000300037308 */ /* 0x000f220000000800 */
[----:B------:R-:W-:Y:S01]  /*18920*/  FSEL R0, R101, RZ, P0 ;  /* 0x000000ff65007208 */ /* 0x000fe20000000000 */
[C---:B-1----:R-:W-:Y:S01]  /*18930*/  FMUL.FTZ R4, R100.reuse, R116 ;  /* 0x0000007464047220 */ /* 0x042fe20000410000 */
[----:B------:R-:W-:Y:S01]  /*18940*/  LOP3.LUT R8, R7, R202, R31, 0x96, !PT ;  /* 0x000000ca07087212 */ /* 0x000fe200078e961f */
[----:B------:R-:W-:Y:S01]  /*18950*/  FMUL.FTZ R17, R100, R121 ;  /* 0x0000007964117220 */ /* 0x000fe20000410000 */
[----:B------:R-:W-:Y:S02]  /*18960*/  IMAD.MOV.U32 R116, RZ, RZ, R41 ;  /* 0x000000ffff747224 */ /* 0x000fe400078e0029 */
[----:B------:R-:W-:Y:S01]  /*18970*/  FADD.FTZ R0, -R0, R107 ;  /* 0x0000006b00007221 */ /* 0x000fe20000010100 */
[----:B------:R-:W-:Y:S02]  /*18980*/  IMAD.MOV.U32 R107, RZ, RZ, R33 ;  /* 0x000000ffff6b7224 */ /* 0x000fe400078e0021 */
[----:B------:R-:W1:Y:S01]  /*18990*/  MUFU.EX2 R2, R2 ;  /* 0x0000000200027308 */ /* 0x000e620000000800 */
[----:B--2---:R-:W-:Y:S01]  /*189a0*/  F2FP.F16.F32.PACK_AB R5, R106, R54 ;  /* 0x000000366a05723e */ /* 0x004fe200000000ff */
[----:B------:R-:W-:Y:S04]  /*189b0*/  IMAD.WIDE.U32 R8, R8, -0x326172a9, RZ ;  /* 0xcd9e8d5708087825 */ /* 0x000fe800078e00ff */
[----:B------:R-:W-:Y:S01]  /*189c0*/  FMUL.FTZ R0, R0, UR4 ;  /* 0x0000000400007c20 */ /* 0x000fe20008410000 */
[----:B------:R-:W-:Y:S01]  /*189d0*/  PLOP3.LUT P0, PT, PT, PT, UP0, 0x80, 0x0 ;  /* 0x000000000000781c */ /* 0x000fe20003f0f008 */
[----:B------:R-:W-:Y:S01]  /*189e0*/  FMUL.FTZ R33, R100, R137 ;  /* 0x0000008964217220 */ /* 0x000fe20000410000 */
[----:B------:R-:W-:Y:S01]  /*189f0*/  LOP3.LUT R108, R108, R5, RZ, 0xc0, !PT ;  /* 0x000000056c6c7212 */ /* 0x000fe200078ec0ff */
[----:B---3--:R-:W-:Y:S01]  /*18a00*/  IMAD.MOV.U32 R137, RZ, RZ, R57 ;  /* 0x000000ffff897224 */ /* 0x008fe200078e0039 */
[----:B------:R-:W-:Y:S01]  /*18a10*/  F2FP.F16.F32.PACK_AB R5, R60, R51 ;  /* 0x000000333c05723e */ /* 0x000fe200000000ff */
[----:B------:R-:W2:Y:S01]  /*18a20*/  MUFU.EX2 R0, R0 ;  /* 0x0000000000007308 */ /* 0x000ea20000000800 */
[----:B------:R-:W-:Y:S01]  /*18a30*/  LOP3.LUT R7, R9, R10, R29, 0x96, !PT ;  /* 0x0000000a09077212 */ /* 0x000fe200078e961d */
[----:B----4-:R-:W-:Y:S01]  /*18a40*/  FMUL.FTZ R35, R3, R139 ;  /* 0x0000008b03237220 */ /* 0x010fe20000410000 */
[----:B------:R-:W-:Y:S01]  /*18a50*/  LOP3.LUT R177, R177, R5, RZ, 0xc0, !PT ;  /* 0x00000005b1b17212 */ /* 0x000fe200078ec0ff */
[----:B------:R-:W-:Y:S01]  /*18a60*/  IMAD.MOV.U32 R121, RZ, RZ, R67 ;  /* 0x000000ffff797224 */ /* 0x000fe200078e0043 */
[----:B------:R-:W-:Y:S01]  /*18a70*/  F2FP.F16.F32.PACK_AB R5, R57, R194 ;  /* 0x000000c23905723e */ /* 0x000fe200000000ff */
[----:B------:R-:W-:Y:S01]  /*18a80*/  FMUL.FTZ R67, R3, R171 ;  /* 0x000000ab03437220 */ /* 0x000fe20000410000 */
[----:B------:R-:W-:Y:S01]  /*18a90*/  FMUL.FTZ R68, R100, R68 ;  /* 0x0000004464447220 */ /* 0x000fe20000410000 */
[C---:B-1----:R-:W-:Y:S01]  /*18aa0*/  FMUL.FTZ R25, R2.reuse, R129 ;  /* 0x0000008102197220 */ /* 0x042fe20000410000 */
[----:B------:R-:W-:Y:S01]  /*18ab0*/  LOP3.LUT R179, R179, R5, RZ, 0xc0, !PT ;  /* 0x00000005b3b37212 */ /* 0x000fe200078ec0ff */
[----:B------:R-:W-:Y:S01]  /*18ac0*/  FMUL.FTZ R41, R2, R145 ;  /* 0x0000009102297220 */ /* 0x000fe20000410000 */
[----:B------:R-:W-:Y:S01]  /*18ad0*/  LOP3.LUT R5, R11, R12, R24, 0x96, !PT ;  /* 0x0000000c0b057212 */ /* 0x000fe200078e9618 */
[----:B------:R-:W-:Y:S02]  /*18ae0*/  IMAD.MOV.U32 R129, RZ, RZ, R49 ;  /* 0x000000ffff817224 */ /* 0x000fe400078e0031 */
[----:B------:R-:W-:Y:S01]  /*18af0*/  FMUL.FTZ R49, R100, R153 ;  /* 0x0000009964317220 */ /* 0x000fe20000410000 */
[----:B------:R-:W-:Y:S01]  /*18b00*/  FMUL.FTZ R57, R2, R161 ;  /* 0x000000a102397220 */ /* 0x000fe20000410000 */
[----:B------:R-:W-:Y:S01]  /*18b10*/  FMUL.FTZ R69, R100, R69 ;  /* 0x0000004564457220 */ /* 0x000fe20000410000 */
[----:B------:R-:W-:Y:S04]  /*18b20*/  IMAD.WIDE.U32 R10, R5, -0x2daee0ad, RZ ;  /* 0xd2511f53050a7825 */ /* 0x000fe800078e00ff */
[C---:B--2---:R-:W-:Y:S01]  /*18b30*/  FMUL.FTZ R14, R0.reuse, R126 ;  /* 0x0000007e000e7220 */ /* 0x044fe20000410000 */
[C---:B------:R-:W-:Y:S01]  /*18b40*/  FMUL.FTZ R15, R0.reuse, R127 ;  /* 0x0000007f000f7220 */ /* 0x040fe20000410000 */
[C---:B------:R-:W-:Y:S01]  /*18b50*/  FMUL.FTZ R26, R0.reuse, R130 ;  /* 0x00000082001a7220 */ /* 0x040fe20000410000 */
[----:B------:R-:W-:Y:S01]  /*18b60*/  LOP3.LUT R5, R11, R6, R32, 0x96, !PT ;  /* 0x000000060b057212 */ /* 0x000fe200078e9620 */
[----:B------:R-:W-:Y:S01]  /*18b70*/  IMAD.WIDE.U32 R6, R7, -0x2daee0ad, RZ ;  /* 0xd2511f5307067825 */ /* 0x000fe200078e00ff */
[----:B------:R-:W-:Y:S03]  /*18b80*/  MOV R126, R50 ;  /* 0x00000032007e7202 */ /* 0x000fe60000000f00 */
[----:B------:R-:W-:Y:S01]  /*18b90*/  FMUL.FTZ R50, R3, R154 ;  /* 0x0000009a03327220 */ /* 0x000fe20000410000 */
[----:B------:R-:W-:Y:S01]  /*18ba0*/  IMAD.WIDE.U32 R200, R5, -0x326172a9, RZ ;  /* 0xcd9e8d5705c87825 */ /* 0x000fe200078e00ff */
[----:B------:R-:W-:Y:S03]  /*18bb0*/  LOP3.LUT R9, R7, R10, R28, 0x96, !PT ;  /* 0x0000000a07097212 */ /* 0x000fe600078e961c */
[----:B------:R-:W-:Y:S01]  /*18bc0*/  FMUL.FTZ R70, R3, R70 ;  /* 0x0000004603467220 */ /* 0x000fe20000410000 */
[----:B------:R-:W-:Y:S01]  /*18bd0*/  IMAD.MOV.U32 R130, RZ, RZ, R42 ;  /* 0x000000ffff827224 */ /* 0x000fe200078e002a */
[----:B------:R-:W-:Y:S01]  /*18be0*/  LOP3.LUT R8, R201, R8, R30, 0x96, !PT ;  /* 0x00000008c9087212 */ /* 0x000fe200078e961e */
[----:B------:R-:W-:Y:S04]  /*18bf0*/  IMAD.WIDE.U32 R188, R9, -0x326172a9, RZ ;  /* 0xcd9e8d5709bc7825 */ /* 0x000fe800078e00ff */
[----:B------:R-:W-:Y:S01]  /*18c00*/  FMUL.FTZ R42, R0, R146 ;  /* 0x00000092002a7220 */ /* 0x000fe20000410000 */
[----:B------:R-:W-:Y:S01]  /*18c10*/  FMUL.FTZ R71, R3, R71 ;  /* 0x0000004703477220 */ /* 0x000fe20000410000 */
[----:B------:R-:W-:Y:S04]  /*18c20*/  IMAD.WIDE.U32 R202, R8, -0x2daee0ad, RZ ;  /* 0xd2511f5308ca7825 */ /* 0x000fe800078e00ff */
[C---:B------:R-:W-:Y:S01]  /*18c30*/  FMUL.FTZ R72, R2.reuse, R72 ;  /* 0x0000004802487220 */ /* 0x040fe20000410000 */
[----:B------:R-:W-:Y:S01]  /*18c40*/  FMUL.FTZ R73, R2, R73 ;  /* 0x0000004902497220 */ /* 0x000fe20000410000 */
[----:B------:R-:W-:Y:S01]  /*18c50*/  IMAD.MOV.U32 R127, RZ, RZ, R51 ;  /* 0x000000ffff7f7224 */ /* 0x000fe200078e0033 */
[----:B------:R-:W-:Y:S01]  /*18c60*/  LOP3.LUT R6, R203, R6, R34, 0x96, !PT ;  /* 0x00000006cb067212 */ /* 0x000fe200078e9622 */
[C---:B------:R-:W-:Y:S01]  /*18c70*/  FMUL.FTZ R51, R3.reuse, R155 ;  /* 0x0000009b03337220 */ /* 0x040fe20000410000 */
[C---:B------:R-:W-:Y:S01]  /*18c80*/  FMUL.FTZ R74, R0.reuse, R74 ;  /* 0x0000004a004a7220 */ /* 0x040fe20000410000 */
[----:B------:R-:W-:Y:S01]  /*18c90*/  FMUL.FTZ R75, R0, R75 ;  /* 0x0000004b004b7220 */ /* 0x000fe20000410000 */
[----:B------:R-:W-:Y:S01]  /*18ca0*/  FMUL.FTZ R76, R2, R76 ;  /* 0x0000004c024c7220 */ /* 0x000fe20000410000 */
[----:B------:R-:W-:Y:S04]  /*18cb0*/  IMAD.WIDE.U32 R6, R6, -0x326172a9, RZ ;  /* 0xcd9e8d5706067825 */ /* 0x000fe800078e00ff */
[----:B------:R-:W-:Y:S01]  /*18cc0*/  FMUL.FTZ R77, R2, R77 ;  /* 0x0000004d024d7220 */ /* 0x000fe20000410000 */
[C---:B------:R-:W-:Y:S01]  /*18cd0*/  FMUL.FTZ R78, R0.reuse, R78 ;  /* 0x0000004e004e7220 */ /* 0x040fe20000410000 */
[----:B------:R-:W-:Y:S01]  /*18ce0*/  FMUL.FTZ R79, R0, R79 ;  /* 0x0000004f004f7220 */ /* 0x000fe20000410000 */
[----:B------:R-:W-:Y:S01]  /*18cf0*/  LOP3.LUT R5, R6, 0xffff, RZ, 0xc0, !PT ;  /* 0x0000ffff06057812 */ /* 0x000fe200078ec0ff */
[C---:B------:R-:W-:Y:S01]  /*18d00*/  FMUL.FTZ R80, R100.reuse, R80 ;  /* 0x0000005064507220 */ /* 0x040fe20000410000 */
[----:B------:R-:W-:Y:S01]  /*18d10*/  FMUL.FTZ R81, R100, R81 ;  /* 0x0000005164517220 */ /* 0x000fe20000410000 */
[C---:B------:R-:W-:Y:S01]  /*18d20*/  FMUL.FTZ R82, R3.reuse, R82 ;  /* 0x0000005203527220 */ /* 0x040fe20000410000 */
[----:B------:R-:W-:Y:S01]  /*18d30*/  SHF.R.U32.HI R8, RZ, 0x8, R5 ;  /* 0x00000008ff087819 */ /* 0x000fe20000011605 */
[C---:B------:R-:W-:Y:S01]  /*18d40*/  FMUL.FTZ R83, R3.reuse, R83 ;  /* 0x0000005303537220 */ /* 0x040fe20000410000 */
[----:B------:R-:W-:Y:S01]  /*18d50*/  LOP3.LUT R5, R6, 0xff, RZ, 0xc0, !PT ;  /* 0x000000ff06057812 */ /* 0x000fe200078ec0ff */
[C---:B------:R-:W-:Y:S01]  /*18d60*/  FMUL.FTZ R84, R100.reuse, R84 ;  /* 0x0000005464547220 */ /* 0x040fe20000410000 */
[----:B------:R-:W-:Y:S01]  /*18d70*/  FMUL.FTZ R85, R100, R85 ;  /* 0x0000005564557220 */ /* 0x000fe20000410000 */
[----:B------:R-:W-:Y:S01]  /*18d80*/  FMUL.FTZ R86, R3, R86 ;  /* 0x0000005603567220 */ /* 0x000fe20000410000 */
[----:B------:R-:W-:Y:S01]  /*18d90*/  PRMT R203, R5, 0x5410, R8 ;  /* 0x0000541005cb7816 */ /* 0x000fe20000000008 */
[----:B------:R-:W-:Y:S01]  /*18da0*/  FMUL.FTZ R87, R3, R87 ;  /* 0x0000005703577220 */ /* 0x000fe20000410000 */
[----:B------:R-:W-:Y:S01]  /*18db0*/  SHF.R.U32.HI R8, RZ, 0x10, R6 ;  /* 0x00000010ff087819 */ /* 0x000fe20000011606 */
[----:B------:R-:W-:Y:S01]  /*18dc0*/  FMUL.FTZ R88, R2, R88 ;  /* 0x0000005802587220 */ /* 0x000fe20000410000 */
[----:B------:R-:W-:Y:S01]  /*18dd0*/  LOP3.LUT R5, R7, R188, R27, 0x96, !PT ;  /* 0x000000bc07057212 */ /* 0x000fe200078e961b */
[----:B------:R-:W-:Y:S01]  /*18de0*/  IMAD.MOV.U32 R188, RZ, RZ, R16 ;  /* 0x000000ffffbc7224 */ /* 0x000fe200078e0010 */
[----:B------:R-:W-:Y:S01]  /*18df0*/  SHF.R.U32.HI R7, RZ, 0x18, R6 ;  /* 0x00000018ff077819 */ /* 0x000fe20000011606 */
[----:B------:R-:W-:Y:S01]  /*18e00*/  FMUL.FTZ R16, R100, R120 ;  /* 0x0000007864107220 */ /* 0x000fe20000410000 */
[----:B------:R-:W-:Y:S01]  /*18e10*/  LOP3.LUT R6, R8, 0xff, RZ, 0xc0, !PT ;  /* 0x000000ff08067812 */ /* 0x000fe200078ec0ff */
[----:B------:R-:W-:Y:S01]  /*18e20*/  IMAD.MOV.U32 R120, RZ, RZ, R43 ;  /* 0x000000ffff787224 */ /* 0x000fe200078e002b */
[----:B------:R-:W-:Y:S01]  /*18e30*/  LOP3.LUT R8, R13, R38, R22, 0x96, !PT ;  /* 0x000000260d087212 */ /* 0x000fe200078e9616 */
[----:B------:R-:W-:Y:S01]  /*18e40*/  FMUL.FTZ R13, R2, R125 ;  /* 0x0000007d020d7220 */ /* 0x000fe20000410000 */
[----:B------:R-:W-:Y:S01]  /*18e50*/  PRMT R201, R6, 0x5410, R7 ;  /* 0x0000541006c97816 */ /* 0x000fe20000000007 */
[----:B------:R-:W1:Y:S01]  /*18e60*/  LDSM.16.MT88.4 R20, [R216+0x9000] ;  /* 0x00900000d814783b */ /* 0x000e620000004200 */
[C---:B------:R-:W-:Y:S01]  /*18e70*/  LOP3.LUT R6, R5.reuse, 0xffff, RZ, 0xc0, !PT ;  /* 0x0000ffff05067812 */ /* 0x040fe200078ec0ff */
[----:B------:R-:W-:Y:S04]  /*18e80*/  IMAD.WIDE.U32 R8, R8, -0x2daee0ad, RZ ;  /* 0xd2511f5308087825 */ /* 0x000fe800078e00ff */
[C---:B------:R-:W-:Y:S01]  /*18e90*/  FMUL.FTZ R43, R0.reuse, R147 ;  /* 0x00000093002b7220 */ /* 0x040fe20000410000 */
[----:B------:R-:W-:Y:S01]  /*18ea0*/  SHF.R.U32.HI R7, RZ, 0x8, R6 ;  /* 0x00000008ff077819 */ /* 0x000fe20000011606 */
[----:B------:R-:W-:Y:S01]  /*18eb0*/  IMAD.MOV.U32 R125, RZ, RZ, R62 ;  /* 0x000000ffff7d7224 */ /* 0x000fe200078e003e */
[----:B------:R-:W-:Y:S01]  /*18ec0*/  LOP3.LUT R6, R5, 0xff, RZ, 0xc0, !PT ;  /* 0x000000ff05067812 */ /* 0x000fe200078ec0ff */
[----:B------:R-:W-:Y:S01]  /*18ed0*/  FMUL.FTZ R62, R0, R174 ;  /* 0x000000ae003e7220 */ /* 0x000fe20000410000 */
[----:B------:R-:W-:Y:S01]  /*18ee0*/  FMUL.FTZ R89, R2, R89 ;  /* 0x0000005902597220 */ /* 0x000fe20000410000 */
[----:B------:R-:W-:Y:S01]  /*18ef0*/  FMUL.FTZ R90, R0, R90 ;  /* 0x0000005a005a7220 */ /* 0x000fe20000410000 */
[----:B------:R-:W-:Y:S01]  /*18f00*/  PRMT R56, R6, 0x5410, R7 ;  /* 0x0000541006387816 */ /* 0x000fe20000000007 */
[----:B------:R-:W-:Y:S01]  /*18f10*/  FMUL.FTZ R91, R0, R91 ;  /* 0x0000005b005b7220 */ /* 0x000fe20000410000 */
[--C-:B------:R-:W-:Y:S01]  /*18f20*/  SHF.R.U32.HI R7, RZ, 0x10, R5.reuse ;  /* 0x00000010ff077819 */ /* 0x100fe20000011605 */
[C---:B------:R-:W-:Y:S01]  /*18f30*/  FMUL.FTZ R92, R2.reuse, R92 ;  /* 0x0000005c025c7220 */ /* 0x040fe20000410000 */
[----:B------:R-:W-:Y:S01]  /*18f40*/  SHF.R.U32.HI R6, RZ, 0x18, R5 ;  /* 0x00000018ff067819 */ /* 0x000fe20000011605 */
[----:B------:R-:W-:Y:S01]  /*18f50*/  FMUL.FTZ R93, R2, R93 ;  /* 0x0000005d025d7220 */ /* 0x000fe20000410000 */
[----:B------:R-:W-:Y:S01]  /*18f60*/  LOP3.LUT R5, R7, 0xff, RZ, 0xc0, !PT ;  /* 0x000000ff07057812 */ /* 0x000fe200078ec0ff */
[C---:B------:R-:W-:Y:S01]  /*18f70*/  FMUL.FTZ R94, R0.reuse, R94 ;  /* 0x0000005e005e7220 */ /* 0x040fe20000410000 */
[----:B------:R-:W-:Y:S01]  /*18f80*/  FMUL.FTZ R95, R0, R95 ;  /* 0x0000005f005f7220 */ /* 0x000fe20000410000 */
[C---:B------:R-:W-:Y:S01]  /*18f90*/  FMUL.FTZ R96, R100.reuse, R96 ;  /* 0x0000006064607220 */ /* 0x040fe20000410000 */
[----:B------:R-:W-:Y:S01]  /*18fa0*/  PRMT R55, R5, 0x5410, R6 ;  /* 0x0000541005377816 */ /* 0x000fe20000000006 */
[----:B------:R-:W-:Y:S01]  /*18fb0*/  FMUL.FTZ R97, R100, R97 ;  /* 0x0000006164617220 */ /* 0x000fe20000410000 */
[----:B------:R-:W-:Y:S01]  /*18fc0*/  LOP3.LUT R5, R19, R12, R24, 0x96, !PT ;  /* 0x0000000c13057212 */ /* 0x000fe200078e9618 */
[C---:B------:R-:W-:Y:S01]  /*18fd0*/  FMUL.FTZ R12, R2.reuse, R124 ;  /* 0x0000007c020c7220 */ /* 0x040fe20000410000 */
[----:B------:R-:W-:Y:S01]  /*18fe0*/  LOP3.LUT R6, R9, R36, R31, 0x96, !PT ;  /* 0x0000002409067212 */ /* 0x000fe200078e961f */
[----:B------:R-:W-:Y:S01]  /*18ff0*/  FMUL.FTZ R19, R3, R123 ;  /* 0x0000007b03137220 */ /* 0x000fe20000410000 */
[----:B------:R-:W2:Y:S01]  /*19000*/  LDSM.16.MT88.4 R36, [R218+0x9000] ;  /* 0x00900000da24783b */ /* 0x000ea20000004200 */
[----:B------:R-:W-:Y:S01]  /*19010*/  IMAD.WIDE.U32 R10, R5, -0x2daee0ad, RZ ;  /* 0xd2511f53050a7825 */ /* 0x000fe200078e00ff */
[----:B------:R-:W-:Y:S03]  /*19020*/  MOV R139, R55 ;  /* 0x00000037008b7202 */ /* 0x000fe60000000f00 */
[----:B------:R-:W-:Y:S01]  /*19030*/  FMUL.FTZ R24, R2, R128 ;  /* 0x0000008002187220 */ /* 0x000fe20000410000 */
[----:B------:R-:W-:Y:S01]  /*19040*/  IMAD.WIDE.U32 R6, R6, -0x326172a9, RZ ;  /* 0xcd9e8d5706067825 */ /* 0x000fe200078e00ff */
[----:B------:R-:W-:Y:S03]  /*19050*/  LOP3.LUT R8, R11, R8, R32, 0x96, !PT ;  /* 0x000000080b087212 */ /* 0x000fe600078e9620 */
[C---:B------:R-:W-:Y:S01]  /*19060*/  FMUL.FTZ R11, R0.reuse, R115 ;  /* 0x00000073000b7220 */ /* 0x040fe20000410000 */
[----:B------:R-:W-:Y:S01]  /*19070*/  FMUL.FTZ R31, R0, R143 ;  /* 0x0000008f001f7220 */ /* 0x000fe20000410000 */
[----:B------:R-:W-:Y:S01]  /*19080*/  LOP3.LUT R7, R7, R18, R29, 0x96, !PT ;  /* 0x0000001207077212 */ /* 0x000fe200078e961d */
[----:B------:R-:W-:Y:S04]  /*19090*/  IMAD.WIDE.U32 R196, R8, -0x326172a9, RZ ;  /* 0xcd9e8d5708c47825 */ /* 0x000fe800078e00ff */
[----:B------:R-:W-:Y:S01]  /*190a0*/  FMUL.FTZ R18, R3, R122 ;  /* 0x0000007a03127220 */ /* 0x000fe20000410000 */
[C---:B------:R-:W-:Y:S01]  /*190b0*/  FMUL.FTZ R29, R2.reuse, R141 ;  /* 0x0000008d021d7220 */ /* 0x040fe20000410000 */
[----:B------:R-:W-:Y:S01]  /*190c0*/  IMAD.MOV.U32 R141, RZ, RZ, R40 ;  /* 0x000000ffff8d7224 */ /* 0x000fe200078e0028 */
[----:B------:R-:W-:Y:S01]  /*190d0*/  LOP3.LUT R5, R197, R6, R30, 0x96, !PT ;  /* 0x00000006c5057212 */ /* 0x000fe200078e961e */
[----:B------:R-:W-:Y:S04]  /*190e0*/  IMAD.WIDE.U32 R6, R7, -0x2daee0ad, RZ ;  /* 0xd2511f5307067825 */ /* 0x000fe800078e00ff */
[----:B------:R-:W-:Y:S01]  /*190f0*/  FMUL.FTZ R40, R2, R144 ;  /* 0x0000009002287220 */ /* 0x000fe20000410000 */
[C---:B------:R-:W-:Y:S01]  /*19100*/  FMUL.FTZ R30, R0.reuse, R142 ;  /* 0x0000008e001e7220 */ /* 0x040fe20000410000 */
[----:B------:R-:W-:Y:S01]  /*19110*/  IMAD.WIDE.U32 R198, R5, -0x2daee0ad, RZ ;  /* 0xd2511f5305c67825 */ /* 0x000fe200078e00ff */
[----:B------:R-:W-:Y:S03]  /*19120*/  LOP3.LUT R7, R7, R10, R28, 0x96, !PT ;  /* 0x0000000a07077212 */ /* 0x000fe600078e961c */
[----:B------:R-:W-:Y:S01]  /*19130*/  FMUL.FTZ R10, R0, R114 ;  /* 0x00000072000a7220 */ /* 0x000fe20000410000 */
[----:B------:R-:W-:Y:S01]  /*19140*/  FMUL.FTZ R28, R2, R140 ;  /* 0x0000008c021c7220 */ /* 0x000fe20000410000 */
[----:B------:R-:W-:Y:S01]  /*19150*/  LOP3.LUT R6, R199, R6, R34, 0x96, !PT ;  /* 0x00000006c7067212 */ /* 0x000fe200078e9622 */
[----:B------:R-:W-:Y:S04]  /*19160*/  IMAD.WIDE.U32 R186, R7, -0x326172a9, RZ ;  /* 0xcd9e8d5707ba7825 */ /* 0x000fe800078e00ff */
[----:B------:R-:W-:Y:S01]  /*19170*/  FMUL.FTZ R32, R100, R136 ;  /* 0x0000008864207220 */ /* 0x000fe20000410000 */
[----:B------:R-:W-:Y:S01]  /*19180*/  FMUL.FTZ R34, R3, R138 ;  /* 0x0000008a03227220 */ /* 0x000fe20000410000 */
[----:B------:R-:W-:Y:S01]  /*19190*/  IMAD.WIDE.U32 R6, R6, -0x326172a9, RZ ;  /* 0xcd9e8d5706067825 */ /* 0x000fe200078e00ff */
[----:B------:R-:W-:Y:S03]  /*191a0*/  MOV R142, R63 ;  /* 0x0000003f008e7202 */ /* 0x000fe60000000f00 */
[C---:B------:R-:W-:Y:S01]  /*191b0*/  FMUL.FTZ R63, R0.reuse, R175 ;  /* 0x000000af003f7220 */ /* 0x040fe20000410000 */
[----:B------:R-:W-:Y:S01]  /*191c0*/  IMAD.MOV.U32 R140, RZ, RZ, R54 ;  /* 0x000000ffff8c7224 */ /* 0x000fe200078e0036 */
[----:B------:R-:W-:Y:S01]  /*191d0*/  LOP3.LUT R5, R7, R186, R27, 0x96, !PT ;  /* 0x000000ba07057212 */ /* 0x000fe200078e961b */
[----:B------:R-:W-:Y:S02]  /*191e0*/  IMAD.MOV.U32 R144, RZ, RZ, R53 ;  /* 0x000000ffff907224 */ /* 0x000fe400078e0035 */
[----:B------:R-:W-:Y:S01]  /*191f0*/  FMUL.FTZ R27, R0, R131 ;  /* 0x00000083001b7220 */ /* 0x000fe20000410000 */
[----:B------:R-:W-:Y:S01]  /*19200*/  IMAD.MOV.U32 R122, RZ, RZ, R46 ;  /* 0x000000ffff7a7224 */ /* 0x000fe200078e002e */
[C---:B------:R-:W-:Y:S01]  /*19210*/  LOP3.LUT R8, R5.reuse, 0xffff, RZ, 0xc0, !PT ;  /* 0x0000ffff05087812 */ /* 0x040fe200078ec0ff */
[----:B------:R-:W-:Y:S02]  /*19220*/  IMAD.MOV.U32 R123, RZ, RZ, R45 ;  /* 0x000000ffff7b7224 */ /* 0x000fe400078e002d */
[----:B------:R-:W-:Y:S01]  /*19230*/  FMUL.FTZ R45, R2, R157 ;  /* 0x0000009d022d7220 */ /* 0x000fe20000410000 */
[----:B------:R-:W-:Y:S01]  /*19240*/  FMUL.FTZ R46, R0, R158 ;  /* 0x0000009e002e7220 */ /* 0x000fe20000410000 */
[----:B------:R-:W-:Y:S01]  /*19250*/  SHF.R.U32.HI R9, RZ, 0x8, R8 ;  /* 0x00000008ff097819 */ /* 0x000fe20000011608 */
[----:B------:R-:W-:Y:S01]  /*19260*/  IMAD.MOV.U32 R128, RZ, RZ, R48 ;  /* 0x000000ffff807224 */ /* 0x000fe200078e0030 */
[----:B------:R-:W-:Y:S01]  /*19270*/  LOP3.LUT R8, R5, 0xff, RZ, 0xc0, !PT ;  /* 0x000000ff05087812 */ /* 0x000fe200078ec0ff */
[----:B------:R-:W-:Y:S01]  /*19280*/  FMUL.FTZ R48, R100, R152 ;  /* 0x0000009864307220 */ /* 0x000fe20000410000 */
[----:B------:R-:W-:Y:S02]  /*19290*/  IMAD.MOV.U32 R138, RZ, RZ, R56 ;  /* 0x000000ffff8a7224 */ /* 0x000fe400078e0038 */
[----:B------:R-:W-:Y:S01]  /*192a0*/  FMUL.FTZ R56, R2, R160 ;  /* 0x000000a002387220 */ /* 0x000fe20000410000 */
[----:B------:R-:W-:Y:S01]  /*192b0*/  PRMT R195, R8, 0x5410, R9 ;  /* 0x0000541008c37816 */ /* 0x000fe20000000009 */
[----:B------:R-:W-:Y:S01]  /*192c0*/  IMAD.MOV.U32 R136, RZ, RZ, R64 ;  /* 0x000000ffff887224 */ /* 0x000fe200078e0040 */
[--C-:B------:R-:W-:Y:S01]  /*192d0*/  SHF.R.U32.HI R9, RZ, 0x10, R5.reuse ;  /* 0x00000010ff097819 */ /* 0x100fe20000011605 */
[----:B------:R-:W-:Y:S01]  /*192e0*/  FMUL.FTZ R64, R100, R168 ;  /* 0x000000a864407220 */ /* 0x000fe20000410000 */
[----:B------:R-:W-:Y:S01]  /*192f0*/  SHF.R.U32.HI R8, RZ, 0x18, R5 ;  /* 0x00000018ff087819 */ /* 0x000fe20000011605 */
[----:B------:R-:W-:Y:S01]  /*19300*/  IMAD.MOV.U32 R131, RZ, RZ, R106 ;  /* 0x000000ffff837224 */ /* 0x000fe200078e006a */
[----:B------:R-:W-:Y:S01]  /*19310*/  LOP3.LUT R5, R9, 0xff, RZ, 0xc0, !PT ;  /* 0x000000ff09057812 */ /* 0x000fe200078ec0ff */
[----:B------:R-:W-:Y:S01]  /*19320*/  FMUL.FTZ R9, R2, R113 ;  /* 0x0000007102097220 */ /* 0x000fe20000410000 */
[----:B------:R-:W-:Y:S01]  /*19330*/  MOV R143, R65 ;  /* 0x00000041008f7202 */ /* 0x000fe20000000f00 */
[----:B------:R-:W-:Y:S01]  /*19340*/  FMUL.FTZ R65, R100, R169 ;  /* 0x000000a964417220 */ /* 0x000fe20000410000 */
[----:B------:R-:W-:Y:S01]  /*19350*/  PRMT R199, R5, 0x5410, R8 ;  /* 0x0000541005c77816 */ /* 0x000fe20000000008 */
[----:B------:R-:W-:Y:S01]  /*19360*/  FMUL.FTZ R8, R2, R112 ;  /* 0x0000007002087220 */ /* 0x000fe20000410000 */
[----:B------:R-:W-:Y:S01]  /*19370*/  LOP3.LUT R5, R6, 0xffff, RZ, 0xc0, !PT ;  /* 0x0000ffff06057812 */ /* 0x000fe200078ec0ff */
[----:B------:R-:W-:Y:S01]  /*19380*/  LDSM.16.MT88.4 R112, [R218+0xa000] ;  /* 0x00a00000da70783b */ /* 0x000fe20000004200 */
[--C-:B------:R-:W-:Y:S01]  /*19390*/  FFMA.FTZ R106, R235, UR4, -R180.reuse ;  /* 0x00000004eb6a7c23 */ /* 0x100fe200080108b4 */
[----:B------:R-:W-:Y:S01]  /*193a0*/  IMAD.MOV.U32 R124, RZ, RZ, R107 ;  /* 0x000000ffff7c7224 */ /* 0x000fe200078e006b */
[----:B------:R-:W-:Y:S01]  /*193b0*/  SHF.R.U32.HI R7, RZ, 0x8, R5 ;  /* 0x00000008ff077819 */ /* 0x000fe20000011605 */
[----:B------:R-:W-:Y:S01]  /*193c0*/  FFMA.FTZ R107, R242, UR4, -R180 ;  /* 0x00000004f26b7c23 */ /* 0x000fe200080108b4 */
[----:B------:R-:W-:Y:S01]  /*193d0*/  LOP3.LUT R5, R6, 0xff, RZ, 0xc0, !PT ;  /* 0x000000ff06057812 */ /* 0x000fe200078ec0ff */
[----:B------:R3:W-:Y:S01]  /*193e0*/  MUFU.EX2 R155, R106 ;  /* 0x0000006a009b7308 */ /* 0x0007e20000000800 */
[C---:B------:R-:W-:Y:S01]  /*193f0*/  FMUL.FTZ R98, R3.reuse, R98 ;  /* 0x0000006203627220 */ /* 0x040fe20000410000 */
[----:B------:R-:W-:Y:S01]  /*19400*/  FMUL.FTZ R99, R3, R99 ;  /* 0x0000006303637220 */ /* 0x000fe20000410000 */
[----:B------:R-:W-:Y:S01]  /*19410*/  PRMT R197, R5, 0x5410, R7 ;  /* 0x0000541005c57816 */ /* 0x000fe20000000007 */
[----:B------:R-:W-:Y:S01]  /*19420*/  FMUL.FTZ R7, R3, R119 ;  /* 0x0000007703077220 */ /* 0x000fe20000410000 */
[--C-:B------:R-:W-:Y:S01]  /*19430*/  SHF.R.U32.HI R5, RZ, 0x10, R6.reuse ;  /* 0x00000010ff057819 */ /* 0x100fe20000011606 */
[----:B------:R-:W-:Y:S01]  /*19440*/  IMAD.MOV.U32 R119, RZ, RZ, R61 ;  /* 0x000000ffff777224 */ /* 0x000fe200078e003d */
[----:B------:R-:W-:Y:S01]  /*19450*/  SHF.R.U32.HI R6, RZ, 0x18, R6 ;  /* 0x00000018ff067819 */ /* 0x000fe20000011606 */
[----:B------:R-:W-:Y:S01]  /*19460*/  FMUL.FTZ R61, R2, R173 ;  /* 0x000000ad023d7220 */ /* 0x000fe20000410000 */
[----:B------:R-:W-:Y:S01]  /*19470*/  LOP3.LUT R5, R5, 0xff, RZ, 0xc0, !PT ;  /* 0x000000ff05057812 */ /* 0x000fe200078ec0ff */
[--C-:B------:R-:W-:Y:S01]  /*19480*/  FFMA.FTZ R123, R123, UR4, -R182.reuse ;  /* 0x000000047b7b7c23 */ /* 0x100fe200080108b6 */
[----:B------:R-:W-:Y:S01]  /*19490*/  FFMA.FTZ R122, R122, UR4, -R182 ;  /* 0x000000047a7a7c23 */ /* 0x000fe200080108b6 */
[----:B------:R-:W-:Y:S01]  /*194a0*/  FFMA.FTZ R124, R124, UR4, -R181 ;  /* 0x000000047c7c7c23 */ /* 0x000fe200080108b5 */
[----:B------:R-:W-:Y:S01]  /*194b0*/  PRMT R186, R5, 0x5410, R6 ;  /* 0x0000541005ba7816 */ /* 0x000fe20000000006 */
[----:B------:R-:W-:Y:S01]  /*194c0*/  FMUL.FTZ R5, R100, R117 ;  /* 0x0000007564057220 */ /* 0x000fe20000410000 */
[C---:B------:R-:W-:Y:S01]  /*194d0*/  FMUL.FTZ R6, R3.reuse, R118 ;  /* 0x0000007603067220 */ /* 0x040fe20000410000 */
[----:B------:R-:W-:Y:S01]  /*194e0*/  MUFU.EX2 R235, R124 ;  /* 0x0000007c00eb7308 */ /* 0x000fe20000000800 */
[----:B------:R-:W-:Y:S02]  /*194f0*/  IMAD.MOV.U32 R118, RZ, RZ, R66 ;  /* 0x000000ffff767224 */ /* 0x000fe400078e0042 */
[C---:B------:R-:W-:Y:S01]  /*19500*/  FMUL.FTZ R66, R3.reuse, R170 ;  /* 0x000000aa03427220 */ /* 0x040fe20000410000 */
[----:B---3--:R-:W-:Y:S01]  /*19510*/  FFMA.FTZ R106, R234, UR4, -R180 ;  /* 0x00000004ea6a7c23 */ /* 0x008fe200080108b4 */
[----:B------:R-:W-:Y:S01]  /*19520*/  LDSM.16.MT88.4 R168, [R218+0xac00] ;  /* 0x00ac0000daa8783b */ /* 0x000fe20000004200 */
[----:B------:R-:W-:Y:S01]  /*19530*/  VIADD R160, R232, 0x1715609d ;  /* 0x1715609de8a07836 */ /* 0x000fe20000000000 */
[-C--:B-1----:R-:W-:Y:S03]  /*19540*/  HMMA.16816.F32 R4, R108, R20.reuse, R4 ;  /* 0x000000146c04723c */ /* 0x082fe60000001804 */
[----:B------:R1:W-:Y:S02]  /*19550*/  MUFU.EX2 R146, R106 ;  /* 0x0000006a00927308 */ /* 0x0003e40000000800 */
[----:B------:R-:W-:Y:S01]  /*19560*/  MOV R117, R44 ;  /* 0x0000002c00757202 */ /* 0x000fe20000000f00 */
[C---:B------:R-:W-:Y:S05]  /*19570*/  HMMA.16816.F32 R8, R176.reuse, R20, R8 ;  /* 0x00000014b008723c */ /* 0x040fea0000001808 */
[----:B------:R-:W-:Y:S01]  /*19580*/  FMUL.FTZ R44, R2, R156 ;  /* 0x0000009c022c7220 */ /* 0x000fe20000410000 */
[-C--:B------:R-:W-:Y:S05]  /*19590*/  HMMA.16816.F32 R12, R176, R22.reuse, R12 ;  /* 0x00000016b00c723c */ /* 0x080fea000000180c */
[C---:B------:R-:W-:Y:S01]  /*195a0*/  FMUL.FTZ R21, R100.reuse, R133 ;  /* 0x0000008564157220 */ /* 0x040fe20000410000 */
[C---:B------:R-:W-:Y:S05]  /*195b0*/  HMMA.16816.F32 R16, R108.reuse, R22, R16 ;  /* 0x000000166c10723c */ /* 0x040fea0000001810 */
[----:B------:R-:W-:Y:S02]  /*195c0*/  IMAD.MOV.U32 R133, RZ, RZ, R52 ;  /* 0x000000ffff857224 */ /* 0x000fe400078e0034 */
[----:B------:R-:W-:Y:S01]  /*195d0*/  FMUL.FTZ R20, R100, R132 ;  /* 0x0000008464147220 */ /* 0x000fe20000410000 */
[----:B------:R-:W3:Y:S03]  /*195e0*/  LDSM.16.MT88.4 R52, [R216+0xa000] ;  /* 0x00a00000d834783b */ /* 0x000ee60000004200 */
[C---:B------:R-:W-:Y:S01]  /*195f0*/  FMUL.FTZ R22, R3.reuse, R134 ;  /* 0x0000008603167220 */ /* 0x040fe20000410000 */
[----:B------:R-:W-:Y:S01]  /*19600*/  FMUL.FTZ R23, R3, R135 ;  /* 0x0000008703177220 */ /* 0x000fe20000410000 */
[----:B------:R-:W-:Y:S02]  /*19610*/  IMAD.MOV.U32 R134, RZ, RZ, R59 ;  /* 0x000000ffff867224 */ /* 0x000fe400078e003b */
[C---:B------:R-:W-:Y:S01]  /*19620*/  FMUL.FTZ R59, R0.reuse, R163 ;  /* 0x000000a3003b7220 */ /* 0x040fe20000410000 */
[----:B------:R-:W-:Y:S02]  /*19630*/  IMAD.MOV.U32 R135, RZ, RZ, R58 ;  /* 0x000000ffff877224 */ /* 0x000fe400078e003a */
[C---:B------:R-:W-:Y:S01]  /*19640*/  FMUL.FTZ R58, R0.reuse, R162 ;  /* 0x000000a2003a7220 */ /* 0x040fe20000410000 */
[----:B-1----:R-:W-:Y:S01]  /*19650*/  FFMA.FTZ R106, R231, UR4, -R182 ;  /* 0x00000004e76a7c23 */ /* 0x002fe200080108b6 */
[----:B------:R-:W-:Y:S01]  /*19660*/  IMAD.MOV.U32 R132, RZ, RZ, R47 ;  /* 0x000000ffff847224 */ /* 0x000fe200078e002f */
[-C--:B--2---:R-:W-:Y:S01]  /*19670*/  HMMA.16816.F32 R20, R108, R36.reuse, R20 ;  /* 0x000000246c14723c */ /* 0x084fe20000001814 */
[----:B------:R-:W-:Y:S02]  /*19680*/  MUFU.EX2 R231, R122 ;  /* 0x0000007a00e77308 */ /* 0x000fe40000000800 */
[----:B------:R-:W-:Y:S03]  /*19690*/  FMUL.FTZ R47, R0, R159 ;  /* 0x0000009f002f7220 */ /* 0x000fe60000410000 */
[C---:B------:R-:W-:Y:S05]  /*196a0*/  HMMA.16816.F32 R24, R176.reuse, R36, R24 ;  /* 0x00000024b018723c */ /* 0x040fea0000001818 */
[----:B------:R1:W-:Y:S01]  /*196b0*/  MUFU.EX2 R156, R106 ;  /* 0x0000006a009c7308 */ /* 0x0003e20000000800 */
[-C--:B------:R-:W-:Y:S05]  /*196c0*/  HMMA.16816.F32 R28, R176, R38.reuse, R28 ;  /* 0x00000026b01c723c */ /* 0x080fea000000181c */
[C---:B------:R-:W-:Y:S01]  /*196d0*/  FMUL.FTZ R36, R100.reuse, R148 ;  /* 0x0000009464247220 */ /* 0x040fe20000410000 */
[C---:B------:R-:W-:Y:S05]  /*196e0*/  HMMA.16816.F32 R32, R108.reuse, R38, R32 ;  /* 0x000000266c20723c */ /* 0x040fea0000001820 */
[----:B------:R-:W-:Y:S02]  /*196f0*/  FMUL.FTZ R37, R100, R149 ;  /* 0x0000009564257220 */ /* 0x000fe40000410000 */
[C---:B------:R-:W-:Y:S01]  /*19700*/  FMUL.FTZ R38, R3.reuse, R150 ;  /* 0x0000009603267220 */ /* 0x040fe20000410000 */
[----:B------:R-:W-:Y:S02]  /*19710*/  FMUL.FTZ R39, R3, R151 ;  /* 0x0000009703277220 */ /* 0x000fe40000410000 */
[----:B------:R2:W-:Y:S01]  /*19720*/  MUFU.EX2 R151, R107 ;  /* 0x0000006b00977308 */ /* 0x0005e20000000800 */
[----:B------:R-:W-:Y:S02]  /*19730*/  IMAD.MOV.U32 R150, RZ, RZ, R188 ;  /* 0x000000ffff967224 */ /* 0x000fe400078e00bc */
[----:B-1----:R-:W-:Y:S01]  /*19740*/  FFMA.FTZ R106, R215, UR4, -R182 ;  /* 0x00000004d76a7c23 */ /* 0x002fe200080108b6 */
[----:B------:R-:W-:Y:S02]  /*19750*/  IMAD.MOV.U32 R188, RZ, RZ, R60 ;  /* 0x000000ffffbc7224 */ /* 0x000fe400078e003c */
[----:B------:R-:W-:Y:S01]  /*19760*/  FMUL.FTZ R60, R2, R172 ;  /* 0x000000ac023c7220 */ /* 0x000fe20000410000 */
[-C--:B---3--:R-:W-:Y:S03]  /*19770*/  HMMA.16816.F32 R36, R108, R52.reuse, R36 ;  /* 0x000000346c24723c */ /* 0x088fe60000001824 */
[----:B------:R1:W-:Y:S03]  /*19780*/  MUFU.EX2 R145, R106 ;  /* 0x0000006a00917308 */ /* 0x0003e60000000800 */
[C---:B------:R-:W-:Y:S06]  /*19790*/  HMMA.16816.F32 R40, R176.reuse, R52, R40 ;  /* 0x00000034b028723c */ /* 0x040fec0000001828 */
[-C--:B------:R-:W-:Y:S05]  /*197a0*/  HMMA.16816.F32 R44, R176, R54.reuse, R44 ;  /* 0x00000036b02c723c */ /* 0x080fea000000182c */
[----:B--2---:R-:W-:Y:S01]  /*197b0*/  SHF.R.U32.HI R107, RZ, 0x10, R184 ;  /* 0x00000010ff6b7819 */ /* 0x004fe200000116b8 */
[C---:B------:R-:W-:Y:S05]  /*197c0*/  HMMA.16816.F32 R48, R108.reuse, R54, R48 ;  /* 0x000000366c30723c */ /* 0x040fea0000001830 */
[C---:B------:R-:W-:Y:S01]  /*197d0*/  FMUL.FTZ R52, R100.reuse, R164 ;  /* 0x000000a464347220 */ /* 0x040fe20000410000 */
[----:B------:R-:W-:Y:S01]  /*197e0*/  FMUL.FTZ R53, R100, R165 ;  /* 0x000000a564357220 */ /* 0x000fe20000410000 */
[C---:B------:R-:W-:Y:S01]  /*197f0*/  FMUL.FTZ R54, R3.reuse, R166 ;  /* 0x000000a603367220 */ /* 0x040fe20000410000 */
[----:B------:R-:W-:Y:S03]  /*19800*/  FMUL.FTZ R55, R3, R167 ;  /* 0x000000a703377220 */ /* 0x000fe60000410000 */
[--C-:B-1----:R-:W-:Y:S01]  /*19810*/  FFMA.FTZ R106, R241, UR4, -R182.reuse ;  /* 0x00000004f16a7c23 */ /* 0x102fe200080108b6 */
[----:B------:R-:W-:Y:S03]  /*19820*/  LOP3.LUT R107, R107, 0xff, RZ, 0xc0, !PT ;  /* 0x000000ff6b6b7812 */ /* 0x000fe600078ec0ff */
[-C--:B------:R-:W-:Y:S01]  /*19830*/  HMMA.16816.F32 R52, R108, R112.reuse, R52 ;  /* 0x000000706c34723c */ /* 0x080fe20000001834 */
[----:B------:R1:W-:Y:S05]  /*19840*/  MUFU.EX2 R148, R106 ;  /* 0x0000006a00947308 */ /* 0x0003ea0000000800 */
[C---:B------:R-:W-:Y:S06]  /*19850*/  HMMA.16816.F32 R56, R176.reuse, R112, R56 ;  /* 0x00000070b038723c */ /* 0x040fec0000001838 */
[-C--:B------:R-:W-:Y:S06]  /*19860*/  HMMA.16816.F32 R60, R176, R114.reuse, R60 ;  /* 0x00000072b03c723c */ /* 0x080fec000000183c */
[C---:B------:R-:W-:Y:S01]  /*19870*/  HMMA.16816.F32 R64, R108.reuse, R114, R64 ;  /* 0x000000726c40723c */ /* 0x040fe20000001840 */
[----:B------:R-:W2:Y:S04]  /*19880*/  LDSM.16.MT88.4 R112, [R216+0xb000] ;  /* 0x00b00000d870783b */ /* 0x000ea80000004200 */
[----:B-1----:R-:W-:Y:S04]  /*19890*/  FFMA.FTZ R106, R246, UR4, -R182 ;  /* 0x00000004f66a7c23 */ /* 0x002fe800080108b6 */
[----:B------:R1:W-:Y:S02]  /*198a0*/  MUFU.EX2 R164, R106 ;  /* 0x0000006a00a47308 */ /* 0x0003e40000000800 */
[----:B-1----:R-:W-:Y:S04]  /*198b0*/  LOP3.LUT R106, R184, 0xffff, RZ, 0xc0, !PT ;  /* 0x0000ffffb86a7812 */ /* 0x002fe800078ec0ff */
[----:B------:R-:W-:Y:S01]  /*198c0*/  SHF.R.U32.HI R106, RZ, 0x8, R106 ;  /* 0x00000008ff6a7819 */ /* 0x000fe2000001166a */
[-C--:B--2---:R-:W-:Y:S06]  /*198d0*/  HMMA.16816.F32 R68, R108, R112.reuse, R68 ;  /* 0x000000706c44723c */ /* 0x084fec0000001844 */
[C---:B------:R-:W-:Y:S06]  /*198e0*/  HMMA.16816.F32 R72, R176.reuse, R112, R72 ;  /* 0x00000070b048723c */ /* 0x040fec0000001848 */
[-C--:B------:R-:W-:Y:S06]  /*198f0*/  HMMA.16816.F32 R76, R176, R114.reuse, R76 ;  /* 0x00000072b04c723c */ /* 0x080fec000000184c */
[C---:B------:R-:W-:Y:S01]  /*19900*/  HMMA.16816.F32 R80, R108.reuse, R114, R80 ;  /* 0x000000726c50723c */ /* 0x040fe20000001850 */
[----:B------:R-:W1:Y:S05]  /*19910*/  LDSM.16.MT88.4 R112, [R218+0xb000] ;  /* 0x00b00000da70783b */ /* 0x000e6a0000004200 */
[-C--:B-1----:R-:W-:Y:S06]  /*19920*/  HMMA.16816.F32 R84, R108, R112.reuse, R84 ;  /* 0x000000706c54723c */ /* 0x082fec0000001854 */
[C---:B------:R-:W-:Y:S06]  /*19930*/  HMMA.16816.F32 R88, R176.reuse, R112, R88 ;  /* 0x00000070b058723c */ /* 0x040fec0000001858 */
[-C--:B------:R-:W-:Y:S05]  /*19940*/  HMMA.16816.F32 R92, R176, R114.reuse, R92 ;  /* 0x00000072b05c723c */ /* 0x080fea000000185c */
[----:B------:R-:W-:Y:S01]  /*19950*/  FFMA.FTZ R112, R243, UR4, -R180 ;  /* 0x00000004f3707c23 */ /* 0x000fe200080108b4 */
[----:B------:R-:W-:Y:S03]  /*19960*/  HMMA.16816.F32 R96, R108, R114, R96 ;  /* 0x000000726c60723c */ /* 0x000fe60000001860 */
[----:B------:R1:W-:Y:S04]  /*19970*/  MUFU.EX2 R149, R112 ;  /* 0x0000007000957308 */ /* 0x0003e80000000800 */
[----:B------:R-:W-:Y:S01]  /*19980*/  SHF.R.U32.HI R109, RZ, 0x18, R184 ;  /* 0x00000018ff6d7819 */ /* 0x000fe200000116b8 */
[----:B------:R-:W-:Y:S03]  /*19990*/  FFMA.FTZ R108, R239, UR4, -R181 ;  /* 0x00000004ef6c7c23 */ /* 0x000fe600080108b5 */
[----:B------:R-:W-:Y:S01]  /*199a0*/  PRMT R109, R107, 0x5410, R109 ;  /* 0x000054106b6d7816 */ /* 0x000fe2000000006d */
[----:B------:R-:W-:Y:S01]  /*199b0*/  FFMA.FTZ R107, R244, UR4, -R183 ;  /* 0x00000004f46b7c23 */ /* 0x000fe200080108b7 */
[----:B------:R2:W3:Y:S01]  /*199c0*/  MUFU.EX2 R147, R108 ;  /* 0x0000006c00937308 */ /* 0x0004e20000000800 */
[----:B------:R-:W-:Y:S02]  /*199d0*/  LOP3.LUT R110, R184, 0xff, RZ, 0xc0, !PT ;  /* 0x000000ffb86e7812 */ /* 0x000fe400078ec0ff */
[--C-:B------:R-:W-:Y:S01]  /*199e0*/  HSET2.LE.AND R111, R190, R150.reuse, PT ;  /* 0x00000096be6f7233 */ /* 0x100fe20003803000 */
[--C-:B------:R-:W-:Y:S01]  /*199f0*/  FFMA.FTZ R190, R208, UR4, -R181.reuse ;  /* 0x00000004d0be7c23 */ /* 0x100fe200080108b5 */
[--C-:B------:R-:W-:Y:S01]  /*19a00*/  HSET2.LE.AND R109, R109, R150.reuse, PT ;  /* 0x000000966d6d7233 */ /* 0x100fe20003803000 */
[----:B-1----:R-:W-:Y:S04]  /*19a10*/  FFMA.FTZ R112, R236, UR4, -R181 ;  /* 0x00000004ec707c23 */ /* 0x002fe800080108b5 */
[----:B------:R1:W-:Y:S10]  /*19a20*/  MUFU.EX2 R242, R107 ;  /* 0x0000006b00f27308 */ /* 0x0003f40000000800 */
[----:B------:R4:W4:Y:S01]  /*19a30*/  MUFU.EX2 R246, R112 ;  /* 0x0000007000f67308 */ /* 0x0009220000000800 */
[----:B--2---:R-:W-:Y:S01]  /*19a40*/  LOP3.LUT R108, R185, 0xff, RZ, 0xc0, !PT ;  /* 0x000000ffb96c7812 */ /* 0x004fe200078ec0ff */
[----:B---3--:R-:W-:Y:S08]  /*19a50*/  IMAD.MOV.U32 R244, RZ, RZ, R147 ;  /* 0x000000fffff47224 */ /* 0x008ff000078e0093 */
[----:B------:R-:W-:Y:S01]  /*19a60*/  MUFU.EX2 R208, R123 ;  /* 0x0000007b00d07308 */ /* 0x000fe20000000800 */
[----:B-1----:R-:W-:Y:S01]  /*19a70*/  FFMA.FTZ R107, R245, UR4, -R183 ;  /* 0x00000004f56b7c23 */ /* 0x002fe200080108b7 */
[----:B------:R-:W-:Y:S01]  /*19a80*/  IMAD.MOV.U32 R245, RZ, RZ, R145 ;  /* 0x000000fffff57224 */ /* 0x000fe200078e0091 */
[----:B------:R-:W-:Y:S01]  /*19a90*/  MOV R145, R144 ;  /* 0x0000009000917202 */ /* 0x000fe20000000f00 */
[----:B------:R-:W-:Y:S02]  /*19aa0*/  IMAD.MOV.U32 R144, RZ, RZ, R139 ;  /* 0x000000ffff907224 */ /* 0x000fe400078e008b */
[----:B------:R-:W-:Y:S04]  /*19ab0*/  IMAD.MOV.U32 R139, RZ, RZ, R138 ;  /* 0x000000ffff8b7224 */ /* 0x000fe800078e008a */
[----:B------:R1:W2:Y:S01]  /*19ac0*/  MUFU.EX2 R243, R107 ;  /* 0x0000006b00f37308 */ /* 0x0002a20000000800 */
[----:B----4-:R-:W-:Y:S01]  /*19ad0*/  PRMT R112, R110, 0x5410, R106 ;  /* 0x000054106e707816 */ /* 0x010fe2000000006a */
[----:B------:R-:W-:Y:S01]  /*19ae0*/  IMAD.MOV.U32 R138, RZ, RZ, R137 ;  /* 0x000000ffff8a7224 */ /* 0x000fe200078e0089 */
[----:B------:R-:W-:Y:S01]  /*19af0*/  LOP3.LUT R106, R185, 0xffff, RZ, 0xc0, !PT ;  /* 0x0000ffffb96a7812 */ /* 0x000fe200078ec0ff */
[----:B------:R-:W-:Y:S01]  /*19b00*/  IMAD.MOV.U32 R137, RZ, RZ, R136 ;  /* 0x000000ffff897224 */ /* 0x000fe200078e0088 */
[----:B------:R-:W-:Y:S01]  /*19b10*/  MOV R136, R143 ;  /* 0x0000008f00887202 */ /* 0x000fe20000000f00 */
[----:B------:R-:W-:Y:S01]  /*19b20*/  IMAD.MOV.U32 R143, RZ, RZ, R131 ;  /* 0x000000ffff8f7224 */ /* 0x000fe200078e0083 */
[----:B------:R-:W-:Y:S01]  /*19b30*/  SHF.R.U32.HI R106, RZ, 0x8, R106 ;  /* 0x00000008ff6a7819 */ /* 0x000fe2000001166a */
[----:B------:R-:W-:Y:S01]  /*19b40*/  IMAD.MOV.U32 R131, RZ, RZ, R130 ;  /* 0x000000ffff837224 */ /* 0x000fe200078e0082 */
[--C-:B------:R-:W-:Y:S01]  /*19b50*/  HSET2.LE.AND R110, R240, R150.reuse, PT ;  /* 0x00000096f06e7233 */ /* 0x100fe20003803000 */
[----:B------:R-:W-:Y:S01]  /*19b60*/  IMAD.MOV.U32 R130, RZ, RZ, R116 ;  /* 0x000000ffff827224 */ /* 0x000fe200078e0074 */
[----:B------:R-:W-:Y:S01]  /*19b70*/  PRMT R116, R108, 0x5410, R106 ;  /* 0x000054106c747816 */ /* 0x000fe2000000006a */
[----:B------:R-:W-:Y:S01]  /*19b80*/  MUFU.EX2 R190, R190 ;  /* 0x000000be00be7308 */ /* 0x000fe20000000800 */
[--C-:B------:R-:W-:Y:S02]  /*19b90*/  SHF.R.U32.HI R106, RZ, 0x10, R185.reuse ;  /* 0x00000010ff6a7819 */ /* 0x100fe400000116b9 */
[----:B------:R-:W-:Y:S01]  /*19ba0*/  SHF.R.U32.HI R108, RZ, 0x18, R185 ;  /* 0x00000018ff6c7819 */ /* 0x000fe200000116b9 */
[----:B-1----:R-:W-:Y:S01]  /*19bb0*/  FFMA.FTZ R107, R247, UR4, -R181 ;  /* 0x00000004f76b7c23 */ /* 0x002fe200080108b5 */
[----:B------:R-:W-:Y:S01]  /*19bc0*/  IMAD.MOV.U32 R247, RZ, RZ, R146 ;  /* 0x000000fffff77224 */ /* 0x000fe200078e0092 */
[----:B------:R-:W-:Y:S01]  /*19bd0*/  MOV R146, R145 ;  /* 0x0000009100927202 */ /* 0x000fe20000000f00 */
[----:B------:R-:W-:Y:S01]  /*19be0*/  IMAD.MOV.U32 R145, RZ, RZ, R144 ;  /* 0x000000ffff917224 */ /* 0x000fe200078e0090 */
[----:B------:R-:W-:Y:S01]  /*19bf0*/  LOP3.LUT R106, R106, 0xff, RZ, 0xc0, !PT ;  /* 0x000000ff6a6a7812 */ /* 0x000fe200078ec0ff */
[----:B------:R-:W-:Y:S01]  /*19c00*/  IMAD.MOV.U32 R144, RZ, RZ, R139 ;  /* 0x000000ffff907224 */ /* 0x000fe200078e008b */
[----:B------:R1:W-:Y:S01]  /*19c10*/  MUFU.EX2 R147, R107 ;  /* 0x0000006b00937308 */ /* 0x0003e20000000800 */
[----:B------:R-:W-:Y:S01]  /*19c20*/  IMAD.MOV.U32 R139, RZ, RZ, R138 ;  /* 0x000000ffff8b7224 */ /* 0x000fe200078e008a */
[--C-:B------:R-:W-:Y:S01]  /*19c30*/  HSET2.LE.AND R116, R116, R150.reuse, PT ;  /* 0x0000009674747233 */ /* 0x100fe20003803000 */
[----:B------:R-:W-:Y:S01]  /*19c40*/  IMAD.MOV.U32 R138, RZ, RZ, R137 ;  /* 0x000000ffff8a7224 */ /* 0x000fe200078e0089 */
[----:B------:R-:W-:Y:S01]  /*19c50*/  MOV R137, R136 ;  /* 0x0000008800897202 */ /* 0x000fe20000000f00 */
[----:B------:R-:W-:Y:S01]  /*19c60*/  IMAD.MOV.U32 R136, RZ, RZ, R143 ;  /* 0x000000ffff887224 */ /* 0x000fe200078e008f */
[----:B------:R-:W-:Y:S01]  /*19c70*/  MOV R158, R144 ;  /* 0x00000090009e7202 */ /* 0x000fe20000000f00 */
[----:B------:R-:W-:Y:S02]  /*19c80*/  IMAD.MOV.U32 R143, RZ, RZ, R131 ;  /* 0x000000ffff8f7224 */ /* 0x000fe400078e0083 */
[----:B------:R-:W-:Y:S01]  /*19c90*/  FFMA.FTZ R144, R204, UR4, -R180 ;  /* 0x00000004cc907c23 */ /* 0x000fe200080108b4 */
[----:B------:R-:W-:Y:S02]  /*19ca0*/  IMAD.MOV.U32 R131, RZ, RZ, R130 ;  /* 0x000000ffff837224 */ /* 0x000fe400078e0082 */
[----:B------:R-:W-:Y:S01]  /*19cb0*/  IMAD.MOV.U32 R130, RZ, RZ, R129 ;  /* 0x000000ffff827224 */ /* 0x000fe200078e0081 */
[----:B------:R-:W-:Y:S01]  /*19cc0*/  MOV R129, R128 ;  /* 0x0000008000817202 */ /* 0x000fe20000000f00 */
[----:B------:R-:W-:Y:S01]  /*19cd0*/  IMAD.MOV.U32 R128, RZ, RZ, R132 ;  /* 0x000000ffff807224 */ /* 0x000fe200078e0084 */
[----:B------:R-:W-:Y:S01]  /*19ce0*/  MOV R154, R143 ;  /* 0x0000008f009a7202 */ /* 0x000fe20000000f00 */
[----:B------:R-:W-:Y:S01]  /*19cf0*/  IMAD.MOV.U32 R132, RZ, RZ, R117 ;  /* 0x000000ffff847224 */ /* 0x000fe200078e0075 */
[----:B------:R-:W-:Y:S01]  /*19d00*/  PRMT R117, R106, 0x5410, R108 ;  /* 0x000054106a757816 */ /* 0x000fe2000000006c */
[----:B------:R-:W-:Y:S01]  /*19d10*/  FFMA.FTZ R106, R248, UR4, -R181 ;  /* 0x00000004f86a7c23 */ /* 0x000fe200080108b5 */
[----:B------:R-:W-:Y:S02]  /*19d20*/  IMAD.MOV.U32 R152, RZ, RZ, R137 ;  /* 0x000000ffff987224 */ /* 0x000fe400078e0089 */
[----:B-1----:R-:W-:Y:S01]  /*19d30*/  FFMA.FTZ R107, R251, UR4, -R183 ;  /* 0x00000004fb6b7c23 */ /* 0x002fe200080108b7 */
[----:B------:R-:W-:Y:S01]  /*19d40*/  IMAD.MOV.U32 R153, RZ, RZ, R131 ;  /* 0x000000ffff997224 */ /* 0x000fe200078e0083 */
[----:B------:R1:W3:Y:S01]  /*19d50*/  MUFU.EX2 R241, R106 ;  /* 0x0000006a00f17308 */ /* 0x0002e20000000800 */
[----:B------:R-:W-:Y:S01]  /*19d60*/  IMAD.MOV.U32 R159, RZ, RZ, R138 ;  /* 0x000000ffff9f7224 */ /* 0x000fe200078e008a */
[--C-:B------:R-:W-:Y:S01]  /*19d70*/  HSET2.LE.AND R108, R112, R150.reuse, PT ;  /* 0x00000096706c7233 */ /* 0x100fe20003803000 */
[----:B------:R-:W-:Y:S01]  /*19d80*/  IMAD.MOV.U32 R251, RZ, RZ, R155 ;  /* 0x000000fffffb7224 */ /* 0x000fe200078e009b */
[----:B------:R-:W4:Y:S01]  /*19d90*/  LDSM.16.MT88.4 R112, [R216+0x9400] ;  /* 0x00940000d870783b */ /* 0x000f220000004200 */
[----:B------:R-:W-:Y:S01]  /*19da0*/  IMAD.MOV.U32 R155, RZ, RZ, R154 ;  /* 0x000000ffff9b7224 */ /* 0x000fe200078e009a */
[--C-:B------:R-:W-:Y:S01]  /*19db0*/  HSET2.LE.AND R117, R117, R150.reuse, PT ;  /* 0x0000009675757233 */ /* 0x100fe20003803000 */
[----:B------:R-:W-:Y:S02]  /*19dc0*/  IMAD.MOV.U32 R157, RZ, RZ, R145 ;  /* 0x000000ffff9d7224 */ /* 0x000fe400078e0091 */
[----:B------:R-:W-:Y:S01]  /*19dd0*/  FFMA.FTZ R145, R210, UR4, -R180 ;  /* 0x00000004d2917c23 */ /* 0x000fe200080108b4 */
[----:B------:R-:W-:Y:S01]  /*19de0*/  IMAD.MOV.U32 R154, RZ, RZ, R153 ;  /* 0x000000ffff9a7224 */ /* 0x000fe200078e0099 */
[----:B------:R-:W-:Y:S01]  /*19df0*/  MOV R153, R152 ;  /* 0x0000009800997202 */ /* 0x000fe20000000f00 */
[----:B------:R-:W-:Y:S01]  /*19e00*/  IMAD.MOV.U32 R152, RZ, RZ, R159 ;  /* 0x000000ffff987224 */ /* 0x000fe200078e009f */
[----:B------:R-:W-:Y:S01]  /*19e10*/  MUFU.EX2 R204, R144 ;  /* 0x0000009000cc7308 */ /* 0x000fe20000000800 */
[----:B------:R-:W-:Y:S02]  /*19e20*/  IMAD.MOV.U32 R159, RZ, RZ, R158 ;  /* 0x000000ffff9f7224 */ /* 0x000fe400078e009e */
[----:B------:R-:W-:Y:S01]  /*19e30*/  FFMA.FTZ R143, R205, UR4, -R180 ;  /* 0x00000004cd8f7c23 */ /* 0x000fe200080108b4 */
[----:B------:R-:W-:Y:S01]  /*19e40*/  IMAD.MOV.U32 R158, RZ, RZ, R157 ;  /* 0x000000ffff9e7224 */ /* 0x000fe200078e009d */
[----:B-1----:R-:W-:Y:S01]  /*19e50*/  F2FP.F16.F32.PACK_AB R106, R247, R251 ;  /* 0x000000fbf76a723e */ /* 0x002fe200000000ff */
[----:B------:R-:W-:Y:S04]  /*19e60*/  IMAD.MOV.U32 R157, RZ, RZ, R146 ;  /* 0x000000ffff9d7224 */ /* 0x000fe800078e0092 */
[----:B------:R1:W-:Y:S01]  /*19e70*/  MUFU.EX2 R146, R107 ;  /* 0x0000006b00927308 */ /* 0x0003e20000000800 */
[----:B------:R-:W-:Y:S01]  /*19e80*/  LOP3.LUT R110, R110, R106, RZ, 0xc0, !PT ;  /* 0x0000006a6e6e7212 */ /* 0x000fe200078ec0ff */
[----:B------:R-:W-:Y:S01]  /*19e90*/  FFMA.FTZ R106, R252, UR4, -R183 ;  /* 0x00000004fc6a7c23 */ /* 0x000fe200080108b7 */
[----:B------:R-:W-:Y:S01]  /*19ea0*/  IMAD.MOV.U32 R248, RZ, RZ, R156 ;  /* 0x000000fffff87224 */ /* 0x000fe200078e009c */
[----:B------:R-:W-:Y:S01]  /*19eb0*/  MOV R252, R164 ;  /* 0x000000a400fc7202 */ /* 0x000fe20000000f00 */
[----:B------:R-:W-:Y:S01]  /*19ec0*/  IMAD.MOV.U32 R164, RZ, RZ, R157 ;  /* 0x000000ffffa47224 */ /* 0x000fe200078e009d */
[----:B------:R-:W-:Y:S01]  /*19ed0*/  MOV R157, R121 ;  /* 0x00000079009d7202 */ /* 0x000fe20000000f00 */
[----:B------:R-:W-:Y:S03]  /*19ee0*/  IMAD.MOV.U32 R121, RZ, RZ, R219 ;  /* 0x000000ffff797224 */ /* 0x000fe600078e00db */
[----:B------:R2:W3:Y:S01]  /*19ef0*/  MUFU.EX2 R240, R106 ;  /* 0x0000006a00f07308 */ /* 0x0004e20000000800 */
[----:B------:R-:W-:Y:S01]  /*19f00*/  IMAD.MOV.U32 R166, RZ, RZ, R154 ;  /* 0x000000ffffa67224 */ /* 0x000fe200078e009a */
[----:B------:R3:W5:Y:S01]  /*19f10*/  LDL.LU R219, [R1+0xc4] ;  /* 0x0000c40001db7983 */ /* 0x0007620000300800 */
[----:B------:R-:W-:Y:S02]  /*19f20*/  IMAD.MOV.U32 R165, RZ, RZ, R155 ;  /* 0x000000ffffa57224 */ /* 0x000fe400078e009b */
[----:B------:R-:W-:Y:S01]  /*19f30*/  FFMA.FTZ R121, R121, UR4, -R182 ;  /* 0x0000000479797c23 */ /* 0x000fe200080108b6 */
[----:B------:R-:W-:Y:S01]  /*19f40*/  IMAD.MOV.U32 R156, RZ, RZ, R139 ;  /* 0x000000ffff9c7224 */ /* 0x000fe200078e008b */
[----:B------:R-:W-:Y:S01]  /*19f50*/  MOV R167, R166 ;  /* 0x000000a600a77202 */ /* 0x000fe20000000f00 */
[----:B------:R-:W-:Y:S02]  /*19f60*/  IMAD.MOV.U32 R139, RZ, RZ, R136 ;  /* 0x000000ffff8b7224 */ /* 0x000fe400078e0088 */
[----:B------:R3:W-:Y:S01]  /*19f70*/  MUFU.EX2 R236, R121 ;  /* 0x0000007900ec7308 */ /* 0x0007e20000000800 */
[----:B-1----:R-:W-:Y:S01]  /*19f80*/  F2FP.F16.F32.PACK_AB R107, R245, R248 ;  /* 0x000000f8f56b723e */ /* 0x002fe200000000ff */
[----:B------:R-:W-:Y:S01]  /*19f90*/  IMAD.MOV.U32 R154, RZ, RZ, R153 ;  /* 0x000000ffff9a7224 */ /* 0x000fe200078e0099 */
[----:B------:R-:W-:Y:S01]  /*19fa0*/  MOV R153, R159 ;  /* 0x0000009f00997202 */ /* 0x000fe20000000f00 */
[----:B------:R-:W-:Y:S01]  /*19fb0*/  IMAD.MOV.U32 R166, RZ, RZ, R165 ;  /* 0x000000ffffa67224 */ /* 0x000fe200078e00a5 */
[----:B------:R-:W-:Y:S01]  /*19fc0*/  LOP3.LUT R111, R111, R107, RZ, 0xc0, !PT ;  /* 0x0000006b6f6f7212 */ /* 0x000fe200078ec0ff */
[----:B------:R-:W-:Y:S01]  /*19fd0*/  IMAD.MOV.U32 R165, RZ, RZ, R120 ;  /* 0x000000ffffa57224 */ /* 0x000fe200078e0078 */
[----:B------:R-:W-:Y:S01]  /*19fe0*/  F2FP.F16.F32.PACK_AB R107, R252, R148 ;  /* 0x00000094fc6b723e */ /* 0x000fe200000000ff */
[----:B------:R-:W-:Y:S01]  /*19ff0*/  IMAD.MOV.U32 R155, RZ, RZ, R152 ;  /* 0x000000ffff9b7224 */ /* 0x000fe200078e0098 */
[----:B--2---:R-:W-:Y:S01]  /*1a000*/  F2FP.F16.F32.PACK_AB R106, R151, R149 ;  /* 0x00000095976a723e */ /* 0x004fe200000000ff */
[----:B------:R-:W-:Y:S01]  /*1a010*/  FFMA.FTZ R120, R217, UR4, -R182 ;  /* 0x00000004d9787c23 */ /* 0x000fe200080108b6 */
[----:B------:R-:W-:Y:S01]  /*1a020*/  IMAD.MOV.U32 R152, RZ, RZ, R158 ;  /* 0x000000ffff987224 */ /* 0x000fe200078e009e */
[----:B------:R-:W-:Y:S01]  /*1a030*/  LOP3.LUT R109, R109, R107, RZ, 0xc0, !PT ;  /* 0x0000006b6d6d7212 */ /* 0x000fe200078ec0ff */
[----:B------:R-:W-:Y:S01]  /*1a040*/  IMAD.MOV.U32 R159, RZ, RZ, R139 ;  /* 0x000000ffff9f7224 */ /* 0x000fe200078e008b */
[----:B------:R-:W-:Y:S01]  /*1a050*/  LOP3.LUT R108, R108, R106, RZ, 0xc0, !PT ;  /* 0x0000006a6c6c7212 */ /* 0x000fe200078ec0ff */
[----:B------:R-:W-:Y:S02]  /*1a060*/  IMAD.MOV.U32 R137, RZ, RZ, R129 ;  /* 0x000000ffff897224 */ /* 0x000fe400078e0081 */
[----:B------:R-:W-:Y:S01]  /*1a070*/  FFMA.FTZ R129, R238, UR4, -R180 ;  /* 0x00000004ee817c23 */ /* 0x000fe200080108b4 */
[----:B------:R-:W-:Y:S01]  /*1a080*/  IMAD.MOV.U32 R139, RZ, RZ, R125 ;  /* 0x000000ffff8b7224 */ /* 0x000fe200078e007d */
[----:B------:R1:W2:Y:S01]  /*1a090*/  MUFU.EX2 R238, R120 ;  /* 0x0000007800ee7308 */ /* 0x0002a20000000800 */
[----:B------:R-:W-:Y:S01]  /*1a0a0*/  IMAD.MOV.U32 R158, RZ, RZ, R142 ;  /* 0x000000ffff9e7224 */ /* 0x000fe200078e008e */
[----:B------:R-:W-:Y:S01]  /*1a0b0*/  F2FP.F16.F32.PACK_AB R106, R244, R246 ;  /* 0x000000f6f46a723e */ /* 0x000fe200000000ff */
[-C--:B----4-:R-:W-:Y:S01]  /*1a0c0*/  HMMA.16816.F32 R4, R108, R112.reuse, R4 ;  /* 0x000000706c04723c */ /* 0x090fe20000001804 */
[----:B------:R4:W5:Y:S02]  /*1a0d0*/  LDL.LU R217, [R1+0xc0] ;  /* 0x0000c00001d97983 */ /* 0x0009640000300800 */
[----:B------:R-:W-:Y:S01]  /*1a0e0*/  IMAD.MOV.U32 R142, RZ, RZ, R119 ;  /* 0x000000ffff8e7224 */ /* 0x000fe200078e0077 */
[--C-:B------:R-:W-:Y:S01]  /*1a0f0*/  HSET2.LE.AND R119, R191, R150.reuse, PT ;  /* 0x00000096bf777233 */ /* 0x100fe20003803000 */
[----:B------:R-:W-:Y:S01]  /*1a100*/  IMAD.MOV.U32 R125, RZ, RZ, R118 ;  /* 0x000000ffff7d7224 */ /* 0x000fe200078e0076 */
[--C-:B------:R-:W-:Y:S01]  /*1a110*/  HSET2.LE.AND R118, R193, R150.reuse, PT ;  /* 0x00000096c1767233 */ /* 0x100fe20003803000 */
[----:B------:R-:W2:Y:S01]  /*1a120*/  LDL.LU R123, [R1+0x58] ;  /* 0x00005800017b7983 */ /* 0x000ea20000300800 */
[----:B------:R-:W-:Y:S01]  /*1a130*/  F2FP.F16.F32.PACK_AB R107, R243, R242 ;  /* 0x000000f2f36b723e */ /* 0x000fe200000000ff */
[----:B------:R-:W-:Y:S02]  /*1a140*/  MUFU.EX2 R210, R129 ;  /* 0x0000008100d27308 */ /* 0x000fe40000000800 */
[----:B------:R-:W-:Y:S01]  /*1a150*/  LOP3.LUT R118, R118, R106, RZ, 0xc0, !PT ;  /* 0x0000006a76767212 */ /* 0x000fe200078ec0ff */
[----:B------:R-:W4:Y:S01]  /*1a160*/  LDL.LU R122, [R1+0x70] ;  /* 0x00007000017a7983 */ /* 0x000f220000300800 */
[----:B------:R-:W-:Y:S01]  /*1a170*/  LOP3.LUT R119, R119, R107, RZ, 0xc0, !PT ;  /* 0x0000006b77777212 */ /* 0x000fe200078ec0ff */
[----:B------:R-:W-:Y:S01]  /*1a180*/  IMAD.MOV.U32 R138, RZ, RZ, R130 ;  /* 0x000000ffff8a7224 */ /* 0x000fe200078e0082 */
[----:B---3--:R-:W-:Y:S01]  /*1a190*/  F2FP.F16.F32.PACK_AB R106, R241, R147 ;  /* 0x00000093f16a723e */ /* 0x008fe200000000ff */
[----:B------:R-:W3:Y:S01]  /*1a1a0*/  LDL.LU R121, [R1+0x78] ;  /* 0x0000780001797983 */ /* 0x000ee20000300800 */
[----:B------:R-:W-:Y:S01]  /*1a1b0*/  F2FP.F16.F32.PACK_AB R107, R240, R146 ;  /* 0x00000092f06b723e */ /* 0x000fe200000000ff */
[--C-:B------:R-:W-:Y:S01]  /*1a1c0*/  FFMA.FTZ R125, R125, UR4, -R181.reuse ;  /* 0x000000047d7d7c23 */ /* 0x100fe200080108b5 */
[----:B------:R-:W-:Y:S01]  /*1a1d0*/  LOP3.LUT R116, R116, R106, RZ, 0xc0, !PT ;  /* 0x0000006a74747212 */ /* 0x000fe200078ec0ff */
[----:B-1----:R-:W3:Y:S01]  /*1a1e0*/  LDL.LU R120, [R1+0x74] ;  /* 0x0000740001787983 */ /* 0x002ee20000300800 */
[----:B------:R-:W-:Y:S01]  /*1a1f0*/  LOP3.LUT R117, R117, R107, RZ, 0xc0, !PT ;  /* 0x0000006b75757212 */ /* 0x000fe200078ec0ff */
[----:B------:R-:W-:Y:S01]  /*1a200*/  FFMA.FTZ R137, R137, UR4, -R182 ;  /* 0x0000000489897c23 */ /* 0x000fe200080108b6 */
[----:B------:R-:W-:Y:S01]  /*1a210*/  MOV R130, R127 ;  /* 0x0000007f00827202 */ /* 0x000fe20000000f00 */
[----:B------:R-:W-:Y:S01]  /*1a220*/  FFMA.FTZ R127, R214, UR4, -R180 ;  /* 0x00000004d67f7c23 */ /* 0x000fe200080108b4 */
[----:B------:R-:W-:Y:S01]  /*1a230*/  FFMA.FTZ R138, R138, UR4, -R182 ;  /* 0x000000048a8a7c23 */ /* 0x000fe200080108b6 */
[----:B------:R-:W-:Y:S02]  /*1a240*/  IMAD.MOV.U32 R131, RZ, RZ, R126 ;  /* 0x000000ffff837224 */ /* 0x000fe400078e007e */
[----:B------:R-:W-:Y:S01]  /*1a250*/  FFMA.FTZ R126, R213, UR4, -R180 ;  /* 0x00000004d57e7c23 */ /* 0x000fe200080108b4 */
[C---:B------:R-:W-:Y:S01]  /*1a260*/  HMMA.16816.F32 R8, R116.reuse, R112, R8 ;  /* 0x000000707408723c */ /* 0x040fe20000001808 */
[----:B------:R-:W-:Y:S03]  /*1a270*/  MUFU.EX2 R205, R143 ;  /* 0x0000008f00cd7308 */ /* 0x000fe60000000800 */
[----:B------:R-:W-:Y:S02]  /*1a280*/  IMAD.MOV.U32 R136, RZ, RZ, R128 ;  /* 0x000000ffff887224 */ /* 0x000fe400078e0080 */
[----:B------:R-:W-:Y:S01]  /*1a290*/  FFMA.FTZ R128, R237, UR4, -R180 ;  /* 0x00000004ed807c23 */ /* 0x000fe200080108b4 */
[-C--:B------:R-:W-:Y:S04]  /*1a2a0*/  HMMA.16816.F32 R12, R116, R114.reuse, R12 ;  /* 0x00000072740c723c */ /* 0x080fe8000000180c */
[----:B------:R-:W-:Y:S01]  /*1a2b0*/  MUFU.EX2 R237, R127 ;  /* 0x0000007f00ed7308 */ /* 0x000fe20000000800 */
[--C-:B------:R-:W-:Y:S01]  /*1a2c0*/  FFMA.FTZ R136, R136, UR4, -R182.reuse ;  /* 0x0000000488887c23 */ /* 0x100fe200080108b6 */
[C---:B------:R-:W-:Y:S01]  /*1a2d0*/  HMMA.16816.F32 R16, R108.reuse, R114, R16 ;  /* 0x000000726c10723c */ /* 0x040fe20000001810 */
[----:B------:R-:W1:Y:S07]  /*1a2e0*/  LDSM.16.MT88.4 R112, [R218+0x9400] ;  /* 0x00940000da70783b */ /* 0x000e6e0000004200 */
[----:B------:R-:W3:Y:S03]  /*1a2f0*/  MUFU.EX2 R239, R126 ;  /* 0x0000007e00ef7308 */ /* 0x000ee60000000800 */
[--C-:B------:R-:W-:Y:S01]  /*1a300*/  FFMA.FTZ R107, R166, UR4, -R181.reuse ;  /* 0x00000004a66b7c23 */ /* 0x100fe200080108b5 */
[----:B------:R-:W-:Y:S01]  /*1a310*/  FFMA.FTZ R182, R167, UR4, -R182 ;  /* 0x00000004a7b67c23 */ /* 0x000fe200080108b6 */
[----:B------:R-:W-:Y:S01]  /*1a320*/  FFMA.FTZ R106, R165, UR4, -R181 ;  /* 0x00000004a56a7c23 */ /* 0x000fe200080108b5 */
[----:B------:R-:W-:Y:S02]  /*1a330*/  IMAD.MOV.U32 R165, RZ, RZ, R164 ;  /* 0x000000ffffa57224 */ /* 0x000fe400078e00a4 */
[----:B------:R-:W-:Y:S02]  /*1a340*/  FFMA.FTZ R180, R209, UR4, -R180 ;  /* 0x00000004d1b47c23 */ /* 0x000fe400080108b4 */
[----:B------:R-:W3:Y:S01]  /*1a350*/  MUFU.EX2 R234, R128 ;  /* 0x0000008000ea7308 */ /* 0x000ee20000000800 */
[----:B------:R-:W-:Y:S01]  /*1a360*/  IMAD.MOV.U32 R164, RZ, RZ, R155 ;  /* 0x000000ffffa47224 */ /* 0x000fe200078e009b */
[----:B------:R-:W-:Y:S01]  /*1a370*/  MOV R155, R154 ;  /* 0x0000009a009b7202 */ /* 0x000fe20000000f00 */
[----:B------:R-:W-:Y:S02]  /*1a380*/  IMAD.MOV.U32 R154, RZ, RZ, R131 ;  /* 0x000000ffff9a7224 */ /* 0x000fe400078e0083 */
[----:B------:R-:W-:Y:S01]  /*1a390*/  FFMA.FTZ R193, R249, UR4, -R181 ;  /* 0x00000004f9c17c23 */ /* 0x000fe200080108b5 */
[----:B------:R-:W-:Y:S02]  /*1a3a0*/  IMAD.MOV.U32 R131, RZ, RZ, R133 ;  /* 0x000000ffff837224 */ /* 0x000fe400078e0085 */
[----:B------:R-:W-:Y:S01]  /*1a3b0*/  FFMA.FTZ R191, R212, UR4, -R183 ;  /* 0x00000004d4bf7c23 */ /* 0x000fe200080108b7 */
[----:B------:R-:W-:Y:S01]  /*1a3c0*/  IMAD.MOV.U32 R133, RZ, RZ, R132 ;  /* 0x000000ffff857224 */ /* 0x000fe200078e0084 */
[----:B------:R1:W-:Y:S01]  /*1a3d0*/  MUFU.EX2 R214, R106 ;  /* 0x0000006a00d67308 */ /* 0x0003e20000000800 */
[----:B------:R-:W-:Y:S02]  /*1a3e0*/  IMAD.MOV.U32 R132, RZ, RZ, R194 ;  /* 0x000000ffff847224 */ /* 0x000fe400078e00c2 */
[--C-:B------:R-:W-:Y:S01]  /*1a3f0*/  FFMA.FTZ R194, R250, UR4, -R181.reuse ;  /* 0x00000004fac27c23 */ /* 0x100fe200080108b5 */
[----:B------:R-:W-:Y:S01]  /*1a400*/  FFMA.FTZ R181, R206, UR4, -R181 ;  /* 0x00000004ceb57c23 */ /* 0x000fe200080108b5 */
[----:B------:R-:W-:Y:S05]  /*1a410*/  IMAD.MOV.U32 R250, RZ, RZ, R151 ;  /* 0x000000fffffa7224 */ /* 0x000fea00078e0097 */
[----:B------:R1:W3:Y:S10]  /*1a420*/  MUFU.EX2 R213, R107 ;  /* 0x0000006b00d57308 */ /* 0x0002f40000000800 */
[----:B------:R-:W-:Y:S01]  /*1a430*/  MUFU.EX2 R193, R193 ;  /* 0x000000c100c17308 */ /* 0x000fe20000000800 */
[--C-:B-1----:R-:W-:Y:S01]  /*1a440*/  FFMA.FTZ R106, R165, UR4, -R183.reuse ;  /* 0x00000004a56a7c23 */ /* 0x102fe200080108b7 */
[----:B------:R-:W-:Y:S01]  /*1a450*/  MOV R165, R153 ;  /* 0x0000009900a57202 */ /* 0x000fe20000000f00 */
[----:B------:R-:W-:Y:S01]  /*1a460*/  IMAD.MOV.U32 R153, RZ, RZ, R142 ;  /* 0x000000ffff997224 */ /* 0x000fe200078e008e */
[-C--:B------:R-:W-:Y:S06]  /*1a470*/  HMMA.16816.F32 R20, R108, R112.reuse, R20 ;  /* 0x000000706c14723c */ /* 0x080fec0000001814 */
[----:B------:R1:W-:Y:S01]  /*1a480*/  MUFU.EX2 R209, R106 ;  /* 0x0000006a00d17308 */ /* 0x0003e20000000800 */
[--C-:B------:R-:W-:Y:S01]  /*1a490*/  FFMA.FTZ R107, R154, UR4, -R183.reuse ;  /* 0x000000049a6b7c23 */ /* 0x100fe200080108b7 */
[C---:B------:R-:W-:Y:S04]  /*1a4a0*/  HMMA.16816.F32 R24, R116.reuse, R112, R24 ;  /* 0x000000707418723c */ /* 0x040fe80000001818 */
[----:B------:R-:W-:Y:S02]  /*1a4b0*/  IMAD.MOV.U32 R154, RZ, RZ, R158 ;  /* 0x000000ffff9a7224 */ /* 0x000fe400078e009e */
[-C--:B------:R-:W-:Y:S02]  /*1a4c0*/  HMMA.16816.F32 R28, R116, R114.reuse, R28 ;  /* 0x00000072741c723c */ /* 0x080fe4000000181c */
[----:B------:R-:W-:Y:S03]  /*1a4d0*/  MUFU.EX2 R206, R107 ;  /* 0x0000006b00ce7308 */ /* 0x000fe60000000800 */
[----:B------:R-:W-:Y:S01]  /*1a4e0*/  MOV R166, R154 ;  /* 0x0000009a00a67202 */ /* 0x000fe20000000f00 */
[C---:B------:R-:W-:Y:S01]  /*1a4f0*/  HMMA.16816.F32 R32, R108.reuse, R114, R32 ;  /* 0x000000726c20723c */ /* 0x040fe20000001820 */
[----:B------:R-:W1:Y:S05]  /*1a500*/  LDSM.16.MT88.4 R112, [R216+0xa400] ;  /* 0x00a40000d870783b */ /* 0x000e6a0000004200 */
[----:B------:R-:W-:Y:S01]  /*1a510*/  MUFU.EX2 R191, R191 ;  /* 0x000000bf00bf7308 */ /* 0x000fe20000000800 */
[----:B------:R-:W-:Y:S04]  /*1a520*/  IMAD.MOV.U32 R154, RZ, RZ, R134 ;  /* 0x000000ffff9a7224 */ /* 0x000fe800078e0086 */
[--C-:B-1----:R-:W-:Y:S01]  /*1a530*/  FFMA.FTZ R106, R164, UR4, -R183.reuse ;  /* 0x00000004a46a7c23 */ /* 0x102fe200080108b7 */
[----:B------:R-:W-:Y:S02]  /*1a540*/  IMAD.MOV.U32 R164, RZ, RZ, R152 ;  /* 0x000000ffffa47224 */ /* 0x000fe400078e0098 */
[----:B------:R-:W-:Y:S02]  /*1a550*/  IMAD.MOV.U32 R152, RZ, RZ, R188 ;  /* 0x000000ffff987224 */ /* 0x000fe400078e00bc */
[----:B------:R1:W3:Y:S01]  /*1a560*/  MUFU.EX2 R215, R106 ;  /* 0x0000006a00d77308 */ /* 0x0002e20000000800 */
[----:B------:R-:W-:Y:S01]  /*1a570*/  FFMA.FTZ R188, R207, UR4, -R183 ;  /* 0x00000004cfbc7c23 */ /* 0x000fe200080108b7 */
[----:B------:R-:W-:Y:S02]  /*1a580*/  IMAD.MOV.U32 R158, RZ, RZ, R157 ;  /* 0x000000ffff9e7224 */ /* 0x000fe400078e009d */
[----:B------:R-:W-:Y:S02]  /*1a590*/  IMAD.MOV.U32 R157, RZ, RZ, R192 ;  /* 0x000000ffff9d7224 */ /* 0x000fe400078e00c0 */
[--C-:B------:R-:W-:Y:S04]  /*1a5a0*/  FFMA.FTZ R192, R211, UR4, -R183.reuse ;  /* 0x00000004d3c07c23 */ /* 0x100fe800080108b7 */
[----:B------:R1:W3:Y:S10]  /*1a5b0*/  MUFU.EX2 R211, R125 ;  /* 0x0000007d00d37308 */ /* 0x0002f40000000800 */
[----:B------:R-:W-:Y:S01]  /*1a5c0*/  MUFU.EX2 R188, R188 ;  /* 0x000000bc00bc7308 */ /* 0x000fe20000000800 */
[----:B-1----:R-:W-:Y:S01]  /*1a5d0*/  FFMA.FTZ R106, R155, UR4, -R183 ;  /* 0x000000049b6a7c23 */ /* 0x002fe200080108b7 */
[----:B------:R-:W-:Y:S01]  /*1a5e0*/  IMAD.MOV.U32 R155, RZ, RZ, R159 ;  /* 0x000000ffff9b7224 */ /* 0x000fe200078e009f */
[----:B------:R-:W-:Y:S01]  /*1a5f0*/  MOV R159, R139 ;  /* 0x0000008b009f7202 */ /* 0x000fe20000000f00 */
[----:B------:R-:W-:Y:S02]  /*1a600*/  FFMA.FTZ R183, R105, UR4, -R183 ;  /* 0x0000000469b77c23 */ /* 0x000fe400080108b7 */
[----:B------:R-:W-:Y:S02]  /*1a610*/  IMAD.MOV.U32 R167, RZ, RZ, R155 ;  /* 0x000000ffffa77224 */ /* 0x000fe400078e009b */
[----:B------:R-:W-:Y:S01]  /*1a620*/  IMAD.MOV.U32 R155, RZ, RZ, R135 ;  /* 0x000000ffff9b7224 */ /* 0x000fe200078e0087 */
[----:B------:R-:W-:Y:S01]  /*1a630*/  LDSM.16.MT88.4 R124, [R216+0x9800] ;  /* 0x00980000d87c783b */ /* 0x000fe20000004200 */
[----:B------:R1:W3:Y:S01]  /*1a640*/  MUFU.EX2 R207, R106 ;  /* 0x0000006a00cf7308 */ /* 0x0002e20000000800 */
[-C--:B------:R-:W-:Y:S09]  /*1a650*/  HMMA.16816.F32 R36, R108, R112.reuse, R36 ;  /* 0x000000706c24723c */ /* 0x080ff20000001824 */
[----:B------:R-:W-:Y:S01]  /*1a660*/  MUFU.EX2 R192, R192 ;  /* 0x000000c000c07308 */ /* 0x000fe20000000800 */
[C---:B------:R-:W-:Y:S06]  /*1a670*/  HMMA.16816.F32 R40, R116.reuse, R112, R40 ;  /* 0x000000707428723c */ /* 0x040fec0000001828 */
[-C--:B------:R-:W-:Y:S03]  /*1a680*/  HMMA.16816.F32 R44, R116, R114.reuse, R44 ;  /* 0x00000072742c723c */ /* 0x080fe6000000182c */
[----:B------:R-:W-:Y:S02]  /*1a690*/  MUFU.EX2 R194, R194 ;  /* 0x000000c200c27308 */ /* 0x000fe40000000800 */
[----:B-1----:R-:W-:Y:S01]  /*1a6a0*/  LOP3.LUT R106, R187, R196, R160, 0x96, !PT ;  /* 0x000000c4bb6a7212 */ /* 0x002fe200078e96a0 */
[C---:B------:R-:W-:Y:S01]  /*1a6b0*/  HMMA.16816.F32 R48, R108.reuse, R114, R48 ;  /* 0x000000726c30723c */ /* 0x040fe20000001830 */
[----:B------:R-:W1:Y:S06]  /*1a6c0*/  LDSM.16.MT88.4 R112, [R218+0xa400] ;  /* 0x00a40000da70783b */ /* 0x000e6c0000004200 */
[----:B------:R3:W-:Y:S04]  /*1a6d0*/  MUFU.EX2 R196, R182 ;  /* 0x000000b600c47308 */ /* 0x0007e80000000800 */
[----:B------:R-:W-:Y:S01]  /*1a6e0*/  IMAD.WIDE.U32 R106, R106, -0x2daee0ad, RZ ;  /* 0xd2511f536a6a7825 */ /* 0x000fe200078e00ff */
[-C--:B-1----:R-:W-:Y:S06]  /*1a6f0*/  HMMA.16816.F32 R52, R108, R112.reuse, R52 ;  /* 0x000000706c34723c */ /* 0x082fec0000001834 */
[C---:B------:R-:W-:Y:S06]  /*1a700*/  HMMA.16816.F32 R56, R116.reuse, R112, R56 ;  /* 0x000000707438723c */ /* 0x040fec0000001838 */
[-C--:B------:R-:W-:Y:S06]  /*1a710*/  HMMA.16816.F32 R60, R116, R114.reuse, R60 ;  /* 0x00000072743c723c */ /* 0x080fec000000183c */
[C---:B------:R-:W-:Y:S01]  /*1a720*/  HMMA.16816.F32 R64, R108.reuse, R114, R64 ;  /* 0x000000726c40723c */ /* 0x040fe20000001840 */
[----:B------:R-:W1:Y:S05]  /*1a730*/  LDSM.16.MT88.4 R112, [R216+0xb400] ;  /* 0x00b40000d870783b */ /* 0x000e6a0000004200 */
[-C--:B-1----:R-:W-:Y:S06]  /*1a740*/  HMMA.16816.F32 R68, R108, R112.reuse, R68 ;  /* 0x000000706c44723c */ /* 0x082fec0000001844 */
[C---:B------:R-:W-:Y:S06]  /*1a750*/  HMMA.16816.F32 R72, R116.reuse, R112, R72 ;  /* 0x000000707448723c */ /* 0x040fec0000001848 */
[-C--:B------:R-:W-:Y:S06]  /*1a760*/  HMMA.16816.F32 R76, R116, R114.reuse, R76 ;  /* 0x00000072744c723c */ /* 0x080fec000000184c */
[C---:B------:R-:W-:Y:S01]  /*1a770*/  HMMA.16816.F32 R80, R108.reuse, R114, R80 ;  /* 0x000000726c50723c */ /* 0x040fe20000001850 */
[----:B------:R-:W1:Y:S04]  /*1a780*/  LDSM.16.MT88.4 R112, [R218+0xb400] ;  /* 0x00b40000da70783b */ /* 0x000e680000004200 */
[----:B--2---:R-:W-:Y:S01]  /*1a790*/  FFMA.FTZ R140, R100, R123, R140 ;  /* 0x0000007b648c7223 */ /* 0x004fe2000001008c */
[--C-:B------:R-:W-:Y:S02]  /*1a7a0*/  HSET2.LE.AND R123, R201, R150.reuse, PT ;  /* 0x00000096c97b7233 */ /* 0x100fe40003803000 */
[----:B------:R-:W-:Y:S03]  /*1a7b0*/  MUFU.EX2 R201, R137 ;  /* 0x0000008900c97308 */ /* 0x000fe60000000800 */
[----:B------:R-:W-:Y:S01]  /*1a7c0*/  F2FP.F16.F32.PACK_AB R100, R238, R236 ;  /* 0x000000ecee64723e */ /* 0x000fe200000000ff */
[----:B----4-:R-:W-:Y:S01]  /*1a7d0*/  FFMA.FTZ R139, R3, R122, R141 ;  /* 0x0000007a038b7223 */ /* 0x010fe2000001008d */
[--C-:B------:R-:W-:Y:S02]  /*1a7e0*/  HSET2.LE.AND R122, R203, R150.reuse, PT ;  /* 0x00000096cb7a7233 */ /* 0x100fe40003803000 */
[----:B------:R-:W-:Y:S01]  /*1a7f0*/  LOP3.LUT R123, R123, R100, RZ, 0xc0, !PT ;  /* 0x000000647b7b7212 */ /* 0x000fe200078ec0ff */
[----:B---3--:R-:W-:Y:S01]  /*1a800*/  FFMA.FTZ R142, R2, R121, R131 ;  /* 0x00000079028e7223 */ /* 0x008fe20000010083 */
[-C--:B-1----:R-:W-:Y:S01]  /*1a810*/  HMMA.16816.F32 R84, R108, R112.reuse, R84 ;  /* 0x000000706c54723c */ /* 0x082fe20000001854 */
[----:B------:R-:W1:Y:S02]  /*1a820*/  MUFU.EX2 R203, R136 ;  /* 0x0000008800cb7308 */ /* 0x000e640000000800 */
[----:B------:R-:W-:Y:S01]  /*1a830*/  FFMA.FTZ R141, R0, R120, R130 ;  /* 0x00000078008d7223 */ /* 0x000fe20000010082 */
[----:B------:R-:W-:Y:S01]  /*1a840*/  F2FP.F16.F32.PACK_AB R3, R239, R237 ;  /* 0x000000edef03723e */ /* 0x000fe200000000ff */
[----:B------:R-:W2:Y:S01]  /*1a850*/  LDSM.16.MT88.4 R128, [R218+0x9800] ;  /* 0x00980000da80783b */ /* 0x000ea20000004200 */
[C---:B------:R-:W-:Y:S05]  /*1a860*/  HMMA.16816.F32 R88, R116.reuse, R112, R88 ;  /* 0x000000707458723c */ /* 0x040fea0000001858 */
[----:B------:R-:W-:Y:S01]  /*1a870*/  LOP3.LUT R122, R122, R3, RZ, 0xc0, !PT ;  /* 0x000000037a7a7212 */ /* 0x000fe200078ec0ff */
[-C--:B------:R-:W-:Y:S05]  /*1a880*/  HMMA.16816.F32 R92, R116, R114.reuse, R92 ;  /* 0x00000072745c723c */ /* 0x080fea000000185c */
[--C-:B------:R-:W-:Y:S01]  /*1a890*/  HSET2.LE.AND R120, R165, R150.reuse, PT ;  /* 0x00000096a5787233 */ /* 0x100fe20003803000 */
[----:B------:R-:W-:Y:S01]  /*1a8a0*/  HMMA.16816.F32 R96, R108, R114, R96 ;  /* 0x000000726c60723c */ /* 0x000fe20000001860 */
[----:B------:R-:W-:Y:S04]  /*1a8b0*/  LDSM.16.MT88.4 R108, [R218+0xa800] ;  /* 0x00a80000da6c783b */ /* 0x000fe80000004200 */
[--C-:B------:R-:W-:Y:S01]  /*1a8c0*/  HSET2.LE.AND R121, R164, R150.reuse, PT ;  /* 0x00000096a4797233 */ /* 0x100fe20003803000 */
[----:B------:R-:W-:Y:S01]  /*1a8d0*/  IMAD.MOV.U32 R165, RZ, RZ, R153 ;  /* 0x000000ffffa57224 */ /* 0x000fe200078e0099 */
[--C-:B------:R-:W-:Y:S01]  /*1a8e0*/  HSET2.LE.AND R116, R195, R150.reuse, PT ;  /* 0x00000096c3747233 */ /* 0x100fe20003803000 */
[----:B------:R-:W-:Y:S01]  /*1a8f0*/  IMAD.MOV.U32 R164, RZ, RZ, R152 ;  /* 0x000000ffffa47224 */ /* 0x000fe200078e0098 */
[----:B------:R-:W-:Y:S02]  /*1a900*/  LDSM.16.MT88.4 R112, [R216+0xb800] ;  /* 0x00b80000d870783b */ /* 0x000fe40000004200 */
[----:B------:R-:W-:Y:S01]  /*1a910*/  F2FP.F16.F32.PACK_AB R0, R234, R210 ;  /* 0x000000d2ea00723e */ /* 0x000fe200000000ff */
[----:B------:R-:W-:Y:S01]  /*1a920*/  IMAD.MOV.U32 R152, RZ, RZ, R132 ;  /* 0x000000ffff987224 */ /* 0x000fe200078e0084 */
[----:B------:R-:W-:Y:S02]  /*1a930*/  F2FP.F16.F32.PACK_AB R2, R231, R208 ;  /* 0x000000d0e702723e */ /* 0x000fe400000000ff */
[----:B------:R-:W-:Y:S02]  /*1a940*/  F2FP.F16.F32.PACK_AB R3, R214, R213 ;  /* 0x000000d5d603723e */ /* 0x000fe400000000ff */
[----:B------:R-:W-:Y:S02]  /*1a950*/  LOP3.LUT R120, R120, R0, RZ, 0xc0, !PT ;  /* 0x0000000078787212 */ /* 0x000fe400078ec0ff */
[----:B------:R-:W-:Y:S02]  /*1a960*/  LOP3.LUT R121, R121, R2, RZ, 0xc0, !PT ;  /* 0x0000000279797212 */ /* 0x000fe400078ec0ff */
[--C-:B------:R-:W-:Y:S02]  /*1a970*/  HSET2.LE.AND R119, R186, R150.reuse, PT ;  /* 0x00000096ba777233 */ /* 0x100fe40003803000 */
[----:B------:R-:W-:Y:S01]  /*1a980*/  LOP3.LUT R116, R116, R3, RZ, 0xc0, !PT ;  /* 0x0000000374747212 */ /* 0x000fe200078ec0ff */
[----:B------:R-:W-:Y:S01]  /*1a990*/  LDSM.16.MT88.4 R184, [R216+0xbc00] ;  /* 0x00bc0000d8b8783b */ /* 0x000fe20000004200 */
[--C-:B------:R-:W-:Y:S01]  /*1a9a0*/  HSET2.LE.AND R118, R197, R150.reuse, PT ;  /* 0x00000096c5767233 */ /* 0x100fe20003803000 */
[-C--:B------:R-:W-:Y:S01]  /*1a9b0*/  HMMA.16816.F32 R4, R120, R124.reuse, R4 ;  /* 0x0000007c7804723c */ /* 0x080fe20000001804 */
[----:B------:R3:W-:Y:S04]  /*1a9c0*/  MUFU.EX2 R197, R138 ;  /* 0x0000008a00c57308 */ /* 0x0007e80000000800 */
[--C-:B------:R-:W-:Y:S02]  /*1a9d0*/  HSET2.LE.AND R117, R199, R150.reuse, PT ;  /* 0x00000096c7757233 */ /* 0x100fe40003803000 */
[----:B------:R-:W-:Y:S04]  /*1a9e0*/  F2FP.F16.F32.PACK_AB R0, R215, R209 ;  /* 0x000000d1d700723e */ /* 0x000fe800000000ff */
[----:B------:R4:W-:Y:S01]  /*1a9f0*/  MUFU.EX2 R199, R180 ;  /* 0x000000b400c77308 */ /* 0x0009e20000000800 */
[----:B------:R-:W-:Y:S02]  /*1aa00*/  F2FP.F16.F32.PACK_AB R2, R211, R235 ;  /* 0x000000ebd302723e */ /* 0x000fe400000000ff */
[----:B------:R-:W-:Y:S02]  /*1aa10*/  F2FP.F16.F32.PACK_AB R3, R206, R207 ;  /* 0x000000cfce03723e */ /* 0x000fe400000000ff */
[----:B------:R-:W-:Y:S02]  /*1aa20*/  LOP3.LUT R117, R117, R0, RZ, 0xc0, !PT ;  /* 0x0000000075757212 */ /* 0x000fe400078ec0ff */
[----:B------:R-:W-:Y:S02]  /*1aa30*/  LOP3.LUT R118, R118, R2, RZ, 0xc0, !PT ;  /* 0x0000000276767212 */ /* 0x000fe400078ec0ff */
[----:B------:R-:W-:Y:S02]  /*1aa40*/  LOP3.LUT R119, R119, R3, RZ, 0xc0, !PT ;  /* 0x0000000377777212 */ /* 0x000fe400078ec0ff */
[----:B------:R-:W-:Y:S02]  /*1aa50*/  MOV R153, R133 ;  /* 0x0000008500997202 */ /* 0x000fe40000000f00 */
[----:B------:R-:W1:Y:S01]  /*1aa60*/  LDSM.16.MT88.4 R132, [R216+0xa800] ;  /* 0x00a80000d884783b */ /* 0x000e620000004200 */
[----:B------:R-:W-:Y:S01]  /*1aa70*/  LOP3.LUT R2, R189, R200, R160, 0x96, !PT ;  /* 0x000000c8bd027212 */ /* 0x000fe200078e96a0 */
[----:B------:R-:W-:Y:S01]  /*1aa80*/  VIADD R160, R233, 0x646e171e ;  /* 0x646e171ee9a07836 */ /* 0x000fe20000000000 */
[C---:B------:R-:W-:Y:S01]  /*1aa90*/  HMMA.16816.F32 R8, R116.reuse, R124, R8 ;  /* 0x0000007c7408723c */ /* 0x040fe20000001808 */
[----:B------:R-:W-:Y:S03]  /*1aaa0*/  MUFU.EX2 R189, R181 ;  /* 0x000000b500bd7308 */ /* 0x000fe60000000800 */
[----:B------:R-:W-:Y:S01]  /*1aab0*/  IMAD.WIDE.U32 R2, R2, -0x2daee0ad, RZ ;  /* 0xd2511f5302027825 */ /* 0x000fe200078e00ff */
[--C-:B------:R-:W-:Y:S01]  /*1aac0*/  LOP3.LUT R100, R107, R198, R160.reuse, 0x96, !PT ;  /* 0x000000c66b647212 */ /* 0x100fe200078e96a0 */
[-C--:B------:R-:W-:Y:S05]  /*1aad0*/  HMMA.16816.F32 R12, R116, R126.reuse, R12 ;  /* 0x0000007e740c723c */ /* 0x080fea000000180c */
[----:B------:R-:W4:Y:S01]  /*1aae0*/  MUFU.EX2 R200, R145 ;  /* 0x0000009100c87308 */ /* 0x000f220000000800 */
[----:B------:R-:W-:Y:S01]  /*1aaf0*/  LOP3.LUT R124, R106, 0xff, RZ, 0xc0, !PT ;  /* 0x000000ff6a7c7812 */ /* 0x000fe200078ec0ff */
[C---:B------:R-:W-:Y:S04]  /*1ab00*/  HMMA.16816.F32 R16, R120.reuse, R126, R16 ;  /* 0x0000007e7810723c */ /* 0x040fe80000001810 */
[----:B------:R-:W-:Y:S02]  /*1ab10*/  LOP3.LUT R0, R3, R202, R160, 0x96, !PT ;  /* 0x000000ca03007212 */ /* 0x000fe400078e96a0 */
[-C--:B--2---:R-:W-:Y:S05]  /*1ab20*/  HMMA.16816.F32 R20, R120, R128.reuse, R20 ;  /* 0x000000807814723c */ /* 0x084fea0000001814 */
[C---:B------:R-:W-:Y:S01]  /*1ab30*/  LOP3.LUT R3, R2.reuse, 0xffff, RZ, 0xc0, !PT ;  /* 0x0000ffff02037812 */ /* 0x040fe200078ec0ff */
[C---:B------:R-:W-:Y:S05]  /*1ab40*/  HMMA.16816.F32 R24, R116.reuse, R128, R24 ;  /* 0x000000807418723c */ /* 0x040fea0000001818 */
[--C-:B------:R-:W-:Y:S01]  /*1ab50*/  SHF.R.U32.HI R126, RZ, 0x10, R106.reuse ;  /* 0x00000010ff7e7819 */ /* 0x100fe2000001166a */
[-C--:B------:R-:W-:Y:S05]  /*1ab60*/  HMMA.16816.F32 R28, R116, R130.reuse, R28 ;  /* 0x00000082741c723c */ /* 0x080fea000000181c */
[----:B------:R-:W-:Y:S01]  /*1ab70*/  LOP3.LUT R128, R2, 0xff, RZ, 0xc0, !PT ;  /* 0x000000ff02807812 */ /* 0x000fe200078ec0ff */
[C---:B------:R-:W-:Y:S05]  /*1ab80*/  HMMA.16816.F32 R32, R120.reuse, R130, R32 ;  /* 0x000000827820723c */ /* 0x040fea0000001820 */
[----:B------:R-:W-:Y:S01]  /*1ab90*/  SHF.R.U32.HI R125, RZ, 0x18, R106 ;  /* 0x00000018ff7d7819 */ /* 0x000fe2000001166a */
[-C--:B-1----:R-:W-:Y:S05]  /*1aba0*/  HMMA.16816.F32 R36, R120, R132.reuse, R36 ;  /* 0x000000847824723c */ /* 0x082fea0000001824 */
[--C-:B------:R-:W-:Y:S01]  /*1abb0*/  SHF.R.U32.HI R105, RZ, 0x10, R2.reuse ;  /* 0x00000010ff697819 */ /* 0x100fe20000011602 */
[C---:B------:R-:W-:Y:S05]  /*1abc0*/  HMMA.16816.F32 R40, R116.reuse, R132, R40 ;  /* 0x000000847428723c */ /* 0x040fea0000001828 */
[----:B------:R-:W-:Y:S01]  /*1abd0*/  SHF.R.U32.HI R127, RZ, 0x18, R2 ;  /* 0x00000018ff7f7819 */ /* 0x000fe20000011602 */
[-C--:B------:R-:W-:Y:S05]  /*1abe0*/  HMMA.16816.F32 R44, R116, R134.reuse, R44 ;  /* 0x00000086742c723c */ /* 0x080fea000000182c */
[----:B------:R-:W-:Y:S01]  /*1abf0*/  LOP3.LUT R2, R106, 0xffff, RZ, 0xc0, !PT ;  /* 0x0000ffff6a027812 */ /* 0x000fe200078ec0ff */
[C---:B------:R-:W-:Y:S05]  /*1ac00*/  HMMA.16816.F32 R48, R120.reuse, R134, R48 ;  /* 0x000000867830723c */ /* 0x040fea0000001830 */
[----:B------:R-:W-:Y:S01]  /*1ac10*/  SHF.R.U32.HI R107, RZ, 0x8, R3 ;  /* 0x00000008ff6b7819 */ /* 0x000fe20000011603 */
[-C--:B------:R-:W-:Y:S05]  /*1ac20*/  HMMA.16816.F32 R52, R120, R108.reuse, R52 ;  /* 0x0000006c7834723c */ /* 0x080fea0000001834 */
[----:B------:R-:W-:Y:S01]  /*1ac30*/  PRMT R128, R128, 0x5410, R107 ;  /* 0x0000541080807816 */ /* 0x000fe2000000006b */
[C---:B------:R-:W-:Y:S05]  /*1ac40*/  HMMA.16816.F32 R56, R116.reuse, R108, R56 ;  /* 0x0000006c7438723c */ /* 0x040fea0000001838 */
[--C-:B------:R-:W-:Y:S01]  /*1ac50*/  HSET2.LE.AND R178, R128, R150.reuse, PT ;  /* 0x0000009680b27233 */ /* 0x100fe20003803000 */
[-C--:B------:R-:W-:Y:S01]  /*1ac60*/  HMMA.16816.F32 R60, R116, R110.reuse, R60 ;  /* 0x0000006e743c723c */ /* 0x080fe2000000183c */
[----:B------:R-:W-:Y:S04]  /*1ac70*/  LDSM.16.MT88.4 R128, [R216+0x9c00] ;  /* 0x009c0000d880783b */ /* 0x000fe80000004200 */
[----:B------:R-:W-:Y:S01]  /*1ac80*/  LOP3.LUT R106, R0, 0xff, RZ, 0xc0, !PT ;  /* 0x000000ff006a7812 */ /* 0x000fe200078ec0ff */
[C---:B------:R-:W-:Y:S03]  /*1ac90*/  HMMA.16816.F32 R64, R120.reuse, R110, R64 ;  /* 0x0000006e7840723c */ /* 0x040fe60000001840 */
[----:B------:R-:W1:Y:S02]  /*1aca0*/  LDSM.16.MT88.4 R108, [R218+0xb800] ;  /* 0x00b80000da6c783b */ /* 0x000e640000004200 */
        /* <DEDUP_REMOVED lines=8> */
[----:B------:R-:W-:Y:S01]  /*1ad30*/  LOP3.LUT R2, R0, 0xffff, RZ, 0xc0, !PT ;  /* 0x0000ffff00027812 */ /* 0x000fe200078ec0ff */
[----:B------:R-:W-:Y:S01]  /*1ad40*/  FADD.FTZ R107, R167, R140 ;  /* 0x0000008ca76b7221 */ /* 0x000fe20000010000 */
[----:B------:R-:W-:Y:S04]  /*1ad50*/  SHF.R.U32.HI R0, RZ, 0x18, R0 ;  /* 0x00000018ff007819 */ /* 0x000fe80000011600 */
[----:B------:R-:W-:Y:S01]  /*1ad60*/  LOP3.LUT R105, R105, 0xff, RZ, 0xc0, !PT ;  /* 0x000000ff69697812 */ /* 0x000fe200078ec0ff */
[----:B------:R-:W-:Y:S01]  /*1ad70*/  FADD.FTZ R107, R155, R107 ;  /* 0x0000006b9b6b7221 */ /* 0x000fe20000010000 */
[----:B------:R-:W-:Y:S02]  /*1ad80*/  PRMT R127, R3, 0x5410, R127 ;  /* 0x00005410037f7816 */ /* 0x000fe4000000007f */
[----:B------:R-:W-:Y:S01]  /*1ad90*/  LOP3.LUT R3, R126, 0xff, RZ, 0xc0, !PT ;  /* 0x000000ff7e037812 */ /* 0x000fe200078ec0ff */
[----:B------:R-:W-:Y:S01]  /*1ada0*/  FADD.FTZ R107, R159, R107 ;  /* 0x0000006b9f6b7221 */ /* 0x000fe20000010000 */
[----:B------:R-:W-:Y:S01]  /*1adb0*/  PRMT R177, R105, 0x5410, R0 ;  /* 0x0000541069b17816 */ /* 0x000fe20000000000 */
[-C--:B-1----:R-:W-:Y:S03]  /*1adc0*/  HMMA.16816.F32 R84, R120, R108.reuse, R84 ;  /* 0x0000006c7854723c */ /* 0x082fe60000001854 */
[C---:B------:R-:W-:Y:S01]  /*1add0*/  LOP3.LUT R0, R100.reuse, 0xffff, RZ, 0xc0, !PT ;  /* 0x0000ffff64007812 */ /* 0x040fe200078ec0ff */
[----:B------:R-:W-:Y:S01]  /*1ade0*/  FADD.FTZ R195, R149, R107 ;  /* 0x0000006b95c37221 */ /* 0x000fe20000010000 */
[----:B------:R-:W-:Y:S01]  /*1adf0*/  SHF.R.U32.HI R2, RZ, 0x8, R2 ;  /* 0x00000008ff027819 */ /* 0x000fe20000011602 */
[C---:B------:R-:W-:Y:S05]  /*1ae00*/  HMMA.16816.F32 R88, R116.reuse, R108, R88 ;  /* 0x0000006c7458723c */ /* 0x040fea0000001858 */
[----:B------:R-:W-:Y:S01]  /*1ae10*/  PRMT R126, R3, 0x5410, R125 ;  /* 0x00005410037e7816 */ /* 0x000fe2000000007d */
[-C--:B------:R-:W-:Y:S05]  /*1ae20*/  HMMA.16816.F32 R92, R116, R110.reuse, R92 ;  /* 0x0000006e745c723c */ /* 0x080fea000000185c */
[----:B------:R-:W-:Y:S01]  /*1ae30*/  LOP3.LUT R105, R100, 0xff, RZ, 0xc0, !PT ;  /* 0x000000ff64697812 */ /* 0x000fe200078ec0ff */
[----:B------:R-:W-:Y:S05]  /*1ae40*/  HMMA.16816.F32 R96, R120, R110, R96 ;  /* 0x0000006e7860723c */ /* 0x000fea0000001860 */
[----:B------:R-:W-:Y:S01]  /*1ae50*/  SHF.R.U32.HI R3, RZ, 0x8, R0 ;  /* 0x00000008ff037819 */ /* 0x000fe20000011600 */
[----:B------:R-:W-:Y:S01]  /*1ae60*/  IMAD.MOV.U32 R108, RZ, RZ, R104 ;  /* 0x000000ffff6c7224 */ /* 0x000fe200078e0068 */
[----:B------:R-:W-:Y:S01]  /*1ae70*/  PRMT R176, R106, 0x5410, R2 ;  /* 0x000054106ab07816 */ /* 0x000fe20000000002 */
[----:B------:R-:W-:Y:S02]  /*1ae80*/  FADD.FTZ R106, R166, R139 ;  /* 0x0000008ba66a7221 */ /* 0x000fe40000010000 */
[----:B---3--:R-:W1:Y:S01]  /*1ae90*/  LDSM.16.MT88.4 R136, [R218+0x9c00] ;  /* 0x009c0000da88783b */ /* 0x008e620000004200 */
[----:B------:R-:W-:Y:S01]  /*1aea0*/  SHF.R.U32.HI R2, RZ, 0x10, R100 ;  /* 0x00000010ff027819 */ /* 0x000fe20000011664 */
[----:B------:R-:W-:Y:S01]  /*1aeb0*/  FADD.FTZ R106, R154, R106 ;  /* 0x0000006a9a6a7221 */ /* 0x000fe20000010000 */
[----:B------:R-:W-:Y:S02]  /*1aec0*/  F2FP.F16.F32.PACK_AB R0, R204, R205 ;  /* 0x000000cdcc00723e */ /* 0x000fe400000000ff */
[----:B------:R-:W-:Y:S01]  /*1aed0*/  PRMT R105, R105, 0x5410, R3 ;  /* 0x0000541069697816 */ /* 0x000fe20000000003 */
[----:B------:R-:W-:Y:S01]  /*1aee0*/  FADD.FTZ R106, R158, R106 ;  /* 0x0000006a9e6a7221 */ /* 0x000fe20000010000 */
[----:B------:R-:W-:Y:S02]  /*1aef0*/  SHF.R.U32.HI R100, RZ, 0x18, R100 ;  /* 0x00000018ff647819 */ /* 0x000fe40000011664 */
[----:B------:R-:W-:Y:S01]  /*1af00*/  LOP3.LUT R178, R178, R0, RZ, 0xc0, !PT ;  /* 0x00000000b2b27212 */ /* 0x000fe200078ec0ff */
[----:B------:R-:W-:Y:S01]  /*1af10*/  FADD.FTZ R0, R164, R141 ;  /* 0x0000008da4007221 */ /* 0x000fe20000010000 */
[----:B------:R-:W-:Y:S01]  /*1af20*/  LOP3.LUT R2, R2, 0xff, RZ, 0xc0, !PT ;  /* 0x000000ff02027812 */ /* 0x000fe200078ec0ff */
[----:B------:R-:W-:Y:S01]  /*1af30*/  FADD.FTZ R107, R148, R106 ;  /* 0x0000006a946b7221 */ /* 0x000fe20000010000 */
[--C-:B----4-:R-:W-:Y:S02]  /*1af40*/  HSET2.LE.AND R180, R105, R150.reuse, PT ;  /* 0x0000009669b47233 */ /* 0x110fe40003803000 */
[----:B------:R2:W3:Y:S01]  /*1af50*/  MUFU.EX2 R105, R183 ;  /* 0x000000b700697308 */ /* 0x0004e20000000800 */
[----:B------:R-:W-:Y:S01]  /*1af60*/  PRMT R125, R2, 0x5410, R100 ;  /* 0x00005410027d7816 */ /* 0x000fe20000000064 */
[----:B------:R-:W-:Y:S01]  /*1af70*/  FADD.FTZ R100, R152, R0 ;  /* 0x0000000098647221 */ /* 0x000fe20000010000 */
[--C-:B------:R-:W-:Y:S01]  /*1af80*/  HSET2.LE.AND R179, R127, R150.reuse, PT ;  /* 0x000000967fb37233 */ /* 0x100fe20003803000 */
[----:B------:R-:W-:Y:S01]  /*1af90*/  FADD.FTZ R2, R165, R142 ;  /* 0x0000008ea5027221 */ /* 0x000fe20000010000 */
[----:B------:R-:W-:Y:S02]  /*1afa0*/  F2FP.F16.F32.PACK_AB R0, R201, R203 ;  /* 0x000000cbc900723e */ /* 0x000fe400000000ff */
[--C-:B------:R-:W-:Y:S01]  /*1afb0*/  HSET2.LE.AND R176, R176, R150.reuse, PT ;  /* 0x00000096b0b07233 */ /* 0x100fe20003803000 */
[----:B------:R-:W-:Y:S01]  /*1afc0*/  FADD.FTZ R124, R153, R2 ;  /* 0x00000002997c7221 */ /* 0x000fe20000010000 */
[----:B------:R-:W-:Y:S01]  /*1afd0*/  LOP3.LUT R179, R179, R0, RZ, 0xc0, !PT ;  /* 0x00000000b3b37212 */ /* 0x000fe200078ec0ff */
[----:B------:R-:W4:Y:S01]  /*1afe0*/  LDSM.16.MT88.4 R152, [R216+0xac00] ;  /* 0x00ac0000d898783b */ /* 0x000f220000004200 */
[----:B------:R-:W-:Y:S02]  /*1aff0*/  F2FP.F16.F32.PACK_AB R2, R199, R200 ;  /* 0x000000c8c702723e */ /* 0x000fe400000000ff */
[----:B------:R-:W-:Y:S02]  /*1b000*/  F2FP.F16.F32.PACK_AB R0, R193, R194 ;  /* 0x000000c2c100723e */ /* 0x000fe400000000ff */
[--C-:B------:R-:W-:Y:S02]  /*1b010*/  HSET2.LE.AND R177, R177, R150.reuse, PT ;  /* 0x00000096b1b17233 */ /* 0x100fe40003803000 */
[----:B------:R-:W-:Y:S01]  /*1b020*/  LOP3.LUT R176, R176, R2, RZ, 0xc0, !PT ;  /* 0x00000002b0b07212 */ /* 0x000fe200078ec0ff */
[----:B------:R-:W-:Y:S01]  /*1b030*/  FADD.FTZ R2, R157, R124 ;  /* 0x0000007c9d027221 */ /* 0x000fe20000010000 */
[----:B------:R-:W-:Y:S02]  /*1b040*/  F2FP.F16.F32.PACK_AB R3, R196, R197 ;  /* 0x000000c5c403723e */ /* 0x000fe400000000ff */
[----:B------:R-:W-:Y:S01]  /*1b050*/  LOP3.LUT R180, R180, R0, RZ, 0xc0, !PT ;  /* 0x00000000b4b47212 */ /* 0x000fe200078ec0ff */
[----:B------:R-:W-:Y:S01]  /*1b060*/  FADD.FTZ R0, R156, R100 ;  /* 0x000000649c007221 */ /* 0x000fe20000010000 */
[----:B------:R-:W-:Y:S01]  /*1b070*/  LOP3.LUT R177, R177, R3, RZ, 0xc0, !PT ;  /* 0x00000003b1b17212 */ /* 0x000fe200078ec0ff */
[----:B------:R-:W-:Y:S01]  /*1b080*/  FADD.FTZ R106, R147, R2 ;  /* 0x00000002936a7221 */ /* 0x000fe20000010000 */
[--C-:B------:R-:W-:Y:S01]  /*1b090*/  HSET2.LE.AND R182, R182, R150.reuse, PT ;  /* 0x00000096b6b67233 */ /* 0x100fe20003803000 */
[----:B------:R-:W-:Y:S01]  /*1b0a0*/  FADD.FTZ R100, R146, R0 ;  /* 0x0000000092647221 */ /* 0x000fe20000010000 */
[--C-:B------:R-:W-:Y:S02]  /*1b0b0*/  HSET2.LE.AND R181, R125, R150.reuse, PT ;  /* 0x000000967db57233 */ /* 0x100fe40003803000 */
[----:B--2---:R-:W-:Y:S01]  /*1b0c0*/  HSET2.LE.AND R183, R126, R150, PT ;  /* 0x000000967eb77233 */ /* 0x004fe20003803000 */
[-C--:B------:R-:W-:Y:S01]  /*1b0d0*/  HMMA.16816.F32 R116, R176, R128.reuse, R4 ;  /* 0x00000080b074723c */ /* 0x080fe20000001804 */
[----:B------:R-:W2:Y:S04]  /*1b0e0*/  LDSM.16.MT88.4 R4, [R218+0xbc00] ;  /* 0x00bc0000da04783b */ /* 0x000ea80000004200 */
[----:B------:R-:W-:Y:S02]  /*1b0f0*/  F2FP.F16.F32.PACK_AB R0, R192, R191 ;  /* 0x000000bfc000723e */ /* 0x000fe400000000ff */
[----:B------:R-:W-:Y:S04]  /*1b100*/  F2FP.F16.F32.PACK_AB R2, R189, R190 ;  /* 0x000000bebd02723e */ /* 0x000fe800000000ff */
[----:B---3--:R-:W-:Y:S02]  /*1b110*/  F2FP.F16.F32.PACK_AB R3, R105, R188 ;  /* 0x000000bc6903723e */ /* 0x008fe400000000ff */
        /* <DEDUP_REMOVED lines=8> */
[----:B------:R-:W-:Y:S01]  /*1b1a0*/  MOV R107, R101 ;  /* 0x00000065006b7202 */ /* 0x000fe20000000f00 */
[----:B------:R-:W-:Y:S01]  /*1b1b0*/  FADD.FTZ R3, R246, R3 ;  /* 0x00000003f6037221 */ /* 0x000fe20000010000 */
[----:B------:R-:W-:Y:S01]  /*1b1c0*/  IMAD.MOV.U32 R106, RZ, RZ, R102 ;  /* 0x000000ffff6a7224 */ /* 0x000fe200078e0066 */
        /* <DEDUP_REMOVED lines=46> */
[----:B------:R-:W-:Y:S03]  /*1b4b0*/  IMAD.MOV.U32 R100, RZ, RZ, R103 ;  /* 0x000000ffff647224 */ /* 0x000fe600078e0067 */
[----:B------:R-:W-:Y:S03]  /*1b4c0*/  FADD.FTZ R5, R200, R0 ;  /* 0x00000000c8057221 */ /* 0x000fe60000010000 */
        /* <DEDUP_REMOVED lines=13> */
[----:B------:R2:W-:Y:S01]  /*1b5a0*/  STL [R1+0x58], R4 ;  /* 0x0000580401007387 */ /* 0x0005e20000100800 */
[----:B------:R-:W-:Y:S03]  /*1b5b0*/  FADD.FTZ R2, R189, R2 ;  /* 0x00000002bd027221 */ /* 0x000fe60000010000 */
[----:B------:R2:W-:Y:S04]  /*1b5c0*/  STL [R1+0x70], R3 ;  /* 0x0000700301007387 */ /* 0x0005e80000100800 */
[----:B------:R2:W-:Y:S04]  /*1b5d0*/  STL [R1+0x78], R2 ;  /* 0x0000780201007387 */ /* 0x0005e80000100800 */
[----:B------:R2:W-:Y:S01]  /*1b5e0*/  STL [R1+0x74], R0 ;  /* 0x0000740001007387 */ /* 0x0005e20000100800 */
[----:B------:R-:W-:Y:S05]  /*1b5f0*/  @P0 BRA `(.L_x_478) ;  /* 0xffffffa400b40947 */ /* 0x000fea000383ffff */
.L_x_477:
[----:B--2---:R-:W2:Y:S01]  /*1b600*/  LDL.LU R4, [R1+0x58] ;  /* 0x0000580001047983 */ /* 0x004ea20000300800 */
[----:B------:R-:W-:-:S03]  /*1b610*/  ULDC UR4, c[0x0][0x38c] ;  /* 0x0000e30000047ab9 */ /* 0x000fc60000000800 */
[----:B------:R-:W3:Y:S04]  /*1b620*/  LDL.LU R3, [R1+0x70] ;  /* 0x0000700001037983 */ /* 0x000ee80000300800 */
[----:B------:R-:W4:Y:S04]  /*1b630*/  LDL.LU R8, [R1+0x78] ;  /* 0x0000780001087983 */ /* 0x000f280000300800 */
[----:B------:R-:W4:Y:S01]  /*1b640*/  LDL.LU R7, [R1+0x74] ;  /* 0x0000740001077983 */ /* 0x000f220000300800 */
[----:B------:R-:W-:Y:S01]  /*1b650*/  UMOV UR6, 0x400 ;  /* 0x0000040000067882 */ /* 0x000fe20000000000 */
[----:B------:R-:W-:Y:S01]  /*1b660*/  UISETP.NE.AND UP0, UPT, UR13, -0x1, UPT ;  /* 0xffffffff0d00788c */ /* 0x000fe2000bf05270 */
[----:B------:R-:W1:Y:S02]  /*1b670*/  S2R R45, SR_TID.X ;  /* 0x00000000002d7919 */ /* 0x000e640000002100 */
[----:B-1----:R-:W-:Y:S01]  /*1b680*/  SHF.R.S32.HI R43, RZ, 0x1f, R45 ;  /* 0x0000001fff2b7819 */ /* 0x002fe2000001142d */
[----:B--2---:R-:W1:Y:S04]  /*1b690*/  SHFL.BFLY PT, R2, R4, 0x2, 0x1f ;  /* 0x0c401f0004027f89 */ /* 0x004e6800000e0000 */
[----:B---3--:R-:W2:Y:S04]  /*1b6a0*/  SHFL.BFLY PT, R0, R3, 0x2, 0x1f ;  /* 0x0c401f0003007f89 */ /* 0x008ea800000e0000 */
[----:B----4-:R-:W-:Y:S01]  /*1b6b0*/  SHFL.BFLY PT, R5, R7, 0x2, 0x1f ;  /* 0x0c401f0007057f89 */ /* 0x010fe200000e0000 */
[----:B-1----:R-:W-:-:S03]  /*1b6c0*/  FADD.FTZ R2, R2, R4 ;  /* 0x0000000402027221 */ /* 0x002fc60000010000 */
[----:B------:R-:W1:Y:S01]  /*1b6d0*/  SHFL.BFLY PT, R4, R8, 0x2, 0x1f ;  /* 0x0c401f0008047f89 */ /* 0x000e6200000e0000 */
[----:B--2---:R-:W-:-:S03]  /*1b6e0*/  FADD.FTZ R0, R0, R3 ;  /* 0x0000000300007221 */ /* 0x004fc60000010000 */
[----:B------:R-:W2:Y:S04]  /*1b6f0*/  SHFL.BFLY PT, R3, R2, 0x1, 0x1f ;  /* 0x0c201f0002037f89 */ /* 0x000ea800000e0000 */
[----:B------:R-:W3:Y:S01]  /*1b700*/  SHFL.BFLY PT, R6, R0, 0x1, 0x1f ;  /* 0x0c201f0000067f89 */ /* 0x000ee200000e0000 */
[----:B-1----:R-:W-:Y:S01]  /*1b710*/  FADD.FTZ R4, R4, R8 ;  /* 0x0000000804047221 */ /* 0x002fe20000010000 */
[----:B--2---:R-:W-:Y:S01]  /*1b720*/  FADD.FTZ R39, R2, R3 ;  /* 0x0000000302277221 */ /* 0x004fe20000010000 */
[----:B------:R-:W-:Y:S01]  /*1b730*/  FADD.FTZ R2, R5, R7 ;  /* 0x0000000705027221 */ /* 0x000fe20000010000 */
[----:B------:R-:W-:Y:S02]  /*1b740*/  MOV R3, 0x3f800000 ;  /* 0x3f80000000037802 */ /* 0x000fe40000000f00 */
[----:B------:R-:W1:Y:S01]  /*1b750*/  SHFL.BFLY PT, R5, R4, 0x1, 0x1f ;  /* 0x0c201f0004057f89 */ /* 0x000e6200000e0000 */
[----:B---3--:R-:W-:Y:S01]  /*1b760*/  FADD.FTZ R40, R0, R6 ;  /* 0x0000000600287221 */ /* 0x008fe20000010000 */
[----:B------:R-:W-:-:S02]  /*1b770*/  FSETP.NE.FTZ.AND P5, PT, R39, RZ, PT ;  /* 0x000000ff2700720b */ /* 0x000fc40003fb5000 */
[----:B------:R-:W2:Y:S01]  /*1b780*/  SHFL.BFLY PT, R6, R2, 0x1, 0x1f ;  /* 0x0c201f0002067f89 */ /* 0x000ea200000e0000 */
[----:B------:R-:W-:Y:S02]  /*1b790*/  MOV R0, 0x3f800000 ;  /* 0x3f80000000007802 */ /* 0x000fe40000000f00 */
[----:B------:R-:W-:-:S08]  /*1b7a0*/  FSETP.NE.FTZ.AND P4, PT, R40, RZ, PT ;  /* 0x000000ff2800720b */ /* 0x000fd00003f95000 */
[----:B------:R-:W3:Y:S08]  /*1b7b0*/  @P5 MUFU.RCP R0, R39 ;  /* 0x0000002700005308 */ /* 0x000ef00000001000 */
[----:B------:R-:W4:Y:S01]  /*1b7c0*/  @P4 MUFU.RCP R3, R40 ;  /* 0x0000002800034308 */ /* 0x000f220000001000 */
[----:B-1----:R-:W-:Y:S01]  /*1b7d0*/  FADD.FTZ R41, R4, R5 ;  /* 0x0000000504297221 */ /* 0x002fe20000010000 */
[----:B--2---:R-:W-:-:S04]  /*1b7e0*/  FADD.FTZ R42, R2, R6 ;  /* 0x00000006022a7221 */ /* 0x004fc80000010000 */
[----:B------:R-:W-:Y:S02]  /*1b7f0*/  FSETP.NE.FTZ.AND P3, PT, R41, RZ, PT ;  /* 0x000000ff2900720b */ /* 0x000fe40003f75000 */
[----:B------:R-:W-:Y:S01]  /*1b800*/  MOV R2, 0x3f800000 ;  /* 0x3f80000000027802 */ /* 0x000fe20000000f00 */
[----:B---3--:R-:W-:Y:S01]  /*1b810*/  FMUL.FTZ R0, R0, UR4 ;  /* 0x0000000400007c20 */ /* 0x008fe20008410000 */
[----:B------:R-:W-:-:S03]  /*1b820*/  FSETP.NE.FTZ.AND P2, PT, R42, RZ, PT ;  /* 0x000000ff2a00720b */ /* 0x000fc60003f55000 */
        /* <DEDUP_REMOVED lines=25> */
[----:B----4-:R-:W-:Y:S01]  /*1b9c0*/  FMUL.FTZ R3, R3, UR4 ;  /* 0x0000000403037c20 */ /* 0x010fe20008410000 */
[----:B------:R-:W-:Y:S01]  /*1b9d0*/  MOV R0, 0x3f800000 ;  /* 0x3f80000000007802 */ /* 0x000fe20000000f00 */
[----:B-1----:R-:W-:Y:S01]  /*1b9e0*/  FMUL.FTZ R2, R2, UR4 ;  /* 0x0000000402027c20 */ /* 0x002fe20008410000 */
        /* <DEDUP_REMOVED lines=25> */
[----:B------:R-:W-:Y:S01]  /*1bb80*/  LEA.HI R3, R43, R45, RZ, 0x2 ;  /* 0x0000002d2b037211 */ /* 0x000fe200078f10ff */
[----:B------:R-:W1:Y:S01]  /*1bb90*/  @P2 MUFU.RCP R0, R42 ;  /* 0x0000002a00002308 */ /* 0x000e620000001000 */
[C---:B------:R-:W-:Y:S01]  /*1bba0*/  FMUL.FTZ R112, R2.reuse, R112 ;  /* 0x0000007002707220 */ /* 0x040fe20000410000 */
[C---:B------:R-:W-:Y:S01]  /*1bbb0*/  FMUL.FTZ R37, R2.reuse, R113 ;  /* 0x0000007102257220 */ /* 0x040fe20000410000 */
[----:B------:R-:W-:Y:S01]  /*1bbc0*/  SHF.R.S32.HI R44, RZ, 0x2, R3 ;  /* 0x00000002ff2c7819 */ /* 0x000fe20000011403 */
        /* <DEDUP_REMOVED lines=23> */
[----:B-1----:R-:W-:Y:S01]  /*1bd40*/  FMUL.FTZ R0, R0, UR4 ;  /* 0x0000000400007c20 */ /* 0x002fe20008410000 */
[----:B------:R-:W1:Y:S01]  /*1bd50*/  S2UR UR4, SR_CgaCtaId ;  /* 0x00000000000479c3 */ /* 0x000e620000008800 */
[----:B------:R-:W-:-:S02]  /*1bd60*/  LOP3.LUT R3, R3, 0xfffffffc, RZ, 0xc0, !PT ;  /* 0xfffffffc03037812 */ /* 0x000fc400078ec0ff */
[----:B------:R-:W-:Y:S01]  /*1bd70*/  LEA.HI R2, R2, R44, RZ, 0x3 ;  /* 0x0000002c02027211 */ /* 0x000fe200078f18ff */
[C---:B------:R-:W-:Y:S01]  /*1bd80*/  FMUL.FTZ R114, R0.reuse, R114 ;  /* 0x0000007200727220 */ /* 0x040fe20000410000 */
[C---:B------:R-:W-:Y:S01]  /*1bd90*/  FMUL.FTZ R115, R0.reuse, R115 ;  /* 0x0000007300737220 */ /* 0x040fe20000410000 */
[----:B------:R-:W-:Y:S01]  /*1bda0*/  FMUL.FTZ R126, R0, R126 ;  /* 0x0000007e007e7220 */ /* 0x000fe20000410000 */
[----:B------:R-:W-:Y:S01]  /*1bdb0*/  LOP3.LUT R2, R2, 0xfffffff8, RZ, 0xc0, !PT ;  /* 0xfffffff802027812 */ /* 0x000fe200078ec0ff */
[C---:B------:R-:W-:Y:S01]  /*1bdc0*/  FMUL.FTZ R127, R0.reuse, R127 ;  /* 0x0000007f007f7220 */ /* 0x040fe20000410000 */
[C---:B------:R-:W-:Y:S01]  /*1bdd0*/  FMUL.FTZ R130, R0.reuse, R130 ;  /* 0x0000008200827220 */ /* 0x040fe20000410000 */
[----:B------:R-:W-:Y:S01]  /*1bde0*/  FMUL.FTZ R131, R0, R131 ;  /* 0x0000008300837220 */ /* 0x000fe20000410000 */
[----:B------:R-:W-:Y:S01]  /*1bdf0*/  IADD3 R2, R44, -R2, RZ ;  /* 0x800000022c027210 */ /* 0x000fe20007ffe0ff */
        /* <DEDUP_REMOVED lines=19> */
[----:B-1----:R-:W-:Y:S01]  /*1bf30*/  ULEA UR4, UR4, UR6, 0x18 ;  /* 0x0000000604047291 */ /* 0x002fe2000f8ec03f */
[----:B------:R-:W-:-:S02]  /*1bf40*/  LEA.HI R43, R43, R45, RZ, 0x5 ;  /* 0x0000002d2b2b7211 */ /* 0x000fc400078f28ff */
[----:B------:R-:W-:Y:S01]  /*1bf50*/  SHF.R.S32.HI R11, RZ, 0x1, R0 ;  /* 0x00000001ff0b7819 */ /* 0x000fe20000011400 */
[----:B------:R-:W-:Y:S01]  /*1bf60*/  @UP0 ULDC.64 UR6, c[0x0][0x298] ;  /* 0x0000a60000060ab9 */ /* 0x000fe20000000a00 */
[----:B------:R-:W-:Y:S01]  /*1bf70*/  LOP3.LUT R4, R0, 0x3fffffe, RZ, 0xc0, !PT ;  /* 0x03fffffe00047812 */ /* 0x000fe200078ec0ff */
[----:B------:R-:W-:Y:S01]  /*1bf80*/  @UP0 UIMAD.WIDE.U32 UR10, UR13, UR6, URZ ;  /* 0x000000060d0a02a5 */ /* 0x000fe2000f8e003f */
[----:B------:R-:W-:Y:S02]  /*1bf90*/  IADD3 R0, -R3, R45, RZ ;  /* 0x0000002d03007210 */ /* 0x000fe40007ffe1ff */
[----:B------:R-:W-:Y:S02]  /*1bfa0*/  SHF.R.S32.HI R38, RZ, 0x5, R43 ;  /* 0x00000005ff267819 */ /* 0x000fe4000001142b */
[----:B------:R-:W-:Y:S02]  /*1bfb0*/  SHF.L.U32 R3, R11, 0x6, RZ ;  /* 0x000000060b037819 */ /* 0x000fe400000006ff */
[----:B------:R-:W-:-:S02]  /*1bfc0*/  IADD3 R2, R2, -R4, RZ ;  /* 0x8000000402027210 */ /* 0x000fc40007ffe0ff */
[----:B------:R-:W-:Y:S02]  /*1bfd0*/  LEA R0, R38, R0, 0x8 ;  /* 0x0000000026007211 */ /* 0x000fe400078e40ff */
[----:B------:R-:W-:Y:S02]  /*1bfe0*/  LOP3.LUT R4, R3, 0xc0, RZ, 0xc0, !PT ;  /* 0x000000c003047812 */ /* 0x000fe400078ec0ff */
[----:B------:R-:W-:Y:S02]  /*1bff0*/  LOP3.LUT R3, R11, 0x1, RZ, 0xc0, !PT ;  /* 0x000000010b037812 */ /* 0x000fe400078ec0ff */
[----:B------:R-:W-:Y:S02]  /*1c000*/  LEA R0, R2, R0, 0x4 ;  /* 0x0000000002007211 */ /* 0x000fe400078e20ff */
[----:B------:R-:W-:Y:S02]  /*1c010*/  LEA.HI R2, R4, R4, RZ, 0x1d ;  /* 0x0000000404027211 */ /* 0x000fe400078fe8ff */
[----:B------:R-:W-:-:S02]  /*1c020*/  ISETP.NE.U32.AND P1, PT, R3, 0x1, PT ;  /* 0x000000010300780c */ /* 0x000fc40003f25070 */
[----:B------:R-:W-:Y:S02]  /*1c030*/  LEA R0, R0, R2, 0x1 ;  /* 0x0000000200007211 */ /* 0x000fe400078e08ff */
[----:B------:R-:W-:Y:S02]  /*1c040*/  LOP3.LUT P0, RZ, R11, 0x2, RZ, 0xc0, !PT ;  /* 0x000000020bff7812 */ /* 0x000fe4000780c0ff */
[----:B------:R-:W-:Y:S01]  /*1c050*/  LEA R0, R0, UR4, 0x1 ;  /* 0x0000000400007c11 */ /* 0x000fe2000f8e08ff */
[----:B------:R-:W-:Y:S01]  /*1c060*/  @UP0 UIMAD UR4, UR13, UR7, UR11 ;  /* 0x000000070d0402a4 */ /* 0x000fe2000f8e020b */
[----:B------:R-:W-:Y:S02]  /*1c070*/  MOV R3, 0x20 ;  /* 0x0000002000037802 */ /* 0x000fe40000000f00 */
[----:B------:R-:W-:Y:S01]  /*1c080*/  F2FP.F16.F32.PACK_AB R34, R34, R118 ;  /* 0x000000762222723e */ /* 0x000fe200000000ff */
[----:B------:R-:W-:Y:S01]  /*1c090*/  STS [R0], R35 ;  /* 0x0000002300007388 */ /* 0x000fe20000000800 */
[----:B------:R-:W-:-:S02]  /*1c0a0*/  IADD3 R2, R0, -0x10, RZ ;  /* 0xfffffff000027810 */ /* 0x000fc40007ffe0ff */
[----:B------:R-:W-:Y:S01]  /*1c0b0*/  SEL R3, R3, 0xffffffe0, !P0 ;  /* 0xffffffe003037807 */ /* 0x000fe20004000000 */
[----:B------:R-:W-:Y:S01]  /*1c0c0*/  STS [R0+0x200], R34 ;  /* 0x0002002200007388 */ /* 0x000fe20000000800 */
[----:B------:R-:W-:Y:S02]  /*1c0d0*/  F2FP.F16.F32.PACK_AB R33, R33, R120 ;  /* 0x000000782121723e */ /* 0x000fe400000000ff */
[----:B------:R-:W-:Y:S02]  /*1c0e0*/  F2FP.F16.F32.PACK_AB R32, R32, R122 ;  /* 0x0000007a2020723e */ /* 0x000fe400000000ff */
[----:B------:R-:W-:Y:S02]  /*1c0f0*/  @P1 IADD3 R2, R0, 0x10, RZ ;  /* 0x0000001000021810 */ /* 0x000fe40007ffe0ff */
[----:B------:R-:W-:Y:S02]  /*1c100*/  F2FP.F16.F32.PACK_AB R37, R37, R112 ;  /* 0x000000702525723e */ /* 0x000fe400000000ff */
        /* <DEDUP_REMOVED lines=8> */
[----:B------:R-:W-:Y:S02]  /*1c190*/  IADD3 R4, R0, R3, RZ ;  /* 0x0000000300047210 */ /* 0x000fe40007ffe0ff */
[----:B------:R-:W-:Y:S01]  /*1c1a0*/  F2FP.F16.F32.PACK_AB R28, R28, R136 ;  /* 0x000000881c1c723e */ /* 0x000fe200000000ff */
[----:B------:R-:W-:Y:S01]  /*1c1b0*/  STS [R0+0x1200], R114 ;  /* 0x0012007200007388 */ /* 0x000fe20000000800 */
[----:B------:R-:W-:-:S02]  /*1c1c0*/  F2FP.F16.F32.PACK_AB R27, R27, R138 ;  /* 0x0000008a1b1b723e */ /* 0x000fc400000000ff */
[----:B------:R-:W-:Y:S01]  /*1c1d0*/  IADD3 R3, R3, R2, RZ ;  /* 0x0000000203037210 */ /* 0x000fe20007ffe0ff */
[----:B------:R-:W-:Y:S01]  /*1c1e0*/  STS [R2+0x1000], R36 ;  /* 0x0010002402007388 */ /* 0x000fe20000000800 */
[----:B------:R-:W-:Y:S02]  /*1c1f0*/  F2FP.F16.F32.PACK_AB R29, R29, R128 ;  /* 0x000000801d1d723e */ /* 0x000fe400000000ff */
[----:B------:R-:W-:Y:S01]  /*1c200*/  F2FP.F16.F32.PACK_AB R130, R131, R130 ;  /* 0x000000828382723e */ /* 0x000fe200000000ff */
[----:B------:R-:W-:Y:S01]  /*1c210*/  STS [R2+0x1200], R126 ;  /* 0x0012007e02007388 */ /* 0x000fe20000000800 */
[----:B------:R-:W-:Y:S02]  /*1c220*/  F2FP.F16.F32.PACK_AB R26, R26, R140 ;  /* 0x0000008c1a1a723e */ /* 0x000fe400000000ff */
[----:B------:R-:W-:Y:S01]  /*1c230*/  F2FP.F16.F32.PACK_AB R25, R25, R142 ;  /* 0x0000008e1919723e */ /* 0x000fe200000000ff */
[----:B------:R-:W-:Y:S01]  /*1c240*/  STS [R4], R31 ;  /* 0x0000001f04007388 */ /* 0x000fe20000000800 */
[----:B------:R-:W-:-:S02]  /*1c250*/  F2FP.F16.F32.PACK_AB R24, R24, R148 ;  /* 0x000000941818723e */ /* 0x000fc400000000ff */
[----:B------:R-:W-:Y:S01]  /*1c260*/  F2FP.F16.F32.PACK_AB R23, R23, R150 ;  /* 0x000000961717723e */ /* 0x000fe200000000ff */
[----:B------:R-:W-:Y:S01]  /*1c270*/  STS [R4+0x200], R30 ;  /* 0x0002001e04007388 */ /* 0x000fe20000000800 */
[----:B------:R-:W-:Y:S02]  /*1c280*/  F2FP.F16.F32.PACK_AB R20, R20, R152 ;  /* 0x000000981414723e */ /* 0x000fe400000000ff */
[----:B------:R-:W-:Y:S01]  /*1c290*/  PLOP3.LUT P0, PT, PT, PT, UP0, 0x80, 0x0 ;  /* 0x000000000000781c */ /* 0x000fe20003f0f008 */
[----:B------:R-:W-:Y:S01]  /*1c2a0*/  STS [R3], R28 ;  /* 0x0000001c03007388 */ /* 0x000fe20000000800 */
        /* <DEDUP_REMOVED lines=23> */
[----:B------:R1:W-:Y:S01]  /*1c420*/  STS [R2+0x2000], R20 ;  /* 0x0020001402007388 */ /* 0x0003e20000000800 */
[----:B------:R-:W-:-:S03]  /*1c430*/  F2FP.F16.F32.PACK_AB R11, R79, R78 ;  /* 0x0000004e4f0b723e */ /* 0x000fc600000000ff */
[----:B------:R2:W-:Y:S04]  /*1c440*/  STS [R2+0x2200], R17 ;  /* 0x0022001102007388 */ /* 0x0005e80000000800 */
[----:B------:R-:W-:Y:S04]  /*1c450*/  STS [R0+0x3000], R22 ;  /* 0x0030001600007388 */ /* 0x000fe80000000800 */
[----:B------:R-:W-:Y:S04]  /*1c460*/  STS [R0+0x3200], R21 ;  /* 0x0032001500007388 */ /* 0x000fe80000000800 */
[----:B------:R3:W-:Y:S04]  /*1c470*/  STS [R2+0x3000], R16 ;  /* 0x0030001002007388 */ /* 0x0007e80000000800 */
[----:B------:R4:W-:Y:S04]  /*1c480*/  STS [R2+0x3200], R15 ;  /* 0x0032000f02007388 */ /* 0x0009e80000000800 */
[----:B------:R4:W-:Y:S01]  /*1c490*/  STS [R4+0x2000], R14 ;  /* 0x0020000e04007388 */ /* 0x0009e20000000800 */
[----:B-1----:R-:W1:Y:S01]  /*1c4a0*/  S2R R20, SR_TID.X ;  /* 0x0000000000147919 */ /* 0x002e620000002100 */
[----:B--2---:R-:W-:-:S02]  /*1c4b0*/  F2FP.F16.F32.PACK_AB R17, R93, R92 ;  /* 0x0000005c5d11723e */ /* 0x004fc400000000ff */
[----:B------:R2:W-:Y:S04]  /*1c4c0*/  STS [R4+0x2200], R13 ;  /* 0x0022000d04007388 */ /* 0x0005e80000000800 */
[----:B------:R1:W-:Y:S04]  /*1c4d0*/  STS [R3+0x2000], R9 ;  /* 0x0020000903007388 */ /* 0x0003e80000000800 */
[----:B------:R1:W-:Y:S01]  /*1c4e0*/  STS [R3+0x2200], R8 ;  /* 0x0022000803007388 */ /* 0x0003e20000000800 */
[----:B---3--:R-:W-:-:S03]  /*1c4f0*/  F2FP.F16.F32.PACK_AB R16, R95, R94 ;  /* 0x0000005e5f10723e */ /* 0x008fc600000000ff */
[----:B------:R3:W-:Y:S01]  /*1c500*/  STS [R4+0x3000], R12 ;  /* 0x0030000c04007388 */ /* 0x0007e20000000800 */
[----:B----4-:R-:W-:-:S03]  /*1c510*/  F2FP.F16.F32.PACK_AB R15, R75, R74 ;  /* 0x0000004a4b0f723e */ /* 0x010fc600000000ff */
[----:B------:R4:W-:Y:S01]  /*1c520*/  STS [R4+0x3200], R10 ;  /* 0x0032000a04007388 */ /* 0x0009e20000000800 */
[----:B------:R-:W-:-:S03]  /*1c530*/  F2FP.F16.F32.PACK_AB R14, R81, R80 ;  /* 0x00000050510e723e */ /* 0x000fc600000000ff */
[----:B------:R4:W-:Y:S04]  /*1c540*/  STS [R3+0x3000], R7 ;  /* 0x0030000703007388 */ /* 0x0009e80000000800 */
[----:B------:R4:W-:Y:S01]  /*1c550*/  STS [R3+0x3200], R6 ;  /* 0x0032000603007388 */ /* 0x0009e20000000800 */
[----:B--2---:R-:W-:-:S03]  /*1c560*/  F2FP.F16.F32.PACK_AB R13, R83, R82 ;  /* 0x00000052530d723e */ /* 0x004fc600000000ff */
[----:B------:R2:W-:Y:S01]  /*1c570*/  STS [R0+0x4000], R5 ;  /* 0x0040000500007388 */ /* 0x0005e20000000800 */
[----:B-1----:R-:W-:Y:S02]  /*1c580*/  F2FP.F16.F32.PACK_AB R9, R87, R86 ;  /* 0x000000565709723e */ /* 0x002fe400000000ff */
[----:B------:R-:W-:Y:S02]  /*1c590*/  F2FP.F16.F32.PACK_AB R8, R89, R88 ;  /* 0x000000585908723e */ /* 0x000fe400000000ff */
[----:B---3--:R-:W-:Y:S02]  /*1c5a0*/  F2FP.F16.F32.PACK_AB R12, R77, R76 ;  /* 0x0000004c4d0c723e */ /* 0x008fe400000000ff */
[----:B----4-:R-:W-:Y:S02]  /*1c5b0*/  F2FP.F16.F32.PACK_AB R10, R85, R84 ;  /* 0x00000054550a723e */ /* 0x010fe400000000ff */
[----:B------:R-:W-:Y:S02]  /*1c5c0*/  F2FP.F16.F32.PACK_AB R7, R91, R90 ;  /* 0x0000005a5b07723e */ /* 0x000fe400000000ff */
[----:B------:R-:W-:-:S02]  /*1c5d0*/  F2FP.F16.F32.PACK_AB R6, R97, R96 ;  /* 0x000000606106723e */ /* 0x000fc400000000ff */
[----:B--2---:R-:W-:Y:S01]  /*1c5e0*/  F2FP.F16.F32.PACK_AB R5, R99, R98 ;  /* 0x000000626305723e */ /* 0x004fe200000000ff */
[----:B------:R-:W-:Y:S06]  /*1c5f0*/  @P0 BRA `(.L_x_481) ;  /* 0x00000000001c0947 */ /* 0x000fec0003800000 */
[----:B------:R-:W1:Y:S01]  /*1c600*/  S2UR UR8, SR_CTAID.Y ;  /* 0x00000000000879c3 */ /* 0x000e620000002600 */
[----:B------:R-:W-:Y:S01]  /*1c610*/  ULDC.64 UR6, c[0x0][0x290] ;  /* 0x0000a40000067ab9 */ /* 0x000fe20000000a00 */
[----:B-1----:R-:W-:Y:S02]  /*1c620*/  USHF.R.S32.HI UR4, URZ, 0x1f, UR8 ;  /* 0x0000001f3f047899 */ /* 0x002fe40008011408 */
[----:B------:R-:W-:Y:S02]  /*1c630*/  UIMAD.WIDE.U32 UR10, UR8, UR6, URZ ;  /* 0x00000006080a72a5 */ /* 0x000fe4000f8e003f */
[----:B------:R-:W-:-:S04]  /*1c640*/  UIMAD UR4, UR4, UR6, URZ ;  /* 0x00000006040472a4 */ /* 0x000fc8000f8e023f */
[----:B------:R-:W-:-:S04]  /*1c650*/  UIMAD UR4, UR8, UR7, UR4 ;  /* 0x00000007080472a4 */ /* 0x000fc8000f8e0204 */
[----:B------:R-:W-:-:S12]  /*1c660*/  UIADD3 UR4, UR11, UR4, URZ ;  /* 0x000000040b047290 */ /* 0x000fd8000fffe03f */
.L_x_481:
[----:B------:R-:W-:Y:S01]  /*1c670*/  ULDC.U8 UR7, c[0x0][0x3d9] ;  /* 0x0000f64000077ab9 */ /* 0x000fe20000000000 */
[----:B------:R-:W-:Y:S01]  /*1c680*/  STS [R0+0x4200], R19 ;  /* 0x0042001300007388 */ /* 0x000fe20000000800 */
[----:B------:R-:W-:Y:S01]  /*1c690*/  ISETP.NE.AND P1, PT, RZ, UR7, PT ;  /* 0x00000007ff007c0c */ /* 0x000fe2000bf25270 */
[----:B------:R-:W-:Y:S01]  /*1c6a0*/  ULDC.U8 UR9, c[0x0][0x3d8] ;  /* 0x0000f60000097ab9 */ /* 0x000fe20000000000 */
[----:B------:R-:W1:Y:S01]  /*1c6b0*/  S2UR UR6, SR_CTAID.X ;  /* 0x00000000000679c3 */ /* 0x000e620000002500 */
[----:B------:R-:W-:Y:S01]  /*1c6c0*/  STS [R2+0x4000], R14 ;  /* 0x0040000e02007388 */ /* 0x000fe20000000800 */
[----:B------:R-:W-:-:S03]  /*1c6d0*/  ISETP.NE.AND P0, PT, RZ, UR9, PT ;  /* 0x00000009ff007c0c */ /* 0x000fc6000bf05270 */
[----:B------:R2:W-:Y:S01]  /*1c6e0*/  STS [R2+0x4200], R13 ;  /* 0x0042000d02007388 */ /* 0x0005e20000000800 */
[----:B------:R-:W-:-:S03]  /*1c6f0*/  ISETP.EQ.AND P0, PT, RZ, UR7, P0 ;  /* 0x00000007ff007c0c */ /* 0x000fc60008702270 */
[----:B------:R-:W-:Y:S04]  /*1c700*/  STS [R0+0x5000], R18 ;  /* 0x0050001200007388 */ /* 0x000fe80000000800 */
[----:B------:R-:W-:Y:S04]  /*1c710*/  STS [R0+0x5200], R15 ;  /* 0x0052000f00007388 */ /* 0x000fe80000000800 */
[----:B------:R3:W-:Y:S02]  /*1c720*/  STS [R2+0x5000], R12 ;  /* 0x0050000c02007388 */ /* 0x0007e40000000800 */
[----:B------:R-:W-:-:S02]  /*1c730*/  @!P0 PLOP3.LUT P6, PT, PT, PT, PT, 0x8, 0x0 ;  /* 0x000000000000881c */ /* 0x000fc40003fce170 */
[----:B------:R4:W-:Y:S04]  /*1c740*/  STS [R2+0x5200], R11 ;  /* 0x0052000b02007388 */ /* 0x0009e80000000800 */
[----:B------:R1:W-:Y:S04]  /*1c750*/  STS [R4+0x4000], R10 ;  /* 0x0040000a04007388 */ /* 0x0003e80000000800 */
[----:B------:R-:W-:Y:S01]  /*1c760*/  STS [R4+0x4200], R9 ;  /* 0x0042000904007388 */ /* 0x000fe20000000800 */
[----:B--2---:R-:W2:Y:S03]  /*1c770*/  @P4 LDC R13, c[0x0][0x2e8] ;  /* 0x0000ba00ff0d4b82 */ /* 0x004ea60000000800 */
[----:B------:R1:W-:Y:S04]  /*1c780*/  STS [R3+0x4000], R6 ;  /* 0x0040000603007388 */ /* 0x0003e80000000800 */
[----:B------:R-:W-:Y:S04]  /*1c790*/  STS [R3+0x4200], R5 ;  /* 0x0042000503007388 */ /* 0x000fe80000000800 */
[----:B------:R-:W-:Y:S01]  /*1c7a0*/  STS [R4+0x5000], R8 ;  /* 0x0050000804007388 */ /* 0x000fe20000000800 */
[----:B---3--:R-:W-:-:S03]  /*1c7b0*/  SHF.R.S32.HI R12, RZ, 0x1f, R20 ;  /* 0x0000001fff0c7819 */ /* 0x008fc60000011414 */
[----:B------:R3:W-:Y:S01]  /*1c7c0*/  STS [R4+0x5200], R7 ;  /* 0x0052000704007388 */ /* 0x0007e20000000800 */
[----:B----4-:R-:W4:Y:S01]  /*1c7d0*/  @P1 LDC R11, c[0x0][0x2c0] ;  /* 0x0000b000ff0b1b82 */ /* 0x010f220000000800 */
[----:B------:R-:W-:Y:S01]  /*1c7e0*/  LEA.HI R12, R12, R20, RZ, 0x2 ;  /* 0x000000140c0c7211 */ /* 0x000fe200078f10ff */
[----:B------:R-:W2:Y:S03]  /*1c7f0*/  S2R R14, SR_CTAID.Y ;  /* 0x00000000000e7919 */ /* 0x000ea60000002600 */
[----:B------:R-:W-:Y:S01]  /*1c800*/  SHF.R.S32.HI R12, RZ, 0x2, R12 ;  /* 0x00000002ff0c7819 */ /* 0x000fe2000001140c */
[----:B------:R-:W2:Y:S02]  /*1c810*/  S2R R26, SR_CTAID.Z ;  /* 0x00000000001a7919 */ /* 0x000ea40000002700 */
[----:B-1----:R-:W1:Y:S01]  /*1c820*/  @P5 LDC R10, c[0x0][0x2e8] ;  /* 0x0000ba00ff0a5b82 */ /* 0x002e620000000800 */
[----:B------:R-:W-:Y:S01]  /*1c830*/  STS [R3+0x5000], R17 ;  /* 0x0050001103007388 */ /* 0x000fe20000000800 */
[----:B------:R1:W1:Y:S03]  /*1c840*/  @P5 MUFU.LG2 R6, R39 ;  /* 0x0000002700065308 */ /* 0x0002660000000c00 */
[----:B------:R2:W-:Y:S03]  /*1c850*/  STS [R3+0x5200], R16 ;  /* 0x0052001003007388 */ /* 0x0005e60000000800 */
[----:B---3--:R-:W3:Y:S02]  /*1c860*/  @P1 LDC.64 R4, c[0x0][0x2c0] ;  /* 0x0000b000ff041b82 */ /* 0x008ee40000000a00 */
[----:B------:R1:W1:Y:S01]  /*1c870*/  @P4 MUFU.LG2 R7, R40 ;  /* 0x0000002800074308 */ /* 0x0002620000000c00 */
[----:B--2---:R-:W-:Y:S01]  /*1c880*/  @!P0 CS2R R2, SRZ ;  /* 0x0000000000028805 */ /* 0x004fe2000001ff00 */
[----:B---3--:R-:W-:Y:S01]  /*1c890*/  @P1 IMAD R0, R5, R4, RZ ;  /* 0x0000000405001224 */ /* 0x008fe200078e02ff */
[----:B------:R-:W-:Y:S01]  /*1c8a0*/  LOP3.LUT R5, R43, 0xffffffe0, RZ, 0xc0, !PT ;  /* 0xffffffe02b057812 */ /* 0x000fe200078ec0ff */
[----:B------:R-:W-:Y:S01]  /*1c8b0*/  @P1 IMAD.MOV.U32 R4, RZ, RZ, 0x1 ;  /* 0x00000001ff041424 */ /* 0x000fe200078e00ff */
[----:B-1--4-:R-:W-:Y:S06]  /*1c8c0*/  @!P0 BRA `(.L_x_482) ;  /* 0x00000000001c8947 */ /* 0x012fec0003800000 */
[----:B------:R-:W1:Y:S01]  /*1c8d0*/  S2UR UR8, SR_CTAID.Y ;  /* 0x00000000000879c3 */ /* 0x000e620000002600 */
[----:B------:R-:W-:Y:S01]  /*1c8e0*/  ULDC UR7, c[0x0][0x2c4] ;  /* 0x0000b10000077ab9 */ /* 0x000fe20000000800 */
[----:B------:R-:W-:Y:S01]  /*1c8f0*/  PLOP3.LUT P6, PT, PT, PT, PT, 0x80, 0x0 ;  /* 0x000000000000781c */ /* 0x000fe20003fcf070 */
[----:B-1----:R-:W-:-:S04]  /*1c900*/  @!UP0 UIMAD UR13, UR8, UR7, URZ ;  /* 0x00000007080d82a4 */ /* 0x002fc8000f8e023f */
[----:B------:R-:W-:Y:S02]  /*1c910*/  USHF.R.S32.HI UR7, URZ, 0x1f, UR13 ;  /* 0x0000001f3f077899 */ /* 0x000fe4000801140d */
[----:B------:R-:W-:-:S04]  /*1c920*/  IMAD.U32 R2, RZ, RZ, UR13 ;  /* 0x0000000dff027e24 */ /* 0x000fc8000f8e00ff */
[----:B------:R-:W-:Y:S02]  /*1c930*/  MOV R3, UR7 ;  /* 0x0000000700037c02 */ /* 0x000fe40008000f00 */
.L_x_482:
[----:B------:R-:W-:Y:S05]  /*1c940*/  @P1 BRA `(.L_x_483) ;  /* 0x0000000000181947 */ /* 0x000fea0003800000 */
[----:B------:R-:W1:Y:S01]  /*1c950*/  LDC R0, c[0x0][0x2c4] ;  /* 0x0000b100ff007b82 */ /* 0x000e620000000800 */
[----:B------:R-:W-:Y:S02]  /*1c960*/  ISETP.NE.AND P0, PT, RZ, UR9, PT ;  /* 0x00000009ff007c0c */ /* 0x000fe4000bf05270 */
[----:B------:R-:W-:-:S05]  /*1c970*/  MOV R11, 0x1 ;  /* 0x00000001000b7802 */ /* 0x000fca0000000f00 */
[----:B------:R-:W2:Y:S08]  /*1c980*/  LDC R4, c[0x0][0x270] ;  /* 0x00009c00ff047b82 */ /* 0x000eb00000000800 */
[----:B-1----:R-:W2:Y:S02]  /*1c990*/  @P0 LDC R0, c[0x0][0x2e4] ;  /* 0x0000b900ff000b82 */ /* 0x002ea40000000800 */
[----:B--2---:R-:W-:-:S07]  /*1c9a0*/  IMAD R4, R0, R4, RZ ;  /* 0x0000000400047224 */ /* 0x004fce00078e02ff */
.L_x_483:
[----:B------:R-:W-:Y:S01]  /*1c9b0*/  BAR.SYNC.DEFER_BLOCKING 0x0 ;  /* 0x0000000000007b1d */ /* 0x000fe20000010000 */
[----:B------:R-:W-:Y:S01]  /*1c9c0*/  IADD3 R8, -R5, R45, RZ ;  /* 0x0000002d05087210 */ /* 0x000fe20007ffe1ff */
[----:B------:R-:W-:Y:S01]  /*1c9d0*/  IMAD R4, R14, R4, RZ ;  /* 0x000000040e047224 */ /* 0x000fe200078e02ff */
[----:B------:R-:W-:Y:S01]  /*1c9e0*/  IADD3 R5, R12, 0x20, RZ ;  /* 0x000000200c057810 */ /* 0x000fe20007ffe0ff */
[----:B------:R-:W-:Y:S01]  /*1c9f0*/  @P4 FMUL.FTZ R7, R7, 0.69314718246459960938 ;  /* 0x3f31721807074820 */ /* 0x000fe20000410000 */
[----:B------:R-:W-:-:S03]  /*1ca00*/  LOP3.LUT P1, RZ, R8, 0x3, RZ, 0xc0, !PT ;  /* 0x0000000308ff7812 */ /* 0x000fc6000782c0ff */
[----:B------:R-:W1:Y:S01]  /*1ca10*/  @P3 LDC R16, c[0x0][0x2e8] ;  /* 0x0000ba00ff103b82 */ /* 0x000e620000000800 */
[----:B------:R-:W2:Y:S01]  /*1ca20*/  @P3 MUFU.LG2 R9, R41 ;  /* 0x0000002900093308 */ /* 0x000ea20000000c00 */
[----:B------:R-:W-:Y:S01]  /*1ca30*/  ISETP.GE.AND P0, PT, R5, UR5, PT ;  /* 0x0000000505007c0c */ /* 0x000fe2000bf06270 */
[----:B------:R-:W-:Y:S01]  /*1ca40*/  @P5 FMUL.FTZ R5, R6, 0.69314718246459960938 ;  /* 0x3f31721806055820 */ /* 0x000fe20000410000 */
[----:B------:R-:W-:Y:S01]  /*1ca50*/  MOV R24, 0x7f800000 ;  /* 0x7f80000000187802 */ /* 0x000fe20000000f00 */
[----:B------:R-:W-:Y:S01]  /*1ca60*/  IMAD.MOV.U32 R25, RZ, RZ, 0x7f800000 ;  /* 0x7f800000ff197424 */ /* 0x000fe200078e00ff */
[----:B------:R-:W-:Y:S01]  /*1ca70*/  SEL R4, R4, RZ, !P6 ;  /* 0x000000ff04047207 */ /* 0x000fe20007000000 */
[----:B------:R-:W-:Y:S01]  /*1ca80*/  @P5 FFMA.FTZ R24, R104, R10, R5 ;  /* 0x0000000a68185223 */ /* 0x000fe20000010005 */
[----:B------:R-:W3:Y:S01]  /*1ca90*/  @P2 LDC R15, c[0x0][0x2e8] ;  /* 0x0000ba00ff0f2b82 */ /* 0x000ee20000000800 */
[----:B------:R-:W4:Y:S01]  /*1caa0*/  @P2 MUFU.LG2 R8, R42 ;  /* 0x0000002a00082308 */ /* 0x000f220000000c00 */
[----:B------:R-:W-:Y:S01]  /*1cab0*/  IMAD R5, R11, UR6, RZ ;  /* 0x000000060b057c24 */ /* 0x000fe2000f8e02ff */
[----:B------:R-:W-:Y:S01]  /*1cac0*/  IADD3 R6, R12, 0x40, RZ ;  /* 0x000000400c067810 */ /* 0x000fe20007ffe0ff */
[----:B------:R-:W-:-:S02]  /*1cad0*/  IMAD R4, R26, R0, R4 ;  /* 0x000000001a047224 */ /* 0x000fc400078e0204 */
[----:B------:R-:W-:Y:S01]  /*1cae0*/  @P4 FFMA.FTZ R25, R103, R13, R7 ;  /* 0x0000000d67194223 */ /* 0x000fe20000010007 */
[----:B------:R-:W-:Y:S01]  /*1caf0*/  BSSY B0, `(.L_x_484) ;  /* 0x0000040000007945 */ /* 0x000fe20003800000 */
[----:B------:R-:W-:Y:S01]  /*1cb00*/  SHF.L.U32 R0, R5, 0x7, RZ ;  /* 0x0000000705007819 */ /* 0x000fe200000006ff */
[----:B------:R-:W-:Y:S01]  /*1cb10*/  IMAD.MOV.U32 R23, RZ, RZ, 0x7f800000 ;  /* 0x7f800000ff177424 */ /* 0x000fe200078e00ff */
[----:B------:R-:W-:Y:S01]  /*1cb20*/  ISETP.GE.AND P5, PT, R6, UR5, PT ;  /* 0x0000000506007c0c */ /* 0x000fe2000bfa6270 */
[----:B-----5:R1:W3:Y:S01]  /*1cb30*/  LDS.128 R32, [R222+0x1800] ;  /* 0x00180000de207984 */ /* 0x0202e20000000c00 */
[----:B------:R-:W-:Y:S01]  /*1cb40*/  SHF.R.S32.HI R5, RZ, 0x1f, R0 ;  /* 0x0000001fff057819 */ /* 0x000fe20000011400 */
[----:B--2---:R-:W-:Y:S01]  /*1cb50*/  @P3 FMUL.FTZ R7, R9, 0.69314718246459960938 ;  /* 0x3f31721809073820 */ /* 0x004fe20000410000 */
[--C-:B------:R-:W-:Y:S01]  /*1cb60*/  IADD3 R14, P6, P4, R0, R2, R4.reuse ;  /* 0x00000002000e7210 */ /* 0x100fe20007cde004 */
[----:B------:R2:W2:Y:S01]  /*1cb70*/  LDS.128 R28, [R222+0x3800] ;  /* 0x00380000de1c7984 */ /* 0x0004a20000000c00 */
[----:B------:R-:W-:Y:S01]  /*1cb80*/  SHF.R.S32.HI R0, RZ, 0x1f, R4 ;  /* 0x0000001fff007819 */ /* 0x000fe20000011404 */
[----:B-1----:R-:W-:Y:S01]  /*1cb90*/  @P3 FFMA.FTZ R23, R102, R16, R7 ;  /* 0x0000001066173223 */ /* 0x002fe20000010007 */
[----:B------:R-:W-:Y:S01]  /*1cba0*/  MOV R22, 0x7f800000 ;  /* 0x7f80000000167802 */ /* 0x000fe20000000f00 */
[----:B----4-:R-:W-:Y:S01]  /*1cbb0*/  @P2 FMUL.FTZ R6, R8, 0.69314718246459960938 ;  /* 0x3f31721808062820 */ /* 0x010fe20000410000 */
[----:B------:R-:W-:-:S03]  /*1cbc0*/  IADD3.X R10, R5, R3, R0, P6, P4 ;  /* 0x00000003050a7210 */ /* 0x000fc600037e8400 */
[----:B---3--:R-:W-:Y:S01]  /*1cbd0*/  @P2 FFMA.FTZ R22, R101, R15, R6 ;  /* 0x0000000f65162223 */ /* 0x008fe20000010006 */
        /* <DEDUP_REMOVED lines=25> */
[----:B------:R-:W3:Y:S02]  /*1cd70*/  @!P4 LDC.64 R16, c[0x0][0x2b0] ;  /* 0x0000ac00ff10cb82 */ /* 0x000ee40000000a00 */
[----:B------:R-:W-:-:S06]  /*1cd80*/  @!P6 LEA.HI.X.SX32 R0, R0, R10, 0x1, P1 ;  /* 0x0000000a0000e211 */ /* 0x000fcc00008f0eff */
[----:B------:R-:W4:Y:S01]  /*1cd90*/  @!P3 LDC.64 R20, c[0x0][0x2b0] ;  /* 0x0000ac00ff14bb82 */ /* 0x000f220000000a00 */
[----:B-1----:R-:W-:-:S07]  /*1cda0*/  @!P6 LEA R8, P1, R2, R6, 0x2 ;  /* 0x000000060208e211 */ /* 0x002fce00078210ff */
[----:B------:R-:W1:Y:S01]  /*1cdb0*/  @!P2 LDC.64 R18, c[0x0][0x2b0] ;  /* 0x0000ac00ff12ab82 */ /* 0x000e620000000a00 */
[----:B------:R-:W-:Y:S01]  /*1cdc0*/  @!P6 LEA.HI.X R9, R2, R7, R0, 0x2, P1 ;  /* 0x000000070209e211 */ /* 0x000fe200008f1400 */
[----:B------:R-:W-:Y:S01]  /*1cdd0*/  @!P3 IMAD R2, R4, R11, RZ ;  /* 0x0000000b0402b224 */ /* 0x000fe200078e02ff */
[----:B------:R-:W-:-:S03]  /*1cde0*/  @!P4 IADD3 R0, P1, R3, R14, RZ ;  /* 0x0000000e0300c210 */ /* 0x000fc60007f3e0ff */
[----:B------:R1:W-:Y:S01]  /*1cdf0*/  @!P6 STG.E desc[UR22][R8.64], R24 ;  /* 0x000000180800e986 */ /* 0x0003e2000c101916 */
[----:B------:R-:W-:Y:S02]  /*1ce00*/  @!P4 LEA.HI.X.SX32 R3, R3, R10, 0x1, P1 ;  /* 0x0000000a0303c211 */ /* 0x000fe400008f0eff */
[----:B---3--:R-:W-:-:S04]  /*1ce10*/  @!P4 LEA R6, P1, R0, R16, 0x2 ;  /* 0x000000100006c211 */ /* 0x008fc800078210ff */
[----:B------:R-:W-:Y:S01]  /*1ce20*/  @!P4 LEA.HI.X R7, R0, R17, R3, 0x2, P1 ;  /* 0x000000110007c211 */ /* 0x000fe200008f1403 */
[----:B------:R-:W-:Y:S01]  /*1ce30*/  @!P2 IMAD R3, R5, R11, RZ ;  /* 0x0000000b0503a224 */ /* 0x000fe200078e02ff */
[----:B------:R-:W-:-:S03]  /*1ce40*/  @!P3 IADD3 R0, P1, R2, R14, RZ ;  /* 0x0000000e0200b210 */ /* 0x000fc60007f3e0ff */
[----:B------:R3:W-:Y:S01]  /*1ce50*/  @!P4 STG.E desc[UR22][R6.64], R25 ;  /* 0x000000190600c986 */ /* 0x0007e2000c101916 */
[----:B------:R-:W-:Y:S02]  /*1ce60*/  @!P3 LEA.HI.X.SX32 R2, R2, R10, 0x1, P1 ;  /* 0x0000000a0202b211 */ /* 0x000fe400008f0eff */
[----:B----4-:R-:W-:-:S04]  /*1ce70*/  @!P3 LEA R4, P1, R0, R20, 0x2 ;  /* 0x000000140004b211 */ /* 0x010fc800078210ff */
[----:B------:R-:W-:Y:S02]  /*1ce80*/  @!P3 LEA.HI.X R5, R0, R21, R2, 0x2, P1 ;  /* 0x000000150005b211 */ /* 0x000fe400008f1402 */
[----:B------:R-:W-:-:S03]  /*1ce90*/  @!P2 IADD3 R0, P1, R3, R14, RZ ;  /* 0x0000000e0300a210 */ /* 0x000fc60007f3e0ff */
[----:B------:R3:W-:Y:S01]  /*1cea0*/  @!P3 STG.E desc[UR22][R4.64], R23 ;  /* 0x000000170400b986 */ /* 0x0007e2000c101916 */
[----:B------:R-:W-:Y:S02]  /*1ceb0*/  @!P2 LEA.HI.X.SX32 R3, R3, R10, 0x1, P1 ;  /* 0x0000000a0303a211 */ /* 0x000fe400008f0eff */
[----:B-1----:R-:W-:-:S04]  /*1cec0*/  @!P2 LEA R2, P1, R0, R18, 0x2 ;  /* 0x000000120002a211 */ /* 0x002fc800078210ff */
[----:B------:R-:W-:-:S05]  /*1ced0*/  @!P2 LEA.HI.X R3, R0, R19, R3, 0x2, P1 ;  /* 0x000000130003a211 */ /* 0x000fca00008f1403 */
[----:B------:R3:W-:Y:S04]  /*1cee0*/  @!P2 STG.E desc[UR22][R2.64], R22 ;  /* 0x000000160200a986 */ /* 0x0007e8000c101916 */
.L_x_485:
[----:B------:R-:W-:Y:S05]  /*1cef0*/  BSYNC B0 ;  /* 0x0000000000007941 */ /* 0x000fea0003800000 */
.L_x_484:
[----:B---3--:R-:W3:Y:S04]  /*1cf00*/  LDL R2, [R1+0x7c] ;  /* 0x00007c0001027983 */ /* 0x008ee80000100800 */
[----:B------:R-:W4:Y:S04]  /*1cf10*/  LDL R0, [R1+0x98] ;  /* 0x0000980001007983 */ /* 0x000f280000100800 */
[----:B------:R-:W5:Y:S01]  /*1cf20*/  LDL.64 R36, [R1+0xa0] ;  /* 0x0000a00001247983 */ /* 0x000f620000100a00 */
[----:B------:R-:W-:Y:S01]  /*1cf30*/  SHF.R.S32.HI R4, RZ, 0x1f, R26 ;  /* 0x0000001fff047819 */ /* 0x000fe2000001141a */
[----:B------:R-:W-:Y:S01]  /*1cf40*/  UIMAD UR15, UR6, -0x80, UR15 ;  /* 0xffffff80060f78a4 */ /* 0x000fe2000f8e020f */
[----:B------:R-:W-:Y:S01]  /*1cf50*/  SHF.R.S32.HI R13, RZ, 0x1f, R12 ;  /* 0x0000001fff0d7819 */ /* 0x000fe2000001140c */
[----:B------:R1:W1:Y:S01]  /*1cf60*/  LDS.128 R20, [R222] ;  /* 0x00000000de147984 */ /* 0x0002620000000c00 */
[----:B------:R-:W-:Y:S01]  /*1cf70*/  ULDC.64 UR6, c[0x0][0x2a0] ;  /* 0x0000a80000067ab9 */ /* 0x000fe20000000a00 */
[----:B------:R-:W-:Y:S02]  /*1cf80*/  BSSY B0, `(.L_x_486) ;  /* 0x0000022000007945 */ /* 0x000fe40003800000 */
[----:B------:R1:W1:Y:S01]  /*1cf90*/  LDS.128 R16, [R222+0x2000] ;  /* 0x00200000de107984 */ /* 0x0002620000000c00 */
[----:B---3--:R-:W-:-:S02]  /*1cfa0*/  IMAD.MOV.U32 R25, RZ, RZ, R2 ;  /* 0x000000ffff197224 */ /* 0x008fc400078e0002 */
[----:B----4-:R-:W-:Y:S01]  /*1cfb0*/  IMAD.MOV.U32 R24, RZ, RZ, R0 ;  /* 0x000000ffff187224 */ /* 0x010fe200078e0000 */
[----:B------:R-:W-:Y:S02]  /*1cfc0*/  IADD3 R0, R12, 0x60, RZ ;  /* 0x000000600c007810 */ /* 0x000fe40007ffe0ff */
[----:B-----5:R-:W-:Y:S02]  /*1cfd0*/  SHF.R.S32.HI R3, RZ, 0x1f, R36 ;  /* 0x0000001fff037819 */ /* 0x020fe40000011424 */
[----:B------:R-:W-:Y:S02]  /*1cfe0*/  IADD3 R2, P2, R36, UR10, RZ ;  /* 0x0000000a24027c10 */ /* 0x000fe4000ff5e0ff */
[----:B------:R-:W-:Y:S01]  /*1cff0*/  ISETP.GE.AND P1, PT, R0, UR5, PT ;  /* 0x0000000500007c0c */ /* 0x000fe2000bf26270 */
[----:B------:R-:W-:Y:S01]  /*1d000*/  IMAD R0, R4, UR6, RZ ;  /* 0x0000000604007c24 */ /* 0x000fe2000f8e02ff */
[----:B------:R-:W-:Y:S01]  /*1d010*/  IADD3.X R3, R3, UR4, RZ, P2, !PT ;  /* 0x0000000403037c10 */ /* 0x000fe200097fe4ff */
[----:B------:R-:W-:Y:S01]  /*1d020*/  IMAD.U32 R4, RZ, RZ, UR14 ;  /* 0x0000000eff047e24 */ /* 0x000fe2000f8e00ff */
[----:B------:R-:W-:Y:S01]  /*1d030*/  ISETP.GE.AND P2, PT, R44, UR15, PT ;  /* 0x0000000f2c007c0c */ /* 0x000fe2000bf46270 */
[----:B------:R-:W-:-:S02]  /*1d040*/  IMAD R0, R26, UR7, R0 ;  /* 0x000000071a007c24 */ /* 0x000fc4000f8e0200 */
[----:B------:R-:W-:-:S04]  /*1d050*/  IMAD.WIDE.U32 R10, R26, UR6, R2 ;  /* 0x000000061a0a7c25 */ /* 0x000fc8000f8e0002 */
[----:B------:R-:W-:Y:S01]  /*1d060*/  IMAD.WIDE R2, R4, 0x80, R12 ;  /* 0x0000008004027825 */ /* 0x000fe200078e020c */
[----:B------:R-:W-:Y:S01]  /*1d070*/  IADD3 R9, R0, R11, RZ ;  /* 0x0000000b00097210 */ /* 0x000fe20007ffe0ff */
[----:B------:R3:W4:Y:S04]  /*1d080*/  LDS.128 R12, [R222+0x4000] ;  /* 0x00400000de0c7984 */ /* 0x0007280000000c00 */
[----:B-1----:R-:W-:Y:S05]  /*1d090*/  @P2 BRA `(.L_x_487) ;  /* 0x0000000000402947 */ /* 0x002fea0003800000 */
        /* <DEDUP_REMOVED lines=15> */
[----:B----4-:R1:W-:Y:S02]  /*1d190*/  @!P2 STG.E.128 desc[UR22][R4.64+0x80], R12 ;  /* 0x0000800c0400a986 */ /* 0x0103e4000c101d16 */
.L_x_487:
[----:B------:R-:W-:Y:S05]  /*1d1a0*/  BSYNC B0 ;  /* 0x0000000000007941 */ /* 0x000fea0003800000 */
.L_x_486:
[----:B-1----:R1:W1:Y:S01]  /*1d1b0*/  LDS.128 R20, [R222+0x800] ;  /* 0x00080000de147984 */ /* 0x0022620000000c00 */
[----:B------:R-:W-:Y:S03]  /*1d1c0*/  BSSY B0, `(.L_x_488) ;  /* 0x0000017000007945 */ /* 0x000fe60003800000 */
[----:B------:R1:W1:Y:S04]  /*1d1d0*/  LDS.128 R16, [R222+0x2800] ;  /* 0x00280000de107984 */ /* 0x0002680000000c00 */
[----:B----4-:R4:W1:Y:S01]  /*1d1e0*/  LDS.128 R12, [R222+0x4800] ;  /* 0x00480000de0c7984 */ /* 0x0108620000000c00 */
        /* <DEDUP_REMOVED lines=19> */
[----:B------:R1:W-:Y:S02]  /*1d320*/  @!P0 STG.E.128 desc[UR22][R4.64+0x80], R12 ;  /* 0x0000800c04008986 */ /* 0x0003e4000c101d16 */
.L_x_489:
[----:B------:R-:W-:Y:S05]  /*1d330*/  BSYNC B0 ;  /* 0x0000000000007941 */ /* 0x000fea0003800000 */
.L_x_488:
[----:B-1----:R1:W1:Y:S01]  /*1d340*/  LDS.128 R20, [R222+0x1000] ;  /* 0x00100000de147984 */ /* 0x0022620000000c00 */
[----:B------:R-:W-:Y:S03]  /*1d350*/  BSSY B0, `(.L_x_490) ;  /* 0x0000017000007945 */ /* 0x000fe60003800000 */
[----:B------:R1:W1:Y:S04]  /*1d360*/  LDS.128 R16, [R222+0x3000] ;  /* 0x00300000de107984 */ /* 0x0002680000000c00 */
        /* <DEDUP_REMOVED lines=21> */
.L_x_491:
[----:B------:R-:W-:Y:S05]  /*1d4c0*/  BSYNC B0 ;  /* 0x0000000000007941 */ /* 0x000fea0003800000 */
.L_x_490:
[----:B-1234-:R-:W1:Y:S01]  /*1d4d0*/  LDS.128 R220, [R222+0x5800] ;  /* 0x00580000dedc7984 */ /* 0x01ee620000000c00 */
        /* <DEDUP_REMOVED lines=22> */
.L_x_492:
        /* <DEDUP_REMOVED lines=12> */
.L_x_1215:


//--------------------- .text._ZN5flash16flash_fwd_kernelI23Flash_fwd_kernel_traitsILi96ELi128ELi64ELi4ELb0ELb0EN7cutlass6half_tE19Flash_kernel_traitsILi96ELi128ELi64ELi4ES3_EELb1ELb0ELb0ELb0ELb1ELb1ELb0ELb0EEEvNS_16Flash_fwd_paramsE --------------------------
	.section	.text._ZN5flash16flash_fwd_kernelI23Flash_fwd_kernel_traitsILi96ELi128ELi64ELi4ELb0ELb0EN7cutlass6half_tE19Flash_kernel_traitsILi96ELi128ELi64ELi4ES3_EELb1ELb0ELb0ELb0ELb1ELb1ELb0ELb0EEEvNS_16Flash_fwd_paramsE,"ax",@progbits
	.align	128
        .global         _ZN5flash16flash_fwd_kernelI23Flash_fwd_kernel_traitsILi96ELi128ELi64ELi4ELb0ELb0EN7cutlass6half_tE19Flash_kernel_traitsILi96ELi128ELi64ELi4ES3_EELb1ELb0ELb0ELb0ELb1ELb1ELb0ELb0EEEvNS_16Flash_fwd_paramsE
        .type           _ZN5flash16flash_fwd_kernelI23Flash_fwd_kernel_traitsILi96ELi128ELi64ELi4ELb0ELb0EN7cutlass6half_tE19Flash_kernel_traitsILi96ELi128ELi64ELi4ES3_EELb1ELb0ELb0ELb0ELb1ELb1ELb0ELb0EEEvNS_16Flash_fwd_paramsE,@function
        .size           _ZN5flash16flash_fwd_kernelI23Flash_fwd_kernel_traitsILi96ELi128ELi64ELi4ELb0ELb0EN7cutlass6half_tE19Flash_kernel_traitsILi96ELi128ELi64ELi4ES3_EELb1ELb0ELb0ELb0ELb1ELb1ELb0ELb0EEEvNS_16Flash_fwd_paramsE,(.L_x_1216 - _ZN5flash16flash_fwd_kernelI23Flash_fwd_kernel_traitsILi96ELi128ELi64ELi4ELb0ELb0EN7cutlass6half_tE19Flash_kernel_traitsILi96ELi128ELi64ELi4ES3_EELb1ELb0ELb0ELb0ELb1ELb1ELb0ELb0EEEvNS_16Flash_fwd_paramsE)
        .other          _ZN5flash16flash_fwd_kernelI23Flash_fwd_kernel_traitsILi96ELi128ELi64ELi4ELb0ELb0EN7cutlass6half_tE19Flash_kernel_traitsILi96ELi128ELi64ELi4ES3_EELb1ELb0ELb0ELb0ELb1ELb1ELb0ELb0EEEvNS_16Flash_fwd_paramsE,@"STO_CUDA_ENTRY STV_DEFAULT"
_ZN5flash16flash_fwd_kernelI23Flash_fwd_kernel_traitsILi96ELi128ELi64ELi4ELb0ELb0EN7cutlass6half_tE19Flash_kernel_traitsILi96ELi128ELi64ELi4ES3_EELb1ELb0ELb0ELb0ELb1ELb1ELb0ELb0EEEvNS_16Flash_fwd_paramsE:
.text._ZN5flash16flash_fwd_kernelI23Flash_fwd_kernel_traitsILi96ELi128ELi64ELi4ELb0ELb0EN7cutlass6half_tE19Flash_kernel_traitsILi96ELi128ELi64ELi4ES3_EELb1ELb0ELb0ELb0ELb1ELb1ELb0ELb0EEEvNS_16Flash_fwd_paramsE:
[----:B------:R-:W-:Y:S08]  /*0000*/  LDC R1, c[0x0][0x28] ;  /* 0x00000a00ff017b82 */ /* 0x000ff00000000800 */
[----:B------:R-:W1:Y:S01]  /*0010*/  LDC R127, c[0x0][0x3a8] ;  /* 0x0000ea00ff7f7b82 */ /* 0x000e620000000800 */
[----:B------:R-:W-:Y:S01]  /*0020*/  ULDC.U8 UR4, c[0x0][0x3b4] ;  /* 0x0000ed0000047ab9 */ /* 0x000fe20000000000 */
[----:B------:R-:W-:Y:S01]  /*0030*/  ULDC.64 UR32, c[0x0][0x3a0] ;  /* 0x0000e80000207ab9 */ /* 0x000fe20000000a00 */
[----:B------:R-:W-:Y:S01]  /*0040*/  ISETP.NE.AND P3, PT, RZ, UR4, PT ;  /* 0x00000004ff007c0c */ /* 0x000fe2000bf65270 */
[----:B------:R-:W-:Y:S01]  /*0050*/  IMAD.U32 R6, RZ, RZ, UR32 ;  /* 0x00000020ff067e24 */ /* 0x000fe2000f8e00ff */
[----:B------:R-:W-:Y:S01]  /*0060*/  ULDC.64 UR30, c[0x0][0x208] ;  /* 0x00008200001e7ab9 */ /* 0x000fe20000000a00 */
[----:B------:R-:W-:-:S02]  /*0070*/  IMAD.U32 R7, RZ, RZ, UR33 ;  /* 0x00000021ff077e24 */ /* 0x000fc4000f8e00ff */
[----:B------:R-:W2:Y:S01]  /*0080*/  LDC R126, c[0x0][0x3ac] ;  /* 0x0000eb00ff7e7b82 */ /* 0x000ea20000000800 */
[----:B------:R-:W3:Y:S01]  /*0090*/  S2R R124, SR_CTAID.X ;  /* 0x00000000007c7919 */ /* 0x000ee20000002500 */
[----:B------:R-:W3:Y:S01]  /*00a0*/  S2R R130, SR_CTAID.Y ;  /* 0x0000000000827919 */ /* 0x000ee20000002600 */
[----:B------:R-:W3:Y:S01]  /*00b0*/  S2R R129, SR_CTAID.Z ;  /* 0x0000000000817919 */ /* 0x000ee20000002700 */
[----:B------:R-:W4:Y:S01]  /*00c0*/  S2R R128, SR_TID.X ;  /* 0x0000000000807919 */ /* 0x000f220000002100 */
[----:B------:R-:W-:Y:S01]  /*00d0*/  IMAD.MOV.U32 R13, RZ, RZ, RZ ;  /* 0x000000ffff0d7224 */ /* 0x000fe200078e00ff */
[----:B------:R-:W-:Y:S02]  /*00e0*/  ULDC UR4, c[0x0][0x2c4] ;  /* 0x0000b10000047ab9 */ /* 0x000fe40000000800 */
[----:B------:R-:W4:Y:S01]  /*00f0*/  @P3 LDG.E.64 R6, desc[UR30][R6.64] ;  /* 0x0000001e06063981 */ /* 0x000f22000c1e1b00 */
[----:B-1----:R-:W-:Y:S02]  /*0100*/  @P3 IMAD.MOV.U32 R2, RZ, RZ, R127 ;  /* 0x000000ffff023224 */ /* 0x002fe400078e007f */
[----:B--2---:R-:W-:-:S05]  /*0110*/  @P3 IMAD.MOV.U32 R3, RZ, RZ, R126 ;  /* 0x000000ffff033224 */ /* 0x004fca00078e007e */
[----:B------:R1:W2:Y:S01]  /*0120*/  @P3 LDG.E.64 R4, desc[UR30][R2.64] ;  /* 0x0000001e02043981 */ /* 0x0002a2000c1e1b00 */
[----:B---3--:R-:W-:-:S04]  /*0130*/  LOP3.LUT R0, R129, R124, R130, 0xfe, !PT ;  /* 0x0000007c81007212 */ /* 0x008fc800078efe82 */
[----:B----4-:R-:W-:Y:S02]  /*0140*/  LOP3.LUT P4, RZ, R0, R128, RZ, 0xfc, !PT ;  /* 0x0000008000ff7212 */ /* 0x010fe4000788fcff */
[----:B------:R-:W2:Y:S08]  /*0150*/  @P3 LDC R0, c[0x0][0x3b0] ;  /* 0x0000ec00ff003b82 */ /* 0x000eb00000000800 */
[----:B-1----:R-:W1:Y:S08]  /*0160*/  LDC.64 R2, c[0x0][0x300] ;  /* 0x0000c000ff027b82 */ /* 0x002e700000000a00 */
[----:B------:R-:W3:Y:S01]  /*0170*/  @!P4 LDC.64 R10, c[0x0][0x3b8] ;  /* 0x0000ee00ff0acb82 */ /* 0x000ee20000000a00 */
[----:B-1----:R-:W-:-:S04]  /*0180*/  ISETP.NE.U32.AND P2, PT, R2, RZ, PT ;  /* 0x000000ff0200720c */ /* 0x002fc80003f45070 */
[----:B------:R-:W-:-:S03]  /*0190*/  ISETP.NE.AND.EX P2, PT, R3, RZ, PT, P2 ;  /* 0x000000ff0300720c */ /* 0x000fc60003f45320 */
[----:B------:R-:W1:Y:S10]  /*01a0*/  LDC.64 R2, c[0x0][0x308] ;  /* 0x0000c200ff027b82 */ /* 0x000e740000000a00 */
[----:B------:R-:W4:Y:S01]  /*01b0*/  @P2 LDC.64 R8, c[0x0][0x300] ;  /* 0x0000c000ff082b82 */ /* 0x000f220000000a00 */
[----:B-1----:R-:W-:-:S04]  /*01c0*/  ISETP.NE.U32.AND P0, PT, R2, RZ, PT ;  /* 0x000000ff0200720c */ /* 0x002fc80003f05070 */
[----:B------:R-:W-:Y:S01]  /*01d0*/  ISETP.NE.AND.EX P0, PT, R3, RZ, PT, P0 ;  /* 0x000000ff0300720c */ /* 0x000fe20003f05300 */
[----:B----4-:R-:W-:Y:S01]  /*01e0*/  @P2 IMAD.WIDE R8, R130, 0x4, R8 ;  /* 0x0000000482082825 */ /* 0x010fe200078e0208 */
[----:B------:R-:W-:Y:S02]  /*01f0*/  @P3 R2UR UR32, R6 ;  /* 0x00000000062032ca */ /* 0x000fe400000e0000 */
[----:B------:R-:W-:Y:S02]  /*0200*/  @P3 R2UR UR33, R7 ;  /* 0x00000000072132ca */ /* 0x000fe400000e0000 */
[----:B--2---:R-:W-:-:S09]  /*0210*/  @P3 IADD3 R127, P1, R4, R0, RZ ;  /* 0x00000000047f3210 */ /* 0x004fd20007f3e0ff */
[----:B------:R-:W-:Y:S02]  /*0220*/  IMAD.U32 R2, RZ, RZ, UR32 ;  /* 0x00000020ff027e24 */ /* 0x000fe4000f8e00ff */
[----:B------:R-:W-:Y:S01]  /*0230*/  MOV R3, UR33 ;  /* 0x0000002100037c02 */ /* 0x000fe20008000f00 */
[----:B------:R-:W-:-:S04]  /*0240*/  @P3 IMAD.X R126, RZ, RZ, R5, P1 ;  /* 0x000000ffff7e3224 */ /* 0x000fc800008e0605 */
[----:B---3--:R1:W-:Y:S02]  /*0250*/  @!P4 STG.E.64 desc[UR30][R10.64], R2 ;  /* 0x000000020a00c986 */ /* 0x0083e4000c101b1e */
[----:B-1----:R-:W-:Y:S01]  /*0260*/  @!P4 IMAD.MOV.U32 R2, RZ, RZ, R127 ;  /* 0x000000ffff02c224 */ /* 0x002fe200078e007f */
[----:B------:R-:W-:-:S05]  /*0270*/  @!P4 MOV R3, R126 ;  /* 0x0000007e0003c202 */ /* 0x000fca0000000f00 */
[----:B------:R1:W-:Y:S04]  /*0280*/  @!P4 STG.E.64 desc[UR30][R10.64+0x8], R2 ;  /* 0x000008020a00c986 */ /* 0x0003e8000c101b1e */
[----:B------:R2:W5:Y:S01]  /*0290*/  @P2 LDG.E R13, desc[UR30][R8.64] ;  /* 0x0000001e080d2981 */ /* 0x000562000c1e1900 */
[----:B-1----:R-:W1:Y:S02]  /*02a0*/  @P0 LDC.64 R2, c[0x0][0x308] ;  /* 0x0000c200ff020b82 */ /* 0x002e640000000a00 */
[----:B-1----:R-:W-:-:S05]  /*02b0*/  @P0 IMAD.WIDE R2, R130, 0x4, R2 ;  /* 0x0000000482020825 */ /* 0x002fca00078e0202 */
[----:B------:R2:W5:Y:S01]  /*02c0*/  @P0 LDG.E R123, desc[UR30][R2.64] ;  /* 0x0000001e027b0981 */ /* 0x000562000c1e1900 */
[----:B------:R-:W-:-:S05]  /*02d0*/  IMAD.SHL.U32 R0, R124, 0x80, RZ ;  /* 0x000000807c007824 */ /* 0x000fca00078e00ff */
[----:B------:R-:W-:-:S13]  /*02e0*/  ISETP.GE.AND P1, PT, R0, UR4, PT ;  /* 0x0000000400007c0c */ /* 0x000fda000bf26270 */
[----:B------:R-:W-:Y:S05]  /*02f0*/  @P1 EXIT ;  /* 0x000000000000194d */ /* 0x000fea0003800000 */
[----:B--2---:R-:W1:Y:S01]  /*0300*/  LDC R3, c[0x0][0x278] ;  /* 0x00009e00ff037b82 */ /* 0x004e620000000800 */
[----:B------:R-:W-:Y:S01]  /*0310*/  SHF.R.S32.HI R131, RZ, 0x1f, R128 ;  /* 0x0000001fff837819 */ /* 0x000fe20000011480 */
[----:B------:R-:W-:Y:S01]  /*0320*/  ULDC.64 UR4, c[0x0][0x228] ;  /* 0x00008a0000047ab9 */ /* 0x000fe20000000a00 */
[----:B------:R-:W-:Y:S01]  /*0330*/  SHF.R.S32.HI R11, RZ, 0x1f, R130 ;  /* 0x0000001fff0b7819 */ /* 0x000fe20000011482 */
[----:B------:R-:W-:Y:S01]  /*0340*/  ULDC.64 UR6, c[0x0][0x240] ;  /* 0x0000900000067ab9 */ /* 0x000fe20000000a00 */
[CC--:B------:R-:W-:Y:S01]  /*0350*/  LEA.HI R10, R131.reuse, R128.reuse, RZ, 0x4 ;  /* 0x00000080830a7211 */ /* 0x0c0fe200078f20ff */
[----:B------:R-:W-:Y:S01]  /*0360*/  ULDC.64 UR8, c[0x0][0x210] ;  /* 0x0000840000087ab9 */ /* 0x000fe20000000a00 */
[-C--:B------:R-:W-:Y:S01]  /*0370*/  LEA.HI R223, R131, R128.reuse, RZ, 0x2 ;  /* 0x0000008083df7211 */ /* 0x080fe200078f10ff */
[----:B------:R-:W-:Y:S01]  /*0380*/  USHF.L.U32 UR15, UR6, 0x6, URZ ;  /* 0x00000006060f7899 */ /* 0x000fe2000800063f */
[----:B------:R-:W-:Y:S01]  /*0390*/  LOP3.LUT R4, R10, 0xfffffff0, RZ, 0xc0, !PT ;  /* 0xfffffff00a047812 */ /* 0x000fe200078ec0ff */
[----:B-----5:R-:W-:Y:S01]  /*03a0*/  @P0 IMAD.IADD R123, R123, 0x1, -R13 ;  /* 0x000000017b7b0824 */ /* 0x020fe200078e0a0d */
[----:B------:R-:W-:Y:S01]  /*03b0*/  LEA.HI R5, R131, R128, RZ, 0x3 ;  /* 0x0000008083057211 */ /* 0x000fe200078f18ff */
[----:B------:R-:W-:Y:S01]  /*03c0*/  ULDC.64 UR10, c[0x0][0x250] ;  /* 0x00009400000a7ab9 */ /* 0x000fe20000000a00 */
[----:B------:R-:W-:Y:S01]  /*03d0*/  LOP3.LUT R18, R223, 0xfffffffc, RZ, 0xc0, !PT ;  /* 0xfffffffcdf127812 */ /* 0x000fe200078ec0ff */
[C---:B------:R-:W-:Y:S01]  /*03e0*/  IMAD.IADD R4, R128.reuse, 0x1, -R4 ;  /* 0x0000000180047824 */ /* 0x040fe200078e0a04 */
[----:B------:R-:W-:Y:S01]  /*03f0*/  SHF.R.S32.HI R2, RZ, 0x3, R5 ;  /* 0x00000003ff027819 */ /* 0x000fe20000011405 */
[----:B------:R-:W-:Y:S01]  /*0400*/  ULDC.64 UR12, c[0x0][0x260] ;  /* 0x00009800000c7ab9 */ /* 0x000fe20000000a00 */
[----:B------:R-:W-:Y:S01]  /*0410*/  SHF.R.S32.HI R22, RZ, 0x2, R223 ;  /* 0x00000002ff167819 */ /* 0x000fe200000114df */
[----:B------:R-:W-:Y:S01]  /*0420*/  IMAD.IADD R18, R128, 0x1, -R18 ;  /* 0x0000000180127824 */ /* 0x000fe200078e0a12 */
[-C--:B------:R-:W-:Y:S01]  /*0430*/  LEA.HI R0, R4, R4.reuse, RZ, 0x1 ;  /* 0x0000000404007211 */ /* 0x080fe200078f08ff */
[----:B------:R-:W-:Y:S01]  /*0440*/  IMAD.SHL.U32 R2, R2, 0x40, RZ ;  /* 0x0000004002027824 */ /* 0x000fe200078e00ff */
[----:B------:R-:W-:Y:S01]  /*0450*/  SHF.R.S32.HI R8, RZ, 0x1f, R4 ;  /* 0x0000001fff087819 */ /* 0x000fe20000011404 */
[----:B------:R-:W-:Y:S01]  /*0460*/  IMAD.SHL.U32 R18, R18, 0x8, RZ ;  /* 0x0000000812127824 */ /* 0x000fe200078e00ff */
[----:B------:R-:W-:Y:S01]  /*0470*/  LOP3.LUT R122, R0, 0x7fffffe, RZ, 0xc0, !PT ;  /* 0x07fffffe007a7812 */ /* 0x000fe200078ec0ff */
[----:B------:R-:W-:Y:S01]  /*0480*/  USHF.L.U32 UR17, UR10, 0x6, URZ ;  /* 0x000000060a117899 */ /* 0x000fe2000800063f */
[----:B-1----:R-:W-:Y:S01]  /*0490*/  IABS R14, R3 ;  /* 0x00000003000e7213 */ /* 0x002fe20000000000 */
[----:B------:R-:W-:Y:S01]  /*04a0*/  USHF.L.U64.HI UR16, UR10, 0x6, UR11 ;  /* 0x000000060a107899 */ /* 0x000fe2000801020b */
[----:B------:R-:W-:Y:S01]  /*04b0*/  LEA.HI R8, R8, R4, RZ, 0x3 ;  /* 0x0000000408087211 */ /* 0x000fe200078f18ff */
[----:B------:R-:W-:Y:S01]  /*04c0*/  IMAD.IADD R122, R4, 0x1, -R122 ;  /* 0x00000001047a7824 */ /* 0x000fe200078e0a7a */
[----:B------:R-:W1:Y:S01]  /*04d0*/  I2F.RP R20, R14 ;  /* 0x0000000e00147306 */ /* 0x000e620000209400 */
[----:B------:R-:W-:-:S02]  /*04e0*/  LOP3.LUT R4, R5, 0xfffffff8, RZ, 0xc0, !PT ;  /* 0xfffffff805047812 */ /* 0x000fc400078ec0ff */
[----:B------:R-:W-:Y:S01]  /*04f0*/  LOP3.LUT R2, R2, 0xc0, RZ, 0xc0, !PT ;  /* 0x000000c002027812 */ /* 0x000fe200078ec0ff */
[----:B------:R-:W-:Y:S01]  /*0500*/  IMAD.SHL.U32 R8, R8, 0x20, RZ ;  /* 0x0000002008087824 */ /* 0x000fe200078e00ff */
[----:B------:R-:W-:Y:S01]  /*0510*/  LEA.HI R223, R223, R22, RZ, 0x1 ;  /* 0x00000016dfdf7211 */ /* 0x000fe200078f08ff */
[----:B------:R-:W-:Y:S01]  /*0520*/  IMAD.IADD R4, R128, 0x1, -R4 ;  /* 0x0000000180047824 */ /* 0x000fe200078e0a04 */
[----:B------:R-:W-:Y:S02]  /*0530*/  SHF.R.S32.HI R7, RZ, 0x4, R10 ;  /* 0x00000004ff077819 */ /* 0x000fe4000001140a */
[----:B------:R-:W-:Y:S02]  /*0540*/  LOP3.LUT R6, R2, 0x18, R18, 0xf8, !PT ;  /* 0x0000001802067812 */ /* 0x000fe400078ef812 */
[----:B------:R-:W-:Y:S02]  /*0550*/  SHF.R.U32.HI R2, RZ, 0x3, R2 ;  /* 0x00000003ff027819 */ /* 0x000fe40000011602 */
[----:B------:R-:W-:Y:S01]  /*0560*/  LEA.HI R131, R131, R128, RZ, 0x5 ;  /* 0x0000008083837211 */ /* 0x000fe200078f28ff */
[----:B-1----:R-:W1:Y:S01]  /*0570*/  MUFU.RCP R20, R20 ;  /* 0x0000001400147308 */ /* 0x002e620000001000 */
[----:B------:R-:W-:-:S02]  /*0580*/  LOP3.LUT R223, R223, 0x7fffffe, RZ, 0xc0, !PT ;  /* 0x07fffffedfdf7812 */ /* 0x000fc400078ec0ff */
[----:B------:R-:W-:Y:S02]  /*0590*/  LEA.HI R10, R10, R7, RZ, 0x1 ;  /* 0x000000070a0a7211 */ /* 0x000fe400078f08ff */
[----:B------:R-:W-:Y:S01]  /*05a0*/  LOP3.LUT R2, R6, R2, RZ, 0x3c, !PT ;  /* 0x0000000206027212 */ /* 0x000fe200078e3cff */
[----:B------:R-:W-:Y:S01]  /*05b0*/  IMAD R6, R11, UR4, RZ ;  /* 0x000000040b067c24 */ /* 0x000fe2000f8e02ff */
[----:B------:R-:W-:Y:S01]  /*05c0*/  LEA.HI R12, R4, R4, RZ, 0x1 ;  /* 0x00000004040c7211 */ /* 0x000fe200078f08ff */
[----:B------:R-:W-:Y:S01]  /*05d0*/  IMAD.IADD R223, R22, 0x1, -R223 ;  /* 0x0000000116df7824 */ /* 0x000fe200078e0adf */
[----:B------:R-:W-:Y:S01]  /*05e0*/  SHF.R.S32.HI R19, RZ, 0x1f, R18 ;  /* 0x0000001fff137819 */ /* 0x000fe20000011412 */
[----:B------:R-:W-:Y:S01]  /*05f0*/  IMAD R6, R130, UR5, R6 ;  /* 0x0000000582067c24 */ /* 0x000fe2000f8e0206 */
[----:B------:R-:W-:Y:S02]  /*0600*/  SHF.R.S32.HI R125, RZ, 0x5, R131 ;  /* 0x00000005ff7d7819 */ /* 0x000fe40000011483 */
[----:B------:R-:W-:Y:S01]  /*0610*/  LOP3.LUT R10, R10, 0xfffffffe, RZ, 0xc0, !PT ;  /* 0xfffffffe0a0a7812 */ /* 0x000fe200078ec0ff */
[----:B------:R-:W-:Y:S01]  /*0620*/  IMAD.WIDE.U32 R26, R130, UR4, R18 ;  /* 0x00000004821a7c25 */ /* 0x000fe2000f8e0012 */
[----:B------:R-:W-:Y:S01]  /*0630*/  SHF.R.S32.HI R24, RZ, 0x1f, R129 ;  /* 0x0000001fff187819 */ /* 0x000fe20000011481 */
[----:B------:R-:W-:Y:S01]  /*0640*/  ULDC.64 UR4, c[0x0][0x258] ;  /* 0x0000960000047ab9 */ /* 0x000fe20000000a00 */
[----:B------:R-:W-:Y:S01]  /*0650*/  LOP3.LUT R9, R12, 0x3fffffe, RZ, 0xc0, !PT ;  /* 0x03fffffe0c097812 */ /* 0x000fe200078ec0ff */
[----:B-1----:R-:W-:Y:S01]  /*0660*/  VIADD R20, R20, 0xffffffe ;  /* 0x0ffffffe14147836 */ /* 0x002fe20000000000 */
[----:B------:R-:W-:Y:S01]  /*0670*/  SHF.R.S32.HI R23, RZ, 0x1f, R22 ;  /* 0x0000001fff177819 */ /* 0x000fe20000011416 */
[----:B------:R-:W-:Y:S01]  /*0680*/  IMAD R223, R125, 0x8, R223 ;  /* 0x000000087ddf7824 */ /* 0x000fe200078e02df */
[----:B------:R-:W-:Y:S01]  /*0690*/  IABS R17, R129 ;  /* 0x0000008100117213 */ /* 0x000fe20000000000 */
[----:B------:R-:W1:Y:S01]  /*06a0*/  F2I.FTZ.U32.TRUNC.NTZ R21, R20 ;  /* 0x0000001400157305 */ /* 0x000e62000021f000 */
[----:B------:R-:W-:Y:S01]  /*06b0*/  IMAD.IADD R10, R7, 0x1, -R10 ;  /* 0x00000001070a7824 */ /* 0x000fe200078e0a0a */
[----:B------:R-:W-:Y:S01]  /*06c0*/  SHF.R.S32.HI R12, RZ, 0x1, R12 ;  /* 0x00000001ff0c7819 */ /* 0x000fe2000001140c */
[----:B------:R-:W-:Y:S01]  /*06d0*/  IMAD R24, R24, UR4, RZ ;  /* 0x0000000418187c24 */ /* 0x000fe2000f8e02ff */
[----:B------:R-:W-:Y:S01]  /*06e0*/  LOP3.LUT R121, R8, 0xffffff00, RZ, 0xc0, !PT ;  /* 0xffffff0008797812 */ /* 0x000fe200078ec0ff */
[----:B------:R-:W-:Y:S01]  /*06f0*/  IMAD.IADD R9, R4, 0x1, -R9 ;  /* 0x0000000104097824 */ /* 0x000fe200078e0a09 */
[----:B------:R-:W-:Y:S01]  /*0700*/  SHF.R.S32.HI R4, RZ, 0x1, R0 ;  /* 0x00000001ff047819 */ /* 0x000fe20000011400 */
[----:B------:R-:W-:Y:S01]  /*0710*/  IMAD.IADD R7, R27, 0x1, R6 ;  /* 0x000000011b077824 */ /* 0x000fe200078e0206 */
[----:B------:R-:W-:Y:S01]  /*0720*/  LOP3.LUT R131, R131, 0xffffffe0, RZ, 0xc0, !PT ;  /* 0xffffffe083837812 */ /* 0x000fe200078ec0ff */
[----:B------:R-:W-:Y:S01]  /*0730*/  IMAD.U32 R223, R223, 0x20, R2 ;  /* 0x00000020dfdf7824 */ /* 0x000fe200078e0002 */
[----:B------:R-:W-:Y:S01]  /*0740*/  SHF.R.S32.HI R2, RZ, 0x1f, R0 ;  /* 0x0000001fff027819 */ /* 0x000fe20000011400 */
[----:B------:R-:W-:-:S02]  /*0750*/  IMAD.MOV.U32 R6, RZ, RZ, R26 ;  /* 0x000000ffff067224 */ /* 0x000fc400078e001a */
[----:B------:R-:W-:Y:S01]  /*0760*/  IMAD R24, R129, UR5, R24 ;  /* 0x0000000581187c24 */ /* 0x000fe2000f8e0218 */
[----:B------:R-:W2:Y:S01]  /*0770*/  S2UR UR5, SR_CgaCtaId ;  /* 0x00000000000579c3 */ /* 0x000ea20000008800 */
[----:B-1----:R-:W-:Y:S01]  /*0780*/  IMAD.MOV R16, RZ, RZ, -R21 ;  /* 0x000000ffff107224 */ /* 0x002fe200078e0a15 */
[----:B------:R-:W-:Y:S01]  /*0790*/  LEA.HI R2, R2, R4, RZ, 0x2 ;  /* 0x0000000402027211 */ /* 0x000fe200078f10ff */
[----:B------:R-:W-:Y:S02]  /*07a0*/  IMAD.MOV.U32 R20, RZ, RZ, RZ ;  /* 0x000000ffff147224 */ /* 0x000fe400078e00ff */
[----:B------:R-:W-:Y:S01]  /*07b0*/  IMAD R16, R16, R14, RZ ;  /* 0x0000000e10107224 */ /* 0x000fe200078e02ff */
[----:B------:R-:W-:Y:S01]  /*07c0*/  LOP3.LUT R2, R2, 0xfffffffc, RZ, 0xc0, !PT ;  /* 0xfffffffc02027812 */ /* 0x000fe200078ec0ff */
[----:B------:R-:W-:Y:S02]  /*07d0*/  IMAD R9, R10, 0x8, R9 ;  /* 0x000000080a097824 */ /* 0x000fe400078e0209 */
[----:B------:R-:W-:-:S04]  /*07e0*/  IMAD.HI.U32 R16, R21, R16, R20 ;  /* 0x0000001015107227 */ /* 0x000fc800078e0014 */
[----:B------:R-:W-:Y:S01]  /*07f0*/  IMAD.WIDE.U32 R20, R129, UR4, R6 ;  /* 0x0000000481147c25 */ /* 0x000fe2000f8e0006 */
[----:B------:R-:W-:-:S03]  /*0800*/  UMOV UR4, 0x400 ;  /* 0x0000040000047882 */ /* 0x000fc60000000000 */
[----:B------:R-:W-:-:S04]  /*0810*/  IMAD.WIDE R6, R124, 0x80, R22 ;  /* 0x000000807c067825 */ /* 0x000fc800078e0216 */
[----:B------:R-:W-:Y:S02]  /*0820*/  IMAD.IADD R25, R21, 0x1, R24 ;  /* 0x0000000115197824 */ /* 0x000fe400078e0218 */
[----:B------:R-:W-:Y:S01]  /*0830*/  IMAD R0, R7, UR6, RZ ;  /* 0x0000000607007c24 */ /* 0x000fe2000f8e02ff */
[----:B--2---:R-:W-:Y:S01]  /*0840*/  ULEA UR5, UR5, UR4, 0x18 ;  /* 0x0000000405057291 */ /* 0x004fe2000f8ec03f */
[----:B------:R-:W-:Y:S01]  /*0850*/  IMAD.MOV.U32 R24, RZ, RZ, R20 ;  /* 0x000000ffff187224 */ /* 0x000fe200078e0014 */
[----:B------:R-:W-:Y:S01]  /*0860*/  USHF.L.U64.HI UR4, UR6, 0x6, UR7 ;  /* 0x0000000606047899 */ /* 0x000fe20008010207 */
[----:B------:R-:W-:-:S03]  /*0870*/  IMAD.HI.U32 R16, R16, R17, RZ ;  /* 0x0000001110107227 */ /* 0x000fc600078e00ff */
[----:B------:R-:W-:Y:S01]  /*0880*/  LEA R223, R223, UR5, 0x1 ;  /* 0x00000005dfdf7c11 */ /* 0x000fe2000f8e08ff */
[----:B------:R-:W-:Y:S02]  /*0890*/  IMAD.IADD R2, R4, 0x1, -R2 ;  /* 0x0000000104027824 */ /* 0x000fe400078e0a02 */
[C---:B------:R-:W-:Y:S02]  /*08a0*/  IMAD R0, R6.reuse, UR7, R0 ;  /* 0x0000000706007c24 */ /* 0x040fe4000f8e0200 */
[----:B------:R-:W-:Y:S01]  /*08b0*/  IMAD.WIDE.U32 R24, R6, UR6, R24 ;  /* 0x0000000606187c25 */ /* 0x000fe2000f8e0018 */
[----:B------:R-:W-:Y:S01]  /*08c0*/  ULDC.64 UR6, c[0x0][0x230] ;  /* 0x00008c0000067ab9 */ /* 0x000fe20000000a00 */
[----:B------:R-:W1:Y:S02]  /*08d0*/  @!P0 LDC.64 R6, c[0x0][0x318] ;  /* 0x0000c600ff068b82 */ /* 0x000e640000000a00 */
[----:B------:R-:W-:Y:S01]  /*08e0*/  IMAD.SHL.U32 R4, R12, 0x40, RZ ;  /* 0x000000400c047824 */ /* 0x000fe200078e00ff */
[----:B------:R-:W-:Y:S01]  /*08f0*/  LEA R20, P1, R24, UR8, 0x1 ;  /* 0x0000000818147c11 */ /* 0x000fe2000f8208ff */
[----:B------:R-:W-:-:S02]  /*0900*/  IMAD.MOV R15, RZ, RZ, -R16 ;  /* 0x000000ffff0f7224 */ /* 0x000fc400078e0a10 */
[----:B------:R-:W-:Y:S01]  /*0910*/  IMAD.IADD R0, R25, 0x1, R0 ;  /* 0x0000000119007824 */ /* 0x000fe200078e0200 */
[----:B------:R-:W-:Y:S01]  /*0920*/  LOP3.LUT R4, R4, 0xc0, RZ, 0xc0, !PT ;  /* 0x000000c004047812 */ /* 0x000fe200078ec0ff */
[----:B------:R-:W-:Y:S02]  /*0930*/  IMAD R15, R14, R15, R17 ;  /* 0x0000000f0e0f7224 */ /* 0x000fe400078e0211 */
[----:B------:R-:W-:Y:S01]  /*0940*/  IMAD.SHL.U32 R10, R10, 0x8, RZ ;  /* 0x000000080a0a7824 */ /* 0x000fe200078e00ff */
[----:B------:R-:W-:Y:S01]  /*0950*/  LEA.HI.X R21, R24, UR9, R0, 0x1, P1 ;  /* 0x0000000918157c11 */ /* 0x000fe200088f0c00 */
[----:B------:R-:W-:Y:S01]  /*0960*/  ULDC.64 UR8, c[0x0][0x248] ;  /* 0x0000920000087ab9 */ /* 0x000fe20000000a00 */
[----:B------:R-:W-:Y:S01]  /*0970*/  LOP3.LUT R0, R4, 0x8, R5, 0xf8, !PT ;  /* 0x0000000804007812 */ /* 0x000fe200078ef805 */
[----:B------:R-:W-:Y:S01]  /*0980*/  USHF.L.U64.HI UR14, UR8, 0x6, UR9 ;  /* 0x00000006080e7899 */ /* 0x000fe20008010209 */
[----:B------:R-:W-:Y:S01]  /*0990*/  SHF.R.U32.HI R4, RZ, 0x3, R4 ;  /* 0x00000003ff047819 */ /* 0x000fe20000011604 */
[----:B------:R-:W-:Y:S01]  /*09a0*/  @!PT LDS RZ, [RZ] ;  /* 0x00000000fffff984 */ /* 0x000fe20000000800 */
[----:B------:R-:W-:Y:S01]  /*09b0*/  @!PT LDS RZ, [RZ] ;  /* 0x00000000fffff984 */ /* 0x000fe20000000800 */
[----:B------:R-:W-:Y:S01]  /*09c0*/  @!PT LDS RZ, [RZ] ;  /* 0x00000000fffff984 */ /* 0x000fe20000000800 */
[----:B------:R-:W-:Y:S01]  /*09d0*/  LDGSTS.E.BYPASS.LTC128B.128 [R223], desc[UR30][R20.64] ;  /* 0x0000000014df7fae */ /* 0x000fe2000b901d5e */
[----:B------:R-:W-:Y:S01]  /*09e0*/  ISETP.GT.U32.AND P2, PT, R14, R15, PT ;  /* 0x0000000f0e00720c */ /* 0x000fe20003f44070 */
[----:B------:R-:W-:Y:S01]  /*09f0*/  IMAD.IADD R131, R128, 0x1, -R131 ;  /* 0x0000000180837824 */ /* 0x000fe200078e0a83 */
[----:B------:R-:W-:Y:S01]  /*0a00*/  LOP3.LUT R0, R0, R4, RZ, 0x3c, !PT ;  /* 0x0000000400007212 */ /* 0x000fe200078e3cff */
[----:B------:R-:W-:Y:S01]  /*0a10*/  LDGSTS.E.BYPASS.LTC128B.128 [R223+0x2000], desc[UR30][R20.64+0x40] ;  /* 0x0200004014df7fae */ /* 0x000fe2000b901d5e */
[----:B------:R-:W2:Y:S01]  /*0a20*/  @!P0 LDC.64 R4, c[0x0][0x2c8] ;  /* 0x0000b200ff048b82 */ /* 0x000ea20000000a00 */
[----:B------:R-:W-:Y:S01]  /*0a30*/  IADD3 R17, P1, R22, R13, RZ ;  /* 0x0000000d16117210 */ /* 0x000fe20007f3e0ff */
[----:B------:R-:W-:Y:S01]  /*0a40*/  IMAD R176, R124, 0x8, R125 ;  /* 0x000000087cb07824 */ /* 0x000fe200078e027d */
[----:B------:R3:W-:Y:S01]  /*0a50*/  LDGSTS.E.BYPASS.LTC128B.128 [R223+0x4000], desc[UR30][R20.64+0x80] ;  /* 0x0400008014df7fae */ /* 0x0007e2000b901d5e */
[----:B------:R-:W-:Y:S01]  /*0a60*/  IMAD.U32 R0, R9, 0x20, R0 ;  /* 0x0000002009007824 */ /* 0x000fe200078e0000 */
[----:B------:R-:W-:Y:S01]  /*0a70*/  LEA.HI.X.SX32 R22, R13, R23, 0x1, P1 ;  /* 0x000000170d167211 */ /* 0x000fe200008f0eff */
[----:B------:R-:W-:-:S03]  /*0a80*/  IMAD.WIDE.U32 R24, R17, UR8, R18 ;  /* 0x0000000811187c25 */ /* 0x000fc6000f8e0012 */
[----:B------:R-:W-:Y:S01]  /*0a90*/  LEA R132, R0, UR5, 0x1 ;  /* 0x0000000500847c11 */ /* 0x000fe2000f8e08ff */
[----:B------:R-:W-:Y:S02]  /*0aa0*/  @!P2 IMAD.IADD R15, R15, 0x1, -R14 ;  /* 0x000000010f0fa824 */ /* 0x000fe400078e0a0e */
[----:B------:R-:W-:Y:S01]  /*0ab0*/  @!P2 VIADD R16, R16, 0x1 ;  /* 0x000000011010a836 */ /* 0x000fe20000000000 */
[----:B------:R-:W-:Y:S01]  /*0ac0*/  ISETP.NE.AND P2, PT, R3, RZ, PT ;  /* 0x000000ff0300720c */ /* 0x000fe20003f45270 */
[----:B------:R-:W-:Y:S01]  /*0ad0*/  IMAD.WIDE.U32 R18, R17, UR10, R18 ;  /* 0x0000000a11127c25 */ /* 0x000fe2000f8e0012 */
[----:B------:R-:W-:Y:S02]  /*0ae0*/  ISETP.GE.U32.AND P4, PT, R15, R14, PT ;  /* 0x0000000e0f00720c */ /* 0x000fe40003f86070 */
[----:B------:R-:W-:Y:S01]  /*0af0*/  LOP3.LUT R14, R129, R3, RZ, 0x3c, !PT ;  /* 0x00000003810e7212 */ /* 0x000fe200078e3cff */
[----:B------:R-:W-:-:S03]  /*0b00*/  VIADD R171, R176, 0x4 ;  /* 0x00000004b0ab7836 */ /* 0x000fc60000000000 */
[----:B------:R-:W-:-:S07]  /*0b10*/  ISETP.GE.AND P1, PT, R14, RZ, PT ;  /* 0x000000ff0e00720c */ /* 0x000fce0003f26270 */
[----:B------:R-:W-:Y:S01]  /*0b20*/  @P4 VIADD R16, R16, 0x1 ;  /* 0x0000000110104836 */ /* 0x000fe20000000000 */
[----:B---3--:R-:W-:-:S04]  /*0b30*/  IADD3 R20, P3, R20, UR15, RZ ;  /* 0x0000000f14147c10 */ /* 0x008fc8000ff7e0ff */
[----:B------:R-:W-:Y:S01]  /*0b40*/  IADD3.X R21, R21, UR4, RZ, P3, !PT ;  /* 0x0000000415157c10 */ /* 0x000fe20009ffe4ff */
[----:B------:R-:W-:Y:S01]  /*0b50*/  @!P1 IMAD.MOV R16, RZ, RZ, -R16 ;  /* 0x000000ffff109224 */ /* 0x000fe200078e0a10 */
[----:B-1----:R-:W-:Y:S01]  /*0b60*/  @!P0 ISETP.NE.U32.AND P3, PT, R6, RZ, PT ;  /* 0x000000ff0600820c */ /* 0x002fe20003f65070 */
[C---:B------:R-:W-:Y:S01]  /*0b70*/  IMAD R6, R22.reuse, UR8, RZ ;  /* 0x0000000816067c24 */ /* 0x040fe2000f8e02ff */
[----:B------:R-:W-:Y:S01]  /*0b80*/  @!P2 LOP3.LUT R16, RZ, R3, RZ, 0x33, !PT ;  /* 0x00000003ff10a212 */ /* 0x000fe200078e33ff */
[----:B------:R-:W-:Y:S01]  /*0b90*/  IMAD R22, R22, UR10, RZ ;  /* 0x0000000a16167c24 */ /* 0x000fe2000f8e02ff */
[----:B------:R-:W-:Y:S01]  /*0ba0*/  @!P0 ISETP.NE.AND.EX P3, PT, R7, RZ, PT, P3 ;  /* 0x000000ff0700820c */ /* 0x000fe20003f65330 */
[----:B------:R-:W-:Y:S01]  /*0bb0*/  IMAD R6, R17, UR9, R6 ;  /* 0x0000000911067c24 */ /* 0x000fe2000f8e0206 */
[----:B------:R-:W-:Y:S01]  /*0bc0*/  IADD3 R14, P1, R20, UR15, RZ ;  /* 0x0000000f140e7c10 */ /* 0x000fe2000ff3e0ff */
[----:B------:R-:W-:Y:S01]  /*0bd0*/  IMAD R7, R11, UR6, RZ ;  /* 0x000000060b077c24 */ /* 0x000fe2000f8e02ff */
[----:B--2---:R-:W-:Y:S01]  /*0be0*/  @!P0 SEL R5, R5, RZ, P3 ;  /* 0x000000ff05058207 */ /* 0x004fe20001800000 */
[----:B------:R-:W-:Y:S01]  /*0bf0*/  IMAD.IADD R25, R25, 0x1, R6 ;  /* 0x0000000119197824 */ /* 0x000fe200078e0206 */
[----:B------:R-:W-:Y:S01]  /*0c00*/  IADD3.X R15, R21, UR4, RZ, P1, !PT ;  /* 0x00000004150f7c10 */ /* 0x000fe20008ffe4ff */
[C---:B------:R-:W-:Y:S01]  /*0c10*/  IMAD R7, R130.reuse, UR7, R7 ;  /* 0x0000000782077c24 */ /* 0x040fe2000f8e0207 */
[----:B------:R-:W-:Y:S01]  /*0c20*/  @!P0 IADD3 R123, R5, R4, -R13 ;  /* 0x00000004057b8210 */ /* 0x000fe20007ffe80d */
[----:B------:R-:W-:Y:S01]  /*0c30*/  IMAD.WIDE.U32 R24, R130, UR6, R24 ;  /* 0x0000000682187c25 */ /* 0x000fe2000f8e0018 */
[----:B------:R-:W-:Y:S01]  /*0c40*/  SHF.R.S32.HI R4, RZ, 0x1f, R16 ;  /* 0x0000001fff047819 */ /* 0x000fe20000011410 */
[----:B------:R-:W-:Y:S01]  /*0c50*/  LDGSTS.E.BYPASS.LTC128B.128 [R223+0x800], desc[UR30][R20.64] ;  /* 0x0080000014df7fae */ /* 0x000fe2000b901d5e */
[----:B------:R-:W-:Y:S01]  /*0c60*/  ULDC.64 UR6, c[0x0][0x238] ;  /* 0x00008e0000067ab9 */ /* 0x000fe20000000a00 */
[----:B------:R-:W-:Y:S01]  /*0c70*/  VIADD R3, R123, 0x3f ;  /* 0x0000003f7b037836 */ /* 0x000fe20000000000 */
[----:B------:R-:W-:Y:S01]  /*0c80*/  LOP3.LUT P1, RZ, R2, 0x2, RZ, 0xc0, !PT ;  /* 0x0000000202ff7812 */ /* 0x000fe2000782c0ff */
[----:B------:R-:W-:Y:S01]  /*0c90*/  IMAD.IADD R25, R25, 0x1, R7 ;  /* 0x0000000119197824 */ /* 0x000fe200078e0207 */
[----:B------:R-:W-:Y:S01]  /*0ca0*/  LDGSTS.E.BYPASS.LTC128B.128 [R223+0x2800], desc[UR30][R20.64+0x40] ;  /* 0x0280004014df7fae */ /* 0x000fe2000b901d5e */
[----:B------:R-:W-:Y:S01]  /*0cb0*/  IMAD R228, R4, UR12, RZ ;  /* 0x0000000c04e47c24 */ /* 0x000fe2000f8e02ff */
[----:B------:R-:W-:Y:S01]  /*0cc0*/  SHF.R.S32.HI R5, RZ, 0x1f, R3 ;  /* 0x0000001fff057819 */ /* 0x000fe20000011403 */
[----:B------:R-:W-:Y:S01]  /*0cd0*/  IMAD R6, R17, UR11, R22 ;  /* 0x0000000b11067c24 */ /* 0x000fe2000f8e0216 */
[----:B------:R1:W-:Y:S01]  /*0ce0*/  LDGSTS.E.BYPASS.LTC128B.128 [R223+0x4800], desc[UR30][R20.64+0x80] ;  /* 0x0480008014df7fae */ /* 0x0003e2000b901d5e */
[----:B------:R-:W-:Y:S01]  /*0cf0*/  IMAD.WIDE.U32 R226, R16, UR12, R24 ;  /* 0x0000000c10e27c25 */ /* 0x000fe2000f8e0018 */
[----:B------:R-:W-:-:S02]  /*0d00*/  LEA.HI R3, R5, R3, RZ, 0x6 ;  /* 0x0000000305037211 */ /* 0x000fc400078f30ff */
[----:B------:R-:W-:Y:S01]  /*0d10*/  LDGSTS.E.BYPASS.LTC128B.128 [R223+0x1000], desc[UR30][R14.64] ;  /* 0x010000000edf7fae */ /* 0x000fe2000b901d5e */
[----:B------:R-:W-:Y:S01]  /*0d20*/  IMAD R228, R16, UR13, R228 ;  /* 0x0000000d10e47c24 */ /* 0x000fe2000f8e02e4 */
[----:B------:R-:W-:Y:S01]  /*0d30*/  SHF.R.S32.HI R3, RZ, 0x6, R3 ;  /* 0x00000006ff037819 */ /* 0x000fe20000011403 */
[----:B------:R-:W-:Y:S01]  /*0d40*/  IMAD.IADD R19, R19, 0x1, R6 ;  /* 0x0000000113137824 */ /* 0x000fe200078e0206 */
[----:B------:R-:W-:Y:S01]  /*0d50*/  LDGSTS.E.BYPASS.LTC128B.128 [R223+0x3000], desc[UR30][R14.64+0x40] ;  /* 0x030000400edf7fae */ /* 0x000fe2000b901d5e */
[----:B------:R-:W-:Y:S01]  /*0d60*/  IMAD.IADD R229, R227, 0x1, R228 ;  /* 0x00000001e3e57824 */ /* 0x000fe200078e02e4 */
[----:B------:R-:W-:Y:S01]  /*0d70*/  ULDC.64 UR12, c[0x0][0x268] ;  /* 0x00009a00000c7ab9 */ /* 0x000fe20000000a00 */
[----:B------:R-:W-:Y:S01]  /*0d80*/  VIADD R5, R3, 0xffffffff ;  /* 0xffffffff03057836 */ /* 0x000fe20000000000 */
[----:B------:R2:W-:Y:S01]  /*0d90*/  LDGSTS.E.BYPASS.LTC128B.128 [R223+0x5000], desc[UR30][R14.64+0x80] ;  /* 0x050000800edf7fae */ /* 0x0005e2000b901d5e */
[----:B------:R-:W-:Y:S02]  /*0da0*/  IMAD.MOV.U32 R228, RZ, RZ, R226 ;  /* 0x000000ffffe47224 */ /* 0x000fe400078e00e2 */
[----:B------:R-:W-:Y:S01]  /*0db0*/  IMAD R7, R5, UR14, RZ ;  /* 0x0000000e05077c24 */ /* 0x000fe2000f8e02ff */
[----:B------:R-:W-:Y:S01]  /*0dc0*/  SHF.R.S32.HI R6, RZ, 0x1f, R5 ;  /* 0x0000001fff067819 */ /* 0x000fe20000011405 */
[----:B------:R-:W-:-:S02]  /*0dd0*/  IMAD R11, R11, UR6, RZ ;  /* 0x000000060b0b7c24 */ /* 0x000fc4000f8e02ff */
[----:B------:R-:W-:Y:S02]  /*0de0*/  IMAD R4, R4, UR12, RZ ;  /* 0x0000000c04047c24 */ /* 0x000fe4000f8e02ff */
[----:B------:R-:W-:Y:S02]  /*0df0*/  IMAD R11, R130, UR7, R11 ;  /* 0x00000007820b7c24 */ /* 0x000fe4000f8e020b */
[----:B------:R-:W-:Y:S02]  /*0e00*/  IMAD R4, R16, UR13, R4 ;  /* 0x0000000d10047c24 */ /* 0x000fe4000f8e0204 */
[----:B-1----:R-:W-:Y:S01]  /*0e10*/  IMAD.WIDE.U32 R20, R130, UR6, R18 ;  /* 0x0000000682147c25 */ /* 0x002fe2000f8e0012 */
[----:B------:R-:W-:-:S03]  /*0e20*/  ULDC.64 UR6, c[0x0][0x218] ;  /* 0x0000860000067ab9 */ /* 0x000fc60000000a00 */
[----:B------:R-:W-:Y:S02]  /*0e30*/  IMAD.IADD R21, R21, 0x1, R11 ;  /* 0x0000000115157824 */ /* 0x000fe400078e020b */
[----:B------:R-:W-:Y:S01]  /*0e40*/  IMAD.WIDE.U32 R224, R16, UR12, R20 ;  /* 0x0000000c10e07c25 */ /* 0x000fe2000f8e0014 */
[----:B------:R-:W-:Y:S01]  /*0e50*/  ULDC.64 UR12, c[0x0][0x220] ;  /* 0x00008800000c7ab9 */ /* 0x000fe20000000a00 */
[----:B--2---:R-:W-:Y:S01]  /*0e60*/  IADD3 R14, P0, R14, UR15, RZ ;  /* 0x0000000f0e0e7c10 */ /* 0x004fe2000ff1e0ff */
[----:B------:R-:W-:Y:S01]  /*0e70*/  USHF.L.U32 UR15, UR8, 0x6, URZ ;  /* 0x00000006080f7899 */ /* 0x000fe2000800063f */
[----:B------:R-:W-:Y:S02]  /*0e80*/  IMAD.IADD R222, R225, 0x1, R4 ;  /* 0x00000001e1de7824 */ /* 0x000fe400078e0204 */
[----:B------:R-:W-:Y:S01]  /*0e90*/  IADD3.X R15, R15, UR4, RZ, P0, !PT ;  /* 0x000000040f0f7c10 */ /* 0x000fe200087fe4ff */
[----:B------:R-:W-:Y:S01]  /*0ea0*/  IMAD R4, R125, 0x200, R121 ;  /* 0x000002007d047824 */ /* 0x000fe200078e0279 */
[----:B------:R-:W-:Y:S01]  /*0eb0*/  UIADD3 UR4, UR5, 0x6000, URZ ;  /* 0x0000600005047890 */ /* 0x000fe2000fffe03f */
[----:B------:R-:W-:-:S02]  /*0ec0*/  IMAD R7, R6, UR15, R7 ;  /* 0x0000000f06077c24 */ /* 0x000fc4000f8e0207 */
[----:B------:R-:W-:Y:S01]  /*0ed0*/  IMAD.WIDE.U32 R18, R5, UR15, R228 ;  /* 0x0000000f05127c25 */ /* 0x000fe2000f8e00e4 */
[----:B------:R-:W-:Y:S02]  /*0ee0*/  LDGSTS.E.BYPASS.LTC128B.128 [R223+0x1800], desc[UR30][R14.64] ;  /* 0x018000000edf7fae */ /* 0x000fe4000b901d5e */
[----:B------:R-:W-:Y:S01]  /*0ef0*/  LEA R220, R0, UR4, 0x1 ;  /* 0x0000000400dc7c11 */ /* 0x000fe2000f8e08ff */
[----:B------:R-:W-:Y:S01]  /*0f00*/  IMAD.IADD R7, R19, 0x1, R7 ;  /* 0x0000000113077824 */ /* 0x000fe200078e0207 */
[----:B------:R-:W-:Y:S01]  /*0f10*/  LDGSTS.E.BYPASS.LTC128B.128 [R223+0x3800], desc[UR30][R14.64+0x40] ;  /* 0x038000400edf7fae */ /* 0x000fe2000b901d5e */
[----:B------:R-:W-:Y:S01]  /*0f20*/  IMAD R6, R6, UR10, RZ ;  /* 0x0000000a06067c24 */ /* 0x000fe2000f8e02ff */
[----:B------:R-:W-:Y:S01]  /*0f30*/  ULDC UR4, c[0x0][0x270] ;  /* 0x00009c0000047ab9 */ /* 0x000fe20000000800 */
[----:B------:R-:W-:Y:S01]  /*0f40*/  IMAD R4, R122, 0x20, R4 ;  /* 0x000000207a047824 */ /* 0x000fe200078e0204 */
[----:B------:R1:W-:Y:S01]  /*0f50*/  LDGSTS.E.BYPASS.LTC128B.128 [R223+0x5800], desc[UR30][R14.64+0x80] ;  /* 0x058000800edf7fae */ /* 0x0003e2000b901d5e */
[----:B------:R-:W-:-:S02]  /*0f60*/  IMAD R6, R5, UR11, R6 ;  /* 0x0000000b05067c24 */ /* 0x000fc4000f8e0206 */
[----:B------:R-:W-:-:S04]  /*0f70*/  IMAD R129, R130, UR4, R129 ;  /* 0x0000000482817c24 */ /* 0x000fc8000f8e0281 */
[----:B------:R-:W-:-:S05]  /*0f80*/  IMAD.SHL.U32 R129, R129, 0x20, RZ ;  /* 0x0000002081817824 */ /* 0x000fca00078e00ff */
[----:B------:R-:W-:Y:S02]  /*0f90*/  SHF.R.S32.HI R169, RZ, 0x1f, R129 ;  /* 0x0000001fffa97819 */ /* 0x000fe40000011481 */
[----:B-1----:R-:W-:-:S04]  /*0fa0*/  LEA R14, P0, R18, UR6, 0x1 ;  /* 0x00000006120e7c11 */ /* 0x002fc8000f8008ff */
[----:B------:R-:W-:Y:S01]  /*0fb0*/  LEA.HI.X R15, R18, UR7, R7, 0x1, P0 ;  /* 0x00000007120f7c11 */ /* 0x000fe200080f0c07 */
[----:B------:R-:W-:Y:S01]  /*0fc0*/  IMAD.SHL.U32 R7, R2, 0x40, RZ ;  /* 0x0000004002077824 */ /* 0x000fe200078e00ff */
[----:B------:R-:W-:-:S03]  /*0fd0*/  IADD3 R18, P0, R14, UR15, RZ ;  /* 0x0000000f0e127c10 */ /* 0x000fc6000ff1e0ff */
[----:B------:R-:W-:Y:S01]  /*0fe0*/  LDGSTS.E.BYPASS.LTC128B.128 [R223+0x6000], desc[UR30][R14.64] ;  /* 0x060000000edf7fae */ /* 0x000fe2000b901d5e */
[----:B------:R-:W-:Y:S02]  /*0ff0*/  IADD3.X R19, R15, UR14, RZ, P0, !PT ;  /* 0x0000000e0f137c10 */ /* 0x000fe400087fe4ff */
[----:B------:R-:W-:Y:S01]  /*1000*/  LOP3.LUT R7, R7, 0xc0, RZ, 0xc0, !PT ;  /* 0x000000c007077812 */ /* 0x000fe200078ec0ff */
[----:B------:R-:W-:Y:S03]  /*1010*/  LDGSTS.E.BYPASS.LTC128B.128 [R223+0x7000], desc[UR30][R14.64+0x40] ;  /* 0x070000400edf7fae */ /* 0x000fe6000b901d5e */
[----:B------:R-:W-:Y:S01]  /*1020*/  LOP3.LUT R10, R7, 0x8, R10, 0xf8, !PT ;  /* 0x00000008070a7812 */ /* 0x000fe200078ef80a */
[----:B------:R1:W-:Y:S01]  /*1030*/  LDGSTS.E.BYPASS.LTC128B.128 [R223+0x8000], desc[UR30][R14.64+0x80] ;  /* 0x080000800edf7fae */ /* 0x0003e2000b901d5e */
[----:B------:R-:W-:-:S03]  /*1040*/  SHF.R.U32.HI R120, RZ, 0x3, R7 ;  /* 0x00000003ff787819 */ /* 0x000fc60000011607 */
[----:B------:R-:W-:Y:S01]  /*1050*/  LDGSTS.E.BYPASS.LTC128B.128 [R223+0x6800], desc[UR30][R18.64] ;  /* 0x0680000012df7fae */ /* 0x000fe2000b901d5e */
[----:B------:R-:W-:-:S03]  /*1060*/  LOP3.LUT R120, R10, R120, RZ, 0x3c, !PT ;  /* 0x000000780a787212 */ /* 0x000fc600078e3cff */
[----:B------:R-:W-:Y:S02]  /*1070*/  LDGSTS.E.BYPASS.LTC128B.128 [R223+0x7800], desc[UR30][R18.64+0x40] ;  /* 0x0780004012df7fae */ /* 0x000fe4000b901d5e */
[----:B------:R-:W-:Y:S02]  /*1080*/  IMAD.IADD R221, R120, 0x1, R4 ;  /* 0x0000000178dd7824 */ /* 0x000fe400078e0204 */
[----:B------:R-:W-:Y:S03]  /*1090*/  LDGSTS.E.BYPASS.LTC128B.128 [R223+0x8800], desc[UR30][R18.64+0x80] ;  /* 0x0880008012df7fae */ /* 0x000fe6000b901d5e */
[----:B------:R-:W-:Y:S01]  /*10a0*/  LEA R221, R221, UR5, 0x1 ;  /* 0x00000005dddd7c11 */ /* 0x000fe2000f8e08ff */
[----:B------:R-:W0:Y:S01]  /*10b0*/  LDGDEPBAR ;  /* 0x00000000000079af */ /* 0x000e220000000000 */
[----:B-1----:R-:W-:-:S04]  /*10c0*/  IMAD.WIDE.U32 R14, R5, UR10, RZ ;  /* 0x0000000a050e7c25 */ /* 0x002fc8000f8e00ff */
[----:B------:R-:W-:Y:S01]  /*10d0*/  IMAD.IADD R6, R15, 0x1, R6 ;  /* 0x000000010f067824 */ /* 0x000fe200078e0206 */
[----:B------:R-:W-:-:S04]  /*10e0*/  LEA R5, P0, R14, R224, 0x6 ;  /* 0x000000e00e057211 */ /* 0x000fc800078030ff */
[----:B------:R-:W-:Y:S02]  /*10f0*/  LEA.HI.X R6, R14, R222, R6, 0x6, P0 ;  /* 0x000000de0e067211 */ /* 0x000fe400000f3406 */
[----:B------:R-:W-:Y:S01]  /*1100*/  LEA R14, P0, R5, UR12, 0x1 ;  /* 0x0000000c050e7c11 */ /* 0x000fe2000f8008ff */
[----:B------:R-:W-:-:S04]  /*1110*/  DEPBAR.LE SB0, 0x0 ;  /* 0x000080000000791a */ /* 0x000fc80000000000 */
[----:B------:R-:W-:Y:S01]  /*1120*/  LEA.HI.X R15, R5, UR13, R6, 0x1, P0 ;  /* 0x0000000d050f7c11 */ /* 0x000fe200080f0c06 */
[----:B------:R-:W-:Y:S01]  /*1130*/  BAR.SYNC.DEFER_BLOCKING 0x0 ;  /* 0x0000000000007b1d */ /* 0x000fe20000010000 */
[----:B------:R-:W-:-:S04]  /*1140*/  IADD3 R6, P0, R14, UR17, RZ ;  /* 0x000000110e067c10 */ /* 0x000fc8000ff1e0ff */
[----:B------:R-:W-:Y:S02]  /*1150*/  IADD3.X R7, R15, UR16, RZ, P0, !PT ;  /* 0x000000100f077c10 */ /* 0x000fe400087fe4ff */
[----:B------:R-:W-:Y:S01]  /*1160*/  LOP3.LUT P0, RZ, R12, 0x2, RZ, 0xc0, !PT ;  /* 0x000000020cff7812 */ /* 0x000fe2000780c0ff */
[----:B------:R-:W-:-:S05]  /*1170*/  IMAD.MOV.U32 R12, RZ, RZ, 0x20 ;  /* 0x00000020ff0c7424 */ /* 0x000fca00078e00ff */
[C---:B------:R-:W-:Y:S02]  /*1180*/  SEL R2, R12.reuse, 0xffffffe0, !P0 ;  /* 0xffffffe00c027807 */ /* 0x040fe40004000000 */
[----:B------:R-:W-:Y:S02]  /*1190*/  SEL R0, R12, 0xffffffe0, !P1 ;  /* 0xffffffe00c007807 */ /* 0x000fe40004800000 */
[--C-:B------:R-:W-:Y:S01]  /*11a0*/  IADD3 R170, P1, P0, R129, R127, R131.reuse ;  /* 0x0000007f81aa7210 */ /* 0x100fe2000783e083 */
[----:B------:R-:W-:Y:S01]  /*11b0*/  IMAD.IADD R218, R220, 0x1, R2 ;  /* 0x00000001dcda7824 */ /* 0x000fe200078e0202 */
[----:B------:R-:W-:Y:S01]  /*11c0*/  SHF.R.S32.HI R131, RZ, 0x1f, R131 ;  /* 0x0000001fff837819 */ /* 0x000fe20000011483 */
[----:B------:R-:W-:-:S03]  /*11d0*/  IMAD.IADD R219, R221, 0x1, R0 ;  /* 0x00000001dddb7824 */ /* 0x000fc600078e0200 */
[----:B------:R-:W-:Y:S01]  /*11e0*/  IADD3.X R169, R169, R126, R131, P1, P0 ;  /* 0x0000007ea9a97210 */ /* 0x000fe20000fe0483 */
[----:B------:R-:W-:Y:S01]  /*11f0*/  @!PT LDS RZ, [RZ] ;  /* 0x00000000fffff984 */ /* 0x000fe20000000800 */
[----:B------:R-:W-:Y:S01]  /*1200*/  @!PT LDS RZ, [RZ] ;  /* 0x00000000fffff984 */ /* 0x000fe20000000800 */
[----:B------:R-:W-:Y:S01]  /*1210*/  @!PT LDS RZ, [RZ] ;  /* 0x00000000fffff984 */ /* 0x000fe20000000800 */
[----:B------:R-:W-:Y:S01]  /*1220*/  LDGSTS.E.BYPASS.LTC128B.128 [R223+0x9000], desc[UR30][R14.64] ;  /* 0x090000000edf7fae */ /* 0x000fe2000b901d5e */
[----:B------:R-:W-:-:S03]  /*1230*/  ISETP.GE.AND P0, PT, R123, 0x41, PT ;  /* 0x000000417b00780c */ /* 0x000fc60003f06270 */
[----:B------:R-:W-:Y:S04]  /*1240*/  LDGSTS.E.BYPASS.LTC128B.128 [R223+0xa000], desc[UR30][R14.64+0x40] ;  /* 0x0a0000400edf7fae */ /* 0x000fe8000b901d5e */
[----:B------:R-:W-:Y:S04]  /*1250*/  LDGSTS.E.BYPASS.LTC128B.128 [R223+0xb000], desc[UR30][R14.64+0x80] ;  /* 0x0b0000800edf7fae */ /* 0x000fe8000b901d5e */
[----:B------:R-:W-:Y:S04]  /*1260*/  LDGSTS.E.BYPASS.LTC128B.128 [R223+0x9800], desc[UR30][R6.64] ;  /* 0x0980000006df7fae */ /* 0x000fe8000b901d5e */
[----:B------:R-:W-:Y:S04]  /*1270*/  LDGSTS.E.BYPASS.LTC128B.128 [R223+0xa800], desc[UR30][R6.64+0x40] ;  /* 0x0a80004006df7fae */ /* 0x000fe8000b901d5e */
[----:B------:R1:W-:Y:S04]  /*1280*/  LDGSTS.E.BYPASS.LTC128B.128 [R223+0xb800], desc[UR30][R6.64+0x80] ;  /* 0x0b80008006df7fae */ /* 0x0003e8000b901d5e */
[----:B------:R-:W-:Y:S04]  /*1290*/  LDSM.16.M88.4 R44, [R132+0x6000] ;  /* 0x00600000842c783b */ /* 0x000fe80000000200 */
[----:B------:R-:W2:Y:S04]  /*12a0*/  LDSM.16.M88.4 R20, [R221+0x1000] ;  /* 0x00100000dd14783b */ /* 0x000ea80000000200 */
[----:B------:R-:W3:Y:S04]  /*12b0*/  LDSM.16.M88.4 R172, [R132+0x6400] ;  /* 0x0064000084ac783b */ /* 0x000ee80000000200 */
[----:B------:R-:W4:Y:S04]  /*12c0*/  LDSM.16.M88.4 R8, [R132+0x6800] ;  /* 0x006800008408783b */ /* 0x000f280000000200 */
[----:B------:R-:W-:Y:S04]  /*12d0*/  LDSM.16.M88.4 R84, [R132+0x6c00] ;  /* 0x006c00008454783b */ /* 0x000fe80000000200 */
[----:B------:R-:W-:Y:S04]  /*12e0*/  LDSM.16.M88.4 R104, [R218] ;  /* 0x00000000da68783b */ /* 0x000fe80000000200 */
[----:B-1----:R-:W1:Y:S04]  /*12f0*/  LDSM.16.M88.4 R4, [R221] ;  /* 0x00000000dd04783b */ /* 0x002e680000000200 */
[----:B------:R-:W1:Y:S04]  /*1300*/  LDSM.16.M88.4 R80, [R219+0x1000] ;  /* 0x00100000db50783b */ /* 0x000e680000000200 */
[----:B------:R-:W1:Y:S04]  /*1310*/  LDSM.16.M88.4 R76, [R218+0x400] ;  /* 0x00040000da4c783b */ /* 0x000e680000000200 */
[----:B------:R-:W1:Y:S04]  /*1320*/  LDSM.16.M88.4 R72, [R218+0x800] ;  /* 0x00080000da48783b */ /* 0x000e680000000200 */
[----:B------:R-:W1:Y:S04]  /*1330*/  LDSM.16.M88.4 R64, [R219] ;  /* 0x00000000db40783b */ /* 0x000e680000000200 */
[----:B------:R-:W1:Y:S01]  /*1340*/  LDSM.16.M88.4 R68, [R218+0xc00] ;  /* 0x000c0000da44783b */ /* 0x000e620000000200 */
[C---:B--2---:R-:W-:Y:S03]  /*1350*/  HMMA.16816.F32 R56, R20.reuse, R44, RZ ;  /* 0x0000002c1438723c */ /* 0x044fe600000018ff */
[----:B------:R-:W-:Y:S03]  /*1360*/  LDSM.16.M88.4 R100, [R221+0x3000] ;  /* 0x00300000dd64783b */ /* 0x000fe60000000200 */
[C---:B------:R-:W-:Y:S01]  /*1370*/  HMMA.16816.F32 R60, R20.reuse, R46, RZ ;  /* 0x0000002e143c723c */ /* 0x040fe200000018ff */
[----:B------:R-:W2:Y:S04]  /*1380*/  LDSM.16.M88.4 R96, [R132+0x7000] ;  /* 0x007000008460783b */ /* 0x000ea80000000200 */
[----:B------:R-:W2:Y:S01]  /*1390*/  LDSM.16.M88.4 R92, [R132+0x7400] ;  /* 0x00740000845c783b */ /* 0x000ea20000000200 */
[C---:B---3--:R-:W-:Y:S03]  /*13a0*/  HMMA.16816.F32 R16, R20.reuse, R172, RZ ;  /* 0x000000ac1410723c */ /* 0x048fe600000018ff */
[----:B------:R-:W3:Y:S03]  /*13b0*/  LDSM.16.M88.4 R88, [R132+0x7800] ;  /* 0x007800008458783b */ /* 0x000ee60000000200 */
[C---:B----4-:R-:W-:Y:S01]  /*13c0*/  HMMA.16816.F32 R40, R20.reuse, R8, RZ ;  /* 0x000000081428723c */ /* 0x050fe200000018ff */
[----:B------:R-:W-:Y:S04]  /*13d0*/  LDSM.16.M88.4 R116, [R218+0x1c00] ;  /* 0x001c0000da74783b */ /* 0x000fe80000000200 */
[----:B------:R-:W-:Y:S01]  /*13e0*/  LDSM.16.M88.4 R108, [R221+0x5000] ;  /* 0x00500000dd6c783b */ /* 0x000fe20000000200 */
[C---:B------:R-:W-:Y:S03]  /*13f0*/  HMMA.16816.F32 R32, R20.reuse, R174, RZ ;  /* 0x000000ae1420723c */ /* 0x040fe600000018ff */
[----:B------:R-:W-:Y:S03]  /*1400*/  LDSM.16.M88.4 R112, [R219+0x2000] ;  /* 0x00200000db70783b */ /* 0x000fe60000000200 */
[----:B------:R-:W-:Y:S01]  /*1410*/  HMMA.16816.F32 R24, R20, R10, RZ ;  /* 0x0000000a1418723c */ /* 0x000fe200000018ff */
[----:B------:R-:W0:Y:S05]  /*1420*/  LDGDEPBAR ;  /* 0x00000000000079af */ /* 0x000e2a0000000000 */
[C---:B-1----:R-:W-:Y:S06]  /*1430*/  HMMA.16816.F32 R12, R4.reuse, R172, RZ ;  /* 0x000000ac040c723c */ /* 0x042fec00000018ff */
[C---:B------:R-:W-:Y:S06]  /*1440*/  HMMA.16816.F32 R52, R4.reuse, R8, RZ ;  /* 0x000000080434723c */ /* 0x040fec00000018ff */
[C---:B------:R-:W-:Y:S06]  /*1450*/  HMMA.16816.F32 R172, R4.reuse, R174, RZ ;  /* 0x000000ae04ac723c */ /* 0x040fec00000018ff */
[----:B------:R-:W-:Y:S06]  /*1460*/  HMMA.16816.F32 R8, R4, R10, RZ ;  /* 0x0000000a0408723c */ /* 0x000fec00000018ff */
[C---:B------:R-:W-:Y:S06]  /*1470*/  HMMA.16816.F32 R28, R20.reuse, R84, RZ ;  /* 0x00000054141c723c */ /* 0x040fec00000018ff */
[----:B------:R-:W-:Y:S06]  /*1480*/  HMMA.16816.F32 R20, R20, R86, RZ ;  /* 0x000000561414723c */ /* 0x000fec00000018ff */
[C---:B------:R-:W-:Y:S06]  /*1490*/  HMMA.16816.F32 R48, R4.reuse, R44, RZ ;  /* 0x0000002c0430723c */ /* 0x040fec00000018ff */
[C---:B------:R-:W-:Y:S06]  /*14a0*/  HMMA.16816.F32 R44, R4.reuse, R46, RZ ;  /* 0x0000002e042c723c */ /* 0x040fec00000018ff */
[C---:B------:R-:W-:Y:S06]  /*14b0*/  HMMA.16816.F32 R36, R4.reuse, R84, RZ ;  /* 0x000000540424723c */ /* 0x040fec00000018ff */
[----:B------:R-:W-:Y:S01]  /*14c0*/  HMMA.16816.F32 R4, R4, R86, RZ ;  /* 0x000000560404723c */ /* 0x000fe200000018ff */
[----:B------:R-:W1:Y:S05]  /*14d0*/  LDSM.16.M88.4 R84, [R132+0x7c00] ;  /* 0x007c00008454783b */ /* 0x000e6a0000000200 */
        /* <DEDUP_REMOVED lines=8> */
[C---:B------:R-:W-:Y:S01]  /*1560*/  HMMA.16816.F32 R172, R64.reuse, R78, R172 ;  /* 0x0000004e40ac723c */ /* 0x040fe200000018ac */
[----:B------:R-:W-:Y:S05]  /*1570*/  LDSM.16.M88.4 R76, [R219+0x3000] ;  /* 0x00300000db4c783b */ /* 0x000fea0000000200 */
[----:B------:R-:W-:Y:S01]  /*1580*/  HMMA.16816.F32 R8, R64, R74, R8 ;  /* 0x0000004a4008723c */ /* 0x000fe20000001808 */
[----:B------:R-:W4:Y:S05]  /*1590*/  LDSM.16.M88.4 R72, [R218+0x1000] ;  /* 0x00100000da48783b */ /* 0x000f2a0000000200 */
[C---:B------:R-:W-:Y:S06]  /*15a0*/  HMMA.16816.F32 R28, R80.reuse, R68, R28 ;  /* 0x00000044501c723c */ /* 0x040fec000000181c */
[----:B------:R-:W-:Y:S01]  /*15b0*/  HMMA.16816.F32 R20, R80, R70, R20 ;  /* 0x000000465014723c */ /* 0x000fe20000001814 */
[----:B------:R-:W4:Y:S05]  /*15c0*/  LDSM.16.M88.4 R80, [R221+0x2000] ;  /* 0x00200000dd50783b */ /* 0x000f2a0000000200 */
[C---:B------:R-:W-:Y:S06]  /*15d0*/  HMMA.16816.F32 R36, R64.reuse, R68, R36 ;  /* 0x000000444024723c */ /* 0x040fec0000001824 */
[----:B------:R-:W-:Y:S01]  /*15e0*/  HMMA.16816.F32 R4, R64, R70, R4 ;  /* 0x000000464004723c */ /* 0x000fe20000001804 */
[----:B------:R-:W4:Y:S05]  /*15f0*/  LDSM.16.M88.4 R68, [R218+0x1400] ;  /* 0x00140000da44783b */ /* 0x000f2a0000000200 */
[----:B--2---:R-:W-:Y:S06]  /*1600*/  HMMA.16816.F32 R56, R100, R96, R56 ;  /* 0x000000606438723c */ /* 0x004fec0000001838 */
[C---:B------:R-:W-:Y:S06]  /*1610*/  HMMA.16816.F32 R48, R64.reuse, R104, R48 ;  /* 0x000000684030723c */ /* 0x040fec0000001830 */
[----:B------:R-:W-:Y:S01]  /*1620*/  HMMA.16816.F32 R44, R64, R106, R44 ;  /* 0x0000006a402c723c */ /* 0x000fe2000000182c */
[----:B------:R-:W2:Y:S04]  /*1630*/  LDSM.16.M88.4 R64, [R218+0x1800] ;  /* 0x00180000da40783b */ /* 0x000ea80000000200 */
[----:B------:R-:W2:Y:S01]  /*1640*/  LDSM.16.M88.4 R104, [R132+0x8000] ;  /* 0x008000008468783b */ /* 0x000ea20000000200 */
[C---:B------:R-:W-:Y:S06]  /*1650*/  HMMA.16816.F32 R60, R100.reuse, R98, R60 ;  /* 0x00000062643c723c */ /* 0x040fec000000183c */
[C---:B------:R-:W-:Y:S06]  /*1660*/  HMMA.16816.F32 R16, R100.reuse, R92, R16 ;  /* 0x0000005c6410723c */ /* 0x040fec0000001810 */
[C---:B---3--:R-:W-:Y:S06]  /*1670*/  HMMA.16816.F32 R40, R100.reuse, R88, R40 ;  /* 0x000000586428723c */ /* 0x048fec0000001828 */
[C---:B-1----:R-:W-:Y:S06]  /*1680*/  HMMA.16816.F32 R28, R100.reuse, R84, R28 ;  /* 0x00000054641c723c */ /* 0x042fec000000181c */
[C---:B------:R-:W-:Y:S06]  /*1690*/  HMMA.16816.F32 R32, R100.reuse, R94, R32 ;  /* 0x0000005e6420723c */ /* 0x040fec0000001820 */
[C---:B------:R-:W-:Y:S06]  /*16a0*/  HMMA.16816.F32 R24, R100.reuse, R90, R24 ;  /* 0x0000005a6418723c */ /* 0x040fec0000001818 */
[----:B------:R-:W-:Y:S01]  /*16b0*/  HMMA.16816.F32 R20, R100, R86, R20 ;  /* 0x000000566414723c */ /* 0x000fe20000001814 */
[----:B------:R-:W1:Y:S05]  /*16c0*/  LDSM.16.M88.4 R100, [R132+0x8400] ;  /* 0x008400008464783b */ /* 0x000e6a0000000200 */
[C---:B----4-:R-:W-:Y:S06]  /*16d0*/  HMMA.16816.F32 R56, R76.reuse, R72, R56 ;  /* 0x000000484c38723c */ /* 0x050fec0000001838 */
[----:B------:R-:W-:Y:S06]  /*16e0*/  HMMA.16816.F32 R60, R76, R74, R60 ;  /* 0x0000004a4c3c723c */ /* 0x000fec000000183c */
[C---:B------:R-:W-:Y:S06]  /*16f0*/  HMMA.16816.F32 R48, R80.reuse, R96, R48 ;  /* 0x000000605030723c */ /* 0x040fec0000001830 */
[C---:B------:R-:W-:Y:S01]  /*1700*/  HMMA.16816.F32 R44, R80.reuse, R98, R44 ;  /* 0x00000062502c723c */ /* 0x040fe2000000182c */
[----:B------:R-:W-:Y:S05]  /*1710*/  LDSM.16.M88.4 R96, [R132+0x8800] ;  /* 0x008800008460783b */ /* 0x000fea0000000200 */
        /* <DEDUP_REMOVED lines=9> */
[----:B------:R-:W3:Y:S01]  /*17b0*/  LDSM.16.M88.4 R80, [R218+0x2000] ;  /* 0x00200000da50783b */ /* 0x000ee20000000200 */
        /* <DEDUP_REMOVED lines=9> */
[C---:B------:R-:W-:Y:S06]  /*1850*/  HMMA.16816.F32 R48, R112.reuse, R72, R48 ;  /* 0x000000487030723c */ /* 0x040fec0000001830 */
[----:B------:R-:W-:Y:S01]  /*1860*/  HMMA.16816.F32 R44, R112, R74, R44 ;  /* 0x0000004a702c723c */ /* 0x000fe2000000182c */
[----:B------:R-:W4:Y:S05]  /*1870*/  LDSM.16.M88.4 R72, [R218+0x2800] ;  /* 0x00280000da48783b */ /* 0x000f2a0000000200 */
[----:B-1----:R-:W-:Y:S06]  /*1880*/  HMMA.16816.F32 R16, R108, R100, R16 ;  /* 0x000000646c10723c */ /* 0x002fec0000001810 */
[----:B------:R-:W-:Y:S06]  /*1890*/  HMMA.16816.F32 R36, R112, R116, R36 ;  /* 0x000000747024723c */ /* 0x000fec0000001824 */
[----:B------:R-:W-:Y:S06]  /*18a0*/  HMMA.16816.F32 R32, R108, R102, R32 ;  /* 0x000000666c20723c */ /* 0x000fec0000001820 */
[----:B---3--:R-:W-:Y:S06]  /*18b0*/  HMMA.16816.F32 R56, R84, R80, R56 ;  /* 0x000000505438723c */ /* 0x008fec0000001838 */
[C---:B------:R-:W-:Y:S06]  /*18c0*/  HMMA.16816.F32 R12, R112.reuse, R68, R12 ;  /* 0x00000044700c723c */ /* 0x040fec000000180c */
[C---:B------:R-:W-:Y:S01]  /*18d0*/  HMMA.16816.F32 R172, R112.reuse, R70, R172 ;  /* 0x0000004670ac723c */ /* 0x040fe200000018ac */
[----:B------:R-:W1:Y:S05]  /*18e0*/  LDSM.16.M88.4 R68, [R218+0x2c00] ;  /* 0x002c0000da44783b */ /* 0x000e6a0000000200 */
[C---:B------:R-:W-:Y:S06]  /*18f0*/  HMMA.16816.F32 R52, R112.reuse, R64, R52 ;  /* 0x000000407034723c */ /* 0x040fec0000001834 */
[----:B------:R-:W-:Y:S01]  /*1900*/  HMMA.16816.F32 R8, R112, R66, R8 ;  /* 0x000000427008723c */ /* 0x000fe20000001808 */
[----:B------:R-:W3:Y:S01]  /*1910*/  LDSM.16.M88.4 R64, [R219+0x4000] ;  /* 0x00400000db40783b */ /* 0x000ee20000000200 */
[----:B------:R-:W-:Y:S01]  /*1920*/  FMNMX.FTZ R2, R56, R57, !PT ;  /* 0x0000003938027209 */ /* 0x000fe20007810000 */
[----:B------:R-:W-:-:S04]  /*1930*/  DEPBAR.LE SB0, 0x0 ;  /* 0x000080000000791a */ /* 0x000fc80000000000 */
[----:B------:R-:W-:Y:S06]  /*1940*/  HMMA.16816.F32 R4, R112, R118, R4 ;  /* 0x000000767004723c */ /* 0x000fec0000001804 */
[----:B------:R-:W-:Y:S06]  /*1950*/  HMMA.16816.F32 R40, R108, R96, R40 ;  /* 0x000000606c28723c */ /* 0x000fec0000001828 */
[C---:B------:R-:W-:Y:S06]  /*1960*/  HMMA.16816.F32 R60, R84.reuse, R82, R60 ;  /* 0x00000052543c723c */ /* 0x040fec000000183c */
[----:B--2---:R-:W-:Y:S06]  /*1970*/  HMMA.16816.F32 R16, R84, R76, R16 ;  /* 0x0000004c5410723c */ /* 0x004fec0000001810 */
[-C--:B------:R-:W-:Y:S06]  /*1980*/  HMMA.16816.F32 R28, R108, R92.reuse, R28 ;  /* 0x0000005c6c1c723c */ /* 0x080fec000000181c */
[----:B------:R-:W-:Y:S06]  /*1990*/  HMMA.16816.F32 R36, R88, R92, R36 ;  /* 0x0000005c5824723c */ /* 0x000fec0000001824 */
[----:B------:R-:W-:Y:S01]  /*19a0*/  HMMA.16816.F32 R32, R84, R78, R32 ;  /* 0x0000004e5420723c */ /* 0x000fe20000001820 */
[----:B------:R-:W-:-:S04]  /*19b0*/  FMNMX.FTZ R2, R60, R2, !PT ;  /* 0x000000023c027209 */ /* 0x000fc80007810000 */
[----:B------:R-:W-:Y:S01]  /*19c0*/  FMNMX.FTZ R2, R61, R2, !PT ;  /* 0x000000023d027209 */ /* 0x000fe20007810000 */
[----:B------:R-:W-:Y:S03]  /*19d0*/  HMMA.16816.F32 R48, R88, R104, R48 ;  /* 0x000000685830723c */ /* 0x000fe60000001830 */
[----:B------:R-:W-:-:S03]  /*19e0*/  FMNMX.FTZ R2, R16, R2, !PT ;  /* 0x0000000210027209 */ /* 0x000fc60007810000 */
[----:B------:R-:W-:Y:S01]  /*19f0*/  HMMA.16816.F32 R44, R88, R106, R44 ;  /* 0x0000006a582c723c */ /* 0x000fe2000000182c */
[----:B------:R-:W-:-:S05]  /*1a00*/  FMNMX.FTZ R2, R17, R2, !PT ;  /* 0x0000000211027209 */ /* 0x000fca0007810000 */
[C---:B------:R-:W-:Y:S06]  /*1a10*/  HMMA.16816.F32 R12, R88.reuse, R100, R12 ;  /* 0x00000064580c723c */ /* 0x040fec000000180c */
[C---:B------:R-:W-:Y:S06]  /*1a20*/  HMMA.16816.F32 R172, R88.reuse, R102, R172 ;  /* 0x0000006658ac723c */ /* 0x040fec00000018ac */
[C---:B------:R-:W-:Y:S06]  /*1a30*/  HMMA.16816.F32 R52, R88.reuse, R96, R52 ;  /* 0x000000605834723c */ /* 0x040fec0000001834 */
[C---:B------:R-:W-:Y:S06]  /*1a40*/  HMMA.16816.F32 R8, R88.reuse, R98, R8 ;  /* 0x000000625808723c */ /* 0x040fec0000001808 */
[----:B------:R-:W-:Y:S06]  /*1a50*/  HMMA.16816.F32 R4, R88, R94, R4 ;  /* 0x0000005e5804723c */ /* 0x000fec0000001804 */
[----:B----4-:R-:W-:Y:S06]  /*1a60*/  HMMA.16816.F32 R40, R84, R72, R40 ;  /* 0x000000485428723c */ /* 0x010fec0000001828 */
[C---:B------:R-:W-:Y:S06]  /*1a70*/  HMMA.16816.F32 R24, R108.reuse, R98, R24 ;  /* 0x000000626c18723c */ /* 0x040fec0000001818 */
[----:B------:R-:W-:Y:S06]  /*1a80*/  HMMA.16816.F32 R20, R108, R94, R20 ;  /* 0x0000005e6c14723c */ /* 0x000fec0000001814 */
[-C--:B-1----:R-:W-:Y:S06]  /*1a90*/  HMMA.16816.F32 R28, R84, R68.reuse, R28 ;  /* 0x00000044541c723c */ /* 0x082fec000000181c */
[C---:B---3--:R-:W-:Y:S06]  /*1aa0*/  HMMA.16816.F32 R36, R64.reuse, R68, R36 ;  /* 0x000000444024723c */ /* 0x048fec0000001824 */
[----:B------:R-:W-:Y:S01]  /*1ab0*/  HMMA.16816.F32 R48, R64, R80, R48 ;  /* 0x000000504030723c */ /* 0x000fe20000001830 */
[----:B------:R-:W-:Y:S01]  /*1ac0*/  FMNMX.FTZ R68, R32, R2, !PT ;  /* 0x0000000220447209 */ /* 0x000fe20007810000 */
[----:B------:R-:W-:-:S03]  /*1ad0*/  IMAD R2, R122, 0x20, R121 ;  /* 0x000000207a027824 */ /* 0x000fc600078e0279 */
        /* <DEDUP_REMOVED lines=8> */
[----:B------:R-:W-:Y:S06]  /*1b60*/  HMMA.16816.F32 R4, R64, R70, R4 ;  /* 0x000000464004723c */ /* 0x000fec0000001804 */
[----:B------:R-:W-:Y:S01]  /*1b70*/  HMMA.16816.F32 R24, R84, R74, R24 ;  /* 0x0000004a5418723c */ /* 0x000fe20000001818 */
[----:B------:R-:W-:-:S04]  /*1b80*/  FMNMX.FTZ R67, R58, R59, !PT ;  /* 0x0000003b3a437209 */ /* 0x000fc80007810000 */
[----:B------:R-:W-:Y:S01]  /*1b90*/  FMNMX.FTZ R67, R62, R67, !PT ;  /* 0x000000433e437209 */ /* 0x000fe20007810000 */
[----:B------:R-:W-:Y:S01]  /*1ba0*/  HMMA.16816.F32 R20, R84, R70, R20 ;  /* 0x000000465414723c */ /* 0x000fe20000001814 */
[----:B------:R-:W-:Y:S06]  /*1bb0*/  BAR.SYNC.DEFER_BLOCKING 0x0 ;  /* 0x0000000000007b1d */ /* 0x000fec0000010000 */
[----:B------:R-:W-:-:S02]  /*1bc0*/  NOP ;  /* 0x0000000000007918 */ /* 0x000fc40000000000 */
[----:B------:R-:W-:-:S15]  /*1bd0*/  @!P0 BRA `(.L_x_493) ;  /* 0x0000000000608947 */ /* 0x000fde0003800000 */
[----:B------:R-:W-:Y:S01]  /*1be0*/  VIADD R70, R3, 0xfffffffe ;  /* 0xfffffffe03467836 */ /* 0x000fe20000000000 */
[----:B------:R-:W-:Y:S02]  /*1bf0*/  USHF.L.U32 UR4, UR8, 0x5, URZ ;  /* 0x0000000508047899 */ /* 0x000fe4000800063f */
[----:B------:R-:W-:Y:S01]  /*1c00*/  USHF.L.U64.HI UR8, UR8, 0x5, UR9 ;  /* 0x0000000508087899 */ /* 0x000fe20008010209 */
[C---:B------:R-:W-:Y:S01]  /*1c10*/  IMAD R66, R70.reuse, UR14, RZ ;  /* 0x0000000e46427c24 */ /* 0x040fe2000f8e02ff */
[----:B------:R-:W-:Y:S01]  /*1c20*/  SHF.R.S32.HI R64, RZ, 0x1f, R70 ;  /* 0x0000001fff407819 */ /* 0x000fe20000011446 */
[----:B------:R-:W-:-:S04]  /*1c30*/  IMAD.WIDE.U32 R70, R70, UR15, R228 ;  /* 0x0000000f46467c25 */ /* 0x000fc8000f8e00e4 */
[----:B------:R-:W-:Y:S01]  /*1c40*/  IMAD R66, R64, UR15, R66 ;  /* 0x0000000f40427c24 */ /* 0x000fe2000f8e0242 */
[C---:B------:R-:W-:Y:S01]  /*1c50*/  LEA R72, P2, R70.reuse, UR6, 0x1 ;  /* 0x0000000646487c11 */ /* 0x040fe2000f8408ff */
[----:B------:R-:W-:Y:S02]  /*1c60*/  IMAD.U32 R65, RZ, RZ, UR4 ;  /* 0x00000004ff417e24 */ /* 0x000fe4000f8e00ff */
[----:B------:R-:W-:Y:S01]  /*1c70*/  IMAD.U32 R64, RZ, RZ, UR8 ;  /* 0x00000008ff407e24 */ /* 0x000fe2000f8e00ff */
[----:B------:R-:W-:Y:S02]  /*1c80*/  IADD3 R66, R71, R66, RZ ;  /* 0x0000004247427210 */ /* 0x000fe40007ffe0ff */
        /* <DEDUP_REMOVED lines=13> */
.L_x_493:
[----:B------:R-:W-:Y:S01]  /*1d60*/  FMNMX.FTZ R67, R63, R67, !PT ;  /* 0x000000433f437209 */ /* 0x000fe20007810000 */
[----:B------:R-:W-:Y:S01]  /*1d70*/  IMAD.WIDE.U32 R232, R171, -0x326172a9, RZ ;  /* 0xcd9e8d57abe87825 */ /* 0x000fe200078e00ff */
[----:B------:R-:W-:Y:S01]  /*1d80*/  FMNMX.FTZ R65, R24, R68, !PT ;  /* 0x0000004418417209 */ /* 0x000fe20007810000 */
[----:B------:R-:W-:Y:S01]  /*1d90*/  UIADD3 UR25, UR33, -0x4498517b, URZ ;  /* 0xbb67ae8521197890 */ /* 0x000fe2000fffe03f */
[----:B-1----:R-:W-:Y:S01]  /*1da0*/  FMNMX.FTZ R74, R18, R67, !PT ;  /* 0x00000043124a7209 */ /* 0x002fe20007810000 */
[----:B------:R-:W-:Y:S01]  /*1db0*/  IMAD.WIDE.U32 R206, R170, -0x2daee0ad, RZ ;  /* 0xd2511f53aace7825 */ /* 0x000fe200078e00ff */
[----:B------:R-:W-:Y:S01]  /*1dc0*/  FMNMX.FTZ R65, R25, R65, !PT ;  /* 0x0000004119417209 */ /* 0x000fe20007810000 */
[----:B------:R-:W-:Y:S01]  /*1dd0*/  UIADD3 UR26, UR32, -0x61c88647, URZ ;  /* 0x9e3779b9201a7890 */ /* 0x000fe2000fffe03f */
[----:B------:R-:W-:Y:S01]  /*1de0*/  FMNMX.FTZ R74, R19, R74, !PT ;  /* 0x0000004a134a7209 */ /* 0x000fe20007810000 */
[----:B------:R-:W-:Y:S01]  /*1df0*/  UIADD3 UR24, UR32, 0x3c6ef372, URZ ;  /* 0x3c6ef37220187890 */ /* 0x000fe2000fffe03f */
[----:B------:R-:W-:Y:S01]  /*1e00*/  FMNMX.FTZ R65, R28, R65, !PT ;  /* 0x000000411c417209 */ /* 0x000fe20007810000 */
[----:B------:R-:W-:Y:S01]  /*1e10*/  UIADD3 UR23, UR33, 0x76cf5d0a, URZ ;  /* 0x76cf5d0a21177890 */ /* 0x000fe2000fffe03f */
[----:B------:R-:W-:Y:S01]  /*1e20*/  FMNMX.FTZ R74, R34, R74, !PT ;  /* 0x0000004a224a7209 */ /* 0x000fe20007810000 */
[----:B------:R-:W-:Y:S01]  /*1e30*/  UIADD3 UR21, UR33, 0x32370b8f, URZ ;  /* 0x32370b8f21157890 */ /* 0x000fe2000fffe03f */
[----:B------:R-:W-:Y:S01]  /*1e40*/  FMNMX.FTZ R65, R29, R65, !PT ;  /* 0x000000411d417209 */ /* 0x000fe20007810000 */
[----:B------:R-:W-:Y:S01]  /*1e50*/  IMAD.WIDE.U32 R210, R176, -0x326172a9, RZ ;  /* 0xcd9e8d57b0d27825 */ /* 0x000fe200078e00ff */
[----:B------:R-:W-:Y:S01]  /*1e60*/  FMNMX.FTZ R72, R48, R49, !PT ;  /* 0x0000003130487209 */ /* 0x000fe20007810000 */
[----:B------:R-:W-:Y:S01]  /*1e70*/  UIADD3 UR22, UR32, -0x255992d5, URZ ;  /* 0xdaa66d2b20167890 */ /* 0x000fe2000fffe03f */
[----:B------:R-:W-:Y:S01]  /*1e80*/  FMNMX.FTZ R74, R35, R74, !PT ;  /* 0x0000004a234a7209 */ /* 0x000fe20007810000 */
[----:B------:R-:W-:Y:S01]  /*1e90*/  UIADD3 UR20, UR32, 0x78dde6e4, URZ ;  /* 0x78dde6e420147890 */ /* 0x000fe2000fffe03f */
[----:B------:R-:W-:Y:S01]  /*1ea0*/  FMNMX.FTZ R65, R20, R65, !PT ;  /* 0x0000004114417209 */ /* 0x000fe20007810000 */
[----:B------:R-:W-:Y:S01]  /*1eb0*/  UIADD3 UR19, UR33, -0x126145ec, URZ ;  /* 0xed9eba1421137890 */ /* 0x000fe2000fffe03f */
[----:B------:R-:W-:Y:S01]  /*1ec0*/  FMNMX.FTZ R72, R44, R72, !PT ;  /* 0x000000482c487209 */ /* 0x000fe20007810000 */
[----:B------:R-:W-:Y:S01]  /*1ed0*/  UIADD3 UR18, UR33, -0x56f99767, URZ ;  /* 0xa906689921127890 */ /* 0x000fe2000fffe03f */
[----:B------:R-:W-:Y:S01]  /*1ee0*/  FMNMX.FTZ R74, R42, R74, !PT ;  /* 0x0000004a2a4a7209 */ /* 0x000fe20007810000 */
[----:B------:R-:W-:Y:S01]  /*1ef0*/  ULDC UR4, c[0x0][0x2ec] ;  /* 0x0000bb0000047ab9 */ /* 0x000fe20000000800 */
[----:B------:R-:W-:Y:S01]  /*1f00*/  FMNMX.FTZ R65, R21, R65, !PT ;  /* 0x0000004115417209 */ /* 0x000fe20007810000 */
[----:B------:R-:W-:Y:S01]  /*1f10*/  UIADD3 UR27, UR32, -0x4ab325aa, URZ ;  /* 0xb54cda56201b7890 */ /* 0x000fe2000fffe03f */
[----:B------:R-:W-:Y:S01]  /*1f20*/  FMNMX.FTZ R72, R45, R72, !PT ;  /* 0x000000482d487209 */ /* 0x000fe20007810000 */
[----:B------:R-:W-:Y:S01]  /*1f30*/  IMAD.IADD R2, R120, 0x1, R2 ;  /* 0x0000000178027824 */ /* 0x000fe200078e0202 */
[----:B------:R-:W-:Y:S01]  /*1f40*/  FMNMX.FTZ R74, R43, R74, !PT ;  /* 0x0000004a2b4a7209 */ /* 0x000fe20007810000 */
[----:B------:R-:W1:Y:S01]  /*1f50*/  SHFL.BFLY PT, R68, R65, 0x2, 0x1f ;  /* 0x0c401f0041447f89 */ /* 0x000e6200000e0000 */
[----:B------:R-:W-:Y:S01]  /*1f60*/  FMNMX.FTZ R72, R12, R72, !PT ;  /* 0x000000480c487209 */ /* 0x000fe20007810000 */
[----:B------:R-:W-:Y:S01]  /*1f70*/  ULDC.U8 UR28, c[0x0][0x388] ;  /* 0x0000e200001c7ab9 */ /* 0x000fe20000000000 */
[----:B------:R-:W-:Y:S01]  /*1f80*/  FMNMX.FTZ R74, R26, R74, !PT ;  /* 0x0000004a1a4a7209 */ /* 0x000fe20007810000 */
[----:B------:R-:W-:Y:S01]  /*1f90*/  IMAD.U32 R200, RZ, RZ, UR28 ;  /* 0x0000001cffc87e24 */ /* 0x000fe2000f8e00ff */
[----:B------:R-:W-:Y:S01]  /*1fa0*/  LOP3.LUT R169, R169, UR32, RZ, 0x3c, !PT ;  /* 0x00000020a9a97c12 */ /* 0x000fe2000f8e3cff */
[----:B------:R-:W-:Y:S01]  /*1fb0*/  UIADD3 UR29, UR33, 0x646e171e, URZ ;  /* 0x646e171e211d7890 */ /* 0x000fe2000fffe03f */
[----:B------:R-:W-:-:S02]  /*1fc0*/  FMNMX.FTZ R72, R13, R72, !PT ;  /* 0x000000480d487209 */ /* 0x000fc40007810000 */
[----:B------:R-:W-:Y:S02]  /*1fd0*/  FMNMX.FTZ R74, R27, R74, !PT ;  /* 0x0000004a1b4a7209 */ /* 0x000fe40007810000 */
[----:B------:R-:W-:Y:S02]  /*1fe0*/  LOP3.LUT R230, R233, R169, RZ, 0x3c, !PT ;  /* 0x000000a9e9e67212 */ /* 0x000fe400078e3cff */
[----:B------:R-:W-:Y:S02]  /*1ff0*/  FMNMX.FTZ R72, R172, R72, !PT ;  /* 0x00000048ac487209 */ /* 0x000fe40007810000 */
[----:B------:R-:W-:Y:S01]  /*2000*/  FMNMX.FTZ R74, R30, R74, !PT ;  /* 0x0000004a1e4a7209 */ /* 0x000fe20007810000 */
[----:B------:R-:W-:Y:S01]  /*2010*/  IMAD.WIDE.U32 R230, R230, -0x2daee0ad, RZ ;  /* 0xd2511f53e6e67825 */ /* 0x000fe200078e00ff */
[----:B------:R-:W-:Y:S02]  /*2020*/  LEA R201, R3, 0xfffffffe, 0x1 ;  /* 0xfffffffe03c97811 */ /* 0x000fe400078e08ff */
[----:B------:R-:W-:-:S02]  /*2030*/  FMNMX.FTZ R72, R173, R72, !PT ;  /* 0x00000048ad487209 */ /* 0x000fc40007810000 */
[----:B------:R-:W-:Y:S02]  /*2040*/  FMNMX.FTZ R74, R31, R74, !PT ;  /* 0x0000004a1f4a7209 */ /* 0x000fe40007810000 */
[----:B------:R-:W-:Y:S02]  /*2050*/  FMNMX.FTZ R71, R50, R51, !PT ;  /* 0x0000003332477209 */ /* 0x000fe40007810000 */
[----:B------:R-:W-:Y:S01]  /*2060*/  LOP3.LUT R78, R207, UR33, R201, 0x96, !PT ;  /* 0x00000021cf4e7c12 */ /* 0x000fe2000f8e96c9 */
[----:B------:R-:W-:Y:S01]  /*2070*/  VIADD R201, R201, 0x1 ;  /* 0x00000001c9c97836 */ /* 0x000fe20000000000 */
[----:B------:R-:W-:Y:S02]  /*2080*/  FMNMX.FTZ R72, R52, R72, !PT ;  /* 0x0000004834487209 */ /* 0x000fe40007810000 */
[----:B------:R-:W-:Y:S01]  /*2090*/  LOP3.LUT R212, R231, UR25, R206, 0x96, !PT ;  /* 0x00000019e7d47c12 */ /* 0x000fe2000f8e96ce */
[----:B------:R-:W-:Y:S01]  /*20a0*/  IMAD.WIDE.U32 R78, R78, -0x326172a9, RZ ;  /* 0xcd9e8d574e4e7825 */ /* 0x000fe200078e00ff */
[----:B------:R-:W-:-:S02]  /*20b0*/  FMNMX.FTZ R74, R22, R74, !PT ;  /* 0x0000004a164a7209 */ /* 0x000fc40007810000 */
[----:B------:R-:W-:Y:S01]  /*20c0*/  FMNMX.FTZ R71, R46, R71, !PT ;  /* 0x000000472e477209 */ /* 0x000fe20007810000 */
[----:B------:R-:W-:Y:S01]  /*20d0*/  IMAD.WIDE.U32 R212, R212, -0x326172a9, RZ ;  /* 0xcd9e8d57d4d47825 */ /* 0x000fe200078e00ff */
[----:B------:R-:W-:Y:S02]  /*20e0*/  FMNMX.FTZ R72, R53, R72, !PT ;  /* 0x0000004835487209 */ /* 0x000fe40007810000 */
[----:B------:R-:W-:Y:S02]  /*20f0*/  FMNMX.FTZ R74, R23, R74, !PT ;  /* 0x0000004a174a7209 */ /* 0x000fe40007810000 */
[----:B------:R-:W-:Y:S02]  /*2100*/  FMNMX.FTZ R71, R47, R71, !PT ;  /* 0x000000472f477209 */ /* 0x000fe40007810000 */
[----:B-1----:R-:W-:Y:S01]  /*2110*/  FMNMX.FTZ R68, R65, R68, !PT ;  /* 0x0000004441447209 */ /* 0x002fe20007810000 */
[----:B------:R-:W1:Y:S01]  /*2120*/  SHFL.BFLY PT, R73, R74, 0x2, 0x1f ;  /* 0x0c401f004a497f89 */ /* 0x000e6200000e0000 */
[----:B------:R-:W-:-:S02]  /*2130*/  FMNMX.FTZ R72, R8, R72, !PT ;  /* 0x0000004808487209 */ /* 0x000fc40007810000 */
[----:B------:R-:W-:Y:S01]  /*2140*/  FMNMX.FTZ R71, R14, R71, !PT ;  /* 0x000000470e477209 */ /* 0x000fe20007810000 */
[----:B------:R-:W2:Y:S01]  /*2150*/  SHFL.BFLY PT, R166, R68, 0x1, 0x1f ;  /* 0x0c201f0044a67f89 */ /* 0x000ea200000e0000 */
[----:B------:R-:W-:Y:S02]  /*2160*/  LOP3.LUT R64, R79, UR26, R232, 0x96, !PT ;  /* 0x0000001a4f407c12 */ /* 0x000fe4000f8e96e8 */
[----:B------:R-:W-:Y:S02]  /*2170*/  LOP3.LUT R76, R213, UR24, R78, 0x96, !PT ;  /* 0x00000018d54c7c12 */ /* 0x000fe4000f8e964e */
[----:B------:R-:W-:Y:S01]  /*2180*/  FMNMX.FTZ R72, R9, R72, !PT ;  /* 0x0000004809487209 */ /* 0x000fe20007810000 */
[----:B------:R-:W-:Y:S01]  /*2190*/  IMAD.WIDE.U32 R66, R64, -0x2daee0ad, RZ ;  /* 0xd2511f5340427825 */ /* 0x000fe200078e00ff */
[----:B------:R-:W-:Y:S02]  /*21a0*/  FMNMX.FTZ R71, R15, R71, !PT ;  /* 0x000000470f477209 */ /* 0x000fe40007810000 */
[----:B------:R-:W-:Y:S01]  /*21b0*/  FMNMX.FTZ R72, R36, R72, !PT ;  /* 0x0000004824487209 */ /* 0x000fe20007810000 */
[----:B------:R-:W-:Y:S01]  /*21c0*/  IMAD.WIDE.U32 R76, R76, -0x2daee0ad, RZ ;  /* 0xd2511f534c4c7825 */ /* 0x000fe200078e00ff */
[----:B------:R-:W-:-:S02]  /*21d0*/  FMNMX.FTZ R71, R174, R71, !PT ;  /* 0x00000047ae477209 */ /* 0x000fc40007810000 */
[----:B------:R-:W-:Y:S02]  /*21e0*/  LOP3.LUT R64, R67, UR23, R230, 0x96, !PT ;  /* 0x0000001743407c12 */ /* 0x000fe4000f8e96e6 */
[----:B------:R-:W-:Y:S02]  /*21f0*/  FMNMX.FTZ R72, R37, R72, !PT ;  /* 0x0000004825487209 */ /* 0x000fe40007810000 */
[----:B------:R-:W-:Y:S01]  /*2200*/  LOP3.LUT R66, R77, UR21, R66, 0x96, !PT ;  /* 0x000000154d427c12 */ /* 0x000fe2000f8e9642 */
[----:B------:R-:W-:Y:S01]  /*2210*/  IMAD.WIDE.U32 R64, R64, -0x326172a9, RZ ;  /* 0xcd9e8d5740407825 */ /* 0x000fe200078e00ff */
[----:B------:R-:W-:Y:S02]  /*2220*/  FMNMX.FTZ R71, R175, R71, !PT ;  /* 0x00000047af477209 */ /* 0x000fe40007810000 */
[----:B------:R-:W-:Y:S01]  /*2230*/  FMNMX.FTZ R72, R4, R72, !PT ;  /* 0x0000004804487209 */ /* 0x000fe20007810000 */
[----:B------:R-:W-:Y:S01]  /*2240*/  IMAD.WIDE.U32 R66, R66, -0x326172a9, RZ ;  /* 0xcd9e8d5742427825 */ /* 0x000fe200078e00ff */
[----:B------:R-:W-:-:S02]  /*2250*/  FMNMX.FTZ R71, R54, R71, !PT ;  /* 0x0000004736477209 */ /* 0x000fc40007810000 */
[----:B------:R-:W-:Y:S02]  /*2260*/  FMNMX.FTZ R72, R5, R72, !PT ;  /* 0x0000004805487209 */ /* 0x000fe40007810000 */
[----:B------:R-:W-:Y:S02]  /*2270*/  LOP3.LUT R208, R211, R169, RZ, 0x3c, !PT ;  /* 0x000000a9d3d07212 */ /* 0x000fe400078e3cff */
[----:B------:R-:W-:Y:S01]  /*2280*/  FMNMX.FTZ R71, R55, R71, !PT ;  /* 0x0000004737477209 */ /* 0x000fe20007810000 */
[----:B------:R-:W3:Y:S01]  /*2290*/  SHFL.BFLY PT, R168, R72, 0x2, 0x1f ;  /* 0x0c401f0048a87f89 */ /* 0x000ee200000e0000 */
[----:B------:R-:W-:Y:S01]  /*22a0*/  LOP3.LUT R65, R65, UR22, R212, 0x96, !PT ;  /* 0x0000001641417c12 */ /* 0x000fe2000f8e96d4 */
[----:B------:R-:W-:Y:S01]  /*22b0*/  IMAD.WIDE.U32 R208, R208, -0x2daee0ad, RZ ;  /* 0xd2511f53d0d07825 */ /* 0x000fe200078e00ff */
[----:B------:R-:W-:Y:S02]  /*22c0*/  LOP3.LUT R64, R67, UR20, R64, 0x96, !PT ;  /* 0x0000001443407c12 */ /* 0x000fe4000f8e9640 */
[----:B------:R-:W-:-:S02]  /*22d0*/  FMNMX.FTZ R71, R10, R71, !PT ;  /* 0x000000470a477209 */ /* 0x000fc40007810000 */
[----:B-1----:R-:W-:Y:S01]  /*22e0*/  FMNMX.FTZ R67, R74, R73, !PT ;  /* 0x000000494a437209 */ /* 0x002fe20007810000 */
[----:B------:R-:W-:Y:S01]  /*22f0*/  IMAD.WIDE.U32 R74, R65, -0x2daee0ad, RZ ;  /* 0xd2511f53414a7825 */ /* 0x000fe200078e00ff */
[----:B--2---:R-:W-:Y:S02]  /*2300*/  FMNMX.FTZ R166, R68, R166, !PT ;  /* 0x000000a644a67209 */ /* 0x004fe40007810000 */
[----:B------:R-:W-:Y:S01]  /*2310*/  FMNMX.FTZ R71, R11, R71, !PT ;  /* 0x000000470b477209 */ /* 0x000fe20007810000 */
[----:B------:R-:W-:Y:S01]  /*2320*/  IMAD.WIDE.U32 R64, R64, -0x2daee0ad, RZ ;  /* 0xd2511f5340407825 */ /* 0x000fe200078e00ff */
[----:B------:R-:W-:-:S03]  /*2330*/  LOP3.LUT R214, R209, UR25, R206, 0x96, !PT ;  /* 0x00000019d1d67c12 */ /* 0x000fc6000f8e96ce */
[----:B------:R-:W-:Y:S01]  /*2340*/  FMUL.FTZ R206, R166, UR4 ;  /* 0x00000004a6ce7c20 */ /* 0x000fe20008410000 */
[----:B------:R-:W-:Y:S01]  /*2350*/  LOP3.LUT R69, R79, UR26, R210, 0x96, !PT ;  /* 0x0000001a4f457c12 */ /* 0x000fe2000f8e96d2 */
[----:B------:R-:W1:Y:S01]  /*2360*/  SHFL.BFLY PT, R165, R67, 0x1, 0x1f ;  /* 0x0c201f0043a57f89 */ /* 0x000e6200000e0000 */
[----:B------:R-:W-:Y:S01]  /*2370*/  FMNMX.FTZ R71, R38, R71, !PT ;  /* 0x0000004726477209 */ /* 0x000fe20007810000 */
[----:B------:R-:W-:Y:S01]  /*2380*/  IMAD.WIDE.U32 R214, R214, -0x326172a9, RZ ;  /* 0xcd9e8d57d6d67825 */ /* 0x000fe200078e00ff */
[----:B------:R-:W-:Y:S02]  /*2390*/  FSETP.NEU.FTZ.AND P1, PT, R166, -INF , PT ;  /* 0xff800000a600780b */ /* 0x000fe40003f3d000 */
[----:B------:R-:W-:Y:S01]  /*23a0*/  LOP3.LUT R68, R75, UR19, R76, 0x96, !PT ;  /* 0x000000134b447c12 */ /* 0x000fe2000f8e964c */
[----:B------:R-:W-:Y:S01]  /*23b0*/  IMAD.WIDE.U32 R202, R69, -0x2daee0ad, RZ ;  /* 0xd2511f5345ca7825 */ /* 0x000fe200078e00ff */
[----:B------:R-:W-:Y:S02]  /*23c0*/  LOP3.LUT R73, R65, UR18, R74, 0x96, !PT ;  /* 0x0000001241497c12 */ /* 0x000fe4000f8e964a */
[----:B------:R-:W-:Y:S01]  /*23d0*/  FMNMX.FTZ R71, R39, R71, !PT ;  /* 0x0000004727477209 */ /* 0x000fe20007810000 */
[----:B------:R-:W-:Y:S01]  /*23e0*/  IMAD.WIDE.U32 R68, R68, -0x326172a9, RZ ;  /* 0xcd9e8d5744447825 */ /* 0x000fe200078e00ff */
[----:B------:R-:W-:-:S02]  /*23f0*/  FSEL R206, R206, RZ, P1 ;  /* 0x000000ffcece7208 */ /* 0x000fc40000800000 */
[----:B------:R-:W-:Y:S01]  /*2400*/  FMNMX.FTZ R65, R6, R71, !PT ;  /* 0x0000004706417209 */ /* 0x000fe20007810000 */
[----:B------:R-:W-:Y:S01]  /*2410*/  IMAD.WIDE.U32 R74, R73, -0x326172a9, RZ ;  /* 0xcd9e8d57494a7825 */ /* 0x000fe200078e00ff */
[----:B---3--:R-:W-:-:S03]  /*2420*/  FMNMX.FTZ R168, R72, R168, !PT ;  /* 0x000000a848a87209 */ /* 0x008fc60007810000 */
[--C-:B------:R-:W-:Y:S01]  /*2430*/  FFMA.FTZ R184, R57, UR4, -R206.reuse ;  /* 0x0000000439b87c23 */ /* 0x100fe200080108ce */
[----:B------:R-:W-:Y:S01]  /*2440*/  FMNMX.FTZ R65, R7, R65, !PT ;  /* 0x0000004107417209 */ /* 0x000fe20007810000 */
[----:B------:R-:W-:Y:S01]  /*2450*/  FFMA.FTZ R178, R60, UR4, -R206 ;  /* 0x000000043cb27c23 */ /* 0x000fe200080108ce */
[----:B------:R-:W-:Y:S01]  /*2460*/  LOP3.LUT R57, R75, UR27, R68, 0x96, !PT ;  /* 0x0000001b4b397c12 */ /* 0x000fe2000f8e9644 */
[----:B------:R-:W-:Y:S01]  /*2470*/  FFMA.FTZ R185, R56, UR4, -R206 ;  /* 0x0000000438b97c23 */ /* 0x000fe200080108ce */
[C---:B------:R-:W-:Y:S01]  /*2480*/  LOP3.LUT R68, R74.reuse, 0xffff, RZ, 0xc0, !PT ;  /* 0x0000ffff4a447812 */ /* 0x040fe200078ec0ff */
[----:B------:R-:W2:Y:S01]  /*2490*/  SHFL.BFLY PT, R167, R65, 0x2, 0x1f ;  /* 0x0c401f0041a77f89 */ /* 0x000ea200000e0000 */
[----:B------:R-:W-:Y:S01]  /*24a0*/  LOP3.LUT R134, R74, 0xff, RZ, 0xc0, !PT ;  /* 0x000000ff4a867812 */ /* 0x000fe200078ec0ff */
[----:B------:R-:W-:Y:S01]  /*24b0*/  MUFU.EX2 R184, R184 ;  /* 0x000000b800b87308 */ /* 0x000fe20000000800 */
[----:B------:R-:W-:Y:S01]  /*24c0*/  SHF.R.U32.HI R60, RZ, 0x8, R68 ;  /* 0x00000008ff3c7819 */ /* 0x000fe20000011644 */
[--C-:B------:R-:W-:Y:S01]  /*24d0*/  FFMA.FTZ R164, R61, UR4, -R206.reuse ;  /* 0x000000043da47c23 */ /* 0x100fe200080108ce */
[----:B-1----:R-:W-:Y:S01]  /*24e0*/  FMNMX.FTZ R165, R67, R165, !PT ;  /* 0x000000a543a57209 */ /* 0x002fe20007810000 */
[----:B------:R-:W-:Y:S01]  /*24f0*/  FFMA.FTZ R183, R16, UR4, -R206 ;  /* 0x0000000410b77c23 */ /* 0x000fe200080108ce */
[----:B------:R-:W-:Y:S01]  /*2500*/  PRMT R134, R134, 0x5410, R60 ;  /* 0x0000541086867816 */ /* 0x000fe2000000003c */
[--C-:B------:R-:W-:Y:S01]  /*2510*/  FFMA.FTZ R182, R32, UR4, -R206.reuse ;  /* 0x0000000420b67c23 */ /* 0x100fe200080108ce */
[----:B------:R-:W1:Y:S01]  /*2520*/  SHFL.BFLY PT, R60, R168, 0x1, 0x1f ;  /* 0x0c201f00a83c7f89 */ /* 0x000e6200000e0000 */
[C---:B------:R-:W-:Y:S01]  /*2530*/  FMUL.FTZ R205, R165.reuse, UR4 ;  /* 0x00000004a5cd7c20 */ /* 0x040fe20008410000 */
[----:B------:R-:W-:Y:S01]  /*2540*/  FSETP.NEU.FTZ.AND P1, PT, R165, -INF , PT ;  /* 0xff800000a500780b */ /* 0x000fe20003f3d000 */
[----:B------:R-:W3:Y:S01]  /*2550*/  MUFU.EX2 R185, R185 ;  /* 0x000000b900b97308 */ /* 0x000ee20000000800 */
[----:B------:R-:W-:Y:S01]  /*2560*/  SHF.R.U32.HI R133, RZ, 0x10, R57 ;  /* 0x00000010ff857819 */ /* 0x000fe20000011639 */
[--C-:B------:R-:W-:Y:S01]  /*2570*/  FFMA.FTZ R188, R33, UR4, -R206.reuse ;  /* 0x0000000421bc7c23 */ /* 0x100fe200080108ce */
[----:B------:R-:W-:Y:S01]  /*2580*/  FSEL R205, R205, RZ, P1 ;  /* 0x000000ffcdcd7208 */ /* 0x000fe20000800000 */
[----:B------:R-:W-:Y:S01]  /*2590*/  FFMA.FTZ R24, R24, UR4, -R206 ;  /* 0x0000000418187c23 */ /* 0x000fe200080108ce */
[----:B------:R-:W-:-:S02]  /*25a0*/  LOP3.LUT R132, R57, 0xff, RZ, 0xc0, !PT ;  /* 0x000000ff39847812 */ /* 0x000fc400078ec0ff */
[----:B------:R-:W-:Y:S01]  /*25b0*/  SHF.R.U32.HI R61, RZ, 0x18, R57 ;  /* 0x00000018ff3d7819 */ /* 0x000fe20000011639 */
[--C-:B------:R-:W-:Y:S01]  /*25c0*/  FFMA.FTZ R177, R62, UR4, -R205.reuse ;  /* 0x000000043eb17c23 */ /* 0x100fe200080108cd */
[----:B------:R-:W-:Y:S01]  /*25d0*/  LOP3.LUT R62, R57, 0xffff, RZ, 0xc0, !PT ;  /* 0x0000ffff393e7812 */ /* 0x000fe200078ec0ff */
[--C-:B------:R-:W-:Y:S01]  /*25e0*/  FFMA.FTZ R63, R63, UR4, -R205.reuse ;  /* 0x000000043f3f7c23 */ /* 0x100fe200080108cd */
[----:B------:R-:W-:Y:S01]  /*25f0*/  LOP3.LUT R70, R215, UR24, R78, 0x96, !PT ;  /* 0x00000018d7467c12 */ /* 0x000fe2000f8e964e */
[--C-:B------:R-:W-:Y:S01]  /*2600*/  FFMA.FTZ R187, R58, UR4, -R205.reuse ;  /* 0x000000043abb7c23 */ /* 0x100fe200080108cd */
[----:B--2---:R-:W-:Y:S01]  /*2610*/  FMNMX.FTZ R167, R65, R167, !PT ;  /* 0x000000a741a77209 */ /* 0x004fe20007810000 */
[----:B------:R-:W-:Y:S01]  /*2620*/  FFMA.FTZ R186, R59, UR4, -R205 ;  /* 0x000000043bba7c23 */ /* 0x000fe200080108cd */
[----:B------:R-:W-:Y:S01]  /*2630*/  SHF.R.U32.HI R62, RZ, 0x8, R62 ;  /* 0x00000008ff3e7819 */ /* 0x000fe2000001163e */
[----:B------:R-:W-:Y:S01]  /*2640*/  IMAD.WIDE.U32 R70, R70, -0x2daee0ad, RZ ;  /* 0xd2511f5346467825 */ /* 0x000fe200078e00ff */
[----:B------:R-:W-:Y:S01]  /*2650*/  LEA R217, R2, UR5, 0x1 ;  /* 0x0000000502d97c11 */ /* 0x000fe2000f8e08ff */
[----:B------:R-:W2:Y:S01]  /*2660*/  SHFL.BFLY PT, R57, R167, 0x1, 0x1f ;  /* 0x0c201f00a7397f89 */ /* 0x000ea200000e0000 */
[----:B------:R-:W-:Y:S01]  /*2670*/  MUFU.EX2 R177, R177 ;  /* 0x000000b100b17308 */ /* 0x000fe20000000800 */
[----:B------:R-:W-:Y:S01]  /*2680*/  PRMT R132, R132, 0x5410, R62 ;  /* 0x0000541084847816 */ /* 0x000fe2000000003e */
[----:B------:R-:W-:Y:S01]  /*2690*/  UIADD3 UR5, UR32, 0x1715609d, URZ ;  /* 0x1715609d20057890 */ /* 0x000fe2000fffe03f */
[----:B-1----:R-:W-:Y:S01]  /*26a0*/  FMNMX.FTZ R168, R168, R60, !PT ;  /* 0x0000003ca8a87209 */ /* 0x002fe20007810000 */
[----:B------:R-:W-:Y:S01]  /*26b0*/  IMAD.IADD R216, R0, 0x1, R217 ;  /* 0x0000000100d87824 */ /* 0x000fe200078e02d9 */
[----:B------:R-:W-:Y:S01]  /*26c0*/  LEA R200, R200, UR28, 0x10 ;  /* 0x0000001cc8c87c11 */ /* 0x000fe2000f8e80ff */
[----:B------:R-:W1:Y:S01]  /*26d0*/  LDSM.16.MT88.4 R148, [R217+0x9000] ;  /* 0x00900000d994783b */ /* 0x000e620000004200 */
[C---:B------:R-:W-:Y:S01]  /*26e0*/  FSETP.NEU.FTZ.AND P1, PT, R168.reuse, -INF , PT ;  /* 0xff800000a800780b */ /* 0x040fe20003f3d000 */
[----:B------:R-:W-:Y:S01]  /*26f0*/  FMUL.FTZ R204, R168, UR4 ;  /* 0x00000004a8cc7c20 */ /* 0x000fe20008410000 */
[----:B------:R-:W4:Y:S01]  /*2700*/  MUFU.EX2 R2, R63 ;  /* 0x0000003f00027308 */ /* 0x000f220000000800 */
[----:B------:R-:W-:Y:S01]  /*2710*/  LOP3.LUT R56, R203, UR23, R208, 0x96, !PT ;  /* 0x00000017cb387c12 */ /* 0x000fe2000f8e96d0 */
[----:B------:R-:W5:Y:S01]  /*2720*/  LDSM.16.MT88.4 R80, [R216+0x9000] ;  /* 0x00900000d850783b */ /* 0x000f620000004200 */
[----:B------:R-:W-:Y:S01]  /*2730*/  LOP3.LUT R202, R71, UR21, R202, 0x96, !PT ;  /* 0x0000001547ca7c12 */ /* 0x000fe2000f8e96ca */
[----:B------:R-:W-:Y:S01]  /*2740*/  FFMA.FTZ R194, R34, UR4, -R205 ;  /* 0x0000000422c27c23 */ /* 0x000fe200080108cd */
[----:B------:R-:W-:Y:S01]  /*2750*/  FSEL R204, R204, RZ, P1 ;  /* 0x000000ffcccc7208 */ /* 0x000fe20000800000 */
[----:B------:R-:W-:Y:S01]  /*2760*/  IMAD.WIDE.U32 R234, R56, -0x326172a9, RZ ;  /* 0xcd9e8d5738ea7825 */ /* 0x000fe200078e00ff */
[--C-:B------:R-:W-:Y:S01]  /*2770*/  SHF.R.U32.HI R135, RZ, 0x10, R74.reuse ;  /* 0x00000010ff877819 */ /* 0x100fe2000001164a */
[----:B------:R-:W-:Y:S01]  /*2780*/  MUFU.EX2 R187, R187 ;  /* 0x000000bb00bb7308 */ /* 0x000fe20000000800 */
[----:B------:R-:W-:Y:S01]  /*2790*/  SHF.R.U32.HI R67, RZ, 0x18, R74 ;  /* 0x00000018ff437819 */ /* 0x000fe2000001164a */
[----:B------:R-:W-:Y:S01]  /*27a0*/  FFMA.FTZ R193, R48, UR4, -R204 ;  /* 0x0000000430c17c23 */ /* 0x000fe200080108cc */
[----:B------:R-:W-:Y:S01]  /*27b0*/  LOP3.LUT R135, R135, 0xff, RZ, 0xc0, !PT ;  /* 0x000000ff87877812 */ /* 0x000fe200078ec0ff */
[----:B------:R-:W-:Y:S01]  /*27c0*/  IMAD.WIDE.U32 R202, R202, -0x326172a9, RZ ;  /* 0xcd9e8d57caca7825 */ /* 0x000fe200078e00ff */
[----:B------:R-:W-:-:S03]  /*27d0*/  HSET2.LE.AND R132, R132, R200, PT ;  /* 0x000000c884847233 */ /* 0x000fc60003803000 */
[--C-:B------:R-:W-:Y:S01]  /*27e0*/  FFMA.FTZ R192, R49, UR4, -R204.reuse ;  /* 0x0000000431c07c23 */ /* 0x100fe200080108cc */
[----:B---3--:R-:W-:Y:S01]  /*27f0*/  F2FP.F16.F32.PACK_AB R48, R184, R185 ;  /* 0x000000b9b830723e */ /* 0x008fe200000000ff */
[----:B------:R-:W3:Y:S01]  /*2800*/  MUFU.EX2 R186, R186 ;  /* 0x000000ba00ba7308 */ /* 0x000ee20000000800 */
[----:B------:R-:W-:Y:S01]  /*2810*/  PRMT R135, R135, 0x5410, R67 ;  /* 0x0000541087877816 */ /* 0x000fe20000000043 */
[--C-:B------:R-:W-:Y:S01]  /*2820*/  FFMA.FTZ R181, R45, UR4, -R204.reuse ;  /* 0x000000042db57c23 */ /* 0x100fe200080108cc */
[----:B------:R-:W-:Y:S01]  /*2830*/  LOP3.LUT R133, R133, 0xff, RZ, 0xc0, !PT ;  /* 0x000000ff85857812 */ /* 0x000fe200078ec0ff */
[----:B------:R-:W-:Y:S01]  /*2840*/  FFMA.FTZ R191, R44, UR4, -R204 ;  /* 0x000000042cbf7c23 */ /* 0x000fe200080108cc */
[----:B------:R-:W-:Y:S01]  /*2850*/  LOP3.LUT R132, R132, R48, RZ, 0xc0, !PT ;  /* 0x0000003084847212 */ /* 0x000fe200078ec0ff */
[----:B------:R-:W5:Y:S01]  /*2860*/  LDSM.16.MT88.4 R96, [R217+0xa000] ;  /* 0x00a00000d960783b */ /* 0x000f620000004200 */
[----:B------:R-:W-:Y:S01]  /*2870*/  LOP3.LUT R48, R235, UR22, R214, 0x96, !PT ;  /* 0x00000016eb307c12 */ /* 0x000fe2000f8e96d6 */
[----:B------:R-:W-:Y:S01]  /*2880*/  MUFU.EX2 R178, R178 ;  /* 0x000000b200b27308 */ /* 0x000fe20000000800 */
[----:B------:R-:W-:Y:S01]  /*2890*/  LOP3.LUT R234, R203, UR20, R234, 0x96, !PT ;  /* 0x00000014cbea7c12 */ /* 0x000fe2000f8e96ea */
[----:B------:R-:W5:Y:S01]  /*28a0*/  LDSM.16.MT88.4 R108, [R216+0xa000] ;  /* 0x00a00000d86c783b */ /* 0x000f620000004200 */
[----:B------:R-:W-:Y:S01]  /*28b0*/  PRMT R133, R133, 0x5410, R61 ;  /* 0x0000541085857816 */ /* 0x000fe2000000003d */
[----:B------:R-:W-:Y:S01]  /*28c0*/  IMAD.WIDE.U32 R48, R48, -0x2daee0ad, RZ ;  /* 0xd2511f5330307825 */ /* 0x000fe200078e00ff */
[--C-:B------:R-:W-:Y:S01]  /*28d0*/  HSET2.LE.AND R135, R135, R200.reuse, PT ;  /* 0x000000c887877233 */ /* 0x100fe20003803000 */
[----:B------:R-:W5:Y:S01]  /*28e0*/  LDSM.16.MT88.4 R120, [R217+0xb000] ;  /* 0x00b00000d978783b */ /* 0x000f620000004200 */
[----:B----4-:R-:W-:Y:S01]  /*28f0*/  F2FP.F16.F32.PACK_AB R0, R2, R177 ;  /* 0x000000b10200723e */ /* 0x010fe200000000ff */
[----:B------:R-:W-:Y:S01]  /*2900*/  IMAD.WIDE.U32 R234, R234, -0x2daee0ad, RZ ;  /* 0xd2511f53eaea7825 */ /* 0x000fe200078e00ff */
[----:B--2---:R-:W-:Y:S01]  /*2910*/  FMNMX.FTZ R167, R167, R57, !PT ;  /* 0x00000039a7a77209 */ /* 0x004fe20007810000 */
[----:B------:R-:W2:Y:S01]  /*2920*/  MUFU.EX2 R164, R164 ;  /* 0x000000a400a47308 */ /* 0x000ea20000000800 */
[----:B------:R-:W-:Y:S01]  /*2930*/  LOP3.LUT R135, R135, R0, RZ, 0xc0, !PT ;  /* 0x0000000087877212 */ /* 0x000fe200078ec0ff */
[--C-:B------:R-:W-:Y:S01]  /*2940*/  FFMA.FTZ R195, R35, UR4, -R205.reuse ;  /* 0x0000000423c37c23 */ /* 0x100fe200080108cd */
[----:B------:R-:W-:Y:S01]  /*2950*/  HSET2.LE.AND R133, R133, R200, PT ;  /* 0x000000c885857233 */ /* 0x000fe20003803000 */
[C---:B------:R-:W-:Y:S01]  /*2960*/  FMUL.FTZ R203, R167.reuse, UR4 ;  /* 0x00000004a7cb7c20 */ /* 0x040fe20008410000 */
[----:B---3--:R-:W-:Y:S01]  /*2970*/  F2FP.F16.F32.PACK_AB R0, R186, R187 ;  /* 0x000000bbba00723e */ /* 0x008fe200000000ff */
[--C-:B------:R-:W-:Y:S01]  /*2980*/  FFMA.FTZ R196, R18, UR4, -R205.reuse ;  /* 0x0000000412c47c23 */ /* 0x100fe200080108cd */
[----:B------:R-:W-:Y:S01]  /*2990*/  FSETP.NEU.FTZ.AND P1, PT, R167, -INF , PT ;  /* 0xff800000a700780b */ /* 0x000fe20003f3d000 */
[----:B------:R-:W-:Y:S01]  /*29a0*/  MUFU.EX2 R193, R193 ;  /* 0x000000c100c17308 */ /* 0x000fe20000000800 */
[----:B------:R-:W-:Y:S01]  /*29b0*/  LOP3.LUT R48, R235, UR18, R48, 0x96, !PT ;  /* 0x00000012eb307c12 */ /* 0x000fe2000f8e9630 */
[----:B------:R-:W-:Y:S01]  /*29c0*/  FFMA.FTZ R197, R19, UR4, -R205 ;  /* 0x0000000413c57c23 */ /* 0x000fe200080108cd */
[----:B------:R-:W-:Y:S01]  /*29d0*/  LOP3.LUT R133, R133, R0, RZ, 0xc0, !PT ;  /* 0x0000000085857212 */ /* 0x000fe200078ec0ff */
[----:B------:R-:W-:Y:S01]  /*29e0*/  FFMA.FTZ R199, R12, UR4, -R204 ;  /* 0x000000040cc77c23 */ /* 0x000fe200080108cc */
[----:B------:R-:W-:Y:S01]  /*29f0*/  FSEL R203, R203, RZ, P1 ;  /* 0x000000ffcbcb7208 */ /* 0x000fe20000800000 */
[----:B------:R-:W-:Y:S01]  /*2a00*/  LDSM.16.MT88.4 R60, [R217+0x9400] ;  /* 0x00940000d93c783b */ /* 0x000fe20000004200 */
[----:B------:R-:W-:Y:S01]  /*2a10*/  LOP3.LUT R0, R49, UR19, R70, 0x96, !PT ;  /* 0x0000001331007c12 */ /* 0x000fe2000f8e9646 */
[----:B------:R-:W-:Y:S01]  /*2a20*/  IMAD.WIDE.U32 R48, R48, -0x326172a9, RZ ;  /* 0xcd9e8d5730307825 */ /* 0x000fe200078e00ff */
[----:B------:R-:W3:Y:S03]  /*2a30*/  MUFU.EX2 R192, R192 ;  /* 0x000000c000c07308 */ /* 0x000ee60000000800 */
[--C-:B------:R-:W-:Y:S01]  /*2a40*/  FFMA.FTZ R180, R46, UR4, -R203.reuse ;  /* 0x000000042eb47c23 */ /* 0x100fe200080108cb */
[----:B------:R-:W-:Y:S01]  /*2a50*/  FFMA.FTZ R179, R47, UR4, -R203 ;  /* 0x000000042fb37c23 */ /* 0x000fe200080108cb */
[----:B------:R-:W-:Y:S01]  /*2a60*/  IMAD.WIDE.U32 R46, R0, -0x326172a9, RZ ;  /* 0xcd9e8d57002e7825 */ /* 0x000fe200078e00ff */
[----:B------:R-:W-:-:S03]  /*2a70*/  LOP3.LUT R45, R48, 0xffff, RZ, 0xc0, !PT ;  /* 0x0000ffff302d7812 */ /* 0x000fc600078ec0ff */
[--C-:B------:R-:W-:Y:S01]  /*2a80*/  FFMA.FTZ R190, R50, UR4, -R203.reuse ;  /* 0x0000000432be7c23 */ /* 0x100fe200080108cb */
[----:B------:R-:W-:Y:S01]  /*2a90*/  LOP3.LUT R130, R48, 0xff, RZ, 0xc0, !PT ;  /* 0x000000ff30827812 */ /* 0x000fe200078ec0ff */
[----:B------:R-:W-:Y:S01]  /*2aa0*/  FFMA.FTZ R189, R51, UR4, -R203 ;  /* 0x0000000433bd7c23 */ /* 0x000fe200080108cb */
[----:B------:R-:W-:Y:S01]  /*2ab0*/  SHF.R.U32.HI R45, RZ, 0x8, R45 ;  /* 0x00000008ff2d7819 */ /* 0x000fe2000001162d */
[----:B------:R-:W-:Y:S01]  /*2ac0*/  MUFU.EX2 R191, R191 ;  /* 0x000000bf00bf7308 */ /* 0x000fe20000000800 */
[----:B------:R-:W-:Y:S01]  /*2ad0*/  LOP3.LUT R44, R49, UR27, R46, 0x96, !PT ;  /* 0x0000001b312c7c12 */ /* 0x000fe2000f8e962e */
[--C-:B------:R-:W-:Y:S01]  /*2ae0*/  FFMA.FTZ R172, R172, UR4, -R204.reuse ;  /* 0x00000004acac7c23 */ /* 0x100fe200080108cc */
[----:B------:R-:W-:Y:S01]  /*2af0*/  PRMT R130, R130, 0x5410, R45 ;  /* 0x0000541082827816 */ /* 0x000fe2000000002d */
[--C-:B------:R-:W-:Y:S01]  /*2b00*/  FFMA.FTZ R173, R173, UR4, -R204.reuse ;  /* 0x00000004adad7c23 */ /* 0x100fe200080108cc */
[----:B------:R-:W-:Y:S01]  /*2b10*/  LOP3.LUT R45, R44, 0xffff, RZ, 0xc0, !PT ;  /* 0x0000ffff2c2d7812 */ /* 0x000fe200078ec0ff */
[--C-:B------:R-:W-:Y:S01]  /*2b20*/  FFMA.FTZ R174, R174, UR4, -R203.reuse ;  /* 0x00000004aeae7c23 */ /* 0x100fe200080108cb */
[--C-:B------:R-:W-:Y:S01]  /*2b30*/  HSET2.LE.AND R134, R134, R200.reuse, PT ;  /* 0x000000c886867233 */ /* 0x100fe20003803000 */
[----:B------:R-:W4:Y:S01]  /*2b40*/  MUFU.EX2 R181, R181 ;  /* 0x000000b500b57308 */ /* 0x000f220000000800 */
[----:B--2---:R-:W-:Y:S01]  /*2b50*/  F2FP.F16.F32.PACK_AB R58, R164, R178 ;  /* 0x000000b2a43a723e */ /* 0x004fe200000000ff */
[----:B------:R-:W-:Y:S01]  /*2b60*/  FFMA.FTZ R175, R175, UR4, -R203 ;  /* 0x00000004afaf7c23 */ /* 0x000fe200080108cb */
[----:B------:R-:W-:Y:S01]  /*2b70*/  LOP3.LUT R128, R44, 0xff, RZ, 0xc0, !PT ;  /* 0x000000ff2c807812 */ /* 0x000fe200078ec0ff */
[--C-:B------:R-:W-:Y:S01]  /*2b80*/  FFMA.FTZ R52, R52, UR4, -R204.reuse ;  /* 0x0000000434347c23 */ /* 0x100fe200080108cc */
[----:B------:R-:W-:Y:S01]  /*2b90*/  SHF.R.U32.HI R45, RZ, 0x8, R45 ;  /* 0x00000008ff2d7819 */ /* 0x000fe2000001162d */
[----:B------:R-:W-:Y:S01]  /*2ba0*/  FFMA.FTZ R53, R53, UR4, -R204 ;  /* 0x0000000435357c23 */ /* 0x000fe200080108cc */
[----:B------:R-:W-:Y:S01]  /*2bb0*/  SHF.R.U32.HI R131, RZ, 0x10, R48 ;  /* 0x00000010ff837819 */ /* 0x000fe20000011630 */
[----:B------:R-:W-:Y:S01]  /*2bc0*/  MUFU.EX2 R180, R180 ;  /* 0x000000b400b47308 */ /* 0x000fe20000000800 */
[----:B------:R-:W-:Y:S01]  /*2bd0*/  SHF.R.U32.HI R129, RZ, 0x10, R44 ;  /* 0x00000010ff817819 */ /* 0x000fe2000001162c */
[----:B------:R-:W-:Y:S01]  /*2be0*/  FFMA.FTZ R54, R54, UR4, -R203 ;  /* 0x0000000436367c23 */ /* 0x000fe200080108cb */
[----:B------:R-:W-:Y:S01]  /*2bf0*/  PRMT R128, R128, 0x5410, R45 ;  /* 0x0000541080807816 */ /* 0x000fe2000000002d */
[----:B------:R-:W-:Y:S01]  /*2c00*/  FFMA.FTZ R55, R55, UR4, -R203 ;  /* 0x0000000437377c23 */ /* 0x000fe200080108cb */
[----:B------:R-:W-:Y:S01]  /*2c10*/  LOP3.LUT R134, R134, R58, RZ, 0xc0, !PT ;  /* 0x0000003a86867212 */ /* 0x000fe200078ec0ff */
[----:B------:R-:W-:Y:S01]  /*2c20*/  FADD.FTZ R184, R185, R184 ;  /* 0x000000b8b9b87221 */ /* 0x000fe20000010000 */
[----:B------:R-:W-:Y:S01]  /*2c30*/  SHF.R.U32.HI R0, RZ, 0x18, R48 ;  /* 0x00000018ff007819 */ /* 0x000fe20000011630 */
[----:B------:R-:W2:Y:S01]  /*2c40*/  MUFU.EX2 R179, R179 ;  /* 0x000000b300b37308 */ /* 0x000ea20000000800 */
[----:B------:R-:W-:Y:S01]  /*2c50*/  LOP3.LUT R131, R131, 0xff, RZ, 0xc0, !PT ;  /* 0x000000ff83837812 */ /* 0x000fe200078ec0ff */
[----:B------:R-:W2:Y:S01]  /*2c60*/  LDSM.16.MT88.4 R56, [R216+0xb000] ;  /* 0x00b00000d838783b */ /* 0x000ea20000004200 */
[----:B------:R-:W-:Y:S01]  /*2c70*/  SHF.R.U32.HI R44, RZ, 0x18, R44 ;  /* 0x00000018ff2c7819 */ /* 0x000fe2000001162c */
[C---:B-1----:R-:W-:Y:S01]  /*2c80*/  HMMA.16816.F32 R156, R132.reuse, R148, RZ ;  /* 0x00000094849c723c */ /* 0x042fe200000018ff */
[----:B------:R-:W-:Y:S01]  /*2c90*/  LOP3.LUT R129, R129, 0xff, RZ, 0xc0, !PT ;  /* 0x000000ff81817812 */ /* 0x000fe200078ec0ff */
[----:B------:R-:W1:Y:S01]  /*2ca0*/  LDSM.16.MT88.4 R48, [R216+0x9400] ;  /* 0x00940000d830783b */ /* 0x000e620000004200 */
[----:B------:R-:W-:Y:S01]  /*2cb0*/  PRMT R131, R131, 0x5410, R0 ;  /* 0x0000541083837816 */ /* 0x000fe20000000000 */
[----:B------:R-:W-:Y:S01]  /*2cc0*/  MUFU.EX2 R190, R190 ;  /* 0x000000be00be7308 */ /* 0x000fe20000000800 */
[----:B------:R-:W-:Y:S01]  /*2cd0*/  PRMT R129, R129, 0x5410, R44 ;  /* 0x0000541081817816 */ /* 0x000fe2000000002c */
[C---:B-----5:R-:W-:Y:S01]  /*2ce0*/  HMMA.16816.F32 R72, R132.reuse, R80, RZ ;  /* 0x000000508448723c */ /* 0x060fe200000018ff */
[--C-:B------:R-:W-:Y:S01]  /*2cf0*/  HSET2.LE.AND R128, R128, R200.reuse, PT ;  /* 0x000000c880807233 */ /* 0x100fe20003803000 */
[----:B------:R-:W-:Y:S01]  /*2d00*/  FADD.FTZ R186, R187, R186 ;  /* 0x000000babbba7221 */ /* 0x000fe20000010000 */
[----:B---3--:R-:W-:Y:S01]  /*2d10*/  F2FP.F16.F32.PACK_AB R44, R192, R193 ;  /* 0x000000c1c02c723e */ /* 0x008fe200000000ff */
[----:B------:R-:W-:Y:S01]  /*2d20*/  FADD.FTZ R192, R193, R192 ;  /* 0x000000c0c1c07221 */ /* 0x000fe20000010000 */
[--C-:B------:R-:W-:Y:S01]  /*2d30*/  HSET2.LE.AND R130, R130, R200.reuse, PT ;  /* 0x000000c882827233 */ /* 0x100fe20003803000 */
[----:B------:R-:W3:Y:S01]  /*2d40*/  MUFU.EX2 R189, R189 ;  /* 0x000000bd00bd7308 */ /* 0x000ee20000000800 */
[----:B----4-:R-:W-:Y:S01]  /*2d50*/  F2FP.F16.F32.PACK_AB R0, R181, R191 ;  /* 0x000000bfb500723e */ /* 0x010fe200000000ff */
[C---:B------:R-:W-:Y:S01]  /*2d60*/  HMMA.16816.F32 R88, R132.reuse, R96, RZ ;  /* 0x000000608458723c */ /* 0x040fe200000018ff */
[--C-:B------:R-:W-:Y:S01]  /*2d70*/  HSET2.LE.AND R131, R131, R200.reuse, PT ;  /* 0x000000c883837233 */ /* 0x100fe20003803000 */
[----:B------:R-:W-:Y:S01]  /*2d80*/  FADD.FTZ R192, R191, R192 ;  /* 0x000000c0bfc07221 */ /* 0x000fe20000010000 */
[----:B------:R-:W-:Y:S01]  /*2d90*/  LOP3.LUT R128, R128, R44, RZ, 0xc0, !PT ;  /* 0x0000002c80807212 */ /* 0x000fe200078ec0ff */
[----:B------:R-:W-:Y:S01]  /*2da0*/  FADD.FTZ R184, R178, R184 ;  /* 0x000000b8b2b87221 */ /* 0x000fe20000010000 */
[----:B--2---:R-:W-:Y:S01]  /*2db0*/  F2FP.F16.F32.PACK_AB R45, R179, R180 ;  /* 0x000000b4b32d723e */ /* 0x004fe200000000ff */
[----:B------:R-:W2:Y:S01]  /*2dc0*/  MUFU.EX2 R183, R183 ;  /* 0x000000b700b77308 */ /* 0x000ea20000000800 */
[----:B------:R-:W-:Y:S01]  /*2dd0*/  LOP3.LUT R44, R69, UR5, R66, 0x96, !PT ;  /* 0x00000005452c7c12 */ /* 0x000fe2000f8e9642 */
[C---:B------:R-:W-:Y:S01]  /*2de0*/  HMMA.16816.F32 R104, R132.reuse, R108, RZ ;  /* 0x0000006c8468723c */ /* 0x040fe200000018ff */
[----:B------:R-:W-:Y:S01]  /*2df0*/  LOP3.LUT R130, R130, R0, RZ, 0xc0, !PT ;  /* 0x0000000082827212 */ /* 0x000fe200078ec0ff */
[----:B------:R-:W-:Y:S01]  /*2e00*/  FADD.FTZ R186, R177, R186 ;  /* 0x000000bab1ba7221 */ /* 0x000fe20000010000 */
[--C-:B------:R-:W-:Y:S01]  /*2e10*/  HSET2.LE.AND R129, R129, R200.reuse, PT ;  /* 0x000000c881817233 */ /* 0x100fe20003803000 */
[----:B------:R-:W-:Y:S01]  /*2e20*/  FADD.FTZ R192, R181, R192 ;  /* 0x000000c0b5c07221 */ /* 0x000fe20000010000 */
[----:B------:R-:W-:Y:S01]  /*2e30*/  LOP3.LUT R131, R131, R45, RZ, 0xc0, !PT ;  /* 0x0000002d83837212 */ /* 0x000fe200078ec0ff */
[----:B------:R-:W-:Y:S01]  /*2e40*/  IMAD.WIDE.U32 R44, R44, -0x2daee0ad, RZ ;  /* 0xd2511f532c2c7825 */ /* 0x000fe200078e00ff */
[----:B---3--:R-:W-:Y:S01]  /*2e50*/  F2FP.F16.F32.PACK_AB R0, R189, R190 ;  /* 0x000000bebd00723e */ /* 0x008fe200000000ff */
[----:B------:R-:W-:Y:S01]  /*2e60*/  MUFU.EX2 R182, R182 ;  /* 0x000000b600b67308 */ /* 0x000fe20000000800 */
[C---:B------:R-:W-:Y:S01]  /*2e70*/  HMMA.16816.F32 R116, R132.reuse, R120, RZ ;  /* 0x000000788474723c */ /* 0x040fe200000018ff */
[----:B------:R-:W-:Y:S01]  /*2e80*/  LOP3.LUT R202, R47, UR5, R202, 0x96, !PT ;  /* 0x000000052fca7c12 */ /* 0x000fe2000f8e96ca */
[----:B------:R-:W-:Y:S01]  /*2e90*/  FADD.FTZ R189, R190, R189 ;  /* 0x000000bdbebd7221 */ /* 0x000fe20000010000 */
[----:B------:R-:W-:Y:S01]  /*2ea0*/  LOP3.LUT R129, R129, R0, RZ, 0xc0, !PT ;  /* 0x0000000081817212 */ /* 0x000fe200078ec0ff */
[----:B------:R-:W-:Y:S01]  /*2eb0*/  FFMA.FTZ R0, R17, UR4, -R206 ;  /* 0x0000000411007c23 */ /* 0x000fe200080108ce */
[--C-:B------:R-:W-:Y:S01]  /*2ec0*/  SHF.R.U32.HI R17, RZ, 0x10, R44.reuse ;  /* 0x00000010ff117819 */ /* 0x100fe2000001162c */
[C---:B------:R-:W-:Y:S01]  /*2ed0*/  HMMA.16816.F32 R152, R132.reuse, R150, RZ ;  /* 0x000000968498723c */ /* 0x040fe200000018ff */
[----:B------:R-:W-:Y:S01]  /*2ee0*/  SHF.R.U32.HI R67, RZ, 0x18, R44 ;  /* 0x00000018ff437819 */ /* 0x000fe2000001162c */
[----:B------:R-:W3:Y:S01]  /*2ef0*/  MUFU.EX2 R188, R188 ;  /* 0x000000bc00bc7308 */ /* 0x000ee20000000800 */
[----:B------:R-:W-:Y:S01]  /*2f00*/  LOP3.LUT R17, R17, 0xff, RZ, 0xc0, !PT ;  /* 0x000000ff11117812 */ /* 0x000fe200078ec0ff */
[----:B------:R-:W-:Y:S01]  /*2f10*/  FADD.FTZ R189, R180, R189 ;  /* 0x000000bdb4bd7221 */ /* 0x000fe20000010000 */
[----:B------:R-:W-:Y:S01]  /*2f20*/  LOP3.LUT R16, R45, UR29, R64, 0x96, !PT ;  /* 0x0000001d2d107c12 */ /* 0x000fe2000f8e9640 */
[-C--:B------:R-:W-:Y:S01]  /*2f30*/  HMMA.16816.F32 R124, R132, R56.reuse, RZ ;  /* 0x00000038847c723c */ /* 0x080fe200000018ff */
[----:B------:R-:W-:Y:S01]  /*2f40*/  PRMT R67, R17, 0x5410, R67 ;  /* 0x0000541011437816 */ /* 0x000fe20000000043 */
[----:B------:R-:W-:Y:S01]  /*2f50*/  FADD.FTZ R189, R179, R189 ;  /* 0x000000bdb3bd7221 */ /* 0x000fe20000010000 */
[----:B------:R-:W-:Y:S01]  /*2f60*/  LOP3.LUT R32, R44, 0xffff, RZ, 0xc0, !PT ;  /* 0x0000ffff2c207812 */ /* 0x000fe200078ec0ff */
[----:B------:R-:W4:Y:S01]  /*2f70*/  MUFU.EX2 R0, R0 ;  /* 0x0000000000007308 */ /* 0x000f220000000800 */
[----:B------:R-:W-:Y:S01]  /*2f80*/  LOP3.LUT R17, R16, 0xffff, RZ, 0xc0, !PT ;  /* 0x0000ffff10117812 */ /* 0x000fe200078ec0ff */
[----:B------:R-:W-:Y:S01]  /*2f90*/  HMMA.16816.F32 R136, R128, R56, RZ ;  /* 0x000000388088723c */ /* 0x000fe200000018ff */
[----:B------:R-:W-:Y:S01]  /*2fa0*/  LOP3.LUT R66, R44, 0xff, RZ, 0xc0, !PT ;  /* 0x000000ff2c427812 */ /* 0x000fe200078ec0ff */
[----:B------:R-:W-:Y:S01]  /*2fb0*/  FADD.FTZ R184, R164, R184 ;  /* 0x000000b8a4b87221 */ /* 0x000fe20000010000 */
[----:B------:R-:W-:Y:S01]  /*2fc0*/  SHF.R.U32.HI R32, RZ, 0x8, R32 ;  /* 0x00000008ff207819 */ /* 0x000fe20000011620 */
[----:B------:R-:W5:Y:S01]  /*2fd0*/  LDSM.16.MT88.4 R44, [R217+0xa400] ;  /* 0x00a40000d92c783b */ /* 0x000f620000004200 */
[----:B------:R-:W-:Y:S01]  /*2fe0*/  LOP3.LUT R64, R16, 0xff, RZ, 0xc0, !PT ;  /* 0x000000ff10407812 */ /* 0x000fe200078ec0ff */
[----:B------:R-:W-:Y:S01]  /*2ff0*/  MUFU.EX2 R194, R194 ;  /* 0x000000c200c27308 */ /* 0x000fe20000000800 */
[----:B------:R-:W-:Y:S01]  /*3000*/  SHF.R.U32.HI R65, RZ, 0x10, R16 ;  /* 0x00000010ff417819 */ /* 0x000fe20000011610 */
[C---:B------:R-:W-:Y:S01]  /*3010*/  HMMA.16816.F32 R76, R132.reuse, R82, RZ ;  /* 0x00000052844c723c */ /* 0x040fe200000018ff */
[----:B------:R-:W-:Y:S01]  /*3020*/  SHF.R.U32.HI R17, RZ, 0x8, R17 ;  /* 0x00000008ff117819 */ /* 0x000fe20000011611 */
[----:B------:R-:W-:Y:S01]  /*3030*/  FADD.FTZ R186, R2, R186 ;  /* 0x000000ba02ba7221 */ /* 0x000fe20000010000 */
[----:B------:R-:W-:Y:S01]  /*3040*/  PRMT R66, R66, 0x5410, R32 ;  /* 0x0000541042427816 */ /* 0x000fe20000000020 */
[----:B--2---:R-:W-:Y:S01]  /*3050*/  FADD.FTZ R184, R183, R184 ;  /* 0x000000b8b7b87221 */ /* 0x004fe20000010000 */
[----:B------:R-:W-:Y:S01]  /*3060*/  SHF.R.U32.HI R16, RZ, 0x18, R16 ;  /* 0x00000018ff107819 */ /* 0x000fe20000011610 */
[----:B------:R-:W2:Y:S01]  /*3070*/  MUFU.EX2 R195, R195 ;  /* 0x000000c300c37308 */ /* 0x000ea20000000800 */
[----:B------:R-:W-:Y:S01]  /*3080*/  LOP3.LUT R65, R65, 0xff, RZ, 0xc0, !PT ;  /* 0x000000ff41417812 */ /* 0x000fe200078ec0ff */
[C---:B------:R-:W-:Y:S01]  /*3090*/  HMMA.16816.F32 R92, R132.reuse, R98, RZ ;  /* 0x00000062845c723c */ /* 0x040fe200000018ff */
[----:B------:R-:W-:Y:S01]  /*30a0*/  PRMT R64, R64, 0x5410, R17 ;  /* 0x0000541040407816 */ /* 0x000fe20000000011 */
[----:B------:R-:W5:Y:S01]  /*30b0*/  LDSM.16.MT88.4 R32, [R216+0xa400] ;  /* 0x00a40000d820783b */ /* 0x000f620000004200 */
[----:B------:R-:W-:Y:S01]  /*30c0*/  PRMT R65, R65, 0x5410, R16 ;  /* 0x0000541041417816 */ /* 0x000fe20000000010 */
[----:B------:R-:W-:Y:S01]  /*30d0*/  FFMA.FTZ R237, R5, UR4, -R204 ;  /* 0x0000000405ed7c23 */ /* 0x000fe200080108cc */
[--C-:B------:R-:W-:Y:S01]  /*30e0*/  HSET2.LE.AND R66, R66, R200.reuse, PT ;  /* 0x000000c842427233 */ /* 0x100fe20003803000 */
[----:B------:R-:W1:Y:S01]  /*30f0*/  MUFU.EX2 R196, R196 ;  /* 0x000000c400c47308 */ /* 0x000e620000000800 */
[--C-:B------:R-:W-:Y:S01]  /*3100*/  HSET2.LE.AND R64, R64, R200.reuse, PT ;  /* 0x000000c840407233 */ /* 0x100fe20003803000 */
[C---:B------:R-:W-:Y:S01]  /*3110*/  HMMA.16816.F32 R144, R132.reuse, R110, RZ ;  /* 0x0000006e8490723c */ /* 0x040fe200000018ff */
[----:B---3--:R-:W-:Y:S01]  /*3120*/  F2FP.F16.F32.PACK_AB R16, R188, R182 ;  /* 0x000000b6bc10723e */ /* 0x008fe200000000ff */
[C---:B----4-:R-:W-:Y:S01]  /*3130*/  FADD.FTZ R184, R0.reuse, R184 ;  /* 0x000000b800b87221 */ /* 0x050fe20000010000 */
[----:B------:R-:W-:Y:S01]  /*3140*/  F2FP.F16.F32.PACK_AB R56, R0, R183 ;  /* 0x000000b70038723e */ /* 0x000fe200000000ff */
[--C-:B------:R-:W-:Y:S01]  /*3150*/  FFMA.FTZ R36, R36, UR4, -R204.reuse ;  /* 0x0000000424247c23 */ /* 0x100fe200080108cc */
[--C-:B------:R-:W-:Y:S01]  /*3160*/  HSET2.LE.AND R67, R67, R200.reuse, PT ;  /* 0x000000c843437233 */ /* 0x100fe20003803000 */
[----:B------:R-:W3:Y:S01]  /*3170*/  MUFU.EX2 R197, R197 ;  /* 0x000000c500c57308 */ /* 0x000ee20000000800 */
[----:B------:R-:W-:Y:S01]  /*3180*/  HMMA.16816.F32 R140, R132, R122, RZ ;  /* 0x0000007a848c723c */ /* 0x000fe200000018ff */
[----:B--2---:R-:W-:Y:S01]  /*3190*/  F2FP.F16.F32.PACK_AB R198, R195, R194 ;  /* 0x000000c2c3c6723e */ /* 0x004fe200000000ff */
[--C-:B------:R-:W-:Y:S01]  /*31a0*/  FFMA.FTZ R37, R37, UR4, -R204.reuse ;  /* 0x0000000425257c23 */ /* 0x100fe200080108cc */
[----:B------:R-:W-:Y:S01]  /*31b0*/  HSET2.LE.AND R65, R65, R200, PT ;  /* 0x000000c841417233 */ /* 0x000fe20003803000 */
[----:B------:R-:W-:Y:S01]  /*31c0*/  FFMA.FTZ R38, R38, UR4, -R203 ;  /* 0x0000000426267c23 */ /* 0x000fe200080108cb */
[----:B------:R-:W-:Y:S01]  /*31d0*/  LOP3.LUT R66, R66, R16, RZ, 0xc0, !PT ;  /* 0x0000001042427212 */ /* 0x000fe200078ec0ff */
[C---:B------:R-:W-:Y:S01]  /*31e0*/  HMMA.16816.F32 R160, R128.reuse, R148, RZ ;  /* 0x0000009480a0723c */ /* 0x040fe200000018ff */
[----:B------:R-:W-:Y:S01]  /*31f0*/  LOP3.LUT R64, R64, R56, RZ, 0xc0, !PT ;  /* 0x0000003840407212 */ /* 0x000fe200078ec0ff */
[----:B------:R-:W2:Y:S01]  /*3200*/  LDSM.16.MT88.4 R16, [R217+0xb400] ;  /* 0x00b40000d910783b */ /* 0x000ea20000004200 */
[----:B------:R-:W-:Y:S01]  /*3210*/  LOP3.LUT R67, R67, R198, RZ, 0xc0, !PT ;  /* 0x000000c643437212 */ /* 0x000fe200078ec0ff */
[----:B------:R-:W-:Y:S01]  /*3220*/  FFMA.FTZ R198, R13, UR4, -R204 ;  /* 0x000000040dc67c23 */ /* 0x000fe200080108cc */
[----:B------:R-:W-:Y:S01]  /*3230*/  LOP3.LUT R207, R207, UR33, R201, 0x96, !PT ;  /* 0x00000021cfcf7c12 */ /* 0x000fe2000f8e96c9 */
[C---:B------:R-:W-:Y:S01]  /*3240*/  HMMA.16816.F32 R68, R128.reuse, R80, RZ ;  /* 0x000000508044723c */ /* 0x040fe200000018ff */
[----:B------:R-:W-:Y:S01]  /*3250*/  MUFU.EX2 R172, R172 ;  /* 0x000000ac00ac7308 */ /* 0x000fe20000000800 */
[----:B-1----:R-:W-:Y:S01]  /*3260*/  FADD.FTZ R186, R196, R186 ;  /* 0x000000bac4ba7221 */ /* 0x002fe20000010000 */
[--C-:B------:R-:W-:Y:S01]  /*3270*/  FFMA.FTZ R236, R7, UR4, -R203.reuse ;  /* 0x0000000407ec7c23 */ /* 0x100fe200080108cb */
[----:B---3--:R-:W-:Y:S01]  /*3280*/  F2FP.F16.F32.PACK_AB R12, R197, R196 ;  /* 0x000000c4c50c723e */ /* 0x008fe200000000ff */
[----:B------:R-:W-:Y:S01]  /*3290*/  FFMA.FTZ R39, R39, UR4, -R203 ;  /* 0x0000000427277c23 */ /* 0x000fe200080108cb */
[C---:B------:R-:W-:Y:S01]  /*32a0*/  HMMA.16816.F32 R84, R128.reuse, R96, RZ ;  /* 0x000000608054723c */ /* 0x040fe200000018ff */
[----:B------:R-:W-:Y:S01]  /*32b0*/  FADD.FTZ R186, R197, R186 ;  /* 0x000000bac5ba7221 */ /* 0x000fe20000010000 */
[----:B------:R-:W-:Y:S01]  /*32c0*/  LOP3.LUT R65, R65, R12, RZ, 0xc0, !PT ;  /* 0x0000000c41417212 */ /* 0x000fe200078ec0ff */
[----:B------:R-:W-:Y:S01]  /*32d0*/  IMAD.WIDE.U32 R12, R202, -0x2daee0ad, RZ ;  /* 0xd2511f53ca0c7825 */ /* 0x000fe200078e00ff */
[----:B------:R-:W1:Y:S03]  /*32e0*/  MUFU.EX2 R173, R173 ;  /* 0x000000ad00ad7308 */ /* 0x000e660000000800 */
[----:B------:R-:W-:Y:S01]  /*32f0*/  FADD.FTZ R184, R182, R184 ;  /* 0x000000b8b6b87221 */ /* 0x000fe20000010000 */
[C---:B------:R-:W-:Y:S01]  /*3300*/  HMMA.16816.F32 R100, R128.reuse, R108, RZ ;  /* 0x0000006c8064723c */ /* 0x040fe200000018ff */
[----:B------:R-:W-:Y:S01]  /*3310*/  FADD.FTZ R186, R194, R186 ;  /* 0x000000bac2ba7221 */ /* 0x000fe20000010000 */
[----:B------:R-:W-:Y:S01]  /*3320*/  LOP3.LUT R234, R13, UR29, R234, 0x96, !PT ;  /* 0x0000001d0dea7c12 */ /* 0x000fe2000f8e96ea */
[----:B------:R-:W-:Y:S01]  /*3330*/  FADD.FTZ R184, R188, R184 ;  /* 0x000000b8bcb87221 */ /* 0x000fe20000010000 */
[----:B------:R-:W-:Y:S01]  /*3340*/  LOP3.LUT R13, R12, 0xffff, RZ, 0xc0, !PT ;  /* 0x0000ffff0c0d7812 */ /* 0x000fe200078ec0ff */
[----:B------:R-:W-:Y:S01]  /*3350*/  FADD.FTZ R186, R195, R186 ;  /* 0x000000bac3ba7221 */ /* 0x000fe20000010000 */
[----:B------:R-:W-:Y:S01]  /*3360*/  HMMA.16816.F32 R112, R128, R120, RZ ;  /* 0x000000788070723c */ /* 0x000fe200000018ff */
[----:B------:R-:W-:Y:S01]  /*3370*/  SHF.R.U32.HI R201, RZ, 0x10, R12 ;  /* 0x00000010ffc97819 */ /* 0x000fe2000001160c */
[----:B------:R-:W-:Y:S01]  /*3380*/  MUFU.EX2 R174, R174 ;  /* 0x000000ae00ae7308 */ /* 0x000fe20000000800 */
[----:B------:R-:W-:-:S02]  /*3390*/  SHF.R.U32.HI R13, RZ, 0x8, R13 ;  /* 0x00000008ff0d7819 */ /* 0x000fc4000001160d */
[----:B------:R-:W-:Y:S01]  /*33a0*/  LOP3.LUT R209, R12, 0xff, RZ, 0xc0, !PT ;  /* 0x000000ff0cd17812 */ /* 0x000fe200078ec0ff */
[C---:B------:R-:W-:Y:S01]  /*33b0*/  HMMA.16816.F32 R148, R128.reuse, R150, RZ ;  /* 0x000000968094723c */ /* 0x040fe200000018ff */
[----:B------:R-:W-:Y:S02]  /*33c0*/  SHF.R.U32.HI R202, RZ, 0x18, R12 ;  /* 0x00000018ffca7819 */ /* 0x000fe4000001160c */
[----:B------:R-:W-:Y:S01]  /*33d0*/  LOP3.LUT R201, R201, 0xff, RZ, 0xc0, !PT ;  /* 0x000000ffc9c97812 */ /* 0x000fe200078ec0ff */
[----:B------:R-:W-:Y:S01]  /*33e0*/  MUFU.EX2 R175, R175 ;  /* 0x000000af00af7308 */ /* 0x000fe20000000800 */
[----:B------:R-:W-:Y:S01]  /*33f0*/  PRMT R12, R209, 0x5410, R13 ;  /* 0x00005410d10c7816 */ /* 0x000fe2000000000d */
[----:B------:R-:W-:Y:S01]  /*3400*/  HMMA.16816.F32 R80, R128, R82, RZ ;  /* 0x000000528050723c */ /* 0x000fe200000018ff */
[----:B------:R-:W-:Y:S01]  /*3410*/  PRMT R13, R201, 0x5410, R202 ;  /* 0x00005410c90d7816 */ /* 0x000fe200000000ca */
[--C-:B------:R-:W-:Y:S01]  /*3420*/  FFMA.FTZ R202, R15, UR4, -R203.reuse ;  /* 0x000000040fca7c23 */ /* 0x100fe200080108cb */
[----:B------:R-:W-:Y:S01]  /*3430*/  FFMA.FTZ R209, R14, UR4, -R203 ;  /* 0x000000040ed17c23 */ /* 0x000fe200080108cb */
[----:B------:R-:W-:-:S02]  /*3440*/  LOP3.LUT R14, R234, 0xffff, RZ, 0xc0, !PT ;  /* 0x0000ffffea0e7812 */ /* 0x000fc400078ec0ff */
[C---:B------:R-:W-:Y:S01]  /*3450*/  HMMA.16816.F32 R96, R128.reuse, R98, RZ ;  /* 0x000000628060723c */ /* 0x040fe200000018ff */
[----:B------:R3:W4:Y:S01]  /*3460*/  MUFU.EX2 R201, R209 ;  /* 0x000000d100c97308 */ /* 0x0007220000000800 */
[----:B------:R-:W-:Y:S02]  /*3470*/  LOP3.LUT R211, R234, 0xff, RZ, 0xc0, !PT ;  /* 0x000000ffead37812 */ /* 0x000fe400078ec0ff */
[----:B------:R-:W-:Y:S02]  /*3480*/  SHF.R.U32.HI R14, RZ, 0x8, R14 ;  /* 0x00000008ff0e7819 */ /* 0x000fe4000001160e */
[----:B------:R-:W-:Y:S01]  /*3490*/  HMMA.16816.F32 R108, R128, R110, RZ ;  /* 0x0000006e806c723c */ /* 0x000fe200000018ff */
[----:B------:R-:W-:Y:S02]  /*34a0*/  HSET2.LE.AND R12, R12, R200, PT ;  /* 0x000000c80c0c7233 */ /* 0x000fe40003803000 */
[----:B------:R-:W5:Y:S01]  /*34b0*/  MUFU.EX2 R199, R199 ;  /* 0x000000c700c77308 */ /* 0x000f620000000800 */
[----:B------:R-:W-:-:S02]  /*34c0*/  PRMT R211, R211, 0x5410, R14 ;  /* 0x00005410d3d37816 */ /* 0x000fc4000000000e */
[----:B------:R-:W-:Y:S01]  /*34d0*/  HMMA.16816.F32 R120, R128, R122, RZ ;  /* 0x0000007a8078723c */ /* 0x000fe200000018ff */
[--C-:B------:R-:W-:Y:S02]  /*34e0*/  HSET2.LE.AND R13, R13, R200.reuse, PT ;  /* 0x000000c80d0d7233 */ /* 0x100fe40003803000 */
[----:B-1----:R-:W-:Y:S02]  /*34f0*/  F2FP.F16.F32.PACK_AB R14, R173, R172 ;  /* 0x000000acad0e723e */ /* 0x002fe400000000ff */
[----:B------:R-:W1:Y:S01]  /*3500*/  MUFU.EX2 R198, R198 ;  /* 0x000000c600c67308 */ /* 0x000e620000000800 */
[-C--:B------:R-:W-:Y:S01]  /*3510*/  HMMA.16816.F32 R132, R132, R58.reuse, RZ ;  /* 0x0000003a8484723c */ /* 0x080fe200000018ff */
[--C-:B---3--:R-:W-:Y:S01]  /*3520*/  SHF.R.U32.HI R209, RZ, 0x10, R234.reuse ;  /* 0x00000010ffd17819 */ /* 0x108fe200000116ea */
[----:B----4-:R-:W-:Y:S01]  /*3530*/  FADD.FTZ R189, R201, R189 ;  /* 0x000000bdc9bd7221 */ /* 0x010fe20000010000 */
[----:B------:R-:W-:Y:S02]  /*3540*/  SHF.R.U32.HI R234, RZ, 0x18, R234 ;  /* 0x00000018ffea7819 */ /* 0x000fe400000116ea */
[----:B------:R-:W-:Y:S01]  /*3550*/  LOP3.LUT R209, R209, 0xff, RZ, 0xc0, !PT ;  /* 0x000000ffd1d17812 */ /* 0x000fe200078ec0ff */
[----:B------:R-:W-:Y:S01]  /*3560*/  HMMA.16816.F32 R128, R128, R58, RZ ;  /* 0x0000003a8080723c */ /* 0x000fe200000018ff */
[----:B------:R-:W3:Y:S01]  /*3570*/  LDSM.16.MT88.4 R56, [R216+0xb400] ;  /* 0x00b40000d838783b */ /* 0x000ee20000004200 */
[----:B------:R-:W4:Y:S01]  /*3580*/  MUFU.EX2 R202, R202 ;  /* 0x000000ca00ca7308 */ /* 0x000f220000000800 */
[----:B------:R-:W-:Y:S01]  /*3590*/  PRMT R209, R209, 0x5410, R234 ;  /* 0x00005410d1d17816 */ /* 0x000fe200000000ea */
[----:B------:R-:W-:Y:S01]  /*35a0*/  IMAD.WIDE.U32 R234, R207, -0x326172a9, RZ ;  /* 0xcd9e8d57cfea7825 */ /* 0x000fe200078e00ff */
[----:B------:R-:W-:Y:S01]  /*35b0*/  F2FP.F16.F32.PACK_AB R15, R175, R174 ;  /* 0x000000aeaf0f723e */ /* 0x000fe200000000ff */
[C---:B------:R-:W-:Y:S01]  /*35c0*/  HMMA.16816.F32 R156, R64.reuse, R60, R156 ;  /* 0x0000003c409c723c */ /* 0x040fe2000000189c */
[----:B------:R-:W-:Y:S01]  /*35d0*/  LOP3.LUT R14, R12, R14, RZ, 0xc0, !PT ;  /* 0x0000000e0c0e7212 */ /* 0x000fe200078ec0ff */
[----:B-----5:R-:W-:Y:S01]  /*35e0*/  FADD.FTZ R192, R199, R192 ;  /* 0x000000c0c7c07221 */ /* 0x020fe20000010000 */
[----:B------:R-:W-:Y:S01]  /*35f0*/  LOP3.LUT R232, R235, UR26, R232, 0x96, !PT ;  /* 0x0000001aebe87c12 */ /* 0x000fe2000f8e96e8 */
[----:B------:R-:W5:Y:S01]  /*3600*/  MUFU.EX2 R52, R52 ;  /* 0x0000003400347308 */ /* 0x000f620000000800 */
[----:B------:R-:W-:Y:S01]  /*3610*/  LOP3.LUT R15, R13, R15, RZ, 0xc0, !PT ;  /* 0x0000000f0d0f7212 */ /* 0x000fe200078ec0ff */
[----:B------:R-:W-:Y:S01]  /*3620*/  HMMA.16816.F32 R72, R64, R48, R72 ;  /* 0x000000304048723c */ /* 0x000fe20000001848 */
[--C-:B------:R-:W-:Y:S01]  /*3630*/  HSET2.LE.AND R12, R211, R200.reuse, PT ;  /* 0x000000c8d30c7233 */ /* 0x100fe20003803000 */
[----:B------:R-:W-:Y:S01]  /*3640*/  IMAD.WIDE.U32 R232, R232, -0x2daee0ad, RZ ;  /* 0xd2511f53e8e87825 */ /* 0x000fe200078e00ff */
[----:B------:R-:W-:-:S03]  /*3650*/  HSET2.LE.AND R13, R209, R200, PT ;  /* 0x000000c8d10d7233 */ /* 0x000fc60003803000 */
[C---:B-1----:R-:W-:Y:S01]  /*3660*/  FADD.FTZ R192, R198.reuse, R192 ;  /* 0x000000c0c6c07221 */ /* 0x042fe20000010000 */
[----:B------:R-:W-:Y:S01]  /*3670*/  F2FP.F16.F32.PACK_AB R211, R198, R199 ;  /* 0x000000c7c6d3723e */ /* 0x000fe200000000ff */
[C---:B------:R-:W-:Y:S01]  /*3680*/  HMMA.16816.F32 R88, R64.reuse, R44, R88 ;  /* 0x0000002c4058723c */ /* 0x040fe20000001858 */
[----:B----4-:R-:W-:Y:S01]  /*3690*/  F2FP.F16.F32.PACK_AB R209, R202, R201 ;  /* 0x000000c9cad1723e */ /* 0x010fe200000000ff */
[----:B------:R-:W1:Y:S01]  /*36a0*/  MUFU.EX2 R53, R53 ;  /* 0x0000003500357308 */ /* 0x000e620000000800 */
[----:B------:R-:W-:Y:S01]  /*36b0*/  LOP3.LUT R12, R12, R211, RZ, 0xc0, !PT ;  /* 0x000000d30c0c7212 */ /* 0x000fe200078ec0ff */
[----:B------:R-:W-:Y:S01]  /*36c0*/  FADD.FTZ R189, R202, R189 ;  /* 0x000000bdcabd7221 */ /* 0x000fe20000010000 */
[----:B------:R-:W-:Y:S01]  /*36d0*/  LOP3.LUT R13, R13, R209, RZ, 0xc0, !PT ;  /* 0x000000d10d0d7212 */ /* 0x000fe200078ec0ff */
[C---:B------:R-:W-:Y:S01]  /*36e0*/  HMMA.16816.F32 R104, R64.reuse, R32, R104 ;  /* 0x000000204068723c */ /* 0x040fe20000001868 */
[----:B------:R-:W-:Y:S01]  /*36f0*/  LOP3.LUT R230, R233, UR23, R230, 0x96, !PT ;  /* 0x00000017e9e67c12 */ /* 0x000fe2000f8e96e6 */
[----:B------:R-:W-:Y:S01]  /*3700*/  FADD.FTZ R192, R172, R192 ;  /* 0x000000c0acc07221 */ /* 0x000fe20000010000 */
[----:B------:R-:W-:Y:S01]  /*3710*/  FADD.FTZ R189, R174, R189 ;  /* 0x000000bdaebd7221 */ /* 0x000fe20000010000 */
[----:B------:R-:W4:Y:S02]  /*3720*/  MUFU.EX2 R54, R54 ;  /* 0x0000003600367308 */ /* 0x000f240000000800 */
[----:B--2---:R-:W-:Y:S01]  /*3730*/  HMMA.16816.F32 R116, R64, R16, R116 ;  /* 0x000000104074723c */ /* 0x004fe20000001874 */
[----:B------:R-:W-:-:S04]  /*3740*/  IMAD.WIDE.U32 R230, R230, -0x326172a9, RZ ;  /* 0xcd9e8d57e6e67825 */ /* 0x000fc800078e00ff */
[----:B------:R-:W-:Y:S01]  /*3750*/  FADD.FTZ R192, R173, R192 ;  /* 0x000000c0adc07221 */ /* 0x000fe20000010000 */
[----:B------:R-:W-:Y:S01]  /*3760*/  FADD.FTZ R189, R175, R189 ;  /* 0x000000bdafbd7221 */ /* 0x000fe20000010000 */
[----:B------:R-:W-:Y:S01]  /*3770*/  HMMA.16816.F32 R152, R64, R62, R152 ;  /* 0x0000003e4098723c */ /* 0x000fe20000001898 */
[----:B------:R-:W2:Y:S01]  /*3780*/  MUFU.EX2 R55, R55 ;  /* 0x0000003700377308 */ /* 0x000ea20000000800 */
[----:B-----5:R-:W-:-:S04]  /*3790*/  FADD.FTZ R192, R52, R192 ;  /* 0x000000c034c07221 */ /* 0x020fc80000010000 */
[C---:B---3--:R-:W-:Y:S01]  /*37a0*/  HMMA.16816.F32 R124, R64.reuse, R56, R124 ;  /* 0x00000038407c723c */ /* 0x048fe2000000187c */
[----:B-1----:R-:W-:Y:S02]  /*37b0*/  FADD.FTZ R192, R53, R192 ;  /* 0x000000c035c07221 */ /* 0x002fe40000010000 */
[----:B------:R-:W-:Y:S01]  /*37c0*/  MUFU.EX2 R237, R237 ;  /* 0x000000ed00ed7308 */ /* 0x000fe20000000800 */
[----:B----4-:R-:W-:Y:S02]  /*37d0*/  FADD.FTZ R189, R54, R189 ;  /* 0x000000bd36bd7221 */ /* 0x010fe40000010000 */
[C---:B------:R-:W-:Y:S05]  /*37e0*/  HMMA.16816.F32 R76, R64.reuse, R50, R76 ;  /* 0x00000032404c723c */ /* 0x040fea000000184c */
[----:B------:R-:W-:Y:S01]  /*37f0*/  MUFU.EX2 R36, R36 ;  /* 0x0000002400247308 */ /* 0x000fe20000000800 */
[----:B------:R-:W-:Y:S01]  /*3800*/  HMMA.16816.F32 R92, R64, R46, R92 ;  /* 0x0000002e405c723c */ /* 0x000fe2000000185c */
[----:B--2---:R-:W-:-:S05]  /*3810*/  FADD.FTZ R189, R55, R189 ;  /* 0x000000bd37bd7221 */ /* 0x004fca0000010000 */
[C---:B------:R-:W-:Y:S01]  /*3820*/  HMMA.16816.F32 R144, R64.reuse, R34, R144 ;  /* 0x000000224090723c */ /* 0x040fe20000001890 */
[----:B------:R-:W-:Y:S05]  /*3830*/  MUFU.EX2 R37, R37 ;  /* 0x0000002500257308 */ /* 0x000fea0000000800 */
[C---:B------:R-:W-:Y:S03]  /*3840*/  HMMA.16816.F32 R140, R64.reuse, R18, R140 ;  /* 0x00000012408c723c */ /* 0x040fe6000000188c */
[----:B------:R-:W-:Y:S03]  /*3850*/  MUFU.EX2 R38, R38 ;  /* 0x0000002600267308 */ /* 0x000fe60000000800 */
[----:B------:R-:W-:Y:S05]  /*3860*/  HMMA.16816.F32 R132, R64, R58, R132 ;  /* 0x0000003a4084723c */ /* 0x000fea0000001884 */
[----:B------:R-:W-:Y:S01]  /*3870*/  MUFU.EX2 R236, R236 ;  /* 0x000000ec00ec7308 */ /* 0x000fe20000000800 */
[----:B------:R-:W-:Y:S01]  /*3880*/  HMMA.16816.F32 R68, R12, R48, R68 ;  /* 0x000000300c44723c */ /* 0x000fe20000001844 */
[----:B------:R-:W-:-:S02]  /*3890*/  LOP3.LUT R64, R213, UR24, R234, 0x96, !PT ;  /* 0x00000018d5407c12 */ /* 0x000fc4000f8e96ea */
[----:B------:R-:W-:Y:S02]  /*38a0*/  LOP3.LUT R213, R231, UR22, R212, 0x96, !PT ;  /* 0x00000016e7d57c12 */ /* 0x000fe4000f8e96d4 */
[----:B------:R-:W-:Y:S01]  /*38b0*/  LOP3.LUT R66, R215, UR24, R234, 0x96, !PT ;  /* 0x00000018d7427c12 */ /* 0x000fe2000f8e96ea */
[----:B------:R-:W-:Y:S01]  /*38c0*/  IMAD.WIDE.U32 R64, R64, -0x2daee0ad, RZ ;  /* 0xd2511f5340407825 */ /* 0x000fe200078e00ff */
[----:B------:R-:W-:Y:S01]  /*38d0*/  LOP3.LUT R48, R235, UR26, R210, 0x96, !PT ;  /* 0x0000001aeb307c12 */ /* 0x000fe2000f8e96d2 */
[----:B------:R-:W-:Y:S01]  /*38e0*/  HMMA.16816.F32 R100, R12, R32, R100 ;  /* 0x000000200c64723c */ /* 0x000fe20000001864 */
[----:B------:R-:W-:Y:S01]  /*38f0*/  MUFU.EX2 R39, R39 ;  /* 0x0000002700277308 */ /* 0x000fe20000000800 */
[----:B------:R-:W-:Y:S01]  /*3900*/  IMAD.WIDE.U32 R66, R66, -0x2daee0ad, RZ ;  /* 0xd2511f5342427825 */ /* 0x000fe200078e00ff */
[----:B------:R-:W-:-:S03]  /*3910*/  LOP3.LUT R211, R65, UR21, R232, 0x96, !PT ;  /* 0x0000001541d37c12 */ /* 0x000fc6000f8e96e8 */
[----:B------:R-:W-:Y:S01]  /*3920*/  FFMA.FTZ R65, R27, UR4, -R205 ;  /* 0x000000041b417c23 */ /* 0x000fe200080108cd */
[----:B------:R-:W-:Y:S01]  /*3930*/  IMAD.WIDE.U32 R48, R48, -0x2daee0ad, RZ ;  /* 0xd2511f5330307825 */ /* 0x000fe200078e00ff */
[C---:B------:R-:W-:Y:S03]  /*3940*/  HMMA.16816.F32 R112, R12.reuse, R16, R112 ;  /* 0x000000100c70723c */ /* 0x040fe60000001870 */
[----:B------:R-:W-:Y:S01]  /*3950*/  IMAD.WIDE.U32 R210, R211, -0x326172a9, RZ ;  /* 0xcd9e8d57d3d27825 */ /* 0x000fe200078e00ff */
[----:B------:R-:W-:Y:S01]  /*3960*/  LOP3.LUT R208, R49, UR23, R208, 0x96, !PT ;  /* 0x0000001731d07c12 */ /* 0x000fe2000f8e96d0 */
[----:B------:R-:W-:Y:S01]  /*3970*/  MUFU.EX2 R65, R65 ;  /* 0x0000004100417308 */ /* 0x000fe20000000800 */
[----:B------:R-:W-:Y:S01]  /*3980*/  LOP3.LUT R209, R67, UR21, R48, 0x96, !PT ;  /* 0x0000001543d17c12 */ /* 0x000fe2000f8e9630 */
[----:B------:R-:W-:Y:S01]  /*3990*/  IMAD.WIDE.U32 R32, R213, -0x2daee0ad, RZ ;  /* 0xd2511f53d5207825 */ /* 0x000fe200078e00ff */
[----:B------:R-:W-:Y:S01]  /*39a0*/  LOP3.LUT R212, R211, UR20, R230, 0x96, !PT ;  /* 0x00000014d3d47c12 */ /* 0x000fe2000f8e96e6 */
[C---:B------:R-:W-:Y:S03]  /*39b0*/  HMMA.16816.F32 R136, R12.reuse, R56, R136 ;  /* 0x000000380c88723c */ /* 0x040fe60000001888 */
[----:B------:R-:W-:Y:S01]  /*39c0*/  LOP3.LUT R230, R33, UR19, R64, 0x96, !PT ;  /* 0x0000001321e67c12 */ /* 0x000fe2000f8e9640 */
[----:B------:R-:W-:Y:S01]  /*39d0*/  IMAD.WIDE.U32 R212, R212, -0x2daee0ad, RZ ;  /* 0xd2511f53d4d47825 */ /* 0x000fe200078e00ff */
[----:B------:R1:W-:Y:S01]  /*39e0*/  MUFU.EX2 R64, R24 ;  /* 0x0000001800407308 */ /* 0x0003e20000000800 */
[----:B------:R-:W-:Y:S02]  /*39f0*/  HMMA.16816.F32 R160, R12, R60, R160 ;  /* 0x0000003c0ca0723c */ /* 0x000fe400000018a0 */
[----:B------:R-:W-:Y:S01]  /*3a00*/  FFMA.FTZ R56, R25, UR4, -R206 ;  /* 0x0000000419387c23 */ /* 0x000fe200080108ce */
[----:B------:R-:W-:Y:S01]  /*3a10*/  IMAD.WIDE.U32 R230, R230, -0x326172a9, RZ ;  /* 0xcd9e8d57e6e67825 */ /* 0x000fe200078e00ff */
[----:B------:R-:W-:-:S03]  /*3a20*/  LOP3.LUT R16, R213, UR18, R32, 0x96, !PT ;  /* 0x00000012d5107c12 */ /* 0x000fc6000f8e9620 */
[----:B------:R-:W-:Y:S01]  /*3a30*/  FFMA.FTZ R57, R42, UR4, -R205 ;  /* 0x000000042a397c23 */ /* 0x000fe200080108cd */
[----:B------:R-:W-:-:S04]  /*3a40*/  IMAD.WIDE.U32 R32, R208, -0x326172a9, RZ ;  /* 0xcd9e8d57d0207825 */ /* 0x000fc800078e00ff */
[--C-:B------:R-:W-:Y:S01]  /*3a50*/  FFMA.FTZ R60, R40, UR4, -R206.reuse ;  /* 0x00000004283c7c23 */ /* 0x100fe200080108ce */
[----:B------:R-:W-:Y:S01]  /*3a60*/  FFMA.FTZ R61, R41, UR4, -R206 ;  /* 0x00000004293d7c23 */ /* 0x000fe200080108ce */
[----:B------:R-:W-:Y:S01]  /*3a70*/  HMMA.16816.F32 R148, R12, R62, R148 ;  /* 0x0000003e0c94723c */ /* 0x000fe20000001894 */
[----:B------:R-:W-:Y:S01]  /*3a80*/  IMAD.WIDE.U32 R208, R209, -0x326172a9, RZ ;  /* 0xcd9e8d57d1d07825 */ /* 0x000fe200078e00ff */
[----:B------:R-:W-:Y:S01]  /*3a90*/  LOP3.LUT R215, R33, UR22, R214, 0x96, !PT ;  /* 0x0000001621d77c12 */ /* 0x000fe2000f8e96d6 */
[----:B------:R-:W-:Y:S01]  /*3aa0*/  MUFU.EX2 R56, R56 ;  /* 0x0000003800387308 */ /* 0x000fe20000000800 */
[----:B------:R-:W-:Y:S02]  /*3ab0*/  LOP3.LUT R210, R231, UR5, R210, 0x96, !PT ;  /* 0x00000005e7d27c12 */ /* 0x000fe4000f8e96d2 */
[----:B------:R-:W-:Y:S01]  /*3ac0*/  LOP3.LUT R214, R209, UR20, R32, 0x96, !PT ;  /* 0x00000014d1d67c12 */ /* 0x000fe2000f8e9620 */
[----:B-1----:R-:W-:-:S04]  /*3ad0*/  IMAD.WIDE.U32 R24, R16, -0x326172a9, RZ ;  /* 0xcd9e8d5710187825 */ /* 0x002fc800078e00ff */
[--C-:B------:R-:W-:Y:S01]  /*3ae0*/  FFMA.FTZ R62, R43, UR4, -R205.reuse ;  /* 0x000000042b3e7c23 */ /* 0x100fe200080108cd */
[----:B------:R-:W-:Y:S01]  /*3af0*/  FFMA.FTZ R63, R26, UR4, -R205 ;  /* 0x000000041a3f7c23 */ /* 0x000fe200080108cd */
[C---:B------:R-:W-:Y:S01]  /*3b00*/  HMMA.16816.F32 R80, R12.reuse, R50, R80 ;  /* 0x000000320c50723c */ /* 0x040fe20000001850 */
[----:B------:R-:W1:Y:S01]  /*3b10*/  MUFU.EX2 R60, R60 ;  /* 0x0000003c003c7308 */ /* 0x000e620000000800 */
[----:B------:R-:W-:Y:S01]  /*3b20*/  LOP3.LUT R17, R25, UR27, R230, 0x96, !PT ;  /* 0x0000001b19117c12 */ /* 0x000fe2000f8e96e6 */
[----:B------:R-:W-:Y:S01]  /*3b30*/  IMAD.WIDE.U32 R232, R215, -0x2daee0ad, RZ ;  /* 0xd2511f53d7e87825 */ /* 0x000fe200078e00ff */
[----:B------:R-:W-:Y:S02]  /*3b40*/  LOP3.LUT R25, R24, 0xffff, RZ, 0xc0, !PT ;  /* 0x0000ffff18197812 */ /* 0x000fe400078ec0ff */
[--C-:B------:R-:W-:Y:S01]  /*3b50*/  SHF.R.U32.HI R32, RZ, 0x10, R24.reuse ;  /* 0x00000010ff207819 */ /* 0x100fe20000011618 */
[----:B------:R-:W-:Y:S01]  /*3b60*/  IMAD.WIDE.U32 R214, R214, -0x2daee0ad, RZ ;  /* 0xd2511f53d6d67825 */ /* 0x000fe200078e00ff */
[----:B------:R-:W-:Y:S01]  /*3b70*/  LOP3.LUT R40, R17, 0xffff, RZ, 0xc0, !PT ;  /* 0x0000ffff11287812 */ /* 0x000fe200078ec0ff */
[----:B------:R-:W2:Y:S01]  /*3b80*/  MUFU.EX2 R61, R61 ;  /* 0x0000003d003d7308 */ /* 0x000ea20000000800 */
[----:B------:R-:W-:Y:S01]  /*3b90*/  LOP3.LUT R16, R24, 0xff, RZ, 0xc0, !PT ;  /* 0x000000ff18107812 */ /* 0x000fe200078ec0ff */
[----:B------:R-:W-:Y:S01]  /*3ba0*/  HMMA.16816.F32 R84, R12, R44, R84 ;  /* 0x0000002c0c54723c */ /* 0x000fe20000001854 */
[----:B------:R-:W-:-:S02]  /*3bb0*/  SHF.R.U32.HI R24, RZ, 0x18, R24 ;  /* 0x00000018ff187819 */ /* 0x000fc40000011618 */
[----:B------:R-:W-:Y:S02]  /*3bc0*/  SHF.R.U32.HI R33, RZ, 0x8, R25 ;  /* 0x00000008ff217819 */ /* 0x000fe40000011619 */
[----:B------:R-:W-:Y:S01]  /*3bd0*/  LOP3.LUT R51, R32, 0xff, RZ, 0xc0, !PT ;  /* 0x000000ff20337812 */ /* 0x000fe200078ec0ff */
[----:B------:R-:W-:Y:S01]  /*3be0*/  MUFU.EX2 R57, R57 ;  /* 0x0000003900397308 */ /* 0x000fe20000000800 */
[----:B------:R-:W-:Y:S01]  /*3bf0*/  LOP3.LUT R25, R17, 0xff, RZ, 0xc0, !PT ;  /* 0x000000ff11197812 */ /* 0x000fe200078ec0ff */
[C---:B------:R-:W-:Y:S01]  /*3c00*/  HMMA.16816.F32 R96, R12.reuse, R46, R96 ;  /* 0x0000002e0c60723c */ /* 0x040fe20000001860 */
[----:B------:R-:W-:Y:S01]  /*3c10*/  SHF.R.U32.HI R32, RZ, 0x8, R40 ;  /* 0x00000008ff207819 */ /* 0x000fe20000011628 */
[----:B------:R-:W3:Y:S01]  /*3c20*/  LDSM.16.MT88.4 R44, [R217+0x9800] ;  /* 0x00980000d92c783b */ /* 0x000ee20000004200 */
[--C-:B------:R-:W-:Y:S01]  /*3c30*/  SHF.R.U32.HI R26, RZ, 0x10, R17.reuse ;  /* 0x00000010ff1a7819 */ /* 0x100fe20000011611 */
[----:B-1----:R-:W-:Y:S01]  /*3c40*/  FADD.FTZ R184, R60, R184 ;  /* 0x000000b83cb87221 */ /* 0x002fe20000010000 */
[----:B------:R-:W-:Y:S01]  /*3c50*/  PRMT R51, R51, 0x5410, R24 ;  /* 0x0000541033337816 */ /* 0x000fe20000000018 */
[----:B------:R-:W1:Y:S01]  /*3c60*/  MUFU.EX2 R62, R62 ;  /* 0x0000003e003e7308 */ /* 0x000e620000000800 */
[----:B------:R-:W-:Y:S01]  /*3c70*/  PRMT R24, R25, 0x5410, R32 ;  /* 0x0000541019187816 */ /* 0x000fe20000000020 */
[----:B------:R-:W-:Y:S01]  /*3c80*/  HMMA.16816.F32 R128, R12, R58, R128 ;  /* 0x0000003a0c80723c */ /* 0x000fe20000001880 */
[----:B------:R-:W-:Y:S01]  /*3c90*/  SHF.R.U32.HI R25, RZ, 0x18, R17 ;  /* 0x00000018ff197819 */ /* 0x000fe20000011611 */
[----:B------:R-:W4:Y:S01]  /*3ca0*/  LDSM.16.MT88.4 R40, [R216+0x9800] ;  /* 0x00980000d828783b */ /* 0x000f220000004200 */
[----:B------:R-:W-:Y:S01]  /*3cb0*/  LOP3.LUT R17, R26, 0xff, RZ, 0xc0, !PT ;  /* 0x000000ff1a117812 */ /* 0x000fe200078ec0ff */
[----:B--2---:R-:W-:Y:S01]  /*3cc0*/  FADD.FTZ R184, R61, R184 ;  /* 0x000000b83db87221 */ /* 0x004fe20000010000 */
[----:B------:R-:W-:Y:S01]  /*3cd0*/  LOP3.LUT R234, R215, UR18, R232, 0x96, !PT ;  /* 0x00000012d7ea7c12 */ /* 0x000fe2000f8e96e8 */
[----:B------:R-:W2:Y:S01]  /*3ce0*/  MUFU.EX2 R63, R63 ;  /* 0x0000003f003f7308 */ /* 0x000ea20000000800 */
[----:B------:R-:W-:Y:S01]  /*3cf0*/  PRMT R16, R16, 0x5410, R33 ;  /* 0x0000541010107816 */ /* 0x000fe20000000021 */
[----:B------:R-:W-:Y:S01]  /*3d00*/  FFMA.FTZ R58, R8, UR4, -R204 ;  /* 0x00000004083a7c23 */ /* 0x000fe200080108cc */
[----:B------:R-:W-:Y:S01]  /*3d10*/  PRMT R17, R17, 0x5410, R25 ;  /* 0x0000541011117816 */ /* 0x000fe20000000019 */
[----:B------:R-:W-:Y:S01]  /*3d20*/  IMAD.WIDE.U32 R234, R234, -0x326172a9, RZ ;  /* 0xcd9e8d57eaea7825 */ /* 0x000fe200078e00ff */
[----:B------:R-:W-:-:S03]  /*3d30*/  LOP3.LUT R232, R233, UR19, R66, 0x96, !PT ;  /* 0x00000013e9e87c12 */ /* 0x000fc6000f8e9642 */
[----:B------:R-:W-:Y:S01]  /*3d40*/  FFMA.FTZ R59, R9, UR4, -R204 ;  /* 0x00000004093b7c23 */ /* 0x000fe200080108cc */
[--C-:B------:R-:W-:Y:S01]  /*3d50*/  HSET2.LE.AND R24, R24, R200.reuse, PT ;  /* 0x000000c818187233 */ /* 0x100fe20003803000 */
[--C-:B------:R-:W-:Y:S01]  /*3d60*/  FFMA.FTZ R66, R10, UR4, -R203.reuse ;  /* 0x000000040a427c23 */ /* 0x100fe200080108cb */
[----:B------:R-:W-:Y:S01]  /*3d70*/  F2FP.F16.F32.PACK_AB R48, R61, R60 ;  /* 0x0000003c3d30723e */ /* 0x000fe200000000ff */
[----:B------:R-:W-:Y:S01]  /*3d80*/  IMAD.WIDE.U32 R232, R232, -0x326172a9, RZ ;  /* 0xcd9e8d57e8e87825 */ /* 0x000fe200078e00ff */
[--C-:B------:R-:W-:Y:S01]  /*3d90*/  HSET2.LE.AND R50, R16, R200.reuse, PT ;  /* 0x000000c810327233 */ /* 0x100fe20003803000 */
[----:B------:R-:W5:Y:S01]  /*3da0*/  MUFU.EX2 R58, R58 ;  /* 0x0000003a003a7308 */ /* 0x000f620000000800 */
[--C-:B------:R-:W-:Y:S01]  /*3db0*/  HSET2.LE.AND R49, R17, R200.reuse, PT ;  /* 0x000000c811317233 */ /* 0x100fe20003803000 */
[C---:B------:R-:W-:Y:S01]  /*3dc0*/  HMMA.16816.F32 R120, R12.reuse, R18, R120 ;  /* 0x000000120c78723c */ /* 0x040fe20000001878 */
[--C-:B------:R-:W-:Y:S01]  /*3dd0*/  HSET2.LE.AND R51, R51, R200.reuse, PT ;  /* 0x000000c833337233 */ /* 0x100fe20003803000 */
[----:B------:R-:W4:Y:S01]  /*3de0*/  LDSM.16.MT88.4 R16, [R217+0xb800] ;  /* 0x00b80000d910783b */ /* 0x000f220000004200 */
[----:B-1----:R-:W-:Y:S01]  /*3df0*/  F2FP.F16.F32.PACK_AB R207, R62, R57 ;  /* 0x000000393ecf723e */ /* 0x002fe200000000ff */
[----:B------:R-:W-:Y:S01]  /*3e00*/  FADD.FTZ R186, R57, R186 ;  /* 0x000000ba39ba7221 */ /* 0x000fe20000010000 */
[----:B------:R-:W-:Y:S01]  /*3e10*/  F2FP.F16.F32.PACK_AB R67, R56, R64 ;  /* 0x000000403843723e */ /* 0x000fe200000000ff */
[----:B------:R-:W-:Y:S01]  /*3e20*/  MUFU.EX2 R59, R59 ;  /* 0x0000003b003b7308 */ /* 0x000fe20000000800 */
[----:B--2---:R-:W-:Y:S01]  /*3e30*/  F2FP.F16.F32.PACK_AB R8, R65, R63 ;  /* 0x0000003f4108723e */ /* 0x004fe200000000ff */
[----:B------:R-:W-:Y:S01]  /*3e40*/  HMMA.16816.F32 R108, R12, R34, R108 ;  /* 0x000000220c6c723c */ /* 0x000fe2000000186c */
[----:B------:R-:W-:Y:S01]  /*3e50*/  LOP3.LUT R209, R234, 0xffff, RZ, 0xc0, !PT ;  /* 0x0000ffffead17812 */ /* 0x000fe200078ec0ff */
[----:B------:R-:W-:Y:S01]  /*3e60*/  LDSM.16.MT88.4 R32, [R217+0xa800] ;  /* 0x00a80000d920783b */ /* 0x000fe20000004200 */
[----:B------:R-:W-:Y:S01]  /*3e70*/  LOP3.LUT R48, R24, R48, RZ, 0xc0, !PT ;  /* 0x0000003018307212 */ /* 0x000fe200078ec0ff */
[----:B------:R-:W-:Y:S01]  /*3e80*/  FADD.FTZ R186, R62, R186 ;  /* 0x000000ba3eba7221 */ /* 0x000fe20000010000 */
[----:B------:R-:W-:Y:S01]  /*3e90*/  LOP3.LUT R49, R49, R207, RZ, 0xc0, !PT ;  /* 0x000000cf31317212 */ /* 0x000fe200078ec0ff */
[----:B------:R-:W1:Y:S01]  /*3ea0*/  LDSM.16.MT88.4 R24, [R216+0xa800] ;  /* 0x00a80000d818783b */ /* 0x000e620000004200 */
[----:B------:R-:W-:Y:S01]  /*3eb0*/  LOP3.LUT R50, R50, R67, RZ, 0xc0, !PT ;  /* 0x0000004332327212 */ /* 0x000fe200078ec0ff */
[----:B------:R-:W-:Y:S01]  /*3ec0*/  FFMA.FTZ R67, R11, UR4, -R203 ;  /* 0x000000040b437c23 */ /* 0x000fe200080108cb */
[----:B------:R-:W-:Y:S01]  /*3ed0*/  LOP3.LUT R51, R51, R8, RZ, 0xc0, !PT ;  /* 0x0000000833337212 */ /* 0x000fe200078ec0ff */
[----:B------:R-:W2:Y:S01]  /*3ee0*/  MUFU.EX2 R66, R66 ;  /* 0x0000004200427308 */ /* 0x000ea20000000800 */
[----:B------:R-:W-:Y:S01]  /*3ef0*/  LOP3.LUT R9, R234, 0xff, RZ, 0xc0, !PT ;  /* 0x000000ffea097812 */ /* 0x000fe200078ec0ff */
[----:B------:R-:W1:Y:S01]  /*3f00*/  LDSM.16.MT88.4 R12, [R216+0xb800] ;  /* 0x00b80000d80c783b */ /* 0x000e620000004200 */
[----:B------:R-:W-:Y:S01]  /*3f10*/  SHF.R.U32.HI R209, RZ, 0x8, R209 ;  /* 0x00000008ffd17819 */ /* 0x000fe200000116d1 */
[----:B-----5:R-:W-:Y:S01]  /*3f20*/  FADD.FTZ R192, R58, R192 ;  /* 0x000000c03ac07221 */ /* 0x020fe20000010000 */
[----:B------:R-:W-:Y:S01]  /*3f30*/  LOP3.LUT R8, R235, UR27, R232, 0x96, !PT ;  /* 0x0000001beb087c12 */ /* 0x000fe2000f8e96e8 */
[C---:B---3--:R-:W-:Y:S01]  /*3f40*/  HMMA.16816.F32 R156, R48.reuse, R44, R156 ;  /* 0x0000002c309c723c */ /* 0x048fe2000000189c */
[----:B------:R-:W-:Y:S01]  /*3f50*/  SHF.R.U32.HI R207, RZ, 0x10, R234 ;  /* 0x00000010ffcf7819 */ /* 0x000fe200000116ea */
[----:B------:R-:W3:Y:S01]  /*3f60*/  MUFU.EX2 R67, R67 ;  /* 0x0000004300437308 */ /* 0x000ee20000000800 */
[----:B------:R-:W-:Y:S01]  /*3f70*/  PRMT R9, R9, 0x5410, R209 ;  /* 0x0000541009097816 */ /* 0x000fe200000000d1 */
[----:B------:R-:W-:Y:S01]  /*3f80*/  FFMA.FTZ R235, R21, UR4, -R206 ;  /* 0x0000000415eb7c23 */ /* 0x000fe200080108ce */
[----:B------:R-:W-:Y:S01]  /*3f90*/  SHF.R.U32.HI R10, RZ, 0x18, R234 ;  /* 0x00000018ff0a7819 */ /* 0x000fe200000116ea */
[C---:B----4-:R-:W-:Y:S01]  /*3fa0*/  HMMA.16816.F32 R72, R48.reuse, R40, R72 ;  /* 0x000000283048723c */ /* 0x050fe20000001848 */
[C---:B------:R-:W-:Y:S01]  /*3fb0*/  LOP3.LUT R209, R8.reuse, 0xffff, RZ, 0xc0, !PT ;  /* 0x0000ffff08d17812 */ /* 0x040fe200078ec0ff */
[----:B------:R-:W-:Y:S01]  /*3fc0*/  FFMA.FTZ R234, R23, UR4, -R205 ;  /* 0x0000000417ea7c23 */ /* 0x000fe200080108cd */
[----:B------:R-:W-:Y:S01]  /*3fd0*/  LOP3.LUT R11, R207, 0xff, RZ, 0xc0, !PT ;  /* 0x000000ffcf0b7812 */ /* 0x000fe200078ec0ff */
[----:B------:R-:W-:Y:S01]  /*3fe0*/  MUFU.EX2 R235, R235 ;  /* 0x000000eb00eb7308 */ /* 0x000fe20000000800 */
[----:B------:R-:W-:Y:S01]  /*3ff0*/  LOP3.LUT R207, R8, 0xff, RZ, 0xc0, !PT ;  /* 0x000000ff08cf7812 */ /* 0x000fe200078ec0ff */
[C---:B------:R-:W-:Y:S01]  /*4000*/  HMMA.16816.F32 R76, R48.reuse, R42, R76 ;  /* 0x0000002a304c723c */ /* 0x040fe2000000184c */
[----:B------:R-:W-:Y:S01]  /*4010*/  SHF.R.U32.HI R209, RZ, 0x8, R209 ;  /* 0x00000008ffd17819 */ /* 0x000fe200000116d1 */
[----:B--2---:R-:W-:Y:S01]  /*4020*/  FADD.FTZ R189, R66, R189 ;  /* 0x000000bd42bd7221 */ /* 0x004fe20000010000 */
[----:B------:R-:W-:Y:S01]  /*4030*/  PRMT R11, R11, 0x5410, R10 ;  /* 0x000054100b0b7816 */ /* 0x000fe2000000000a */
[----:B------:R-:W-:Y:S01]  /*4040*/  FADD.FTZ R184, R64, R184 ;  /* 0x000000b840b87221 */ /* 0x000fe20000010000 */
[--C-:B------:R-:W-:Y:S01]  /*4050*/  SHF.R.U32.HI R10, RZ, 0x10, R8.reuse ;  /* 0x00000010ff0a7819 */ /* 0x100fe20000011608 */
[----:B------:R-:W-:Y:S01]  /*4060*/  MUFU.EX2 R234, R234 ;  /* 0x000000ea00ea7308 */ /* 0x000fe20000000800 */
[----:B------:R-:W-:Y:S01]  /*4070*/  PRMT R207, R207, 0x5410, R209 ;  /* 0x00005410cfcf7816 */ /* 0x000fe200000000d1 */
[C---:B------:R-:W-:Y:S01]  /*4080*/  HMMA.16816.F32 R116, R48.reuse, R16, R116 ;  /* 0x000000103074723c */ /* 0x040fe20000001874 */
[----:B------:R-:W-:Y:S01]  /*4090*/  SHF.R.U32.HI R8, RZ, 0x18, R8 ;  /* 0x00000018ff087819 */ /* 0x000fe20000011608 */
[----:B------:R-:W-:Y:S01]  /*40a0*/  FADD.FTZ R186, R63, R186 ;  /* 0x000000ba3fba7221 */ /* 0x000fe20000010000 */
[----:B------:R-:W-:Y:S01]  /*40b0*/  LOP3.LUT R209, R10, 0xff, RZ, 0xc0, !PT ;  /* 0x000000ff0ad17812 */ /* 0x000fe200078ec0ff */
[----:B------:R-:W-:Y:S01]  /*40c0*/  FADD.FTZ R192, R59, R192 ;  /* 0x000000c03bc07221 */ /* 0x000fe20000010000 */
[--C-:B------:R-:W-:Y:S01]  /*40d0*/  HSET2.LE.AND R10, R9, R200.reuse, PT ;  /* 0x000000c8090a7233 */ /* 0x100fe20003803000 */
[C---:B------:R-:W-:Y:S01]  /*40e0*/  HMMA.16816.F32 R140, R48.reuse, R18, R140 ;  /* 0x00000012308c723c */ /* 0x040fe2000000188c */
[----:B------:R-:W-:Y:S01]  /*40f0*/  PRMT R9, R209, 0x5410, R8 ;  /* 0x00005410d1097816 */ /* 0x000fe20000000008 */
[----:B---3--:R-:W-:Y:S01]  /*4100*/  FADD.FTZ R189, R67, R189 ;  /* 0x000000bd43bd7221 */ /* 0x008fe20000010000 */
[----:B------:R-:W-:Y:S01]  /*4110*/  F2FP.F16.F32.PACK_AB R211, R59, R58 ;  /* 0x0000003a3bd3723e */ /* 0x000fe200000000ff */
[----:B------:R-:W-:Y:S01]  /*4120*/  FADD.FTZ R184, R56, R184 ;  /* 0x000000b838b87221 */ /* 0x000fe20000010000 */
[--C-:B------:R-:W-:Y:S01]  /*4130*/  HSET2.LE.AND R11, R11, R200.reuse, PT ;  /* 0x000000c80b0b7233 */ /* 0x100fe20003803000 */
[C---:B-1----:R-:W-:Y:S01]  /*4140*/  HMMA.16816.F32 R144, R48.reuse, R26, R144 ;  /* 0x0000001a3090723c */ /* 0x042fe20000001890 */
[----:B------:R-:W-:Y:S01]  /*4150*/  LOP3.LUT R10, R10, R211, RZ, 0xc0, !PT ;  /* 0x000000d30a0a7212 */ /* 0x000fe200078ec0ff */
[----:B------:R-:W-:Y:S01]  /*4160*/  FADD.FTZ R186, R65, R186 ;  /* 0x000000ba41ba7221 */ /* 0x000fe20000010000 */
[--C-:B------:R-:W-:Y:S01]  /*4170*/  HSET2.LE.AND R8, R207, R200.reuse, PT ;  /* 0x000000c8cf087233 */ /* 0x100fe20003803000 */
[----:B------:R-:W-:Y:S01]  /*4180*/  FADD.FTZ R192, R36, R192 ;  /* 0x000000c024c07221 */ /* 0x000fe20000010000 */
[----:B------:R-:W-:Y:S01]  /*4190*/  HSET2.LE.AND R9, R9, R200, PT ;  /* 0x000000c809097233 */ /* 0x000fe20003803000 */
[C---:B------:R-:W-:Y:S01]  /*41a0*/  HMMA.16816.F32 R104, R48.reuse, R24, R104 ;  /* 0x000000183068723c */ /* 0x040fe20000001868 */
[----:B------:R-:W-:Y:S01]  /*41b0*/  F2FP.F16.F32.PACK_AB R209, R67, R66 ;  /* 0x0000004243d1723e */ /* 0x000fe200000000ff */
[----:B------:R-:W-:Y:S01]  /*41c0*/  FADD.FTZ R189, R38, R189 ;  /* 0x000000bd26bd7221 */ /* 0x000fe20000010000 */
[----:B------:R-:W-:Y:S01]  /*41d0*/  F2FP.F16.F32.PACK_AB R211, R53, R52 ;  /* 0x0000003435d3723e */ /* 0x000fe200000000ff */
[----:B------:R-:W-:Y:S01]  /*41e0*/  FADD.FTZ R192, R37, R192 ;  /* 0x000000c025c07221 */ /* 0x000fe20000010000 */
[----:B------:R-:W-:Y:S01]  /*41f0*/  F2FP.F16.F32.PACK_AB R207, R55, R54 ;  /* 0x0000003637cf723e */ /* 0x000fe200000000ff */
[C---:B------:R-:W-:Y:S01]  /*4200*/  HMMA.16816.F32 R88, R48.reuse, R32, R88 ;  /* 0x000000203058723c */ /* 0x040fe20000001858 */
[----:B------:R-:W-:Y:S01]  /*4210*/  LOP3.LUT R11, R11, R209, RZ, 0xc0, !PT ;  /* 0x000000d10b0b7212 */ /* 0x000fe200078ec0ff */
[----:B------:R-:W-:Y:S01]  /*4220*/  FADD.FTZ R189, R39, R189 ;  /* 0x000000bd27bd7221 */ /* 0x000fe20000010000 */
[----:B------:R-:W-:Y:S01]  /*4230*/  LOP3.LUT R8, R8, R211, RZ, 0xc0, !PT ;  /* 0x000000d308087212 */ /* 0x000fe200078ec0ff */
[----:B------:R-:W-:Y:S01]  /*4240*/  IMAD.WIDE.U32 R210, R210, -0x2daee0ad, RZ ;  /* 0xd2511f53d2d27825 */ /* 0x000fe200078e00ff */
[----:B------:R-:W-:Y:S01]  /*4250*/  LOP3.LUT R9, R9, R207, RZ, 0xc0, !PT ;  /* 0x000000cf09097212 */ /* 0x000fe200078ec0ff */
[----:B------:R-:W-:Y:S03]  /*4260*/  HMMA.16816.F32 R124, R48, R12, R124 ;  /* 0x0000000c307c723c */ /* 0x000fe6000000187c */
[----:B------:R-:W-:-:S02]  /*4270*/  LOP3.LUT R212, R211, UR29, R212, 0x96, !PT ;  /* 0x0000001dd3d47c12 */ /* 0x000fc4000f8e96d4 */
[----:B------:R-:W-:Y:S01]  /*4280*/  SHF.R.U32.HI R21, RZ, 0x18, R210 ;  /* 0x00000018ff157819 */ /* 0x000fe200000116d2 */
[C---:B------:R-:W-:Y:S06]  /*4290*/  HMMA.16816.F32 R160, R8.reuse, R44, R160 ;  /* 0x0000002c08a0723c */ /* 0x040fec00000018a0 */
[----:B------:R-:W-:Y:S01]  /*42a0*/  HMMA.16816.F32 R68, R8, R40, R68 ;  /* 0x000000280844723c */ /* 0x000fe20000001844 */
[----:B------:R-:W-:Y:S01]  /*42b0*/  FFMA.FTZ R44, R28, UR4, -R206 ;  /* 0x000000041c2c7c23 */ /* 0x000fe200080108ce */
[----:B------:R-:W-:-:S04]  /*42c0*/  FFMA.FTZ R45, R22, UR4, -R205 ;  /* 0x00000004162d7c23 */ /* 0x000fc800080108cd */
[C---:B------:R-:W-:Y:S01]  /*42d0*/  HMMA.16816.F32 R80, R8.reuse, R42, R80 ;  /* 0x0000002a0850723c */ /* 0x040fe20000001850 */
[--C-:B------:R-:W-:Y:S01]  /*42e0*/  FFMA.FTZ R40, R29, UR4, -R206.reuse ;  /* 0x000000041d287c23 */ /* 0x100fe200080108ce */
[----:B------:R-:W-:Y:S01]  /*42f0*/  FFMA.FTZ R41, R20, UR4, -R206 ;  /* 0x0000000414297c23 */ /* 0x000fe200080108ce */
[----:B------:R-:W1:Y:S01]  /*4300*/  MUFU.EX2 R44, R44 ;  /* 0x0000002c002c7308 */ /* 0x000e620000000800 */
[----:B------:R-:W-:Y:S02]  /*4310*/  LOP3.LUT R20, R210, 0xffff, RZ, 0xc0, !PT ;  /* 0x0000ffffd2147812 */ /* 0x000fe400078ec0ff */
[C---:B------:R-:W-:Y:S01]  /*4320*/  HMMA.16816.F32 R108, R8.reuse, R26, R108 ;  /* 0x0000001a086c723c */ /* 0x040fe2000000186c */
[--C-:B------:R-:W-:Y:S01]  /*4330*/  FFMA.FTZ R42, R30, UR4, -R205.reuse ;  /* 0x000000041e2a7c23 */ /* 0x100fe200080108cd */
[----:B------:R-:W-:Y:S01]  /*4340*/  FFMA.FTZ R43, R31, UR4, -R205 ;  /* 0x000000041f2b7c23 */ /* 0x000fe200080108cd */
[----:B------:R-:W-:Y:S01]  /*4350*/  SHF.R.U32.HI R20, RZ, 0x8, R20 ;  /* 0x00000008ff147819 */ /* 0x000fe20000011614 */
[----:B------:R-:W2:Y:S01]  /*4360*/  LDSM.16.MT88.4 R28, [R217+0x9c00] ;  /* 0x009c0000d91c783b */ /* 0x000ea20000004200 */
[----:B------:R-:W3:Y:S01]  /*4370*/  MUFU.EX2 R40, R40 ;  /* 0x0000002800287308 */ /* 0x000ee20000000800 */
[----:B------:R-:W-:Y:S01]  /*4380*/  HMMA.16816.F32 R100, R8, R24, R100 ;  /* 0x000000180864723c */ /* 0x000fe20000001864 */
[----:B------:R-:W-:-:S02]  /*4390*/  LOP3.LUT R26, R212, 0xffff, RZ, 0xc0, !PT ;  /* 0x0000ffffd41a7812 */ /* 0x000fc400078ec0ff */
[----:B------:R-:W-:Y:S02]  /*43a0*/  LOP3.LUT R27, R210, 0xff, RZ, 0xc0, !PT ;  /* 0x000000ffd21b7812 */ /* 0x000fe400078ec0ff */
[----:B------:R-:W-:Y:S01]  /*43b0*/  SHF.R.U32.HI R26, RZ, 0x8, R26 ;  /* 0x00000008ff1a7819 */ /* 0x000fe2000001161a */
[C---:B------:R-:W-:Y:S01]  /*43c0*/  HMMA.16816.F32 R112, R8.reuse, R16, R112 ;  /* 0x000000100870723c */ /* 0x040fe20000001870 */
[----:B------:R-:W4:Y:S01]  /*43d0*/  MUFU.EX2 R41, R41 ;  /* 0x0000002900297308 */ /* 0x000f220000000800 */
[----:B------:R-:W-:Y:S01]  /*43e0*/  LOP3.LUT R25, R212, 0xff, RZ, 0xc0, !PT ;  /* 0x000000ffd4197812 */ /* 0x000fe200078ec0ff */
[----:B-1----:R-:W-:Y:S01]  /*43f0*/  FADD.FTZ R184, R44, R184 ;  /* 0x000000b82cb87221 */ /* 0x002fe20000010000 */
[----:B------:R-:W-:Y:S02]  /*4400*/  SHF.R.U32.HI R24, RZ, 0x10, R210 ;  /* 0x00000010ff187819 */ /* 0x000fe400000116d2 */
[----:B------:R-:W-:Y:S01]  /*4410*/  HMMA.16816.F32 R120, R8, R18, R120 ;  /* 0x000000120878723c */ /* 0x000fe20000001878 */
[----:B------:R-:W-:-:S02]  /*4420*/  SHF.R.U32.HI R17, RZ, 0x10, R212 ;  /* 0x00000010ff117819 */ /* 0x000fc400000116d4 */
[----:B------:R-:W-:Y:S01]  /*4430*/  MUFU.EX2 R45, R45 ;  /* 0x0000002d002d7308 */ /* 0x000fe20000000800 */
[----:B------:R-:W-:Y:S01]  /*4440*/  PRMT R16, R25, 0x5410, R26 ;  /* 0x0000541019107816 */ /* 0x000fe2000000001a */
[----:B---3--:R-:W-:Y:S01]  /*4450*/  FADD.FTZ R184, R40, R184 ;  /* 0x000000b828b87221 */ /* 0x008fe20000010000 */
[----:B------:R-:W-:Y:S01]  /*4460*/  SHF.R.U32.HI R212, RZ, 0x18, R212 ;  /* 0x00000018ffd47819 */ /* 0x000fe200000116d4 */
[----:B------:R-:W-:Y:S01]  /*4470*/  HMMA.16816.F32 R84, R8, R32, R84 ;  /* 0x000000200854723c */ /* 0x000fe20000001854 */
[----:B------:R-:W-:Y:S02]  /*4480*/  LOP3.LUT R18, R24, 0xff, RZ, 0xc0, !PT ;  /* 0x000000ff18127812 */ /* 0x000fe400078ec0ff */
[----:B------:R-:W-:Y:S01]  /*4490*/  LOP3.LUT R17, R17, 0xff, RZ, 0xc0, !PT ;  /* 0x000000ff11117812 */ /* 0x000fe200078ec0ff */
[----:B------:R-:W1:Y:S01]  /*44a0*/  MUFU.EX2 R42, R42 ;  /* 0x0000002a002a7308 */ /* 0x000e620000000800 */
[----:B------:R-:W-:Y:S01]  /*44b0*/  PRMT R20, R27, 0x5410, R20 ;  /* 0x000054101b147816 */ /* 0x000fe20000000014 */
[-C--:B------:R-:W-:Y:S01]  /*44c0*/  HMMA.16816.F32 R92, R48, R34.reuse, R92 ;  /* 0x00000022305c723c */ /* 0x080fe2000000185c */
[----:B------:R-:W-:Y:S01]  /*44d0*/  HSET2.LE.AND R32, R16, R200, PT ;  /* 0x000000c810207233 */ /* 0x000fe20003803000 */
[----:B------:R-:W3:Y:S01]  /*44e0*/  LDSM.16.MT88.4 R24, [R216+0x9c00] ;  /* 0x009c0000d818783b */ /* 0x000ee20000004200 */
[----:B------:R-:W-:Y:S01]  /*44f0*/  PRMT R21, R18, 0x5410, R21 ;  /* 0x0000541012157816 */ /* 0x000fe20000000015 */
[----:B----4-:R-:W-:Y:S01]  /*4500*/  FADD.FTZ R184, R41, R184 ;  /* 0x000000b829b87221 */ /* 0x010fe20000010000 */
[----:B------:R-:W-:Y:S01]  /*4510*/  PRMT R16, R17, 0x5410, R212 ;  /* 0x0000541011107816 */ /* 0x000fe200000000d4 */
[----:B------:R-:W4:Y:S01]  /*4520*/  MUFU.EX2 R43, R43 ;  /* 0x0000002b002b7308 */ /* 0x000f220000000800 */
[----:B------:R-:W-:Y:S01]  /*4530*/  HMMA.16816.F32 R96, R8, R34, R96 ;  /* 0x000000220860723c */ /* 0x000fe20000001860 */
[----:B------:R-:W-:-:S02]  /*4540*/  F2FP.F16.F32.PACK_AB R19, R40, R44 ;  /* 0x0000002c2813723e */ /* 0x000fc400000000ff */
[--C-:B------:R-:W-:Y:S02]  /*4550*/  HSET2.LE.AND R16, R16, R200.reuse, PT ;  /* 0x000000c810107233 */ /* 0x100fe40003803000 */
[----:B------:R-:W-:Y:S01]  /*4560*/  LOP3.LUT R32, R32, R19, RZ, 0xc0, !PT ;  /* 0x0000001320207212 */ /* 0x000fe200078ec0ff */
[----:B------:R-:W-:Y:S01]  /*4570*/  HMMA.16816.F32 R136, R8, R12, R136 ;  /* 0x0000000c0888723c */ /* 0x000fe20000001888 */
[--C-:B------:R-:W-:Y:S01]  /*4580*/  HSET2.LE.AND R34, R20, R200.reuse, PT ;  /* 0x000000c814227233 */ /* 0x100fe20003803000 */
[----:B-1----:R-:W-:Y:S01]  /*4590*/  FADD.FTZ R186, R42, R186 ;  /* 0x000000ba2aba7221 */ /* 0x002fe20000010000 */
[----:B------:R-:W-:Y:S02]  /*45a0*/  HSET2.LE.AND R35, R21, R200, PT ;  /* 0x000000c815237233 */ /* 0x000fe40003803000 */
[----:B------:R-:W1:Y:S01]  /*45b0*/  LDSM.16.MT88.4 R20, [R217+0xac00] ;  /* 0x00ac0000d914783b */ /* 0x000e620000004200 */
[C---:B------:R-:W-:Y:S01]  /*45c0*/  HMMA.16816.F32 R152, R48.reuse, R46, R152 ;  /* 0x0000002e3098723c */ /* 0x040fe20000001898 */
[C---:B------:R-:W-:Y:S01]  /*45d0*/  F2FP.F16.F32.PACK_AB R13, R235.reuse, R41 ;  /* 0x00000029eb0d723e */ /* 0x040fe200000000ff */
[----:B------:R-:W-:Y:S01]  /*45e0*/  FADD.FTZ R235, R235, R184 ;  /* 0x000000b8ebeb7221 */ /* 0x000fe20000010000 */
[----:B------:R-:W-:Y:S01]  /*45f0*/  F2FP.F16.F32.PACK_AB R12, R234, R45 ;  /* 0x0000002dea0c723e */ /* 0x000fe200000000ff */
[C---:B----4-:R-:W-:Y:S01]  /*4600*/  FADD.FTZ R186, R43.reuse, R186 ;  /* 0x000000ba2bba7221 */ /* 0x050fe20000010000 */
[----:B------:R-:W-:Y:S01]  /*4610*/  F2FP.F16.F32.PACK_AB R33, R43, R42 ;  /* 0x0000002a2b21723e */ /* 0x000fe200000000ff */
[----:B------:R-:W-:Y:S01]  /*4620*/  HMMA.16816.F32 R132, R48, R14, R132 ;  /* 0x0000000e3084723c */ /* 0x000fe20000001884 */
[----:B------:R-:W-:Y:S01]  /*4630*/  LOP3.LUT R34, R34, R13, RZ, 0xc0, !PT ;  /* 0x0000000d22227212 */ /* 0x000fe200078ec0ff */
[----:B------:R-:W-:Y:S01]  /*4640*/  FADD.FTZ R186, R45, R186 ;  /* 0x000000ba2dba7221 */ /* 0x000fe20000010000 */
[----:B------:R-:W-:-:S02]  /*4650*/  LOP3.LUT R33, R16, R33, RZ, 0xc0, !PT ;  /* 0x0000002110217212 */ /* 0x000fc400078ec0ff */
[----:B------:R-:W-:Y:S01]  /*4660*/  LOP3.LUT R35, R35, R12, RZ, 0xc0, !PT ;  /* 0x0000000c23237212 */ /* 0x000fe200078ec0ff */
[----:B------:R-:W-:Y:S01]  /*4670*/  HMMA.16816.F32 R148, R8, R46, R148 ;  /* 0x0000002e0894723c */ /* 0x000fe20000001894 */
[----:B------:R-:W-:Y:S01]  /*4680*/  LOP3.LUT R50, R233, UR5, R208, 0x96, !PT ;  /* 0x00000005e9327c12 */ /* 0x000fe2000f8e96d0 */
[----:B------:R-:W4:Y:S01]  /*4690*/  LDSM.16.MT88.4 R16, [R216+0xac00] ;  /* 0x00ac0000d810783b */ /* 0x000f220000004200 */
[----:B------:R-:W-:-:S03]  /*46a0*/  FADD.FTZ R234, R234, R186 ;  /* 0x000000baeaea7221 */ /* 0x000fc60000010000 */
[----:B------:R-:W-:Y:S01]  /*46b0*/  HMMA.16816.F32 R128, R8, R14, R128 ;  /* 0x0000000e0880723c */ /* 0x000fe20000001880 */
[----:B------:R-:W5:Y:S01]  /*46c0*/  LDSM.16.MT88.4 R12, [R217+0xbc00] ;  /* 0x00bc0000d90c783b */ /* 0x000f620000004200 */
[----:B------:R-:W-:Y:S01]  /*46d0*/  FFMA.FTZ R46, R4, UR4, -R204 ;  /* 0x00000004042e7c23 */ /* 0x000fe200080108cc */
[----:B------:R-:W-:-:S04]  /*46e0*/  IMAD.WIDE.U32 R50, R50, -0x2daee0ad, RZ ;  /* 0xd2511f5332327825 */ /* 0x000fc800078e00ff */
[----:B------:R-:W-:Y:S01]  /*46f0*/  FFMA.FTZ R47, R6, UR4, -R203 ;  /* 0x00000004062f7c23 */ /* 0x000fe200080108cb */
[----:B------:R-:W5:Y:S01]  /*4700*/  LDSM.16.MT88.4 R8, [R216+0xbc00] ;  /* 0x00bc0000d808783b */ /* 0x000f620000004200 */
[C---:B--2---:R-:W-:Y:S01]  /*4710*/  HMMA.16816.F32 R156, R32.reuse, R28, R156 ;  /* 0x0000001c209c723c */ /* 0x044fe2000000189c */
[----:B------:R-:W-:Y:S01]  /*4720*/  LOP3.LUT R214, R51, UR29, R214, 0x96, !PT ;  /* 0x0000001d33d67c12 */ /* 0x000fe2000f8e96d6 */
[----:B------:R-:W2:Y:S01]  /*4730*/  MUFU.EX2 R46, R46 ;  /* 0x0000002e002e7308 */ /* 0x000ea20000000800 */
[----:B------:R-:W-:Y:S02]  /*4740*/  LOP3.LUT R6, R50, 0xffff, RZ, 0xc0, !PT ;  /* 0x0000ffff32067812 */ /* 0x000fe400078ec0ff */
[----:B------:R-:W-:Y:S01]  /*4750*/  SHF.R.U32.HI R48, RZ, 0x10, R50 ;  /* 0x00000010ff307819 */ /* 0x000fe20000011632 */
[C---:B------:R-:W-:Y:S01]  /*4760*/  HMMA.16816.F32 R152, R32.reuse, R30, R152 ;  /* 0x0000001e2098723c */ /* 0x040fe20000001898 */
[----:B------:R-:W-:Y:S02]  /*4770*/  LOP3.LUT R49, R214, 0xffff, RZ, 0xc0, !PT ;  /* 0x0000ffffd6317812 */ /* 0x000fe400078ec0ff */
[----:B------:R-:W-:Y:S01]  /*4780*/  SHF.R.U32.HI R7, RZ, 0x8, R6 ;  /* 0x00000008ff077819 */ /* 0x000fe20000011606 */
[----:B------:R-:W4:Y:S01]  /*4790*/  MUFU.EX2 R47, R47 ;  /* 0x0000002f002f7308 */ /* 0x000f220000000800 */
[----:B------:R-:W-:Y:S01]  /*47a0*/  LOP3.LUT R4, R50, 0xff, RZ, 0xc0, !PT ;  /* 0x000000ff32047812 */ /* 0x000fe200078ec0ff */
[----:B---3--:R-:W-:Y:S01]  /*47b0*/  HMMA.16816.F32 R72, R32, R24, R72 ;  /* 0x000000182048723c */ /* 0x008fe20000001848 */
[----:B------:R-:W-:-:S02]  /*47c0*/  LOP3.LUT R6, R48, 0xff, RZ, 0xc0, !PT ;  /* 0x000000ff30067812 */ /* 0x000fc400078ec0ff */
[----:B------:R-:W-:Y:S02]  /*47d0*/  SHF.R.U32.HI R5, RZ, 0x18, R50 ;  /* 0x00000018ff057819 */ /* 0x000fe40000011632 */
[----:B------:R-:W-:Y:S01]  /*47e0*/  LOP3.LUT R48, R214, 0xff, RZ, 0xc0, !PT ;  /* 0x000000ffd6307812 */ /* 0x000fe200078ec0ff */
[C---:B------:R-:W-:Y:S01]  /*47f0*/  HMMA.16816.F32 R76, R32.reuse, R26, R76 ;  /* 0x0000001a204c723c */ /* 0x040fe2000000184c */
[----:B------:R-:W-:Y:S01]  /*4800*/  SHF.R.U32.HI R49, RZ, 0x8, R49 ;  /* 0x00000008ff317819 */ /* 0x000fe20000011631 */
[----:B--2---:R-:W-:Y:S01]  /*4810*/  FADD.FTZ R192, R46, R192 ;  /* 0x000000c02ec07221 */ /* 0x004fe20000010000 */
[----:B------:R-:W-:Y:S02]  /*4820*/  SHF.R.U32.HI R50, RZ, 0x10, R214 ;  /* 0x00000010ff327819 */ /* 0x000fe400000116d6 */
[----:B------:R-:W-:Y:S01]  /*4830*/  PRMT R4, R4, 0x5410, R7 ;  /* 0x0000541004047816 */ /* 0x000fe20000000007 */
[----:B-1----:R-:W-:Y:S01]  /*4840*/  HMMA.16816.F32 R88, R32, R20, R88 ;  /* 0x000000142058723c */ /* 0x002fe20000001858 */
[----:B------:R-:W-:-:S02]  /*4850*/  PRMT R48, R48, 0x5410, R49 ;  /* 0x0000541030307816 */ /* 0x000fc40000000031 */
[----:B------:R-:W-:Y:S01]  /*4860*/  SHF.R.U32.HI R214, RZ, 0x18, R214 ;  /* 0x00000018ffd67819 */ /* 0x000fe200000116d6 */
[----:B----4-:R-:W-:Y:S01]  /*4870*/  FADD.FTZ R189, R47, R189 ;  /* 0x000000bd2fbd7221 */ /* 0x010fe20000010000 */
[----:B------:R-:W-:Y:S01]  /*4880*/  LOP3.LUT R50, R50, 0xff, RZ, 0xc0, !PT ;  /* 0x000000ff32327812 */ /* 0x000fe200078ec0ff */
[C---:B------:R-:W-:Y:S01]  /*4890*/  HMMA.16816.F32 R92, R32.reuse, R22, R92 ;  /* 0x00000016205c723c */ /* 0x040fe2000000185c */
[----:B------:R-:W-:Y:S02]  /*48a0*/  PRMT R5, R6, 0x5410, R5 ;  /* 0x0000541006057816 */ /* 0x000fe40000000005 */
[--C-:B------:R-:W-:Y:S02]  /*48b0*/  HSET2.LE.AND R6, R4, R200.reuse, PT ;  /* 0x000000c804067233 */ /* 0x100fe40003803000 */
[----:B------:R-:W-:Y:S01]  /*48c0*/  PRMT R50, R50, 0x5410, R214 ;  /* 0x0000541032327816 */ /* 0x000fe200000000d6 */
[----:B------:R-:W-:Y:S01]  /*48d0*/  HMMA.16816.F32 R104, R32, R16, R104 ;  /* 0x000000102068723c */ /* 0x000fe20000001868 */
[----:B------:R-:W-:-:S02]  /*48e0*/  HSET2.LE.AND R4, R48, R200, PT ;  /* 0x000000c830047233 */ /* 0x000fc40003803000 */
[C---:B------:R-:W-:Y:S01]  /*48f0*/  F2FP.F16.F32.PACK_AB R48, R237.reuse, R46 ;  /* 0x0000002eed30723e */ /* 0x040fe200000000ff */
[----:B------:R-:W-:Y:S01]  /*4900*/  FADD.FTZ R237, R237, R192 ;  /* 0x000000c0eded7221 */ /* 0x000fe20000010000 */
[--C-:B------:R-:W-:Y:S01]  /*4910*/  HSET2.LE.AND R7, R5, R200.reuse, PT ;  /* 0x000000c805077233 */ /* 0x100fe20003803000 */
[C---:B------:R-:W-:Y:S01]  /*4920*/  HMMA.16816.F32 R144, R32.reuse, R18, R144 ;  /* 0x000000122090723c */ /* 0x040fe20000001890 */
[----:B------:R-:W-:Y:S02]  /*4930*/  HSET2.LE.AND R5, R50, R200, PT ;  /* 0x000000c832057233 */ /* 0x000fe40003803000 */
[----:B------:R-:W-:Y:S02]  /*4940*/  LOP3.LUT R6, R6, R48, RZ, 0xc0, !PT ;  /* 0x0000003006067212 */ /* 0x000fe400078ec0ff */
[C---:B------:R-:W-:Y:S01]  /*4950*/  F2FP.F16.F32.PACK_AB R49, R236.reuse, R47 ;  /* 0x0000002fec31723e */ /* 0x040fe200000000ff */
[----:B-----5:R-:W-:Y:S01]  /*4960*/  HMMA.16816.F32 R116, R32, R12, R116 ;  /* 0x0000000c2074723c */ /* 0x020fe20000001874 */
[----:B------:R-:W-:Y:S01]  /*4970*/  F2FP.F16.F32.PACK_AB R50, R37, R36 ;  /* 0x000000242532723e */ /* 0x000fe200000000ff */
[----:B------:R-:W-:Y:S01]  /*4980*/  FADD.FTZ R236, R236, R189 ;  /* 0x000000bdecec7221 */ /* 0x000fe20000010000 */
[----:B------:R-:W-:-:S02]  /*4990*/  F2FP.F16.F32.PACK_AB R48, R39, R38 ;  /* 0x000000262730723e */ /* 0x000fc400000000ff */
[----:B------:R-:W-:Y:S01]  /*49a0*/  LOP3.LUT R7, R7, R49, RZ, 0xc0, !PT ;  /* 0x0000003107077212 */ /* 0x000fe200078ec0ff */
[----:B------:R-:W-:Y:S01]  /*49b0*/  HMMA.16816.F32 R140, R32, R14, R140 ;  /* 0x0000000e208c723c */ /* 0x000fe2000000188c */
[----:B------:R-:W-:Y:S02]  /*49c0*/  LOP3.LUT R4, R4, R50, RZ, 0xc0, !PT ;  /* 0x0000003204047212 */ /* 0x000fe400078ec0ff */
[----:B------:R-:W-:-:S03]  /*49d0*/  LOP3.LUT R5, R5, R48, RZ, 0xc0, !PT ;  /* 0x0000003005057212 */ /* 0x000fc600078ec0ff */
        /* <DEDUP_REMOVED lines=16> */
[----:B------:R-:W-:Y:S01]  /*4ae0*/  IMAD.WIDE.U32 R242, R176, -0x326172a9, RZ ;  /* 0xcd9e8d57b0f27825 */ /* 0x000fe200078e00ff */
[----:B------:R-:W-:Y:S01]  /*4af0*/  IADD3 R231, R3, -0x2, RZ ;  /* 0xfffffffe03e77810 */ /* 0x000fe20007ffe0ff */
[----:B------:R-:W-:Y:S01]  /*4b00*/  ULDC UR4, c[0x0][0x2ec] ;  /* 0x0000bb0000047ab9 */ /* 0x000fe20000000800 */
[----:B------:R-:W-:Y:S01]  /*4b10*/  MOV R164, R167 ;  /* 0x000000a700a47202 */ /* 0x000fe20000000f00 */
[----:B------:R-:W-:Y:S01]  /*4b20*/  IMAD.WIDE.U32 R238, R171, -0x326172a9, RZ ;  /* 0xcd9e8d57abee7825 */ /* 0x000fe200078e00ff */
[-C--:B------:R-:W-:Y:S01]  /*4b30*/  LOP3.LUT R240, R243, R169.reuse, RZ, 0x3c, !PT ;  /* 0x000000a9f3f07212 */ /* 0x080fe200078e3cff */
[----:B------:R-:W-:Y:S01]  /*4b40*/  ULDC.64 UR10, c[0x0][0x220] ;  /* 0x00008800000a7ab9 */ /* 0x000fe20000000a00 */
[----:B------:R-:W-:Y:S01]  /*4b50*/  MOV R3, R168 ;  /* 0x000000a800037202 */ /* 0x000fe20000000f00 */
[----:B------:R-:W-:Y:S01]  /*4b60*/  IMAD.WIDE.U32 R244, R170, -0x2daee0ad, RZ ;  /* 0xd2511f53aaf47825 */ /* 0x000fe200078e00ff */
[----:B------:R-:W-:Y:S01]  /*4b70*/  LOP3.LUT R232, R239, R169, RZ, 0x3c, !PT ;  /* 0x000000a9efe87212 */ /* 0x000fe200078e3cff */
[----:B------:R-:W-:Y:S01]  /*4b80*/  ULDC.64 UR12, c[0x0][0x250] ;  /* 0x00009400000c7ab9 */ /* 0x000fe20000000a00 */
[----:B------:R-:W-:Y:S01]  /*4b90*/  MOV R2, R165 ;  /* 0x000000a500027202 */ /* 0x000fe20000000f00 */
[----:B------:R-:W-:Y:S01]  /*4ba0*/  IMAD.WIDE.U32 R240, R240, -0x2daee0ad, RZ ;  /* 0xd2511f53f0f07825 */ /* 0x000fe200078e00ff */
[----:B------:R-:W-:Y:S01]  /*4bb0*/  MOV R0, R166 ;  /* 0x000000a600007202 */ /* 0x000fe20000000f00 */
[----:B------:R-:W-:Y:S01]  /*4bc0*/  ULDC.64 UR6, c[0x0][0x218] ;  /* 0x0000860000067ab9 */ /* 0x000fe20000000a00 */
[----:B------:R-:W-:Y:S01]  /*4bd0*/  MOV R230, 0x7054 ;  /* 0x0000705400e67802 */ /* 0x000fe20000000f00 */
[----:B------:R-:W-:Y:S01]  /*4be0*/  IMAD.WIDE.U32 R232, R232, -0x2daee0ad, RZ ;  /* 0xd2511f53e8e87825 */ /* 0x000fe200078e00ff */
[----:B------:R-:W-:Y:S01]  /*4bf0*/  ULDC.64 UR8, c[0x0][0x248] ;  /* 0x0000920000087ab9 */ /* 0x000fe20000000a00 */
[----:B------:R-:W-:Y:S05]  /*4c00*/  BRA `(.L_x_495) ;  /* 0x00000000005c7947 */ /* 0x000fea0003800000 */
.L_x_497:
[----:B------:R-:W-:Y:S04]  /*4c10*/  VIADD R166, R231, 0xffffffff ;  /* 0xffffffffe7a67836 */ /* 0x000fe80000000000 */
[C---:B------:R-:W-:Y:S01]  /*4c20*/  IMAD.WIDE.U32 R170, R166.reuse, UR8, RZ ;  /* 0x00000008a6aa7c25 */ /* 0x040fe2000f8e00ff */
[----:B------:R-:W-:Y:S05]  /*4c30*/  SHF.R.S32.HI R165, RZ, 0x1f, R166 ;  /* 0x0000001fffa57819 */ /* 0x000fea00000114a6 */
[----:B------:R-:W-:Y:S04]  /*4c40*/  IMAD R165, R165, UR8, RZ ;  /* 0x00000008a5a57c24 */ /* 0x000fe8000f8e02ff */
        /* <DEDUP_REMOVED lines=17> */
[----:B------:R-:W0:Y:S01]  /*4d60*/  LDGDEPBAR ;  /* 0x00000000000079af */ /* 0x000e220000000000 */
[----:B------:R-:W-:Y:S05]  /*4d70*/  BRA `(.L_x_496) ;  /* 0x0000000800fc7947 */ /* 0x000fea0003800000 */
.L_x_495:
[----:B------:R-:W-:Y:S01]  /*4d80*/  SHF.R.S32.HI R4, RZ, 0x1f, R231 ;  /* 0x0000001fff047819 */ /* 0x000fe200000114e7 */
[----:B------:R-:W-:Y:S04]  /*4d90*/  DEPBAR.LE SB0, 0x0 ;  /* 0x000080000000791a */ /* 0x000fe80000000000 */
[----:B------:R-:W-:Y:S01]  /*4da0*/  BAR.SYNC.DEFER_BLOCKING 0x0 ;  /* 0x0000000000007b1d */ /* 0x000fe20000010000 */
[----:B------:R-:W-:Y:S02]  /*4db0*/  IMAD R4, R4, UR12, RZ ;  /* 0x0000000c04047c24 */ /* 0x000fe4000f8e02ff */
[C---:B------:R-:W-:Y:S04]  /*4dc0*/  IMAD.WIDE.U32 R6, R231.reuse, UR12, RZ ;  /* 0x0000000ce7067c25 */ /* 0x040fe8000f8e00ff */
[----:B------:R-:W-:Y:S01]  /*4dd0*/  IMAD R4, R231, UR13, R4 ;  /* 0x0000000de7047c24 */ /* 0x000fe2000f8e0204 */
[C---:B------:R-:W-:Y:S03]  /*4de0*/  LEA R5, P0, R6.reuse, R224, 0x6 ;  /* 0x000000e006057211 */ /* 0x040fe600078030ff */
[----:B------:R-:W-:Y:S01]  /*4df0*/  IMAD.IADD R4, R7, 0x1, R4 ;  /* 0x0000000107047824 */ /* 0x000fe200078e0204 */
[C---:B------:R-:W-:Y:S04]  /*4e00*/  LEA R8, P1, R5.reuse, UR10, 0x1 ;  /* 0x0000000a05087c11 */ /* 0x040fe8000f8208ff */
        /* <DEDUP_REMOVED lines=15> */
[----:B------:R-:W1:Y:S06]  /*4f00*/  LDSM.16.M88.4 R16, [R220] ;  /* 0x00000000dc10783b */ /* 0x000e6c0000000200 */
[----:B------:R-:W2:Y:S06]  /*4f10*/  LDSM.16.M88.4 R60, [R221+0x1000] ;  /* 0x00100000dd3c783b */ /* 0x000eac0000000200 */
[----:B------:R-:W3:Y:S06]  /*4f20*/  LDSM.16.M88.4 R32, [R220+0x400] ;  /* 0x00040000dc20783b */ /* 0x000eec0000000200 */
[----:B------:R-:W0:Y:S06]  /*4f30*/  LDGDEPBAR ;  /* 0x00000000000079af */ /* 0x000e2c0000000000 */
[----:B------:R-:W4:Y:S06]  /*4f40*/  LDSM.16.M88.4 R48, [R220+0x800] ;  /* 0x00080000dc30783b */ /* 0x000f2c0000000200 */
[----:B------:R-:W5:Y:S06]  /*4f50*/  LDSM.16.M88.4 R168, [R220+0xc00] ;  /* 0x000c0000dca8783b */ /* 0x000f6c0000000200 */
[----:B------:R-:W-:Y:S01]  /*4f60*/  LDSM.16.M88.4 R172, [R219] ;  /* 0x00000000dbac783b */ /* 0x000fe20000000200 */
[-C--:B-1----:R-:W-:Y:S05]  /*4f70*/  HMMA.16816.F32 R4, R64, R16.reuse, RZ ;  /* 0x000000104004723c */ /* 0x082fea00000018ff */
[----:B------:R-:W1:Y:S01]  /*4f80*/  LDSM.16.M88.4 R176, [R218] ;  /* 0x00000000dab0783b */ /* 0x000e620000000200 */
        /* <DEDUP_REMOVED lines=39> */
[----:B------:R-:W5:Y:S05]  /*5200*/  LDSM.16.M88.4 R188, [R220+0x1c00] ;  /* 0x001c0000dcbc783b */ /* 0x000f6a0000000200 */
[-C--:B---3--:R-:W-:Y:S06]  /*5210*/  HMMA.16816.F32 R52, R172, R192.reuse, R52 ;  /* 0x000000c0ac34723c */ /* 0x088fec0000001834 */
        /* <DEDUP_REMOVED lines=21> */
[-C--:B-----5:R-:W-:Y:S06]  /*5370*/  HMMA.16816.F32 R52, R168, R188.reuse, R52 ;  /* 0x000000bca834723c */ /* 0x0a0fec0000001834 */
[C---:B------:R-:W-:Y:S06]  /*5380*/  HMMA.16816.F32 R56, R200.reuse, R188, R56 ;  /* 0x000000bcc838723c */ /* 0x040fec0000001838 */
[-C--:B------:R-:W-:Y:S01]  /*5390*/  HMMA.16816.F32 R60, R200, R190.reuse, R60 ;  /* 0x000000bec83c723c */ /* 0x080fe2000000183c */
[----:B------:R-:W-:Y:S05]  /*53a0*/  LDSM.16.M88.4 R200, [R218+0x2000] ;  /* 0x00200000dac8783b */ /* 0x000fea0000000200 */
[----:B------:R-:W-:Y:S01]  /*53b0*/  HMMA.16816.F32 R64, R168, R190, R64 ;  /* 0x000000bea840723c */ /* 0x000fe20000001840 */
[----:B------:R-:W2:Y:S05]  /*53c0*/  LDSM.16.M88.4 R168, [R221+0x4000] ;  /* 0x00400000dda8783b */ /* 0x000eaa0000000200 */
[-C--:B------:R-:W-:Y:S01]  /*53d0*/  HMMA.16816.F32 R4, R204, R208.reuse, R4 ;  /* 0x000000d0cc04723c */ /* 0x080fe20000001804 */
[----:B------:R-:W4:Y:S05]  /*53e0*/  LDSM.16.M88.4 R188, [R221+0x5000] ;  /* 0x00500000ddbc783b */ /* 0x000f2a0000000200 */
[C---:B------:R-:W-:Y:S06]  /*53f0*/  HMMA.16816.F32 R8, R212.reuse, R208, R8 ;  /* 0x000000d0d408723c */ /* 0x040fec0000001808 */
[-C--:B------:R-:W-:Y:S06]  /*5400*/  HMMA.16816.F32 R12, R212, R210.reuse, R12 ;  /* 0x000000d2d40c723c */ /* 0x080fec000000180c */
[C---:B------:R-:W-:Y:S01]  /*5410*/  HMMA.16816.F32 R16, R204.reuse, R210, R16 ;  /* 0x000000d2cc10723c */ /* 0x040fe20000001810 */
[----:B------:R-:W-:Y:S05]  /*5420*/  LDSM.16.M88.4 R208, [R219+0x5000] ;  /* 0x00500000dbd0783b */ /* 0x000fea0000000200 */
[-C--:B---3--:R-:W-:Y:S06]  /*5430*/  HMMA.16816.F32 R20, R204, R172.reuse, R20 ;  /* 0x000000accc14723c */ /* 0x088fec0000001814 */
[C---:B------:R-:W-:Y:S06]  /*5440*/  HMMA.16816.F32 R24, R212.reuse, R172, R24 ;  /* 0x000000acd418723c */ /* 0x040fec0000001818 */
[-C--:B------:R-:W-:Y:S06]  /*5450*/  HMMA.16816.F32 R28, R212, R174.reuse, R28 ;  /* 0x000000aed41c723c */ /* 0x080fec000000181c */
[C---:B------:R-:W-:Y:S01]  /*5460*/  HMMA.16816.F32 R32, R204.reuse, R174, R32 ;  /* 0x000000aecc20723c */ /* 0x040fe20000001820 */
[----:B------:R-:W3:Y:S05]  /*5470*/  LDSM.16.M88.4 R172, [R220+0x2400] ;  /* 0x00240000dcac783b */ /* 0x000eea0000000200 */
        /* <DEDUP_REMOVED lines=8> */
[----:B------:R-:W-:Y:S01]  /*5500*/  HMMA.16816.F32 R64, R204, R178, R64 ;  /* 0x000000b2cc40723c */ /* 0x000fe20000001840 */
[----:B------:R-:W1:Y:S05]  /*5510*/  LDSM.16.M88.4 R176, [R218+0x2400] ;  /* 0x00240000dab0783b */ /* 0x000e6a0000000200 */
[-C--:B--2---:R-:W-:Y:S06]  /*5520*/  HMMA.16816.F32 R4, R168, R184.reuse, R4 ;  /* 0x000000b8a804723c */ /* 0x084fec0000001804 */
[C---:B----4-:R-:W-:Y:S06]  /*5530*/  HMMA.16816.F32 R8, R188.reuse, R184, R8 ;  /* 0x000000b8bc08723c */ /* 0x050fec0000001808 */
[-C--:B------:R-:W-:Y:S06]  /*5540*/  HMMA.16816.F32 R12, R188, R186.reuse, R12 ;  /* 0x000000babc0c723c */ /* 0x080fec000000180c */
[C---:B------:R-:W-:Y:S01]  /*5550*/  HMMA.16816.F32 R16, R168.reuse, R186, R16 ;  /* 0x000000baa810723c */ /* 0x040fe20000001810 */
[----:B------:R-:W2:Y:S05]  /*5560*/  LDSM.16.M88.4 R184, [R218+0x2800] ;  /* 0x00280000dab8783b */ /* 0x000eaa0000000200 */
[-C--:B---3--:R-:W-:Y:S06]  /*5570*/  HMMA.16816.F32 R20, R168, R172.reuse, R20 ;  /* 0x000000aca814723c */ /* 0x088fec0000001814 */
[C---:B------:R-:W-:Y:S06]  /*5580*/  HMMA.16816.F32 R24, R188.reuse, R172, R24 ;  /* 0x000000acbc18723c */ /* 0x040fec0000001818 */
[-C--:B------:R-:W-:Y:S06]  /*5590*/  HMMA.16816.F32 R28, R188, R174.reuse, R28 ;  /* 0x000000aebc1c723c */ /* 0x080fec000000181c */
[C---:B------:R-:W-:Y:S06]  /*55a0*/  HMMA.16816.F32 R32, R168.reuse, R174, R32 ;  /* 0x000000aea820723c */ /* 0x040fec0000001820 */
[-C--:B-----5:R-:W-:Y:S06]  /*55b0*/  HMMA.16816.F32 R36, R168, R180.reuse, R36 ;  /* 0x000000b4a824723c */ /* 0x0a0fec0000001824 */
[C---:B------:R-:W-:Y:S06]  /*55c0*/  HMMA.16816.F32 R40, R188.reuse, R180, R40 ;  /* 0x000000b4bc28723c */ /* 0x040fec0000001828 */
[-C--:B------:R-:W-:Y:S06]  /*55d0*/  HMMA.16816.F32 R44, R188, R182.reuse, R44 ;  /* 0x000000b6bc2c723c */ /* 0x080fec000000182c */
[C---:B------:R-:W-:Y:S06]  /*55e0*/  HMMA.16816.F32 R48, R168.reuse, R182, R48 ;  /* 0x000000b6a830723c */ /* 0x040fec0000001830 */
[-C--:B------:R-:W-:Y:S06]  /*55f0*/  HMMA.16816.F32 R52, R168, R192.reuse, R52 ;  /* 0x000000c0a834723c */ /* 0x080fec0000001834 */
[C---:B------:R-:W-:Y:S06]  /*5600*/  HMMA.16816.F32 R56, R188.reuse, R192, R56 ;  /* 0x000000c0bc38723c */ /* 0x040fec0000001838 */
[-C--:B------:R-:W-:Y:S06]  /*5610*/  HMMA.16816.F32 R60, R188, R194.reuse, R60 ;  /* 0x000000c2bc3c723c */ /* 0x080fec000000183c */
[----:B------:R-:W-:Y:S01]  /*5620*/  HMMA.16816.F32 R64, R168, R194, R64 ;  /* 0x000000c2a840723c */ /* 0x000fe20000001840 */
[----:B------:R-:W3:Y:S01]  /*5630*/  LDSM.16.M88.4 R168, [R218+0x2c00] ;  /* 0x002c0000daa8783b */ /* 0x000ee20000000200 */
[----:B------:R-:W-:Y:S04]  /*5640*/  DEPBAR.LE SB0, 0x0 ;  /* 0x000080000000791a */ /* 0x000fe80000000000 */
[-C--:B------:R-:W-:Y:S01]  /*5650*/  HMMA.16816.F32 R4, R196, R200.reuse, R4 ;  /* 0x000000c8c404723c */ /* 0x080fe20000001804 */
[----:B------:R-:W-:Y:S05]  /*5660*/  BAR.SYNC.DEFER_BLOCKING 0x0 ;  /* 0x0000000000007b1d */ /* 0x000fea0000010000 */
[C---:B------:R-:W-:Y:S06]  /*5670*/  HMMA.16816.F32 R8, R208.reuse, R200, R8 ;  /* 0x000000c8d008723c */ /* 0x040fec0000001808 */
[-C--:B------:R-:W-:Y:S06]  /*5680*/  HMMA.16816.F32 R12, R208, R202.reuse, R12 ;  /* 0x000000cad00c723c */ /* 0x080fec000000180c */
[C---:B------:R-:W-:Y:S06]  /*5690*/  HMMA.16816.F32 R16, R196.reuse, R202, R16 ;  /* 0x000000cac410723c */ /* 0x040fec0000001810 */
        /* <DEDUP_REMOVED lines=45> */
.L_x_496:
[----:B------:R-:W-:Y:S01]  /*5970*/  FMNMX.FTZ R167, R8, R0, !PT ;  /* 0x0000000008a77209 */ /* 0x000fe20007810000 */
[----:B-1----:R-:W1:Y:S01]  /*5980*/  SHFL.BFLY PT, R170, R169, 0x2, 0x1f ;  /* 0x0c401f00a9aa7f89 */ /* 0x002e6200000e0000 */
[----:B------:R-:W-:Y:S01]  /*5990*/  FMNMX.FTZ R166, R10, R2, !PT ;  /* 0x000000020aa67209 */ /* 0x000fe20007810000 */
[----:B------:R-:W-:Y:S01]  /*59a0*/  IMAD.SHL.U32 R213, R231, 0x2, RZ ;  /* 0x00000002e7d57824 */ /* 0x000fe200078e00ff */
[----:B------:R-:W-:Y:S05]  /*59b0*/  FMNMX.FTZ R167, R9, R167, !PT ;  /* 0x000000a709a77209 */ /* 0x000fea0007810000 */
[----:B------:R-:W2:Y:S01]  /*59c0*/  SHFL.BFLY PT, R165, R168, 0x2, 0x1f ;  /* 0x0c401f00a8a57f89 */ /* 0x000ea200000e0000 */
[----:B------:R-:W-:Y:S01]  /*59d0*/  FMNMX.FTZ R166, R11, R166, !PT ;  /* 0x000000a60ba67209 */ /* 0x000fe20007810000 */
[----:B------:R-:W-:Y:S01]  /*59e0*/  IMAD.U32 R201, RZ, RZ, UR28 ;  /* 0x0000001cffc97e24 */ /* 0x000fe2000f8e00ff */
[----:B------:R-:W-:Y:S05]  /*59f0*/  FMNMX.FTZ R167, R12, R167, !PT ;  /* 0x000000a70ca77209 */ /* 0x000fea0007810000 */
[----:B------:R-:W-:Y:S01]  /*5a00*/  LDSM.16.MT88.4 R184, [R216+0x9000] ;  /* 0x00900000d8b8783b */ /* 0x000fe20000004200 */
[----:B------:R-:W-:Y:S01]  /*5a10*/  FMNMX.FTZ R166, R14, R166, !PT ;  /* 0x000000a60ea67209 */ /* 0x000fe20007810000 */
[----:B------:R-:W-:Y:S01]  /*5a20*/  VIADD R231, R231, 0xffffffff ;  /* 0xffffffffe7e77836 */ /* 0x000fe20000000000 */
[----:B------:R-:W-:Y:S02]  /*5a30*/  FMNMX.FTZ R167, R13, R167, !PT ;  /* 0x000000a70da77209 */ /* 0x000fe40007810000 */
[----:B------:R-:W-:Y:S02]  /*5a40*/  FMNMX.FTZ R166, R15, R166, !PT ;  /* 0x000000a60fa67209 */ /* 0x000fe40007810000 */
[----:B------:R-:W-:Y:S02]  /*5a50*/  FMNMX.FTZ R167, R24, R167, !PT ;  /* 0x000000a718a77209 */ /* 0x000fe40007810000 */
[--C-:B------:R-:W-:Y:S02]  /*5a60*/  LOP3.LUT R246, R241, UR25, R244.reuse, 0x96, !PT ;  /* 0x00000019f1f67c12 */ /* 0x100fe4000f8e96f4 */
[----:B------:R-:W-:Y:S02]  /*5a70*/  FMNMX.FTZ R167, R25, R167, !PT ;  /* 0x000000a719a77209 */ /* 0x000fe40007810000 */
[----:B------:R-:W-:Y:S01]  /*5a80*/  LOP3.LUT R214, R233, UR25, R244, 0x96, !PT ;  /* 0x00000019e9d67c12 */ /* 0x000fe2000f8e96f4 */
[----:B------:R-:W-:Y:S01]  /*5a90*/  IMAD.WIDE.U32 R246, R246, -0x326172a9, RZ ;  /* 0xcd9e8d57f6f67825 */ /* 0x000fe200078e00ff */
[----:B------:R-:W-:Y:S02]  /*5aa0*/  FMNMX.FTZ R167, R28, R167, !PT ;  /* 0x000000a71ca77209 */ /* 0x000fe40007810000 */
[----:B-1----:R-:W-:Y:S01]  /*5ab0*/  FMNMX.FTZ R170, R169, R170, !PT ;  /* 0x000000aaa9aa7209 */ /* 0x002fe20007810000 */
[----:B------:R-:W-:Y:S01]  /*5ac0*/  IMAD.WIDE.U32 R214, R214, -0x326172a9, RZ ;  /* 0xcd9e8d57d6d67825 */ /* 0x000fe200078e00ff */
[----:B------:R-:W-:Y:S02]  /*5ad0*/  FMNMX.FTZ R169, R26, R166, !PT ;  /* 0x000000a61aa97209 */ /* 0x000fe40007810000 */
[----:B--2---:R-:W-:Y:S02]  /*5ae0*/  FMNMX.FTZ R165, R168, R165, !PT ;  /* 0x000000a5a8a57209 */ /* 0x004fe40007810000 */
[----:B------:R-:W-:Y:S01]  /*5af0*/  FMNMX.FTZ R166, R29, R167, !PT ;  /* 0x000000a71da67209 */ /* 0x000fe20007810000 */
[----:B------:R-:W1:Y:S01]  /*5b00*/  SHFL.BFLY PT, R168, R170, 0x1, 0x1f ;  /* 0x0c201f00aaa87f89 */ /* 0x000e6200000e0000 */
[----:B------:R-:W-:Y:S02]  /*5b10*/  FMNMX.FTZ R169, R27, R169, !PT ;  /* 0x000000a91ba97209 */ /* 0x000fe40007810000 */
[----:B------:R-:W-:Y:S05]  /*5b20*/  FMNMX.FTZ R166, R40, R166, !PT ;  /* 0x000000a628a67209 */ /* 0x000fea0007810000 */
[----:B------:R-:W2:Y:S01]  /*5b30*/  SHFL.BFLY PT, R167, R165, 0x1, 0x1f ;  /* 0x0c201f00a5a77f89 */ /* 0x000ea200000e0000 */
        /* <DEDUP_REMOVED lines=10> */
[----:B-1----:R-:W-:Y:S02]  /*5be0*/  FMNMX.FTZ R168, R170, R168, !PT ;  /* 0x000000a8aaa87209 */ /* 0x002fe40007810000 */
[----:B------:R-:W-:Y:S02]  /*5bf0*/  FMNMX.FTZ R169, R47, R169, !PT ;  /* 0x000000a92fa97209 */ /* 0x000fe40007810000 */
[----:B--2---:R-:W-:Y:S01]  /*5c00*/  FMNMX.FTZ R167, R165, R167, !PT ;  /* 0x000000a7a5a77209 */ /* 0x004fe20007810000 */
[C---:B------:R-:W-:Y:S01]  /*5c10*/  FADD.FTZ R165, -R168.reuse, R3 ;  /* 0x00000003a8a57221 */ /* 0x040fe20000010100 */
[C---:B------:R-:W-:Y:S01]  /*5c20*/  FSETP.NEU.FTZ.AND P1, PT, R168.reuse, -INF , PT ;  /* 0xff800000a800780b */ /* 0x040fe20003f3d000 */
[----:B------:R-:W-:Y:S01]  /*5c30*/  FMUL.FTZ R205, R168, UR4 ;  /* 0x00000004a8cd7c20 */ /* 0x000fe20008410000 */
[----:B------:R-:W-:Y:S01]  /*5c40*/  FMNMX.FTZ R169, R58, R169, !PT ;  /* 0x000000a93aa97209 */ /* 0x000fe20007810000 */
[----:B------:R-:W-:Y:S01]  /*5c50*/  FMUL.FTZ R165, R165, UR4 ;  /* 0x00000004a5a57c20 */ /* 0x000fe20008410000 */
[C---:B------:R-:W-:Y:S01]  /*5c60*/  FADD.FTZ R3, -R167.reuse, R164 ;  /* 0x000000a4a7037221 */ /* 0x040fe20000010100 */
[----:B------:R-:W-:Y:S01]  /*5c70*/  FMNMX.FTZ R166, R60, R166, !PT ;  /* 0x000000a63ca67209 */ /* 0x000fe20007810000 */
[----:B------:R-:W-:Y:S01]  /*5c80*/  FMUL.FTZ R204, R167, UR4 ;  /* 0x00000004a7cc7c20 */ /* 0x000fe20008410000 */
[----:B------:R1:W2:Y:S01]  /*5c90*/  MUFU.EX2 R164, R165 ;  /* 0x000000a500a47308 */ /* 0x0002a20000000800 */
[----:B------:R-:W-:Y:S01]  /*5ca0*/  FSEL R205, R205, RZ, P1 ;  /* 0x000000ffcdcd7208 */ /* 0x000fe20000800000 */
[----:B------:R-:W-:Y:S01]  /*5cb0*/  FMUL.FTZ R3, R3, UR4 ;  /* 0x0000000403037c20 */ /* 0x000fe20008410000 */
[----:B------:R-:W-:Y:S02]  /*5cc0*/  FMNMX.FTZ R166, R61, R166, !PT ;  /* 0x000000a63da67209 */ /* 0x000fe40007810000 */
[----:B------:R-:W-:Y:S01]  /*5cd0*/  FSETP.NEU.FTZ.AND P1, PT, R167, -INF , PT ;  /* 0xff800000a700780b */ /* 0x000fe20003f3d000 */
[--C-:B------:R-:W-:Y:S01]  /*5ce0*/  FFMA.FTZ R16, R16, UR4, -R205.reuse ;  /* 0x0000000410107c23 */ /* 0x100fe200080108cd */
[--C-:B------:R-:W-:Y:S01]  /*5cf0*/  FFMA.FTZ R170, R17, UR4, -R205.reuse ;  /* 0x0000000411aa7c23 */ /* 0x100fe200080108cd */
[----:B------:R-:W3:Y:S01]  /*5d00*/  SHFL.BFLY PT, R171, R166, 0x2, 0x1f ;  /* 0x0c401f00a6ab7f89 */ /* 0x000ee200000e0000 */
[----:B------:R-:W-:Y:S01]  /*5d10*/  FSEL R204, R204, RZ, P1 ;  /* 0x000000ffcccc7208 */ /* 0x000fe20000800000 */
[--C-:B------:R-:W-:Y:S01]  /*5d20*/  FFMA.FTZ R190, R5, UR4, -R205.reuse ;  /* 0x0000000405be7c23 */ /* 0x100fe200080108cd */
[----:B------:R-:W-:Y:S01]  /*5d30*/  FFMA.FTZ R189, R4, UR4, -R205 ;  /* 0x0000000404bd7c23 */ /* 0x000fe200080108cd */
[----:B------:R-:W-:Y:S01]  /*5d40*/  PRMT R201, R201, R230, UR28 ;  /* 0x0000001cc9c97e16 */ /* 0x000fe200080000e6 */
[----:B------:R-:W-:Y:S01]  /*5d50*/  MUFU.EX2 R170, R170 ;  /* 0x000000aa00aa7308 */ /* 0x000fe20000000800 */
[--C-:B------:R-:W-:Y:S01]  /*5d60*/  FFMA.FTZ R188, R18, UR4, -R204.reuse ;  /* 0x0000000412bc7c23 */ /* 0x100fe200080108cc */
[--C-:B------:R-:W-:Y:S01]  /*5d70*/  FFMA.FTZ R194, R7, UR4, -R204.reuse ;  /* 0x0000000407c27c23 */ /* 0x100fe200080108cc */
[----:B------:R-:W-:Y:S01]  /*5d80*/  FFMA.FTZ R192, R6, UR4, -R204 ;  /* 0x0000000406c07c23 */ /* 0x000fe200080108cc */
[----:B-1----:R-:W-:Y:S01]  /*5d90*/  FMNMX.FTZ R165, R59, R169, !PT ;  /* 0x000000a93ba57209 */ /* 0x002fe20007810000 */
[C---:B--2---:R-:W-:Y:S01]  /*5da0*/  FMUL.FTZ R68, R164.reuse, R68 ;  /* 0x00000044a4447220 */ /* 0x044fe20000410000 */
[----:B------:R-:W-:Y:S01]  /*5db0*/  LOP3.LUT R169, R245, UR33, R213, 0x96, !PT ;  /* 0x00000021f5a97c12 */ /* 0x000fe2000f8e96d5 */
[----:B------:R-:W-:Y:S01]  /*5dc0*/  FMUL.FTZ R69, R164, R69 ;  /* 0x00000045a4457220 */ /* 0x000fe20000410000 */
[----:B------:R-:W-:Y:S02]  /*5dd0*/  FMNMX.FTZ R165, R62, R165, !PT ;  /* 0x000000a53ea57209 */ /* 0x000fe40007810000 */
[----:B------:R-:W-:Y:S01]  /*5de0*/  MUFU.EX2 R188, R188 ;  /* 0x000000bc00bc7308 */ /* 0x000fe20000000800 */
[C---:B------:R-:W-:Y:S01]  /*5df0*/  FMUL.FTZ R80, R164.reuse, R80 ;  /* 0x00000050a4507220 */ /* 0x040fe20000410000 */
[----:B------:R-:W-:Y:S01]  /*5e00*/  IMAD.WIDE.U32 R248, R169, -0x326172a9, RZ ;  /* 0xcd9e8d57a9f87825 */ /* 0x000fe200078e00ff */
[----:B------:R-:W-:Y:S03]  /*5e10*/  FMNMX.FTZ R165, R63, R165, !PT ;  /* 0x000000a53fa57209 */ /* 0x000fe60007810000 */
[C---:B------:R-:W-:Y:S01]  /*5e20*/  FMUL.FTZ R81, R164.reuse, R81 ;  /* 0x00000051a4517220 */ /* 0x040fe20000410000 */
[C---:B------:R-:W-:Y:S01]  /*5e30*/  FMUL.FTZ R84, R164.reuse, R84 ;  /* 0x00000054a4547220 */ /* 0x040fe20000410000 */
[----:B------:R-:W-:Y:S02]  /*5e40*/  LOP3.LUT R17, R249, UR26, R238, 0x96, !PT ;  /* 0x0000001af9117c12 */ /* 0x000fe4000f8e96ee */
[----:B------:R1:W-:Y:S01]  /*5e50*/  MUFU.EX2 R169, R16 ;  /* 0x0000001000a97308 */ /* 0x0003e20000000800 */
[----:B------:R-:W-:Y:S01]  /*5e60*/  LOP3.LUT R172, R247, UR24, R248, 0x96, !PT ;  /* 0x00000018f7ac7c12 */ /* 0x000fe2000f8e96f8 */
[----:B------:R-:W-:Y:S01]  /*5e70*/  FMUL.FTZ R85, R164, R85 ;  /* 0x00000055a4557220 */ /* 0x000fe20000410000 */
[----:B---3--:R-:W-:Y:S01]  /*5e80*/  FMNMX.FTZ R166, R166, R171, !PT ;  /* 0x000000aba6a67209 */ /* 0x008fe20007810000 */
[----:B------:R-:W-:Y:S01]  /*5e90*/  IMAD.WIDE.U32 R210, R17, -0x2daee0ad, RZ ;  /* 0xd2511f5311d27825 */ /* 0x000fe200078e00ff */
[----:B------:R-:W-:Y:S02]  /*5ea0*/  LOP3.LUT R173, R249, UR26, R242, 0x96, !PT ;  /* 0x0000001af9ad7c12 */ /* 0x000fe4000f8e96f2 */
[----:B------:R-:W-:Y:S01]  /*5eb0*/  LOP3.LUT R248, R215, UR24, R248, 0x96, !PT ;  /* 0x00000018d7f87c12 */ /* 0x000fe2000f8e96f8 */
[----:B------:R-:W2:Y:S01]  /*5ec0*/  SHFL.BFLY PT, R17, R166, 0x1, 0x1f ;  /* 0x0c201f00a6117f89 */ /* 0x000ea200000e0000 */
[----:B------:R-:W-:Y:S01]  /*5ed0*/  FFMA.FTZ R171, R19, UR4, -R204 ;  /* 0x0000000413ab7c23 */ /* 0x000fe200080108cc */
[----:B------:R-:W-:Y:S01]  /*5ee0*/  IMAD.WIDE.U32 R250, R173, -0x2daee0ad, RZ ;  /* 0xd2511f53adfa7825 */ /* 0x000fe200078e00ff */
[----:B------:R-:W-:Y:S01]  /*5ef0*/  LOP3.LUT R18, R211, UR23, R232, 0x96, !PT ;  /* 0x00000017d3127c12 */ /* 0x000fe2000f8e96e8 */
[----:B------:R-:W-:Y:S02]  /*5f00*/  MUFU.EX2 R189, R189 ;  /* 0x000000bd00bd7308 */ /* 0x000fe40000000800 */
[----:B------:R-:W-:Y:S01]  /*5f10*/  FMUL.FTZ R96, R164, R96 ;  /* 0x00000060a4607220 */ /* 0x000fe20000410000 */
[----:B------:R-:W-:Y:S01]  /*5f20*/  IMAD.WIDE.U32 R248, R248, -0x2daee0ad, RZ ;  /* 0xd2511f53f8f87825 */ /* 0x000fe200078e00ff */
[----:B------:R-:W-:Y:S01]  /*5f30*/  LOP3.LUT R19, R251, UR23, R240, 0x96, !PT ;  /* 0x00000017fb137c12 */ /* 0x000fe2000f8e96f0 */
[----:B-1----:R-:W1:Y:S02]  /*5f40*/  SHFL.BFLY PT, R16, R165, 0x2, 0x1f ;  /* 0x0c401f00a5107f89 */ /* 0x002e6400000e0000 */
[----:B------:R-:W-:Y:S01]  /*5f50*/  IMAD.WIDE.U32 R172, R172, -0x2daee0ad, RZ ;  /* 0xd2511f53acac7825 */ /* 0x000fe200078e00ff */
[----:B------:R-:W-:Y:S02]  /*5f60*/  LOP3.LUT R210, R249, UR21, R210, 0x96, !PT ;  /* 0x00000015f9d27c12 */ /* 0x000fe4000f8e96d2 */
[----:B------:R-:W-:Y:S01]  /*5f70*/  MUFU.EX2 R171, R171 ;  /* 0x000000ab00ab7308 */ /* 0x000fe20000000800 */
[C---:B------:R-:W-:Y:S01]  /*5f80*/  FMUL.FTZ R97, R164.reuse, R97 ;  /* 0x00000061a4617220 */ /* 0x040fe20000410000 */
[----:B------:R-:W-:Y:S01]  /*5f90*/  IMAD.WIDE.U32 R208, R19, -0x326172a9, RZ ;  /* 0xcd9e8d5713d07825 */ /* 0x000fe200078e00ff */
[----:B------:R-:W-:Y:S03]  /*5fa0*/  LOP3.LUT R250, R173, UR21, R250, 0x96, !PT ;  /* 0x00000015adfa7c12 */ /* 0x000fe6000f8e96fa */
[----:B------:R-:W-:Y:S01]  /*5fb0*/  FMUL.FTZ R100, R164, R100 ;  /* 0x00000064a4647220 */ /* 0x000fe20000410000 */
[----:B------:R-:W-:Y:S01]  /*5fc0*/  IMAD.WIDE.U32 R210, R210, -0x326172a9, RZ ;  /* 0xcd9e8d57d2d27825 */ /* 0x000fe200078e00ff */
[----:B------:R-:W-:Y:S02]  /*5fd0*/  LOP3.LUT R4, R209, UR22, R246, 0x96, !PT ;  /* 0x00000016d1047c12 */ /* 0x000fe4000f8e96f6 */
[----:B------:R-:W-:Y:S01]  /*5fe0*/  MUFU.EX2 R190, R190 ;  /* 0x000000be00be7308 */ /* 0x000fe20000000800 */
[----:B------:R-:W-:Y:S01]  /*5ff0*/  FMUL.FTZ R101, R164, R101 ;  /* 0x00000065a4657220 */ /* 0x000fe20000410000 */
[----:B------:R-:W-:Y:S04]  /*6000*/  IMAD.WIDE.U32 R18, R18, -0x326172a9, RZ ;  /* 0xcd9e8d5712127825 */ /* 0x000fe800078e00ff */
[----:B------:R-:W-:Y:S01]  /*6010*/  FMUL.FTZ R128, R164, R128 ;  /* 0x00000080a4807220 */ /* 0x000fe20000410000 */
[----:B--2---:R-:W-:Y:S01]  /*6020*/  FMNMX.FTZ R166, R166, R17, !PT ;  /* 0x00000011a6a67209 */ /* 0x004fe20007810000 */
[----:B------:R-:W-:Y:S01]  /*6030*/  IMAD.WIDE.U32 R250, R250, -0x326172a9, RZ ;  /* 0xcd9e8d57fafa7825 */ /* 0x000fe200078e00ff */
[----:B------:R-:W-:Y:S01]  /*6040*/  LOP3.LUT R5, R19, UR22, R214, 0x96, !PT ;  /* 0x0000001613057c12 */ /* 0x000fe2000f8e96d6 */
[----:B------:R-:W-:Y:S01]  /*6050*/  MUFU.EX2 R192, R192 ;  /* 0x000000c000c07308 */ /* 0x000fe20000000800 */
[----:B------:R-:W-:Y:S01]  /*6060*/  LOP3.LUT R206, R211, UR20, R18, 0x96, !PT ;  /* 0x00000014d3ce7c12 */ /* 0x000fe2000f8e9612 */
[----:B------:R-:W-:Y:S01]  /*6070*/  IMAD.WIDE.U32 R174, R4, -0x2daee0ad, RZ ;  /* 0xd2511f5304ae7825 */ /* 0x000fe200078e00ff */
[----:B------:R-:W-:Y:S02]  /*6080*/  LOP3.LUT R208, R251, UR20, R208, 0x96, !PT ;  /* 0x00000014fbd07c12 */ /* 0x000fe4000f8e96d0 */
[----:B-1----:R-:W-:Y:S01]  /*6090*/  FMNMX.FTZ R16, R165, R16, !PT ;  /* 0x00000010a5107209 */ /* 0x002fe20007810000 */
[----:B------:R-:W-:Y:S04]  /*60a0*/  IMAD.WIDE.U32 R18, R5, -0x2daee0ad, RZ ;  /* 0xd2511f5305127825 */ /* 0x000fe800078e00ff */
[C---:B------:R-:W-:Y:S01]  /*60b0*/  FMUL.FTZ R203, R166.reuse, UR4 ;  /* 0x00000004a6cb7c20 */ /* 0x040fe20008410000 */
[----:B------:R-:W-:Y:S01]  /*60c0*/  FSETP.NEU.FTZ.AND P1, PT, R166, -INF , PT ;  /* 0xff800000a600780b */ /* 0x000fe20003f3d000 */
[----:B------:R-:W-:Y:S01]  /*60d0*/  MUFU.EX2 R194, R194 ;  /* 0x000000c200c27308 */ /* 0x000fe20000000800 */
[----:B------:R-:W1:Y:S01]  /*60e0*/  SHFL.BFLY PT, R165, R16, 0x1, 0x1f ;  /* 0x0c201f0010a57f89 */ /* 0x000e6200000e0000 */
[----:B------:R-:W-:Y:S01]  /*60f0*/  IMAD.WIDE.U32 R206, R206, -0x2daee0ad, RZ ;  /* 0xd2511f53cece7825 */ /* 0x000fe200078e00ff */
[----:B------:R-:W-:Y:S02]  /*6100*/  LOP3.LUT R4, R175, UR19, R172, 0x96, !PT ;  /* 0x00000013af047c12 */ /* 0x000fe4000f8e96ac */
[----:B------:R-:W-:Y:S01]  /*6110*/  FSEL R203, R203, RZ, P1 ;  /* 0x000000ffcbcb7208 */ /* 0x000fe20000800000 */
[----:B------:R-:W-:Y:S01]  /*6120*/  IMAD.WIDE.U32 R208, R208, -0x2daee0ad, RZ ;  /* 0xd2511f53d0d07825 */ /* 0x000fe200078e00ff */
[----:B------:R-:W-:Y:S03]  /*6130*/  LOP3.LUT R17, R207, UR18, R18, 0x96, !PT ;  /* 0x00000012cf117c12 */ /* 0x000fe6000f8e9612 */
[----:B------:R-:W2:Y:S01]  /*6140*/  MUFU.EX2 R3, R3 ;  /* 0x0000000300037308 */ /* 0x000ea20000000800 */
[----:B------:R-:W-:Y:S01]  /*6150*/  LOP3.LUT R248, R19, UR19, R248, 0x96, !PT ;  /* 0x0000001313f87c12 */ /* 0x000fe2000f8e96f8 */
[----:B------:R-:W-:Y:S01]  /*6160*/  IMAD.WIDE.U32 R176, R4, -0x326172a9, RZ ;  /* 0xcd9e8d5704b07825 */ /* 0x000fe200078e00ff */
[----:B------:R-:W-:Y:S03]  /*6170*/  LOP3.LUT R5, R209, UR18, R174, 0x96, !PT ;  /* 0x00000012d1057c12 */ /* 0x000fe6000f8e96ae */
[--C-:B------:R-:W-:Y:S01]  /*6180*/  FFMA.FTZ R191, R12, UR4, -R203.reuse ;  /* 0x000000040cbf7c23 */ /* 0x100fe200080108cb */
[--C-:B------:R-:W-:Y:S01]  /*6190*/  FFMA.FTZ R193, R13, UR4, -R203.reuse ;  /* 0x000000040dc17c23 */ /* 0x100fe200080108cb */
[--C-:B------:R-:W-:Y:S01]  /*61a0*/  FFMA.FTZ R198, R8, UR4, -R203.reuse ;  /* 0x0000000408c67c23 */ /* 0x100fe200080108cb */
[----:B------:R-:W-:Y:S04]  /*61b0*/  IMAD.WIDE.U32 R18, R5, -0x326172a9, RZ ;  /* 0xcd9e8d5705127825 */ /* 0x000fe800078e00ff */
[----:B------:R-:W-:Y:S01]  /*61c0*/  FFMA.FTZ R197, R9, UR4, -R203 ;  /* 0x0000000409c57c23 */ /* 0x000fe200080108cb */
[----:B------:R-:W-:Y:S01]  /*61d0*/  MUFU.EX2 R191, R191 ;  /* 0x000000bf00bf7308 */ /* 0x000fe20000000800 */
[----:B------:R-:W-:Y:S01]  /*61e0*/  IMAD.WIDE.U32 R248, R248, -0x326172a9, RZ ;  /* 0xcd9e8d57f8f87825 */ /* 0x000fe200078e00ff */
[----:B------:R-:W-:Y:S02]  /*61f0*/  LOP3.LUT R12, R18, 0xffff, RZ, 0xc0, !PT ;  /* 0x0000ffff120c7812 */ /* 0x000fe400078ec0ff */
[----:B------:R-:W-:Y:S01]  /*6200*/  LOP3.LUT R4, R19, UR27, R176, 0x96, !PT ;  /* 0x0000001b13047c12 */ /* 0x000fe2000f8e96b0 */
[----:B------:R-:W-:Y:S01]  /*6210*/  IMAD.MOV.U32 R19, RZ, RZ, R177 ;  /* 0x000000ffff137224 */ /* 0x000fe200078e00b1 */
[----:B-1----:R-:W-:Y:S01]  /*6220*/  FMNMX.FTZ R165, R16, R165, !PT ;  /* 0x000000a510a57209 */ /* 0x002fe20007810000 */
[----:B------:R-:W-:Y:S01]  /*6230*/  IMAD.WIDE.U32 R16, R17, -0x326172a9, RZ ;  /* 0xcd9e8d5711107825 */ /* 0x000fe200078e00ff */
[----:B------:R-:W-:Y:S02]  /*6240*/  LOP3.LUT R174, R18, 0xff, RZ, 0xc0, !PT ;  /* 0x000000ff12ae7812 */ /* 0x000fe400078ec0ff */
[----:B------:R-:W-:Y:S01]  /*6250*/  MUFU.EX2 R193, R193 ;  /* 0x000000c100c17308 */ /* 0x000fe20000000800 */
[----:B------:R-:W-:Y:S01]  /*6260*/  SHF.R.U32.HI R12, RZ, 0x8, R12 ;  /* 0x00000008ff0c7819 */ /* 0x000fe2000001160c */
[----:B------:R-:W-:Y:S01]  /*6270*/  FMUL.FTZ R202, R165, UR4 ;  /* 0x00000004a5ca7c20 */ /* 0x000fe20008410000 */
[C---:B------:R-:W-:Y:S01]  /*6280*/  LOP3.LUT R5, R16.reuse, 0xffff, RZ, 0xc0, !PT ;  /* 0x0000ffff10057812 */ /* 0x040fe200078ec0ff */
[C---:B--2---:R-:W-:Y:S01]  /*6290*/  FMUL.FTZ R70, R3.reuse, R70 ;  /* 0x0000004603467220 */ /* 0x044fe20000410000 */
[----:B------:R-:W-:Y:S01]  /*62a0*/  LOP3.LUT R182, R16, 0xff, RZ, 0xc0, !PT ;  /* 0x000000ff10b67812 */ /* 0x000fe200078ec0ff */
[----:B------:R-:W-:Y:S01]  /*62b0*/  FMUL.FTZ R71, R3, R71 ;  /* 0x0000004703477220 */ /* 0x000fe20000410000 */
[----:B------:R-:W-:Y:S03]  /*62c0*/  SHF.R.U32.HI R5, RZ, 0x8, R5 ;  /* 0x00000008ff057819 */ /* 0x000fe60000011605 */
[----:B------:R-:W-:Y:S01]  /*62d0*/  MUFU.EX2 R198, R198 ;  /* 0x000000c600c67308 */ /* 0x000fe20000000800 */
[----:B------:R-:W-:Y:S01]  /*62e0*/  FSETP.NEU.FTZ.AND P1, PT, R165, -INF , PT ;  /* 0xff800000a500780b */ /* 0x000fe20003f3d000 */
[C---:B------:R-:W-:Y:S01]  /*62f0*/  FMUL.FTZ R82, R3.reuse, R82 ;  /* 0x0000005203527220 */ /* 0x040fe20000410000 */
[--C-:B------:R-:W-:Y:S01]  /*6300*/  SHF.R.U32.HI R7, RZ, 0x10, R18.reuse ;  /* 0x00000010ff077819 */ /* 0x100fe20000011612 */
[C---:B------:R-:W-:Y:S01]  /*6310*/  FMUL.FTZ R83, R3.reuse, R83 ;  /* 0x0000005303537220 */ /* 0x040fe20000410000 */
[----:B------:R-:W-:Y:S01]  /*6320*/  SHF.R.U32.HI R175, RZ, 0x18, R18 ;  /* 0x00000018ffaf7819 */ /* 0x000fe20000011612 */
[----:B------:R-:W-:Y:S01]  /*6330*/  IMAD.MOV.U32 R18, RZ, RZ, R176 ;  /* 0x000000ffff127224 */ /* 0x000fe200078e00b0 */
[----:B------:R-:W-:Y:S01]  /*6340*/  SHF.R.U32.HI R173, RZ, 0x10, R4 ;  /* 0x00000010ffad7819 */ /* 0x000fe20000011604 */
[----:B------:R-:W1:Y:S01]  /*6350*/  LDSM.16.MT88.4 R176, [R217+0x9000] ;  /* 0x00900000d9b0783b */ /* 0x000e620000004200 */
[----:B------:R-:W-:Y:S01]  /*6360*/  PRMT R182, R182, 0x5410, R5 ;  /* 0x00005410b6b67816 */ /* 0x000fe20000000005 */
[----:B------:R-:W-:Y:S01]  /*6370*/  MUFU.EX2 R197, R197 ;  /* 0x000000c500c57308 */ /* 0x000fe20000000800 */
[----:B------:R-:W-:Y:S01]  /*6380*/  FSEL R202, R202, RZ, P1 ;  /* 0x000000ffcaca7208 */ /* 0x000fe20000800000 */
[C---:B------:R-:W-:Y:S01]  /*6390*/  FMUL.FTZ R86, R3.reuse, R86 ;  /* 0x0000005603567220 */ /* 0x040fe20000410000 */
[----:B------:R-:W-:Y:S01]  /*63a0*/  PRMT R174, R174, 0x5410, R12 ;  /* 0x00005410aeae7816 */ /* 0x000fe2000000000c */
[----:B------:R-:W-:Y:S01]  /*63b0*/  FMUL.FTZ R87, R3, R87 ;  /* 0x0000005703577220 */ /* 0x000fe20000410000 */
[----:B------:R-:W-:Y:S01]  /*63c0*/  LOP3.LUT R5, R4, 0xffff, RZ, 0xc0, !PT ;  /* 0x0000ffff04057812 */ /* 0x000fe200078ec0ff */
[--C-:B------:R-:W-:Y:S01]  /*63d0*/  FFMA.FTZ R195, R14, UR4, -R202.reuse ;  /* 0x000000040ec37c23 */ /* 0x100fe200080108ca */
[----:B------:R-:W-:Y:S01]  /*63e0*/  LOP3.LUT R172, R4, 0xff, RZ, 0xc0, !PT ;  /* 0x000000ff04ac7812 */ /* 0x000fe200078ec0ff */
[----:B------:R-:W-:Y:S01]  /*63f0*/  FFMA.FTZ R196, R15, UR4, -R202 ;  /* 0x000000040fc47c23 */ /* 0x000fe200080108ca */
[----:B------:R-:W-:Y:S01]  /*6400*/  SHF.R.U32.HI R4, RZ, 0x18, R4 ;  /* 0x00000018ff047819 */ /* 0x000fe20000011604 */
[--C-:B------:R-:W-:Y:S01]  /*6410*/  FFMA.FTZ R200, R10, UR4, -R202.reuse ;  /* 0x000000040ac87c23 */ /* 0x100fe200080108ca */
[----:B------:R-:W-:Y:S01]  /*6420*/  LOP3.LUT R173, R173, 0xff, RZ, 0xc0, !PT ;  /* 0x000000ffadad7812 */ /* 0x000fe200078ec0ff */
[----:B------:R-:W-:Y:S01]  /*6430*/  FFMA.FTZ R199, R11, UR4, -R202 ;  /* 0x000000040bc77c23 */ /* 0x000fe200080108ca */
[----:B------:R-:W-:Y:S01]  /*6440*/  SHF.R.U32.HI R6, RZ, 0x10, R16 ;  /* 0x00000010ff067819 */ /* 0x000fe20000011610 */
[----:B------:R-:W-:Y:S01]  /*6450*/  MUFU.EX2 R195, R195 ;  /* 0x000000c300c37308 */ /* 0x000fe20000000800 */
[--C-:B------:R-:W-:Y:S01]  /*6460*/  HSET2.LE.AND R174, R174, R201.reuse, PT ;  /* 0x000000c9aeae7233 */ /* 0x100fe20003803000 */
[----:B------:R-:W-:Y:S01]  /*6470*/  FMUL.FTZ R98, R3, R98 ;  /* 0x0000006203627220 */ /* 0x000fe20000410000 */
[----:B------:R-:W-:Y:S01]  /*6480*/  PRMT R173, R173, 0x5410, R4 ;  /* 0x00005410adad7816 */ /* 0x000fe20000000004 */
[C---:B------:R-:W-:Y:S01]  /*6490*/  FMUL.FTZ R99, R3.reuse, R99 ;  /* 0x0000006303637220 */ /* 0x040fe20000410000 */
[----:B------:R-:W-:Y:S01]  /*64a0*/  F2FP.F16.F32.PACK_AB R4, R170, R169 ;  /* 0x000000a9aa04723e */ /* 0x000fe200000000ff */
[C---:B------:R-:W-:Y:S01]  /*64b0*/  FMUL.FTZ R102, R3.reuse, R102 ;  /* 0x0000006603667220 */ /* 0x040fe20000410000 */
[----:B------:R-:W-:Y:S03]  /*64c0*/  SHF.R.U32.HI R183, RZ, 0x18, R16 ;  /* 0x00000018ffb77819 */ /* 0x000fe60000011610 */
[----:B------:R-:W-:Y:S01]  /*64d0*/  MUFU.EX2 R196, R196 ;  /* 0x000000c400c47308 */ /* 0x000fe20000000800 */
[----:B------:R-:W-:Y:S01]  /*64e0*/  LOP3.LUT R6, R6, 0xff, RZ, 0xc0, !PT ;  /* 0x000000ff06067812 */ /* 0x000fe200078ec0ff */
[C---:B------:R-:W-:Y:S01]  /*64f0*/  FMUL.FTZ R16, R164.reuse, R148 ;  /* 0x00000094a4107220 */ /* 0x040fe20000410000 */
[----:B------:R-:W-:Y:S01]  /*6500*/  SHF.R.U32.HI R5, RZ, 0x8, R5 ;  /* 0x00000008ff057819 */ /* 0x000fe20000011605 */
[----:B------:R-:W-:Y:S01]  /*6510*/  FMUL.FTZ R103, R3, R103 ;  /* 0x0000006703677220 */ /* 0x000fe20000410000 */
[----:B------:R-:W-:Y:S01]  /*6520*/  LOP3.LUT R181, R17, UR27, R248, 0x96, !PT ;  /* 0x0000001b11b57c12 */ /* 0x000fe2000f8e96f8 */
[----:B------:R-:W-:Y:S01]  /*6530*/  FMUL.FTZ R17, R164, R149 ;  /* 0x00000095a4117220 */ /* 0x000fe20000410000 */
[----:B------:R-:W-:Y:S03]  /*6540*/  LOP3.LUT R174, R174, R4, RZ, 0xc0, !PT ;  /* 0x00000004aeae7212 */ /* 0x000fe600078ec0ff */
[----:B------:R-:W-:Y:S01]  /*6550*/  MUFU.EX2 R200, R200 ;  /* 0x000000c800c87308 */ /* 0x000fe20000000800 */
[----:B------:R-:W-:Y:S01]  /*6560*/  FADD.FTZ R4, -R166, R0 ;  /* 0x00000000a6047221 */ /* 0x000fe20000010100 */
[----:B------:R-:W-:Y:S01]  /*6570*/  FADD.FTZ R0, -R165, R2 ;  /* 0x00000002a5007221 */ /* 0x000fe20000010100 */
[----:B------:R-:W-:Y:S01]  /*6580*/  LOP3.LUT R7, R7, 0xff, RZ, 0xc0, !PT ;  /* 0x000000ff07077812 */ /* 0x000fe200078ec0ff */
[--C-:B------:R-:W-:Y:S01]  /*6590*/  FFMA.FTZ R62, R62, UR4, -R202.reuse ;  /* 0x000000043e3e7c23 */ /* 0x100fe200080108ca */
[----:B------:R-:W-:Y:S01]  /*65a0*/  PRMT R183, R6, 0x5410, R183 ;  /* 0x0000541006b77816 */ /* 0x000fe200000000b7 */
[----:B------:R-:W-:Y:S01]  /*65b0*/  FMUL.FTZ R2, R4, UR4 ;  /* 0x0000000404027c20 */ /* 0x000fe20008410000 */
[----:B------:R-:W-:Y:S03]  /*65c0*/  PRMT R172, R172, 0x5410, R5 ;  /* 0x00005410acac7816 */ /* 0x000fe60000000005 */
[----:B------:R-:W-:Y:S01]  /*65d0*/  MUFU.EX2 R199, R199 ;  /* 0x000000c700c77308 */ /* 0x000fe20000000800 */
[----:B------:R-:W-:Y:S01]  /*65e0*/  LOP3.LUT R6, R181, 0xffff, RZ, 0xc0, !PT ;  /* 0x0000ffffb5067812 */ /* 0x000fe200078ec0ff */
[----:B------:R-:W-:Y:S01]  /*65f0*/  FMUL.FTZ R0, R0, UR4 ;  /* 0x0000000400007c20 */ /* 0x000fe20008410000 */
[----:B------:R-:W-:Y:S01]  /*6600*/  SHF.R.U32.HI R5, RZ, 0x10, R181 ;  /* 0x00000010ff057819 */ /* 0x000fe200000116b5 */
[--C-:B------:R-:W-:Y:S01]  /*6610*/  FFMA.FTZ R58, R58, UR4, -R202.reuse ;  /* 0x000000043a3a7c23 */ /* 0x100fe200080108ca */
[----:B------:R-:W-:Y:S01]  /*6620*/  PRMT R175, R7, 0x5410, R175 ;  /* 0x0000541007af7816 */ /* 0x000fe200000000af */
[----:B------:R-:W-:Y:S01]  /*6630*/  FFMA.FTZ R59, R59, UR4, -R202 ;  /* 0x000000043b3b7c23 */ /* 0x000fe200080108ca */
[----:B------:R-:W-:Y:S03]  /*6640*/  LOP3.LUT R180, R181, 0xff, RZ, 0xc0, !PT ;  /* 0x000000ffb5b47812 */ /* 0x000fe600078ec0ff */
[----:B------:R-:W2:Y:S01]  /*6650*/  MUFU.EX2 R2, R2 ;  /* 0x0000000200027308 */ /* 0x000ea20000000800 */
[----:B------:R-:W-:Y:S01]  /*6660*/  SHF.R.U32.HI R6, RZ, 0x8, R6 ;  /* 0x00000008ff067819 */ /* 0x000fe20000011606 */
[--C-:B------:R-:W-:Y:S01]  /*6670*/  FFMA.FTZ R56, R56, UR4, -R203.reuse ;  /* 0x0000000438387c23 */ /* 0x100fe200080108cb */
[----:B------:R-:W-:Y:S01]  /*6680*/  LOP3.LUT R5, R5, 0xff, RZ, 0xc0, !PT ;  /* 0x000000ff05057812 */ /* 0x000fe200078ec0ff */
[----:B------:R-:W-:Y:S01]  /*6690*/  FFMA.FTZ R57, R57, UR4, -R203 ;  /* 0x0000000439397c23 */ /* 0x000fe200080108cb */
[----:B------:R-:W-:Y:S01]  /*66a0*/  SHF.R.U32.HI R181, RZ, 0x18, R181 ;  /* 0x00000018ffb57819 */ /* 0x000fe200000116b5 */
[--C-:B------:R-:W-:Y:S01]  /*66b0*/  FFMA.FTZ R60, R60, UR4, -R203.reuse ;  /* 0x000000043c3c7c23 */ /* 0x100fe200080108cb */
[--C-:B------:R-:W-:Y:S03]  /*66c0*/  HSET2.LE.AND R175, R175, R201.reuse, PT ;  /* 0x000000c9afaf7233 */ /* 0x100fe60003803000 */
[----:B------:R-:W3:Y:S01]  /*66d0*/  MUFU.EX2 R0, R0 ;  /* 0x0000000000007308 */ /* 0x000ee20000000800 */
[--C-:B------:R-:W-:Y:S01]  /*66e0*/  HSET2.LE.AND R172, R172, R201.reuse, PT ;  /* 0x000000c9acac7233 */ /* 0x100fe20003803000 */
[----:B------:R-:W-:Y:S01]  /*66f0*/  FFMA.FTZ R207, R25, UR4, -R203 ;  /* 0x0000000419cf7c23 */ /* 0x000fe200080108cb */
[--C-:B------:R-:W-:Y:S01]  /*6700*/  HSET2.LE.AND R173, R173, R201.reuse, PT ;  /* 0x000000c9adad7233 */ /* 0x100fe20003803000 */
[----:B------:R-:W-:Y:S01]  /*6710*/  FMUL.FTZ R25, R164, R137 ;  /* 0x00000089a4197220 */ /* 0x000fe20000410000 */
[----:B------:R-:W-:Y:S01]  /*6720*/  PRMT R180, R180, 0x5410, R6 ;  /* 0x00005410b4b47816 */ /* 0x000fe20000000006 */
[----:B------:R-:W-:Y:S01]  /*6730*/  FFMA.FTZ R209, R27, UR4, -R202 ;  /* 0x000000041bd17c23 */ /* 0x000fe200080108ca */
[----:B------:R-:W-:Y:S01]  /*6740*/  PRMT R181, R5, 0x5410, R181 ;  /* 0x0000541005b57816 */ /* 0x000fe200000000b5 */
[----:B------:R-:W-:Y:S01]  /*6750*/  FMUL.FTZ R27, R3, R139 ;  /* 0x0000008b031b7220 */ /* 0x000fe20000410000 */
[----:B------:R-:W-:Y:S01]  /*6760*/  F2FP.F16.F32.PACK_AB R6, R171, R188 ;  /* 0x000000bcab06723e */ /* 0x000fe200000000ff */
[----:B--2---:R-:W-:Y:S01]  /*6770*/  FMUL.FTZ R8, R2, R156 ;  /* 0x0000009c02087220 */ /* 0x004fe20000410000 */
[----:B------:R-:W-:Y:S01]  /*6780*/  F2FP.F16.F32.PACK_AB R5, R190, R189 ;  /* 0x000000bdbe05723e */ /* 0x000fe200000000ff */
[----:B------:R-:W-:Y:S01]  /*6790*/  FMUL.FTZ R9, R2, R157 ;  /* 0x0000009d02097220 */ /* 0x000fe20000410000 */
[----:B------:R-:W-:Y:S01]  /*67a0*/  F2FP.F16.F32.PACK_AB R4, R194, R192 ;  /* 0x000000c0c204723e */ /* 0x000fe200000000ff */
[C---:B------:R-:W-:Y:S01]  /*67b0*/  FMUL.FTZ R12, R2.reuse, R152 ;  /* 0x00000098020c7220 */ /* 0x040fe20000410000 */
[----:B------:R-:W-:Y:S01]  /*67c0*/  LOP3.LUT R175, R175, R6, RZ, 0xc0, !PT ;  /* 0x00000006afaf7212 */ /* 0x000fe200078ec0ff */
[----:B------:R-:W-:Y:S01]  /*67d0*/  FMUL.FTZ R13, R2, R153 ;  /* 0x00000099020d7220 */ /* 0x000fe20000410000 */
[----:B------:R-:W-:Y:S01]  /*67e0*/  LOP3.LUT R172, R172, R5, RZ, 0xc0, !PT ;  /* 0x00000005acac7212 */ /* 0x000fe200078ec0ff */
[C---:B---3--:R-:W-:Y:S01]  /*67f0*/  FMUL.FTZ R10, R0.reuse, R158 ;  /* 0x0000009e000a7220 */ /* 0x048fe20000410000 */
[----:B------:R-:W-:Y:S01]  /*6800*/  LOP3.LUT R173, R173, R4, RZ, 0xc0, !PT ;  /* 0x00000004adad7212 */ /* 0x000fe200078ec0ff */
[C---:B------:R-:W-:Y:S01]  /*6810*/  FMUL.FTZ R11, R0.reuse, R159 ;  /* 0x0000009f000b7220 */ /* 0x040fe20000410000 */
[--C-:B------:R-:W-:Y:S01]  /*6820*/  HSET2.LE.AND R182, R182, R201.reuse, PT ;  /* 0x000000c9b6b67233 */ /* 0x100fe20003803000 */
[C---:B------:R-:W-:Y:S01]  /*6830*/  FMUL.FTZ R14, R0.reuse, R154 ;  /* 0x0000009a000e7220 */ /* 0x040fe20000410000 */
[--C-:B------:R-:W-:Y:S01]  /*6840*/  HSET2.LE.AND R183, R183, R201.reuse, PT ;  /* 0x000000c9b7b77233 */ /* 0x100fe20003803000 */
[----:B------:R-:W-:Y:S01]  /*6850*/  FMUL.FTZ R15, R0, R155 ;  /* 0x0000009b000f7220 */ /* 0x000fe20000410000 */
[--C-:B------:R-:W-:Y:S01]  /*6860*/  HSET2.LE.AND R180, R180, R201.reuse, PT ;  /* 0x000000c9b4b47233 */ /* 0x100fe20003803000 */
[----:B------:R-:W2:Y:S01]  /*6870*/  LDSM.16.MT88.4 R152, [R217+0xa000] ;  /* 0x00a00000d998783b */ /* 0x000ea20000004200 */
[--C-:B------:R-:W-:Y:S01]  /*6880*/  HSET2.LE.AND R181, R181, R201.reuse, PT ;  /* 0x000000c9b5b57233 */ /* 0x100fe20003803000 */
[C---:B------:R-:W-:Y:S01]  /*6890*/  FMUL.FTZ R72, R2.reuse, R72 ;  /* 0x0000004802487220 */ /* 0x040fe20000410000 */
[----:B------:R-:W-:Y:S01]  /*68a0*/  F2FP.F16.F32.PACK_AB R7, R193, R191 ;  /* 0x000000bfc107723e */ /* 0x000fe200000000ff */
[----:B------:R-:W-:Y:S01]  /*68b0*/  FMUL.FTZ R73, R2, R73 ;  /* 0x0000004902497220 */ /* 0x000fe20000410000 */
[----:B------:R-:W-:Y:S01]  /*68c0*/  F2FP.F16.F32.PACK_AB R6, R196, R195 ;  /* 0x000000c3c406723e */ /* 0x000fe200000000ff */
[C---:B------:R-:W-:Y:S01]  /*68d0*/  FMUL.FTZ R74, R0.reuse, R74 ;  /* 0x0000004a004a7220 */ /* 0x040fe20000410000 */
[----:B------:R-:W-:Y:S01]  /*68e0*/  F2FP.F16.F32.PACK_AB R5, R197, R198 ;  /* 0x000000c6c505723e */ /* 0x000fe200000000ff */
[----:B------:R-:W-:Y:S01]  /*68f0*/  FMUL.FTZ R75, R0, R75 ;  /* 0x0000004b004b7220 */ /* 0x000fe20000410000 */
[----:B------:R-:W-:Y:S01]  /*6900*/  F2FP.F16.F32.PACK_AB R4, R199, R200 ;  /* 0x000000c8c704723e */ /* 0x000fe200000000ff */
[----:B------:R-:W-:Y:S01]  /*6910*/  FMUL.FTZ R76, R2, R76 ;  /* 0x0000004c024c7220 */ /* 0x000fe20000410000 */
[----:B------:R-:W-:Y:S01]  /*6920*/  LOP3.LUT R182, R182, R7, RZ, 0xc0, !PT ;  /* 0x00000007b6b67212 */ /* 0x000fe200078ec0ff */
[----:B------:R-:W-:Y:S01]  /*6930*/  FMUL.FTZ R7, R3, R163 ;  /* 0x000000a303077220 */ /* 0x000fe20000410000 */
[----:B------:R-:W-:Y:S01]  /*6940*/  LOP3.LUT R183, R183, R6, RZ, 0xc0, !PT ;  /* 0x00000006b7b77212 */ /* 0x000fe200078ec0ff */
[----:B------:R-:W-:Y:S01]  /*6950*/  FMUL.FTZ R6, R3, R162 ;  /* 0x000000a203067220 */ /* 0x000fe20000410000 */
[----:B------:R-:W-:Y:S01]  /*6960*/  LOP3.LUT R180, R180, R5, RZ, 0xc0, !PT ;  /* 0x00000005b4b47212 */ /* 0x000fe200078ec0ff */
[C---:B------:R-:W-:Y:S01]  /*6970*/  FMUL.FTZ R5, R164.reuse, R161 ;  /* 0x000000a1a4057220 */ /* 0x040fe20000410000 */
[----:B------:R-:W-:Y:S01]  /*6980*/  LOP3.LUT R181, R181, R4, RZ, 0xc0, !PT ;  /* 0x00000004b5b57212 */ /* 0x000fe200078ec0ff */
[----:B------:R-:W-:Y:S01]  /*6990*/  FMUL.FTZ R4, R164, R160 ;  /* 0x000000a0a4047220 */ /* 0x000fe20000410000 */
[----:B------:R-:W-:Y:S02]  /*69a0*/  IMAD.MOV.U32 R160, RZ, RZ, R18 ;  /* 0x000000ffffa07224 */ /* 0x000fe400078e0012 */
[C---:B------:R-:W-:Y:S01]  /*69b0*/  FMUL.FTZ R18, R3.reuse, R150 ;  /* 0x0000009603127220 */ /* 0x040fe20000410000 */
[----:B------:R-:W-:Y:S02]  /*69c0*/  IMAD.MOV.U32 R161, RZ, RZ, R19 ;  /* 0x000000ffffa17224 */ /* 0x000fe400078e0013 */
[----:B------:R-:W-:Y:S01]  /*69d0*/  FMUL.FTZ R19, R3, R151 ;  /* 0x0000009703137220 */ /* 0x000fe20000410000 */
[C---:B------:R-:W-:Y:S01]  /*69e0*/  FMUL.FTZ R88, R2.reuse, R88 ;  /* 0x0000005802587220 */ /* 0x040fe20000410000 */
[----:B------:R-:W3:Y:S01]  /*69f0*/  LDSM.16.MT88.4 R148, [R216+0xa000] ;  /* 0x00a00000d894783b */ /* 0x000ee20000004200 */
[-C--:B-1----:R-:W-:Y:S01]  /*6a00*/  HMMA.16816.F32 R4, R172, R176.reuse, R4 ;  /* 0x000000b0ac04723c */ /* 0x082fe20000001804 */
[----:B------:R-:W-:Y:S04]  /*6a10*/  MUFU.EX2 R209, R209 ;  /* 0x000000d100d17308 */ /* 0x000fe80000000800 */
[----:B------:R-:W-:Y:S01]  /*6a20*/  FMUL.FTZ R89, R2, R89 ;  /* 0x0000005902597220 */ /* 0x000fe20000410000 */
[C---:B------:R-:W-:Y:S05]  /*6a30*/  HMMA.16816.F32 R8, R180.reuse, R176, R8 ;  /* 0x000000b0b408723c */ /* 0x040fea0000001808 */
[----:B------:R-:W-:Y:S01]  /*6a40*/  MUFU.EX2 R207, R207 ;  /* 0x000000cf00cf7308 */ /* 0x000fe20000000800 */
[C---:B------:R-:W-:Y:S01]  /*6a50*/  FMUL.FTZ R90, R0.reuse, R90 ;  /* 0x0000005a005a7220 */ /* 0x040fe20000410000 */
[-C--:B------:R-:W-:Y:S04]  /*6a60*/  HMMA.16816.F32 R12, R180, R178.reuse, R12 ;  /* 0x000000b2b40c723c */ /* 0x080fe8000000180c */
[----:B------:R-:W-:Y:S02]  /*6a70*/  FMUL.FTZ R91, R0, R91 ;  /* 0x0000005b005b7220 */ /* 0x000fe40000410000 */
[C---:B------:R-:W-:Y:S05]  /*6a80*/  HMMA.16816.F32 R16, R172.reuse, R178, R16 ;  /* 0x000000b2ac10723c */ /* 0x040fea0000001810 */
[C---:B------:R-:W-:Y:S01]  /*6a90*/  FMUL.FTZ R92, R2.reuse, R92 ;  /* 0x0000005c025c7220 */ /* 0x040fe20000410000 */
[-C--:B------:R-:W-:Y:S05]  /*6aa0*/  HMMA.16816.F32 R68, R172, R184.reuse, R68 ;  /* 0x000000b8ac44723c */ /* 0x080fea0000001844 */
[----:B------:R-:W-:Y:S01]  /*6ab0*/  FMUL.FTZ R77, R2, R77 ;  /* 0x0000004d024d7220 */ /* 0x000fe20000410000 */
[C---:B------:R-:W-:Y:S05]  /*6ac0*/  HMMA.16816.F32 R72, R180.reuse, R184, R72 ;  /* 0x000000b8b448723c */ /* 0x040fea0000001848 */
[C---:B------:R-:W-:Y:S01]  /*6ad0*/  FMUL.FTZ R78, R0.reuse, R78 ;  /* 0x0000004e004e7220 */ /* 0x040fe20000410000 */
[----:B------:R-:W-:Y:S01]  /*6ae0*/  FMUL.FTZ R79, R0, R79 ;  /* 0x0000004f004f7220 */ /* 0x000fe20000410000 */
[----:B------:R-:W-:Y:S01]  /*6af0*/  FMUL.FTZ R93, R2, R93 ;  /* 0x0000005d025d7220 */ /* 0x000fe20000410000 */
[C---:B------:R-:W-:Y:S03]  /*6b00*/  FMUL.FTZ R94, R0.reuse, R94 ;  /* 0x0000005e005e7220 */ /* 0x040fe60000410000 */
[----:B------:R-:W-:Y:S01]  /*6b10*/  FMUL.FTZ R95, R0, R95 ;  /* 0x0000005f005f7220 */ /* 0x000fe20000410000 */
[--C-:B------:R-:W-:Y:S01]  /*6b20*/  FFMA.FTZ R177, R34, UR4, -R204.reuse ;  /* 0x0000000422b17c23 */ /* 0x100fe200080108cc */
[-C--:B------:R-:W-:Y:S03]  /*6b30*/  HMMA.16816.F32 R76, R180, R186.reuse, R76 ;  /* 0x000000bab44c723c */ /* 0x080fe6000000184c */
[C---:B------:R-:W-:Y:S01]  /*6b40*/  FMUL.FTZ R34, R0.reuse, R146 ;  /* 0x0000009200227220 */ /* 0x040fe20000410000 */
[----:B------:R-:W-:Y:S01]  /*6b50*/  FFMA.FTZ R179, R35, UR4, -R204 ;  /* 0x0000000423b37c23 */ /* 0x000fe200080108cc */
[----:B------:R-:W-:Y:S01]  /*6b60*/  FMUL.FTZ R35, R0, R147 ;  /* 0x0000009300237220 */ /* 0x000fe20000410000 */
[C---:B------:R-:W-:Y:S01]  /*6b70*/  HMMA.16816.F32 R80, R172.reuse, R186, R80 ;  /* 0x000000baac50723c */ /* 0x040fe20000001850 */
[----:B------:R-:W-:Y:S04]  /*6b80*/  MUFU.EX2 R177, R177 ;  /* 0x000000b100b17308 */ /* 0x000fe80000000800 */
[----:B------:R-:W-:Y:S01]  /*6b90*/  FFMA.FTZ R212, R30, UR4, -R202 ;  /* 0x000000041ed47c23 */ /* 0x000fe200080108ca */
[-C--:B--2---:R-:W-:Y:S05]  /*6ba0*/  HMMA.16816.F32 R84, R172, R152.reuse, R84 ;  /* 0x00000098ac54723c */ /* 0x084fea0000001854 */
[----:B------:R-:W-:Y:S01]  /*6bb0*/  MUFU.EX2 R179, R179 ;  /* 0x000000b300b37308 */ /* 0x000fe20000000800 */
[----:B------:R-:W-:Y:S01]  /*6bc0*/  FMUL.FTZ R30, R0, R134 ;  /* 0x00000086001e7220 */ /* 0x000fe20000410000 */
[C---:B------:R-:W-:Y:S04]  /*6bd0*/  HMMA.16816.F32 R88, R180.reuse, R152, R88 ;  /* 0x00000098b458723c */ /* 0x040fe80000001858 */
[----:B------:R-:W-:Y:S02]  /*6be0*/  FMUL.FTZ R129, R164, R129 ;  /* 0x00000081a4817220 */ /* 0x000fe40000410000 */
[-C--:B------:R-:W-:Y:S02]  /*6bf0*/  HMMA.16816.F32 R92, R180, R154.reuse, R92 ;  /* 0x0000009ab45c723c */ /* 0x080fe4000000185c */
[----:B------:R-:W-:Y:S03]  /*6c00*/  MUFU.EX2 R212, R212 ;  /* 0x000000d400d47308 */ /* 0x000fe60000000800 */
[----:B------:R-:W-:Y:S01]  /*6c10*/  FMUL.FTZ R130, R3, R130 ;  /* 0x0000008203827220 */ /* 0x000fe20000410000 */
[C---:B------:R-:W-:Y:S01]  /*6c20*/  HMMA.16816.F32 R96, R172.reuse, R154, R96 ;  /* 0x0000009aac60723c */ /* 0x040fe20000001860 */
[----:B------:R-:W1:Y:S04]  /*6c30*/  LDSM.16.MT88.4 R152, [R217+0xb000] ;  /* 0x00b00000d998783b */ /* 0x000e680000004200 */
[----:B------:R-:W-:Y:S01]  /*6c40*/  LOP3.LUT R250, R161, UR5, R250, 0x96, !PT ;  /* 0x00000005a1fa7c12 */ /* 0x000fe2000f8e96fa */
[-C--:B---3--:R-:W-:Y:S05]  /*6c50*/  HMMA.16816.F32 R100, R172, R148.reuse, R100 ;  /* 0x00000094ac64723c */ /* 0x088fea0000001864 */
[C---:B------:R-:W-:Y:S01]  /*6c60*/  FMUL.FTZ R104, R2.reuse, R104 ;  /* 0x0000006802687220 */ /* 0x040fe20000410000 */
[----:B------:R-:W-:Y:S01]  /*6c70*/  FMUL.FTZ R105, R2, R105 ;  /* 0x0000006902697220 */ /* 0x000fe20000410000 */
[C---:B------:R-:W-:Y:S01]  /*6c80*/  FMUL.FTZ R106, R0.reuse, R106 ;  /* 0x0000006a006a7220 */ /* 0x040fe20000410000 */
[----:B------:R-:W-:Y:S03]  /*6c90*/  FMUL.FTZ R107, R0, R107 ;  /* 0x0000006b006b7220 */ /* 0x000fe60000410000 */
[----:B------:R-:W-:Y:S01]  /*6ca0*/  LOP3.LUT R210, R249, UR5, R210, 0x96, !PT ;  /* 0x00000005f9d27c12 */ /* 0x000fe2000f8e96d2 */
[----:B------:R-:W-:Y:S04]  /*6cb0*/  IMAD.WIDE.U32 R250, R250, -0x2daee0ad, RZ ;  /* 0xd2511f53fafa7825 */ /* 0x000fe800078e00ff */
[----:B------:R-:W-:Y:S01]  /*6cc0*/  FMUL.FTZ R131, R3, R131 ;  /* 0x0000008303837220 */ /* 0x000fe20000410000 */
[C---:B------:R-:W-:Y:S04]  /*6cd0*/  HMMA.16816.F32 R104, R180.reuse, R148, R104 ;  /* 0x00000094b468723c */ /* 0x040fe80000001868 */
[--C-:B------:R-:W-:Y:S01]  /*6ce0*/  SHF.R.U32.HI R159, RZ, 0x10, R250.reuse ;  /* 0x00000010ff9f7819 */ /* 0x100fe200000116fa */
[----:B------:R-:W-:Y:S01]  /*6cf0*/  IMAD.WIDE.U32 R210, R210, -0x2daee0ad, RZ ;  /* 0xd2511f53d2d27825 */ /* 0x000fe200078e00ff */
[C---:B------:R-:W-:Y:S02]  /*6d00*/  LOP3.LUT R160, R250.reuse, 0xffff, RZ, 0xc0, !PT ;  /* 0x0000fffffaa07812 */ /* 0x040fe400078ec0ff */
[----:B------:R-:W-:Y:S03]  /*6d10*/  LOP3.LUT R157, R250, 0xff, RZ, 0xc0, !PT ;  /* 0x000000fffa9d7812 */ /* 0x000fe600078ec0ff */
[----:B------:R-:W-:Y:S01]  /*6d20*/  SHF.R.U32.HI R156, RZ, 0x18, R250 ;  /* 0x00000018ff9c7819 */ /* 0x000fe200000116fa */
[--C-:B------:R-:W-:Y:S01]  /*6d30*/  FFMA.FTZ R176, R32, UR4, -R205.reuse ;  /* 0x0000000420b07c23 */ /* 0x100fe200080108cd */
[----:B------:R-:W-:Y:S01]  /*6d40*/  SHF.R.U32.HI R149, RZ, 0x8, R160 ;  /* 0x00000008ff957819 */ /* 0x000fe200000116a0 */
[----:B------:R-:W-:Y:S01]  /*6d50*/  FFMA.FTZ R178, R33, UR4, -R205 ;  /* 0x0000000421b27c23 */ /* 0x000fe200080108cd */
[----:B------:R-:W-:Y:S01]  /*6d60*/  LOP3.LUT R148, R159, 0xff, RZ, 0xc0, !PT ;  /* 0x000000ff9f947812 */ /* 0x000fe200078ec0ff */
[----:B------:R-:W-:Y:S01]  /*6d70*/  FMUL.FTZ R32, R2, R144 ;  /* 0x0000009002207220 */ /* 0x000fe20000410000 */
[----:B------:R-:W-:Y:S01]  /*6d80*/  LOP3.LUT R161, R210, 0xffff, RZ, 0xc0, !PT ;  /* 0x0000ffffd2a17812 */ /* 0x000fe200078ec0ff */
[----:B------:R-:W-:Y:S01]  /*6d90*/  FMUL.FTZ R33, R2, R145 ;  /* 0x0000009102217220 */ /* 0x000fe20000410000 */
[----:B------:R-:W-:Y:S01]  /*6da0*/  SHF.R.U32.HI R162, RZ, 0x10, R210 ;  /* 0x00000010ffa27819 */ /* 0x000fe200000116d2 */
[C---:B------:R-:W-:Y:S01]  /*6db0*/  FMUL.FTZ R108, R164.reuse, R108 ;  /* 0x0000006ca46c7220 */ /* 0x040fe20000410000 */
[----:B------:R-:W-:Y:S01]  /*6dc0*/  PRMT R149, R157, 0x5410, R149 ;  /* 0x000054109d957816 */ /* 0x000fe20000000095 */
[----:B------:R-:W-:Y:S01]  /*6dd0*/  FMUL.FTZ R109, R164, R109 ;  /* 0x0000006da46d7220 */ /* 0x000fe20000410000 */
[----:B------:R-:W-:Y:S01]  /*6de0*/  PRMT R148, R148, 0x5410, R156 ;  /* 0x0000541094947816 */ /* 0x000fe2000000009c */
[C---:B------:R-:W-:Y:S01]  /*6df0*/  FMUL.FTZ R110, R3.reuse, R110 ;  /* 0x0000006e036e7220 */ /* 0x040fe20000410000 */
[-C--:B------:R-:W-:Y:S01]  /*6e00*/  HMMA.16816.F32 R32, R180, R150.reuse, R32 ;  /* 0x00000096b420723c */ /* 0x080fe20000001820 */
[----:B------:R-:W-:Y:S02]  /*6e10*/  MUFU.EX2 R176, R176 ;  /* 0x000000b000b07308 */ /* 0x000fe40000000800 */
[----:B------:R-:W-:Y:S01]  /*6e20*/  LOP3.LUT R145, R210, 0xff, RZ, 0xc0, !PT ;  /* 0x000000ffd2917812 */ /* 0x000fe200078ec0ff */
[----:B------:R-:W-:Y:S01]  /*6e30*/  FMUL.FTZ R111, R3, R111 ;  /* 0x0000006f036f7220 */ /* 0x000fe20000410000 */
[----:B------:R-:W-:Y:S01]  /*6e40*/  SHF.R.U32.HI R144, RZ, 0x18, R210 ;  /* 0x00000018ff907819 */ /* 0x000fe200000116d2 */
[----:B------:R-:W-:Y:S01]  /*6e50*/  FFMA.FTZ R210, R28, UR4, -R203 ;  /* 0x000000041cd27c23 */ /* 0x000fe200080108cb */
[----:B------:R-:W-:Y:S01]  /*6e60*/  SHF.R.U32.HI R157, RZ, 0x8, R161 ;  /* 0x00000008ff9d7819 */ /* 0x000fe200000116a1 */
[----:B------:R-:W-:Y:S03]  /*6e70*/  FMUL.FTZ R28, R2, R132 ;  /* 0x00000084021c7220 */ /* 0x000fe60000410000 */
[----:B------:R-:W-:Y:S01]  /*6e80*/  MUFU.EX2 R159, R56 ;  /* 0x00000038009f7308 */ /* 0x000fe20000000800 */
[C---:B------:R-:W-:Y:S04]  /*6e90*/  HMMA.16816.F32 R108, R172.reuse, R150, R108 ;  /* 0x00000096ac6c723c */ /* 0x040fe8000000186c */
[----:B------:R-:W-:Y:S01]  /*6ea0*/  LOP3.LUT R156, R162, 0xff, RZ, 0xc0, !PT ;  /* 0x000000ffa29c7812 */ /* 0x000fe200078ec0ff */
[----:B------:R-:W-:Y:S01]  /*6eb0*/  FFMA.FTZ R184, R20, UR4, -R205 ;  /* 0x0000000414b87c23 */ /* 0x000fe200080108cd */
[----:B------:R-:W-:Y:S01]  /*6ec0*/  PRMT R157, R145, 0x5410, R157 ;  /* 0x00005410919d7816 */ /* 0x000fe2000000009d */
[----:B------:R-:W-:Y:S01]  /*6ed0*/  FMUL.FTZ R112, R164, R112 ;  /* 0x00000070a4707220 */ /* 0x000fe20000410000 */
[----:B------:R-:W-:Y:S01]  /*6ee0*/  PRMT R156, R156, 0x5410, R144 ;  /* 0x000054109c9c7816 */ /* 0x000fe20000000090 */
[----:B------:R-:W-:Y:S01]  /*6ef0*/  MUFU.EX2 R178, R178 ;  /* 0x000000b200b27308 */ /* 0x000fe20000000800 */
[----:B------:R-:W2:Y:S01]  /*6f00*/  LDSM.16.MT88.4 R144, [R216+0xb000] ;  /* 0x00b00000d890783b */ /* 0x000ea20000004200 */
[----:B------:R-:W-:Y:S01]  /*6f10*/  LOP3.LUT R208, R251, UR29, R208, 0x96, !PT ;  /* 0x0000001dfbd07c12 */ /* 0x000fe2000f8e96d0 */
[----:B------:R-:W-:Y:S01]  /*6f20*/  FMUL.FTZ R113, R164, R113 ;  /* 0x00000071a4717220 */ /* 0x000fe20000410000 */
[C---:B------:R-:W-:Y:S01]  /*6f30*/  FMUL.FTZ R114, R3.reuse, R114 ;  /* 0x0000007203727220 */ /* 0x040fe20000410000 */
[----:B------:R-:W-:Y:S01]  /*6f40*/  FMUL.FTZ R115, R3, R115 ;  /* 0x0000007303737220 */ /* 0x000fe20000410000 */
[----:B------:R-:W-:Y:S01]  /*6f50*/  LOP3.LUT R20, R208, 0xffff, RZ, 0xc0, !PT ;  /* 0x0000ffffd0147812 */ /* 0x000fe200078ec0ff */
[----:B------:R-:W-:Y:S01]  /*6f60*/  FMUL.FTZ R116, R2, R116 ;  /* 0x0000007402747220 */ /* 0x000fe20000410000 */
[----:B------:R-:W-:Y:S01]  /*6f70*/  LOP3.LUT R150, R208, 0xff, RZ, 0xc0, !PT ;  /* 0x000000ffd0967812 */ /* 0x000fe200078ec0ff */
[----:B------:R-:W-:Y:S01]  /*6f80*/  FMUL.FTZ R117, R2, R117 ;  /* 0x0000007502757220 */ /* 0x000fe20000410000 */
[----:B------:R-:W-:Y:S01]  /*6f90*/  SHF.R.U32.HI R20, RZ, 0x8, R20 ;  /* 0x00000008ff147819 */ /* 0x000fe20000011614 */
[C---:B------:R-:W-:Y:S01]  /*6fa0*/  FMUL.FTZ R118, R0.reuse, R118 ;  /* 0x0000007600767220 */ /* 0x040fe20000410000 */
[-C--:B-1----:R-:W-:Y:S01]  /*6fb0*/  HMMA.16816.F32 R112, R172, R152.reuse, R112 ;  /* 0x00000098ac70723c */ /* 0x082fe20000001870 */
[----:B------:R-:W-:Y:S02]  /*6fc0*/  MUFU.EX2 R184, R184 ;  /* 0x000000b800b87308 */ /* 0x000fe40000000800 */
[----:B------:R-:W-:Y:S01]  /*6fd0*/  LOP3.LUT R158, R211, UR29, R206, 0x96, !PT ;  /* 0x0000001dd39e7c12 */ /* 0x000fe2000f8e96ce */
[----:B------:R-:W-:Y:S01]  /*6fe0*/  FMUL.FTZ R119, R0, R119 ;  /* 0x0000007700777220 */ /* 0x000fe20000410000 */
[----:B------:R-:W-:Y:S01]  /*6ff0*/  PRMT R150, R150, 0x5410, R20 ;  /* 0x0000541096967816 */ /* 0x000fe20000000014 */
[----:B------:R-:W-:Y:S01]  /*7000*/  FFMA.FTZ R206, R24, UR4, -R203 ;  /* 0x0000000418ce7c23 */ /* 0x000fe200080108cb */
[----:B------:R-:W-:Y:S01]  /*7010*/  LOP3.LUT R20, R158, 0xffff, RZ, 0xc0, !PT ;  /* 0x0000ffff9e147812 */ /* 0x000fe200078ec0ff */
[----:B------:R-:W-:Y:S03]  /*7020*/  FFMA.FTZ R185, R21, UR4, -R205 ;  /* 0x0000000415b97c23 */ /* 0x000fe600080108cd */
[----:B------:R-:W-:Y:S01]  /*7030*/  MUFU.EX2 R162, R57 ;  /* 0x0000003900a27308 */ /* 0x000fe20000000800 */
[C---:B------:R-:W-:Y:S04]  /*7040*/  HMMA.16816.F32 R116, R180.reuse, R152, R116 ;  /* 0x00000098b474723c */ /* 0x040fe80000001874 */
[----:B------:R-:W-:Y:S01]  /*7050*/  SHF.R.U32.HI R24, RZ, 0x8, R20 ;  /* 0x00000008ff187819 */ /* 0x000fe20000011614 */
[--C-:B------:R-:W-:Y:S01]  /*7060*/  FFMA.FTZ R186, R22, UR4, -R204.reuse ;  /* 0x0000000416ba7c23 */ /* 0x100fe200080108cc */
[----:B------:R-:W-:Y:S01]  /*7070*/  FFMA.FTZ R187, R23, UR4, -R204 ;  /* 0x0000000417bb7c23 */ /* 0x000fe200080108cc */
[C---:B------:R-:W-:Y:S01]  /*7080*/  FMUL.FTZ R20, R2.reuse, R140 ;  /* 0x0000008c02147220 */ /* 0x040fe20000410000 */
[----:B------:R-:W-:Y:S01]  /*7090*/  FMUL.FTZ R21, R2, R141 ;  /* 0x0000008d02157220 */ /* 0x000fe20000410000 */
[----:B------:R-:W1:Y:S02]  /*70a0*/  MUFU.EX2 R185, R185 ;  /* 0x000000b900b97308 */ /* 0x000e640000000800 */
[C---:B------:R-:W-:Y:S01]  /*70b0*/  FMUL.FTZ R22, R0.reuse, R142 ;  /* 0x0000008e00167220 */ /* 0x040fe20000410000 */
[----:B------:R-:W-:Y:S01]  /*70c0*/  FMUL.FTZ R23, R0, R143 ;  /* 0x0000008f00177220 */ /* 0x000fe20000410000 */
[--C-:B------:R-:W-:Y:S01]  /*70d0*/  SHF.R.U32.HI R151, RZ, 0x10, R208.reuse ;  /* 0x00000010ff977819 */ /* 0x100fe200000116d0 */
[C---:B------:R-:W-:Y:S01]  /*70e0*/  FMUL.FTZ R120, R164.reuse, R120 ;  /* 0x00000078a4787220 */ /* 0x040fe20000410000 */
[----:B------:R-:W-:Y:S01]  /*70f0*/  SHF.R.U32.HI R208, RZ, 0x18, R208 ;  /* 0x00000018ffd07819 */ /* 0x000fe200000116d0 */
[----:B------:R-:W-:Y:S01]  /*7100*/  FMUL.FTZ R121, R164, R121 ;  /* 0x00000079a4797220 */ /* 0x000fe20000410000 */
[----:B------:R-:W-:Y:S01]  /*7110*/  LOP3.LUT R151, R151, 0xff, RZ, 0xc0, !PT ;  /* 0x000000ff97977812 */ /* 0x000fe200078ec0ff */
[C---:B------:R-:W-:Y:S01]  /*7120*/  FMUL.FTZ R122, R3.reuse, R122 ;  /* 0x0000007a037a7220 */ /* 0x040fe20000410000 */
[-C--:B------:R-:W-:Y:S01]  /*7130*/  HMMA.16816.F32 R20, R180, R154.reuse, R20 ;  /* 0x0000009ab414723c */ /* 0x080fe20000001814 */
[----:B------:R-:W-:Y:S02]  /*7140*/  MUFU.EX2 R186, R186 ;  /* 0x000000ba00ba7308 */ /* 0x000fe40000000800 */
[----:B------:R-:W-:Y:S01]  /*7150*/  FMUL.FTZ R123, R3, R123 ;  /* 0x0000007b037b7220 */ /* 0x000fe20000410000 */
[----:B------:R-:W-:Y:S01]  /*7160*/  LOP3.LUT R152, R158, 0xff, RZ, 0xc0, !PT ;  /* 0x000000ff9e987812 */ /* 0x000fe200078ec0ff */
[--C-:B------:R-:W-:Y:S01]  /*7170*/  FFMA.FTZ R211, R29, UR4, -R203.reuse ;  /* 0x000000041dd37c23 */ /* 0x100fe200080108cb */
[----:B------:R-:W-:Y:S01]  /*7180*/  PRMT R151, R151, 0x5410, R208 ;  /* 0x0000541097977816 */ /* 0x000fe200000000d0 */
[----:B------:R-:W-:Y:S01]  /*7190*/  FFMA.FTZ R208, R26, UR4, -R202 ;  /* 0x000000041ad07c23 */ /* 0x000fe200080108ca */
[----:B------:R-:W-:Y:S03]  /*71a0*/  PRMT R143, R152, 0x5410, R24 ;  /* 0x00005410988f7816 */ /* 0x000fe60000000018 */
[----:B------:R-:W-:Y:S01]  /*71b0*/  MUFU.EX2 R161, R58 ;  /* 0x0000003a00a17308 */ /* 0x000fe20000000800 */
[C---:B------:R-:W-:Y:S04]  /*71c0*/  HMMA.16816.F32 R120, R172.reuse, R154, R120 ;  /* 0x0000009aac78723c */ /* 0x040fe80000001878 */
[----:B------:R-:W-:Y:S01]  /*71d0*/  FMUL.FTZ R24, R164, R136 ;  /* 0x00000088a4187220 */ /* 0x000fe20000410000 */
[----:B------:R-:W-:Y:S01]  /*71e0*/  FMUL.FTZ R26, R3, R138 ;  /* 0x0000008a031a7220 */ /* 0x000fe20000410000 */
[C---:B------:R-:W-:Y:S01]  /*71f0*/  FMUL.FTZ R124, R2.reuse, R124 ;  /* 0x0000007c027c7220 */ /* 0x040fe20000410000 */
[----:B------:R-:W3:Y:S01]  /*7200*/  LDSM.16.MT88.4 R136, [R217+0x9400] ;  /* 0x00940000d988783b */ /* 0x000ee20000004200 */
[----:B------:R-:W-:Y:S01]  /*7210*/  FMUL.FTZ R125, R2, R125 ;  /* 0x0000007d027d7220 */ /* 0x000fe20000410000 */
[----:B------:R-:W-:Y:S02]  /*7220*/  MUFU.EX2 R208, R208 ;  /* 0x000000d000d07308 */ /* 0x000fe40000000800 */
[C---:B------:R-:W-:Y:S01]  /*7230*/  FMUL.FTZ R126, R0.reuse, R126 ;  /* 0x0000007e007e7220 */ /* 0x040fe20000410000 */
[-C--:B--2---:R-:W-:Y:S03]  /*7240*/  HMMA.16816.F32 R24, R172, R144.reuse, R24 ;  /* 0x00000090ac18723c */ /* 0x084fe60000001818 */
[----:B------:R-:W-:Y:S01]  /*7250*/  FMUL.FTZ R127, R0, R127 ;  /* 0x0000007f007f7220 */ /* 0x000fe20000410000 */
[----:B------:R-:W-:Y:S01]  /*7260*/  FFMA.FTZ R153, R31, UR4, -R202 ;  /* 0x000000041f997c23 */ /* 0x000fe200080108ca */
[----:B------:R-:W-:Y:S01]  /*7270*/  FMUL.FTZ R29, R2, R133 ;  /* 0x00000085021d7220 */ /* 0x000fe20000410000 */
[----:B------:R-:W-:Y:S01]  /*7280*/  FMUL.FTZ R31, R0, R135 ;  /* 0x00000087001f7220 */ /* 0x000fe20000410000 */
[--C-:B------:R-:W-:Y:S01]  /*7290*/  HSET2.LE.AND R140, R150, R201.reuse, PT ;  /* 0x000000c9968c7233 */ /* 0x100fe20003803000 */
[----:B------:R-:W-:Y:S01]  /*72a0*/  VIADD R213, R213, 0x1 ;  /* 0x00000001d5d57836 */ /* 0x000fe20000000000 */
[----:B------:R-:W-:Y:S01]  /*72b0*/  MUFU.EX2 R210, R210 ;  /* 0x000000d200d27308 */ /* 0x000fe20000000800 */
[C---:B------:R-:W-:Y:S04]  /*72c0*/  HMMA.16816.F32 R124, R180.reuse, R144, R124 ;  /* 0x00000090b47c723c */ /* 0x040fe8000000187c */
[--C-:B------:R-:W-:Y:S01]  /*72d0*/  HSET2.LE.AND R142, R149, R201.reuse, PT ;  /* 0x000000c9958e7233 */ /* 0x100fe20003803000 */
[----:B------:R-:W-:Y:S01]  /*72e0*/  FFMA.FTZ R248, R44, UR4, -R203 ;  /* 0x000000042cf87c23 */ /* 0x000fe200080108cb */
[-C--:B------:R-:W-:Y:S03]  /*72f0*/  HMMA.16816.F32 R28, R180, R146.reuse, R28 ;  /* 0x00000092b41c723c */ /* 0x080fe6000000181c */
[----:B------:R-:W2:Y:S02]  /*7300*/  MUFU.EX2 R187, R187 ;  /* 0x000000bb00bb7308 */ /* 0x000ea40000000800 */
[----:B------:R-:W-:Y:S01]  /*7310*/  SHF.R.U32.HI R152, RZ, 0x10, R158 ;  /* 0x00000010ff987819 */ /* 0x000fe2000001169e */
[----:B------:R-:W-:Y:S07]  /*7320*/  HMMA.16816.F32 R128, R172, R146, R128 ;  /* 0x00000092ac80723c */ /* 0x000fee0000001880 */
[----:B------:R-:W4:Y:S01]  /*7330*/  MUFU.EX2 R206, R206 ;  /* 0x000000ce00ce7308 */ /* 0x000f220000000800 */
[--C-:B------:R-:W-:Y:S03]  /*7340*/  HSET2.LE.AND R141, R148, R201.reuse, PT ;  /* 0x000000c9948d7233 */ /* 0x100fe60003803000 */
[--C-:B------:R-:W-:Y:S01]  /*7350*/  FFMA.FTZ R183, R39, UR4, -R204.reuse ;  /* 0x0000000427b77c23 */ /* 0x100fe200080108cc */
[----:B-1----:R-:W-:Y:S01]  /*7360*/  F2FP.F16.F32.PACK_AB R132, R185, R184 ;  /* 0x000000b8b984723e */ /* 0x002fe200000000ff */
[--C-:B------:R-:W-:Y:S04]  /*7370*/  FFMA.FTZ R172, R48, UR4, -R205.reuse ;  /* 0x0000000430ac7c23 */ /* 0x100fe800080108cd */
[----:B------:R-:W1:Y:S01]  /*7380*/  MUFU.EX2 R211, R211 ;  /* 0x000000d300d37308 */ /* 0x000e620000000800 */
[----:B------:R-:W-:Y:S01]  /*7390*/  F2FP.F16.F32.PACK_AB R134, R178, R176 ;  /* 0x000000b0b286723e */ /* 0x000fe200000000ff */
[--C-:B------:R-:W-:Y:S01]  /*73a0*/  FFMA.FTZ R173, R49, UR4, -R205.reuse ;  /* 0x0000000431ad7c23 */ /* 0x100fe200080108cd */
[----:B------:R-:W-:Y:S01]  /*73b0*/  F2FP.F16.F32.PACK_AB R135, R179, R177 ;  /* 0x000000b1b387723e */ /* 0x000fe200000000ff */
[----:B------:R-:W-:Y:S01]  /*73c0*/  FFMA.FTZ R174, R50, UR4, -R204 ;  /* 0x0000000432ae7c23 */ /* 0x000fe200080108cc */
[----:B------:R-:W-:Y:S01]  /*73d0*/  SHF.R.U32.HI R158, RZ, 0x18, R158 ;  /* 0x00000018ff9e7819 */ /* 0x000fe2000001169e */
[----:B------:R-:W-:Y:S01]  /*73e0*/  FFMA.FTZ R175, R51, UR4, -R204 ;  /* 0x0000000433af7c23 */ /* 0x000fe200080108cc */
[----:B------:R-:W-:Y:S03]  /*73f0*/  LOP3.LUT R152, R152, 0xff, RZ, 0xc0, !PT ;  /* 0x000000ff98987812 */ /* 0x000fe600078ec0ff */
[----:B------:R-:W5:Y:S01]  /*7400*/  MUFU.EX2 R180, R153 ;  /* 0x0000009900b47308 */ /* 0x000f620000000800 */
[----:B------:R-:W-:Y:S01]  /*7410*/  LOP3.LUT R132, R140, R132, RZ, 0xc0, !PT ;  /* 0x000000848c847212 */ /* 0x000fe200078ec0ff */
[----:B------:R-:W-:Y:S01]  /*7420*/  FFMA.FTZ R182, R37, UR4, -R205 ;  /* 0x0000000425b67c23 */ /* 0x000fe200080108cd */
[--C-:B------:R-:W-:Y:S01]  /*7430*/  HSET2.LE.AND R133, R151, R201.reuse, PT ;  /* 0x000000c997857233 */ /* 0x100fe20003803000 */
[----:B------:R-:W-:Y:S01]  /*7440*/  FFMA.FTZ R249, R45, UR4, -R203 ;  /* 0x000000042df97c23 */ /* 0x000fe200080108cb */
[----:B------:R-:W-:Y:S01]  /*7450*/  LOP3.LUT R134, R142, R134, RZ, 0xc0, !PT ;  /* 0x000000868e867212 */ /* 0x000fe200078ec0ff */
[----:B------:R-:W5:Y:S01]  /*7460*/  LDSM.16.MT88.4 R148, [R216+0x9400] ;  /* 0x00940000d894783b */ /* 0x000f620000004200 */
[----:B------:R-:W-:Y:S01]  /*7470*/  LOP3.LUT R135, R141, R135, RZ, 0xc0, !PT ;  /* 0x000000878d877212 */ /* 0x000fe200078ec0ff */
[--C-:B------:R-:W-:Y:S01]  /*7480*/  FFMA.FTZ R250, R46, UR4, -R202.reuse ;  /* 0x000000042efa7c23 */ /* 0x100fe200080108ca */
[--C-:B------:R-:W-:Y:S01]  /*7490*/  HSET2.LE.AND R140, R143, R201.reuse, PT ;  /* 0x000000c98f8c7233 */ /* 0x100fe20003803000 */
[----:B------:R-:W-:Y:S01]  /*74a0*/  FFMA.FTZ R251, R47, UR4, -R202 ;  /* 0x000000042ffb7c23 */ /* 0x000fe200080108ca */
[----:B------:R-:W-:Y:S01]  /*74b0*/  PRMT R152, R152, 0x5410, R158 ;  /* 0x0000541098987816 */ /* 0x000fe2000000009e */
[----:B------:R-:W-:Y:S01]  /*74c0*/  MUFU.EX2 R248, R248 ;  /* 0x000000f800f87308 */ /* 0x000fe20000000800 */
[----:B--2---:R-:W-:Y:S01]  /*74d0*/  F2FP.F16.F32.PACK_AB R142, R187, R186 ;  /* 0x000000babb8e723e */ /* 0x004fe200000000ff */
[--C-:B------:R-:W-:Y:S01]  /*74e0*/  FFMA.FTZ R66, R66, UR4, -R204.reuse ;  /* 0x0000000442427c23 */ /* 0x100fe200080108cc */
[----:B----4-:R-:W-:Y:S01]  /*74f0*/  F2FP.F16.F32.PACK_AB R141, R207, R206 ;  /* 0x000000cecf8d723e */ /* 0x010fe200000000ff */
[--C-:B------:R-:W-:Y:S01]  /*7500*/  FFMA.FTZ R181, R36, UR4, -R205.reuse ;  /* 0x0000000424b57c23 */ /* 0x100fe200080108cd */
[----:B------:R-:W-:Y:S01]  /*7510*/  LOP3.LUT R133, R133, R142, RZ, 0xc0, !PT ;  /* 0x0000008e85857212 */ /* 0x000fe200078ec0ff */
[--C-:B------:R-:W-:Y:S01]  /*7520*/  FFMA.FTZ R52, R52, UR4, -R205.reuse ;  /* 0x0000000434347c23 */ /* 0x100fe200080108cd */
[----:B------:R-:W-:Y:S03]  /*7530*/  LOP3.LUT R140, R140, R141, RZ, 0xc0, !PT ;  /* 0x0000008d8c8c7212 */ /* 0x000fe600078ec0ff */
[----:B------:R2:W-:Y:S01]  /*7540*/  MUFU.EX2 R158, R59 ;  /* 0x0000003b009e7308 */ /* 0x0005e20000000800 */
[--C-:B------:R-:W-:Y:S01]  /*7550*/  HSET2.LE.AND R141, R152, R201.reuse, PT ;  /* 0x000000c9988d7233 */ /* 0x100fe20003803000 */
[--C-:B------:R-:W-:Y:S01]  /*7560*/  FFMA.FTZ R54, R54, UR4, -R204.reuse ;  /* 0x0000000436367c23 */ /* 0x100fe200080108cc */
[--C-:B------:R-:W-:Y:S01]  /*7570*/  HSET2.LE.AND R142, R157, R201.reuse, PT ;  /* 0x000000c99d8e7233 */ /* 0x100fe20003803000 */
[-C--:B---3--:R-:W-:Y:S06]  /*7580*/  HMMA.16816.F32 R4, R132, R136.reuse, R4 ;  /* 0x000000888404723c */ /* 0x088fec0000001804 */
[----:B------:R-:W-:Y:S01]  /*7590*/  MUFU.EX2 R249, R249 ;  /* 0x000000f900f97308 */ /* 0x000fe20000000800 */
[--C-:B------:R-:W-:Y:S01]  /*75a0*/  HSET2.LE.AND R143, R156, R201.reuse, PT ;  /* 0x000000c99c8f7233 */ /* 0x100fe20003803000 */
[----:B------:R-:W-:Y:S03]  /*75b0*/  FFMA.FTZ R65, R65, UR4, -R205 ;  /* 0x0000000441417c23 */ /* 0x000fe600080108cd */
[----:B------:R-:W-:Y:S01]  /*75c0*/  F2FP.F16.F32.PACK_AB R146, R209, R208 ;  /* 0x000000d0d192723e */ /* 0x000fe200000000ff */
[--C-:B------:R-:W-:Y:S01]  /*75d0*/  FFMA.FTZ R67, R67, UR4, -R204.reuse ;  /* 0x0000000443437c23 */ /* 0x100fe200080108cc */
[----:B-1----:R-:W-:Y:S03]  /*75e0*/  F2FP.F16.F32.PACK_AB R145, R211, R210 ;  /* 0x000000d2d391723e */ /* 0x002fe600000000ff */
[----:B------:R-:W-:Y:S01]  /*75f0*/  MUFU.EX2 R250, R250 ;  /* 0x000000fa00fa7308 */ /* 0x000fe20000000800 */
[----:B-----5:R-:W-:Y:S01]  /*7600*/  F2FP.F16.F32.PACK_AB R144, R180, R212 ;  /* 0x000000d4b490723e */ /* 0x020fe200000000ff */
[----:B--2---:R-:W-:Y:S01]  /*7610*/  LDSM.16.MT88.4 R56, [R217+0xac00] ;  /* 0x00ac0000d938783b */ /* 0x004fe20000004200 */
[----:B------:R-:W-:Y:S01]  /*7620*/  LOP3.LUT R153, R245, UR33, R213, 0x96, !PT ;  /* 0x00000021f5997c12 */ /* 0x000fe2000f8e96d5 */
[--C-:B------:R-:W-:Y:S01]  /*7630*/  FFMA.FTZ R213, R38, UR4, -R204.reuse ;  /* 0x0000000426d57c23 */ /* 0x100fe200080108cc */
[----:B------:R-:W-:Y:S01]  /*7640*/  LOP3.LUT R141, R141, R146, RZ, 0xc0, !PT ;  /* 0x000000928d8d7212 */ /* 0x000fe200078ec0ff */
[--C-:B------:R-:W-:Y:S01]  /*7650*/  FFMA.FTZ R252, R64, UR4, -R205.reuse ;  /* 0x0000000440fc7c23 */ /* 0x100fe200080108cd */
[----:B------:R-:W-:Y:S01]  /*7660*/  LOP3.LUT R142, R142, R145, RZ, 0xc0, !PT ;  /* 0x000000918e8e7212 */ /* 0x000fe200078ec0ff */
[----:B------:R-:W-:Y:S01]  /*7670*/  IMAD.WIDE.U32 R152, R153, -0x326172a9, RZ ;  /* 0xcd9e8d5799987825 */ /* 0x000fe200078e00ff */
[----:B------:R-:W-:Y:S01]  /*7680*/  LOP3.LUT R143, R143, R144, RZ, 0xc0, !PT ;  /* 0x000000908f8f7212 */ /* 0x000fe200078ec0ff */
[----:B------:R-:W-:Y:S02]  /*7690*/  MUFU.EX2 R251, R251 ;  /* 0x000000fb00fb7308 */ /* 0x000fe40000000800 */
[----:B------:R-:W-:Y:S01]  /*76a0*/  FFMA.FTZ R205, R53, UR4, -R205 ;  /* 0x0000000435cd7c23 */ /* 0x000fe200080108cd */
[----:B------:R-:W-:Y:S01]  /*76b0*/  FFMA.FTZ R204, R55, UR4, -R204 ;  /* 0x0000000437cc7c23 */ /* 0x000fe200080108cc */
[----:B------:R-:W-:Y:S01]  /*76c0*/  LOP3.LUT R145, R153, UR26, R242, 0x96, !PT ;  /* 0x0000001a99917c12 */ /* 0x000fe2000f8e96f2 */
[----:B------:R-:W-:Y:S01]  /*76d0*/  FFMA.FTZ R189, R164, R237, R189 ;  /* 0x000000eda4bd7223 */ /* 0x000fe200000100bd */
[----:B------:R-:W-:Y:S01]  /*76e0*/  LOP3.LUT R144, R247, UR24, R152, 0x96, !PT ;  /* 0x00000018f7907c12 */ /* 0x000fe2000f8e9698 */
[C---:B------:R-:W-:Y:S03]  /*76f0*/  HMMA.16816.F32 R8, R140.reuse, R136, R8 ;  /* 0x000000888c08723c */ /* 0x040fe60000001808 */
[----:B------:R-:W-:Y:S01]  /*7700*/  MUFU.EX2 R163, R52 ;  /* 0x0000003400a37308 */ /* 0x000fe20000000800 */
[----:B------:R-:W-:Y:S01]  /*7710*/  IMAD.WIDE.U32 R154, R145, -0x2daee0ad, RZ ;  /* 0xd2511f53919a7825 */ /* 0x000fe200078e00ff */
[----:B------:R-:W-:Y:S01]  /*7720*/  LOP3.LUT R48, R153, UR26, R238, 0x96, !PT ;  /* 0x0000001a99307c12 */ /* 0x000fe2000f8e96ee */
[-C--:B------:R-:W-:Y:S07]  /*7730*/  HMMA.16816.F32 R12, R140, R138.reuse, R12 ;  /* 0x0000008a8c0c723c */ /* 0x080fee000000180c */
[----:B------:R-:W-:Y:S04]  /*7740*/  MUFU.EX2 R160, R54 ;  /* 0x0000003600a07308 */ /* 0x000fe80000000800 */
[----:B------:R-:W-:Y:S01]  /*7750*/  IMAD.WIDE.U32 R136, R144, -0x2daee0ad, RZ ;  /* 0xd2511f5390887825 */ /* 0x000fe200078e00ff */
[C---:B------:R-:W-:Y:S01]  /*7760*/  HMMA.16816.F32 R16, R132.reuse, R138, R16 ;  /* 0x0000008a8410723c */ /* 0x040fe20000001810 */
[----:B------:R-:W1:Y:S03]  /*7770*/  LDSM.16.MT88.4 R144, [R217+0xa400] ;  /* 0x00a40000d990783b */ /* 0x000e660000004200 */
[----:B------:R-:W-:Y:S02]  /*7780*/  LOP3.LUT R49, R155, UR23, R240, 0x96, !PT ;  /* 0x000000179b317c12 */ /* 0x000fe4000f8e96f0 */
[-C--:B------:R-:W-:Y:S01]  /*7790*/  HMMA.16816.F32 R68, R132, R148.reuse, R68 ;  /* 0x000000948444723c */ /* 0x080fe20000001844 */
[----:B------:R-:W-:Y:S04]  /*77a0*/  MUFU.EX2 R181, R181 ;  /* 0x000000b500b57308 */ /* 0x000fe80000000800 */
[----:B------:R-:W-:Y:S01]  /*77b0*/  LOP3.LUT R153, R215, UR24, R152, 0x96, !PT ;  /* 0x00000018d7997c12 */ /* 0x000fe2000f8e9698 */
[C---:B------:R-:W-:Y:S05]  /*77c0*/  HMMA.16816.F32 R72, R140.reuse, R148, R72 ;  /* 0x000000948c48723c */ /* 0x040fea0000001848 */
[----:B------:R-:W-:Y:S01]  /*77d0*/  MUFU.EX2 R182, R182 ;  /* 0x000000b600b67308 */ /* 0x000fe20000000800 */
[----:B------:R-:W-:Y:S01]  /*77e0*/  LOP3.LUT R152, R137, UR21, R154, 0x96, !PT ;  /* 0x0000001589987c12 */ /* 0x000fe2000f8e969a */
[-C--:B------:R-:W-:Y:S04]  /*77f0*/  HMMA.16816.F32 R76, R140, R150.reuse, R76 ;  /* 0x000000968c4c723c */ /* 0x080fe8000000184c */
[----:B------:R-:W-:Y:S02]  /*7800*/  IMAD.WIDE.U32 R154, R48, -0x2daee0ad, RZ ;  /* 0xd2511f53309a7825 */ /* 0x000fe400078e00ff */
[C---:B------:R-:W-:Y:S02]  /*7810*/  HMMA.16816.F32 R80, R132.reuse, R150, R80 ;  /* 0x000000968450723c */ /* 0x040fe40000001850 */
[----:B------:R-:W-:Y:S03]  /*7820*/  MUFU.EX2 R213, R213 ;  /* 0x000000d500d57308 */ /* 0x000fe60000000800 */
[----:B------:R-:W-:Y:S06]  /*7830*/  IMAD.WIDE.U32 R138, R153, -0x2daee0ad, RZ ;  /* 0xd2511f53998a7825 */ /* 0x000fec00078e00ff */
[----:B------:R-:W-:Y:S01]  /*7840*/  FFMA.FTZ R192, R3, R236, R192 ;  /* 0x000000ec03c07223 */ /* 0x000fe200000100c0 */
[----:B------:R-:W-:Y:S01]  /*7850*/  FFMA.FTZ R198, R2, R235, R198 ;  /* 0x000000eb02c67223 */ /* 0x000fe200000100c6 */
[----:B------:R-:W-:Y:S01]  /*7860*/  MUFU.EX2 R183, R183 ;  /* 0x000000b700b77308 */ /* 0x000fe20000000800 */
[----:B------:R-:W-:Y:S01]  /*7870*/  IMAD.WIDE.U32 R156, R49, -0x326172a9, RZ ;  /* 0xcd9e8d57319c7825 */ /* 0x000fe200078e00ff */
[----:B------:R-:W-:Y:S02]  /*7880*/  LOP3.LUT R49, R155, UR23, R232, 0x96, !PT ;  /* 0x000000179b317c12 */ /* 0x000fe4000f8e96e8 */
[----:B------:R-:W-:Y:S01]  /*7890*/  LOP3.LUT R48, R139, UR21, R154, 0x96, !PT ;  /* 0x000000158b307c12 */ /* 0x000fe2000f8e969a */
[----:B------:R-:W-:Y:S01]  /*78a0*/  IMAD.WIDE.U32 R152, R152, -0x326172a9, RZ ;  /* 0xcd9e8d5798987825 */ /* 0x000fe200078e00ff */
[----:B------:R-:W-:Y:S01]  /*78b0*/  LOP3.LUT R246, R157, UR22, R246, 0x96, !PT ;  /* 0x000000169df67c12 */ /* 0x000fe2000f8e96f6 */
[-C--:B-1----:R-:W-:Y:S03]  /*78c0*/  HMMA.16816.F32 R84, R132, R144.reuse, R84 ;  /* 0x000000908454723c */ /* 0x082fe60000001854 */
[----:B------:R-:W-:Y:S01]  /*78d0*/  MUFU.EX2 R204, R204 ;  /* 0x000000cc00cc7308 */ /* 0x000fe20000000800 */
[----:B------:R-:W-:Y:S01]  /*78e0*/  LOP3.LUT R154, R153, UR20, R156, 0x96, !PT ;  /* 0x00000014999a7c12 */ /* 0x000fe2000f8e969c */
[----:B------:R-:W-:Y:S06]  /*78f0*/  IMAD.WIDE.U32 R156, R49, -0x326172a9, RZ ;  /* 0xcd9e8d57319c7825 */ /* 0x000fec00078e00ff */
[----:B------:R-:W-:Y:S01]  /*7900*/  FFMA.FTZ R200, R0, R234, R200 ;  /* 0x000000ea00c87223 */ /* 0x000fe200000100c8 */
[C---:B------:R-:W-:Y:S01]  /*7910*/  HMMA.16816.F32 R88, R140.reuse, R144, R88 ;  /* 0x000000908c58723c */ /* 0x040fe20000001858 */
[----:B------:R-:W-:Y:S03]  /*7920*/  MUFU.EX2 R205, R205 ;  /* 0x000000cd00cd7308 */ /* 0x000fe60000000800 */
[----:B------:R-:W-:Y:S02]  /*7930*/  IMAD.WIDE.U32 R148, R48, -0x326172a9, RZ ;  /* 0xcd9e8d5730947825 */ /* 0x000fe400078e00ff */
[-C--:B------:R-:W-:Y:S01]  /*7940*/  HMMA.16816.F32 R92, R140, R146.reuse, R92 ;  /* 0x000000928c5c723c */ /* 0x080fe2000000185c */
[----:B------:R-:W1:Y:S04]  /*7950*/  LDSM.16.MT88.4 R48, [R216+0xa400] ;  /* 0x00a40000d830783b */ /* 0x000e680000004200 */
[----:B------:R-:W-:Y:S01]  /*7960*/  IMAD.WIDE.U32 R246, R246, -0x2daee0ad, RZ ;  /* 0xd2511f53f6f67825 */ /* 0x000fe200078e00ff */
[C---:B------:R-:W-:Y:S01]  /*7970*/  HMMA.16816.F32 R96, R132.reuse, R146, R96 ;  /* 0x000000928460723c */ /* 0x040fe20000001860 */
[----:B------:R-:W-:Y:S04]  /*7980*/  MUFU.EX2 R172, R172 ;  /* 0x000000ac00ac7308 */ /* 0x000fe80000000800 */
[----:B------:R-:W-:Y:S01]  /*7990*/  IMAD.WIDE.U32 R154, R154, -0x2daee0ad, RZ ;  /* 0xd2511f539a9a7825 */ /* 0x000fe200078e00ff */
[----:B------:R-:W-:Y:S02]  /*79a0*/  LOP3.LUT R214, R157, UR22, R214, 0x96, !PT ;  /* 0x000000169dd67c12 */ /* 0x000fe4000f8e96d6 */
[----:B------:R-:W-:Y:S03]  /*79b0*/  LOP3.LUT R36, R149, UR20, R156, 0x96, !PT ;  /* 0x0000001495247c12 */ /* 0x000fe6000f8e969c */
[----:B------:R-:W2:Y:S01]  /*79c0*/  MUFU.EX2 R173, R173 ;  /* 0x000000ad00ad7308 */ /* 0x000ea20000000800 */
[----:B------:R-:W-:Y:S01]  /*79d0*/  LOP3.LUT R37, R155, UR18, R246, 0x96, !PT ;  /* 0x000000129b257c12 */ /* 0x000fe2000f8e96f6 */
[----:B------:R-:W-:Y:S01]  /*79e0*/  IMAD.WIDE.U32 R214, R214, -0x2daee0ad, RZ ;  /* 0xd2511f53d6d67825 */ /* 0x000fe200078e00ff */
[----:B------:R-:W-:Y:S03]  /*79f0*/  LOP3.LUT R136, R247, UR19, R136, 0x96, !PT ;  /* 0x00000013f7887c12 */ /* 0x000fe6000f8e9688 */
[----:B------:R-:W-:Y:S01]  /*7a00*/  FFMA.FTZ R246, R42, UR4, -R202 ;  /* 0x000000042af67c23 */ /* 0x000fe200080108ca */
[----:B------:R-:W-:Y:S01]  /*7a10*/  IMAD.WIDE.U32 R150, R36, -0x2daee0ad, RZ ;  /* 0xd2511f5324967825 */ /* 0x000fe200078e00ff */
[----:B------:R-:W-:Y:S02]  /*7a20*/  LOP3.LUT R138, R215, UR19, R138, 0x96, !PT ;  /* 0x00000013d78a7c12 */ /* 0x000fe4000f8e968a */
[----:B------:R-:W-:Y:S01]  /*7a30*/  MUFU.EX2 R174, R174 ;  /* 0x000000ae00ae7308 */ /* 0x000fe20000000800 */
[----:B------:R-:W-:Y:S01]  /*7a40*/  FFMA.FTZ R247, R43, UR4, -R202 ;  /* 0x000000042bf77c23 */ /* 0x000fe200080108ca */
[----:B------:R-:W-:Y:S01]  /*7a50*/  IMAD.WIDE.U32 R156, R37, -0x326172a9, RZ ;  /* 0xcd9e8d57259c7825 */ /* 0x000fe200078e00ff */
[----:B------:R-:W-:Y:S03]  /*7a60*/  LOP3.LUT R36, R151, UR18, R214, 0x96, !PT ;  /* 0x0000001297247c12 */ /* 0x000fe6000f8e96d6 */
[----:B------:R-:W-:Y:S01]  /*7a70*/  FFMA.FTZ R202, R63, UR4, -R202 ;  /* 0x000000043fca7c23 */ /* 0x000fe200080108ca */
[----:B------:R-:W-:Y:S01]  /*7a80*/  IMAD.WIDE.U32 R144, R136, -0x326172a9, RZ ;  /* 0xcd9e8d5788907825 */ /* 0x000fe200078e00ff */
[C---:B------:R-:W-:Y:S02]  /*7a90*/  LOP3.LUT R139, R156.reuse, 0xffff, RZ, 0xc0, !PT ;  /* 0x0000ffff9c8b7812 */ /* 0x040fe400078ec0ff */
[----:B------:R-:W3:Y:S01]  /*7aa0*/  MUFU.EX2 R175, R175 ;  /* 0x000000af00af7308 */ /* 0x000ee20000000800 */
[----:B------:R-:W-:Y:S01]  /*7ab0*/  LOP3.LUT R151, R156, 0xff, RZ, 0xc0, !PT ;  /* 0x000000ff9c977812 */ /* 0x000fe200078ec0ff */
[----:B------:R-:W-:Y:S01]  /*7ac0*/  IMAD.WIDE.U32 R146, R138, -0x326172a9, RZ ;  /* 0xcd9e8d578a927825 */ /* 0x000fe200078e00ff */
[--C-:B------:R-:W-:Y:S02]  /*7ad0*/  SHF.R.U32.HI R149, RZ, 0x10, R156.reuse ;  /* 0x00000010ff957819 */ /* 0x100fe4000001169c */
[----:B------:R-:W-:Y:S01]  /*7ae0*/  SHF.R.U32.HI R136, RZ, 0x18, R156 ;  /* 0x00000018ff887819 */ /* 0x000fe2000001169c */
[----:B------:R-:W-:Y:S01]  /*7af0*/  FFMA.FTZ R214, R40, UR4, -R203 ;  /* 0x0000000428d67c23 */ /* 0x000fe200080108cb */
[----:B------:R-:W-:Y:S01]  /*7b00*/  LOP3.LUT R137, R157, UR27, R144, 0x96, !PT ;  /* 0x0000001b9d897c12 */ /* 0x000fe2000f8e9690 */
[----:B------:R-:W-:Y:S01]  /*7b10*/  IMAD.WIDE.U32 R156, R36, -0x326172a9, RZ ;  /* 0xcd9e8d57249c7825 */ /* 0x000fe200078e00ff */
[-C--:B-1----:R-:W-:Y:S01]  /*7b20*/  HMMA.16816.F32 R100, R132, R48.reuse, R100 ;  /* 0x000000308464723c */ /* 0x082fe20000001864 */
[----:B------:R-:W1:Y:S01]  /*7b30*/  LDSM.16.MT88.4 R36, [R217+0xb400] ;  /* 0x00b40000d924783b */ /* 0x000e620000004200 */
[----:B------:R-:W-:Y:S01]  /*7b40*/  MUFU.EX2 R246, R246 ;  /* 0x000000f600f67308 */ /* 0x000fe20000000800 */
[----:B------:R-:W-:Y:S01]  /*7b50*/  SHF.R.U32.HI R138, RZ, 0x8, R139 ;  /* 0x00000008ff8a7819 */ /* 0x000fe2000001168b */
[--C-:B------:R-:W-:Y:S01]  /*7b60*/  FFMA.FTZ R215, R41, UR4, -R203.reuse ;  /* 0x0000000429d77c23 */ /* 0x100fe200080108cb */
[----:B------:R-:W-:Y:S01]  /*7b70*/  SHF.R.U32.HI R155, RZ, 0x10, R156 ;  /* 0x00000010ff9b7819 */ /* 0x000fe2000001169c */
[C---:B------:R-:W-:Y:S06]  /*7b80*/  HMMA.16816.F32 R104, R140.reuse, R48, R104 ;  /* 0x000000308c68723c */ /* 0x040fec0000001868 */
[----:B------:R-:W-:Y:S01]  /*7b90*/  MUFU.EX2 R214, R214 ;  /* 0x000000d600d67308 */ /* 0x000fe20000000800 */
[----:B------:R-:W-:Y:S01]  /*7ba0*/  LOP3.LUT R139, R157, UR27, R146, 0x96, !PT ;  /* 0x0000001b9d8b7c12 */ /* 0x000fe2000f8e9692 */
[-C--:B------:R-:W-:Y:S03]  /*7bb0*/  HMMA.16816.F32 R32, R140, R50.reuse, R32 ;  /* 0x000000328c20723c */ /* 0x080fe60000001820 */
[----:B------:R-:W-:Y:S03]  /*7bc0*/  SHF.R.U32.HI R40, RZ, 0x18, R156 ;  /* 0x00000018ff287819 */ /* 0x000fe6000001169c */
[C---:B------:R-:W-:Y:S02]  /*7bd0*/  HMMA.16816.F32 R108, R132.reuse, R50, R108 ;  /* 0x00000032846c723c */ /* 0x040fe4000000186c */
[----:B------:R-:W4:Y:S03]  /*7be0*/  MUFU.EX2 R215, R215 ;  /* 0x000000d700d77308 */ /* 0x000f260000000800 */
[----:B------:R-:W-:Y:S01]  /*7bf0*/  LOP3.LUT R41, R149, 0xff, RZ, 0xc0, !PT ;  /* 0x000000ff95297812 */ /* 0x000fe200078ec0ff */
[----:B------:R-:W-:Y:S01]  /*7c00*/  FFMA.FTZ R203, R61, UR4, -R203 ;  /* 0x000000043dcb7c23 */ /* 0x000fe200080108cb */
[----:B------:R-:W-:Y:S01]  /*7c10*/  LOP3.LUT R146, R155, 0xff, RZ, 0xc0, !PT ;  /* 0x000000ff9b927812 */ /* 0x000fe200078ec0ff */
[----:B------:R-:W-:Y:S04]  /*7c20*/  FADD.FTZ R189, R190, R189 ;  /* 0x000000bdbebd7221 */ /* 0x000fe80000010000 */
[----:B------:R-:W5:Y:S01]  /*7c30*/  MUFU.EX2 R247, R247 ;  /* 0x000000f700f77308 */ /* 0x000f620000000800 */
[----:B------:R-:W-:Y:S01]  /*7c40*/  PRMT R136, R41, 0x5410, R136 ;  /* 0x0000541029887816 */ /* 0x000fe20000000088 */
[----:B------:R-:W-:Y:S01]  /*7c50*/  IMAD.MOV.U32 R2, RZ, RZ, R165 ;  /* 0x000000ffff027224 */ /* 0x000fe200078e00a5 */
[----:B------:R-:W-:Y:S01]  /*7c60*/  PRMT R146, R146, 0x5410, R40 ;  /* 0x0000541092927816 */ /* 0x000fe20000000028 */
[----:B------:R-:W-:Y:S01]  /*7c70*/  FADD.FTZ R192, R194, R192 ;  /* 0x000000c0c2c07221 */ /* 0x000fe20000010000 */
[----:B------:R-:W2:Y:S01]  /*7c80*/  LDSM.16.MT88.4 R40, [R216+0xb400] ;  /* 0x00b40000d828783b */ /* 0x000ea20000004200 */
[C---:B------:R-:W-:Y:S04]  /*7c90*/  LOP3.LUT R153, R156.reuse, 0xffff, RZ, 0xc0, !PT ;  /* 0x0000ffff9c997812 */ /* 0x040fe800078ec0ff */
[----:B------:R-:W-:Y:S01]  /*7ca0*/  MUFU.EX2 R203, R203 ;  /* 0x000000cb00cb7308 */ /* 0x000fe20000000800 */
[----:B------:R-:W-:Y:S01]  /*7cb0*/  LOP3.LUT R144, R156, 0xff, RZ, 0xc0, !PT ;  /* 0x000000ff9c907812 */ /* 0x000fe200078ec0ff */
[----:B------:R-:W-:Y:S01]  /*7cc0*/  FADD.FTZ R198, R197, R198 ;  /* 0x000000c6c5c67221 */ /* 0x000fe20000010000 */
[----:B------:R-:W-:Y:S01]  /*7cd0*/  SHF.R.U32.HI R149, RZ, 0x8, R153 ;  /* 0x00000008ff957819 */ /* 0x000fe20000011699 */
[----:B------:R-:W-:Y:S01]  /*7ce0*/  FADD.FTZ R200, R199, R200 ;  /* 0x000000c8c7c87221 */ /* 0x000fe20000010000 */
[----:B------:R-:W-:Y:S01]  /*7cf0*/  LOP3.LUT R51, R137, 0xffff, RZ, 0xc0, !PT ;  /* 0x0000ffff89337812 */ /* 0x000fe200078ec0ff */
[-C--:B-1----:R-:W-:Y:S04]  /*7d00*/  HMMA.16816.F32 R112, R132, R36.reuse, R112 ;  /* 0x000000248470723c */ /* 0x082fe80000001870 */
[----:B------:R-:W-:Y:S01]  /*7d10*/  MUFU.EX2 R156, R60 ;  /* 0x0000003c009c7308 */ /* 0x000fe20000000800 */
[----:B------:R-:W-:Y:S01]  /*7d20*/  SHF.R.U32.HI R50, RZ, 0x10, R137 ;  /* 0x00000010ff327819 */ /* 0x000fe20000011689 */
[----:B------:R-:W-:Y:S01]  /*7d30*/  FADD.FTZ R189, R169, R189 ;  /* 0x000000bda9bd7221 */ /* 0x000fe20000010000 */
[----:B------:R-:W-:Y:S01]  /*7d40*/  LOP3.LUT R48, R139, 0xffff, RZ, 0xc0, !PT ;  /* 0x0000ffff8b307812 */ /* 0x000fe200078ec0ff */
[C---:B------:R-:W-:Y:S06]  /*7d50*/  HMMA.16816.F32 R116, R140.reuse, R36, R116 ;  /* 0x000000248c74723c */ /* 0x040fec0000001874 */
[----:B------:R-:W-:Y:S01]  /*7d60*/  MUFU.EX2 R157, R66 ;  /* 0x00000042009d7308 */ /* 0x000fe20000000800 */
[----:B------:R-:W-:Y:S01]  /*7d70*/  PRMT R149, R144, 0x5410, R149 ;  /* 0x0000541090957816 */ /* 0x000fe20000000095 */
[-C--:B------:R-:W-:Y:S03]  /*7d80*/  HMMA.16816.F32 R20, R140, R38.reuse, R20 ;  /* 0x000000268c14723c */ /* 0x080fe60000001814 */
[----:B------:R-:W-:Y:S03]  /*7d90*/  LOP3.LUT R49, R137, 0xff, RZ, 0xc0, !PT ;  /* 0x000000ff89317812 */ /* 0x000fe600078ec0ff */
[C---:B------:R-:W-:Y:S02]  /*7da0*/  HMMA.16816.F32 R120, R132.reuse, R38, R120 ;  /* 0x000000268478723c */ /* 0x040fe40000001878 */
[----:B------:R-:W-:Y:S03]  /*7db0*/  MUFU.EX2 R252, R252 ;  /* 0x000000fc00fc7308 */ /* 0x000fe60000000800 */
[----:B------:R-:W-:Y:S01]  /*7dc0*/  SHF.R.U32.HI R144, RZ, 0x18, R137 ;  /* 0x00000018ff907819 */ /* 0x000fe20000011689 */
[----:B------:R-:W-:Y:S01]  /*7dd0*/  FADD.FTZ R192, R188, R192 ;  /* 0x000000c0bcc07221 */ /* 0x000fe20000010000 */
[----:B------:R-:W-:Y:S01]  /*7de0*/  SHF.R.U32.HI R44, RZ, 0x8, R51 ;  /* 0x00000008ff2c7819 */ /* 0x000fe20000011633 */
[----:B------:R-:W-:Y:S04]  /*7df0*/  FADD.FTZ R198, R191, R198 ;  /* 0x000000c6bfc67221 */ /* 0x000fe80000010000 */
[----:B------:R-:W-:Y:S01]  /*7e00*/  MUFU.EX2 R202, R202 ;  /* 0x000000ca00ca7308 */ /* 0x000fe20000000800 */
[----:B------:R-:W-:Y:S01]  /*7e10*/  LOP3.LUT R50, R50, 0xff, RZ, 0xc0, !PT ;  /* 0x000000ff32327812 */ /* 0x000fe200078ec0ff */
[----:B------:R-:W-:Y:S01]  /*7e20*/  FADD.FTZ R200, R195, R200 ;  /* 0x000000c8c3c87221 */ /* 0x000fe20000010000 */
[----:B------:R-:W-:Y:S01]  /*7e30*/  SHF.R.U32.HI R48, RZ, 0x8, R48 ;  /* 0x00000008ff307819 */ /* 0x000fe20000011630 */
[-C--:B--2---:R-:W-:Y:S03]  /*7e40*/  HMMA.16816.F32 R24, R132, R40.reuse, R24 ;  /* 0x000000288418723c */ /* 0x084fe60000001818 */
[----:B------:R-:W-:Y:S01]  /*7e50*/  LOP3.LUT R137, R139, 0xff, RZ, 0xc0, !PT ;  /* 0x000000ff8b897812 */ /* 0x000fe200078ec0ff */
[----:B------:R-:W-:Y:S01]  /*7e60*/  FADD.FTZ R189, R170, R189 ;  /* 0x000000bdaabd7221 */ /* 0x000fe20000010000 */
[----:B------:R-:W-:Y:S01]  /*7e70*/  PRMT R44, R49, 0x5410, R44 ;  /* 0x00005410312c7816 */ /* 0x000fe2000000002c */
[C---:B------:R-:W-:Y:S05]  /*7e80*/  HMMA.16816.F32 R124, R140.reuse, R40, R124 ;  /* 0x000000288c7c723c */ /* 0x040fea000000187c */
[----:B------:R-:W-:Y:S01]  /*7e90*/  PRMT R144, R50, 0x5410, R144 ;  /* 0x0000541032907816 */ /* 0x000fe20000000090 */
[-C--:B------:R-:W-:Y:S01]  /*7ea0*/  HMMA.16816.F32 R28, R140, R42.reuse, R28 ;  /* 0x0000002a8c1c723c */ /* 0x080fe2000000181c */
[----:B------:R1:W-:Y:S04]  /*7eb0*/  MUFU.EX2 R143, R62 ;  /* 0x0000003e008f7308 */ /* 0x0003e80000000800 */
[----:B------:R-:W-:Y:S01]  /*7ec0*/  PRMT R137, R137, 0x5410, R48 ;  /* 0x0000541089897816 */ /* 0x000fe20000000030 */
[----:B------:R-:W-:Y:S01]  /*7ed0*/  HMMA.16816.F32 R128, R132, R42, R128 ;  /* 0x0000002a8480723c */ /* 0x000fe20000001880 */
[----:B------:R-:W2:Y:S04]  /*7ee0*/  LDSM.16.MT88.4 R48, [R217+0x9800] ;  /* 0x00980000d930783b */ /* 0x000ea80000004200 */
[----:B------:R5:W-:Y:S01]  /*7ef0*/  MUFU.EX2 R142, R65 ;  /* 0x00000041008e7308 */ /* 0x000be20000000800 */
[----:B------:R-:W-:Y:S01]  /*7f00*/  PRMT R138, R151, 0x5410, R138 ;  /* 0x00005410978a7816 */ /* 0x000fe2000000008a */
[----:B------:R-:W-:Y:S01]  /*7f10*/  FADD.FTZ R192, R171, R192 ;  /* 0x000000c0abc07221 */ /* 0x000fe20000010000 */
[--C-:B------:R-:W-:Y:S03]  /*7f20*/  SHF.R.U32.HI R151, RZ, 0x10, R139.reuse ;  /* 0x00000010ff977819 */ /* 0x100fe6000001168b */
[----:B------:R-:W-:Y:S01]  /*7f30*/  FADD.FTZ R198, R193, R198 ;  /* 0x000000c6c1c67221 */ /* 0x000fe20000010000 */
[--C-:B------:R-:W-:Y:S01]  /*7f40*/  HSET2.LE.AND R36, R138, R201.reuse, PT ;  /* 0x000000c98a247233 */ /* 0x100fe20003803000 */
[----:B-1----:R-:W-:Y:S01]  /*7f50*/  LDSM.16.MT88.4 R60, [R216+0xac00] ;  /* 0x00ac0000d83c783b */ /* 0x002fe20000004200 */
[----:B------:R-:W-:Y:S01]  /*7f60*/  F2FP.F16.F32.PACK_AB R46, R173, R172 ;  /* 0x000000acad2e723e */ /* 0x000fe200000000ff */
[----:B------:R1:W1:Y:S01]  /*7f70*/  MUFU.EX2 R141, R67 ;  /* 0x00000043008d7308 */ /* 0x0002620000000800 */
[----:B------:R-:W-:Y:S01]  /*7f80*/  SHF.R.U32.HI R139, RZ, 0x18, R139 ;  /* 0x00000018ff8b7819 */ /* 0x000fe2000001168b */
[----:B------:R-:W-:Y:S01]  /*7f90*/  FADD.FTZ R200, R196, R200 ;  /* 0x000000c8c4c87221 */ /* 0x000fe20000010000 */
[----:B------:R-:W-:Y:S01]  /*7fa0*/  LOP3.LUT R151, R151, 0xff, RZ, 0xc0, !PT ;  /* 0x000000ff97977812 */ /* 0x000fe200078ec0ff */
[----:B------:R-:W-:Y:S01]  /*7fb0*/  FADD.FTZ R189, R184, R189 ;  /* 0x000000bdb8bd7221 */ /* 0x000fe20000010000 */
[----:B------:R-:W-:Y:S01]  /*7fc0*/  LOP3.LUT R46, R36, R46, RZ, 0xc0, !PT ;  /* 0x0000002e242e7212 */ /* 0x000fe200078ec0ff */
[----:B------:R-:W-:Y:S01]  /*7fd0*/  FADD.FTZ R192, R186, R192 ;  /* 0x000000c0bac07221 */ /* 0x000fe20000010000 */
[----:B------:R-:W-:Y:S01]  /*7fe0*/  PRMT R151, R151, 0x5410, R139 ;  /* 0x0000541097977816 */ /* 0x000fe2000000008b */
[----:B------:R-:W-:Y:S01]  /*7ff0*/  FADD.FTZ R198, R206, R198 ;  /* 0x000000c6cec67221 */ /* 0x000fe20000010000 */
[--C-:B------:R-:W-:Y:S01]  /*8000*/  HSET2.LE.AND R47, R136, R201.reuse, PT ;  /* 0x000000c9882f7233 */ /* 0x100fe20003803000 */
[----:B------:R-:W-:Y:S01]  /*8010*/  FADD.FTZ R200, R208, R200 ;  /* 0x000000c8d0c87221 */ /* 0x000fe20000010000 */
[--C-:B------:R-:W-:Y:S01]  /*8020*/  HSET2.LE.AND R36, R137, R201.reuse, PT ;  /* 0x000000c989247233 */ /* 0x100fe20003803000 */
[----:B------:R-:W-:Y:S01]  /*8030*/  FADD.FTZ R189, R185, R189 ;  /* 0x000000bdb9bd7221 */ /* 0x000fe20000010000 */
[----:B------:R-:W1:Y:S01]  /*8040*/  LDSM.16.MT88.4 R136, [R216+0x9800] ;  /* 0x00980000d888783b */ /* 0x000e620000004200 */
[--C-:B------:R-:W-:Y:S01]  /*8050*/  HSET2.LE.AND R44, R44, R201.reuse, PT ;  /* 0x000000c92c2c7233 */ /* 0x100fe20003803000 */
[----:B------:R-:W-:Y:S01]  /*8060*/  FADD.FTZ R192, R187, R192 ;  /* 0x000000c0bbc07221 */ /* 0x000fe20000010000 */
[--C-:B------:R-:W-:Y:S01]  /*8070*/  HSET2.LE.AND R45, R144, R201.reuse, PT ;  /* 0x000000c9902d7233 */ /* 0x100fe20003803000 */
[----:B------:R-:W-:Y:S01]  /*8080*/  FADD.FTZ R198, R207, R198 ;  /* 0x000000c6cfc67221 */ /* 0x000fe20000010000 */
[----:B------:R-:W-:Y:S01]  /*8090*/  F2FP.F16.F32.PACK_AB R38, R182, R181 ;  /* 0x000000b5b626723e */ /* 0x000fe200000000ff */
[----:B------:R-:W-:Y:S01]  /*80a0*/  FADD.FTZ R200, R209, R200 ;  /* 0x000000c8d1c87221 */ /* 0x000fe20000010000 */
[----:B------:R-:W-:Y:S01]  /*80b0*/  F2FP.F16.F32.PACK_AB R37, R183, R213 ;  /* 0x000000d5b725723e */ /* 0x000fe200000000ff */
[----:B------:R-:W-:Y:S01]  /*80c0*/  FADD.FTZ R189, R176, R189 ;  /* 0x000000bdb0bd7221 */ /* 0x000fe20000010000 */
[----:B---3--:R-:W-:Y:S01]  /*80d0*/  F2FP.F16.F32.PACK_AB R39, R175, R174 ;  /* 0x000000aeaf27723e */ /* 0x008fe200000000ff */
[----:B------:R-:W-:Y:S01]  /*80e0*/  FADD.FTZ R192, R177, R192 ;  /* 0x000000c0b1c07221 */ /* 0x000fe20000010000 */
[----:B----4-:R-:W-:Y:S01]  /*80f0*/  F2FP.F16.F32.PACK_AB R144, R215, R214 ;  /* 0x000000d6d790723e */ /* 0x010fe200000000ff */
[----:B------:R-:W-:Y:S01]  /*8100*/  FADD.FTZ R198, R210, R198 ;  /* 0x000000c6d2c67221 */ /* 0x000fe20000010000 */
[----:B------:R-:W-:Y:S01]  /*8110*/  LOP3.LUT R47, R47, R39, RZ, 0xc0, !PT ;  /* 0x000000272f2f7212 */ /* 0x000fe200078ec0ff */
[----:B------:R-:W-:Y:S01]  /*8120*/  FADD.FTZ R200, R212, R200 ;  /* 0x000000c8d4c87221 */ /* 0x000fe20000010000 */
[----:B------:R-:W-:Y:S01]  /*8130*/  LOP3.LUT R44, R44, R38, RZ, 0xc0, !PT ;  /* 0x000000262c2c7212 */ /* 0x000fe200078ec0ff */
[----:B------:R-:W-:Y:S01]  /*8140*/  FADD.FTZ R189, R178, R189 ;  /* 0x000000bdb2bd7221 */ /* 0x000fe20000010000 */
[----:B------:R-:W-:Y:S01]  /*8150*/  LOP3.LUT R45, R45, R37, RZ, 0xc0, !PT ;  /* 0x000000252d2d7212 */ /* 0x000fe200078ec0ff */
[----:B------:R-:W-:Y:S01]  /*8160*/  FADD.FTZ R192, R179, R192 ;  /* 0x000000c0b3c07221 */ /* 0x000fe20000010000 */
[--C-:B------:R-:W-:Y:S01]  /*8170*/  HSET2.LE.AND R38, R149, R201.reuse, PT ;  /* 0x000000c995267233 */ /* 0x100fe20003803000 */
[----:B------:R-:W-:Y:S01]  /*8180*/  FADD.FTZ R198, R211, R198 ;  /* 0x000000c6d3c67221 */ /* 0x000fe20000010000 */
[--C-:B------:R-:W-:Y:S01]  /*8190*/  HSET2.LE.AND R37, R151, R201.reuse, PT ;  /* 0x000000c997257233 */ /* 0x100fe20003803000 */
[----:B------:R-:W-:Y:S01]  /*81a0*/  FADD.FTZ R200, R180, R200 ;  /* 0x000000c8b4c87221 */ /* 0x000fe20000010000 */
[----:B------:R-:W-:Y:S01]  /*81b0*/  LOP3.LUT R36, R36, R144, RZ, 0xc0, !PT ;  /* 0x0000009024247212 */ /* 0x000fe200078ec0ff */
[-C--:B--2---:R-:W-:Y:S05]  /*81c0*/  HMMA.16816.F32 R4, R44, R48.reuse, R4 ;  /* 0x000000302c04723c */ /* 0x084fea0000001804 */
[--C-:B------:R-:W-:Y:S01]  /*81d0*/  HSET2.LE.AND R39, R146, R201.reuse, PT ;  /* 0x000000c992277233 */ /* 0x100fe20003803000 */
[----:B------:R-:W-:Y:S01]  /*81e0*/  FADD.FTZ R189, R181, R189 ;  /* 0x000000bdb5bd7221 */ /* 0x000fe20000010000 */
[----:B------:R-:W-:Y:S01]  /*81f0*/  F2FP.F16.F32.PACK_AB R41, R249, R248 ;  /* 0x000000f8f929723e */ /* 0x000fe200000000ff */
[----:B------:R-:W-:Y:S03]  /*8200*/  FADD.FTZ R192, R213, R192 ;  /* 0x000000c0d5c07221 */ /* 0x000fe60000010000 */
[----:B------:R-:W-:Y:S01]  /*8210*/  F2FP.F16.F32.PACK_AB R40, R251, R250 ;  /* 0x000000fafb28723e */ /* 0x000fe200000000ff */
[----:B------:R-:W-:Y:S01]  /*8220*/  FADD.FTZ R198, R214, R198 ;  /* 0x000000c6d6c67221 */ /* 0x000fe20000010000 */
[----:B-----5:R-:W-:Y:S01]  /*8230*/  F2FP.F16.F32.PACK_AB R144, R247, R246 ;  /* 0x000000f6f790723e */ /* 0x020fe200000000ff */
[----:B------:R-:W-:Y:S01]  /*8240*/  FADD.FTZ R200, R246, R200 ;  /* 0x000000c8f6c87221 */ /* 0x000fe20000010000 */
[----:B------:R-:W-:Y:S01]  /*8250*/  LOP3.LUT R38, R38, R41, RZ, 0xc0, !PT ;  /* 0x0000002926267212 */ /* 0x000fe200078ec0ff */
[----:B------:R-:W-:Y:S01]  /*8260*/  FADD.FTZ R189, R182, R189 ;  /* 0x000000bdb6bd7221 */ /* 0x000fe20000010000 */
[----:B------:R-:W-:Y:S01]  /*8270*/  LOP3.LUT R39, R39, R40, RZ, 0xc0, !PT ;  /* 0x0000002827277212 */ /* 0x000fe200078ec0ff */
[----:B------:R-:W-:Y:S01]  /*8280*/  FADD.FTZ R192, R183, R192 ;  /* 0x000000c0b7c07221 */ /* 0x000fe20000010000 */
[----:B------:R-:W-:Y:S01]  /*8290*/  LOP3.LUT R37, R37, R144, RZ, 0xc0, !PT ;  /* 0x0000009025257212 */ /* 0x000fe200078ec0ff */
[----:B------:R-:W2:Y:S01]  /*82a0*/  LDSM.16.MT88.4 R40, [R217+0xa800] ;  /* 0x00a80000d928783b */ /* 0x000ea20000004200 */
[----:B------:R-:W-:Y:S01]  /*82b0*/  LOP3.LUT R66, R147, UR5, R148, 0x96, !PT ;  /* 0x0000000593427c12 */ /* 0x000fe2000f8e9694 */
[----:B------:R-:W-:Y:S01]  /*82c0*/  FADD.FTZ R198, R215, R198 ;  /* 0x000000c6d7c67221 */ /* 0x000fe20000010000 */
[----:B------:R-:W-:Y:S01]  /*82d0*/  LOP3.LUT R144, R145, UR5, R152, 0x96, !PT ;  /* 0x0000000591907c12 */ /* 0x000fe2000f8e9698 */
[----:B------:R-:W-:Y:S01]  /*82e0*/  FADD.FTZ R200, R247, R200 ;  /* 0x000000c8f7c87221 */ /* 0x000fe20000010000 */
[----:B------:R-:W-:Y:S01]  /*82f0*/  FADD.FTZ R189, R172, R189 ;  /* 0x000000bdacbd7221 */ /* 0x000fe20000010000 */
[C---:B------:R-:W-:Y:S04]  /*8300*/  HMMA.16816.F32 R8, R36.reuse, R48, R8 ;  /* 0x000000302408723c */ /* 0x040fe80000001808 */
[----:B------:R-:W-:Y:S04]  /*8310*/  IMAD.WIDE.U32 R144, R144, -0x2daee0ad, RZ ;  /* 0xd2511f5390907825 */ /* 0x000fe800078e00ff */
[----:B------:R-:W-:Y:S01]  /*8320*/  FADD.FTZ R192, R174, R192 ;  /* 0x000000c0aec07221 */ /* 0x000fe20000010000 */
[-C--:B------:R-:W-:Y:S03]  /*8330*/  HMMA.16816.F32 R12, R36, R50.reuse, R12 ;  /* 0x00000032240c723c */ /* 0x080fe6000000180c */
[--C-:B------:R-:W-:Y:S03]  /*8340*/  SHF.R.U32.HI R52, RZ, 0x18, R144.reuse ;  /* 0x00000018ff347819 */ /* 0x100fe60000011690 */
[C---:B------:R-:W-:Y:S01]  /*8350*/  HMMA.16816.F32 R16, R44.reuse, R50, R16 ;  /* 0x000000322c10723c */ /* 0x040fe20000001810 */
[----:B------:R-:W3:Y:S04]  /*8360*/  LDSM.16.MT88.4 R48, [R216+0xa800] ;  /* 0x00a80000d830783b */ /* 0x000ee80000004200 */
[----:B------:R-:W-:Y:S01]  /*8370*/  LOP3.LUT R53, R144, 0xff, RZ, 0xc0, !PT ;  /* 0x000000ff90357812 */ /* 0x000fe200078ec0ff */
[-C--:B-1----:R-:W-:Y:S05]  /*8380*/  HMMA.16816.F32 R68, R44, R136.reuse, R68 ;  /* 0x000000882c44723c */ /* 0x082fea0000001844 */
[----:B------:R-:W-:Y:S01]  /*8390*/  SHF.R.U32.HI R65, RZ, 0x10, R144 ;  /* 0x00000010ff417819 */ /* 0x000fe20000011690 */
[C---:B------:R-:W-:Y:S05]  /*83a0*/  HMMA.16816.F32 R72, R36.reuse, R136, R72 ;  /* 0x000000882448723c */ /* 0x040fea0000001848 */
[----:B------:R-:W-:Y:S01]  /*83b0*/  LOP3.LUT R65, R65, 0xff, RZ, 0xc0, !PT ;  /* 0x000000ff41417812 */ /* 0x000fe200078ec0ff */
[-C--:B------:R-:W-:Y:S05]  /*83c0*/  HMMA.16816.F32 R76, R36, R138.reuse, R76 ;  /* 0x0000008a244c723c */ /* 0x080fea000000184c */
[----:B------:R-:W-:Y:S01]  /*83d0*/  PRMT R52, R65, 0x5410, R52 ;  /* 0x0000541041347816 */ /* 0x000fe20000000034 */
[C---:B------:R-:W-:Y:S05]  /*83e0*/  HMMA.16816.F32 R80, R44.reuse, R138, R80 ;  /* 0x0000008a2c50723c */ /* 0x040fea0000001850 */
[----:B------:R-:W-:Y:S01]  /*83f0*/  LOP3.LUT R154, R145, UR29, R154, 0x96, !PT ;  /* 0x0000001d919a7c12 */ /* 0x000fe2000f8e969a */
[-C--:B--2---:R-:W-:Y:S05]  /*8400*/  HMMA.16816.F32 R84, R44, R40.reuse, R84 ;  /* 0x000000282c54723c */ /* 0x084fea0000001854 */
[----:B------:R-:W-:Y:S01]  /*8410*/  LOP3.LUT R65, R154, 0xff, RZ, 0xc0, !PT ;  /* 0x000000ff9a417812 */ /* 0x000fe200078ec0ff */
[C---:B------:R-:W-:Y:S05]  /*8420*/  HMMA.16816.F32 R88, R36.reuse, R40, R88 ;  /* 0x000000282458723c */ /* 0x040fea0000001858 */
[----:B------:R-:W-:Y:S01]  /*8430*/  IMAD.WIDE.U32 R66, R66, -0x2daee0ad, RZ ;  /* 0xd2511f5342427825 */ /* 0x000fe200078e00ff */
[-C--:B------:R-:W-:Y:S05]  /*8440*/  HMMA.16816.F32 R92, R36, R42.reuse, R92 ;  /* 0x0000002a245c723c */ /* 0x080fea000000185c */
[----:B------:R-:W-:Y:S01]  /*8450*/  LOP3.LUT R150, R67, UR29, R150, 0x96, !PT ;  /* 0x0000001d43967c12 */ /* 0x000fe2000f8e9696 */
[C---:B------:R-:W-:Y:S01]  /*8460*/  HMMA.16816.F32 R96, R44.reuse, R42, R96 ;  /* 0x0000002a2c60723c */ /* 0x040fe20000001860 */
[----:B------:R-:W1:Y:S04]  /*8470*/  LDSM.16.MT88.4 R40, [R217+0xb800] ;  /* 0x00b80000d928783b */ /* 0x000e680000004200 */
[----:B------:R-:W-:Y:S01]  /*8480*/  SHF.R.U32.HI R133, RZ, 0x10, R150 ;  /* 0x00000010ff857819 */ /* 0x000fe20000011696 */
[-C--:B---3--:R-:W-:Y:S05]  /*8490*/  HMMA.16816.F32 R100, R44, R48.reuse, R100 ;  /* 0x000000302c64723c */ /* 0x088fea0000001864 */
[----:B------:R-:W-:Y:S01]  /*84a0*/  LOP3.LUT R132, R150, 0xff, RZ, 0xc0, !PT ;  /* 0x000000ff96847812 */ /* 0x000fe200078ec0ff */
[C---:B------:R-:W-:Y:S05]  /*84b0*/  HMMA.16816.F32 R104, R36.reuse, R48, R104 ;  /* 0x000000302468723c */ /* 0x040fea0000001868 */
[----:B------:R-:W-:Y:S01]  /*84c0*/  LOP3.LUT R133, R133, 0xff, RZ, 0xc0, !PT ;  /* 0x000000ff85857812 */ /* 0x000fe200078ec0ff */
[-C--:B------:R-:W-:Y:S05]  /*84d0*/  HMMA.16816.F32 R32, R36, R50.reuse, R32 ;  /* 0x000000322420723c */ /* 0x080fea0000001820 */
[----:B------:R-:W-:Y:S01]  /*84e0*/  LOP3.LUT R48, R154, 0xffff, RZ, 0xc0, !PT ;  /* 0x0000ffff9a307812 */ /* 0x000fe200078ec0ff */
[C---:B------:R-:W-:Y:S05]  /*84f0*/  HMMA.16816.F32 R108, R44.reuse, R50, R108 ;  /* 0x000000322c6c723c */ /* 0x040fea000000186c */
[----:B------:R-:W-:Y:S01]  /*8500*/  SHF.R.U32.HI R48, RZ, 0x8, R48 ;  /* 0x00000008ff307819 */ /* 0x000fe20000011630 */
[----:B------:R-:W-:Y:S01]  /*8510*/  IMAD.MOV.U32 R164, RZ, RZ, R167 ;  /* 0x000000ffffa47224 */ /* 0x000fe200078e00a7 */
[----:B------:R-:W-:Y:S01]  /*8520*/  SHF.R.U32.HI R54, RZ, 0x10, R66 ;  /* 0x00000010ff367819 */ /* 0x000fe20000011642 */
[----:B------:R-:W-:Y:S03]  /*8530*/  FADD.FTZ R198, R248, R198 ;  /* 0x000000c6f8c67221 */ /* 0x000fe60000010000 */
[----:B------:R-:W-:Y:S01]  /*8540*/  PRMT R65, R65, 0x5410, R48 ;  /* 0x0000541041417816 */ /* 0x000fe20000000030 */
[----:B------:R-:W-:Y:S01]  /*8550*/  FADD.FTZ R200, R250, R200 ;  /* 0x000000c8fac87221 */ /* 0x000fe20000010000 */
[----:B------:R-:W2:Y:S01]  /*8560*/  LDSM.16.MT88.4 R48, [R216+0xb800] ;  /* 0x00b80000d830783b */ /* 0x000ea20000004200 */
[----:B------:R-:W-:Y:S01]  /*8570*/  SHF.R.U32.HI R135, RZ, 0x18, R66 ;  /* 0x00000018ff877819 */ /* 0x000fe20000011642 */
[----:B------:R-:W-:Y:S01]  /*8580*/  FADD.FTZ R189, R173, R189 ;  /* 0x000000bdadbd7221 */ /* 0x000fe20000010000 */
[----:B------:R-:W-:Y:S01]  /*8590*/  LOP3.LUT R54, R54, 0xff, RZ, 0xc0, !PT ;  /* 0x000000ff36367812 */ /* 0x000fe200078ec0ff */
[-C--:B-1----:R-:W-:Y:S03]  /*85a0*/  HMMA.16816.F32 R112, R44, R40.reuse, R112 ;  /* 0x000000282c70723c */ /* 0x082fe60000001870 */
[----:B------:R-:W-:Y:S01]  /*85b0*/  PRMT R135, R54, 0x5410, R135 ;  /* 0x0000541036877816 */ /* 0x000fe20000000087 */
[----:B------:R-:W-:Y:S01]  /*85c0*/  FADD.FTZ R192, R175, R192 ;  /* 0x000000c0afc07221 */ /* 0x000fe20000010000 */
[----:B------:R-:W-:Y:S01]  /*85d0*/  LOP3.LUT R54, R150, 0xffff, RZ, 0xc0, !PT ;  /* 0x0000ffff96367812 */ /* 0x000fe200078ec0ff */
[C---:B------:R-:W-:Y:S05]  /*85e0*/  HMMA.16816.F32 R116, R36.reuse, R40, R116 ;  /* 0x000000282474723c */ /* 0x040fea0000001874 */
[----:B------:R-:W-:Y:S01]  /*85f0*/  SHF.R.U32.HI R150, RZ, 0x18, R150 ;  /* 0x00000018ff967819 */ /* 0x000fe20000011696 */
[-C--:B------:R-:W-:Y:S05]  /*8600*/  HMMA.16816.F32 R20, R36, R42.reuse, R20 ;  /* 0x0000002a2414723c */ /* 0x080fea0000001814 */
[----:B------:R-:W-:Y:S01]  /*8610*/  PRMT R133, R133, 0x5410, R150 ;  /* 0x0000541085857816 */ /* 0x000fe20000000096 */
[C---:B------:R-:W-:Y:S01]  /*8620*/  HMMA.16816.F32 R120, R44.reuse, R42, R120 ;  /* 0x0000002a2c78723c */ /* 0x040fe20000001878 */
[----:B------:R-:W1:Y:S04]  /*8630*/  LDSM.16.MT88.4 R148, [R217+0x9c00] ;  /* 0x009c0000d994783b */ /* 0x000e680000004200 */
[----:B------:R-:W-:Y:S01]  /*8640*/  LOP3.LUT R55, R66, 0xffff, RZ, 0xc0, !PT ;  /* 0x0000ffff42377812 */ /* 0x000fe200078ec0ff */
[----:B------:R-:W-:Y:S01]  /*8650*/  FADD.FTZ R198, R249, R198 ;  /* 0x000000c6f9c67221 */ /* 0x000fe20000010000 */
[----:B------:R-:W-:Y:S01]  /*8660*/  LOP3.LUT R64, R144, 0xffff, RZ, 0xc0, !PT ;  /* 0x0000ffff90407812 */ /* 0x000fe200078ec0ff */
[----:B------:R-:W-:Y:S03]  /*8670*/  FADD.FTZ R200, R251, R200 ;  /* 0x000000c8fbc87221 */ /* 0x000fe60000010000 */
[----:B------:R-:W-:Y:S01]  /*8680*/  LOP3.LUT R134, R66, 0xff, RZ, 0xc0, !PT ;  /* 0x000000ff42867812 */ /* 0x000fe200078ec0ff */
[----:B------:R-:W-:Y:S01]  /*8690*/  IMAD.MOV.U32 R3, RZ, RZ, R168 ;  /* 0x000000ffff037224 */ /* 0x000fe200078e00a8 */
[----:B------:R-:W-:Y:S01]  /*86a0*/  SHF.R.U32.HI R55, RZ, 0x8, R55 ;  /* 0x00000008ff377819 */ /* 0x000fe20000011637 */
[----:B------:R-:W-:Y:S01]  /*86b0*/  IMAD.MOV.U32 R0, RZ, RZ, R166 ;  /* 0x000000ffff007224 */ /* 0x000fe200078e00a6 */
[----:B------:R-:W-:Y:S02]  /*86c0*/  SHF.R.U32.HI R64, RZ, 0x8, R64 ;  /* 0x00000008ff407819 */ /* 0x000fe40000011640 */
[----:B------:R-:W-:Y:S01]  /*86d0*/  PRMT R134, R134, 0x5410, R55 ;  /* 0x0000541086867816 */ /* 0x000fe20000000037 */
[-C--:B--2---:R-:W-:Y:S03]  /*86e0*/  HMMA.16816.F32 R24, R44, R48.reuse, R24 ;  /* 0x000000302c18723c */ /* 0x084fe60000001818 */
[----:B------:R-:W-:Y:S02]  /*86f0*/  SHF.R.U32.HI R55, RZ, 0x10, R154 ;  /* 0x00000010ff377819 */ /* 0x000fe4000001169a */
[----:B------:R-:W-:Y:S01]  /*8700*/  PRMT R53, R53, 0x5410, R64 ;  /* 0x0000541035357816 */ /* 0x000fe20000000040 */
[C---:B------:R-:W-:Y:S05]  /*8710*/  HMMA.16816.F32 R124, R36.reuse, R48, R124 ;  /* 0x00000030247c723c */ /* 0x040fea000000187c */
[----:B------:R-:W-:Y:S01]  /*8720*/  LOP3.LUT R55, R55, 0xff, RZ, 0xc0, !PT ;  /* 0x000000ff37377812 */ /* 0x000fe200078ec0ff */
[-C--:B------:R-:W-:Y:S05]  /*8730*/  HMMA.16816.F32 R28, R36, R50.reuse, R28 ;  /* 0x00000032241c723c */ /* 0x080fea000000181c */
[----:B------:R-:W-:Y:S01]  /*8740*/  SHF.R.U32.HI R54, RZ, 0x8, R54 ;  /* 0x00000008ff367819 */ /* 0x000fe20000011636 */
[----:B------:R-:W-:Y:S05]  /*8750*/  HMMA.16816.F32 R128, R44, R50, R128 ;  /* 0x000000322c80723c */ /* 0x000fea0000001880 */
[----:B------:R-:W-:Y:S01]  /*8760*/  SHF.R.U32.HI R64, RZ, 0x18, R154 ;  /* 0x00000018ff407819 */ /* 0x000fe2000001169a */
[----:B------:R-:W-:Y:S01]  /*8770*/  IMAD.MOV.U32 R39, RZ, RZ, R162 ;  /* 0x000000ffff277224 */ /* 0x000fe200078e00a2 */
[----:B------:R-:W-:Y:S01]  /*8780*/  PRMT R132, R132, 0x5410, R54 ;  /* 0x0000541084847816 */ /* 0x000fe20000000036 */
[----:B------:R-:W-:Y:S03]  /*8790*/  IMAD.MOV.U32 R38, RZ, RZ, R161 ;  /* 0x000000ffff267224 */ /* 0x000fe600078e00a1 */
[----:B------:R-:W-:Y:S01]  /*87a0*/  PRMT R64, R55, 0x5410, R64 ;  /* 0x0000541037407816 */ /* 0x000fe20000000040 */
[----:B------:R-:W-:Y:S01]  /*87b0*/  IMAD.MOV.U32 R36, RZ, RZ, R160 ;  /* 0x000000ffff247224 */ /* 0x000fe200078e00a0 */
[--C-:B------:R-:W-:Y:S01]  /*87c0*/  HSET2.LE.AND R41, R53, R201.reuse, PT ;  /* 0x000000c935297233 */ /* 0x100fe20003803000 */
[----:B------:R-:W-:Y:S01]  /*87d0*/  IMAD.MOV.U32 R37, RZ, RZ, R159 ;  /* 0x000000ffff257224 */ /* 0x000fe200078e009f */
[--C-:B------:R-:W-:Y:S01]  /*87e0*/  HSET2.LE.AND R40, R52, R201.reuse, PT ;  /* 0x000000c934287233 */ /* 0x100fe20003803000 */
[----:B------:R-:W-:Y:S01]  /*87f0*/  FADD.FTZ R192, R36, R192 ;  /* 0x000000c024c07221 */ /* 0x000fe20000010000 */
[--C-:B------:R-:W-:Y:S01]  /*8800*/  HSET2.LE.AND R134, R134, R201.reuse, PT ;  /* 0x000000c986867233 */ /* 0x100fe20003803000 */
[----:B------:R-:W2:Y:S01]  /*8810*/  LDSM.16.MT88.4 R52, [R216+0x9c00] ;  /* 0x009c0000d834783b */ /* 0x000ea20000004200 */
[--C-:B------:R-:W-:Y:S01]  /*8820*/  HSET2.LE.AND R135, R135, R201.reuse, PT ;  /* 0x000000c987877233 */ /* 0x100fe20003803000 */
[----:B------:R-:W-:Y:S01]  /*8830*/  FADD.FTZ R198, R37, R198 ;  /* 0x000000c625c67221 */ /* 0x000fe20000010000 */
[--C-:B------:R-:W-:Y:S01]  /*8840*/  HSET2.LE.AND R65, R65, R201.reuse, PT ;  /* 0x000000c941417233 */ /* 0x100fe20003803000 */
[----:B------:R-:W-:Y:S01]  /*8850*/  FADD.FTZ R200, R38, R200 ;  /* 0x000000c826c87221 */ /* 0x000fe20000010000 */
[--C-:B------:R-:W-:Y:S01]  /*8860*/  HSET2.LE.AND R64, R64, R201.reuse, PT ;  /* 0x000000c940407233 */ /* 0x100fe20003803000 */
[----:B------:R-:W-:Y:S01]  /*8870*/  FADD.FTZ R192, R204, R192 ;  /* 0x000000c0ccc07221 */ /* 0x000fe20000010000 */
[--C-:B------:R-:W-:Y:S01]  /*8880*/  HSET2.LE.AND R132, R132, R201.reuse, PT ;  /* 0x000000c984847233 */ /* 0x100fe20003803000 */
[----:B------:R-:W-:Y:S01]  /*8890*/  FADD.FTZ R198, R39, R198 ;  /* 0x000000c627c67221 */ /* 0x000fe20000010000 */
[----:B------:R-:W-:Y:S01]  /*88a0*/  HSET2.LE.AND R133, R133, R201, PT ;  /* 0x000000c985857233 */ /* 0x000fe20003803000 */
[----:B------:R-:W-:Y:S01]  /*88b0*/  IMAD.MOV.U32 R201, RZ, RZ, R141 ;  /* 0x000000ffffc97224 */ /* 0x000fe200078e008d */
[----:B------:R-:W-:Y:S02]  /*88c0*/  F2FP.F16.F32.PACK_AB R42, R142, R252 ;  /* 0x000000fc8e2a723e */ /* 0x000fe400000000ff */
[----:B------:R-:W-:Y:S02]  /*88d0*/  F2FP.F16.F32.PACK_AB R66, R204, R160 ;  /* 0x000000a0cc42723e */ /* 0x000fe400000000ff */
[----:B------:R-:W-:Y:S02]  /*88e0*/  LOP3.LUT R42, R41, R42, RZ, 0xc0, !PT ;  /* 0x0000002a292a7212 */ /* 0x000fe400078ec0ff */
[----:B------:R-:W-:Y:S01]  /*88f0*/  LOP3.LUT R41, R64, R66, RZ, 0xc0, !PT ;  /* 0x0000004240297212 */ /* 0x000fe200078ec0ff */
        /* <DEDUP_REMOVED lines=8> */
[----:B------:R-:W-:Y:S02]  /*8980*/  F2FP.F16.F32.PACK_AB R65, R158, R161 ;  /* 0x000000a19e41723e */ /* 0x000fe400000000ff */
[----:B------:R-:W-:Y:S02]  /*8990*/  F2FP.F16.F32.PACK_AB R49, R203, R156 ;  /* 0x0000009ccb31723e */ /* 0x000fe400000000ff */
[----:B------:R-:W-:Y:S01]  /*89a0*/  LOP3.LUT R135, R135, R48, RZ, 0xc0, !PT ;  /* 0x0000003087877212 */ /* 0x000fe200078ec0ff */
[----:B------:R-:W-:Y:S01]  /*89b0*/  IMAD.MOV.U32 R48, RZ, RZ, R163 ;  /* 0x000000ffff307224 */ /* 0x000fe200078e00a3 */
[----:B------:R-:W-:Y:S01]  /*89c0*/  LOP3.LUT R132, R132, R64, RZ, 0xc0, !PT ;  /* 0x0000004084847212 */ /* 0x000fe200078ec0ff */
[-C--:B-1----:R-:W-:Y:S01]  /*89d0*/  HMMA.16816.F32 R160, R40, R148.reuse, R4 ;  /* 0x0000009428a0723c */ /* 0x082fe20000001804 */
[----:B------:R-:W1:Y:S04]  /*89e0*/  LDSM.16.MT88.4 R4, [R217+0xbc00] ;  /* 0x00bc0000d904783b */ /* 0x000e680000004200 */
[----:B------:R-:W-:Y:S01]  /*89f0*/  LOP3.LUT R133, R133, R65, RZ, 0xc0, !PT ;  /* 0x0000004185857212 */ /* 0x000fe200078ec0ff */
[----:B------:R-:W-:Y:S01]  /*8a00*/  IMAD.MOV.U32 R64, RZ, RZ, R156 ;  /* 0x000000ffff407224 */ /* 0x000fe200078e009c */
[----:B------:R-:W-:Y:S01]  /*8a10*/  LOP3.LUT R134, R134, R49, RZ, 0xc0, !PT ;  /* 0x0000003186867212 */ /* 0x000fe200078ec0ff */
[----:B------:R-:W-:Y:S03]  /*8a20*/  IMAD.MOV.U32 R65, RZ, RZ, R157 ;  /* 0x000000ffff417224 */ /* 0x000fe600078e009d */
[----:B------:R-:W-:Y:S02]  /*8a30*/  IMAD.MOV.U32 R49, RZ, RZ, R158 ;  /* 0x000000ffff317224 */ /* 0x000fe400078e009e */
[----:B------:R-:W-:Y:S01]  /*8a40*/  FADD.FTZ R189, R48, R189 ;  /* 0x000000bd30bd7221 */ /* 0x000fe20000010000 */
[----:B------:R-:W-:Y:S01]  /*8a50*/  FADD.FTZ R192, R65, R192 ;  /* 0x000000c041c07221 */ /* 0x000fe20000010000 */
[C---:B------:R-:W-:Y:S01]  /*8a60*/  HMMA.16816.F32 R156, R132.reuse, R148, R8 ;  /* 0x00000094849c723c */ /* 0x040fe20000001808 */
[----:B------:R-:W3:Y:S03]  /*8a70*/  LDSM.16.MT88.4 R8, [R216+0xbc00] ;  /* 0x00bc0000d808783b */ /* 0x000ee60000004200 */
[----:B------:R-:W-:Y:S01]  /*8a80*/  FADD.FTZ R189, R205, R189 ;  /* 0x000000bdcdbd7221 */ /* 0x000fe20000010000 */
        /* <DEDUP_REMOVED lines=33> */
.L_x_494:
[----:B------:R-:W1:Y:S01]  /*8ca0*/  SHFL.BFLY PT, R3, R237, 0x2, 0x1f ;  /* 0x0c401f00ed037f89 */ /* 0x000e6200000e0000 */
[----:B------:R-:W-:Y:S01]  /*8cb0*/  MOV R10, 0x3f800000 ;  /* 0x3f800000000a7802 */ /* 0x000fe20000000f00 */
[----:B------:R-:W-:Y:S01]  /*8cc0*/  ULDC UR4, c[0x0][0x38c] ;  /* 0x0000e30000047ab9 */ /* 0x000fe20000000800 */
[----:B------:R-:W-:Y:S01]  /*8cd0*/  MOV R11, 0x3f800000 ;  /* 0x3f800000000b7802 */ /* 0x000fe20000000f00 */
[----:B------:R-:W2:Y:S01]  /*8ce0*/  SHFL.BFLY PT, R0, R236, 0x2, 0x1f ;  /* 0x0c401f00ec007f89 */ /* 0x000ea200000e0000 */
[----:B------:R-:W-:Y:S01]  /*8cf0*/  UMOV UR5, 0x400 ;  /* 0x0000040000057882 */ /* 0x000fe20000000000 */
[----:B------:R-:W-:Y:S01]  /*8d00*/  CS2R R26, SRZ ;  /* 0x00000000001a7805 */ /* 0x000fe2000001ff00 */
[----:B------:R-:W-:Y:S01]  /*8d10*/  BSSY B0, `(.L_x_498) ;  /* 0x0000169000007945 */ /* 0x000fe20003800000 */
[----:B------:R-:W3:Y:S04]  /*8d20*/  SHFL.BFLY PT, R8, R235, 0x2, 0x1f ;  /* 0x0c401f00eb087f89 */ /* 0x000ee800000e0000 */
[----:B------:R-:W4:Y:S01]  /*8d30*/  SHFL.BFLY PT, R4, R234, 0x2, 0x1f ;  /* 0x0c401f00ea047f89 */ /* 0x000f2200000e0000 */
[----:B------:R-:W5:Y:S01]  /*8d40*/  S2R R2, SR_TID.X ;  /* 0x0000000000027919 */ /* 0x000f620000002100 */
[----:B------:R-:W5:Y:S01]  /*8d50*/  S2R R19, SR_CTAID.Y ;  /* 0x0000000000137919 */ /* 0x000f620000002600 */
[----:B-1----:R-:W-:Y:S01]  /*8d60*/  FADD.FTZ R3, R3, R237 ;  /* 0x000000ed03037221 */ /* 0x002fe20000010000 */
[----:B--2---:R-:W-:-:S04]  /*8d70*/  FADD.FTZ R236, R0, R236 ;  /* 0x000000ec00ec7221 */ /* 0x004fc80000010000 */
[----:B------:R-:W1:Y:S01]  /*8d80*/  SHFL.BFLY PT, R5, R3, 0x1, 0x1f ;  /* 0x0c201f0003057f89 */ /* 0x000e6200000e0000 */
[----:B---3--:R-:W-:Y:S01]  /*8d90*/  FADD.FTZ R8, R8, R235 ;  /* 0x000000eb08087221 */ /* 0x008fe20000010000 */
[----:B------:R-:W2:Y:S01]  /*8da0*/  S2R R0, SR_TID.X ;  /* 0x0000000000007919 */ /* 0x000ea20000002100 */
[----:B----4-:R-:W-:Y:S01]  /*8db0*/  FADD.FTZ R234, R4, R234 ;  /* 0x000000ea04ea7221 */ /* 0x010fe20000010000 */
[----:B------:R-:W3:Y:S04]  /*8dc0*/  SHFL.BFLY PT, R9, R236, 0x1, 0x1f ;  /* 0x0c201f00ec097f89 */ /* 0x000ee800000e0000 */
[----:B------:R-:W4:Y:S01]  /*8dd0*/  SHFL.BFLY PT, R12, R234, 0x1, 0x1f ;  /* 0x0c201f00ea0c7f89 */ /* 0x000f2200000e0000 */
[----:B-----5:R-:W-:-:S04]  /*8de0*/  SHF.R.S32.HI R7, RZ, 0x1f, R2 ;  /* 0x0000001fff077819 */ /* 0x020fc80000011402 */
[-C--:B------:R-:W-:Y:S01]  /*8df0*/  LEA.HI R6, R7, R2.reuse, RZ, 0x2 ;  /* 0x0000000207067211 */ /* 0x080fe200078f10ff */
[----:B-1----:R-:W-:Y:S01]  /*8e00*/  FADD.FTZ R3, R3, R5 ;  /* 0x0000000503037221 */ /* 0x002fe20000010000 */
[----:B------:R-:W-:Y:S01]  /*8e10*/  LEA.HI R7, R7, R2, RZ, 0x5 ;  /* 0x0000000207077211 */ /* 0x000fe200078f28ff */
[----:B------:R-:W1:Y:S03]  /*8e20*/  SHFL.BFLY PT, R5, R8, 0x1, 0x1f ;  /* 0x0c201f0008057f89 */ /* 0x000e6600000e0000 */
[----:B------:R-:W-:Y:S02]  /*8e30*/  FSETP.NE.FTZ.AND P5, PT, R3, RZ, PT ;  /* 0x000000ff0300720b */ /* 0x000fe40003fb5000 */
[----:B------:R-:W-:Y:S01]  /*8e40*/  SHF.R.S32.HI R16, RZ, 0x5, R7 ;  /* 0x00000005ff107819 */ /* 0x000fe20000011407 */
[----:B---3--:R-:W-:Y:S01]  /*8e50*/  FADD.FTZ R9, R236, R9 ;  /* 0x00000009ec097221 */ /* 0x008fe20000010000 */
[----:B--2---:R-:W-:Y:S01]  /*8e60*/  SHF.R.S32.HI R4, RZ, 0x1f, R0 ;  /* 0x0000001fff047819 */ /* 0x004fe20000011400 */
[----:B----4-:R-:W-:-:S03]  /*8e70*/  FADD.FTZ R12, R234, R12 ;  /* 0x0000000cea0c7221 */ /* 0x010fc60000010000 */
[----:B------:R-:W-:Y:S02]  /*8e80*/  FSETP.NE.FTZ.AND P4, PT, R9, RZ, PT ;  /* 0x000000ff0900720b */ /* 0x000fe40003f95000 */
[-C--:B------:R-:W-:Y:S02]  /*8e90*/  LEA.HI R4, R4, R0.reuse, RZ, 0x5 ;  /* 0x0000000004047211 */ /* 0x080fe400078f28ff */
[----:B------:R-:W-:Y:S01]  /*8ea0*/  FSETP.NE.FTZ.AND P2, PT, R12, RZ, PT ;  /* 0x000000ff0c00720b */ /* 0x000fe20003f55000 */
[----:B------:R-:W2:Y:S01]  /*8eb0*/  @P5 MUFU.RCP R10, R3 ;  /* 0x00000003000a5308 */ /* 0x000ea20000001000 */
[----:B------:R-:W-:Y:S01]  /*8ec0*/  LOP3.LUT R4, R4, 0xffffffe0, RZ, 0xc0, !PT ;  /* 0xffffffe004047812 */ /* 0x000fe200078ec0ff */
[----:B------:R-:W3:Y:S03]  /*8ed0*/  @P5 LDC R23, c[0x0][0x2e8] ;  /* 0x0000ba00ff175b82 */ /* 0x000ee60000000800 */
[----:B------:R-:W-:Y:S01]  /*8ee0*/  IADD3 R4, -R4, R0, RZ ;  /* 0x0000000004047210 */ /* 0x000fe20007ffe1ff */
[----:B-1----:R-:W-:Y:S01]  /*8ef0*/  FADD.FTZ R8, R8, R5 ;  /* 0x0000000508087221 */ /* 0x002fe20000010000 */
[----:B------:R-:W-:Y:S01]  /*8f00*/  LOP3.LUT R5, R6, 0xfffffffc, RZ, 0xc0, !PT ;  /* 0xfffffffc06057812 */ /* 0x000fe200078ec0ff */
[----:B------:R-:W1:Y:S01]  /*8f10*/  @P4 MUFU.RCP R11, R9 ;  /* 0x00000009000b4308 */ /* 0x000e620000001000 */
[----:B------:R-:W-:-:S02]  /*8f20*/  MOV R0, 0x3f800000 ;  /* 0x3f80000000007802 */ /* 0x000fc40000000f00 */
[----:B------:R-:W-:Y:S02]  /*8f30*/  FSETP.NE.FTZ.AND P3, PT, R8, RZ, PT ;  /* 0x000000ff0800720b */ /* 0x000fe40003f75000 */
[----:B------:R-:W-:Y:S02]  /*8f40*/  IADD3 R5, -R5, R2, RZ ;  /* 0x0000000205057210 */ /* 0x000fe40007ffe1ff */
[----:B------:R-:W-:Y:S01]  /*8f50*/  MOV R2, 0x3f800000 ;  /* 0x3f80000000027802 */ /* 0x000fe20000000f00 */
[----:B--2---:R-:W-:Y:S01]  /*8f60*/  FMUL.FTZ R10, R10, UR4 ;  /* 0x000000040a0a7c20 */ /* 0x004fe20008410000 */
[----:B------:R-:W-:Y:S01]  /*8f70*/  SHF.R.S32.HI R6, RZ, 0x2, R6 ;  /* 0x00000002ff067819 */ /* 0x000fe20000011406 */
[----:B------:R-:W-:Y:S02]  /*8f80*/  @P5 MUFU.LG2 R21, R3 ;  /* 0x0000000300155308 */ /* 0x000fe40000000c00 */
[C---:B------:R-:W-:Y:S01]  /*8f90*/  FMUL.FTZ R160, R10.reuse, R160 ;  /* 0x000000a00aa07220 */ /* 0x040fe20000410000 */
[----:B------:R-:W-:Y:S01]  /*8fa0*/  SHF.R.S32.HI R13, RZ, 0x1f, R6 ;  /* 0x0000001fff0d7819 */ /* 0x000fe20000011406 */
[C---:B------:R-:W-:Y:S01]  /*8fb0*/  FMUL.FTZ R161, R10.reuse, R161 ;  /* 0x000000a10aa17220 */ /* 0x040fe20000410000 */
[C---:B------:R-:W-:Y:S01]  /*8fc0*/  FMUL.FTZ R148, R10.reuse, R148 ;  /* 0x000000940a947220 */ /* 0x040fe20000410000 */
[C---:B------:R-:W-:Y:S01]  /*8fd0*/  FMUL.FTZ R149, R10.reuse, R149 ;  /* 0x000000950a957220 */ /* 0x040fe20000410000 */
[----:B------:R-:W-:Y:S01]  /*8fe0*/  LEA.HI R13, R13, R6, RZ, 0x3 ;  /* 0x000000060d0d7211 */ /* 0x000fe200078f18ff */
[----:B------:R-:W2:Y:S01]  /*8ff0*/  @P3 MUFU.RCP R0, R8 ;  /* 0x0000000800003308 */ /* 0x000ea20000001000 */
[----:B-1----:R-:W-:Y:S01]  /*9000*/  FMUL.FTZ R11, R11, UR4 ;  /* 0x000000040b0b7c20 */ /* 0x002fe20008410000 */
[C---:B------:R-:W-:Y:S01]  /*9010*/  FMUL.FTZ R68, R10.reuse, R68 ;  /* 0x000000440a447220 */ /* 0x040fe20000410000 */
[----:B------:R-:W-:Y:S01]  /*9020*/  LOP3.LUT R13, R13, 0xfffffff8, RZ, 0xc0, !PT ;  /* 0xfffffff80d0d7812 */ /* 0x000fe200078ec0ff */
[C---:B------:R-:W-:Y:S01]  /*9030*/  FMUL.FTZ R69, R10.reuse, R69 ;  /* 0x000000450a457220 */ /* 0x040fe20000410000 */
[C---:B------:R-:W-:Y:S01]  /*9040*/  FMUL.FTZ R80, R10.reuse, R80 ;  /* 0x000000500a507220 */ /* 0x040fe20000410000 */
[----:B------:R-:W-:Y:S01]  /*9050*/  FMUL.FTZ R81, R10, R81 ;  /* 0x000000510a517220 */ /* 0x000fe20000410000 */
[----:B------:R-:W-:Y:S01]  /*9060*/  IADD3 R13, R6, -R13, RZ ;  /* 0x8000000d060d7210 */ /* 0x000fe20007ffe0ff */
[----:B------:R-:W1:Y:S01]  /*9070*/  @P2 MUFU.RCP R2, R12 ;  /* 0x0000000c00022308 */ /* 0x000e620000001000 */
[C---:B------:R-:W-:Y:S01]  /*9080*/  FMUL.FTZ R84, R10.reuse, R84 ;  /* 0x000000540a547220 */ /* 0x040fe20000410000 */
[C---:B------:R-:W-:Y:S01]  /*9090*/  FMUL.FTZ R85, R10.reuse, R85 ;  /* 0x000000550a557220 */ /* 0x040fe20000410000 */
[C---:B------:R-:W-:Y:S01]  /*90a0*/  LEA.HI R14, R13.reuse, R13, RZ, 0x1 ;  /* 0x0000000d0d0e7211 */ /* 0x040fe200078f08ff */
[C---:B------:R-:W-:Y:S01]  /*90b0*/  FMUL.FTZ R96, R10.reuse, R96 ;  /* 0x000000600a607220 */ /* 0x040fe20000410000 */
[C---:B------:R-:W-:Y:S01]  /*90c0*/  FMUL.FTZ R97, R10.reuse, R97 ;  /* 0x000000610a617220 */ /* 0x040fe20000410000 */
[----:B------:R-:W-:Y:S01]  /*90d0*/  FMUL.FTZ R100, R10, R100 ;  /* 0x000000640a647220 */ /* 0x000fe20000410000 */
[----:B------:R-:W-:Y:S01]  /*90e0*/  LOP3.LUT R15, R14, 0x3fffffe, RZ, 0xc0, !PT ;  /* 0x03fffffe0e0f7812 */ /* 0x000fe200078ec0ff */
[----:B------:R-:W-:Y:S01]  /*90f0*/  FMUL.FTZ R101, R10, R101 ;  /* 0x000000650a657220 */ /* 0x000fe20000410000 */
[----:B--2---:R-:W-:Y:S01]  /*9100*/  FMUL.FTZ R0, R0, UR4 ;  /* 0x0000000400007c20 */ /* 0x004fe20008410000 */
[----:B------:R-:W-:Y:S01]  /*9110*/  SHF.R.S32.HI R14, RZ, 0x1, R14 ;  /* 0x00000001ff0e7819 */ /* 0x000fe2000001140e */
[C---:B------:R-:W-:Y:S01]  /*9120*/  FMUL.FTZ R108, R10.reuse, R108 ;  /* 0x0000006c0a6c7220 */ /* 0x040fe20000410000 */
[----:B------:R-:W-:Y:S01]  /*9130*/  IADD3 R15, R13, -R15, RZ ;  /* 0x8000000f0d0f7210 */ /* 0x000fe20007ffe0ff */
[----:B------:R-:W-:Y:S01]  /*9140*/  FMUL.FTZ R109, R10, R109 ;  /* 0x0000006d0a6d7220 */ /* 0x000fe20000410000 */
[----:B------:R-:W-:Y:S01]  /*9150*/  LEA R13, R16, R5, 0x8 ;  /* 0x00000005100d7211 */ /* 0x000fe200078e40ff */
[----:B------:R-:W-:Y:S01]  /*9160*/  FMUL.FTZ R112, R10, R112 ;  /* 0x000000700a707220 */ /* 0x000fe20000410000 */
[----:B------:R-:W-:Y:S01]  /*9170*/  SHF.L.U32 R17, R14, 0x6, RZ ;  /* 0x000000060e117819 */ /* 0x000fe200000006ff */
[----:B-1----:R-:W-:Y:S01]  /*9180*/  FMUL.FTZ R2, R2, UR4 ;  /* 0x0000000402027c20 */ /* 0x002fe20008410000 */
[----:B------:R-:W1:Y:S01]  /*9190*/  S2UR UR4, SR_CgaCtaId ;  /* 0x00000000000479c3 */ /* 0x000e620000008800 */
[----:B------:R-:W-:Y:S01]  /*91a0*/  LEA R13, R15, R13, 0x4 ;  /* 0x0000000d0f0d7211 */ /* 0x000fe200078e20ff */
[C---:B------:R-:W-:Y:S01]  /*91b0*/  FMUL.FTZ R113, R10.reuse, R113 ;  /* 0x000000710a717220 */ /* 0x040fe20000410000 */
[----:B------:R-:W-:Y:S01]  /*91c0*/  LOP3.LUT R17, R17, 0xc0, RZ, 0xc0, !PT ;  /* 0x000000c011117812 */ /* 0x000fe200078ec0ff */
[----:B------:R-:W-:Y:S01]  /*91d0*/  FMUL.FTZ R120, R10, R120 ;  /* 0x000000780a787220 */ /* 0x000fe20000410000 */
[----:B------:R-:W-:Y:S01]  /*91e0*/  LOP3.LUT R15, R14, 0x1, RZ, 0xc0, !PT ;  /* 0x000000010e0f7812 */ /* 0x000fe200078ec0ff */
[C---:B------:R-:W-:Y:S01]  /*91f0*/  FMUL.FTZ R121, R10.reuse, R121 ;  /* 0x000000790a797220 */ /* 0x040fe20000410000 */
[----:B------:R-:W-:Y:S01]  /*9200*/  LEA.HI R17, R17, R17, RZ, 0x1d ;  /* 0x0000001111117211 */ /* 0x000fe200078fe8ff */
[C---:B------:R-:W-:Y:S01]  /*9210*/  FMUL.FTZ R136, R10.reuse, R136 ;  /* 0x000000880a887220 */ /* 0x040fe20000410000 */
[----:B------:R-:W-:Y:S01]  /*9220*/  ISETP.NE.U32.AND P0, PT, R15, 0x1, PT ;  /* 0x000000010f00780c */ /* 0x000fe20003f05070 */
[C---:B------:R-:W-:Y:S01]  /*9230*/  FMUL.FTZ R137, R10.reuse, R137 ;  /* 0x000000890a897220 */ /* 0x040fe20000410000 */
[----:B------:R-:W-:Y:S01]  /*9240*/  LEA R13, R13, R17, 0x1 ;  /* 0x000000110d0d7211 */ /* 0x000fe200078e08ff */
[C---:B------:R-:W-:Y:S01]  /*9250*/  FMUL.FTZ R128, R10.reuse, R128 ;  /* 0x000000800a807220 */ /* 0x040fe20000410000 */
[----:B------:R-:W-:Y:S01]  /*9260*/  FMUL.FTZ R10, R10, R129 ;  /* 0x000000810a0a7220 */ /* 0x000fe20000410000 */
[C---:B------:R-:W-:Y:S01]  /*9270*/  FMUL.FTZ R162, R11.reuse, R162 ;  /* 0x000000a20ba27220 */ /* 0x040fe20000410000 */
[C---:B------:R-:W-:Y:S01]  /*9280*/  FMUL.FTZ R163, R11.reuse, R163 ;  /* 0x000000a30ba37220 */ /* 0x040fe20000410000 */
[C---:B------:R-:W-:Y:S01]  /*9290*/  FMUL.FTZ R150, R11.reuse, R150 ;  /* 0x000000960b967220 */ /* 0x040fe20000410000 */
[C---:B------:R-:W-:Y:S01]  /*92a0*/  FMUL.FTZ R151, R11.reuse, R151 ;  /* 0x000000970b977220 */ /* 0x040fe20000410000 */
[----:B------:R-:W-:Y:S01]  /*92b0*/  F2FP.F16.F32.PACK_AB R128, R10, R128 ;  /* 0x000000800a80723e */ /* 0x000fe200000000ff */
[C---:B------:R-:W-:Y:S01]  /*92c0*/  FMUL.FTZ R70, R11.reuse, R70 ;  /* 0x000000460b467220 */ /* 0x040fe20000410000 */
[----:B------:R-:W-:Y:S01]  /*92d0*/  MOV R10, 0x20 ;  /* 0x00000020000a7802 */ /* 0x000fe20000000f00 */
[C---:B------:R-:W-:Y:S01]  /*92e0*/  FMUL.FTZ R71, R11.reuse, R71 ;  /* 0x000000470b477220 */ /* 0x040fe20000410000 */
[C---:B------:R-:W-:Y:S01]  /*92f0*/  FMUL.FTZ R82, R11.reuse, R82 ;  /* 0x000000520b527220 */ /* 0x040fe20000410000 */
[C---:B------:R-:W-:Y:S01]  /*9300*/  FMUL.FTZ R83, R11.reuse, R83 ;  /* 0x000000530b537220 */ /* 0x040fe20000410000 */
[----:B-1----:R-:W-:Y:S01]  /*9310*/  ULEA UR4, UR4, UR5, 0x18 ;  /* 0x0000000504047291 */ /* 0x002fe2000f8ec03f */
[C---:B------:R-:W-:Y:S01]  /*9320*/  FMUL.FTZ R86, R11.reuse, R86 ;  /* 0x000000560b567220 */ /* 0x040fe20000410000 */
[C---:B------:R-:W-:Y:S01]  /*9330*/  FMUL.FTZ R87, R11.reuse, R87 ;  /* 0x000000570b577220 */ /* 0x040fe20000410000 */
[C---:B------:R-:W-:Y:S01]  /*9340*/  FMUL.FTZ R98, R11.reuse, R98 ;  /* 0x000000620b627220 */ /* 0x040fe20000410000 */
[C---:B------:R-:W-:Y:S01]  /*9350*/  FMUL.FTZ R99, R11.reuse, R99 ;  /* 0x000000630b637220 */ /* 0x040fe20000410000 */
[----:B------:R-:W-:Y:S01]  /*9360*/  FMUL.FTZ R102, R11, R102 ;  /* 0x000000660b667220 */ /* 0x000fe20000410000 */
[----:B------:R-:W-:Y:S01]  /*9370*/  LEA R13, R13, UR4, 0x1 ;  /* 0x000000040d0d7c11 */ /* 0x000fe2000f8e08ff */
[----:B------:R-:W-:Y:S01]  /*9380*/  ULDC.U8 UR4, c[0x0][0x3d9] ;  /* 0x0000f64000047ab9 */ /* 0x000fe20000000000 */
[C---:B------:R-:W-:Y:S01]  /*9390*/  FMUL.FTZ R103, R11.reuse, R103 ;  /* 0x000000670b677220 */ /* 0x040fe20000410000 */
[----:B------:R-:W-:Y:S01]  /*93a0*/  FMUL.FTZ R110, R11, R110 ;  /* 0x0000006e0b6e7220 */ /* 0x000fe20000410000 */
[----:B------:R-:W-:Y:S01]  /*93b0*/  IADD3 R15, R13, -0x10, RZ ;  /* 0xfffffff00d0f7810 */ /* 0x000fe20007ffe0ff */
[----:B------:R-:W-:Y:S01]  /*93c0*/  FMUL.FTZ R111, R11, R111 ;  /* 0x0000006f0b6f7220 */ /* 0x000fe20000410000 */
[----:B------:R-:W-:Y:S01]  /*93d0*/  @P0 IADD3 R15, R13, 0x10, RZ ;  /* 0x000000100d0f0810 */ /* 0x000fe20007ffe0ff */
[C---:B------:R-:W-:Y:S01]  /*93e0*/  FMUL.FTZ R114, R11.reuse, R114 ;  /* 0x000000720b727220 */ /* 0x040fe20000410000 */
[----:B------:R-:W-:Y:S01]  /*93f0*/  LOP3.LUT P0, RZ, R14, 0x2, RZ, 0xc0, !PT ;  /* 0x000000020eff7812 */ /* 0x000fe2000780c0ff */
[C---:B------:R-:W-:Y:S01]  /*9400*/  FMUL.FTZ R115, R11.reuse, R115 ;  /* 0x000000730b737220 */ /* 0x040fe20000410000 */
[C---:B------:R-:W-:Y:S01]  /*9410*/  FMUL.FTZ R122, R11.reuse, R122 ;  /* 0x0000007a0b7a7220 */ /* 0x040fe20000410000 */
[C---:B------:R-:W-:Y:S01]  /*9420*/  FMUL.FTZ R123, R11.reuse, R123 ;  /* 0x0000007b0b7b7220 */ /* 0x040fe20000410000 */
[----:B------:R-:W-:Y:S01]  /*9430*/  SEL R10, R10, 0xffffffe0, !P0 ;  /* 0xffffffe00a0a7807 */ /* 0x000fe20004000000 */
[C---:B------:R-:W-:Y:S01]  /*9440*/  FMUL.FTZ R138, R11.reuse, R138 ;  /* 0x0000008a0b8a7220 */ /* 0x040fe20000410000 */
[----:B------:R-:W-:Y:S01]  /*9450*/  ISETP.NE.AND P0, PT, RZ, UR4, PT ;  /* 0x00000004ff007c0c */ /* 0x000fe2000bf05270 */
[C---:B------:R-:W-:Y:S01]  /*9460*/  FMUL.FTZ R139, R11.reuse, R139 ;  /* 0x0000008b0b8b7220 */ /* 0x040fe20000410000 */
[C---:B------:R-:W-:Y:S01]  /*9470*/  FMUL.FTZ R130, R11.reuse, R130 ;  /* 0x000000820b827220 */ /* 0x040fe20000410000 */
[----:B------:R-:W-:Y:S01]  /*9480*/  FMUL.FTZ R11, R11, R131 ;  /* 0x000000830b0b7220 */ /* 0x000fe20000410000 */
[----:B------:R-:W-:Y:S01]  /*9490*/  IADD3 R14, R13, R10, RZ ;  /* 0x0000000a0d0e7210 */ /* 0x000fe20007ffe0ff */
[----:B------:R-:W-:Y:S01]  /*94a0*/  FMUL.FTZ R156, R0, R156 ;  /* 0x0000009c009c7220 */ /* 0x000fe20000410000 */
[----:B------:R-:W-:Y:S01]  /*94b0*/  IADD3 R17, R10, R15, RZ ;  /* 0x0000000f0a117210 */ /* 0x000fe20007ffe0ff */
[----:B------:R-:W-:Y:S01]  /*94c0*/  FMUL.FTZ R157, R0, R157 ;  /* 0x0000009d009d7220 */ /* 0x000fe20000410000 */
[----:B------:R-:W-:Y:S01]  /*94d0*/  F2FP.F16.F32.PACK_AB R130, R11, R130 ;  /* 0x000000820b82723e */ /* 0x000fe200000000ff */
[C---:B------:R-:W-:Y:S01]  /*94e0*/  FMUL.FTZ R158, R2.reuse, R158 ;  /* 0x0000009e029e7220 */ /* 0x040fe20000410000 */
[----:B------:R-:W-:Y:S01]  /*94f0*/  FMUL.FTZ R159, R2, R159 ;  /* 0x0000009f029f7220 */ /* 0x000fe20000410000 */
[C---:B------:R-:W-:Y:S01]  /*9500*/  FMUL.FTZ R152, R0.reuse, R152 ;  /* 0x0000009800987220 */ /* 0x040fe20000410000 */
[----:B------:R-:W-:Y:S01]  /*9510*/  FMUL.FTZ R153, R0, R153 ;  /* 0x0000009900997220 */ /* 0x000fe20000410000 */
[----:B------:R-:W1:Y:S01]  /*9520*/  @P0 LDC.64 R10, c[0x0][0x2c0] ;  /* 0x0000b000ff0a0b82 */ /* 0x000e620000000a00 */
[C---:B------:R-:W-:Y:S01]  /*9530*/  FMUL.FTZ R154, R2.reuse, R154 ;  /* 0x0000009a029a7220 */ /* 0x040fe20000410000 */
[----:B------:R-:W-:Y:S01]  /*9540*/  FMUL.FTZ R155, R2, R155 ;  /* 0x0000009b029b7220 */ /* 0x000fe20000410000 */
[----:B------:R-:W-:Y:S01]  /*9550*/  F2FP.F16.F32.PACK_AB R160, R161, R160 ;  /* 0x000000a0a1a0723e */ /* 0x000fe200000000ff */
[C---:B------:R-:W-:Y:S01]  /*9560*/  FMUL.FTZ R72, R0.reuse, R72 ;  /* 0x0000004800487220 */ /* 0x040fe20000410000 */
[----:B------:R-:W-:Y:S01]  /*9570*/  F2FP.F16.F32.PACK_AB R162, R163, R162 ;  /* 0x000000a2a3a2723e */ /* 0x000fe200000000ff */
[----:B------:R-:W-:Y:S01]  /*9580*/  FMUL.FTZ R73, R0, R73 ;  /* 0x0000004900497220 */ /* 0x000fe20000410000 */
        /* <DEDUP_REMOVED lines=17> */
[----:B------:R-:W-:Y:S01]  /*96a0*/  STS [R13], R160 ;  /* 0x000000a00d007388 */ /* 0x000fe20000000800 */
[----:B------:R-:W-:Y:S01]  /*96b0*/  F2FP.F16.F32.PACK_AB R70, R71, R70 ;  /* 0x000000464746723e */ /* 0x000fe200000000ff */
[----:B------:R-:W-:Y:S01]  /*96c0*/  ULDC.U8 UR5, c[0x0][0x3d8] ;  /* 0x0000f60000057ab9 */ /* 0x000fe20000000000 */
[----:B------:R-:W-:Y:S01]  /*96d0*/  F2FP.F16.F32.PACK_AB R80, R81, R80 ;  /* 0x000000505150723e */ /* 0x000fe200000000ff */
[----:B------:R-:W-:Y:S01]  /*96e0*/  STS [R13+0x200], R162 ;  /* 0x000200a20d007388 */ /* 0x000fe20000000800 */
[----:B------:R-:W-:Y:S01]  /*96f0*/  F2FP.F16.F32.PACK_AB R82, R83, R82 ;  /* 0x000000525352723e */ /* 0x000fe200000000ff */
[C---:B------:R-:W-:Y:S01]  /*9700*/  FMUL.FTZ R92, R0.reuse, R92 ;  /* 0x0000005c005c7220 */ /* 0x040fe20000410000 */
[----:B------:R-:W-:Y:S01]  /*9710*/  FMUL.FTZ R93, R0, R93 ;  /* 0x0000005d005d7220 */ /* 0x000fe20000410000 */
[C---:B------:R-:W-:Y:S01]  /*9720*/  FMUL.FTZ R94, R2.reuse, R94 ;  /* 0x0000005e025e7220 */ /* 0x040fe20000410000 */
[----:B------:R-:W-:Y:S01]  /*9730*/  FMUL.FTZ R95, R2, R95 ;  /* 0x0000005f025f7220 */ /* 0x000fe20000410000 */
[----:B------:R-:W-:Y:S01]  /*9740*/  F2FP.F16.F32.PACK_AB R72, R73, R72 ;  /* 0x000000484948723e */ /* 0x000fe200000000ff */
[----:B------:R-:W-:Y:S01]  /*9750*/  STS [R15], R148 ;  /* 0x000000940f007388 */ /* 0x000fe20000000800 */
[----:B------:R-:W-:Y:S01]  /*9760*/  F2FP.F16.F32.PACK_AB R74, R75, R74 ;  /* 0x0000004a4b4a723e */ /* 0x000fe200000000ff */
[C---:B------:R-:W-:Y:S01]  /*9770*/  FMUL.FTZ R104, R0.reuse, R104 ;  /* 0x0000006800687220 */ /* 0x040fe20000410000 */
[----:B------:R-:W-:Y:S01]  /*9780*/  F2FP.F16.F32.PACK_AB R76, R77, R76 ;  /* 0x0000004c4d4c723e */ /* 0x000fe200000000ff */
[----:B------:R-:W-:Y:S01]  /*9790*/  STS [R15+0x200], R150 ;  /* 0x000200960f007388 */ /* 0x000fe20000000800 */
[----:B------:R-:W-:Y:S01]  /*97a0*/  F2FP.F16.F32.PACK_AB R78, R79, R78 ;  /* 0x0000004e4f4e723e */ /* 0x000fe200000000ff */
[----:B------:R-:W-:Y:S01]  /*97b0*/  FMUL.FTZ R105, R0, R105 ;  /* 0x0000006900697220 */ /* 0x000fe20000410000 */
[----:B------:R-:W-:Y:S01]  /*97c0*/  ISETP.NE.AND P1, PT, RZ, UR5, PT ;  /* 0x00000005ff007c0c */ /* 0x000fe2000bf25270 */
[----:B------:R-:W-:Y:S01]  /*97d0*/  STS [R13+0x1000], R156 ;  /* 0x0010009c0d007388 */ /* 0x000fe20000000800 */
[----:B------:R-:W-:Y:S01]  /*97e0*/  F2FP.F16.F32.PACK_AB R84, R85, R84 ;  /* 0x000000545554723e */ /* 0x000fe200000000ff */
[C---:B------:R-:W-:Y:S01]  /*97f0*/  FMUL.FTZ R106, R2.reuse, R106 ;  /* 0x0000006a026a7220 */ /* 0x040fe20000410000 */
        /* <DEDUP_REMOVED lines=13> */
[----:B------:R-:W-:Y:S01]  /*98d0*/  STS [R14], R68 ;  /* 0x000000440e007388 */ /* 0x000fe20000000800 */
[----:B------:R-:W-:Y:S01]  /*98e0*/  F2FP.F16.F32.PACK_AB R90, R91, R90 ;  /* 0x0000005a5b5a723e */ /* 0x000fe200000000ff */
[----:B------:R-:W-:Y:S01]  /*98f0*/  FMUL.FTZ R117, R0, R117 ;  /* 0x0000007500757220 */ /* 0x000fe20000410000 */
[----:B------:R-:W-:Y:S01]  /*9900*/  F2FP.F16.F32.PACK_AB R92, R93, R92 ;  /* 0x0000005c5d5c723e */ /* 0x000fe200000000ff */
[----:B------:R-:W-:Y:S01]  /*9910*/  STS [R14+0x200], R70 ;  /* 0x000200460e007388 */ /* 0x000fe20000000800 */
[----:B------:R-:W-:Y:S01]  /*9920*/  F2FP.F16.F32.PACK_AB R94, R95, R94 ;  /* 0x0000005e5f5e723e */ /* 0x000fe200000000ff */
[C---:B------:R-:W-:Y:S01]  /*9930*/  FMUL.FTZ R118, R2.reuse, R118 ;  /* 0x0000007602767220 */ /* 0x040fe20000410000 */
[----:B------:R-:W-:Y:S01]  /*9940*/  ISETP.NE.OR P6, PT, RZ, UR4, !P1 ;  /* 0x00000004ff007c0c */ /* 0x000fe2000cfc5670 */
[----:B------:R-:W-:Y:S01]  /*9950*/  STS [R17], R80 ;  /* 0x0000005011007388 */ /* 0x000fe20000000800 */
[----:B------:R-:W-:Y:S01]  /*9960*/  F2FP.F16.F32.PACK_AB R100, R101, R100 ;  /* 0x000000646564723e */ /* 0x000fe200000000ff */
[----:B------:R-:W-:Y:S01]  /*9970*/  FMUL.FTZ R119, R2, R119 ;  /* 0x0000007702777220 */ /* 0x000fe20000410000 */
        /* <DEDUP_REMOVED lines=10> */
[C---:B------:R-:W-:Y:S01]  /*9a20*/  FMUL.FTZ R142, R2.reuse, R142 ;  /* 0x0000008e028e7220 */ /* 0x040fe20000410000 */
[----:B------:R-:W-:Y:S01]  /*9a30*/  FMUL.FTZ R143, R2, R143 ;  /* 0x0000008f028f7220 */ /* 0x000fe20000410000 */
[----:B------:R-:W-:Y:S01]  /*9a40*/  F2FP.F16.F32.PACK_AB R144, R145, R144 ;  /* 0x000000909190723e */ /* 0x000fe200000000ff */
[----:B------:R-:W-:Y:S01]  /*9a50*/  STS [R17+0x1000], R76 ;  /* 0x0010004c11007388 */ /* 0x000fe20000000800 */
[----:B------:R-:W-:Y:S01]  /*9a60*/  F2FP.F16.F32.PACK_AB R146, R147, R146 ;  /* 0x000000929392723e */ /* 0x000fe200000000ff */
[----:B-1----:R-:W-:Y:S01]  /*9a70*/  @P0 IMAD R10, R11, R10, RZ ;  /* 0x0000000a0b0a0224 */ /* 0x002fe200078e02ff */
[----:B------:R-:W-:Y:S01]  /*9a80*/  F2FP.F16.F32.PACK_AB R112, R113, R112 ;  /* 0x000000707170723e */ /* 0x000fe200000000ff */
[----:B------:R-:W-:Y:S01]  /*9a90*/  STS [R17+0x1200], R78 ;  /* 0x0012004e11007388 */ /* 0x000fe20000000800 */
[----:B------:R-:W-:Y:S01]  /*9aa0*/  F2FP.F16.F32.PACK_AB R114, R115, R114 ;  /* 0x000000727372723e */ /* 0x000fe200000000ff */
[----:B------:R-:W1:Y:S01]  /*9ab0*/  @!P0 LDC R18, c[0x0][0x2e4] ;  /* 0x0000b900ff128b82 */ /* 0x000e620000000800 */
[----:B------:R-:W-:Y:S01]  /*9ac0*/  F2FP.F16.F32.PACK_AB R120, R121, R120 ;  /* 0x000000787978723e */ /* 0x000fe200000000ff */
[----:B------:R-:W-:Y:S01]  /*9ad0*/  STS [R13+0x2000], R84 ;  /* 0x002000540d007388 */ /* 0x000fe20000000800 */
[----:B------:R-:W-:Y:S01]  /*9ae0*/  F2FP.F16.F32.PACK_AB R122, R123, R122 ;  /* 0x0000007a7b7a723e */ /* 0x000fe200000000ff */
[----:B------:R2:W4:Y:S01]  /*9af0*/  @P4 MUFU.LG2 R24, R9 ;  /* 0x0000000900184308 */ /* 0x0005220000000c00 */
[----:B------:R-:W-:Y:S01]  /*9b00*/  F2FP.F16.F32.PACK_AB R116, R117, R116 ;  /* 0x000000747574723e */ /* 0x000fe200000000ff */
[----:B------:R-:W-:Y:S01]  /*9b10*/  STS [R13+0x2200], R86 ;  /* 0x002200560d007388 */ /* 0x000fe20000000800 */
[----:B------:R-:W-:Y:S01]  /*9b20*/  F2FP.F16.F32.PACK_AB R118, R119, R118 ;  /* 0x000000767776723e */ /* 0x000fe200000000ff */
[----:B------:R-:W1:Y:S01]  /*9b30*/  @!P0 LDC R11, c[0x0][0x2c4] ;  /* 0x0000b100ff0b8b82 */ /* 0x000e620000000800 */
[----:B------:R-:W-:Y:S01]  /*9b40*/  F2FP.F16.F32.PACK_AB R140, R141, R140 ;  /* 0x0000008c8d8c723e */ /* 0x000fe200000000ff */
[----:B------:R-:W-:Y:S01]  /*9b50*/  STS [R15+0x2000], R96 ;  /* 0x002000600f007388 */ /* 0x000fe20000000800 */
[----:B------:R-:W-:Y:S01]  /*9b60*/  F2FP.F16.F32.PACK_AB R142, R143, R142 ;  /* 0x0000008e8f8e723e */ /* 0x000fe200000000ff */
[C---:B------:R-:W-:Y:S01]  /*9b70*/  FMUL.FTZ R124, R0.reuse, R124 ;  /* 0x0000007c007c7220 */ /* 0x040fe20000410000 */
[C---:B------:R-:W-:Y:S01]  /*9b80*/  FMUL.FTZ R125, R0.reuse, R125 ;  /* 0x0000007d007d7220 */ /* 0x040fe20000410000 */
[----:B------:R-:W-:Y:S01]  /*9b90*/  STS [R15+0x2200], R98 ;  /* 0x002200620f007388 */ /* 0x000fe20000000800 */
[----:B------:R-:W-:Y:S01]  /*9ba0*/  FMUL.FTZ R132, R0, R132 ;  /* 0x0000008400847220 */ /* 0x000fe20000410000 */
[----:B------:R-:W5:Y:S01]  /*9bb0*/  @!P0 LDC R20, c[0x0][0x270] ;  /* 0x00009c00ff148b82 */ /* 0x000f620000000800 */
[C---:B------:R-:W-:Y:S01]  /*9bc0*/  FMUL.FTZ R126, R2.reuse, R126 ;  /* 0x0000007e027e7220 */ /* 0x040fe20000410000 */
[----:B------:R-:W-:Y:S01]  /*9bd0*/  STS [R13+0x3000], R88 ;  /* 0x003000580d007388 */ /* 0x000fe20000000800 */
[C---:B------:R-:W-:Y:S01]  /*9be0*/  FMUL.FTZ R127, R2.reuse, R127 ;  /* 0x0000007f027f7220 */ /* 0x040fe20000410000 */
[----:B------:R-:W-:Y:S01]  /*9bf0*/  FMUL.FTZ R134, R2, R134 ;  /* 0x0000008602867220 */ /* 0x000fe20000410000 */
[----:B------:R-:W-:Y:S01]  /*9c00*/  FMUL.FTZ R0, R0, R133 ;  /* 0x0000008500007220 */ /* 0x000fe20000410000 */
[----:B------:R-:W-:Y:S01]  /*9c10*/  STS [R13+0x3200], R90 ;  /* 0x0032005a0d007388 */ /* 0x000fe20000000800 */
[----:B------:R-:W-:Y:S01]  /*9c20*/  FMUL.FTZ R2, R2, R135 ;  /* 0x0000008702027220 */ /* 0x000fe20000410000 */
[----:B------:R-:W3:Y:S01]  /*9c30*/  @P0 LDC R22, c[0x0][0x2c0] ;  /* 0x0000b000ff160b82 */ /* 0x000ee20000000800 */
[----:B------:R-:W-:Y:S01]  /*9c40*/  F2FP.F16.F32.PACK_AB R136, R137, R136 ;  /* 0x000000888988723e */ /* 0x000fe200000000ff */
[----:B------:R-:W-:Y:S01]  /*9c50*/  STS [R15+0x3000], R92 ;  /* 0x0030005c0f007388 */ /* 0x000fe20000000800 */
[----:B------:R-:W-:Y:S01]  /*9c60*/  F2FP.F16.F32.PACK_AB R138, R139, R138 ;  /* 0x0000008a8b8a723e */ /* 0x000fe200000000ff */
[----:B------:R-:W-:Y:S01]  /*9c70*/  @P3 MUFU.LG2 R8, R8 ;  /* 0x0000000800083308 */ /* 0x000fe20000000c00 */
[----:B------:R-:W-:Y:S01]  /*9c80*/  F2FP.F16.F32.PACK_AB R124, R125, R124 ;  /* 0x0000007c7d7c723e */ /* 0x000fe200000000ff */
[----:B------:R-:W-:Y:S01]  /*9c90*/  STS [R15+0x3200], R94 ;  /* 0x0032005e0f007388 */ /* 0x000fe20000000800 */
[----:B------:R-:W-:Y:S01]  /*9ca0*/  F2FP.F16.F32.PACK_AB R126, R127, R126 ;  /* 0x0000007e7f7e723e */ /* 0x000fe200000000ff */
[----:B--2---:R-:W2:Y:S01]  /*9cb0*/  @P4 LDC R9, c[0x0][0x2e8] ;  /* 0x0000ba00ff094b82 */ /* 0x004ea20000000800 */
[----:B------:R-:W-:Y:S01]  /*9cc0*/  F2FP.F16.F32.PACK_AB R0, R0, R132 ;  /* 0x000000840000723e */ /* 0x000fe200000000ff */
[----:B------:R-:W-:Y:S01]  /*9cd0*/  STS [R14+0x2000], R100 ;  /* 0x002000640e007388 */ /* 0x000fe20000000800 */
[----:B------:R-:W-:Y:S01]  /*9ce0*/  F2FP.F16.F32.PACK_AB R2, R2, R134 ;  /* 0x000000860202723e */ /* 0x000fe200000000ff */
[----:B------:R-:W5:Y:S01]  /*9cf0*/  @P2 MUFU.LG2 R12, R12 ;  /* 0x0000000c000c2308 */ /* 0x000f620000000c00 */
[----:B-1----:R-:W-:Y:S01]  /*9d00*/  @!P0 SEL R10, R11, R18, !P1 ;  /* 0x000000120b0a8207 */ /* 0x002fe20004800000 */
[----:B------:R-:W-:Y:S01]  /*9d10*/  STS [R14+0x2200], R102 ;  /* 0x002200660e007388 */ /* 0x000fe20000000800 */
[----:B------:R-:W-:Y:S01]  /*9d20*/  @P0 MOV R18, 0x1 ;  /* 0x0000000100120802 */ /* 0x000fe20000000f00 */
[----:B----4-:R-:W-:Y:S01]  /*9d30*/  @P4 FMUL.FTZ R24, R24, 0.69314718246459960938 ;  /* 0x3f31721818184820 */ /* 0x010fe20000410000 */
[----:B------:R-:W-:Y:S01]  /*9d40*/  @P5 FMUL.FTZ R21, R21, 0.69314718246459960938 ;  /* 0x3f31721815155820 */ /* 0x000fe20000410000 */
[----:B------:R-:W-:Y:S01]  /*9d50*/  STS [R17+0x2000], R108 ;  /* 0x0020006c11007388 */ /* 0x000fe20000000800 */
[----:B-----5:R-:W-:-:S03]  /*9d60*/  @!P0 IMAD R18, R10, R20, RZ ;  /* 0x000000140a128224 */ /* 0x020fc600078e02ff */
[----:B------:R-:W-:Y:S01]  /*9d70*/  STS [R17+0x2200], R110 ;  /* 0x0022006e11007388 */ /* 0x000fe20000000800 */
[----:B------:R-:W-:Y:S01]  /*9d80*/  IMAD R18, R19, R18, RZ ;  /* 0x0000001213127224 */ /* 0x000fe200078e02ff */
[----:B------:R-:W-:Y:S02]  /*9d90*/  @!P0 MOV R22, 0x1 ;  /* 0x0000000100168802 */ /* 0x000fe40000000f00 */
[----:B------:R-:W-:Y:S02]  /*9da0*/  STS [R14+0x3000], R104 ;  /* 0x003000680e007388 */ /* 0x000fe40000000800 */
[----:B------:R-:W-:Y:S01]  /*9db0*/  SEL R18, R18, RZ, P6 ;  /* 0x000000ff12127207 */ /* 0x000fe20003000000 */
[----:B------:R-:W-:Y:S01]  /*9dc0*/  @P2 FMUL.FTZ R12, R12, 0.69314718246459960938 ;  /* 0x3f3172180c0c2820 */ /* 0x000fe20000410000 */
        /* <DEDUP_REMOVED lines=10> */
[----:B------:R4:W-:Y:S01]  /*9e70*/  STS [R15+0x5200], R142 ;  /* 0x0052008e0f007388 */ /* 0x0009e20000000800 */
[----:B------:R-:W5:Y:S03]  /*9e80*/  S2R R3, SR_CTAID.Z ;  /* 0x0000000000037919 */ /* 0x000f660000002700 */
[----:B------:R-:W-:Y:S04]  /*9e90*/  STS [R14+0x4000], R136 ;  /* 0x004000880e007388 */ /* 0x000fe80000000800 */
[----:B------:R-:W-:Y:S04]  /*9ea0*/  STS [R14+0x4200], R138 ;  /* 0x0042008a0e007388 */ /* 0x000fe80000000800 */
[----:B------:R-:W-:Y:S01]  /*9eb0*/  STS [R17+0x4000], R128 ;  /* 0x0040008011007388 */ /* 0x000fe20000000800 */
[----:B-1----:R-:W1:Y:S03]  /*9ec0*/  @!P6 LDC R13, c[0x0][0x2c4] ;  /* 0x0000b100ff0deb82 */ /* 0x002e660000000800 */
[----:B------:R-:W-:Y:S04]  /*9ed0*/  STS [R17+0x4200], R130 ;  /* 0x0042008211007388 */ /* 0x000fe80000000800 */
[----:B------:R-:W-:Y:S01]  /*9ee0*/  STS [R14+0x5000], R124 ;  /* 0x0050007c0e007388 */ /* 0x000fe20000000800 */
[----:B----4-:R-:W3:Y:S03]  /*9ef0*/  S2R R15, SR_CTAID.X ;  /* 0x00000000000f7919 */ /* 0x010ee60000002500 */
[----:B------:R4:W-:Y:S04]  /*9f00*/  STS [R14+0x5200], R126 ;  /* 0x0052007e0e007388 */ /* 0x0009e80000000800 */
[----:B------:R2:W-:Y:S01]  /*9f10*/  STS [R17+0x5000], R0 ;  /* 0x0050000011007388 */ /* 0x0005e20000000800 */
[----:B-----5:R-:W-:Y:S01]  /*9f20*/  IMAD R10, R3, R10, R18 ;  /* 0x0000000a030a7224 */ /* 0x020fe200078e0212 */
[----:B------:R-:W-:-:S02]  /*9f30*/  MOV R18, 0x7f800000 ;  /* 0x7f80000000127802 */ /* 0x000fc40000000f00 */
[----:B------:R1:W-:Y:S01]  /*9f40*/  STS [R17+0x5200], R2 ;  /* 0x0052000211007388 */ /* 0x0003e20000000800 */
[----:B----4-:R-:W4:Y:S01]  /*9f50*/  @P3 LDC R14, c[0x0][0x2e8] ;  /* 0x0000ba00ff0e3b82 */ /* 0x010f220000000800 */
[----:B---3--:R-:W-:Y:S01]  /*9f60*/  IMAD R20, R15, R22, RZ ;  /* 0x000000160f147224 */ /* 0x008fe200078e02ff */
[----:B--2---:R-:W-:Y:S01]  /*9f70*/  MOV R0, 0x7f800000 ;  /* 0x7f80000000007802 */ /* 0x004fe20000000f00 */
[----:B------:R-:W-:Y:S01]  /*9f80*/  @P5 FFMA.FTZ R0, R168, R23, R21 ;  /* 0x00000017a8005223 */ /* 0x000fe20000010015 */
[----:B-1----:R-:W-:Y:S01]  /*9f90*/  @!P6 IMAD R17, R19, R13, RZ ;  /* 0x0000000d1311e224 */ /* 0x002fe200078e02ff */
[----:B------:R-:W-:-:S03]  /*9fa0*/  MOV R2, 0x7f800000 ;  /* 0x7f80000000027802 */ /* 0x000fc60000000f00 */
[----:B------:R-:W1:Y:S01]  /*9fb0*/  @P2 LDC R13, c[0x0][0x2e8] ;  /* 0x0000ba00ff0d2b82 */ /* 0x000e620000000800 */
[----:B------:R-:W-:-:S07]  /*9fc0*/  @P4 FFMA.FTZ R2, R167, R9, R24 ;  /* 0x00000009a7024223 */ /* 0x000fce0000010018 */
[----:B------:R-:W-:Y:S01]  /*9fd0*/  BAR.SYNC.DEFER_BLOCKING 0x0 ;  /* 0x0000000000007b1d */ /* 0x000fe20000010000 */
[----:B------:R-:W-:Y:S01]  /*9fe0*/  LOP3.LUT P4, RZ, R4, 0x3, RZ, 0xc0, !PT ;  /* 0x0000000304ff7812 */ /* 0x000fe2000788c0ff */
[----:B------:R-:W-:Y:S01]  /*9ff0*/  @P3 FMUL.FTZ R9, R8, 0.69314718246459960938 ;  /* 0x3f31721808093820 */ /* 0x000fe20000410000 */
[----:B------:R-:W-:Y:S02]  /*a000*/  SHF.L.U32 R20, R20, 0x7, RZ ;  /* 0x0000000714147819 */ /* 0x000fe400000006ff */
[----:B------:R-:W-:Y:S02]  /*a010*/  @!P6 MOV R26, R17 ;  /* 0x00000011001ae202 */ /* 0x000fe40000000f00 */
[----:B------:R-:W-:Y:S02]  /*a020*/  SHF.R.S32.HI R8, RZ, 0x1f, R20 ;  /* 0x0000001fff087819 */ /* 0x000fe40000011414 */
[----:B------:R-:W-:Y:S02]  /*a030*/  IADD3 R20, P1, P0, R20, R26, R10 ;  /* 0x0000001a14147210 */ /* 0x000fe4000783e00a */
[----:B------:R-:W-:-:S02]  /*a040*/  @!P6 SHF.R.S32.HI R27, RZ, 0x1f, R17 ;  /* 0x0000001fff1be819 */ /* 0x000fc40000011411 */
[----:B------:R-:W-:Y:S02]  /*a050*/  SHF.R.S32.HI R26, RZ, 0x1f, R10 ;  /* 0x0000001fff1a7819 */ /* 0x000fe4000001140a */
[----:B------:R-:W-:Y:S02]  /*a060*/  SHF.L.U32 R24, R5, 0x3, RZ ;  /* 0x0000000305187819 */ /* 0x000fe400000006ff */
[----:B------:R-:W-:Y:S01]  /*a070*/  MOV R17, 0x7f800000 ;  /* 0x7f80000000117802 */ /* 0x000fe20000000f00 */
[----:B----4-:R-:W-:Y:S01]  /*a080*/  @P3 FFMA.FTZ R17, R166, R14, R9 ;  /* 0x0000000ea6113223 */ /* 0x010fe20000010009 */
[----:B------:R-:W-:Y:S02]  /*a090*/  IADD3.X R26, R8, R27, R26, P1, P0 ;  /* 0x0000001b081a7210 */ /* 0x000fe40000fe041a */
[----:B------:R-:W-:Y:S01]  /*a0a0*/  SHF.R.S32.HI R14, RZ, 0x1f, R19 ;  /* 0x0000001fff0e7819 */ /* 0x000fe20000011413 */
[----:B-1----:R-:W-:Y:S01]  /*a0b0*/  @P2 FFMA.FTZ R18, R165, R13, R12 ;  /* 0x0000000da5122223 */ /* 0x002fe2000001000c */
[----:B------:R-:W-:Y:S01]  /*a0c0*/  SHF.R.S32.HI R25, RZ, 0x1f, R24 ;  /* 0x0000001fff197819 */ /* 0x000fe20000011418 */
        /* <DEDUP_REMOVED lines=21> */
[C---:B------:R-:W-:Y:S01]  /*a220*/  @!P6 IADD3 R16, P0, R28.reuse, R20, RZ ;  /* 0x000000141c10e210 */ /* 0x040fe20007f1e0ff */
[----:B------:R-:W2:Y:S01]  /*a230*/  @!P5 LDC.64 R10, c[0x0][0x2b0] ;  /* 0x0000ac00ff0adb82 */ /* 0x000ea20000000a00 */
[----:B------:R-:W-:Y:S01]  /*a240*/  @!P3 IMAD R29, R29, R22, RZ ;  /* 0x000000161d1db224 */ /* 0x000fe200078e02ff */
[----:B------:R-:W-:Y:S02]  /*a250*/  @!P5 IADD3 R27, P2, R23, R20, RZ ;  /* 0x00000014171bd210 */ /* 0x000fe40007f5e0ff */
[----:B------:R-:W-:Y:S02]  /*a260*/  @!P6 LEA.HI.X.SX32 R22, R28, R26, 0x1, P0 ;  /* 0x0000001a1c16e211 */ /* 0x000fe400000f0eff */
[----:B------:R-:W-:-:S02]  /*a270*/  @!P4 IADD3 R28, P1, R21, R20, RZ ;  /* 0x00000014151cc210 */ /* 0x000fc40007f3e0ff */
[----:B------:R-:W3:Y:S01]  /*a280*/  @!P4 LDC.64 R8, c[0x0][0x2b0] ;  /* 0x0000ac00ff08cb82 */ /* 0x000ee20000000a00 */
[-C--:B------:R-:W-:Y:S02]  /*a290*/  @!P5 LEA.HI.X.SX32 R23, R23, R26.reuse, 0x1, P2 ;  /* 0x0000001a1717d211 */ /* 0x080fe400010f0eff */
[----:B------:R-:W-:Y:S02]  /*a2a0*/  @!P4 LEA.HI.X.SX32 R21, R21, R26, 0x1, P1 ;  /* 0x0000001a1515c211 */ /* 0x000fe400008f0eff */
[----:B------:R-:W-:-:S03]  /*a2b0*/  @!P3 IADD3 R20, P0, R29, R20, RZ ;  /* 0x000000141d14b210 */ /* 0x000fc60007f1e0ff */
[----:B------:R-:W4:Y:S01]  /*a2c0*/  @!P3 LDC.64 R4, c[0x0][0x2b0] ;  /* 0x0000ac00ff04bb82 */ /* 0x000f220000000a00 */
[C---:B-1----:R-:W-:Y:S02]  /*a2d0*/  @!P6 LEA R12, P2, R16.reuse, R12, 0x2 ;  /* 0x0000000c100ce211 */ /* 0x042fe400078410ff */
        /* <DEDUP_REMOVED lines=12> */
.L_x_499:
[----:B------:R-:W-:Y:S05]  /*a3a0*/  BSYNC B0 ;  /* 0x0000000000007941 */ /* 0x000fea0003800000 */
.L_x_498:
[----:B------:R-:W-:Y:S01]  /*a3b0*/  ULDC.64 UR4, c[0x0][0x290] ;  /* 0x0000a40000047ab9 */ /* 0x000fe20000000a00 */
[----:B------:R-:W-:Y:S01]  /*a3c0*/  SHF.R.S32.HI R7, RZ, 0x1f, R6 ;  /* 0x0000001fff077819 */ /* 0x000fe20000011406 */
[----:B------:R-:W-:Y:S01]  /*a3d0*/  IMAD R14, R14, UR4, RZ ;  /* 0x000000040e0e7c24 */ /* 0x000fe2000f8e02ff */
[----:B------:R-:W2:Y:S01]  /*a3e0*/  LDS.128 R44, [R223] ;  /* 0x00000000df2c7984 */ /* 0x000ea20000000c00 */
[C---:B------:R-:W-:Y:S01]  /*a3f0*/  IMAD.WIDE.U32 R24, R19.reuse, UR4, R24 ;  /* 0x0000000413187c25 */ /* 0x040fe2000f8e0018 */
[----:B-1----:R-:W-:Y:S01]  /*a400*/  SHF.R.S32.HI R0, RZ, 0x1f, R3 ;  /* 0x0000001fff007819 */ /* 0x002fe20000011403 */
[----:B------:R-:W-:Y:S01]  /*a410*/  ULDC.64 UR6, c[0x0][0x298] ;  /* 0x0000a60000067ab9 */ /* 0x000fe20000000a00 */
[----:B------:R-:W-:Y:S01]  /*a420*/  LDS.128 R28, [R223+0x2000] ;  /* 0x00200000df1c7984 */ /* 0x000fe20000000c00 */
[----:B------:R-:W-:Y:S01]  /*a430*/  IMAD R19, R19, UR5, R14 ;  /* 0x0000000513137c24 */ /* 0x000fe2000f8e020e */
[----:B------:R-:W-:Y:S01]  /*a440*/  ULDC.64 UR4, c[0x0][0x2a0] ;  /* 0x0000a80000047ab9 */ /* 0x000fe20000000a00 */
[----:B------:R-:W-:Y:S01]  /*a450*/  IMAD.WIDE R52, R15, 0x80, R6 ;  /* 0x000000800f347825 */ /* 0x000fe200078e0206 */
[----:B------:R-:W-:Y:S02]  /*a460*/  LDS.128 R40, [R223+0x800] ;  /* 0x00080000df287984 */ /* 0x000fe40000000c00 */
[----:B------:R-:W-:Y:S01]  /*a470*/  IADD3 R25, R25, R19, RZ ;  /* 0x0000001319197210 */ /* 0x000fe20007ffe0ff */
[----:B------:R-:W-:Y:S01]  /*a480*/  IMAD R0, R0, UR4, RZ ;  /* 0x0000000400007c24 */ /* 0x000fe2000f8e02ff */
[----:B------:R-:W1:Y:S03]  /*a490*/  LDS.128 R12, [R223+0x4000] ;  /* 0x00400000df0c7984 */ /* 0x000e660000000c00 */
[C---:B------:R-:W-:Y:S01]  /*a4a0*/  IMAD R0, R3.reuse, UR5, R0 ;  /* 0x0000000503007c24 */ /* 0x040fe2000f8e0200 */
[----:B------:R-:W-:Y:S01]  /*a4b0*/  LDS.128 R8, [R223+0x4800] ;  /* 0x00480000df087984 */ /* 0x000fe20000000c00 */
[----:B------:R-:W-:Y:S01]  /*a4c0*/  IMAD.WIDE.U32 R2, R3, UR4, R24 ;  /* 0x0000000403027c25 */ /* 0x000fe2000f8e0018 */
[----:B------:R-:W-:-:S02]  /*a4d0*/  ULDC.64 UR4, c[0x0][0x280] ;  /* 0x0000a00000047ab9 */ /* 0x000fc40000000a00 */
[----:B------:R-:W3:Y:S02]  /*a4e0*/  LDS.128 R24, [R223+0x2800] ;  /* 0x00280000df187984 */ /* 0x000ee40000000c00 */
[----:B------:R-:W-:Y:S01]  /*a4f0*/  IADD3 R3, R3, R0, RZ ;  /* 0x0000000003037210 */ /* 0x000fe20007ffe0ff */
[----:B------:R-:W-:Y:S01]  /*a500*/  IMAD R0, R53, UR6, RZ ;  /* 0x0000000635007c24 */ /* 0x000fe2000f8e02ff */
[----:B------:R-:W4:Y:S01]  /*a510*/  LDS.128 R36, [R223+0x1000] ;  /* 0x00100000df247984 */ /* 0x000f220000000c00 */
[----:B------:R-:W-:-:S03]  /*a520*/  IMAD.WIDE.U32 R2, R52, UR6, R2 ;  /* 0x0000000634027c25 */ /* 0x000fc6000f8e0002 */
[----:B------:R-:W5:Y:S01]  /*a530*/  LDS.128 R20, [R223+0x3000] ;  /* 0x00300000df147984 */ /* 0x000f620000000c00 */
[----:B------:R-:W-:-:S03]  /*a540*/  IMAD R0, R52, UR7, R0 ;  /* 0x0000000734007c24 */ /* 0x000fc6000f8e0200 */
        /* <DEDUP_REMOVED lines=11> */
[----:B--2---:R2:W-:Y:S04]  /*a600*/  STG.E.128 desc[UR30][R52.64], R44 ;  /* 0x0000002c34007986 */ /* 0x0045e8000c101d1e */
[----:B-1----:R1:W-:Y:S04]  /*a610*/  STG.E.128 desc[UR30][R52.64+0x80], R12 ;  /* 0x0000800c34007986 */ /* 0x0023e8000c101d1e */
[----:B------:R-:W-:Y:S04]  /*a620*/  STG.E.128 desc[UR30][R52.64+0x40], R28 ;  /* 0x0000401c34007986 */ /* 0x000fe8000c101d1e */
[----:B------:R-:W-:Y:S04]  /*a630*/  STG.E.128 desc[UR30][R2.64], R40 ;  /* 0x0000002802007986 */ /* 0x000fe8000c101d1e */
[----:B---3--:R-:W-:Y:S04]  /*a640*/  STG.E.128 desc[UR30][R2.64+0x40], R24 ;  /* 0x0000401802007986 */ /* 0x008fe8000c101d1e */
[----:B------:R-:W-:Y:S01]  /*a650*/  STG.E.128 desc[UR30][R2.64+0x80], R8 ;  /* 0x0000800802007986 */ /* 0x000fe2000c101d1e */
[----:B--2---:R-:W-:-:S04]  /*a660*/  IADD3 R44, P0, R2, UR4, RZ ;  /* 0x00000004022c7c10 */ /* 0x004fc8000ff1e0ff */
[----:B------:R-:W-:Y:S02]  /*a670*/  IADD3.X R45, R3, UR6, RZ, P0, !PT ;  /* 0x00000006032d7c10 */ /* 0x000fe400087fe4ff */
[----:B-1----:R-:W-:-:S03]  /*a680*/  IADD3 R12, P0, R44, UR4, RZ ;  /* 0x000000042c0c7c10 */ /* 0x002fc6000ff1e0ff */
[----:B----4-:R-:W-:Y:S01]  /*a690*/  STG.E.128 desc[UR30][R44.64], R36 ;  /* 0x000000242c007986 */ /* 0x010fe2000c101d1e */
[----:B------:R-:W-:-:S03]  /*a6a0*/  IADD3.X R13, R45, UR6, RZ, P0, !PT ;  /* 0x000000062d0d7c10 */ /* 0x000fc600087fe4ff */
[----:B-----5:R-:W-:Y:S04]  /*a6b0*/  STG.E.128 desc[UR30][R44.64+0x40], R20 ;  /* 0x000040142c007986 */ /* 0x020fe8000c101d1e */
[----:B------:R-:W-:Y:S04]  /*a6c0*/  STG.E.128 desc[UR30][R44.64+0x80], R4 ;  /* 0x000080042c007986 */ /* 0x000fe8000c101d1e */
[----:B------:R-:W-:Y:S04]  /*a6d0*/  STG.E.128 desc[UR30][R12.64], R32 ;  /* 0x000000200c007986 */ /* 0x000fe8000c101d1e */
[----:B------:R-:W-:Y:S04]  /*a6e0*/  STG.E.128 desc[UR30][R12.64+0x40], R16 ;  /* 0x000040100c007986 */ /* 0x000fe8000c101d1e */
[----:B------:R-:W-:Y:S01]  /*a6f0*/  STG.E.128 desc[UR30][R12.64+0x80], R48 ;  /* 0x000080300c007986 */ /* 0x000fe2000c101d1e */
[----:B------:R-:W-:Y:S05]  /*a700*/  EXIT ;  /* 0x000000000000794d */ /* 0x000fea0003800000 */
.L_x_500:
        /* <DEDUP_REMOVED lines=15> */
.L_x_1216:


//--------------------- .text._ZN5flash16flash_fwd_kernelI23Flash_fwd_kernel_traitsILi96ELi128ELi64ELi4ELb0ELb0EN7cutlass6half_tE19Flash_kernel_traitsILi96ELi128ELi64ELi4ES3_EELb0ELb0ELb0ELb0ELb1ELb1ELb1ELb0EEEvNS_16Flash_fwd_paramsE --------------------------
	.section	.text._ZN5flash16flash_fwd_kernelI23Flash_fwd_kernel_traitsILi96ELi128ELi64ELi4ELb0ELb0EN7cutlass6half_tE19Flash_kernel_traitsILi96ELi128ELi64ELi4ES3_EELb0ELb0ELb0ELb0ELb1ELb1ELb1ELb0EEEvNS_16Flash_fwd_paramsE,"ax",@progbits
	.align	128
        .global         _ZN5flash16flash_fwd_kernelI23Flash_fwd_kernel_traitsILi96ELi128ELi64ELi4ELb0ELb0EN7cutlass6half_tE19Flash_kernel_traitsILi96ELi128ELi64ELi4ES3_EELb0ELb0ELb0ELb0ELb1ELb1ELb1ELb0EEEvNS_16Flash_fwd_paramsE
        .type           _ZN5flash16flash_fwd_kernelI23Flash_fwd_kernel_traitsILi96ELi128ELi64ELi4ELb0ELb0EN7cutlass6half_tE19Flash_kernel_traitsILi96ELi128ELi64ELi4ES3_EELb0ELb0ELb0ELb0ELb1ELb1ELb1ELb0EEEvNS_16Flash_fwd_paramsE,@function
        .size           _ZN5flash16flash_fwd_kernelI23Flash_fwd_kernel_traitsILi96ELi128ELi64ELi4ELb0ELb0EN7cutlass6half_tE19Flash_kernel_traitsILi96ELi128ELi64ELi4ES3_EELb0ELb0ELb0ELb0ELb1ELb1ELb1ELb0EEEvNS_16Flash_fwd_paramsE,(.L_x_1217 - _ZN5flash16flash_fwd_kernelI23Flash_fwd_kernel_traitsILi96ELi128ELi64ELi4ELb0ELb0EN7cutlass6half_tE19Flash_kernel_traitsILi96ELi128ELi64ELi4ES3_EELb0ELb0ELb0ELb0ELb1ELb1ELb1ELb0EEEvNS_16Flash_fwd_paramsE)
        .other          _ZN5flash16flash_fwd_kernelI23Flash_fwd_kernel_traitsILi96ELi128ELi64ELi4ELb0ELb0EN7cutlass6half_tE19Flash_kernel_traitsILi96ELi128ELi64ELi4ES3_EELb0ELb0ELb0ELb0ELb1ELb1ELb1ELb0EEEvNS_16Flash_fwd_paramsE,@"STO_CUDA_ENTRY STV_DEFAULT"
_ZN5flash16flash_fwd_kernelI23Flash_fwd_kernel_traitsILi96ELi128ELi64ELi4ELb0ELb0EN7cutlass6half_tE19Flash_kernel_traitsILi96ELi128ELi64ELi4ES3_EELb0ELb0ELb0ELb0ELb1ELb1ELb1ELb0EEEvNS_16Flash_fwd_paramsE:
.text._ZN5flash16flash_fwd_kernelI23Flash_fwd_kernel_traitsILi96ELi128ELi64ELi4ELb0ELb0EN7cutlass6half_tE19Flash_kernel_traitsILi96ELi128ELi64ELi4ES3_EELb0ELb0ELb0ELb0ELb1ELb1ELb1ELb0EEEvNS_16Flash_fwd_paramsE:
        /* <DEDUP_REMOVED lines=35> */
[C---:B--2---:R-:W-:Y:S02]  /*0230*/  SHF.L.U64.HI R227, R136.reuse, 0x6, R137 ;  /* 0x0000000688e37819 */ /* 0x044fe40000010289 */
[----:B---3--:R-:W-:Y:S02]  /*0240*/  SHF.R.S32.HI R42, RZ, 0x1f, R41 ;  /* 0x0000001fff2a7819 */ /* 0x008fe40000011429 */
[----:B------:R-:W-:Y:S02]  /*0250*/  SHF.L.U32 R228, R136, 0x6, RZ ;  /* 0x0000000688e47819 */ /* 0x000fe400000006ff */
[CC--:B------:R-:W-:Y:S02]  /*0260*/  LEA.HI R0, R42.reuse, R41.reuse, RZ, 0x4 ;  /* 0x000000292a007211 */ /* 0x0c0fe400078f20ff */
[CC--:B------:R-:W-:Y:S02]  /*0270*/  LEA.HI R31, R42.reuse, R41.reuse, RZ, 0x2 ;  /* 0x000000292a1f7211 */ /* 0x0c0fe400078f10ff */
[----:B------:R-:W-:Y:S01]  /*0280*/  SHF.R.S32.HI R2, RZ, 0x4, R0 ;  /* 0x00000004ff027819 */ /* 0x000fe20000011400 */
[----:B-1----:R-:W1:Y:S01]  /*0290*/  MUFU.RCP R28, R28 ;  /* 0x0000001c001c7308 */ /* 0x002e620000001000 */
[----:B------:R-:W-:-:S02]  /*02a0*/  LEA.HI R5, R42, R41, RZ, 0x3 ;  /* 0x000000292a057211 */ /* 0x000fc400078f18ff */
        /* <DEDUP_REMOVED lines=11> */
[----:B------:R-:W-:Y:S01]  /*0360*/  SHF.L.U32 R16, R16, 0x3, RZ ;  /* 0x0000000310107819 */ /* 0x000fe200000006ff */
[----:B------:R-:W-:Y:S01]  /*0370*/  IMAD.IADD R11, R2, 0x1, -R11 ;  /* 0x00000001020b7824 */ /* 0x000fe200078e0a0b */
[----:B------:R-:W-:Y:S01]  /*0380*/  LOP3.LUT R139, R3, 0x7fffffe, RZ, 0xc0, !PT ;  /* 0x07fffffe038b7812 */ /* 0x000fe200078ec0ff */
[----:B------:R-:W1:Y:S01]  /*0390*/  F2I.FTZ.U32.TRUNC.NTZ R29, R28 ;  /* 0x0000001c001d7305 */ /* 0x000e62000021f000 */
[----:B------:R-:W-:-:S02]  /*03a0*/  LOP3.LUT R9, R9, 0xc0, RZ, 0xc0, !PT ;  /* 0x000000c009097812 */ /* 0x000fc400078ec0ff */
[----:B------:R-:W-:Y:S01]  /*03b0*/  SHF.R.S32.HI R25, RZ, 0x1f, R0 ;  /* 0x0000001fff197819 */ /* 0x000fe20000011400 */
[----:B------:R-:W-:Y:S01]  /*03c0*/  IMAD.IADD R139, R0, 0x1, -R139 ;  /* 0x00000001008b7824 */ /* 0x000fe200078e0a8b */
[----:B------:R-:W-:Y:S02]  /*03d0*/  LEA.HI R31, R31, R26, RZ, 0x1 ;  /* 0x0000001a1f1f7211 */ /* 0x000fe400078f08ff */
[--C-:B------:R-:W-:Y:S02]  /*03e0*/  SHF.R.S32.HI R17, RZ, 0x1f, R16.reuse ;  /* 0x0000001fff117819 */ /* 0x100fe40000011410 */
[--C-:B------:R-:W-:Y:S02]  /*03f0*/  LOP3.LUT R7, R9, 0x18, R16.reuse, 0xf8, !PT ;  /* 0x0000001809077812 */ /* 0x100fe400078ef810 */
[----:B------:R-:W-:Y:S01]  /*0400*/  SHF.R.U32.HI R18, RZ, 0x3, R9 ;  /* 0x00000003ff127819 */ /* 0x000fe20000011609 */
[----:B------:R-:W-:Y:S01]  /*0410*/  IMAD.WIDE.U32 R32, R12, UR4, R16 ;  /* 0x000000040c207c25 */ /* 0x000fe2000f8e0010 */
[----:B------:R-:W-:Y:S01]  /*0420*/  LEA.HI R8, R25, R0, RZ, 0x3 ;  /* 0x0000000019087211 */ /* 0x000fe200078f18ff */
[----:B------:R-:W-:Y:S01]  /*0430*/  ULDC.64 UR4, c[0x0][0x258] ;  /* 0x0000960000047ab9 */ /* 0x000fe20000000a00 */
[----:B----4-:R-:W-:Y:S01]  /*0440*/  SHF.R.S32.HI R0, RZ, 0x1f, R21 ;  /* 0x0000001fff007819 */ /* 0x010fe20000011415 */
[----:B-1----:R-:W-:Y:S01]  /*0450*/  IMAD.MOV R2, RZ, RZ, -R29 ;  /* 0x000000ffff027224 */ /* 0x002fe200078e0a1d */
[----:B------:R-:W-:Y:S01]  /*0460*/  LEA.HI R42, R42, R41, RZ, 0x5 ;  /* 0x000000292a2a7211 */ /* 0x000fe200078f28ff */
[----:B------:R-:W-:Y:S01]  /*0470*/  IMAD.MOV.U32 R28, RZ, RZ, RZ ;  /* 0x000000ffff1c7224 */ /* 0x000fe200078e00ff */
[----:B------:R-:W-:Y:S01]  /*0480*/  LOP3.LUT R31, R31, 0x7fffffe, RZ, 0xc0, !PT ;  /* 0x07fffffe1f1f7812 */ /* 0x000fe200078ec0ff */
[----:B------:R-:W-:Y:S01]  /*0490*/  IMAD R0, R0, UR4, RZ ;  /* 0x0000000400007c24 */ /* 0x000fe2000f8e02ff */
[----:B------:R-:W-:Y:S01]  /*04a0*/  LOP3.LUT R18, R7, R18, RZ, 0x3c, !PT ;  /* 0x0000001207127212 */ /* 0x000fe200078e3cff */
[----:B------:R-:W-:Y:S01]  /*04b0*/  IMAD R7, R2, R19, RZ ;  /* 0x0000001302077224 */ /* 0x000fe200078e02ff */
[----:B------:R-:W-:Y:S01]  /*04c0*/  LOP3.LUT R2, R5, 0xfffffff8, RZ, 0xc0, !PT ;  /* 0xfffffff805027812 */ /* 0x000fe200078ec0ff */
[----:B------:R-:W-:Y:S01]  /*04d0*/  IMAD.IADD R20, R26, 0x1, -R31 ;  /* 0x000000011a147824 */ /* 0x000fe200078e0a1f */
[----:B------:R-:W-:Y:S01]  /*04e0*/  SHF.R.S32.HI R9, RZ, 0x5, R42 ;  /* 0x00000005ff097819 */ /* 0x000fe2000001142a */
[----:B------:R-:W-:Y:S01]  /*04f0*/  IMAD.IADD R25, R33, 0x1, R24 ;  /* 0x0000000121197824 */ /* 0x000fe200078e0218 */
[----:B------:R-:W-:Y:S01]  /*0500*/  MOV R24, R32 ;  /* 0x0000002000187202 */ /* 0x000fe20000000f00 */
[----:B------:R-:W-:Y:S01]  /*0510*/  IMAD.HI.U32 R7, R29, R7, R28 ;  /* 0x000000071d077227 */ /* 0x000fe200078e001c */
[----:B------:R-:W-:-:S02]  /*0520*/  IABS R6, R21 ;  /* 0x0000001500067213 */ /* 0x000fc40000000000 */
[--C-:B------:R-:W-:Y:S01]  /*0530*/  SHF.R.S32.HI R4, RZ, 0x1, R3.reuse ;  /* 0x00000001ff047819 */ /* 0x100fe20000011403 */
[----:B------:R-:W-:Y:S01]  /*0540*/  IMAD R0, R21, UR5, R0 ;  /* 0x0000000515007c24 */ /* 0x000fe2000f8e0200 */
[----:B------:R-:W1:Y:S01]  /*0550*/  S2UR UR5, SR_CgaCtaId ;  /* 0x00000000000579c3 */ /* 0x000e620000008800 */
[----:B------:R-:W-:Y:S01]  /*0560*/  IMAD.IADD R29, R41, 0x1, -R2 ;  /* 0x00000001291d7824 */ /* 0x000fe200078e0a02 */
[----:B------:R-:W-:Y:S01]  /*0570*/  SHF.R.S32.HI R3, RZ, 0x1f, R3 ;  /* 0x0000001fff037819 */ /* 0x000fe20000011403 */
[----:B------:R-:W-:Y:S01]  /*0580*/  IMAD R229, R9, 0x8, R20 ;  /* 0x0000000809e57824 */ /* 0x000fe200078e0214 */
[----:B------:R-:W-:Y:S01]  /*0590*/  SHF.R.S32.HI R27, RZ, 0x1f, R26 ;  /* 0x0000001fff1b7819 */ /* 0x000fe2000001141a */
[----:B------:R-:W-:Y:S01]  /*05a0*/  IMAD.WIDE.U32 R24, R21, UR4, R24 ;  /* 0x0000000415187c25 */ /* 0x000fe2000f8e0018 */
[----:B------:R-:W-:Y:S01]  /*05b0*/  LEA.HI R2, R29, R29, RZ, 0x1 ;  /* 0x0000001d1d027211 */ /* 0x000fe200078f08ff */
[----:B------:R-:W-:Y:S01]  /*05c0*/  UMOV UR4, 0x400 ;  /* 0x0000040000047882 */ /* 0x000fe20000000000 */
[----:B------:R-:W-:Y:S01]  /*05d0*/  LEA.HI R3, R3, R4, RZ, 0x2 ;  /* 0x0000000403037211 */ /* 0x000fe200078f10ff */
[----:B------:R-:W-:Y:S01]  /*05e0*/  IMAD.U32 R229, R229, 0x20, R18 ;  /* 0x00000020e5e57824 */ /* 0x000fe200078e0012 */
[----:B------:R-:W-:Y:S01]  /*05f0*/  LOP3.LUT R10, R2, 0x3fffffe, RZ, 0xc0, !PT ;  /* 0x03fffffe020a7812 */ /* 0x000fe200078ec0ff */
[----:B------:R-:W-:Y:S01]  /*0600*/  IMAD.HI.U32 R18, R7, R6, RZ ;  /* 0x0000000607127227 */ /* 0x000fe200078e00ff */
[----:B------:R-:W-:-:S02]  /*0610*/  LOP3.LUT R3, R3, 0xfffffffc, RZ, 0xc0, !PT ;  /* 0xfffffffc03037812 */ /* 0x000fc400078ec0ff */
[----:B------:R-:W-:Y:S01]  /*0620*/  LOP3.LUT R21, R21, R14, RZ, 0x3c, !PT ;  /* 0x0000000e15157212 */ /* 0x000fe200078e3cff */
[----:B------:R-:W-:Y:S01]  /*0630*/  IMAD.WIDE R22, R23, 0x80, R26 ;  /* 0x0000008017167825 */ /* 0x000fe200078e021a */
[----:B------:R-:W-:-:S03]  /*0640*/  IADD3 R10, R29, -R10, RZ ;  /* 0x8000000a1d0a7210 */ /* 0x000fc60007ffe0ff */
[----:B------:R-:W-:Y:S01]  /*0650*/  IMAD.IADD R25, R25, 0x1, R0 ;  /* 0x0000000119197824 */ /* 0x000fe200078e0200 */
[----:B------:R-:W-:Y:S01]  /*0660*/  SHF.R.S32.HI R0, RZ, 0x1, R2 ;  /* 0x00000001ff007819 */ /* 0x000fe20000011402 */
[----:B------:R-:W-:Y:S02]  /*0670*/  IMAD.MOV R20, RZ, RZ, -R18 ;  /* 0x000000ffff147224 */ /* 0x000fe400078e0a12 */
[----:B------:R-:W-:Y:S01]  /*0680*/  IMAD R7, R23, UR6, RZ ;  /* 0x0000000617077c24 */ /* 0x000fe2000f8e02ff */
[----:B------:R-:W-:Y:S01]  /*0690*/  SHF.L.U32 R2, R0, 0x6, RZ ;  /* 0x0000000600027819 */ /* 0x000fe200000006ff */
[C---:B------:R-:W-:Y:S01]  /*06a0*/  IMAD R20, R19.reuse, R20, R6 ;  /* 0x0000001413147224 */ /* 0x040fe200078e0206 */
[----:B-1----:R-:W-:Y:S01]  /*06b0*/  ULEA UR5, UR5, UR4, 0x18 ;  /* 0x0000000405057291 */ /* 0x002fe2000f8ec03f */
[----:B------:R-:W-:Y:S01]  /*06c0*/  IMAD.IADD R3, R4, 0x1, -R3 ;  /* 0x0000000104037824 */ /* 0x000fe200078e0a03 */
[----:B------:R-:W-:Y:S01]  /*06d0*/  LOP3.LUT R2, R2, 0xc0, RZ, 0xc0, !PT ;  /* 0x000000c002027812 */ /* 0x000fe200078ec0ff */
[C---:B------:R-:W-:Y:S01]  /*06e0*/  IMAD R4, R22.reuse, UR7, R7 ;  /* 0x0000000716047c24 */ /* 0x040fe2000f8e0207 */
[----:B------:R-:W-:Y:S01]  /*06f0*/  ISETP.GT.U32.AND P2, PT, R19, R20, PT ;  /* 0x000000141300720c */ /* 0x000fe20003f44070 */
[----:B------:R-:W-:Y:S01]  /*0700*/  IMAD.WIDE.U32 R22, R22, UR6, R24 ;  /* 0x0000000616167c25 */ /* 0x000fe2000f8e0018 */
[----:B------:R-:W1:Y:S01]  /*0710*/  @!P3 LDC.64 R6, c[0x0][0x318] ;  /* 0x0000c600ff06bb82 */ /* 0x000e620000000a00 */
[----:B------:R-:W-:Y:S01]  /*0720*/  LOP3.LUT R5, R2, 0x8, R5, 0xf8, !PT ;  /* 0x0000000802057812 */ /* 0x000fe200078ef805 */
[----:B------:R-:W-:Y:S01]  /*0730*/  USHF.L.U32 UR4, UR6, 0x6, URZ ;  /* 0x0000000606047899 */ /* 0x000fe2000800063f */
[----:B------:R-:W-:Y:S01]  /*0740*/  IMAD.IADD R4, R23, 0x1, R4 ;  /* 0x0000000117047824 */ /* 0x000fe200078e0204 */
[----:B------:R-:W-:Y:S01]  /*0750*/  SHF.R.U32.HI R2, RZ, 0x3, R2 ;  /* 0x00000003ff027819 */ /* 0x000fe20000011602 */
[----:B------:R-:W-:Y:S01]  /*0760*/  ULDC.64 UR6, c[0x0][0x230] ;  /* 0x00008c0000067ab9 */ /* 0x000fe20000000a00 */
[----:B------:R-:W-:Y:S01]  /*0770*/  LEA R24, P0, R22, UR8, 0x1 ;  /* 0x0000000816187c11 */ /* 0x000fe2000f8008ff */
[----:B------:R-:W-:Y:S01]  /*0780*/  IMAD.SHL.U32 R8, R8, 0x20, RZ ;  /* 0x0000002008087824 */ /* 0x000fe200078e00ff */
[----:B------:R-:W-:-:S02]  /*0790*/  LOP3.LUT R2, R5, R2, RZ, 0x3c, !PT ;  /* 0x0000000205027212 */ /* 0x000fc400078e3cff */
[----:B------:R-:W-:Y:S01]  /*07a0*/  LEA.HI.X R25, R22, UR9, R4, 0x1, P0 ;  /* 0x0000000916197c11 */ /* 0x000fe200080f0c04 */
[----:B------:R-:W-:Y:S01]  /*07b0*/  @!P2 IMAD.IADD R20, R20, 0x1, -R19 ;  /* 0x000000011414a824 */ /* 0x000fe200078e0a13 */
[----:B------:R-:W2:Y:S01]  /*07c0*/  @!P3 LDC.64 R4, c[0x0][0x2c8] ;  /* 0x0000b200ff04bb82 */ /* 0x000ea20000000a00 */
[----:B------:R-:W-:Y:S01]  /*07d0*/  IADD3 R22, P0, R24, UR4, RZ ;  /* 0x0000000418167c10 */ /* 0x000fe2000ff1e0ff */
[----:B------:R-:W-:Y:S01]  /*07e0*/  ULDC.64 UR8, c[0x0][0x250] ;  /* 0x0000940000087ab9 */ /* 0x000fe20000000a00 */
[----:B------:R-:W-:Y:S01]  /*07f0*/  @!P2 IADD3 R18, R18, 0x1, RZ ;  /* 0x000000011212a810 */ /* 0x000fe20007ffe0ff */
[----:B------:R-:W-:Y:S01]  /*0800*/  USHF.L.U32 UR14, UR8, 0x6, URZ ;  /* 0x00000006080e7899 */ /* 0x000fe2000800063f */
[----:B------:R-:W-:Y:S01]  /*0810*/  IADD3.X R23, R25, UR10, RZ, P0, !PT ;  /* 0x0000000a19177c10 */ /* 0x000fe200087fe4ff */
[----:B------:R-:W-:Y:S01]  /*0820*/  USHF.L.U64.HI UR15, UR8, 0x6, UR9 ;  /* 0x00000006080f7899 */ /* 0x000fe20008010209 */
[----:B------:R-:W-:Y:S02]  /*0830*/  ISETP.GE.U32.AND P4, PT, R20, R19, PT ;  /* 0x000000131400720c */ /* 0x000fe40003f86070 */
[----:B------:R-:W-:-:S02]  /*0840*/  IADD3 R19, P0, R26, R15, RZ ;  /* 0x0000000f1a137210 */ /* 0x000fc40007f1e0ff */
[----:B------:R-:W-:Y:S02]  /*0850*/  ISETP.NE.AND P2, PT, R14, RZ, PT ;  /* 0x000000ff0e00720c */ /* 0x000fe40003f45270 */
[----:B------:R-:W-:Y:S02]  /*0860*/  LEA.HI.X.SX32 R27, R15, R27, 0x1, P0 ;  /* 0x0000001b0f1b7211 */ /* 0x000fe400000f0eff */
[----:B-1----:R-:W-:Y:S02]  /*0870*/  @!P3 ISETP.NE.U32.AND P1, PT, R6, RZ, PT ;  /* 0x000000ff0600b20c */ /* 0x002fe40003f25070 */
[----:B------:R-:W-:Y:S01]  /*0880*/  ISETP.GE.AND P0, PT, R21, RZ, PT ;  /* 0x000000ff1500720c */ /* 0x000fe20003f06270 */
[----:B------:R-:W-:Y:S01]  /*0890*/  IMAD R20, R27, R136, RZ ;  /* 0x000000881b147224 */ /* 0x000fe200078e02ff */
[----:B------:R-:W-:Y:S01]  /*08a0*/  @!P3 ISETP.NE.AND.EX P1, PT, R7, RZ, PT, P1 ;  /* 0x000000ff0700b20c */ /* 0x000fe20003f25310 */
[----:B------:R-:W-:Y:S01]  /*08b0*/  @P4 VIADD R18, R18, 0x1 ;  /* 0x0000000112124836 */ /* 0x000fe20000000000 */
[----:B------:R-:W-:Y:S01]  /*08c0*/  LEA R229, R229, UR5, 0x1 ;  /* 0x00000005e5e57c11 */ /* 0x000fe2000f8e08ff */
[----:B------:R-:W-:Y:S01]  /*08d0*/  IMAD R7, R19, R137, R20 ;  /* 0x0000008913077224 */ /* 0x000fe200078e0214 */
[----:B------:R-:W-:Y:S01]  /*08e0*/  LOP3.LUT R138, R8, 0xffffff00, RZ, 0xc0, !PT ;  /* 0xffffff00088a7812 */ /* 0x000fe200078ec0ff */
[----:B------:R-:W-:Y:S01]  /*08f0*/  IMAD R6, R27, UR8, RZ ;  /* 0x000000081b067c24 */ /* 0x000fe2000f8e02ff */
[----:B--2---:R-:W-:Y:S01]  /*0900*/  @!P3 SEL R20, R5, RZ, P1 ;  /* 0x000000ff0514b207 */ /* 0x004fe20000800000 */
[----:B------:R-:W-:Y:S01]  /*0910*/  @!PT LDS RZ, [RZ] ;  /* 0x00000000fffff984 */ /* 0x000fe20000000800 */
[----:B------:R-:W-:Y:S01]  /*0920*/  @!PT LDS RZ, [RZ] ;  /* 0x00000000fffff984 */ /* 0x000fe20000000800 */
[----:B------:R-:W-:Y:S01]  /*0930*/  @!PT LDS RZ, [RZ] ;  /* 0x00000000fffff984 */ /* 0x000fe20000000800 */
[----:B------:R-:W-:Y:S01]  /*0940*/  LDGSTS.E.BYPASS.LTC128B.128 [R229], desc[UR16][R24.64] ;  /* 0x0000000018e57fae */ /* 0x000fe2000b901d50 */
[----:B------:R-:W-:Y:S01]  /*0950*/  IMAD.MOV.U32 R5, RZ, RZ, R18 ;  /* 0x000000ffff057224 */ /* 0x000fe200078e0012 */
[----:B------:R-:W-:Y:S01]  /*0960*/  LOP3.LUT P1, RZ, R3, 0x2, RZ, 0xc0, !PT ;  /* 0x0000000203ff7812 */ /* 0x000fe2000782c0ff */
[----:B------:R-:W-:Y:S01]  /*0970*/  IMAD R6, R19, UR9, R6 ;  /* 0x0000000913067c24 */ /* 0x000fe2000f8e0206 */
[----:B------:R-:W-:Y:S01]  /*0980*/  LDGSTS.E.BYPASS.LTC128B.128 [R229+0x2000], desc[UR16][R24.64+0x40] ;  /* 0x0200004018e57fae */ /* 0x000fe2000b901d50 */
[----:B------:R-:W-:-:S02]  /*0990*/  @!P3 IADD3 R140, R20, R4, -R15 ;  /* 0x00000004148cb210 */ /* 0x000fc40007ffe80f */
[----:B------:R-:W-:Y:S01]  /*09a0*/  @!P0 IADD3 R5, -R5, RZ, RZ ;  /* 0x000000ff05058210 */ /* 0x000fe20007ffe1ff */
[----:B------:R1:W-:Y:S01]  /*09b0*/  LDGSTS.E.BYPASS.LTC128B.128 [R229+0x4000], desc[UR16][R24.64+0x80] ;  /* 0x0400008018e57fae */ /* 0x0003e2000b901d50 */
[----:B------:R-:W-:Y:S01]  /*09c0*/  @!P2 LOP3.LUT R5, RZ, R14, RZ, 0x33, !PT ;  /* 0x0000000eff05a212 */ /* 0x000fe200078e33ff */
[----:B------:R-:W-:Y:S01]  /*09d0*/  VIADD R40, R140, 0x3f ;  /* 0x0000003f8c287836 */ /* 0x000fe20000000000 */
[----:B------:R-:W-:Y:S01]  /*09e0*/  IADD3 R18, P0, R22, UR4, RZ ;  /* 0x0000000416127c10 */ /* 0x000fe2000ff1e0ff */
[----:B------:R-:W-:Y:S01]  /*09f0*/  LDGSTS.E.BYPASS.LTC128B.128 [R229+0x800], desc[UR16][R22.64] ;  /* 0x0080000016e57fae */ /* 0x000fe2000b901d50 */
[----:B------:R-:W-:Y:S02]  /*0a00*/  SHF.R.S32.HI R4, RZ, 0x1f, R5 ;  /* 0x0000001fff047819 */ /* 0x000fe40000011405 */
[----:B------:R-:W-:Y:S01]  /*0a10*/  SHF.R.S32.HI R15, RZ, 0x1f, R40 ;  /* 0x0000001fff0f7819 */ /* 0x000fe20000011428 */
[----:B------:R-:W-:Y:S03]  /*0a20*/  LDGSTS.E.BYPASS.LTC128B.128 [R229+0x2800], desc[UR16][R22.64+0x40] ;  /* 0x0280004016e57fae */ /* 0x000fe6000b901d50 */
[----:B------:R-:W-:Y:S01]  /*0a30*/  LEA.HI R40, R15, R40, RZ, 0x6 ;  /* 0x000000280f287211 */ /* 0x000fe200078f30ff */
[----:B------:R-:W-:Y:S01]  /*0a40*/  LDGSTS.E.BYPASS.LTC128B.128 [R229+0x4800], desc[UR16][R22.64+0x80] ;  /* 0x0480008016e57fae */ /* 0x000fe2000b901d50 */
        /* <DEDUP_REMOVED lines=28> */
[----:B------:R-:W-:Y:S01]  /*0c10*/  IMAD.IADD R21, R21, 0x1, R14 ;  /* 0x0000000115157824 */ /* 0x000fe200078e020e */
[----:B------:R-:W-:Y:S01]  /*0c20*/  IADD3 R15, R17, R6, RZ ;  /* 0x00000006110f7210 */ /* 0x000fe20007ffe0ff */
[----:B------:R-:W-:Y:S01]  /*0c30*/  IMAD.SHL.U32 R6, R3, 0x40, RZ ;  /* 0x0000004003067824 */ /* 0x000fe200078e00ff */
[----:B-1----:R-:W-:Y:S01]  /*0c40*/  IADD3 R18, P0, R18, UR4, RZ ;  /* 0x0000000412127c10 */ /* 0x002fe2000ff1e0ff */
[----:B------:R-:W-:-:S03]  /*0c50*/  UIADD3 UR4, UR5, 0x6000, URZ ;  /* 0x0000600005047890 */ /* 0x000fc6000fffe03f */
[----:B------:R-:W-:Y:S02]  /*0c60*/  LOP3.LUT R6, R6, 0xc0, RZ, 0xc0, !PT ;  /* 0x000000c006067812 */ /* 0x000fe400078ec0ff */
[----:B------:R-:W-:Y:S01]  /*0c70*/  IADD3.X R19, R19, UR10, RZ, P0, !PT ;  /* 0x0000000a13137c10 */ /* 0x000fe200087fe4ff */
[----:B------:R-:W-:Y:S01]  /*0c80*/  ULDC.64 UR10, c[0x0][0x268] ;  /* 0x00009a00000a7ab9 */ /* 0x000fe20000000a00 */
[----:B------:R-:W-:Y:S01]  /*0c90*/  LEA R14, P0, R16, UR6, 0x1 ;  /* 0x00000006100e7c11 */ /* 0x000fe2000f8008ff */
[----:B------:R-:W-:Y:S01]  /*0ca0*/  IMAD R4, R4, UR10, RZ ;  /* 0x0000000a04047c24 */ /* 0x000fe2000f8e02ff */
[----:B------:R-:W-:Y:S01]  /*0cb0*/  SHF.R.U32.HI R8, RZ, 0x3, R6 ;  /* 0x00000003ff087819 */ /* 0x000fe20000011606 */
        /* <DEDUP_REMOVED lines=13> */
[----:B------:R-:W-:Y:S01]  /*0d90*/  IMAD R7, R11, 0x8, R10 ;  /* 0x000000080b077824 */ /* 0x000fe200078e020a */
[----:B------:R-:W-:Y:S01]  /*0da0*/  IADD3 R17, R17, R4, RZ ;  /* 0x0000000411117210 */ /* 0x000fe20007ffe0ff */
[----:B------:R-:W-:Y:S01]  /*0db0*/  IMAD.SHL.U32 R11, R11, 0x8, RZ ;  /* 0x000000080b0b7824 */ /* 0x000fe200078e00ff */
[----:B------:R-:W-:Y:S01]  /*0dc0*/  LDGSTS.E.BYPASS.LTC128B.128 [R229+0x7000], desc[UR16][R14.64+0x40] ;  /* 0x070000400ee57fae */ /* 0x000fe2000b901d50 */
[----:B------:R-:W-:Y:S01]  /*0dd0*/  IMAD.IADD R226, R231, 0x1, R5 ;  /* 0x00000001e7e27824 */ /* 0x000fe200078e0205 */
[----:B------:R-:W-:Y:S01]  /*0de0*/  LEA R4, P0, R16, R230, 0x6 ;  /* 0x000000e610047211 */ /* 0x000fe200078030ff */
[----:B------:R-:W-:Y:S01]  /*0df0*/  IMAD.U32 R2, R7, 0x20, R2 ;  /* 0x0000002007027824 */ /* 0x000fe200078e0002 */
[----:B------:R-:W-:Y:S01]  /*0e00*/  LDGSTS.E.BYPASS.LTC128B.128 [R229+0x8000], desc[UR16][R14.64+0x80] ;  /* 0x080000800ee57fae */ /* 0x000fe2000b901d50 */
[----:B------:R-:W-:Y:S02]  /*0e10*/  LOP3.LUT R11, R6, 0x8, R11, 0xf8, !PT ;  /* 0x00000008060b7812 */ /* 0x000fe400078ef80b */
[----:B------:R-:W-:Y:S01]  /*0e20*/  LEA R6, R9, R138, 0x9 ;  /* 0x0000008a09067211 */ /* 0x000fe200078e48ff */
[----:B------:R-:W-:Y:S01]  /*0e30*/  LDGSTS.E.BYPASS.LTC128B.128 [R229+0x6800], desc[UR16][R12.64] ;  /* 0x068000000ce57fae */ /* 0x000fe2000b901d50 */
[----:B------:R-:W-:-:S02]  /*0e40*/  LEA.HI.X R17, R16, R226, R17, 0x6, P0 ;  /* 0x000000e210117211 */ /* 0x000fc400000f3411 */
[C---:B------:R-:W-:Y:S01]  /*0e50*/  LEA R10, P0, R4.reuse, UR10, 0x1 ;  /* 0x0000000a040a7c11 */ /* 0x040fe2000f8008ff */
[----:B------:R-:W-:Y:S01]  /*0e60*/  LDGSTS.E.BYPASS.LTC128B.128 [R229+0x7800], desc[UR16][R12.64+0x40] ;  /* 0x078000400ce57fae */ /* 0x000fe2000b901d50 */
[----:B------:R-:W-:Y:S01]  /*0e70*/  LOP3.LUT R43, R11, R8, RZ, 0x3c, !PT ;  /* 0x000000080b2b7212 */ /* 0x000fe200078e3cff */
[----:B------:R-:W-:Y:S01]  /*0e80*/  IMAD R6, R139, 0x20, R6 ;  /* 0x000000208b067824 */ /* 0x000fe200078e0206 */
[----:B------:R-:W-:Y:S01]  /*0e90*/  LEA.HI.X R11, R4, UR11, R17, 0x1, P0 ;  /* 0x0000000b040b7c11 */ /* 0x000fe200080f0c11 */
[----:B------:R-:W-:Y:S01]  /*0ea0*/  LDGSTS.E.BYPASS.LTC128B.128 [R229+0x8800], desc[UR16][R12.64+0x80] ;  /* 0x088000800ce57fae */ /* 0x000fe2000b901d50 */
[----:B------:R-:W-:Y:S01]  /*0eb0*/  IADD3 R4, P0, R10, UR14, RZ ;  /* 0x0000000e0a047c10 */ /* 0x000fe2000ff1e0ff */
[----:B------:R-:W-:Y:S01]  /*0ec0*/  IMAD.IADD R225, R43, 0x1, R6 ;  /* 0x000000012be17824 */ /* 0x000fe200078e0206 */
[----:B------:R-:W-:Y:S01]  /*0ed0*/  LEA R141, R2, UR5, 0x1 ;  /* 0x00000005028d7c11 */ /* 0x000fe2000f8e08ff */
[----:B------:R-:W0:Y:S01]  /*0ee0*/  LDGDEPBAR ;  /* 0x00000000000079af */ /* 0x000e220000000000 */
[----:B------:R-:W-:-:S02]  /*0ef0*/  IADD3.X R5, R11, UR15, RZ, P0, !PT ;  /* 0x0000000f0b057c10 */ /* 0x000fc400087fe4ff */
[----:B------:R-:W-:Y:S02]  /*0f00*/  LEA R225, R225, UR5, 0x1 ;  /* 0x00000005e1e17c11 */ /* 0x000fe4000f8e08ff */
[----:B------:R-:W-:Y:S02]  /*0f10*/  LOP3.LUT P0, RZ, R0, 0x2, RZ, 0xc0, !PT ;  /* 0x0000000200ff7812 */ /* 0x000fe4000780c0ff */
[----:B------:R-:W-:Y:S02]  /*0f20*/  MOV R0, 0x20 ;  /* 0x0000002000007802 */ /* 0x000fe40000000f00 */
[----:B------:R-:W-:Y:S01]  /*0f30*/  LEA R224, R2, UR4, 0x1 ;  /* 0x0000000402e07c11 */ /* 0x000fe2000f8e08ff */
[----:B------:R-:W-:Y:S01]  /*0f40*/  ULDC UR4, c[0x0][0x39c] ;  /* 0x0000e70000047ab9 */ /* 0x000fe20000000800 */
[C---:B------:R-:W-:Y:S02]  /*0f50*/  SEL R3, R0.reuse, 0xffffffe0, !P0 ;  /* 0xffffffe000037807 */ /* 0x040fe40004000000 */
[----:B------:R-:W-:-:S02]  /*0f60*/  SEL R0, R0, 0xffffffe0, !P1 ;  /* 0xffffffe000007807 */ /* 0x000fc40004800000 */
[----:B------:R-:W-:Y:S01]  /*0f70*/  ISETP.GE.AND P0, PT, R140, 0x41, PT ;  /* 0x000000418c00780c */ /* 0x000fe20003f06270 */
[----:B------:R-:W-:Y:S02]  /*0f80*/  IMAD.IADD R222, R224, 0x1, R3 ;  /* 0x00000001e0de7824 */ /* 0x000fe400078e0203 */
[----:B------:R-:W-:Y:S01]  /*0f90*/  IMAD.IADD R223, R225, 0x1, R0 ;  /* 0x00000001e1df7824 */ /* 0x000fe200078e0200 */
[----:B------:R-:W-:-:S04]  /*0fa0*/  DEPBAR.LE SB0, 0x0 ;  /* 0x000080000000791a */ /* 0x000fc80000000000 */
[----:B------:R-:W-:Y:S06]  /*0fb0*/  BAR.SYNC.DEFER_BLOCKING 0x0 ;  /* 0x0000000000007b1d */ /* 0x000fec0000010000 */
        /* <DEDUP_REMOVED lines=11> */
[----:B------:R-:W-:Y:S04]  /*1070*/  LDSM.16.M88.4 R124, [R223] ;  /* 0x00000000df7c783b */ /* 0x000fe80000000200 */
[----:B------:R-:W-:Y:S04]  /*1080*/  LDSM.16.M88.4 R20, [R222] ;  /* 0x00000000de14783b */ /* 0x000fe80000000200 */
[----:B------:R-:W-:Y:S04]  /*1090*/  LDSM.16.M88.4 R132, [R141+0x7000] ;  /* 0x007000008d84783b */ /* 0x000fe80000000200 */
[----:B------:R-:W-:Y:S04]  /*10a0*/  LDSM.16.M88.4 R92, [R225+0x2000] ;  /* 0x00200000e15c783b */ /* 0x000fe80000000200 */
[----:B------:R-:W4:Y:S04]  /*10b0*/  LDSM.16.M88.4 R48, [R225+0x1000] ;  /* 0x00100000e130783b */ /* 0x000f280000000200 */
[----:B------:R-:W4:Y:S04]  /*10c0*/  LDSM.16.M88.4 R112, [R141+0x6400] ;  /* 0x006400008d70783b */ /* 0x000f280000000200 */
[----:B------:R-:W4:Y:S04]  /*10d0*/  LDSM.16.M88.4 R104, [R141+0x6800] ;  /* 0x006800008d68783b */ /* 0x000f280000000200 */
[----:B-1----:R-:W1:Y:S04]  /*10e0*/  LDSM.16.M88.4 R8, [R141+0x6c00] ;  /* 0x006c00008d08783b */ /* 0x002e680000000200 */
[----:B------:R-:W-:Y:S01]  /*10f0*/  LDSM.16.M88.4 R32, [R222+0x1000] ;  /* 0x00100000de20783b */ /* 0x000fe20000000200 */
[-C--:B---3--:R-:W-:Y:S03]  /*1100*/  HMMA.16816.F32 R12, R96, R76.reuse, RZ ;  /* 0x0000004c600c723c */ /* 0x088fe600000018ff */
[----:B------:R-:W3:Y:S04]  /*1110*/  LDSM.16.M88.4 R44, [R223+0x2000] ;  /* 0x00200000df2c783b */ /* 0x000ee80000000200 */
[----:B--2---:R-:W2:Y:S04]  /*1120*/  LDSM.16.M88.4 R4, [R223+0x1000] ;  /* 0x00100000df04783b */ /* 0x004ea80000000200 */
[----:B------:R-:W2:Y:S04]  /*1130*/  LDSM.16.M88.4 R128, [R222+0x400] ;  /* 0x00040000de80783b */ /* 0x000ea80000000200 */
[----:B------:R-:W2:Y:S04]  /*1140*/  LDSM.16.M88.4 R120, [R222+0x800] ;  /* 0x00080000de78783b */ /* 0x000ea80000000200 */
[----:B------:R-:W2:Y:S01]  /*1150*/  LDSM.16.M88.4 R116, [R222+0xc00] ;  /* 0x000c0000de74783b */ /* 0x000ea20000000200 */
[----:B----4-:R-:W-:Y:S03]  /*1160*/  HMMA.16816.F32 R28, R48, R76, RZ ;  /* 0x0000004c301c723c */ /* 0x010fe600000018ff */
[----:B------:R-:W-:Y:S04]  /*1170*/  LDSM.16.M88.4 R16, [R141+0x8000] ;  /* 0x008000008d10783b */ /* 0x000fe80000000200 */
[----:B------:R-:W4:Y:S01]  /*1180*/  LDSM.16.M88.4 R24, [R225+0x4000] ;  /* 0x00400000e118783b */ /* 0x000f220000000200 */
[----:B------:R-:W-:Y:S03]  /*1190*/  HMMA.16816.F32 R12, R124, R20, R12 ;  /* 0x000000147c0c723c */ /* 0x000fe6000000180c */
[----:B------:R-:W4:Y:S03]  /*11a0*/  LDSM.16.M88.4 R88, [R225+0x3000] ;  /* 0x00300000e158783b */ /* 0x000f260000000200 */
[-C--:B------:R-:W-:Y:S01]  /*11b0*/  HMMA.16816.F32 R80, R48, R78.reuse, RZ ;  /* 0x0000004e3050723c */ /* 0x080fe200000018ff */
[----:B------:R-:W4:Y:S04]  /*11c0*/  LDSM.16.M88.4 R84, [R141+0x7400] ;  /* 0x007400008d54783b */ /* 0x000f280000000200 */
[----:B------:R-:W-:Y:S01]  /*11d0*/  LDSM.16.M88.4 R36, [R223+0x3000] ;  /* 0x00300000df24783b */ /* 0x000fe20000000200 */
[----:B------:R-:W-:Y:S03]  /*11e0*/  HMMA.16816.F32 R76, R96, R78, RZ ;  /* 0x0000004e604c723c */ /* 0x000fe600000018ff */
[----:B------:R-:W0:Y:S03]  /*11f0*/  LDGDEPBAR ;  /* 0x00000000000079af */ /* 0x000e260000000000 */
[----:B------:R-:W-:Y:S06]  /*1200*/  HMMA.16816.F32 R68, R48, R112, RZ ;  /* 0x000000703044723c */ /* 0x000fec00000018ff */
[----:B------:R-:W-:Y:S06]  /*1210*/  HMMA.16816.F32 R12, R92, R132, R12 ;  /* 0x000000845c0c723c */ /* 0x000fec000000180c */
[C---:B------:R-:W-:Y:S06]  /*1220*/  HMMA.16816.F32 R60, R48.reuse, R104, RZ ;  /* 0x00000068303c723c */ /* 0x040fec00000018ff */
[C---:B-1----:R-:W-:Y:S06]  /*1230*/  HMMA.16816.F32 R52, R48.reuse, R8, RZ ;  /* 0x000000083034723c */ /* 0x042fec00000018ff */
[C---:B------:R-:W-:Y:S06]  /*1240*/  HMMA.16816.F32 R64, R48.reuse, R114, RZ ;  /* 0x000000723040723c */ /* 0x040fec00000018ff */
[C---:B------:R-:W-:Y:S06]  /*1250*/  HMMA.16816.F32 R56, R48.reuse, R106, RZ ;  /* 0x0000006a3038723c */ /* 0x040fec00000018ff */
[----:B------:R-:W-:Y:S06]  /*1260*/  HMMA.16816.F32 R48, R48, R10, RZ ;  /* 0x0000000a3030723c */ /* 0x000fec00000018ff */
[C---:B------:R-:W-:Y:S06]  /*1270*/  HMMA.16816.F32 R72, R96.reuse, R112, RZ ;  /* 0x000000706048723c */ /* 0x040fec00000018ff */
[----:B------:R-:W-:Y:S06]  /*1280*/  HMMA.16816.F32 R112, R96, R114, RZ ;  /* 0x000000726070723c */ /* 0x000fec00000018ff */
[----:B---3--:R-:W-:Y:S06]  /*1290*/  HMMA.16816.F32 R12, R44, R32, R12 ;  /* 0x000000202c0c723c */ /* 0x008fec000000180c */
[C---:B------:R-:W-:Y:S06]  /*12a0*/  HMMA.16816.F32 R108, R96.reuse, R104, RZ ;  /* 0x00000068606c723c */ /* 0x040fec00000018ff */
[C---:B------:R-:W-:Y:S06]  /*12b0*/  HMMA.16816.F32 R104, R96.reuse, R106, RZ ;  /* 0x0000006a6068723c */ /* 0x040fec00000018ff */
[----:B------:R-:W-:Y:S06]  /*12c0*/  HMMA.16816.F32 R100, R96, R8, RZ ;  /* 0x000000086064723c */ /* 0x000fec00000018ff */
[----:B--2---:R-:W-:Y:S06]  /*12d0*/  HMMA.16816.F32 R28, R4, R20, R28 ;  /* 0x00000014041c723c */ /* 0x004fec000000181c */
[----:B------:R-:W-:Y:S01]  /*12e0*/  HMMA.16816.F32 R96, R96, R10, RZ ;  /* 0x0000000a6060723c */ /* 0x000fe200000018ff */
[----:B------:R-:W-:Y:S05]  /*12f0*/  LDSM.16.M88.4 R8, [R223+0x4000] ;  /* 0x00400000df08783b */ /* 0x000fea0000000200 */
[-C--:B------:R-:W-:Y:S06]  /*1300*/  HMMA.16816.F32 R80, R4, R22.reuse, R80 ;  /* 0x000000160450723c */ /* 0x080fec0000001850 */
[----:B------:R-:W-:Y:S01]  /*1310*/  HMMA.16816.F32 R76, R124, R22, R76 ;  /* 0x000000167c4c723c */ /* 0x000fe2000000184c */
[----:B------:R-:W-:Y:S05]  /*1320*/  LDSM.16.M88.4 R20, [R225+0x5000] ;  /* 0x00500000e114783b */ /* 0x000fea0000000200 */
[C---:B------:R-:W-:Y:S06]  /*1330*/  HMMA.16816.F32 R68, R4.reuse, R128, R68 ;  /* 0x000000800444723c */ /* 0x040fec0000001844 */
[C---:B------:R-:W-:Y:S06]  /*1340*/  HMMA.16816.F32 R60, R4.reuse, R120, R60 ;  /* 0x00000078043c723c */ /* 0x040fec000000183c */
[C---:B------:R-:W-:Y:S06]  /*1350*/  HMMA.16816.F32 R52, R4.reuse, R116, R52 ;  /* 0x000000740434723c */ /* 0x040fec0000001834 */
[C---:B------:R-:W-:Y:S06]  /*1360*/  HMMA.16816.F32 R64, R4.reuse, R130, R64 ;  /* 0x000000820440723c */ /* 0x040fec0000001840 */
[C---:B------:R-:W-:Y:S06]  /*1370*/  HMMA.16816.F32 R56, R4.reuse, R122, R56 ;  /* 0x0000007a0438723c */ /* 0x040fec0000001838 */
[----:B------:R-:W-:Y:S01]  /*1380*/  HMMA.16816.F32 R48, R4, R118, R48 ;  /* 0x000000760430723c */ /* 0x000fe20000001830 */
[----:B------:R-:W1:Y:S05]  /*1390*/  LDSM.16.M88.4 R4, [R222+0x2000] ;  /* 0x00200000de04783b */ /* 0x000e6a0000000200 */
[C---:B------:R-:W-:Y:S06]  /*13a0*/  HMMA.16816.F32 R72, R124.reuse, R128, R72 ;  /* 0x000000807c48723c */ /* 0x040fec0000001848 */
[----:B------:R-:W-:Y:S01]  /*13b0*/  HMMA.16816.F32 R128, R124, R130, R112 ;  /* 0x000000827c80723c */ /* 0x000fe20000001870 */
[----:B------:R-:W-:Y:S05]  /*13c0*/  LDSM.16.M88.4 R112, [R223+0x5000] ;  /* 0x00500000df70783b */ /* 0x000fea0000000200 */
[----:B----4-:R-:W-:Y:S06]  /*13d0*/  HMMA.16816.F32 R12, R24, R16, R12 ;  /* 0x00000010180c723c */ /* 0x010fec000000180c */
[C---:B------:R-:W-:Y:S06]  /*13e0*/  HMMA.16816.F32 R108, R124.reuse, R120, R108 ;  /* 0x000000787c6c723c */ /* 0x040fec000000186c */
[C---:B------:R-:W-:Y:S06]  /*13f0*/  HMMA.16816.F32 R100, R124.reuse, R116, R100 ;  /* 0x000000747c64723c */ /* 0x040fec0000001864 */
[----:B------:R-:W-:Y:S06]  /*1400*/  HMMA.16816.F32 R104, R124, R122, R104 ;  /* 0x0000007a7c68723c */ /* 0x000fec0000001868 */
[----:B------:R-:W-:Y:S06]  /*1410*/  HMMA.16816.F32 R28, R88, R132, R28 ;  /* 0x00000084581c723c */ /* 0x000fec000000181c */
[----:B------:R-:W-:Y:S06]  /*1420*/  HMMA.16816.F32 R76, R92, R134, R76 ;  /* 0x000000865c4c723c */ /* 0x000fec000000184c */
[----:B------:R-:W-:Y:S01]  /*1430*/  HMMA.16816.F32 R124, R124, R118, R96 ;  /* 0x000000767c7c723c */ /* 0x000fe20000001860 */
[----:B------:R-:W2:Y:S04]  /*1440*/  LDSM.16.M88.4 R96, [R222+0x1400] ;  /* 0x00140000de60783b */ /* 0x000ea80000000200 */
[----:B------:R-:W-:Y:S01]  /*1450*/  LDSM.16.M88.4 R116, [R141+0x7c00] ;  /* 0x007c00008d74783b */ /* 0x000fe20000000200 */
[----:B------:R-:W-:Y:S06]  /*1460*/  HMMA.16816.F32 R80, R88, R134, R80 ;  /* 0x000000865850723c */ /* 0x000fec0000001850 */
[-C--:B------:R-:W-:Y:S06]  /*1470*/  HMMA.16816.F32 R72, R92, R84.reuse, R72 ;  /* 0x000000545c48723c */ /* 0x080fec0000001848 */
[C---:B------:R-:W-:Y:S06]  /*1480*/  HMMA.16816.F32 R68, R88.reuse, R84, R68 ;  /* 0x000000545844723c */ /* 0x040fec0000001844 */
[-C--:B------:R-:W-:Y:S06]  /*1490*/  HMMA.16816.F32 R64, R88, R86.reuse, R64 ;  /* 0x000000565840723c */ /* 0x080fec0000001840 */
[----:B------:R-:W-:Y:S01]  /*14a0*/  HMMA.16816.F32 R128, R92, R86, R128 ;  /* 0x000000565c80723c */ /* 0x000fe20000001880 */
[----:B------:R-:W3:Y:S05]  /*14b0*/  LDSM.16.M88.4 R84, [R141+0x8400] ;  /* 0x008400008d54783b */ /* 0x000eea0000000200 */
[----:B-1----:R-:W-:Y:S06]  /*14c0*/  HMMA.16816.F32 R12, R8, R4, R12 ;  /* 0x00000004080c723c */ /* 0x002fec000000180c */
[----:B------:R-:W-:Y:S06]  /*14d0*/  HMMA.16816.F32 R28, R36, R32, R28 ;  /* 0x00000020241c723c */ /* 0x000fec000000181c */
[-C--:B------:R-:W-:Y:S06]  /*14e0*/  HMMA.16816.F32 R76, R44, R34.reuse, R76 ;  /* 0x000000222c4c723c */ /* 0x080fec000000184c */
[----:B------:R-:W-:Y:S01]  /*14f0*/  HMMA.16816.F32 R80, R36, R34, R80 ;  /* 0x000000222450723c */ /* 0x000fe20000001850 */
[----:B------:R-:W1:Y:S05]  /*1500*/  LDSM.16.M88.4 R32, [R141+0x7800] ;  /* 0x007800008d20783b */ /* 0x000e6a0000000200 */
[----:B--2---:R-:W-:Y:S01]  /*1510*/  HMMA.16816.F32 R72, R44, R96, R72 ;  /* 0x000000602c48723c */ /* 0x004fe20000001848 */
[----:B------:R-:W-:Y:S01]  /*1520*/  FMUL.FTZ R12, R12, UR4 ;  /* 0x000000040c0c7c20 */ /* 0x000fe20008410000 */
[----:B------:R-:W-:Y:S01]  /*1530*/  FMUL.FTZ R2, R13, UR4 ;  /* 0x000000040d027c20 */ /* 0x000fe20008410000 */
[----:B------:R-:W-:-:S02]  /*1540*/  FMUL.FTZ R3, R14, UR4 ;  /* 0x000000040e037c20 */ /* 0x000fc40008410000 */
[----:B------:R2:W-:Y:S01]  /*1550*/  MUFU.TANH R120, R12 ;  /* 0x0000000c00787308 */ /* 0x0005e20000002400 */
[----:B------:R-:W-:Y:S06]  /*1560*/  HMMA.16816.F32 R68, R36, R96, R68 ;  /* 0x000000602444723c */ /* 0x000fec0000001844 */
[-C--:B------:R-:W-:Y:S01]  /*1570*/  HMMA.16816.F32 R128, R44, R98.reuse, R128 ;  /* 0x000000622c80723c */ /* 0x080fe20000001880 */
[----:B------:R-:W-:Y:S01]  /*1580*/  FMUL.FTZ R97, R15, UR4 ;  /* 0x000000040f617c20 */ /* 0x000fe20008410000 */
[----:B------:R-:W4:Y:S04]  /*1590*/  MUFU.TANH R2, R2 ;  /* 0x0000000200027308 */ /* 0x000f280000002400 */
[----:B------:R-:W-:Y:S01]  /*15a0*/  HMMA.16816.F32 R64, R36, R98, R64 ;  /* 0x000000622440723c */ /* 0x000fe20000001840 */
[----:B--2---:R-:W2:Y:S03]  /*15b0*/  LDSM.16.M88.4 R12, [R222+0x2400] ;  /* 0x00240000de0c783b */ /* 0x004ea60000000200 */
[----:B------:R-:W-:Y:S02]  /*15c0*/  MUFU.TANH R3, R3 ;  /* 0x0000000300037308 */ /* 0x000fe40000002400 */
[----:B------:R-:W-:Y:S06]  /*15d0*/  HMMA.16816.F32 R28, R20, R16, R28 ;  /* 0x00000010141c723c */ /* 0x000fec000000181c */
[-C--:B------:R-:W-:Y:S01]  /*15e0*/  HMMA.16816.F32 R76, R24, R18.reuse, R76 ;  /* 0x00000012184c723c */ /* 0x080fe2000000184c */
[----:B------:R-:W-:Y:S05]  /*15f0*/  MUFU.TANH R97, R97 ;  /* 0x0000006100617308 */ /* 0x000fea0000002400 */
[----:B------:R-:W-:Y:S01]  /*1600*/  HMMA.16816.F32 R80, R20, R18, R80 ;  /* 0x000000121450723c */ /* 0x000fe20000001850 */
[----:B------:R-:W-:Y:S05]  /*1610*/  LDSM.16.M88.4 R16, [R141+0x8800] ;  /* 0x008800008d10783b */ /* 0x000fea0000000200 */
[-C--:B---3--:R-:W-:Y:S06]  /*1620*/  HMMA.16816.F32 R72, R24, R84.reuse, R72 ;  /* 0x000000541848723c */ /* 0x088fec0000001848 */
[----:B------:R-:W-:Y:S06]  /*1630*/  HMMA.16816.F32 R68, R20, R84, R68 ;  /* 0x000000541444723c */ /* 0x000fec0000001844 */
[-C--:B------:R-:W-:Y:S06]  /*1640*/  HMMA.16816.F32 R128, R24, R86.reuse, R128 ;  /* 0x000000561880723c */ /* 0x080fec0000001880 */
[----:B------:R-:W-:Y:S06]  /*1650*/  HMMA.16816.F32 R64, R20, R86, R64 ;  /* 0x000000561440723c */ /* 0x000fec0000001840 */
[----:B------:R-:W-:Y:S06]  /*1660*/  HMMA.16816.F32 R28, R112, R4, R28 ;  /* 0x00000004701c723c */ /* 0x000fec000000181c */
[-C--:B------:R-:W-:Y:S06]  /*1670*/  HMMA.16816.F32 R76, R8, R6.reuse, R76 ;  /* 0x00000006084c723c */ /* 0x080fec000000184c */
[----:B------:R-:W-:Y:S01]  /*1680*/  HMMA.16816.F32 R80, R112, R6, R80 ;  /* 0x000000067050723c */ /* 0x000fe20000001850 */
[----:B------:R-:W3:Y:S05]  /*1690*/  LDSM.16.M88.4 R4, [R222+0x1800] ;  /* 0x00180000de04783b */ /* 0x000eea0000000200 */
[C---:B-1----:R-:W-:Y:S06]  /*16a0*/  HMMA.16816.F32 R108, R92.reuse, R32, R108 ;  /* 0x000000205c6c723c */ /* 0x042fec000000186c */
[----:B------:R-:W-:Y:S01]  /*16b0*/  HMMA.16816.F32 R104, R92, R34, R104 ;  /* 0x000000225c68723c */ /* 0x000fe20000001868 */
[----:B------:R-:W-:Y:S01]  /*16c0*/  FMUL.FTZ R28, R28, UR4 ;  /* 0x000000041c1c7c20 */ /* 0x000fe20008410000 */
[----:B------:R-:W-:Y:S01]  /*16d0*/  FMUL.FTZ R29, R29, UR4 ;  /* 0x000000041d1d7c20 */ /* 0x000fe20008410000 */
[----:B------:R-:W-:Y:S01]  /*16e0*/  FMUL.FTZ R30, R30, UR4 ;  /* 0x000000041e1e7c20 */ /* 0x000fe20008410000 */
[----:B------:R-:W-:Y:S01]  /*16f0*/  FMUL.FTZ R31, R31, UR4 ;  /* 0x000000041f1f7c20 */ /* 0x000fe20008410000 */
[----:B------:R-:W-:Y:S01]  /*1700*/  MUFU.TANH R96, R28 ;  /* 0x0000001c00607308 */ /* 0x000fe20000002400 */
[----:B--2---:R-:W-:Y:S01]  /*1710*/  HMMA.16816.F32 R72, R8, R12, R72 ;  /* 0x0000000c0848723c */ /* 0x004fe20000001848 */
[----:B------:R-:W-:Y:S01]  /*1720*/  FMUL.FTZ R84, R76, UR4 ;  /* 0x000000044c547c20 */ /* 0x000fe20008410000 */
[----:B------:R-:W-:Y:S01]  /*1730*/  FMUL.FTZ R78, R78, UR4 ;  /* 0x000000044e4e7c20 */ /* 0x000fe20008410000 */
[----:B------:R-:W-:Y:S01]  /*1740*/  FMUL.FTZ R76, R77, UR4 ;  /* 0x000000044d4c7c20 */ /* 0x000fe20008410000 */
[----:B------:R-:W-:-:S02]  /*1750*/  FMUL.FTZ R77, R79, UR4 ;  /* 0x000000044f4d7c20 */ /* 0x000fc40008410000 */
[----:B------:R-:W-:Y:S01]  /*1760*/  HMMA.16816.F32 R68, R112, R12, R68 ;  /* 0x0000000c7044723c */ /* 0x000fe20000001844 */
[----:B------:R-:W-:Y:S01]  /*1770*/  MUFU.TANH R122, R29 ;  /* 0x0000001d007a7308 */ /* 0x000fe20000002400 */
[----:B------:R-:W-:Y:S01]  /*1780*/  FMUL.FTZ R80, R80, UR4 ;  /* 0x0000000450507c20 */ /* 0x000fe20008410000 */
[----:B------:R-:W-:-:S03]  /*1790*/  FMUL.FTZ R79, R83, UR4 ;  /* 0x00000004534f7c20 */ /* 0x000fc60008410000 */
[----:B------:R-:W-:Y:S03]  /*17a0*/  HMMA.16816.F32 R60, R88, R32, R60 ;  /* 0x00000020583c723c */ /* 0x000fe6000000183c */
[----:B------:R-:W-:Y:S03]  /*17b0*/  MUFU.TANH R123, R30 ;  /* 0x0000001e007b7308 */ /* 0x000fe60000002400 */
[----:B------:R-:W-:Y:S05]  /*17c0*/  HMMA.16816.F32 R128, R8, R14, R128 ;  /* 0x0000000e0880723c */ /* 0x000fea0000001880 */
[----:B------:R1:W2:Y:S01]  /*17d0*/  MUFU.TANH R133, R31 ;  /* 0x0000001f00857308 */ /* 0x0002a20000002400 */
[----:B------:R-:W-:Y:S01]  /*17e0*/  HMMA.16816.F32 R56, R88, R34, R56 ;  /* 0x000000225838723c */ /* 0x000fe20000001838 */
[----:B------:R-:W-:Y:S01]  /*17f0*/  FMUL.FTZ R74, R74, UR4 ;  /* 0x000000044a4a7c20 */ /* 0x000fe20008410000 */
[----:B------:R-:W-:-:S04]  /*1800*/  FMUL.FTZ R75, R75, UR4 ;  /* 0x000000044b4b7c20 */ /* 0x000fc80008410000 */
[----:B------:R-:W-:Y:S01]  /*1810*/  HMMA.16816.F32 R64, R112, R14, R64 ;  /* 0x0000000e7040723c */ /* 0x000fe20000001840 */
[----:B------:R-:W4:Y:S01]  /*1820*/  LDSM.16.M88.4 R12, [R222+0x1c00] ;  /* 0x001c0000de0c783b */ /* 0x000f220000000200 */
[----:B------:R-:W2:Y:S01]  /*1830*/  MUFU.TANH R84, R84 ;  /* 0x0000005400547308 */ /* 0x000ea20000002400 */
[----:B------:R-:W-:Y:S01]  /*1840*/  FMUL.FTZ R32, R68, UR4 ;  /* 0x0000000444207c20 */ /* 0x000fe20008410000 */
[----:B------:R-:W-:Y:S01]  /*1850*/  FMUL.FTZ R68, R69, UR4 ;  /* 0x0000000445447c20 */ /* 0x000fe20008410000 */
[----:B------:R-:W-:Y:S01]  /*1860*/  FMUL.FTZ R33, R70, UR4 ;  /* 0x0000000446217c20 */ /* 0x000fe20008410000 */
[----:B------:R-:W-:Y:S01]  /*1870*/  HMMA.16816.F32 R100, R92, R116, R100 ;  /* 0x000000745c64723c */ /* 0x000fe20000001864 */
[----:B------:R-:W-:Y:S01]  /*1880*/  FMUL.FTZ R35, R71, UR4 ;  /* 0x0000000447237c20 */ /* 0x000fe20008410000 */
[----:B-1----:R-:W-:Y:S02]  /*1890*/  LDSM.16.M88.4 R28, [R222+0x2800] ;  /* 0x00280000de1c783b */ /* 0x002fe40000000200 */
[----:B------:R1:W-:Y:S02]  /*18a0*/  MUFU.TANH R121, R78 ;  /* 0x0000004e00797308 */ /* 0x0003e40000002400 */
[----:B---3--:R-:W-:Y:S01]  /*18b0*/  HMMA.16816.F32 R108, R44, R4, R108 ;  /* 0x000000042c6c723c */ /* 0x008fe2000000186c */
[----:B------:R-:W-:Y:S01]  /*18c0*/  FMUL.FTZ R86, R128, UR4 ;  /* 0x0000000480567c20 */ /* 0x000fe20008410000 */
[----:B------:R-:W-:Y:S01]  /*18d0*/  FMUL.FTZ R98, R129, UR4 ;  /* 0x0000000481627c20 */ /* 0x000fe20008410000 */
[----:B------:R-:W-:Y:S01]  /*18e0*/  FMUL.FTZ R130, R130, UR4 ;  /* 0x0000000482827c20 */ /* 0x000fe20008410000 */
[----:B------:R-:W-:-:S02]  /*18f0*/  FMUL.FTZ R131, R131, UR4 ;  /* 0x0000000483837c20 */ /* 0x000fc40008410000 */
[C---:B------:R-:W-:Y:S01]  /*1900*/  HMMA.16816.F32 R60, R36.reuse, R4, R60 ;  /* 0x00000004243c723c */ /* 0x040fe2000000183c */
[----:B------:R-:W3:Y:S05]  /*1910*/  MUFU.TANH R76, R76 ;  /* 0x0000004c004c7308 */ /* 0x000eea0000002400 */
[-C--:B------:R-:W-:Y:S01]  /*1920*/  HMMA.16816.F32 R56, R36, R6.reuse, R56 ;  /* 0x000000062438723c */ /* 0x080fe20000001838 */
[----:B------:R-:W-:Y:S01]  /*1930*/  FMUL.FTZ R34, R64, UR4 ;  /* 0x0000000440227c20 */ /* 0x000fe20008410000 */
[----:B------:R-:W-:Y:S01]  /*1940*/  FMUL.FTZ R65, R65, UR4 ;  /* 0x0000000441417c20 */ /* 0x000fe20008410000 */
[----:B------:R-:W-:Y:S01]  /*1950*/  MUFU.TANH R80, R80 ;  /* 0x0000005000507308 */ /* 0x000fe20000002400 */
[----:B-1----:R-:W-:Y:S01]  /*1960*/  FMUL.FTZ R78, R72, UR4 ;  /* 0x00000004484e7c20 */ /* 0x002fe20008410000 */
[----:B------:R-:W-:Y:S01]  /*1970*/  FMUL.FTZ R72, R73, UR4 ;  /* 0x0000000449487c20 */ /* 0x000fe20008410000 */
[----:B------:R-:W-:Y:S01]  /*1980*/  HMMA.16816.F32 R104, R44, R6, R104 ;  /* 0x000000062c68723c */ /* 0x000fe20000001868 */
[----:B------:R-:W1:Y:S01]  /*1990*/  LDSM.16.M88.4 R4, [R141+0x8c00] ;  /* 0x008c00008d04783b */ /* 0x000e620000000200 */
[----:B------:R-:W-:-:S03]  /*19a0*/  FMUL.FTZ R67, R67, UR4 ;  /* 0x0000000443437c20 */ /* 0x000fc60008410000 */
[----:B------:R-:W-:Y:S01]  /*19b0*/  MUFU.TANH R78, R78 ;  /* 0x0000004e004e7308 */ /* 0x000fe20000002400 */
[----:B------:R-:W-:Y:S06]  /*19c0*/  HMMA.16816.F32 R124, R92, R118, R124 ;  /* 0x000000765c7c723c */ /* 0x000fec000000187c */
[----:B------:R-:W-:Y:S01]  /*19d0*/  HMMA.16816.F32 R52, R88, R116, R52 ;  /* 0x000000745834723c */ /* 0x000fe20000001834 */
[----:B------:R-:W-:Y:S01]  /*19e0*/  FMUL.FTZ R92, R81, UR4 ;  /* 0x00000004515c7c20 */ /* 0x000fe20008410000 */
[----:B------:R-:W-:Y:S01]  /*19f0*/  MUFU.TANH R72, R72 ;  /* 0x0000004800487308 */ /* 0x000fe20000002400 */
[----:B------:R-:W-:-:S03]  /*1a00*/  FMUL.FTZ R81, R82, UR4 ;  /* 0x0000000452517c20 */ /* 0x000fc60008410000 */
[----:B------:R-:W-:Y:S04]  /*1a10*/  HMMA.16816.F32 R48, R88, R118, R48 ;  /* 0x000000765830723c */ /* 0x000fe80000001830 */
[----:B------:R-:W-:Y:S02]  /*1a20*/  MUFU.TANH R92, R92 ;  /* 0x0000005c005c7308 */ /* 0x000fe40000002400 */
[----:B----4-:R-:W-:Y:S06]  /*1a30*/  HMMA.16816.F32 R100, R44, R12, R100 ;  /* 0x0000000c2c64723c */ /* 0x010fec0000001864 */
[-C--:B------:R-:W-:Y:S01]  /*1a40*/  HMMA.16816.F32 R108, R24, R16.reuse, R108 ;  /* 0x00000010186c723c */ /* 0x080fe2000000186c */
[----:B------:R-:W-:Y:S05]  /*1a50*/  MUFU.TANH R86, R86 ;  /* 0x0000005600567308 */ /* 0x000fea0000002400 */
[----:B------:R-:W-:Y:S03]  /*1a60*/  HMMA.16816.F32 R60, R20, R16, R60 ;  /* 0x00000010143c723c */ /* 0x000fe6000000183c */
[----:B------:R-:W-:Y:S03]  /*1a70*/  MUFU.TANH R32, R32 ;  /* 0x0000002000207308 */ /* 0x000fe60000002400 */
[-C--:B------:R-:W-:Y:S05]  /*1a80*/  HMMA.16816.F32 R104, R24, R18.reuse, R104 ;  /* 0x000000121868723c */ /* 0x080fea0000001868 */
[----:B------:R-:W-:Y:S01]  /*1a90*/  MUFU.TANH R98, R98 ;  /* 0x0000006200627308 */ /* 0x000fe20000002400 */
[----:B------:R-:W-:Y:S01]  /*1aa0*/  HMMA.16816.F32 R56, R20, R18, R56 ;  /* 0x000000121438723c */ /* 0x000fe20000001838 */
[----:B------:R-:W4:Y:S01]  /*1ab0*/  LDSM.16.M88.4 R16, [R222+0x2c00] ;  /* 0x002c0000de10783b */ /* 0x000f220000000200 */
[----:B------:R-:W-:-:S04]  /*1ac0*/  DEPBAR.LE SB0, 0x0 ;  /* 0x000080000000791a */ /* 0x000fc80000000000 */
[----:B------:R-:W-:Y:S01]  /*1ad0*/  HMMA.16816.F32 R124, R44, R14, R124 ;  /* 0x0000000e2c7c723c */ /* 0x000fe2000000187c */
[----:B------:R-:W-:Y:S05]  /*1ae0*/  MUFU.TANH R68, R68 ;  /* 0x0000004400447308 */ /* 0x000fea0000002400 */
[C---:B------:R-:W-:Y:S03]  /*1af0*/  HMMA.16816.F32 R52, R36.reuse, R12, R52 ;  /* 0x0000000c2434723c */ /* 0x040fe60000001834 */
[----:B------:R-:W-:Y:S03]  /*1b00*/  MUFU.TANH R34, R34 ;  /* 0x0000002200227308 */ /* 0x000fe60000002400 */
[----:B------:R-:W-:Y:S05]  /*1b10*/  HMMA.16816.F32 R48, R36, R14, R48 ;  /* 0x0000000e2430723c */ /* 0x000fea0000001830 */
[----:B------:R-:W3:Y:S01]  /*1b20*/  MUFU.TANH R81, R81 ;  /* 0x0000005100517308 */ /* 0x000ee20000002400 */
[----:B-1----:R-:W-:Y:S06]  /*1b30*/  HMMA.16816.F32 R100, R24, R4, R100 ;  /* 0x000000041864723c */ /* 0x002fec0000001864 */
[----:B------:R-:W-:Y:S01]  /*1b40*/  HMMA.16816.F32 R108, R8, R28, R108 ;  /* 0x0000001c086c723c */ /* 0x000fe2000000186c */
[----:B------:R-:W-:Y:S05]  /*1b50*/  MUFU.TANH R70, R65 ;  /* 0x0000004100467308 */ /* 0x000fea0000002400 */
[----:B------:R-:W-:Y:S03]  /*1b60*/  HMMA.16816.F32 R124, R24, R6, R124 ;  /* 0x00000006187c723c */ /* 0x000fe6000000187c */
[----:B------:R-:W1:Y:S03]  /*1b70*/  MUFU.TANH R79, R79 ;  /* 0x0000004f004f7308 */ /* 0x000e660000002400 */
[----:B------:R-:W-:Y:S05]  /*1b80*/  HMMA.16816.F32 R52, R20, R4, R52 ;  /* 0x000000041434723c */ /* 0x000fea0000001834 */
[----:B------:R-:W4:Y:S01]  /*1b90*/  MUFU.TANH R33, R33 ;  /* 0x0000002100217308 */ /* 0x000f220000002400 */
[----:B------:R-:W-:Y:S01]  /*1ba0*/  HMMA.16816.F32 R104, R8, R30, R104 ;  /* 0x0000001e0868723c */ /* 0x000fe20000001868 */
[----:B------:R-:W-:-:S02]  /*1bb0*/  FMNMX.FTZ R5, R120, R2, !PT ;  /* 0x0000000278057209 */ /* 0x000fc40007810000 */
[----:B--2---:R-:W-:Y:S02]  /*1bc0*/  FMNMX.FTZ R4, R123, R133, !PT ;  /* 0x000000857b047209 */ /* 0x004fe40007810000 */
[----:B------:R-:W-:Y:S01]  /*1bd0*/  FMNMX.FTZ R5, R84, R5, !PT ;  /* 0x0000000554057209 */ /* 0x000fe20007810000 */
[----:B------:R-:W-:Y:S01]  /*1be0*/  HMMA.16816.F32 R48, R20, R6, R48 ;  /* 0x000000061430723c */ /* 0x000fe20000001830 */
[----:B------:R-:W-:Y:S01]  /*1bf0*/  FMUL.FTZ R108, R108, UR4 ;  /* 0x000000046c6c7c20 */ /* 0x000fe20008410000 */
[----:B------:R-:W-:Y:S01]  /*1c00*/  FMUL.FTZ R109, R109, UR4 ;  /* 0x000000046d6d7c20 */ /* 0x000fe20008410000 */
[----:B---3--:R-:W-:Y:S01]  /*1c10*/  FMNMX.FTZ R5, R76, R5, !PT ;  /* 0x000000054c057209 */ /* 0x008fe20007810000 */
[----:B------:R-:W2:Y:S01]  /*1c20*/  MUFU.TANH R35, R35 ;  /* 0x0000002300237308 */ /* 0x000ea20000002400 */
[----:B------:R-:W-:Y:S01]  /*1c30*/  FMNMX.FTZ R4, R81, R4, !PT ;  /* 0x0000000451047209 */ /* 0x000fe20007810000 */
[----:B------:R-:W-:Y:S01]  /*1c40*/  HMMA.16816.F32 R60, R112, R28, R60 ;  /* 0x0000001c703c723c */ /* 0x000fe2000000183c */
[----:B------:R-:W-:Y:S01]  /*1c50*/  FMNMX.FTZ R7, R96, R122, !PT ;  /* 0x0000007a60077209 */ /* 0x000fe20007810000 */
[----:B------:R-:W-:Y:S01]  /*1c60*/  FMUL.FTZ R110, R110, UR4 ;  /* 0x000000046e6e7c20 */ /* 0x000fe20008410000 */
[----:B-1----:R-:W-:-:S03]  /*1c70*/  FMNMX.FTZ R4, R79, R4, !PT ;  /* 0x000000044f047209 */ /* 0x002fc60007810000 */
[----:B----4-:R-:W-:Y:S01]  /*1c80*/  HMMA.16816.F32 R100, R8, R16, R100 ;  /* 0x000000100864723c */ /* 0x010fe20000001864 */
[----:B------:R-:W1:Y:S01]  /*1c90*/  MUFU.TANH R172, R108 ;  /* 0x0000006c00ac7308 */ /* 0x000e620000002400 */
[----:B------:R-:W-:Y:S01]  /*1ca0*/  FMUL.FTZ R29, R66, UR4 ;  /* 0x00000004421d7c20 */ /* 0x000fe20008410000 */
[----:B------:R-:W-:-:S03]  /*1cb0*/  FMNMX.FTZ R4, R33, R4, !PT ;  /* 0x0000000421047209 */ /* 0x000fc60007810000 */
[----:B------:R-:W-:Y:S01]  /*1cc0*/  HMMA.16816.F32 R56, R112, R30, R56 ;  /* 0x0000001e7038723c */ /* 0x000fe20000001838 */
[----:B------:R-:W-:Y:S01]  /*1cd0*/  FMUL.FTZ R104, R104, UR4 ;  /* 0x0000000468687c20 */ /* 0x000fe20008410000 */
[----:B------:R-:W-:Y:S01]  /*1ce0*/  FMUL.FTZ R105, R105, UR4 ;  /* 0x0000000469697c20 */ /* 0x000fe20008410000 */
[----:B------:R-:W3:Y:S01]  /*1cf0*/  MUFU.TANH R186, R109 ;  /* 0x0000006d00ba7308 */ /* 0x000ee20000002400 */
[----:B--2---:R-:W-:Y:S02]  /*1d00*/  FMNMX.FTZ R4, R35, R4, !PT ;  /* 0x0000000423047209 */ /* 0x004fe40007810000 */
[----:B------:R-:W-:Y:S05]  /*1d10*/  HMMA.16816.F32 R124, R8, R18, R124 ;  /* 0x00000012087c723c */ /* 0x000fea000000187c */
[----:B------:R-:W2:Y:S01]  /*1d20*/  MUFU.TANH R202, R104 ;  /* 0x0000006800ca7308 */ /* 0x000ea20000002400 */
[C---:B------:R-:W-:Y:S01]  /*1d30*/  HMMA.16816.F32 R52, R112.reuse, R16, R52 ;  /* 0x000000107034723c */ /* 0x040fe20000001834 */
[----:B------:R-:W-:Y:S01]  /*1d40*/  FMNMX.FTZ R9, R78, R5, !PT ;  /* 0x000000054e097209 */ /* 0x000fe20007810000 */
[----:B------:R-:W-:Y:S01]  /*1d50*/  FMUL.FTZ R60, R60, UR4 ;  /* 0x000000043c3c7c20 */ /* 0x000fe20008410000 */
[----:B------:R-:W-:Y:S01]  /*1d60*/  FMNMX.FTZ R5, R80, R7, !PT ;  /* 0x0000000750057209 */ /* 0x000fe20007810000 */
[----:B------:R-:W-:Y:S01]  /*1d70*/  FMUL.FTZ R61, R61, UR4 ;  /* 0x000000043d3d7c20 */ /* 0x000fe20008410000 */
[----:B------:R-:W-:Y:S01]  /*1d80*/  FMNMX.FTZ R7, R72, R9, !PT ;  /* 0x0000000948077209 */ /* 0x000fe20007810000 */
[----:B------:R-:W-:Y:S01]  /*1d90*/  HMMA.16816.F32 R48, R112, R18, R48 ;  /* 0x000000127030723c */ /* 0x000fe20000001830 */
[----:B------:R-:W-:Y:S01]  /*1da0*/  FMNMX.FTZ R5, R92, R5, !PT ;  /* 0x000000055c057209 */ /* 0x000fe20007810000 */
[----:B------:R-:W4:Y:S01]  /*1db0*/  MUFU.TANH R174, R60 ;  /* 0x0000003c00ae7308 */ /* 0x000f220000002400 */
[----:B------:R-:W-:Y:S01]  /*1dc0*/  FMNMX.FTZ R7, R86, R7, !PT ;  /* 0x0000000756077209 */ /* 0x000fe20007810000 */
[----:B------:R-:W-:Y:S01]  /*1dd0*/  FMUL.FTZ R100, R100, UR4 ;  /* 0x0000000464647c20 */ /* 0x000fe20008410000 */
[----:B------:R-:W-:Y:S01]  /*1de0*/  FMNMX.FTZ R5, R32, R5, !PT ;  /* 0x0000000520057209 */ /* 0x000fe20007810000 */
[----:B------:R-:W-:Y:S01]  /*1df0*/  FMUL.FTZ R56, R56, UR4 ;  /* 0x0000000438387c20 */ /* 0x000fe20008410000 */
[----:B------:R-:W-:Y:S01]  /*1e00*/  FMNMX.FTZ R9, R98, R7, !PT ;  /* 0x0000000762097209 */ /* 0x000fe20007810000 */
[----:B------:R-:W-:Y:S01]  /*1e10*/  FMUL.FTZ R101, R101, UR4 ;  /* 0x0000000465657c20 */ /* 0x000fe20008410000 */
[----:B------:R-:W-:Y:S01]  /*1e20*/  FMNMX.FTZ R7, R68, R5, !PT ;  /* 0x0000000544077209 */ /* 0x000fe20007810000 */
[----:B------:R-:W4:Y:S01]  /*1e30*/  MUFU.TANH R196, R105 ;  /* 0x0000006900c47308 */ /* 0x000f220000002400 */
[----:B-1----:R-:W-:Y:S01]  /*1e40*/  FMNMX.FTZ R5, R172, R9, !PT ;  /* 0x00000009ac057209 */ /* 0x002fe20007810000 */
[----:B------:R-:W-:Y:S01]  /*1e50*/  FMUL.FTZ R36, R57, UR4 ;  /* 0x0000000439247c20 */ /* 0x000fe20008410000 */
[----:B------:R-:W-:Y:S01]  /*1e60*/  FMUL.FTZ R124, R124, UR4 ;  /* 0x000000047c7c7c20 */ /* 0x000fe20008410000 */
[----:B------:R-:W-:Y:S01]  /*1e70*/  FMNMX.FTZ R7, R34, R7, !PT ;  /* 0x0000000722077209 */ /* 0x000fe20007810000 */
[----:B------:R-:W-:Y:S01]  /*1e80*/  FMUL.FTZ R125, R125, UR4 ;  /* 0x000000047d7d7c20 */ /* 0x000fe20008410000 */
[----:B---3--:R-:W-:Y:S01]  /*1e90*/  FMNMX.FTZ R5, R186, R5, !PT ;  /* 0x00000005ba057209 */ /* 0x008fe20007810000 */
[----:B------:R-:W-:Y:S01]  /*1ea0*/  FMUL.FTZ R39, R58, UR4 ;  /* 0x000000043a277c20 */ /* 0x000fe20008410000 */
[----:B------:R-:W1:Y:S01]  /*1eb0*/  MUFU.TANH R178, R61 ;  /* 0x0000003d00b27308 */ /* 0x000e620000002400 */
[----:B------:R-:W-:Y:S01]  /*1ec0*/  FMUL.FTZ R52, R52, UR4 ;  /* 0x0000000434347c20 */ /* 0x000fe20008410000 */
[----:B------:R-:W-:Y:S01]  /*1ed0*/  FMNMX.FTZ R7, R70, R7, !PT ;  /* 0x0000000746077209 */ /* 0x000fe20007810000 */
[----:B------:R-:W-:Y:S01]  /*1ee0*/  FMUL.FTZ R37, R59, UR4 ;  /* 0x000000043b257c20 */ /* 0x000fe20008410000 */
[----:B--2---:R-:W-:Y:S01]  /*1ef0*/  FMNMX.FTZ R5, R202, R5, !PT ;  /* 0x00000005ca057209 */ /* 0x004fe20007810000 */
[----:B------:R-:W-:Y:S01]  /*1f00*/  FMUL.FTZ R62, R62, UR4 ;  /* 0x000000043e3e7c20 */ /* 0x000fe20008410000 */
[----:B------:R-:W-:Y:S01]  /*1f10*/  FMUL.FTZ R63, R63, UR4 ;  /* 0x000000043f3f7c20 */ /* 0x000fe20008410000 */
[----:B------:R-:W-:Y:S01]  /*1f20*/  FMUL.FTZ R53, R53, UR4 ;  /* 0x0000000435357c20 */ /* 0x000fe20008410000 */
[----:B------:R-:W2:Y:S01]  /*1f30*/  MUFU.TANH R200, R100 ;  /* 0x0000006400c87308 */ /* 0x000ea20000002400 */
[----:B------:R-:W-:Y:S01]  /*1f40*/  FMUL.FTZ R54, R54, UR4 ;  /* 0x0000000436367c20 */ /* 0x000fe20008410000 */
[----:B------:R-:W-:Y:S01]  /*1f50*/  FMUL.FTZ R55, R55, UR4 ;  /* 0x0000000437377c20 */ /* 0x000fe20008410000 */
[----:B------:R-:W-:Y:S01]  /*1f60*/  FMUL.FTZ R48, R48, UR4 ;  /* 0x0000000430307c20 */ /* 0x000fe20008410000 */
[----:B----4-:R-:W-:Y:S01]  /*1f70*/  FMNMX.FTZ R7, R174, R7, !PT ;  /* 0x00000007ae077209 */ /* 0x010fe20007810000 */
[----:B------:R-:W-:Y:S01]  /*1f80*/  FMUL.FTZ R49, R49, UR4 ;  /* 0x0000000431317c20 */ /* 0x000fe20008410000 */
[----:B------:R-:W-:Y:S01]  /*1f90*/  FMNMX.FTZ R5, R196, R5, !PT ;  /* 0x00000005c4057209 */ /* 0x000fe20007810000 */
[----:B------:R-:W-:Y:S01]  /*1fa0*/  FMUL.FTZ R50, R50, UR4 ;  /* 0x0000000432327c20 */ /* 0x000fe20008410000 */
[----:B------:R-:W3:Y:S01]  /*1fb0*/  MUFU.TANH R180, R56 ;  /* 0x0000003800b47308 */ /* 0x000ee20000002400 */
[----:B-1----:R-:W-:-:S07]  /*1fc0*/  FMNMX.FTZ R7, R178, R7, !PT ;  /* 0x00000007b2077209 */ /* 0x002fce0007810000 */
[----:B------:R-:W1:Y:S01]  /*1fd0*/  MUFU.TANH R198, R101 ;  /* 0x0000006500c67308 */ /* 0x000e620000002400 */
[----:B--2---:R-:W-:-:S07]  /*1fe0*/  FMNMX.FTZ R5, R200, R5, !PT ;  /* 0x00000005c8057209 */ /* 0x004fce0007810000 */
[----:B------:R-:W2:Y:S01]  /*1ff0*/  MUFU.TANH R29, R29 ;  /* 0x0000001d001d7308 */ /* 0x000ea20000002400 */
[----:B---3--:R-:W-:-:S07]  /*2000*/  FMNMX.FTZ R7, R180, R7, !PT ;  /* 0x00000007b4077209 */ /* 0x008fce0007810000 */
        /* <DEDUP_REMOVED lines=12> */
[----:B------:R3:W4:Y:S01]  /*20d0*/  MUFU.TANH R87, R74 ;  /* 0x0000004a00577308 */ /* 0x0007220000002400 */
[----:B-1----:R-:W-:-:S07]  /*20e0*/  FMNMX.FTZ R168, R204, R5, !PT ;  /* 0x00000005cca87209 */ /* 0x002fce0007810000 */
[----:B------:R3:W1:Y:S08]  /*20f0*/  MUFU.TANH R85, R75 ;  /* 0x0000004b00557308 */ /* 0x0006700000002400 */
[----:B------:R3:W1:Y:S08]  /*2100*/  MUFU.TANH R171, R130 ;  /* 0x0000008200ab7308 */ /* 0x0006700000002400 */
[----:B------:R3:W1:Y:S08]  /*2110*/  MUFU.TANH R173, R131 ;  /* 0x0000008300ad7308 */ /* 0x0006700000002400 */
[----:B------:R3:W1:Y:S08]  /*2120*/  MUFU.TANH R201, R110 ;  /* 0x0000006e00c97308 */ /* 0x0006700000002400 */
[----:B------:R3:W1:Y:S08]  /*2130*/  MUFU.TANH R183, R62 ;  /* 0x0000003e00b77308 */ /* 0x0006700000002400 */
[----:B------:R3:W1:Y:S08]  /*2140*/  MUFU.TANH R185, R63 ;  /* 0x0000003f00b97308 */ /* 0x0006700000002400 */
[----:B------:R-:W1:Y:S08]  /*2150*/  MUFU.TANH R39, R39 ;  /* 0x0000002700277308 */ /* 0x000e700000002400 */
[----:B------:R-:W1:Y:S08]  /*2160*/  MUFU.TANH R37, R37 ;  /* 0x0000002500257308 */ /* 0x000e700000002400 */
[----:B------:R3:W1:Y:S08]  /*2170*/  MUFU.TANH R190, R53 ;  /* 0x0000003500be7308 */ /* 0x0006700000002400 */
[----:B------:R3:W1:Y:S08]  /*2180*/  MUFU.TANH R195, R54 ;  /* 0x0000003600c37308 */ /* 0x0006700000002400 */
[----:B------:R3:W1:Y:S08]  /*2190*/  MUFU.TANH R193, R55 ;  /* 0x0000003700c17308 */ /* 0x0006700000002400 */
[----:B------:R3:W1:Y:S08]  /*21a0*/  MUFU.TANH R194, R48 ;  /* 0x0000003000c27308 */ /* 0x0006700000002400 */
[----:B------:R3:W1:Y:S01]  /*21b0*/  MUFU.TANH R188, R49 ;  /* 0x0000003100bc7308 */ /* 0x0006620000002400 */
[----:B------:R-:W-:Y:S06]  /*21c0*/  BAR.SYNC.DEFER_BLOCKING 0x0 ;  /* 0x0000000000007b1d */ /* 0x000fec0000010000 */
[----:B--2-4-:R-:W-:Y:S05]  /*21d0*/  @!P0 BRA `(.L_x_501) ;  /* 0x0000000000588947 */ /* 0x014fea0003800000 */
        /* <DEDUP_REMOVED lines=22> */
.L_x_501:
[----:B-1----:R-:W-:Y:S01]  /*2340*/  FMNMX.FTZ R4, R183, R4, !PT ;  /* 0x00000004b7047209 */ /* 0x002fe20007810000 */
[----:B------:R-:W1:Y:S01]  /*2350*/  MUFU.TANH R191, R50 ;  /* 0x0000003200bf7308 */ /* 0x000e620000002400 */
[----:B------:R-:W-:Y:S01]  /*2360*/  FMNMX.FTZ R5, R190, R7, !PT ;  /* 0x00000007be057209 */ /* 0x000fe20007810000 */
[----:B------:R-:W-:Y:S01]  /*2370*/  FMUL.FTZ R51, R51, UR4 ;  /* 0x0000000433337c20 */ /* 0x000fe20008410000 */
[----:B------:R-:W4:Y:S01]  /*2380*/  SHFL.BFLY PT, R7, R168, 0x2, 0x1f ;  /* 0x0c401f00a8077f89 */ /* 0x000f2200000e0000 */
[----:B------:R-:W-:Y:S01]  /*2390*/  FMNMX.FTZ R4, R185, R4, !PT ;  /* 0x00000004b9047209 */ /* 0x000fe20007810000 */
[----:B------:R-:W-:Y:S01]  /*23a0*/  FMUL.FTZ R111, R111, UR4 ;  /* 0x000000046f6f7c20 */ /* 0x000fe20008410000 */
[----:B------:R-:W-:Y:S01]  /*23b0*/  FMNMX.FTZ R5, R194, R5, !PT ;  /* 0x00000005c2057209 */ /* 0x000fe20007810000 */
[----:B------:R-:W-:Y:S01]  /*23c0*/  FMUL.FTZ R106, R106, UR4 ;  /* 0x000000046a6a7c20 */ /* 0x000fe20008410000 */
[----:B------:R-:W-:Y:S01]  /*23d0*/  FMNMX.FTZ R4, R39, R4, !PT ;  /* 0x0000000427047209 */ /* 0x000fe20007810000 */
[----:B------:R-:W5:Y:S01]  /*23e0*/  MUFU.TANH R187, R51 ;  /* 0x0000003300bb7308 */ /* 0x000f620000002400 */
[----:B------:R-:W-:Y:S01]  /*23f0*/  FMNMX.FTZ R6, R3, R97, !PT ;  /* 0x0000006103067209 */ /* 0x000fe20007810000 */
[----:B------:R-:W-:Y:S01]  /*2400*/  FMUL.FTZ R107, R107, UR4 ;  /* 0x000000046b6b7c20 */ /* 0x000fe20008410000 */
[----:B------:R-:W-:Y:S01]  /*2410*/  FMNMX.FTZ R4, R37, R4, !PT ;  /* 0x0000000425047209 */ /* 0x000fe20007810000 */
[----:B------:R-:W-:Y:S01]  /*2420*/  FMUL.FTZ R102, R102, UR4 ;  /* 0x0000000466667c20 */ /* 0x000fe20008410000 */
[----:B------:R-:W-:Y:S01]  /*2430*/  FMNMX.FTZ R5, R188, R5, !PT ;  /* 0x00000005bc057209 */ /* 0x000fe20007810000 */
[----:B------:R-:W-:Y:S01]  /*2440*/  FMUL.FTZ R103, R103, UR4 ;  /* 0x0000000467677c20 */ /* 0x000fe20008410000 */
[----:B------:R-:W-:Y:S01]  /*2450*/  FMNMX.FTZ R4, R195, R4, !PT ;  /* 0x00000004c3047209 */ /* 0x000fe20007810000 */
[----:B------:R-:W3:Y:S01]  /*2460*/  MUFU.TANH R213, R111 ;  /* 0x0000006f00d57308 */ /* 0x000ee20000002400 */
[----:B------:R-:W-:Y:S01]  /*2470*/  FMNMX.FTZ R6, R121, R6, !PT ;  /* 0x0000000679067209 */ /* 0x000fe20007810000 */
[----:B------:R-:W2:Y:S01]  /*2480*/  SHFL.BFLY PT, R166, R5, 0x2, 0x1f ;  /* 0x0c401f0005a67f89 */ /* 0x000ea200000e0000 */
[----:B------:R-:W-:Y:S01]  /*2490*/  FMNMX.FTZ R4, R193, R4, !PT ;  /* 0x00000004c1047209 */ /* 0x000fe20007810000 */
[----:B------:R-:W-:Y:S01]  /*24a0*/  FMUL.FTZ R126, R126, UR4 ;  /* 0x000000047e7e7c20 */ /* 0x000fe20008410000 */
[----:B------:R-:W-:Y:S01]  /*24b0*/  FMNMX.FTZ R6, R77, R6, !PT ;  /* 0x000000064d067209 */ /* 0x000fe20007810000 */
[----:B------:R-:W-:Y:S01]  /*24c0*/  FMUL.FTZ R127, R127, UR4 ;  /* 0x000000047f7f7c20 */ /* 0x000fe20008410000 */
[----:B-1----:R-:W-:Y:S01]  /*24d0*/  FMNMX.FTZ R4, R191, R4, !PT ;  /* 0x00000004bf047209 */ /* 0x002fe20007810000 */
[----:B------:R-:W1:Y:S01]  /*24e0*/  MUFU.TANH R211, R106 ;  /* 0x0000006a00d37308 */ /* 0x000e620000002400 */
[----:B------:R-:W-:Y:S01]  /*24f0*/  FMNMX.FTZ R6, R87, R6, !PT ;  /* 0x0000000657067209 */ /* 0x000fe20007810000 */
[----:B------:R-:W-:Y:S01]  /*2500*/  ULDC UR4, c[0x0][0x2ec] ;  /* 0x0000bb0000047ab9 */ /* 0x000fe20000000800 */
[----:B----4-:R-:W-:-:S02]  /*2510*/  FMNMX.FTZ R168, R168, R7, !PT ;  /* 0x00000007a8a87209 */ /* 0x010fc40007810000 */
[----:B-----5:R-:W-:Y:S02]  /*2520*/  FMNMX.FTZ R7, R187, R4, !PT ;  /* 0x00000004bb077209 */ /* 0x020fe40007810000 */
[----:B------:R-:W-:Y:S01]  /*2530*/  FMNMX.FTZ R6, R85, R6, !PT ;  /* 0x0000000655067209 */ /* 0x000fe20007810000 */
[----:B------:R-:W4:Y:S01]  /*2540*/  MUFU.TANH R209, R107 ;  /* 0x0000006b00d17308 */ /* 0x000f220000002400 */
[----:B------:R-:W5:Y:S01]  /*2550*/  SHFL.BFLY PT, R9, R168, 0x1, 0x1f ;  /* 0x0c201f00a8097f89 */ /* 0x000f6200000e0000 */
[----:B------:R-:W-:Y:S02]  /*2560*/  LEA R138, R139, R138, 0x5 ;  /* 0x0000008a8b8a7211 */ /* 0x000fe400078e28ff */
[----:B------:R-:W-:Y:S01]  /*2570*/  FMNMX.FTZ R6, R171, R6, !PT ;  /* 0x00000006ab067209 */ /* 0x000fe20007810000 */
[----:B------:R-:W5:Y:S01]  /*2580*/  SHFL.BFLY PT, R4, R7, 0x2, 0x1f ;  /* 0x0c401f0007047f89 */ /* 0x000f6200000e0000 */
[----:B------:R-:W-:Y:S02]  /*2590*/  IADD3 R221, R43, R138, RZ ;  /* 0x0000008a2bdd7210 */ /* 0x000fe40007ffe0ff */
[----:B------:R-:W-:Y:S01]  /*25a0*/  FMNMX.FTZ R6, R173, R6, !PT ;  /* 0x00000006ad067209 */ /* 0x000fe20007810000 */
[----:B------:R-:W5:Y:S01]  /*25b0*/  MUFU.TANH R205, R102 ;  /* 0x0000006600cd7308 */ /* 0x000f620000002400 */
[----:B--2---:R-:W-:-:S02]  /*25c0*/  FMNMX.FTZ R166, R5, R166, !PT ;  /* 0x000000a605a67209 */ /* 0x004fc40007810000 */
[----:B------:R-:W-:Y:S02]  /*25d0*/  FMNMX.FTZ R6, R201, R6, !PT ;  /* 0x00000006c9067209 */ /* 0x000fe40007810000 */
[----:B------:R-:W-:Y:S01]  /*25e0*/  LEA R221, R221, UR5, 0x1 ;  /* 0x00000005dddd7c11 */ /* 0x000fe2000f8e08ff */
[----:B------:R-:W2:Y:S01]  /*25f0*/  SHFL.BFLY PT, R5, R166, 0x1, 0x1f ;  /* 0x0c201f00a6057f89 */ /* 0x000ea200000e0000 */
[----:B---3--:R-:W-:Y:S01]  /*2600*/  FMNMX.FTZ R6, R213, R6, !PT ;  /* 0x00000006d5067209 */ /* 0x008fe20007810000 */
[----:B------:R-:W3:Y:S01]  /*2610*/  MUFU.TANH R181, R103 ;  /* 0x0000006700b57308 */ /* 0x000ee20000002400 */
[----:B------:R-:W-:Y:S01]  /*2620*/  IADD3 R220, R0, R221, RZ ;  /* 0x000000dd00dc7210 */ /* 0x000fe20007ffe0ff */
[----:B------:R-:W-:Y:S01]  /*2630*/  LDSM.16.MT88.4 R148, [R221+0x9000] ;  /* 0x00900000dd94783b */ /* 0x000fe20000004200 */
[----:B-1----:R-:W-:Y:S02]  /*2640*/  FMNMX.FTZ R6, R211, R6, !PT ;  /* 0x00000006d3067209 */ /* 0x002fe40007810000 */
[----:B------:R-:W-:Y:S01]  /*2650*/  LOP3.LUT R42, R42, 0xffffffe0, RZ, 0xc0, !PT ;  /* 0xffffffe02a2a7812 */ /* 0x000fe200078ec0ff */
[----:B------:R-:W-:Y:S01]  /*2660*/  LDSM.16.MT88.4 R116, [R221+0xa000] ;  /* 0x00a00000dd74783b */ /* 0x000fe20000004200 */
[----:B----4-:R-:W-:Y:S01]  /*2670*/  FMNMX.FTZ R6, R209, R6, !PT ;  /* 0x00000006d1067209 */ /* 0x010fe20007810000 */
[----:B------:R-:W1:Y:S01]  /*2680*/  MUFU.TANH R179, R126 ;  /* 0x0000007e00b37308 */ /* 0x000e620000002400 */
[----:B-----5:R-:W-:Y:S01]  /*2690*/  FMNMX.FTZ R168, R168, R9, !PT ;  /* 0x00000009a8a87209 */ /* 0x020fe20007810000 */
[----:B------:R-:W-:Y:S01]  /*26a0*/  LDSM.16.MT88.4 R20, [R221+0x9400] ;  /* 0x00940000dd14783b */ /* 0x000fe20000004200 */
[----:B------:R-:W-:-:S02]  /*26b0*/  FMNMX.FTZ R6, R205, R6, !PT ;  /* 0x00000006cd067209 */ /* 0x000fc40007810000 */
[----:B------:R-:W-:Y:S01]  /*26c0*/  FMNMX.FTZ R4, R7, R4, !PT ;  /* 0x0000000407047209 */ /* 0x000fe20007810000 */
[C---:B------:R-:W-:Y:S01]  /*26d0*/  FMUL.FTZ R207, R168.reuse, UR4 ;  /* 0x00000004a8cf7c20 */ /* 0x040fe20008410000 */
[----:B------:R-:W-:Y:S01]  /*26e0*/  FSETP.NEU.FTZ.AND P1, PT, R168, -INF , PT ;  /* 0xff800000a800780b */ /* 0x000fe20003f3d000 */
[----:B------:R-:W4:Y:S01]  /*26f0*/  MUFU.TANH R175, R127 ;  /* 0x0000007f00af7308 */ /* 0x000f220000002400 */
[----:B---3--:R-:W-:Y:S01]  /*2700*/  FMNMX.FTZ R6, R181, R6, !PT ;  /* 0x00000006b5067209 */ /* 0x008fe20007810000 */
[----:B------:R-:W3:Y:S01]  /*2710*/  SHFL.BFLY PT, R165, R4, 0x1, 0x1f ;  /* 0x0c201f0004a57f89 */ /* 0x000ee200000e0000 */
[----:B------:R-:W-:Y:S02]  /*2720*/  FSEL R207, R207, RZ, P1 ;  /* 0x000000ffcfcf7208 */ /* 0x000fe40000800000 */
[----:B------:R-:W-:Y:S01]  /*2730*/  IADD3 R237, -R42, R41, RZ ;  /* 0x000000292aed7210 */ /* 0x000fe20007ffe1ff */
[----:B------:R-:W-:Y:S01]  /*2740*/  LDSM.16.MT88.4 R100, [R220+0xa000] ;  /* 0x00a00000dc64783b */ /* 0x000fe20000004200 */
[----:B--2---:R-:W-:Y:S01]  /*2750*/  FMNMX.FTZ R166, R166, R5, !PT ;  /* 0x00000005a6a67209 */ /* 0x004fe20007810000 */
[--C-:B------:R-:W-:Y:S01]  /*2760*/  FFMA.FTZ R164, R120, UR4, -R207.reuse ;  /* 0x0000000478a47c23 */ /* 0x100fe200080108cf */
[--C-:B------:R-:W-:Y:S01]  /*2770*/  FFMA.FTZ R169, R2, UR4, -R207.reuse ;  /* 0x0000000402a97c23 */ /* 0x100fe200080108cf */
[--C-:B------:R-:W-:Y:S01]  /*2780*/  FFMA.FTZ R64, R84, UR4, -R207.reuse ;  /* 0x0000000454407c23 */ /* 0x100fe200080108cf */
[C---:B------:R-:W-:Y:S01]  /*2790*/  FSETP.NEU.FTZ.AND P1, PT, R166.reuse, -INF , PT ;  /* 0xff800000a600780b */ /* 0x040fe20003f3d000 */
[----:B------:R-:W-:Y:S01]  /*27a0*/  FMUL.FTZ R197, R166, UR4 ;  /* 0x00000004a6c57c20 */ /* 0x000fe20008410000 */
[--C-:B------:R-:W-:Y:S01]  /*27b0*/  FFMA.FTZ R57, R76, UR4, -R207.reuse ;  /* 0x000000044c397c23 */ /* 0x100fe200080108cf */
[----:B------:R-:W-:Y:S01]  /*27c0*/  MUFU.EX2 R164, R164 ;  /* 0x000000a400a47308 */ /* 0x000fe20000000800 */
[----:B------:R-:W-:Y:S01]  /*27d0*/  LDSM.16.MT88.4 R16, [R220+0x9400] ;  /* 0x00940000dc10783b */ /* 0x000fe20000004200 */
[--C-:B------:R-:W-:Y:S01]  /*27e0*/  FFMA.FTZ R44, R98, UR4, -R207.reuse ;  /* 0x00000004622c7c23 */ /* 0x100fe200080108cf */
[----:B------:R-:W-:Y:S01]  /*27f0*/  FSEL R197, R197, RZ, P1 ;  /* 0x000000ffc5c57208 */ /* 0x000fe20000800000 */
[--C-:B------:R-:W-:Y:S01]  /*2800*/  FFMA.FTZ R51, R78, UR4, -R207.reuse ;  /* 0x000000044e337c23 */ /* 0x100fe200080108cf */
[----:B------:R-:W-:Y:S01]  /*2810*/  LDSM.16.MT88.4 R12, [R221+0xa400] ;  /* 0x00a40000dd0c783b */ /* 0x000fe20000004200 */
[--C-:B------:R-:W-:Y:S01]  /*2820*/  FFMA.FTZ R46, R72, UR4, -R207.reuse ;  /* 0x00000004482e7c23 */ /* 0x100fe200080108cf */
[----:B------:R-:W-:Y:S01]  /*2830*/  FFMA.FTZ R45, R86, UR4, -R207 ;  /* 0x00000004562d7c23 */ /* 0x000fe200080108cf */
[--C-:B------:R-:W-:Y:S01]  /*2840*/  FFMA.FTZ R54, R80, UR4, -R197.reuse ;  /* 0x0000000450367c23 */ /* 0x100fe200080108c5 */
[--C-:B------:R-:W-:Y:S01]  /*2850*/  FFMA.FTZ R59, R96, UR4, -R197.reuse ;  /* 0x00000004603b7c23 */ /* 0x100fe200080108c5 */
[--C-:B------:R-:W-:Y:S01]  /*2860*/  FFMA.FTZ R58, R122, UR4, -R197.reuse ;  /* 0x000000047a3a7c23 */ /* 0x100fe200080108c5 */
[--C-:B------:R-:W-:Y:S01]  /*2870*/  FFMA.FTZ R53, R92, UR4, -R197.reuse ;  /* 0x000000045c357c23 */ /* 0x100fe200080108c5 */
[----:B---3--:R-:W-:Y:S01]  /*2880*/  FMNMX.FTZ R165, R4, R165, !PT ;  /* 0x000000a504a57209 */ /* 0x008fe20007810000 */
[----:B------:R-:W2:Y:S01]  /*2890*/  MUFU.EX2 R169, R169 ;  /* 0x000000a900a97308 */ /* 0x000ea20000000800 */
[----:B-1----:R-:W-:Y:S01]  /*28a0*/  FMNMX.FTZ R4, R179, R6, !PT ;  /* 0x00000006b3047209 */ /* 0x002fe20007810000 */
[--C-:B------:R-:W-:Y:S01]  /*28b0*/  FFMA.FTZ R52, R32, UR4, -R197.reuse ;  /* 0x0000000420347c23 */ /* 0x100fe200080108c5 */
[C---:B------:R-:W-:Y:S01]  /*28c0*/  FSETP.NEU.FTZ.AND P1, PT, R165.reuse, -INF , PT ;  /* 0xff800000a500780b */ /* 0x040fe20003f3d000 */
[----:B------:R-:W-:Y:S01]  /*28d0*/  FMUL.FTZ R184, R165, UR4 ;  /* 0x00000004a5b87c20 */ /* 0x000fe20008410000 */
[----:B----4-:R-:W-:Y:S01]  /*28e0*/  FMNMX.FTZ R4, R175, R4, !PT ;  /* 0x00000004af047209 */ /* 0x010fe20007810000 */
[----:B------:R-:W-:Y:S01]  /*28f0*/  LDSM.16.MT88.4 R8, [R220+0xa400] ;  /* 0x00a40000dc08783b */ /* 0x000fe20000004200 */
[--C-:B------:R-:W-:Y:S01]  /*2900*/  FFMA.FTZ R43, R68, UR4, -R197.reuse ;  /* 0x00000004442b7c23 */ /* 0x100fe200080108c5 */
[----:B------:R-:W-:Y:S01]  /*2910*/  MUFU.EX2 R59, R59 ;  /* 0x0000003b003b7308 */ /* 0x000fe20000000800 */
[----:B------:R-:W-:Y:S01]  /*2920*/  FSEL R184, R184, RZ, P1 ;  /* 0x000000ffb8b87208 */ /* 0x000fe20000800000 */
[----:B------:R-:W1:Y:S01]  /*2930*/  SHFL.BFLY PT, R5, R4, 0x2, 0x1f ;  /* 0x0c401f0004057f89 */ /* 0x000e6200000e0000 */
[--C-:B------:R-:W-:Y:S01]  /*2940*/  FFMA.FTZ R2, R70, UR4, -R197.reuse ;  /* 0x0000000446027c23 */ /* 0x100fe200080108c5 */
[----:B------:R-:W-:Y:S01]  /*2950*/  FFMA.FTZ R177, R180, UR4, -R197 ;  /* 0x00000004b4b17c23 */ /* 0x000fe200080108c5 */
[--C-:B------:R-:W-:Y:S01]  /*2960*/  FFMA.FTZ R199, R196, UR4, -R207.reuse ;  /* 0x00000004c4c77c23 */ /* 0x100fe200080108cf */
[--C-:B------:R-:W-:Y:S01]  /*2970*/  FFMA.FTZ R61, R133, UR4, -R184.reuse ;  /* 0x00000004853d7c23 */ /* 0x100fe200080108b8 */
[--C-:B------:R-:W-:Y:S01]  /*2980*/  FFMA.FTZ R55, R81, UR4, -R184.reuse ;  /* 0x0000000451377c23 */ /* 0x100fe200080108b8 */
[----:B------:R-:W-:Y:S01]  /*2990*/  LDSM.16.MT88.4 R132, [R220+0x9000] ;  /* 0x00900000dc84783b */ /* 0x000fe20000004200 */
[--C-:B------:R-:W-:Y:S01]  /*29a0*/  FFMA.FTZ R60, R123, UR4, -R184.reuse ;  /* 0x000000047b3c7c23 */ /* 0x100fe200080108b8 */
[--C-:B------:R-:W-:Y:S01]  /*29b0*/  FFMA.FTZ R50, R79, UR4, -R184.reuse ;  /* 0x000000044f327c23 */ /* 0x100fe200080108b8 */
[----:B------:R-:W3:Y:S01]  /*29c0*/  MUFU.EX2 R58, R58 ;  /* 0x0000003a003a7308 */ /* 0x000ee20000000800 */
[----:B------:R-:W-:Y:S01]  /*29d0*/  LDSM.16.MT88.4 R80, [R221+0xb000] ;  /* 0x00b00000dd50783b */ /* 0x000fe20000004200 */
[--C-:B------:R-:W-:Y:S01]  /*29e0*/  FFMA.FTZ R49, R33, UR4, -R184.reuse ;  /* 0x0000000421317c23 */ /* 0x100fe200080108b8 */
[--C-:B------:R-:W-:Y:S01]  /*29f0*/  FFMA.FTZ R47, R29, UR4, -R184.reuse ;  /* 0x000000041d2f7c23 */ /* 0x100fe200080108b8 */
[----:B--2---:R-:W-:Y:S01]  /*2a00*/  F2FP.F16.F32.PACK_AB R96, R169, R164 ;  /* 0x000000a4a960723e */ /* 0x004fe200000000ff */
[----:B------:R-:W-:Y:S01]  /*2a10*/  LDSM.16.MT88.4 R28, [R221+0xb400] ;  /* 0x00b40000dd1c783b */ /* 0x000fe20000004200 */
[--C-:B------:R-:W-:Y:S01]  /*2a20*/  FFMA.FTZ R48, R67, UR4, -R184.reuse ;  /* 0x0000000443307c23 */ /* 0x100fe200080108b8 */
[--C-:B------:R-:W-:Y:S01]  /*2a30*/  FFMA.FTZ R180, R183, UR4, -R184.reuse ;  /* 0x00000004b7b47c23 */ /* 0x100fe200080108b8 */
[----:B------:R-:W-:Y:S01]  /*2a40*/  MUFU.EX2 R54, R54 ;  /* 0x0000003600367308 */ /* 0x000fe20000000800 */
[--C-:B------:R-:W-:Y:S01]  /*2a50*/  FFMA.FTZ R183, R185, UR4, -R184.reuse ;  /* 0x00000004b9b77c23 */ /* 0x100fe200080108b8 */
[--C-:B------:R-:W-:Y:S01]  /*2a60*/  FFMA.FTZ R182, R39, UR4, -R184.reuse ;  /* 0x0000000427b67c23 */ /* 0x100fe200080108b8 */
[----:B------:R-:W-:Y:S01]  /*2a70*/  FFMA.FTZ R185, R37, UR4, -R184 ;  /* 0x0000000425b97c23 */ /* 0x000fe200080108b8 */
[--C-:B------:R-:W-:Y:S01]  /*2a80*/  FFMA.FTZ R189, R186, UR4, -R207.reuse ;  /* 0x00000004babd7c23 */ /* 0x100fe200080108cf */
[--C-:B------:R-:W-:Y:S01]  /*2a90*/  FFMA.FTZ R196, R200, UR4, -R207.reuse ;  /* 0x00000004c8c47c23 */ /* 0x100fe200080108cf */
[--C-:B------:R-:W-:Y:S01]  /*2aa0*/  FFMA.FTZ R186, R202, UR4, -R207.reuse ;  /* 0x00000004caba7c23 */ /* 0x100fe200080108cf */
[----:B-1----:R-:W-:Y:S01]  /*2ab0*/  FMNMX.FTZ R0, R4, R5, !PT ;  /* 0x0000000504007209 */ /* 0x002fe20007810000 */
[----:B------:R-:W1:Y:S01]  /*2ac0*/  MUFU.EX2 R53, R53 ;  /* 0x0000003500357308 */ /* 0x000e620000000800 */
[----:B------:R-:W-:Y:S01]  /*2ad0*/  LDSM.16.MT88.4 R4, [R220+0xb000] ;  /* 0x00b00000dc04783b */ /* 0x000fe20000004200 */
[----:B---3--:R-:W-:Y:S01]  /*2ae0*/  F2FP.F16.F32.PACK_AB R92, R58, R59 ;  /* 0x0000003b3a5c723e */ /* 0x008fe200000000ff */
[----:B------:R-:W-:Y:S01]  /*2af0*/  FFMA.FTZ R172, R172, UR4, -R207 ;  /* 0x00000004acac7c23 */ /* 0x000fe200080108cf */
[----:B------:R-:W-:Y:S01]  /*2b00*/  FADD.FTZ R169, R164, R169 ;  /* 0x000000a9a4a97221 */ /* 0x000fe20000010000 */
[----:B------:R-:W2:Y:S01]  /*2b10*/  SHFL.BFLY PT, R167, R0, 0x1, 0x1f ;  /* 0x0c201f0000a77f89 */ /* 0x000ea200000e0000 */
[----:B------:R-:W-:Y:S01]  /*2b20*/  FADD.FTZ R59, R59, R58 ;  /* 0x0000003a3b3b7221 */ /* 0x000fe20000010000 */
[----:B------:R-:W-:Y:S01]  /*2b30*/  FFMA.FTZ R243, R204, UR4, -R207 ;  /* 0x00000004ccf37c23 */ /* 0x000fe200080108cf */
[----:B------:R-:W-:Y:S01]  /*2b40*/  MUFU.EX2 R60, R60 ;  /* 0x0000003c003c7308 */ /* 0x000fe20000000800 */
[----:B------:R-:W-:Y:S01]  /*2b50*/  FFMA.FTZ R241, R188, UR4, -R197 ;  /* 0x00000004bcf17c23 */ /* 0x000fe200080108c5 */
[----:B------:R-:W-:Y:S01]  /*2b60*/  FFMA.FTZ R203, R198, UR4, -R207 ;  /* 0x00000004c6cb7c23 */ /* 0x000fe200080108cf */
[----:B------:R-:W-:Y:S01]  /*2b70*/  FFMA.FTZ R192, R192, UR4, -R197 ;  /* 0x00000004c0c07c23 */ /* 0x000fe200080108c5 */
[--C-:B------:R-:W-:Y:S01]  /*2b80*/  FFMA.FTZ R188, R195, UR4, -R184.reuse ;  /* 0x00000004c3bc7c23 */ /* 0x100fe200080108b8 */
[--C-:B------:R-:W-:Y:S01]  /*2b90*/  FFMA.FTZ R193, R193, UR4, -R184.reuse ;  /* 0x00000004c1c17c23 */ /* 0x100fe200080108b8 */
[----:B------:R-:W-:Y:S01]  /*2ba0*/  FFMA.FTZ R191, R191, UR4, -R184 ;  /* 0x00000004bfbf7c23 */ /* 0x000fe200080108b8 */
[----:B------:R-:W-:Y:S01]  /*2bb0*/  FFMA.FTZ R198, R206, UR4, -R207 ;  /* 0x00000004cec67c23 */ /* 0x000fe200080108cf */
[----:B------:R-:W3:Y:S01]  /*2bc0*/  MUFU.EX2 R61, R61 ;  /* 0x0000003d003d7308 */ /* 0x000ee20000000800 */
[----:B-1----:R-:W-:Y:S01]  /*2bd0*/  F2FP.F16.F32.PACK_AB R94, R53, R54 ;  /* 0x00000036355e723e */ /* 0x002fe200000000ff */
[----:B------:R-:W-:-:S04]  /*2be0*/  FADD.FTZ R54, R54, R59 ;  /* 0x0000003b36367221 */ /* 0x000fc80000010000 */
[----:B------:R-:W-:Y:S02]  /*2bf0*/  FADD.FTZ R53, R53, R54 ;  /* 0x0000003635357221 */ /* 0x000fe40000010000 */
[----:B------:R-:W-:Y:S01]  /*2c00*/  MUFU.EX2 R55, R55 ;  /* 0x0000003700377308 */ /* 0x000fe20000000800 */
[----:B--2---:R-:W-:Y:S01]  /*2c10*/  FMNMX.FTZ R167, R0, R167, !PT ;  /* 0x000000a700a77209 */ /* 0x004fe20007810000 */
[--C-:B------:R-:W-:Y:S01]  /*2c20*/  FFMA.FTZ R0, R35, UR4, -R184.reuse ;  /* 0x0000000423007c23 */ /* 0x100fe200080108b8 */
[----:B------:R-:W-:-:S05]  /*2c30*/  FFMA.FTZ R184, R187, UR4, -R184 ;  /* 0x00000004bbb87c23 */ /* 0x000fca00080108b8 */
[----:B------:R-:W1:Y:S01]  /*2c40*/  MUFU.EX2 R50, R50 ;  /* 0x0000003200327308 */ /* 0x000e620000000800 */
[C---:B------:R-:W-:Y:S01]  /*2c50*/  FSETP.NEU.FTZ.AND P1, PT, R167.reuse, -INF , PT ;  /* 0xff800000a700780b */ /* 0x040fe20003f3d000 */
[----:B------:R-:W-:Y:S01]  /*2c60*/  FMUL.FTZ R176, R167, UR4 ;  /* 0x00000004a7b07c20 */ /* 0x000fe20008410000 */
[----:B---3--:R-:W-:Y:S01]  /*2c70*/  F2FP.F16.F32.PACK_AB R93, R61, R60 ;  /* 0x0000003c3d5d723e */ /* 0x008fe200000000ff */
[----:B------:R-:W-:-:S03]  /*2c80*/  FADD.FTZ R60, R60, R61 ;  /* 0x0000003d3c3c7221 */ /* 0x000fc60000010000 */
[----:B------:R-:W-:Y:S01]  /*2c90*/  FSEL R176, R176, RZ, P1 ;  /* 0x000000ffb0b07208 */ /* 0x000fe20000800000 */
[----:B------:R-:W-:Y:S04]  /*2ca0*/  MUFU.EX2 R64, R64 ;  /* 0x0000004000407308 */ /* 0x000fe80000000800 */
[--C-:B------:R-:W-:Y:S01]  /*2cb0*/  FFMA.FTZ R65, R3, UR4, -R176.reuse ;  /* 0x0000000403417c23 */ /* 0x100fe200080108b0 */
[--C-:B------:R-:W-:Y:S01]  /*2cc0*/  FFMA.FTZ R62, R97, UR4, -R176.reuse ;  /* 0x00000004613e7c23 */ /* 0x100fe200080108b0 */
[--C-:B------:R-:W-:Y:S01]  /*2cd0*/  FFMA.FTZ R63, R121, UR4, -R176.reuse ;  /* 0x00000004793f7c23 */ /* 0x100fe200080108b0 */
[--C-:B------:R-:W-:Y:S01]  /*2ce0*/  FFMA.FTZ R56, R77, UR4, -R176.reuse ;  /* 0x000000044d387c23 */ /* 0x100fe200080108b0 */
[----:B------:R-:W2:Y:S01]  /*2cf0*/  MUFU.EX2 R57, R57 ;  /* 0x0000003900397308 */ /* 0x000ea20000000800 */
[--C-:B------:R-:W-:Y:S01]  /*2d00*/  FFMA.FTZ R3, R34, UR4, -R197.reuse ;  /* 0x0000000422037c23 */ /* 0x100fe200080108c5 */
[----:B-1----:R-:W-:Y:S01]  /*2d10*/  F2FP.F16.F32.PACK_AB R95, R50, R55 ;  /* 0x00000037325f723e */ /* 0x002fe200000000ff */
[----:B------:R-:W1:Y:S01]  /*2d20*/  LDSM.16.MT88.4 R32, [R220+0xb400] ;  /* 0x00b40000dc20783b */ /* 0x000e620000004200 */
[--C-:B------:R-:W-:Y:S01]  /*2d30*/  FFMA.FTZ R170, R171, UR4, -R176.reuse ;  /* 0x00000004abaa7c23 */ /* 0x100fe200080108b0 */
[--C-:B------:R-:W-:Y:S01]  /*2d40*/  FFMA.FTZ R67, R87, UR4, -R176.reuse ;  /* 0x0000000457437c23 */ /* 0x100fe200080108b0 */
[--C-:B------:R-:W-:Y:S01]  /*2d50*/  FFMA.FTZ R66, R85, UR4, -R176.reuse ;  /* 0x0000000455427c23 */ /* 0x100fe200080108b0 */
[--C-:B------:R-:W-:Y:S01]  /*2d60*/  FFMA.FTZ R171, R173, UR4, -R176.reuse ;  /* 0x00000004adab7c23 */ /* 0x100fe200080108b0 */
[----:B------:R-:W-:Y:S01]  /*2d70*/  MUFU.EX2 R65, R65 ;  /* 0x0000004100417308 */ /* 0x000fe20000000800 */
[C---:B------:R-:W-:Y:S01]  /*2d80*/  HMMA.16816.F32 R156, R92.reuse, R148, RZ ;  /* 0x000000945c9c723c */ /* 0x040fe200000018ff */
[--C-:B------:R-:W-:Y:S01]  /*2d90*/  FFMA.FTZ R173, R174, UR4, -R197.reuse ;  /* 0x00000004aead7c23 */ /* 0x100fe200080108c5 */
[--C-:B------:R-:W-:Y:S01]  /*2da0*/  FFMA.FTZ R174, R178, UR4, -R197.reuse ;  /* 0x00000004b2ae7c23 */ /* 0x100fe200080108c5 */
[----:B------:R-:W-:Y:S01]  /*2db0*/  FFMA.FTZ R178, R36, UR4, -R197 ;  /* 0x0000000424b27c23 */ /* 0x000fe200080108c5 */
[--C-:B------:R-:W-:Y:S01]  /*2dc0*/  FFMA.FTZ R200, R201, UR4, -R176.reuse ;  /* 0x00000004c9c87c23 */ /* 0x100fe200080108b0 */
[----:B------:R-:W-:Y:S01]  /*2dd0*/  LDSM.16.MT88.4 R36, [R220+0xb800] ;  /* 0x00b80000dc24783b */ /* 0x000fe20000004200 */
[C---:B------:R-:W-:Y:S01]  /*2de0*/  HMMA.16816.F32 R140, R92.reuse, R132, RZ ;  /* 0x000000845c8c723c */ /* 0x040fe200000018ff */
[----:B------:R-:W3:Y:S01]  /*2df0*/  MUFU.EX2 R62, R62 ;  /* 0x0000003e003e7308 */ /* 0x000ee20000000800 */
[----:B--2---:R-:W-:Y:S01]  /*2e00*/  F2FP.F16.F32.PACK_AB R98, R57, R64 ;  /* 0x000000403962723e */ /* 0x004fe200000000ff */
[--C-:B------:R-:W-:Y:S01]  /*2e10*/  FFMA.FTZ R201, R213, UR4, -R176.reuse ;  /* 0x00000004d5c97c23 */ /* 0x100fe200080108b0 */
[--C-:B------:R-:W-:Y:S01]  /*2e20*/  FFMA.FTZ R202, R211, UR4, -R176.reuse ;  /* 0x00000004d3ca7c23 */ /* 0x100fe200080108b0 */
[----:B------:R-:W-:Y:S01]  /*2e30*/  FFMA.FTZ R209, R209, UR4, -R176 ;  /* 0x00000004d1d17c23 */ /* 0x000fe200080108b0 */
[C---:B------:R-:W-:Y:S01]  /*2e40*/  HMMA.16816.F32 R124, R92.reuse, R116, RZ ;  /* 0x000000745c7c723c */ /* 0x040fe200000018ff */
[----:B------:R-:W-:Y:S01]  /*2e50*/  FADD.FTZ R64, R64, R169 ;  /* 0x000000a940407221 */ /* 0x000fe20000010000 */
[----:B------:R-:W-:Y:S01]  /*2e60*/  FADD.FTZ R55, R55, R60 ;  /* 0x0000003c37377221 */ /* 0x000fe20000010000 */
[----:B------:R-:W-:Y:S01]  /*2e70*/  MUFU.EX2 R63, R63 ;  /* 0x0000003f003f7308 */ /* 0x000fe20000000800 */
[----:B------:R-:W-:Y:S01]  /*2e80*/  FFMA.FTZ R204, R205, UR4, -R176 ;  /* 0x00000004cdcc7c23 */ /* 0x000fe200080108b0 */
[----:B------:R-:W-:Y:S01]  /*2e90*/  FADD.FTZ R64, R57, R64 ;  /* 0x0000004039407221 */ /* 0x000fe20000010000 */
[C---:B------:R-:W-:Y:S01]  /*2ea0*/  HMMA.16816.F32 R108, R92.reuse, R100, RZ ;  /* 0x000000645c6c723c */ /* 0x040fe200000018ff */
[----:B------:R-:W-:Y:S01]  /*2eb0*/  FADD.FTZ R50, R50, R55 ;  /* 0x0000003732327221 */ /* 0x000fe20000010000 */
[--C-:B------:R-:W-:Y:S01]  /*2ec0*/  FFMA.FTZ R205, R190, UR4, -R197.reuse ;  /* 0x00000004becd7c23 */ /* 0x100fe200080108c5 */
[----:B------:R-:W-:Y:S01]  /*2ed0*/  FFMA.FTZ R181, R181, UR4, -R176 ;  /* 0x00000004b5b57c23 */ /* 0x000fe200080108b0 */
[----:B------:R-:W-:Y:S01]  /*2ee0*/  FFMA.FTZ R190, R194, UR4, -R197 ;  /* 0x00000004c2be7c23 */ /* 0x000fe200080108c5 */
[----:B------:R-:W2:Y:S01]  /*2ef0*/  MUFU.EX2 R56, R56 ;  /* 0x0000003800387308 */ /* 0x000ea20000000800 */
[----:B---3--:R-:W-:Y:S01]  /*2f00*/  F2FP.F16.F32.PACK_AB R97, R62, R65 ;  /* 0x000000413e61723e */ /* 0x008fe200000000ff */
[----:B------:R-:W-:Y:S01]  /*2f10*/  HMMA.16816.F32 R72, R92, R80, RZ ;  /* 0x000000505c48723c */ /* 0x000fe200000018ff */
[----:B------:R-:W-:Y:S01]  /*2f20*/  FADD.FTZ R62, R65, R62 ;  /* 0x0000003e413e7221 */ /* 0x000fe20000010000 */
[----:B------:R-:W-:-:S04]  /*2f30*/  FFMA.FTZ R179, R179, UR4, -R176 ;  /* 0x00000004b3b37c23 */ /* 0x000fc800080108b0 */
[C---:B------:R-:W-:Y:S01]  /*2f40*/  HMMA.16816.F32 R88, R92.reuse, R4, RZ ;  /* 0x000000045c58723c */ /* 0x040fe200000018ff */
[----:B------:R-:W-:Y:S05]  /*2f50*/  MUFU.EX2 R51, R51 ;  /* 0x0000003300337308 */ /* 0x000fea0000000800 */
[----:B------:R-:W-:Y:S01]  /*2f60*/  HMMA.16816.F32 R152, R92, R150, RZ ;  /* 0x000000965c98723c */ /* 0x000fe200000018ff */
[----:B--2---:R-:W-:Y:S02]  /*2f70*/  F2FP.F16.F32.PACK_AB R99, R56, R63 ;  /* 0x0000003f3863723e */ /* 0x004fe400000000ff */
[----:B------:R-:W-:Y:S01]  /*2f80*/  MUFU.EX2 R46, R46 ;  /* 0x0000002e002e7308 */ /* 0x000fe20000000800 */
[----:B------:R-:W-:-:S02]  /*2f90*/  FADD.FTZ R63, R63, R62 ;  /* 0x0000003e3f3f7221 */ /* 0x000fc40000010000 */
[----:B------:R-:W-:Y:S02]  /*2fa0*/  HMMA.16816.F32 R136, R92, R134, RZ ;  /* 0x000000865c88723c */ /* 0x000fe400000018ff */
[----:B------:R-:W-:-:S04]  /*2fb0*/  FADD.FTZ R56, R56, R63 ;  /* 0x0000003f38387221 */ /* 0x000fc80000010000 */
[C---:B------:R-:W-:Y:S01]  /*2fc0*/  HMMA.16816.F32 R120, R92.reuse, R118, RZ ;  /* 0x000000765c78723c */ /* 0x040fe200000018ff */
[----:B------:R-:W-:Y:S05]  /*2fd0*/  MUFU.EX2 R45, R45 ;  /* 0x0000002d002d7308 */ /* 0x000fea0000000800 */
[C---:B------:R-:W-:Y:S03]  /*2fe0*/  HMMA.16816.F32 R104, R92.reuse, R102, RZ ;  /* 0x000000665c68723c */ /* 0x040fe600000018ff */
[----:B------:R-:W-:Y:S03]  /*2ff0*/  MUFU.EX2 R44, R44 ;  /* 0x0000002c002c7308 */ /* 0x000fe60000000800 */
[----:B------:R-:W-:Y:S05]  /*3000*/  HMMA.16816.F32 R76, R92, R82, RZ ;  /* 0x000000525c4c723c */ /* 0x000fea00000018ff */
[----:B------:R-:W-:Y:S01]  /*3010*/  MUFU.EX2 R52, R52 ;  /* 0x0000003400347308 */ /* 0x000fe20000000800 */
[C---:B------:R-:W-:Y:S06]  /*3020*/  HMMA.16816.F32 R160, R96.reuse, R148, RZ ;  /* 0x0000009460a0723c */ /* 0x040fec00000018ff */
[C---:B------:R-:W-:Y:S01]  /*3030*/  HMMA.16816.F32 R144, R96.reuse, R132, RZ ;  /* 0x000000846090723c */ /* 0x040fe200000018ff */
[----:B------:R-:W2:Y:S05]  /*3040*/  MUFU.EX2 R43, R43 ;  /* 0x0000002b002b7308 */ /* 0x000eaa0000000800 */
[C---:B------:R-:W-:Y:S03]  /*3050*/  HMMA.16816.F32 R128, R96.reuse, R116, RZ ;  /* 0x000000746080723c */ /* 0x040fe600000018ff */
[----:B------:R-:W-:Y:S03]  /*3060*/  MUFU.EX2 R3, R3 ;  /* 0x0000000300037308 */ /* 0x000fe60000000800 */
[----:B------:R-:W-:Y:S05]  /*3070*/  HMMA.16816.F32 R112, R96, R100, RZ ;  /* 0x000000646070723c */ /* 0x000fea00000018ff */
[----:B------:R-:W3:Y:S01]  /*3080*/  MUFU.EX2 R2, R2 ;  /* 0x0000000200027308 */ /* 0x000ee20000000800 */
[----:B------:R-:W-:Y:S01]  /*3090*/  HMMA.16816.F32 R92, R92, R6, RZ ;  /* 0x000000065c5c723c */ /* 0x000fe200000018ff */
[----:B--2---:R-:W-:Y:S01]  /*30a0*/  F2FP.F16.F32.PACK_AB R24, R43, R52 ;  /* 0x000000342b18723e */ /* 0x004fe200000000ff */
[----:B------:R-:W-:-:S04]  /*30b0*/  FADD.FTZ R52, R52, R53 ;  /* 0x0000003534347221 */ /* 0x000fc80000010000 */
[----:B------:R-:W-:Y:S01]  /*30c0*/  HMMA.16816.F32 R148, R96, R150, RZ ;  /* 0x000000966094723c */ /* 0x000fe200000018ff */
[----:B------:R-:W-:Y:S01]  /*30d0*/  MUFU.EX2 R49, R49 ;  /* 0x0000003100317308 */ /* 0x000fe20000000800 */
[----:B------:R-:W-:-:S04]  /*30e0*/  FADD.FTZ R52, R43, R52 ;  /* 0x000000342b347221 */ /* 0x000fc80000010000 */
[C---:B------:R-:W-:Y:S03]  /*30f0*/  HMMA.16816.F32 R132, R96.reuse, R134, RZ ;  /* 0x000000866084723c */ /* 0x040fe600000018ff */
[----:B------:R-:W2:Y:S01]  /*3100*/  MUFU.EX2 R0, R0 ;  /* 0x0000000000007308 */ /* 0x000ea20000000800 */
[C---:B---3--:R-:W-:Y:S01]  /*3110*/  F2FP.F16.F32.PACK_AB R26, R2.reuse, R3 ;  /* 0x00000003021a723e */ /* 0x048fe200000000ff */
[----:B------:R-:W-:Y:S01]  /*3120*/  FADD.FTZ R3, R3, R52 ;  /* 0x0000003403037221 */ /* 0x000fe20000010000 */
[C---:B------:R-:W-:Y:S03]  /*3130*/  HMMA.16816.F32 R116, R96.reuse, R118, RZ ;  /* 0x000000766074723c */ /* 0x040fe600000018ff */
[----:B------:R-:W-:Y:S02]  /*3140*/  FADD.FTZ R2, R2, R3 ;  /* 0x0000000302027221 */ /* 0x000fe40000010000 */
[----:B------:R-:W-:Y:S01]  /*3150*/  MUFU.EX2 R47, R47 ;  /* 0x0000002f002f7308 */ /* 0x000fe20000000800 */
[C---:B------:R-:W-:Y:S06]  /*3160*/  HMMA.16816.F32 R100, R96.reuse, R102, RZ ;  /* 0x000000666064723c */ /* 0x040fec00000018ff */
[----:B------:R-:W-:Y:S01]  /*3170*/  HMMA.16816.F32 R68, R96, R80, RZ ;  /* 0x000000506044723c */ /* 0x000fe200000018ff */
[----:B------:R-:W3:Y:S01]  /*3180*/  MUFU.EX2 R48, R48 ;  /* 0x0000003000307308 */ /* 0x000ee20000000800 */
[----:B--2---:R-:W-:Y:S01]  /*3190*/  F2FP.F16.F32.PACK_AB R25, R0, R49 ;  /* 0x000000310019723e */ /* 0x004fe200000000ff */
[----:B------:R-:W-:-:S03]  /*31a0*/  FADD.FTZ R49, R49, R50 ;  /* 0x0000003231317221 */ /* 0x000fc60000010000 */
[C---:B------:R-:W-:Y:S01]  /*31b0*/  HMMA.16816.F32 R80, R96.reuse, R82, RZ ;  /* 0x000000526050723c */ /* 0x040fe200000018ff */
[----:B------:R-:W-:Y:S02]  /*31c0*/  FADD.FTZ R0, R0, R49 ;  /* 0x0000003100007221 */ /* 0x000fe40000010000 */
[----:B------:R-:W-:Y:S03]  /*31d0*/  MUFU.EX2 R67, R67 ;  /* 0x0000004300437308 */ /* 0x000fe60000000800 */
[C---:B------:R-:W-:Y:S05]  /*31e0*/  HMMA.16816.F32 R84, R96.reuse, R4, RZ ;  /* 0x000000046054723c */ /* 0x040fea00000018ff */
[----:B------:R-:W2:Y:S01]  /*31f0*/  MUFU.EX2 R66, R66 ;  /* 0x0000004200427308 */ /* 0x000ea20000000800 */
[----:B------:R-:W-:Y:S01]  /*3200*/  HMMA.16816.F32 R96, R96, R6, RZ ;  /* 0x000000066060723c */ /* 0x000fe200000018ff */
[----:B---3--:R-:W-:Y:S01]  /*3210*/  F2FP.F16.F32.PACK_AB R27, R48, R47 ;  /* 0x0000002f301b723e */ /* 0x008fe200000000ff */
[----:B------:R-:W-:Y:S01]  /*3220*/  FADD.FTZ R47, R47, R0 ;  /* 0x000000002f2f7221 */ /* 0x000fe20000010000 */
[----:B------:R-:W-:Y:S01]  /*3230*/  F2FP.F16.F32.PACK_AB R4, R46, R51 ;  /* 0x000000332e04723e */ /* 0x000fe200000000ff */
[----:B------:R-:W-:-:S02]  /*3240*/  FADD.FTZ R51, R51, R64 ;  /* 0x0000004033337221 */ /* 0x000fc40000010000 */
[----:B------:R-:W-:Y:S01]  /*3250*/  FADD.FTZ R47, R48, R47 ;  /* 0x0000002f302f7221 */ /* 0x000fe20000010000 */
[----:B------:R-:W-:Y:S01]  /*3260*/  MUFU.EX2 R170, R170 ;  /* 0x000000aa00aa7308 */ /* 0x000fe20000000800 */
[----:B------:R-:W-:Y:S01]  /*3270*/  F2FP.F16.F32.PACK_AB R6, R44, R45 ;  /* 0x0000002d2c06723e */ /* 0x000fe200000000ff */
[----:B------:R-:W-:Y:S01]  /*3280*/  HMMA.16816.F32 R156, R24, R20, R156 ;  /* 0x00000014189c723c */ /* 0x000fe2000000189c */
[----:B------:R-:W-:-:S04]  /*3290*/  FADD.FTZ R46, R46, R51 ;  /* 0x000000332e2e7221 */ /* 0x000fc80000010000 */
[----:B------:R-:W-:Y:S01]  /*32a0*/  FADD.FTZ R45, R45, R46 ;  /* 0x0000002e2d2d7221 */ /* 0x000fe20000010000 */
[----:B------:R-:W3:Y:S01]  /*32b0*/  MUFU.EX2 R171, R171 ;  /* 0x000000ab00ab7308 */ /* 0x000ee20000000800 */
[----:B--2---:R-:W-:Y:S01]  /*32c0*/  F2FP.F16.F32.PACK_AB R5, R66, R67 ;  /* 0x000000434205723e */ /* 0x004fe200000000ff */
        /* <DEDUP_REMOVED lines=10> */
[----:B------:R-:W-:Y:S02]  /*3370*/  HMMA.16816.F32 R72, R24, R28, R72 ;  /* 0x0000001c1848723c */ /* 0x000fe40000001848 */
[----:B------:R-:W-:-:S04]  /*3380*/  FADD.FTZ R171, R171, R170 ;  /* 0x000000aaabab7221 */ /* 0x000fc80000010000 */
[C---:B-1----:R-:W-:Y:S01]  /*3390*/  HMMA.16816.F32 R88, R24.reuse, R32, R88 ;  /* 0x000000201858723c */ /* 0x042fe20000001858 */
[----:B------:R-:W1:Y:S05]  /*33a0*/  MUFU.EX2 R174, R174 ;  /* 0x000000ae00ae7308 */ /* 0x000e6a0000000800 */
[C---:B------:R-:W-:Y:S03]  /*33b0*/  HMMA.16816.F32 R152, R24.reuse, R22, R152 ;  /* 0x000000161898723c */ /* 0x040fe60000001898 */
[----:B------:R-:W-:Y:S03]  /*33c0*/  MUFU.EX2 R177, R177 ;  /* 0x000000b100b17308 */ /* 0x000fe60000000800 */
[C---:B------:R-:W-:Y:S05]  /*33d0*/  HMMA.16816.F32 R136, R24.reuse, R18, R136 ;  /* 0x000000121888723c */ /* 0x040fea0000001888 */
[----:B------:R-:W-:Y:S01]  /*33e0*/  MUFU.EX2 R178, R178 ;  /* 0x000000b200b27308 */ /* 0x000fe20000000800 */
[C---:B------:R-:W-:Y:S06]  /*33f0*/  HMMA.16816.F32 R120, R24.reuse, R14, R120 ;  /* 0x0000000e1878723c */ /* 0x040fec0000001878 */
[C---:B------:R-:W-:Y:S01]  /*3400*/  HMMA.16816.F32 R104, R24.reuse, R10, R104 ;  /* 0x0000000a1868723c */ /* 0x040fe20000001868 */
[----:B------:R-:W-:Y:S05]  /*3410*/  MUFU.EX2 R180, R180 ;  /* 0x000000b400b47308 */ /* 0x000fea0000000800 */
[C---:B------:R-:W-:Y:S03]  /*3420*/  HMMA.16816.F32 R76, R24.reuse, R30, R76 ;  /* 0x0000001e184c723c */ /* 0x040fe6000000184c */
[----:B------:R-:W2:Y:S03]  /*3430*/  MUFU.EX2 R183, R183 ;  /* 0x000000b700b77308 */ /* 0x000ea60000000800 */
[----:B------:R-:W-:Y:S01]  /*3440*/  HMMA.16816.F32 R92, R24, R34, R92 ;  /* 0x00000022185c723c */ /* 0x000fe2000000185c */
[----:B------:R-:W3:Y:S04]  /*3450*/  LDSM.16.MT88.4 R24, [R221+0x9800] ;  /* 0x00980000dd18783b */ /* 0x000ee80000004200 */
[----:B------:R-:W-:Y:S01]  /*3460*/  MUFU.EX2 R182, R182 ;  /* 0x000000b600b67308 */ /* 0x000fe20000000800 */
[C---:B------:R-:W-:Y:S06]  /*3470*/  HMMA.16816.F32 R160, R4.reuse, R20, R160 ;  /* 0x0000001404a0723c */ /* 0x040fec00000018a0 */
[C---:B------:R-:W-:Y:S01]  /*3480*/  HMMA.16816.F32 R144, R4.reuse, R16, R144 ;  /* 0x000000100490723c */ /* 0x040fe20000001890 */
[----:B------:R-:W4:Y:S05]  /*3490*/  MUFU.EX2 R185, R185 ;  /* 0x000000b900b97308 */ /* 0x000f2a0000000800 */
[C---:B------:R-:W-:Y:S03]  /*34a0*/  HMMA.16816.F32 R128, R4.reuse, R12, R128 ;  /* 0x0000000c0480723c */ /* 0x040fe60000001880 */
[----:B------:R-:W5:Y:S03]  /*34b0*/  MUFU.EX2 R189, R189 ;  /* 0x000000bd00bd7308 */ /* 0x000f660000000800 */
[C---:B------:R-:W-:Y:S05]  /*34c0*/  HMMA.16816.F32 R112, R4.reuse, R8, R112 ;  /* 0x000000080470723c */ /* 0x040fea0000001870 */
[----:B------:R-:W-:Y:S01]  /*34d0*/  MUFU.EX2 R186, R186 ;  /* 0x000000ba00ba7308 */ /* 0x000fe20000000800 */
[C---:B------:R-:W-:Y:S01]  /*34e0*/  HMMA.16816.F32 R148, R4.reuse, R22, R148 ;  /* 0x000000160494723c */ /* 0x040fe20000001894 */
[----:B------:R-:W5:Y:S05]  /*34f0*/  LDSM.16.MT88.4 R20, [R220+0x9800] ;  /* 0x00980000dc14783b */ /* 0x000f6a0000004200 */
[C---:B------:R-:W-:Y:S01]  /*3500*/  HMMA.16816.F32 R132, R4.reuse, R18, R132 ;  /* 0x000000120484723c */ /* 0x040fe20000001884 */
[----:B------:R-:W5:Y:S01]  /*3510*/  LDSM.16.MT88.4 R16, [R221+0xa800] ;  /* 0x00a80000dd10783b */ /* 0x000f620000004200 */
[----:B------:R-:W-:Y:S04]  /*3520*/  MUFU.EX2 R199, R199 ;  /* 0x000000c700c77308 */ /* 0x000fe80000000800 */
[C---:B------:R-:W-:Y:S01]  /*3530*/  HMMA.16816.F32 R116, R4.reuse, R14, R116 ;  /* 0x0000000e0474723c */ /* 0x040fe20000001874 */
[----:B------:R-:W5:Y:S03]  /*3540*/  LDSM.16.MT88.4 R12, [R220+0xa800] ;  /* 0x00a80000dc0c783b */ /* 0x000f660000004200 */
[----:B------:R-:W-:Y:S02]  /*3550*/  MUFU.EX2 R200, R200 ;  /* 0x000000c800c87308 */ /* 0x000fe40000000800 */
[C---:B------:R-:W-:Y:S01]  /*3560*/  HMMA.16816.F32 R100, R4.reuse, R10, R100 ;  /* 0x0000000a0464723c */ /* 0x040fe20000001864 */
[----:B------:R-:W5:Y:S05]  /*3570*/  LDSM.16.MT88.4 R8, [R221+0xb800] ;  /* 0x00b80000dd08783b */ /* 0x000f6a0000004200 */
[C---:B------:R-:W-:Y:S01]  /*3580*/  HMMA.16816.F32 R68, R4.reuse, R28, R68 ;  /* 0x0000001c0444723c */ /* 0x040fe20000001844 */
[----:B------:R-:W5:Y:S05]  /*3590*/  MUFU.EX2 R201, R201 ;  /* 0x000000c900c97308 */ /* 0x000f6a0000000800 */
[C---:B------:R-:W-:Y:S01]  /*35a0*/  HMMA.16816.F32 R80, R4.reuse, R30, R80 ;  /* 0x0000001e0450723c */ /* 0x040fe20000001850 */
[----:B-1----:R-:W-:Y:S01]  /*35b0*/  F2FP.F16.F32.PACK_AB R28, R174, R173 ;  /* 0x000000adae1c723e */ /* 0x002fe200000000ff */
[----:B------:R-:W-:Y:S01]  /*35c0*/  FADD.FTZ R173, R173, R2 ;  /* 0x00000002adad7221 */ /* 0x000fe20000010000 */
[----:B------:R-:W-:Y:S01]  /*35d0*/  MUFU.EX2 R202, R202 ;  /* 0x000000ca00ca7308 */ /* 0x000fe20000000800 */
[----:B--2---:R-:W-:Y:S01]  /*35e0*/  F2FP.F16.F32.PACK_AB R29, R183, R180 ;  /* 0x000000b4b71d723e */ /* 0x004fe200000000ff */
[----:B------:R-:W-:Y:S01]  /*35f0*/  FADD.FTZ R180, R180, R47 ;  /* 0x0000002fb4b47221 */ /* 0x000fe20000010000 */
[C---:B------:R-:W-:Y:S01]  /*3600*/  HMMA.16816.F32 R84, R4.reuse, R32, R84 ;  /* 0x000000200454723c */ /* 0x040fe20000001854 */
[----:B------:R-:W-:Y:S01]  /*3610*/  F2FP.F16.F32.PACK_AB R30, R178, R177 ;  /* 0x000000b1b21e723e */ /* 0x000fe200000000ff */
[----:B------:R-:W-:Y:S01]  /*3620*/  FADD.FTZ R174, R174, R173 ;  /* 0x000000adaeae7221 */ /* 0x000fe20000010000 */
[----:B----4-:R-:W-:Y:S01]  /*3630*/  F2FP.F16.F32.PACK_AB R31, R185, R182 ;  /* 0x000000b6b91f723e */ /* 0x010fe200000000ff */
[----:B------:R-:W-:Y:S01]  /*3640*/  FADD.FTZ R183, R183, R180 ;  /* 0x000000b4b7b77221 */ /* 0x000fe20000010000 */
[----:B------:R-:W1:Y:S01]  /*3650*/  MUFU.EX2 R209, R209 ;  /* 0x000000d100d17308 */ /* 0x000e620000000800 */
[----:B------:R-:W-:Y:S01]  /*3660*/  HMMA.16816.F32 R96, R4, R34, R96 ;  /* 0x000000220460723c */ /* 0x000fe20000001860 */
[----:B------:R-:W-:Y:S01]  /*3670*/  FADD.FTZ R177, R177, R174 ;  /* 0x000000aeb1b17221 */ /* 0x000fe20000010000 */
[----:B------:R-:W-:-:S03]  /*3680*/  FADD.FTZ R182, R182, R183 ;  /* 0x000000b7b6b67221 */ /* 0x000fc60000010000 */
[----:B------:R-:W-:Y:S01]  /*3690*/  FADD.FTZ R177, R178, R177 ;  /* 0x000000b1b2b17221 */ /* 0x000fe20000010000 */
[C---:B---3--:R-:W-:Y:S01]  /*36a0*/  HMMA.16816.F32 R156, R28.reuse, R24, R156 ;  /* 0x000000181c9c723c */ /* 0x048fe2000000189c */
[----:B-----5:R-:W-:Y:S01]  /*36b0*/  F2FP.F16.F32.PACK_AB R4, R189, R172 ;  /* 0x000000acbd04723e */ /* 0x020fe200000000ff */
[----:B------:R-:W-:Y:S01]  /*36c0*/  MUFU.EX2 R196, R196 ;  /* 0x000000c400c47308 */ /* 0x000fe20000000800 */
[----:B------:R-:W-:Y:S01]  /*36d0*/  F2FP.F16.F32.PACK_AB R5, R201, R200 ;  /* 0x000000c8c905723e */ /* 0x000fe200000000ff */
[----:B------:R-:W-:Y:S01]  /*36e0*/  FADD.FTZ R172, R172, R45 ;  /* 0x0000002dacac7221 */ /* 0x000fe20000010000 */
[----:B------:R-:W-:Y:S01]  /*36f0*/  F2FP.F16.F32.PACK_AB R6, R199, R186 ;  /* 0x000000bac706723e */ /* 0x000fe200000000ff */
[C---:B------:R-:W-:Y:S01]  /*3700*/  HMMA.16816.F32 R140, R28.reuse, R20, R140 ;  /* 0x000000141c8c723c */ /* 0x040fe2000000188c */
[----:B------:R-:W-:Y:S01]  /*3710*/  FADD.FTZ R200, R200, R171 ;  /* 0x000000abc8c87221 */ /* 0x000fe20000010000 */
[----:B------:R-:W-:Y:S01]  /*3720*/  FADD.FTZ R189, R189, R172 ;  /* 0x000000acbdbd7221 */ /* 0x000fe20000010000 */
[----:B------:R-:W-:Y:S01]  /*3730*/  FADD.FTZ R185, R185, R182 ;  /* 0x000000b6b9b97221 */ /* 0x000fe20000010000 */
[----:B-1----:R-:W-:Y:S01]  /*3740*/  F2FP.F16.F32.PACK_AB R7, R209, R202 ;  /* 0x000000cad107723e */ /* 0x002fe200000000ff */
[----:B------:R-:W-:Y:S01]  /*3750*/  MUFU.EX2 R203, R203 ;  /* 0x000000cb00cb7308 */ /* 0x000fe20000000800 */
[----:B------:R-:W-:Y:S01]  /*3760*/  HMMA.16816.F32 R124, R28, R16, R124 ;  /* 0x000000101c7c723c */ /* 0x000fe2000000187c */
[----:B------:R-:W-:Y:S01]  /*3770*/  FADD.FTZ R201, R201, R200 ;  /* 0x000000c8c9c97221 */ /* 0x000fe20000010000 */
[----:B------:R-:W-:-:S03]  /*3780*/  FADD.FTZ R186, R186, R189 ;  /* 0x000000bdbaba7221 */ /* 0x000fc60000010000 */
[----:B------:R-:W-:Y:S01]  /*3790*/  FADD.FTZ R202, R202, R201 ;  /* 0x000000c9caca7221 */ /* 0x000fe20000010000 */
[----:B------:R-:W-:Y:S01]  /*37a0*/  HMMA.16816.F32 R108, R28, R12, R108 ;  /* 0x0000000c1c6c723c */ /* 0x000fe2000000186c */
[----:B------:R-:W-:Y:S01]  /*37b0*/  MUFU.EX2 R204, R204 ;  /* 0x000000cc00cc7308 */ /* 0x000fe20000000800 */
[----:B------:R-:W-:Y:S01]  /*37c0*/  FADD.FTZ R199, R199, R186 ;  /* 0x000000bac7c77221 */ /* 0x000fe20000010000 */
[----:B------:R-:W-:-:S03]  /*37d0*/  FADD.FTZ R209, R209, R202 ;  /* 0x000000cad1d17221 */ /* 0x000fc60000010000 */
[C---:B------:R-:W-:Y:S03]  /*37e0*/  HMMA.16816.F32 R72, R28.reuse, R8, R72 ;  /* 0x000000081c48723c */ /* 0x040fe60000001848 */
[----:B------:R-:W-:Y:S03]  /*37f0*/  MUFU.EX2 R192, R192 ;  /* 0x000000c000c07308 */ /* 0x000fe60000000800 */
[C---:B------:R-:W-:Y:S05]  /*3800*/  HMMA.16816.F32 R88, R28.reuse, R36, R88 ;  /* 0x000000241c58723c */ /* 0x040fea0000001858 */
[----:B------:R-:W1:Y:S01]  /*3810*/  MUFU.EX2 R205, R205 ;  /* 0x000000cd00cd7308 */ /* 0x000e620000000800 */
[C---:B------:R-:W-:Y:S06]  /*3820*/  HMMA.16816.F32 R152, R28.reuse, R26, R152 ;  /* 0x0000001a1c98723c */ /* 0x040fec0000001898 */
[C---:B------:R-:W-:Y:S01]  /*3830*/  HMMA.16816.F32 R136, R28.reuse, R22, R136 ;  /* 0x000000161c88723c */ /* 0x040fe20000001888 */
[----:B------:R-:W-:Y:S05]  /*3840*/  MUFU.EX2 R188, R188 ;  /* 0x000000bc00bc7308 */ /* 0x000fea0000000800 */
[C---:B------:R-:W-:Y:S03]  /*3850*/  HMMA.16816.F32 R120, R28.reuse, R18, R120 ;  /* 0x000000121c78723c */ /* 0x040fe60000001878 */
[----:B------:R-:W2:Y:S01]  /*3860*/  MUFU.EX2 R193, R193 ;  /* 0x000000c100c17308 */ /* 0x000ea20000000800 */
[C---:B-1----:R-:W-:Y:S01]  /*3870*/  F2FP.F16.F32.PACK_AB R32, R205.reuse, R192 ;  /* 0x000000c0cd20723e */ /* 0x042fe200000000ff */
[----:B------:R-:W-:Y:S01]  /*3880*/  FADD.FTZ R192, R192, R177 ;  /* 0x000000b1c0c07221 */ /* 0x000fe20000010000 */
[----:B------:R-:W-:Y:S03]  /*3890*/  HMMA.16816.F32 R104, R28, R14, R104 ;  /* 0x0000000e1c68723c */ /* 0x000fe60000001868 */
[----:B------:R-:W-:-:S02]  /*38a0*/  FADD.FTZ R205, R205, R192 ;  /* 0x000000c0cdcd7221 */ /* 0x000fc40000010000 */
[----:B------:R-:W-:Y:S01]  /*38b0*/  MUFU.EX2 R181, R181 ;  /* 0x000000b500b57308 */ /* 0x000fe20000000800 */
[C---:B------:R-:W-:Y:S06]  /*38c0*/  HMMA.16816.F32 R76, R28.reuse, R10, R76 ;  /* 0x0000000a1c4c723c */ /* 0x040fec000000184c */
[----:B------:R-:W-:Y:S01]  /*38d0*/  HMMA.16816.F32 R92, R28, R38, R92 ;  /* 0x000000261c5c723c */ /* 0x000fe2000000185c */
[----:B------:R-:W1:Y:S01]  /*38e0*/  LDSM.16.MT88.4 R28, [R221+0x9c00] ;  /* 0x009c0000dd1c783b */ /* 0x000e620000004200 */
[----:B------:R-:W-:Y:S01]  /*38f0*/  MUFU.EX2 R198, R198 ;  /* 0x000000c600c67308 */ /* 0x000fe20000000800 */
[----:B--2---:R-:W-:Y:S01]  /*3900*/  F2FP.F16.F32.PACK_AB R33, R193, R188 ;  /* 0x000000bcc121723e */ /* 0x004fe200000000ff */
[----:B------:R-:W-:-:S02]  /*3910*/  FADD.FTZ R188, R188, R185 ;  /* 0x000000b9bcbc7221 */ /* 0x000fc40000010000 */
[C---:B------:R-:W-:Y:S02]  /*3920*/  HMMA.16816.F32 R160, R4.reuse, R24, R160 ;  /* 0x0000001804a0723c */ /* 0x040fe400000018a0 */
[----:B------:R-:W-:Y:S02]  /*3930*/  FADD.FTZ R188, R193, R188 ;  /* 0x000000bcc1bc7221 */ /* 0x000fe40000010000 */
[----:B------:R-:W-:Y:S02]  /*3940*/  MUFU.EX2 R243, R243 ;  /* 0x000000f300f37308 */ /* 0x000fe40000000800 */
[C---:B------:R-:W-:Y:S01]  /*3950*/  HMMA.16816.F32 R148, R4.reuse, R26, R148 ;  /* 0x0000001a0494723c */ /* 0x040fe20000001894 */
[----:B------:R-:W2:Y:S05]  /*3960*/  LDSM.16.MT88.4 R24, [R220+0x9c00] ;  /* 0x009c0000dc18783b */ /* 0x000eaa0000004200 */
[C---:B------:R-:W-:Y:S01]  /*3970*/  HMMA.16816.F32 R144, R4.reuse, R20, R144 ;  /* 0x000000140490723c */ /* 0x040fe20000001890 */
[----:B------:R-:W-:Y:S05]  /*3980*/  MUFU.EX2 R190, R190 ;  /* 0x000000be00be7308 */ /* 0x000fea0000000800 */
[C---:B------:R-:W-:Y:S01]  /*3990*/  HMMA.16816.F32 R132, R4.reuse, R22, R132 ;  /* 0x000000160484723c */ /* 0x040fe20000001884 */
[----:B------:R-:W3:Y:S02]  /*39a0*/  LDSM.16.MT88.4 R20, [R221+0xac00] ;  /* 0x00ac0000dd14783b */ /* 0x000ee40000004200 */
[----:B------:R-:W4:Y:S03]  /*39b0*/  MUFU.EX2 R241, R241 ;  /* 0x000000f100f17308 */ /* 0x000f260000000800 */
[C---:B------:R-:W-:Y:S05]  /*39c0*/  HMMA.16816.F32 R128, R4.reuse, R16, R128 ;  /* 0x000000100480723c */ /* 0x040fea0000001880 */
[----:B------:R-:W-:Y:S01]  /*39d0*/  MUFU.EX2 R191, R191 ;  /* 0x000000bf00bf7308 */ /* 0x000fe20000000800 */
[C---:B------:R-:W-:Y:S01]  /*39e0*/  HMMA.16816.F32 R116, R4.reuse, R18, R116 ;  /* 0x000000120474723c */ /* 0x040fe20000001874 */
[----:B------:R-:W5:Y:S05]  /*39f0*/  LDSM.16.MT88.4 R16, [R220+0xac00] ;  /* 0x00ac0000dc10783b */ /* 0x000f6a0000004200 */
[----:B------:R-:W-:Y:S01]  /*3a00*/  HMMA.16816.F32 R112, R4, R12, R112 ;  /* 0x0000000c0470723c */ /* 0x000fe20000001870 */
[----:B------:R-:W1:Y:S01]  /*3a10*/  MUFU.EX2 R184, R184 ;  /* 0x000000b800b87308 */ /* 0x000e620000000800 */
[----:B----4-:R-:W-:Y:S01]  /*3a20*/  F2FP.F16.F32.PACK_AB R34, R241, R190 ;  /* 0x000000bef122723e */ /* 0x010fe200000000ff */
[----:B------:R-:W-:-:S03]  /*3a30*/  FADD.FTZ R190, R190, R205 ;  /* 0x000000cdbebe7221 */ /* 0x000fc60000010000 */
[----:B------:R-:W-:Y:S01]  /*3a40*/  HMMA.16816.F32 R100, R4, R14, R100 ;  /* 0x0000000e0464723c */ /* 0x000fe20000001864 */
[----:B------:R-:W4:Y:S01]  /*3a50*/  LDSM.16.MT88.4 R12, [R221+0xbc00] ;  /* 0x00bc0000dd0c783b */ /* 0x000f220000004200 */
[----:B------:R-:W-:-:S04]  /*3a60*/  FADD.FTZ R241, R241, R190 ;  /* 0x000000bef1f17221 */ /* 0x000fc80000010000 */
[C---:B------:R-:W-:Y:S06]  /*3a70*/  HMMA.16816.F32 R68, R4.reuse, R8, R68 ;  /* 0x000000080444723c */ /* 0x040fec0000001844 */
[----:B------:R-:W-:Y:S01]  /*3a80*/  HMMA.16816.F32 R80, R4, R10, R80 ;  /* 0x0000000a0450723c */ /* 0x000fe20000001850 */
[----:B------:R-:W4:Y:S01]  /*3a90*/  LDSM.16.MT88.4 R8, [R220+0xbc00] ;  /* 0x00bc0000dc08783b */ /* 0x000f220000004200 */
[----:B-1----:R-:W-:Y:S01]  /*3aa0*/  F2FP.F16.F32.PACK_AB R35, R184, R191 ;  /* 0x000000bfb823723e */ /* 0x002fe200000000ff */
[----:B------:R-:W-:-:S03]  /*3ab0*/  FADD.FTZ R191, R191, R188 ;  /* 0x000000bcbfbf7221 */ /* 0x000fc60000010000 */
[----:B------:R-:W-:Y:S01]  /*3ac0*/  HMMA.16816.F32 R84, R4, R36, R84 ;  /* 0x000000240454723c */ /* 0x000fe20000001854 */
[----:B------:R-:W-:Y:S01]  /*3ad0*/  MUFU.EX2 R36, R179 ;  /* 0x000000b300247308 */ /* 0x000fe20000000800 */
[----:B------:R-:W-:-:S04]  /*3ae0*/  FADD.FTZ R239, R184, R191 ;  /* 0x000000bfb8ef7221 */ /* 0x000fc80000010000 */
[----:B------:R-:W-:Y:S01]  /*3af0*/  HMMA.16816.F32 R96, R4, R38, R96 ;  /* 0x000000260460723c */ /* 0x000fe20000001860 */
[----:B------:R-:W-:-:S05]  /*3b00*/  FFMA.FTZ R37, R175, UR4, -R176 ;  /* 0x00000004af257c23 */ /* 0x000fca00080108b0 */
[C---:B------:R-:W-:Y:S01]  /*3b10*/  HMMA.16816.F32 R156, R32.reuse, R28, R156 ;  /* 0x0000001c209c723c */ /* 0x040fe2000000189c */
[----:B------:R-:W1:Y:S01]  /*3b20*/  MUFU.EX2 R37, R37 ;  /* 0x0000002500257308 */ /* 0x000e620000000800 */
[----:B------:R-:W-:Y:S01]  /*3b30*/  F2FP.F16.F32.PACK_AB R4, R203, R196 ;  /* 0x000000c4cb04723e */ /* 0x000fe200000000ff */
[----:B------:R-:W-:Y:S01]  /*3b40*/  FADD.FTZ R196, R196, R199 ;  /* 0x000000c7c4c47221 */ /* 0x000fe20000010000 */
[----:B------:R-:W-:Y:S01]  /*3b50*/  F2FP.F16.F32.PACK_AB R5, R181, R204 ;  /* 0x000000ccb505723e */ /* 0x000fe200000000ff */
[----:B------:R-:W-:Y:S01]  /*3b60*/  FADD.FTZ R204, R204, R209 ;  /* 0x000000d1cccc7221 */ /* 0x000fe20000010000 */
[----:B------:R-:W-:Y:S01]  /*3b70*/  F2FP.F16.F32.PACK_AB R6, R243, R198 ;  /* 0x000000c6f306723e */ /* 0x000fe200000000ff */
[----:B------:R-:W-:Y:S01]  /*3b80*/  FADD.FTZ R203, R203, R196 ;  /* 0x000000c4cbcb7221 */ /* 0x000fe20000010000 */
[----:B------:R-:W-:Y:S01]  /*3b90*/  HMMA.16816.F32 R152, R32, R30, R152 ;  /* 0x0000001e2098723c */ /* 0x000fe20000001898 */
[----:B------:R-:W-:Y:S02]  /*3ba0*/  FADD.FTZ R181, R181, R204 ;  /* 0x000000ccb5b57221 */ /* 0x000fe40000010000 */
[----:B------:R-:W-:-:S03]  /*3bb0*/  FADD.FTZ R198, R198, R203 ;  /* 0x000000cbc6c67221 */ /* 0x000fc60000010000 */
[----:B--2---:R-:W-:Y:S01]  /*3bc0*/  HMMA.16816.F32 R140, R32, R24, R140 ;  /* 0x00000018208c723c */ /* 0x004fe2000000188c */
[----:B------:R-:W-:Y:S01]  /*3bd0*/  FADD.FTZ R243, R243, R198 ;  /* 0x000000c6f3f37221 */ /* 0x000fe20000010000 */
[----:B-1----:R-:W-:Y:S01]  /*3be0*/  F2FP.F16.F32.PACK_AB R7, R37, R36 ;  /* 0x000000242507723e */ /* 0x002fe200000000ff */
[----:B------:R-:W-:-:S03]  /*3bf0*/  FADD.FTZ R36, R36, R181 ;  /* 0x000000b524247221 */ /* 0x000fc60000010000 */
[----:B------:R-:W-:Y:S01]  /*3c00*/  HMMA.16816.F32 R136, R32, R26, R136 ;  /* 0x0000001a2088723c */ /* 0x000fe20000001888 */
[----:B------:R-:W-:-:S05]  /*3c10*/  FADD.FTZ R238, R37, R36 ;  /* 0x0000002425ee7221 */ /* 0x000fca0000010000 */
[C---:B---3--:R-:W-:Y:S06]  /*3c20*/  HMMA.16816.F32 R124, R32.reuse, R20, R124 ;  /* 0x00000014207c723c */ /* 0x048fec000000187c */
[C---:B------:R-:W-:Y:S06]  /*3c30*/  HMMA.16816.F32 R120, R32.reuse, R22, R120 ;  /* 0x000000162078723c */ /* 0x040fec0000001878 */
[C---:B-----5:R-:W-:Y:S06]  /*3c40*/  HMMA.16816.F32 R108, R32.reuse, R16, R108 ;  /* 0x00000010206c723c */ /* 0x060fec000000186c */
[C---:B------:R-:W-:Y:S06]  /*3c50*/  HMMA.16816.F32 R104, R32.reuse, R18, R104 ;  /* 0x000000122068723c */ /* 0x040fec0000001868 */
[C---:B----4-:R-:W-:Y:S06]  /*3c60*/  HMMA.16816.F32 R72, R32.reuse, R12, R72 ;  /* 0x0000000c2048723c */ /* 0x050fec0000001848 */
        /* <DEDUP_REMOVED lines=23> */
[----:B------:R-:W-:Y:S01]  /*3de0*/  ULDC UR4, c[0x0][0x2ec] ;  /* 0x0000bb0000047ab9 */ /* 0x000fe20000000800 */
[----:B------:R-:W-:Y:S01]  /*3df0*/  ULDC.64 UR10, c[0x0][0x220] ;  /* 0x00008800000a7ab9 */ /* 0x000fe20000000a00 */
[----:B------:R-:W-:Y:S01]  /*3e00*/  ULDC.64 UR12, c[0x0][0x250] ;  /* 0x00009400000c7ab9 */ /* 0x000fe20000000a00 */
[----:B------:R-:W-:Y:S01]  /*3e10*/  ULDC.64 UR6, c[0x0][0x218] ;  /* 0x0000860000067ab9 */ /* 0x000fe20000000a00 */
[----:B------:R-:W-:Y:S01]  /*3e20*/  ULDC.64 UR8, c[0x0][0x248] ;  /* 0x0000920000087ab9 */ /* 0x000fe20000000a00 */
[----:B------:R-:W-:Y:S05]  /*3e30*/  BRA `(.L_x_503) ;  /* 0x00000000005c7947 */ /* 0x000fea0003800000 */
.L_x_505:
        /* <DEDUP_REMOVED lines=23> */
.L_x_503:
[----:B------:R-:W-:Y:S01]  /*3fb0*/  SHF.R.S32.HI R52, RZ, 0x1f, R236 ;  /* 0x0000001fff347819 */ /* 0x000fe200000114ec */
[----:B------:R-:W-:Y:S04]  /*3fc0*/  DEPBAR.LE SB0, 0x0 ;  /* 0x000080000000791a */ /* 0x000fe80000000000 */
[----:B------:R-:W-:Y:S01]  /*3fd0*/  BAR.SYNC.DEFER_BLOCKING 0x0 ;  /* 0x0000000000007b1d */ /* 0x000fe20000010000 */
[----:B------:R-:W-:Y:S02]  /*3fe0*/  IMAD R52, R52, UR12, RZ ;  /* 0x0000000c34347c24 */ /* 0x000fe4000f8e02ff */
[C---:B------:R-:W-:Y:S04]  /*3ff0*/  IMAD.WIDE.U32 R54, R236.reuse, UR12, RZ ;  /* 0x0000000cec367c25 */ /* 0x040fe8000f8e00ff */
[----:B------:R-:W-:Y:S01]  /*4000*/  IMAD R52, R236, UR13, R52 ;  /* 0x0000000dec347c24 */ /* 0x000fe2000f8e0234 */
[C---:B------:R-:W-:Y:S04]  /*4010*/  LEA R53, P0, R54.reuse, R230, 0x6 ;  /* 0x000000e636357211 */ /* 0x040fe800078030ff */
[----:B------:R-:W-:Y:S02]  /*4020*/  IADD3 R55, R55, R52, RZ ;  /* 0x0000003437377210 */ /* 0x000fe40007ffe0ff */
[C---:B------:R-:W-:Y:S02]  /*4030*/  LEA R56, P1, R53.reuse, UR10, 0x1 ;  /* 0x0000000a35387c11 */ /* 0x040fe4000f8208ff */
        /* <DEDUP_REMOVED lines=8> */
[----:B------:R-:W-:Y:S07]  /*40c0*/  ISETP.GT.AND P0, PT, R236, RZ, PT ;  /* 0x000000ffec00720c */ /* 0x000fee0003f04270 */
[----:B------:R-:W-:Y:S08]  /*40d0*/  LDGSTS.E.BYPASS.LTC128B.128 [R229+0xa000], desc[UR16][R56.64+0x40] ;  /* 0x0a00004038e57fae */ /* 0x000ff0000b901d50 */
[----:B------:R-:W-:Y:S08]  /*40e0*/  LDGSTS.E.BYPASS.LTC128B.128 [R229+0xb000], desc[UR16][R56.64+0x80] ;  /* 0x0b00008038e57fae */ /* 0x000ff0000b901d50 */
[----:B------:R-:W-:Y:S08]  /*40f0*/  LDGSTS.E.BYPASS.LTC128B.128 [R229+0x9800], desc[UR16][R52.64] ;  /* 0x0980000034e57fae */ /* 0x000ff0000b901d50 */
[----:B------:R-:W-:Y:S08]  /*4100*/  LDGSTS.E.BYPASS.LTC128B.128 [R229+0xa800], desc[UR16][R52.64+0x40] ;  /* 0x0a80004034e57fae */ /* 0x000ff0000b901d50 */
[----:B------:R1:W-:Y:S08]  /*4110*/  LDGSTS.E.BYPASS.LTC128B.128 [R229+0xb800], desc[UR16][R52.64+0x80] ;  /* 0x0b80008034e57fae */ /* 0x0003f0000b901d50 */
[----:B------:R-:W-:Y:S08]  /*4120*/  LDSM.16.M88.4 R164, [R225] ;  /* 0x00000000e1a4783b */ /* 0x000ff00000000200 */
[----:B------:R-:W2:Y:S08]  /*4130*/  LDSM.16.M88.4 R172, [R224] ;  /* 0x00000000e0ac783b */ /* 0x000eb00000000200 */
[----:B------:R-:W3:Y:S08]  /*4140*/  LDSM.16.M88.4 R176, [R225+0x1000] ;  /* 0x00100000e1b0783b */ /* 0x000ef00000000200 */
[----:B------:R-:W4:Y:S08]  /*4150*/  LDSM.16.M88.4 R180, [R224+0x400] ;  /* 0x00040000e0b4783b */ /* 0x000f300000000200 */
[----:B------:R-:W0:Y:S08]  /*4160*/  LDGDEPBAR ;  /* 0x00000000000079af */ /* 0x000e300000000000 */
[----:B------:R-:W5:Y:S08]  /*4170*/  LDSM.16.M88.4 R184, [R224+0x800] ;  /* 0x00080000e0b8783b */ /* 0x000f700000000200 */
[----:B------:R-:W1:Y:S01]  /*4180*/  LDSM.16.M88.4 R188, [R224+0xc00] ;  /* 0x000c0000e0bc783b */ /* 0x000e620000000200 */
[-C--:B--2---:R-:W-:Y:S07]  /*4190*/  HMMA.16816.F32 R4, R164, R172.reuse, RZ ;  /* 0x000000aca404723c */ /* 0x084fee00000018ff */
[----:B------:R-:W-:Y:S01]  /*41a0*/  LDSM.16.M88.4 R192, [R223] ;  /* 0x00000000dfc0783b */ /* 0x000fe20000000200 */
[C---:B---3--:R-:W-:Y:S07]  /*41b0*/  HMMA.16816.F32 R8, R176.reuse, R172, RZ ;  /* 0x000000acb008723c */ /* 0x048fee00000018ff */
[----:B------:R-:W2:Y:S01]  /*41c0*/  LDSM.16.M88.4 R196, [R222] ;  /* 0x00000000dec4783b */ /* 0x000ea20000000200 */
[-C--:B------:R-:W-:Y:S06]  /*41d0*/  HMMA.16816.F32 R12, R176, R174.reuse, RZ ;  /* 0x000000aeb00c723c */ /* 0x080fec00000018ff */
[C---:B------:R-:W-:Y:S01]  /*41e0*/  HMMA.16816.F32 R16, R164.reuse, R174, RZ ;  /* 0x000000aea410723c */ /* 0x040fe200000018ff */
[----:B------:R-:W3:Y:S05]  /*41f0*/  LDSM.16.M88.4 R200, [R223+0x1000] ;  /* 0x00100000dfc8783b */ /* 0x000eea0000000200 */
[-C--:B----4-:R-:W-:Y:S03]  /*4200*/  HMMA.16816.F32 R20, R164, R180.reuse, RZ ;  /* 0x000000b4a414723c */ /* 0x090fe600000018ff */
[----:B------:R-:W4:Y:S03]  /*4210*/  LDSM.16.M88.4 R204, [R222+0x400] ;  /* 0x00040000decc783b */ /* 0x000f260000000200 */
        /* <DEDUP_REMOVED lines=10> */
[C---:B------:R-:W-:Y:S01]  /*42c0*/  HMMA.16816.F32 R48, R164.reuse, R186, RZ ;  /* 0x000000baa430723c */ /* 0x040fe200000018ff */
[----:B------:R-:W5:Y:S05]  /*42d0*/  LDSM.16.M88.4 R184, [R225+0x2000] ;  /* 0x00200000e1b8783b */ /* 0x000f6a0000000200 */
[-C--:B-1----:R-:W-:Y:S03]  /*42e0*/  HMMA.16816.F32 R52, R164, R188.reuse, RZ ;  /* 0x000000bca434723c */ /* 0x082fe600000018ff */
[----:B------:R-:W-:Y:S03]  /*42f0*/  LDSM.16.M88.4 R216, [R222+0x2000] ;  /* 0x00200000ded8783b */ /* 0x000fe60000000200 */
[C---:B------:R-:W-:Y:S06]  /*4300*/  HMMA.16816.F32 R56, R176.reuse, R188, RZ ;  /* 0x000000bcb038723c */ /* 0x040fec00000018ff */
[-C--:B------:R-:W-:Y:S01]  /*4310*/  HMMA.16816.F32 R60, R176, R190.reuse, RZ ;  /* 0x000000beb03c723c */ /* 0x080fe200000018ff */
[----:B------:R-:W-:Y:S05]  /*4320*/  LDSM.16.M88.4 R176, [R224+0x1800] ;  /* 0x00180000e0b0783b */ /* 0x000fea0000000200 */
[----:B------:R-:W-:Y:S03]  /*4330*/  HMMA.16816.F32 R64, R164, R190, RZ ;  /* 0x000000bea440723c */ /* 0x000fe600000018ff */
[----:B------:R-:W1:Y:S03]  /*4340*/  LDSM.16.M88.4 R164, [R224+0x1400] ;  /* 0x00140000e0a4783b */ /* 0x000e660000000200 */
[-C--:B--2---:R-:W-:Y:S05]  /*4350*/  HMMA.16816.F32 R4, R192, R196.reuse, R4 ;  /* 0x000000c4c004723c */ /* 0x084fea0000001804 */
[----:B------:R-:W2:Y:S01]  /*4360*/  LDSM.16.M88.4 R188, [R224+0x1c00] ;  /* 0x001c0000e0bc783b */ /* 0x000ea20000000200 */
[C---:B---3--:R-:W-:Y:S06]  /*4370*/  HMMA.16816.F32 R8, R200.reuse, R196, R8 ;  /* 0x000000c4c808723c */ /* 0x048fec0000001808 */
[-C--:B------:R-:W-:Y:S06]  /*4380*/  HMMA.16816.F32 R12, R200, R198.reuse, R12 ;  /* 0x000000c6c80c723c */ /* 0x080fec000000180c */
[C---:B------:R-:W-:Y:S01]  /*4390*/  HMMA.16816.F32 R16, R192.reuse, R198, R16 ;  /* 0x000000c6c010723c */ /* 0x040fe20000001810 */
[----:B------:R-:W-:Y:S05]  /*43a0*/  LDSM.16.M88.4 R196, [R222+0x1400] ;  /* 0x00140000dec4783b */ /* 0x000fea0000000200 */
[-C--:B----4-:R-:W-:Y:S06]  /*43b0*/  HMMA.16816.F32 R20, R192, R204.reuse, R20 ;  /* 0x000000ccc014723c */ /* 0x090fec0000001814 */
        /* <DEDUP_REMOVED lines=14> */
[----:B------:R-:W3:Y:S03]  /*44a0*/  LDSM.16.M88.4 R180, [R222+0x1000] ;  /* 0x00100000deb4783b */ /* 0x000ee60000000200 */
[-C--:B-----5:R-:W-:Y:S05]  /*44b0*/  HMMA.16816.F32 R4, R184, R208.reuse, R4 ;  /* 0x000000d0b804723c */ /* 0x0a0fea0000001804 */
[----:B------:R-:W4:Y:S01]  /*44c0*/  LDSM.16.M88.4 R192, [R223+0x3000] ;  /* 0x00300000dfc0783b */ /* 0x000f220000000200 */
        /* <DEDUP_REMOVED lines=13> */
[----:B------:R-:W5:Y:S05]  /*45a0*/  LDSM.16.M88.4 R176, [R222+0x1c00] ;  /* 0x001c0000deb0783b */ /* 0x000f6a0000000200 */
[-C--:B--2---:R-:W-:Y:S06]  /*45b0*/  HMMA.16816.F32 R52, R184, R188.reuse, R52 ;  /* 0x000000bcb834723c */ /* 0x084fec0000001834 */
[C---:B------:R-:W-:Y:S06]  /*45c0*/  HMMA.16816.F32 R56, R212.reuse, R188, R56 ;  /* 0x000000bcd438723c */ /* 0x040fec0000001838 */
[-C--:B------:R-:W-:Y:S01]  /*45d0*/  HMMA.16816.F32 R60, R212, R190.reuse, R60 ;  /* 0x000000bed43c723c */ /* 0x080fe2000000183c */
[----:B------:R-:W-:Y:S05]  /*45e0*/  LDSM.16.M88.4 R212, [R223+0x4000] ;  /* 0x00400000dfd4783b */ /* 0x000fea0000000200 */
[----:B------:R-:W-:Y:S03]  /*45f0*/  HMMA.16816.F32 R64, R184, R190, R64 ;  /* 0x000000beb840723c */ /* 0x000fe60000001840 */
[----:B------:R-:W2:Y:S03]  /*4600*/  LDSM.16.M88.4 R184, [R225+0x5000] ;  /* 0x00500000e1b8783b */ /* 0x000ea60000000200 */
[-C--:B---3--:R-:W-:Y:S05]  /*4610*/  HMMA.16816.F32 R4, R172, R180.reuse, R4 ;  /* 0x000000b4ac04723c */ /* 0x088fea0000001804 */
[----:B------:R-:W3:Y:S01]  /*4620*/  LDSM.16.M88.4 R188, [R224+0x2400] ;  /* 0x00240000e0bc783b */ /* 0x000ee20000000200 */
[C---:B----4-:R-:W-:Y:S06]  /*4630*/  HMMA.16816.F32 R8, R192.reuse, R180, R8 ;  /* 0x000000b4c008723c */ /* 0x050fec0000001808 */
[-C--:B------:R-:W-:Y:S06]  /*4640*/  HMMA.16816.F32 R12, R192, R182.reuse, R12 ;  /* 0x000000b6c00c723c */ /* 0x080fec000000180c */
[C---:B------:R-:W-:Y:S01]  /*4650*/  HMMA.16816.F32 R16, R172.reuse, R182, R16 ;  /* 0x000000b6ac10723c */ /* 0x040fe20000001810 */
[----:B------:R-:W4:Y:S05]  /*4660*/  LDSM.16.M88.4 R180, [R224+0x2800] ;  /* 0x00280000e0b4783b */ /* 0x000f2a0000000200 */
[-C--:B------:R-:W-:Y:S06]  /*4670*/  HMMA.16816.F32 R20, R172, R196.reuse, R20 ;  /* 0x000000c4ac14723c */ /* 0x080fec0000001814 */
[C---:B------:R-:W-:Y:S06]  /*4680*/  HMMA.16816.F32 R24, R192.reuse, R196, R24 ;  /* 0x000000c4c018723c */ /* 0x040fec0000001818 */
[-C--:B------:R-:W-:Y:S06]  /*4690*/  HMMA.16816.F32 R28, R192, R198.reuse, R28 ;  /* 0x000000c6c01c723c */ /* 0x080fec000000181c */
[C---:B------:R-:W-:Y:S06]  /*46a0*/  HMMA.16816.F32 R32, R172.reuse, R198, R32 ;  /* 0x000000c6ac20723c */ /* 0x040fec0000001820 */
[-C--:B-1----:R-:W-:Y:S06]  /*46b0*/  HMMA.16816.F32 R36, R172, R164.reuse, R36 ;  /* 0x000000a4ac24723c */ /* 0x082fec0000001824 */
[C---:B------:R-:W-:Y:S06]  /*46c0*/  HMMA.16816.F32 R40, R192.reuse, R164, R40 ;  /* 0x000000a4c028723c */ /* 0x040fec0000001828 */
[-C--:B------:R-:W-:Y:S06]  /*46d0*/  HMMA.16816.F32 R44, R192, R166.reuse, R44 ;  /* 0x000000a6c02c723c */ /* 0x080fec000000182c */
[C---:B------:R-:W-:Y:S01]  /*46e0*/  HMMA.16816.F32 R48, R172.reuse, R166, R48 ;  /* 0x000000a6ac30723c */ /* 0x040fe20000001830 */
[----:B------:R-:W1:Y:S05]  /*46f0*/  LDSM.16.M88.4 R164, [R223+0x5000] ;  /* 0x00500000dfa4783b */ /* 0x000e6a0000000200 */
[-C--:B-----5:R-:W-:Y:S06]  /*4700*/  HMMA.16816.F32 R52, R172, R176.reuse, R52 ;  /* 0x000000b0ac34723c */ /* 0x0a0fec0000001834 */
[C---:B------:R-:W-:Y:S06]  /*4710*/  HMMA.16816.F32 R56, R192.reuse, R176, R56 ;  /* 0x000000b0c038723c */ /* 0x040fec0000001838 */
[-C--:B------:R-:W-:Y:S06]  /*4720*/  HMMA.16816.F32 R60, R192, R178.reuse, R60 ;  /* 0x000000b2c03c723c */ /* 0x080fec000000183c */
[----:B------:R-:W-:Y:S01]  /*4730*/  HMMA.16816.F32 R64, R172, R178, R64 ;  /* 0x000000b2ac40723c */ /* 0x000fe20000001840 */
[----:B------:R-:W5:Y:S05]  /*4740*/  LDSM.16.M88.4 R172, [R222+0x2400] ;  /* 0x00240000deac783b */ /* 0x000f6a0000000200 */
[-C--:B------:R-:W-:Y:S03]  /*4750*/  HMMA.16816.F32 R4, R200, R204.reuse, R4 ;  /* 0x000000ccc804723c */ /* 0x080fe60000001804 */
[----:B------:R-:W5:Y:S03]  /*4760*/  LDSM.16.M88.4 R176, [R222+0x2800] ;  /* 0x00280000deb0783b */ /* 0x000f660000000200 */
[C---:B--2---:R-:W-:Y:S06]  /*4770*/  HMMA.16816.F32 R8, R184.reuse, R204, R8 ;  /* 0x000000ccb808723c */ /* 0x044fec0000001808 */
[-C--:B------:R-:W-:Y:S06]  /*4780*/  HMMA.16816.F32 R12, R184, R206.reuse, R12 ;  /* 0x000000ceb80c723c */ /* 0x080fec000000180c */
[C---:B------:R-:W-:Y:S06]  /*4790*/  HMMA.16816.F32 R16, R200.reuse, R206, R16 ;  /* 0x000000cec810723c */ /* 0x040fec0000001810 */
[-C--:B---3--:R-:W-:Y:S06]  /*47a0*/  HMMA.16816.F32 R20, R200, R188.reuse, R20 ;  /* 0x000000bcc814723c */ /* 0x088fec0000001814 */
        /* <DEDUP_REMOVED lines=12> */
[C---:B-1----:R-:W-:Y:S06]  /*4870*/  HMMA.16816.F32 R8, R164.reuse, R216, R8 ;  /* 0x000000d8a408723c */ /* 0x042fec0000001808 */
[-C--:B------:R-:W-:Y:S06]  /*4880*/  HMMA.16816.F32 R12, R164, R218.reuse, R12 ;  /* 0x000000daa40c723c */ /* 0x080fec000000180c */
[C---:B------:R-:W-:Y:S06]  /*4890*/  HMMA.16816.F32 R16, R212.reuse, R218, R16 ;  /* 0x000000dad410723c */ /* 0x040fec0000001810 */
[-C--:B-----5:R-:W-:Y:S05]  /*48a0*/  HMMA.16816.F32 R20, R212, R172.reuse, R20 ;  /* 0x000000acd414723c */ /* 0x0a0fea0000001814 */
[----:B------:R-:W-:Y:S01]  /*48b0*/  FMUL.FTZ R170, R4, UR5 ;  /* 0x0000000504aa7c20 */ /* 0x000fe20008410000 */
[C---:B------:R-:W-:Y:S03]  /*48c0*/  HMMA.16816.F32 R24, R164.reuse, R172, R24 ;  /* 0x000000aca418723c */ /* 0x040fe60000001818 */
[----:B------:R1:W2:Y:S02]  /*48d0*/  MUFU.TANH R198, R170 ;  /* 0x000000aa00c67308 */ /* 0x0002a40000002400 */
[----:B------:R-:W-:Y:S01]  /*48e0*/  FMUL.FTZ R217, R8, UR5 ;  /* 0x0000000508d97c20 */ /* 0x000fe20008410000 */
[-C--:B------:R-:W-:Y:S07]  /*48f0*/  HMMA.16816.F32 R28, R164, R174.reuse, R28 ;  /* 0x000000aea41c723c */ /* 0x080fee000000181c */
[----:B------:R3:W-:Y:S01]  /*4900*/  MUFU.TANH R190, R217 ;  /* 0x000000d900be7308 */ /* 0x0007e20000002400 */
[C---:B------:R-:W-:Y:S01]  /*4910*/  HMMA.16816.F32 R32, R212.reuse, R174, R32 ;  /* 0x000000aed420723c */ /* 0x040fe20000001820 */
[----:B------:R-:W4:Y:S01]  /*4920*/  LDSM.16.M88.4 R172, [R222+0x2c00] ;  /* 0x002c0000deac783b */ /* 0x000f220000000200 */
[----:B------:R-:W-:Y:S04]  /*4930*/  DEPBAR.LE SB0, 0x0 ;  /* 0x000080000000791a */ /* 0x000fe80000000000 */
[-C--:B------:R-:W-:Y:S01]  /*4940*/  HMMA.16816.F32 R36, R212, R176.reuse, R36 ;  /* 0x000000b0d424723c */ /* 0x080fe20000001824 */
[----:B------:R-:W-:Y:S04]  /*4950*/  BAR.SYNC.DEFER_BLOCKING 0x0 ;  /* 0x0000000000007b1d */ /* 0x000fe80000010000 */
[----:B------:R-:W-:Y:S01]  /*4960*/  FMUL.FTZ R216, R9, UR5 ;  /* 0x0000000509d87c20 */ /* 0x000fe20008410000 */
[----:B-1----:R-:W-:Y:S01]  /*4970*/  FMUL.FTZ R170, R10, UR5 ;  /* 0x000000050aaa7c20 */ /* 0x002fe20008410000 */
[----:B------:R-:W-:Y:S01]  /*4980*/  FMUL.FTZ R169, R7, UR5 ;  /* 0x0000000507a97c20 */ /* 0x000fe20008410000 */
[----:B------:R-:W-:Y:S01]  /*4990*/  FMUL.FTZ R219, R12, UR5 ;  /* 0x000000050cdb7c20 */ /* 0x000fe20008410000 */
[----:B------:R1:W-:Y:S01]  /*49a0*/  MUFU.TANH R10, R216 ;  /* 0x000000d8000a7308 */ /* 0x0003e20000002400 */
[C---:B------:R-:W-:Y:S04]  /*49b0*/  HMMA.16816.F32 R40, R164.reuse, R176, R40 ;  /* 0x000000b0a428723c */ /* 0x040fe80000001828 */
[----:B------:R-:W-:Y:S01]  /*49c0*/  FMUL.FTZ R168, R6, UR5 ;  /* 0x0000000506a87c20 */ /* 0x000fe20008410000 */
[----:B---3--:R-:W-:Y:S01]  /*49d0*/  FMUL.FTZ R217, R13, UR5 ;  /* 0x000000050dd97c20 */ /* 0x008fe20008410000 */
[----:B------:R-:W-:Y:S03]  /*49e0*/  FMUL.FTZ R218, R14, UR5 ;  /* 0x000000050eda7c20 */ /* 0x000fe60008410000 */
[----:B------:R3:W-:Y:S01]  /*49f0*/  MUFU.TANH R7, R170 ;  /* 0x000000aa00077308 */ /* 0x0007e20000002400 */
[-C--:B------:R-:W-:Y:S03]  /*4a00*/  HMMA.16816.F32 R44, R164, R178.reuse, R44 ;  /* 0x000000b2a42c723c */ /* 0x080fe6000000182c */
[----:B------:R-:W-:Y:S01]  /*4a10*/  FMUL.FTZ R249, R26, UR5 ;  /* 0x000000051af97c20 */ /* 0x000fe20008410000 */
[----:B------:R-:W-:Y:S01]  /*4a20*/  FMUL.FTZ R240, R5, UR5 ;  /* 0x0000000505f07c20 */ /* 0x000fe20008410000 */
[----:B------:R-:W-:Y:S01]  /*4a30*/  FMUL.FTZ R251, R27, UR5 ;  /* 0x000000051bfb7c20 */ /* 0x000fe20008410000 */
[C---:B------:R-:W-:Y:S03]  /*4a40*/  HMMA.16816.F32 R48, R212.reuse, R178, R48 ;  /* 0x000000b2d430723c */ /* 0x040fe60000001830 */
[----:B------:R5:W-:Y:S02]  /*4a50*/  MUFU.TANH R191, R219 ;  /* 0x000000db00bf7308 */ /* 0x000be40000002400 */
[----:B-1----:R-:W-:Y:S01]  /*4a60*/  FMUL.FTZ R216, R17, UR5 ;  /* 0x0000000511d87c20 */ /* 0x002fe20008410000 */
[----:B------:R-:W-:Y:S01]  /*4a70*/  FMUL.FTZ R252, R28, UR5 ;  /* 0x000000051cfc7c20 */ /* 0x000fe20008410000 */
[----:B------:R-:W-:Y:S06]  /*4a80*/  FMUL.FTZ R248, R25, UR5 ;  /* 0x0000000519f87c20 */ /* 0x000fec0008410000 */
[----:B------:R1:W2:Y:S01]  /*4a90*/  MUFU.TANH R189, R168 ;  /* 0x000000a800bd7308 */ /* 0x0002a20000002400 */
[----:B---3--:R-:W-:Y:S01]  /*4aa0*/  FMUL.FTZ R170, R18, UR5 ;  /* 0x0000000512aa7c20 */ /* 0x008fe20008410000 */
[-C--:B----4-:R-:W-:Y:S08]  /*4ab0*/  HMMA.16816.F32 R52, R212, R172.reuse, R52 ;  /* 0x000000acd434723c */ /* 0x090ff00000001834 */
[----:B------:R3:W-:Y:S03]  /*4ac0*/  MUFU.TANH R14, R217 ;  /* 0x000000d9000e7308 */ /* 0x0007e60000002400 */
[----:B-----5:R-:W-:Y:S01]  /*4ad0*/  FMUL.FTZ R219, R20, UR5 ;  /* 0x0000000514db7c20 */ /* 0x020fe20008410000 */
[C---:B------:R-:W-:Y:S04]  /*4ae0*/  HMMA.16816.F32 R56, R164.reuse, R172, R56 ;  /* 0x000000aca438723c */ /* 0x040fe80000001838 */
[----:B------:R-:W-:Y:S02]  /*4af0*/  FMUL.FTZ R250, R47, UR5 ;  /* 0x000000052ffa7c20 */ /* 0x000fe40008410000 */
[----:B------:R4:W5:Y:S01]  /*4b00*/  MUFU.TANH R193, R169 ;  /* 0x000000a900c17308 */ /* 0x0009620000002400 */
[----:B-1----:R-:W-:Y:S01]  /*4b10*/  FMUL.FTZ R168, R11, UR5 ;  /* 0x000000050ba87c20 */ /* 0x002fe20008410000 */
[-C--:B------:R-:W-:Y:S08]  /*4b20*/  HMMA.16816.F32 R60, R164, R174.reuse, R60 ;  /* 0x000000aea43c723c */ /* 0x080ff0000000183c */
[----:B------:R1:W-:Y:S03]  /*4b30*/  MUFU.TANH R18, R216 ;  /* 0x000000d800127308 */ /* 0x0003e60000002400 */
[----:B---3--:R-:W-:Y:S01]  /*4b40*/  FMUL.FTZ R217, R22, UR5 ;  /* 0x0000000516d97c20 */ /* 0x008fe20008410000 */
[----:B------:R-:W-:Y:S04]  /*4b50*/  HMMA.16816.F32 R64, R212, R174, R64 ;  /* 0x000000aed440723c */ /* 0x000fe80000001840 */
[----:B------:R-:W-:Y:S01]  /*4b60*/  FMUL.FTZ R52, R52, UR5 ;  /* 0x0000000534347c20 */ /* 0x000fe20008410000 */
[----:B------:R-:W-:Y:S01]  /*4b70*/  FMUL.FTZ R53, R53, UR5 ;  /* 0x0000000535357c20 */ /* 0x000fe20008410000 */
[----:B------:R3:W5:Y:S01]  /*4b80*/  MUFU.TANH R13, R170 ;  /* 0x000000aa000d7308 */ /* 0x0007620000002400 */
[----:B----4-:R-:W-:Y:S01]  /*4b90*/  FMUL.FTZ R169, R15, UR5 ;  /* 0x000000050fa97c20 */ /* 0x010fe20008410000 */
[----:B------:R-:W-:Y:S03]  /*4ba0*/  FMUL.FTZ R57, R57, UR5 ;  /* 0x0000000539397c20 */ /* 0x000fe60008410000 */
[----:B------:R-:W-:Y:S01]  /*4bb0*/  FMUL.FTZ R58, R58, UR5 ;  /* 0x000000053a3a7c20 */ /* 0x000fe20008410000 */
[----:B------:R-:W-:Y:S01]  /*4bc0*/  FMUL.FTZ R55, R55, UR5 ;  /* 0x0000000537377c20 */ /* 0x000fe20008410000 */
[----:B------:R-:W-:Y:S03]  /*4bd0*/  FMUL.FTZ R56, R56, UR5 ;  /* 0x0000000538387c20 */ /* 0x000fe60008410000 */
[----:B------:R4:W-:Y:S01]  /*4be0*/  MUFU.TANH R202, R219 ;  /* 0x000000db00ca7308 */ /* 0x0009e20000002400 */
[----:B-1----:R-:W-:Y:S01]  /*4bf0*/  FMUL.FTZ R216, R35, UR5 ;  /* 0x0000000523d87c20 */ /* 0x002fe20008410000 */
[----:B------:R-:W-:Y:S01]  /*4c00*/  FMUL.FTZ R54, R54, UR5 ;  /* 0x0000000536367c20 */ /* 0x000fe20008410000 */
[----:B------:R-:W-:Y:S01]  /*4c10*/  FMUL.FTZ R59, R59, UR5 ;  /* 0x000000053b3b7c20 */ /* 0x000fe20008410000 */
[----:B------:R-:W-:Y:S01]  /*4c20*/  FMUL.FTZ R60, R60, UR5 ;  /* 0x000000053c3c7c20 */ /* 0x000fe20008410000 */
[----:B------:R-:W-:Y:S01]  /*4c30*/  FMUL.FTZ R61, R61, UR5 ;  /* 0x000000053d3d7c20 */ /* 0x000fe20008410000 */
[----:B------:R-:W-:Y:S01]  /*4c40*/  FMUL.FTZ R62, R62, UR5 ;  /* 0x000000053e3e7c20 */ /* 0x000fe20008410000 */
[----:B------:R-:W-:Y:S03]  /*4c50*/  FMUL.FTZ R63, R63, UR5 ;  /* 0x000000053f3f7c20 */ /* 0x000fe60008410000 */
[----:B------:R1:W-:Y:S01]  /*4c60*/  MUFU.TANH R188, R168 ;  /* 0x000000a800bc7308 */ /* 0x0003e20000002400 */
[----:B---3--:R-:W-:Y:S01]  /*4c70*/  FMUL.FTZ R170, R23, UR5 ;  /* 0x0000000517aa7c20 */ /* 0x008fe20008410000 */
[----:B------:R-:W-:Y:S01]  /*4c80*/  FMUL.FTZ R64, R64, UR5 ;  /* 0x0000000540407c20 */ /* 0x000fe20008410000 */
[----:B------:R-:W-:Y:S01]  /*4c90*/  FMUL.FTZ R66, R66, UR5 ;  /* 0x0000000542427c20 */ /* 0x000fe20008410000 */
[----:B------:R-:W-:Y:S01]  /*4ca0*/  FMUL.FTZ R65, R65, UR5 ;  /* 0x0000000541417c20 */ /* 0x000fe20008410000 */
[----:B------:R-:W-:Y:S05]  /*4cb0*/  FMUL.FTZ R67, R67, UR5 ;  /* 0x0000000543437c20 */ /* 0x000fea0008410000 */
[----:B------:R3:W-:Y:S01]  /*4cc0*/  MUFU.TANH R205, R217 ;  /* 0x000000d900cd7308 */ /* 0x0007e20000002400 */
[----:B----4-:R-:W-:Y:S09]  /*4cd0*/  FMUL.FTZ R219, R32, UR5 ;  /* 0x0000000520db7c20 */ /* 0x010ff20008410000 */
[----:B------:R4:W-:Y:S01]  /*4ce0*/  MUFU.TANH R11, R169 ;  /* 0x000000a9000b7308 */ /* 0x0009e20000002400 */
[----:B-1----:R-:W-:Y:S09]  /*4cf0*/  FMUL.FTZ R168, R19, UR5 ;  /* 0x0000000513a87c20 */ /* 0x002ff20008410000 */
[----:B------:R1:W-:Y:S01]  /*4d00*/  MUFU.TANH R9, R218 ;  /* 0x000000da00097308 */ /* 0x0003e20000002400 */
[----:B---3--:R-:W-:Y:S09]  /*4d10*/  FMUL.FTZ R217, R34, UR5 ;  /* 0x0000000522d97c20 */ /* 0x008ff20008410000 */
[----:B------:R3:W-:Y:S01]  /*4d20*/  MUFU.TANH R211, R216 ;  /* 0x000000d800d37308 */ /* 0x0007e20000002400 */
[----:B----4-:R-:W-:Y:S09]  /*4d30*/  FMUL.FTZ R169, R24, UR5 ;  /* 0x0000000518a97c20 */ /* 0x010ff20008410000 */
[----:B------:R4:W-:Y:S01]  /*4d40*/  MUFU.TANH R207, R170 ;  /* 0x000000aa00cf7308 */ /* 0x0009e20000002400 */
[----:B-1----:R-:W-:Y:S09]  /*4d50*/  FMUL.FTZ R218, R21, UR5 ;  /* 0x0000000515da7c20 */ /* 0x002ff20008410000 */
[----:B------:R1:W-:Y:S01]  /*4d60*/  MUFU.TANH R206, R219 ;  /* 0x000000db00ce7308 */ /* 0x0003e20000002400 */
[----:B---3--:R-:W-:Y:S09]  /*4d70*/  FMUL.FTZ R216, R41, UR5 ;  /* 0x0000000529d87c20 */ /* 0x008ff20008410000 */
[----:B------:R3:W5:Y:S01]  /*4d80*/  MUFU.TANH R17, R168 ;  /* 0x000000a800117308 */ /* 0x0007620000002400 */
        /* <DEDUP_REMOVED lines=21> */
[----:B------:R-:W-:Y:S01]  /*4ee0*/  MUFU.TANH R176, R216 ;  /* 0x000000d800b07308 */ /* 0x000fe20000002400 */
[----:B---3--:R-:W-:Y:S09]  /*4ef0*/  FMUL.FTZ R240, R16, UR5 ;  /* 0x0000000510f07c20 */ /* 0x008ff20008410000 */
[----:B------:R2:W-:Y:S01]  /*4f00*/  MUFU.TANH R216, R57 ;  /* 0x0000003900d87308 */ /* 0x0005e20000002400 */
[----:B----4-:R-:W-:Y:S09]  /*4f10*/  FMUL.FTZ R218, R44, UR5 ;  /* 0x000000052cda7c20 */ /* 0x010ff20008410000 */
[----:B------:R1:W-:Y:S10]  /*4f20*/  MUFU.TANH R27, R170 ;  /* 0x000000aa001b7308 */ /* 0x0003f40000002400 */
[----:B------:R3:W-:Y:S01]  /*4f30*/  MUFU.TANH R244, R52 ;  /* 0x0000003400f47308 */ /* 0x0007e20000002400 */
[----:B--2---:R-:W-:Y:S09]  /*4f40*/  FMNMX.FTZ R57, R198, R171, !PT ;  /* 0x000000abc6397209 */ /* 0x004ff20007810000 */
[----:B------:R2:W-:Y:S01]  /*4f50*/  MUFU.TANH R242, R53 ;  /* 0x0000003500f27308 */ /* 0x0005e20000002400 */
[----:B-1----:R-:W-:Y:S09]  /*4f60*/  FMUL.FTZ R170, R42, UR5 ;  /* 0x000000052aaa7c20 */ /* 0x002ff20008410000 */
[----:B------:R1:W-:Y:S01]  /*4f70*/  MUFU.TANH R215, R58 ;  /* 0x0000003a00d77308 */ /* 0x0003e20000002400 */
[----:B---3--:R-:W-:Y:S04]  /*4f80*/  FMNMX.FTZ R52, R189, R2, !PT ;  /* 0x00000002bd347209 */ /* 0x008fe80007810000 */
[----:B-----5:R-:W-:Y:S05]  /*4f90*/  FMNMX.FTZ R52, R193, R52, !PT ;  /* 0x00000034c1347209 */ /* 0x020fea0007810000 */
[----:B------:R3:W-:Y:S01]  /*4fa0*/  MUFU.TANH R184, R168 ;  /* 0x000000a800b87308 */ /* 0x0007e20000002400 */
[----:B--2---:R-:W-:Y:S02]  /*4fb0*/  FMNMX.FTZ R53, R7, R0, !PT ;  /* 0x0000000007357209 */ /* 0x004fe40007810000 */
[----:B------:R-:W-:Y:S04]  /*4fc0*/  FMNMX.FTZ R52, R13, R52, !PT ;  /* 0x000000340d347209 */ /* 0x000fe80007810000 */
[----:B------:R-:W-:Y:S03]  /*4fd0*/  FMNMX.FTZ R52, R17, R52, !PT ;  /* 0x0000003411347209 */ /* 0x000fe60007810000 */
[----:B------:R-:W-:Y:S01]  /*4fe0*/  MUFU.TANH R31, R219 ;  /* 0x000000db001f7308 */ /* 0x000fe20000002400 */
[----:B-1----:R-:W-:Y:S02]  /*4ff0*/  FMNMX.FTZ R58, R194, R57, !PT ;  /* 0x00000039c23a7209 */ /* 0x002fe40007810000 */
[----:B------:R-:W-:Y:S04]  /*5000*/  FMNMX.FTZ R52, R205, R52, !PT ;  /* 0x00000034cd347209 */ /* 0x000fe80007810000 */
[----:B------:R-:W-:Y:S03]  /*5010*/  FMNMX.FTZ R52, R207, R52, !PT ;  /* 0x00000034cf347209 */ /* 0x000fe60007810000 */
[----:B------:R-:W-:Y:S01]  /*5020*/  MUFU.TANH R182, R217 ;  /* 0x000000d900b67308 */ /* 0x000fe20000002400 */
[----:B---3--:R-:W-:Y:S01]  /*5030*/  FMUL.FTZ R168, R43, UR5 ;  /* 0x000000052ba87c20 */ /* 0x008fe20008410000 */
[----:B------:R-:W-:Y:S08]  /*5040*/  FMNMX.FTZ R52, R209, R52, !PT ;  /* 0x00000034d1347209 */ /* 0x000ff00007810000 */
[----:B------:R1:W-:Y:S10]  /*5050*/  MUFU.TANH R219, R55 ;  /* 0x0000003700db7308 */ /* 0x0003f40000002400 */
[----:B------:R2:W-:Y:S10]  /*5060*/  MUFU.TANH R217, R56 ;  /* 0x0000003800d97308 */ /* 0x0005f40000002400 */
[----:B------:R-:W3:Y:S01]  /*5070*/  MUFU.TANH R15, R240 ;  /* 0x000000f0000f7308 */ /* 0x000ee20000002400 */
[----:B-1----:R-:W-:Y:S09]  /*5080*/  FMNMX.FTZ R55, R190, R3, !PT ;  /* 0x00000003be377209 */ /* 0x002ff20007810000 */
[----:B------:R-:W-:Y:S01]  /*5090*/  MUFU.TANH R186, R218 ;  /* 0x000000da00ba7308 */ /* 0x000fe20000002400 */
[----:B--2---:R-:W-:Y:S04]  /*50a0*/  FMNMX.FTZ R56, R188, R53, !PT ;  /* 0x00000035bc387209 */ /* 0x004fe80007810000 */
[----:B------:R-:W-:Y:S05]  /*50b0*/  FMNMX.FTZ R56, R9, R56, !PT ;  /* 0x0000003809387209 */ /* 0x000fea0007810000 */
[----:B------:R1:W-:Y:S01]  /*50c0*/  MUFU.TANH R218, R54 ;  /* 0x0000003600da7308 */ /* 0x0003e20000002400 */
[----:B---3--:R-:W-:Y:S02]  /*50d0*/  FMNMX.FTZ R53, R15, R58, !PT ;  /* 0x0000003a0f357209 */ /* 0x008fe40007810000 */
[----:B------:R-:W-:Y:S02]  /*50e0*/  FMNMX.FTZ R56, R11, R56, !PT ;  /* 0x000000380b387209 */ /* 0x000fe40007810000 */
[----:B------:R-:W-:Y:S05]  /*50f0*/  FMNMX.FTZ R53, R18, R53, !PT ;  /* 0x0000003512357209 */ /* 0x000fea0007810000 */
[----:B------:R2:W-:Y:S01]  /*5100*/  MUFU.TANH R28, R169 ;  /* 0x000000a9001c7308 */ /* 0x0005e20000002400 */
[----:B------:R-:W-:Y:S04]  /*5110*/  FMNMX.FTZ R53, R202, R53, !PT ;  /* 0x00000035ca357209 */ /* 0x000fe80007810000 */
[----:B------:R-:W-:Y:S05]  /*5120*/  FMNMX.FTZ R53, R204, R53, !PT ;  /* 0x00000035cc357209 */ /* 0x000fea0007810000 */
[----:B------:R3:W-:Y:S01]  /*5130*/  MUFU.TANH R183, R170 ;  /* 0x000000aa00b77308 */ /* 0x0007e20000002400 */
[----:B-1----:R-:W-:Y:S02]  /*5140*/  FMNMX.FTZ R54, R10, R55, !PT ;  /* 0x000000370a367209 */ /* 0x002fe40007810000 */
[----:B------:R-:W-:Y:S02]  /*5150*/  FMNMX.FTZ R53, R206, R53, !PT ;  /* 0x00000035ce357209 */ /* 0x000fe40007810000 */
[----:B------:R-:W-:Y:S02]  /*5160*/  FMNMX.FTZ R55, R191, R54, !PT ;  /* 0x00000036bf377209 */ /* 0x000fe40007810000 */
[----:B------:R-:W-:Y:S03]  /*5170*/  FMNMX.FTZ R53, R208, R53, !PT ;  /* 0x00000035d0357209 */ /* 0x000fe60007810000 */
[----:B------:R-:W1:Y:S01]  /*5180*/  MUFU.TANH R248, R248 ;  /* 0x000000f800f87308 */ /* 0x000e620000002400 */
[----:B--2---:R-:W-:Y:S01]  /*5190*/  FMUL.FTZ R169, R39, UR5 ;  /* 0x0000000527a97c20 */ /* 0x004fe20008410000 */
[----:B------:R-:W-:Y:S02]  /*51a0*/  FMNMX.FTZ R55, R14, R55, !PT ;  /* 0x000000370e377209 */ /* 0x000fe40007810000 */
[----:B------:R-:W-:Y:S02]  /*51b0*/  FMNMX.FTZ R53, R27, R53, !PT ;  /* 0x000000351b357209 */ /* 0x000fe40007810000 */
[----:B------:R-:W-:Y:S04]  /*51c0*/  FMNMX.FTZ R55, R210, R55, !PT ;  /* 0x00000037d2377209 */ /* 0x000fe80007810000 */
[----:B------:R2:W-:Y:S01]  /*51d0*/  MUFU.TANH R185, R168 ;  /* 0x000000a800b97308 */ /* 0x0005e20000002400 */
[----:B---3--:R-:W-:Y:S01]  /*51e0*/  FMUL.FTZ R170, R50, UR5 ;  /* 0x0000000532aa7c20 */ /* 0x008fe20008410000 */
[----:B------:R-:W-:Y:S04]  /*51f0*/  FMNMX.FTZ R53, R30, R53, !PT ;  /* 0x000000351e357209 */ /* 0x000fe80007810000 */
[----:B------:R-:W-:Y:S04]  /*5200*/  FMNMX.FTZ R53, R31, R53, !PT ;  /* 0x000000351f357209 */ /* 0x000fe80007810000 */
[----:B------:R-:W3:Y:S01]  /*5210*/  MUFU.TANH R252, R252 ;  /* 0x000000fc00fc7308 */ /* 0x000ee20000002400 */
[----:B-1----:R-:W-:Y:S02]  /*5220*/  FMNMX.FTZ R55, R248, R55, !PT ;  /* 0x00000037f8377209 */ /* 0x002fe40007810000 */
[----:B------:R-:W-:Y:S04]  /*5230*/  FMNMX.FTZ R53, R176, R53, !PT ;  /* 0x00000035b0357209 */ /* 0x000fe80007810000 */
[----:B------:R-:W-:Y:S03]  /*5240*/  FMNMX.FTZ R53, R244, R53, !PT ;  /* 0x00000035f4357209 */ /* 0x000fe60007810000 */
[----:B------:R-:W1:Y:S01]  /*5250*/  MUFU.TANH R249, R249 ;  /* 0x000000f900f97308 */ /* 0x000e620000002400 */
[----:B--2---:R-:W-:Y:S09]  /*5260*/  FMUL.FTZ R168, R51, UR5 ;  /* 0x0000000533a87c20 */ /* 0x004ff20008410000 */
[----:B------:R2:W4:Y:S01]  /*5270*/  MUFU.TANH R180, R169 ;  /* 0x000000a900b47308 */ /* 0x0005220000002400 */
[----:B---3--:R-:W-:Y:S02]  /*5280*/  FMNMX.FTZ R54, R252, R55, !PT ;  /* 0x00000037fc367209 */ /* 0x008fe40007810000 */
[----:B------:R-:W-:Y:S02]  /*5290*/  FMNMX.FTZ R55, R211, R52, !PT ;  /* 0x00000034d3377209 */ /* 0x000fe40007810000 */
[----:B------:R-:W-:Y:S02]  /*52a0*/  FMNMX.FTZ R54, R26, R54, !PT ;  /* 0x000000361a367209 */ /* 0x000fe40007810000 */
[----:B------:R-:W-:Y:S03]  /*52b0*/  FMNMX.FTZ R55, R184, R55, !PT ;  /* 0x00000037b8377209 */ /* 0x000fe60007810000 */
[----:B------:R-:W3:Y:S01]  /*52c0*/  MUFU.TANH R251, R251 ;  /* 0x000000fb00fb7308 */ /* 0x000ee20000002400 */
[----:B-1----:R-:W-:Y:S02]  /*52d0*/  FMNMX.FTZ R56, R249, R56, !PT ;  /* 0x00000038f9387209 */ /* 0x002fe40007810000 */
[----:B------:R-:W-:Y:S07]  /*52e0*/  FMNMX.FTZ R54, R177, R54, !PT ;  /* 0x00000036b1367209 */ /* 0x000fee0007810000 */
[----:B------:R-:W1:Y:S01]  /*52f0*/  MUFU.TANH R178, R170 ;  /* 0x000000aa00b27308 */ /* 0x000e620000002400 */
[----:B--2---:R-:W-:Y:S01]  /*5300*/  FMUL.FTZ R169, R46, UR5 ;  /* 0x000000052ea97c20 */ /* 0x004fe20008410000 */
[----:B----4-:R-:W-:Y:S08]  /*5310*/  FMNMX.FTZ R55, R180, R55, !PT ;  /* 0x00000037b4377209 */ /* 0x010ff00007810000 */
[----:B------:R-:W2:Y:S01]  /*5320*/  MUFU.TANH R179, R168 ;  /* 0x000000a800b37308 */ /* 0x000ea20000002400 */
[----:B---3--:R-:W-:Y:S04]  /*5330*/  FMNMX.FTZ R56, R251, R56, !PT ;  /* 0x00000038fb387209 */ /* 0x008fe80007810000 */
[----:B------:R-:W-:Y:S05]  /*5340*/  FMNMX.FTZ R56, R28, R56, !PT ;  /* 0x000000381c387209 */ /* 0x000fea0007810000 */
[----:B------:R-:W3:Y:S01]  /*5350*/  MUFU.TANH R181, R169 ;  /* 0x000000a900b57308 */ /* 0x000ee20000002400 */
[----:B------:R-:W-:Y:S02]  /*5360*/  FMNMX.FTZ R56, R29, R56, !PT ;  /* 0x000000381d387209 */ /* 0x000fe40007810000 */
[----:B-1----:R-:W-:Y:S02]  /*5370*/  FMNMX.FTZ R52, R178, R55, !PT ;  /* 0x00000037b2347209 */ /* 0x002fe40007810000 */
[----:B------:R-:W-:Y:S02]  /*5380*/  FMNMX.FTZ R56, R183, R56, !PT ;  /* 0x00000038b7387209 */ /* 0x000fe40007810000 */
[----:B------:R-:W-:Y:S03]  /*5390*/  FMNMX.FTZ R55, R187, R54, !PT ;  /* 0x00000036bb377209 */ /* 0x000fe60007810000 */
[----:B------:R-:W1:Y:S01]  /*53a0*/  MUFU.TANH R247, R64 ;  /* 0x0000004000f77308 */ /* 0x000e620000002400 */
[----:B--2---:R-:W-:Y:S02]  /*53b0*/  FMNMX.FTZ R57, R179, R52, !PT ;  /* 0x00000034b3397209 */ /* 0x004fe40007810000 */
[----:B------:R-:W-:Y:S02]  /*53c0*/  FMNMX.FTZ R56, R185, R56, !PT ;  /* 0x00000038b9387209 */ /* 0x000fe40007810000 */
[----:B------:R-:W-:Y:S02]  /*53d0*/  FMNMX.FTZ R52, R218, R57, !PT ;  /* 0x00000039da347209 */ /* 0x000fe40007810000 */
[----:B------:R-:W-:Y:S03]  /*53e0*/  FMNMX.FTZ R55, R186, R55, !PT ;  /* 0x00000037ba377209 */ /* 0x000fe60007810000 */
[----:B------:R-:W2:Y:S01]  /*53f0*/  MUFU.TANH R250, R250 ;  /* 0x000000fa00fa7308 */ /* 0x000ea20000002400 */
[----:B------:R-:W-:Y:S02]  /*5400*/  FMNMX.FTZ R54, R242, R53, !PT ;  /* 0x00000035f2367209 */ /* 0x000fe40007810000 */
[----:B---3--:R-:W-:Y:S02]  /*5410*/  FMNMX.FTZ R53, R181, R56, !PT ;  /* 0x00000038b5357209 */ /* 0x008fe40007810000 */
[----:B------:R-:W-:Y:S02]  /*5420*/  FMNMX.FTZ R52, R219, R52, !PT ;  /* 0x00000034db347209 */ /* 0x000fe40007810000 */
[----:B------:R-:W-:Y:S03]  /*5430*/  FMNMX.FTZ R56, R182, R55, !PT ;  /* 0x00000037b6387209 */ /* 0x000fe60007810000 */
[----:B------:R-:W-:Y:S01]  /*5440*/  MUFU.TANH R213, R59 ;  /* 0x0000003b00d57308 */ /* 0x000fe20000002400 */
[----:B-1----:R-:W-:Y:S09]  /*5450*/  FMNMX.FTZ R57, R247, R54, !PT ;  /* 0x00000036f7397209 */ /* 0x002ff20007810000 */
[----:B------:R-:W-:Y:S01]  /*5460*/  MUFU.TANH R214, R60 ;  /* 0x0000003c00d67308 */ /* 0x000fe20000002400 */
[----:B--2---:R-:W-:Y:S02]  /*5470*/  FMNMX.FTZ R54, R250, R53, !PT ;  /* 0x00000035fa367209 */ /* 0x004fe40007810000 */
[----:B------:R-:W-:Y:S07]  /*5480*/  FMNMX.FTZ R53, R217, R56, !PT ;  /* 0x00000038d9357209 */ /* 0x000fee0007810000 */
        /* <DEDUP_REMOVED lines=9> */
.L_x_504:
[----:B-1----:R-:W-:Y:S01]  /*5520*/  FMNMX.FTZ R23, R216, R53, !PT ;  /* 0x00000035d8177209 */ /* 0x002fe20007810000 */
[----:B------:R-:W-:Y:S01]  /*5530*/  SHFL.BFLY PT, R21, R52, 0x2, 0x1f ;  /* 0x0c401f0034157f89 */ /* 0x000fe200000e0000 */
[----:B------:R-:W-:Y:S02]  /*5540*/  FMNMX.FTZ R54, R215, R54, !PT ;  /* 0x00000036d7367209 */ /* 0x000fe40007810000 */
[----:B----4-:R-:W-:Y:S05]  /*5550*/  FMNMX.FTZ R19, R240, R55, !PT ;  /* 0x00000037f0137209 */ /* 0x010fea0007810000 */
[----:B------:R-:W-:Y:S01]  /*5560*/  LDSM.16.MT88.4 R36, [R220+0x9000] ;  /* 0x00900000dc24783b */ /* 0x000fe20000004200 */
[----:B------:R-:W-:Y:S02]  /*5570*/  FMNMX.FTZ R23, R214, R23, !PT ;  /* 0x00000017d6177209 */ /* 0x000fe40007810000 */
[----:B------:R-:W-:Y:S02]  /*5580*/  FMNMX.FTZ R5, R213, R54, !PT ;  /* 0x00000036d5057209 */ /* 0x000fe40007810000 */
[----:B------:R-:W-:Y:S02]  /*5590*/  FMNMX.FTZ R6, R212, R23, !PT ;  /* 0x00000017d4067209 */ /* 0x000fe40007810000 */
[----:B------:R-:W-:Y:S01]  /*55a0*/  FMNMX.FTZ R4, R170, R5, !PT ;  /* 0x00000005aa047209 */ /* 0x000fe20007810000 */
[----:B------:R-:W-:Y:S01]  /*55b0*/  SHFL.BFLY PT, R16, R19, 0x2, 0x1f ;  /* 0x0c401f0013107f89 */ /* 0x000fe200000e0000 */
[----:B------:R-:W-:Y:S02]  /*55c0*/  IADD3 R236, R236, -0x1, RZ ;  /* 0xffffffffecec7810 */ /* 0x000fe40007ffe0ff */
[----:B------:R-:W-:Y:S05]  /*55d0*/  FMNMX.FTZ R8, R169, R4, !PT ;  /* 0x00000004a9087209 */ /* 0x000fea0007810000 */
[----:B------:R-:W-:Y:S08]  /*55e0*/  SHFL.BFLY PT, R23, R6, 0x2, 0x1f ;  /* 0x0c401f0006177f89 */ /* 0x000ff000000e0000 */
[----:B------:R-:W1:Y:S02]  /*55f0*/  SHFL.BFLY PT, R5, R8, 0x2, 0x1f ;  /* 0x0c401f0008057f89 */ /* 0x000e6400000e0000 */
[----:B-1----:R-:W-:Y:S02]  /*5600*/  FMNMX.FTZ R4, R8, R5, !PT ;  /* 0x0000000508047209 */ /* 0x002fe40007810000 */
[----:B------:R-:W-:Y:S02]  /*5610*/  FMNMX.FTZ R21, R52, R21, !PT ;  /* 0x0000001534157209 */ /* 0x000fe40007810000 */
[----:B------:R-:W-:Y:S02]  /*5620*/  FMNMX.FTZ R12, R19, R16, !PT ;  /* 0x00000010130c7209 */ /* 0x000fe40007810000 */
[----:B------:R-:W1:Y:S01]  /*5630*/  SHFL.BFLY PT, R165, R4, 0x1, 0x1f ;  /* 0x0c201f0004a57f89 */ /* 0x000e6200000e0000 */
[----:B------:R-:W-:Y:S07]  /*5640*/  FMNMX.FTZ R19, R6, R23, !PT ;  /* 0x0000001706137209 */ /* 0x000fee0007810000 */
[----:B------:R-:W2:Y:S08]  /*5650*/  SHFL.BFLY PT, R168, R21, 0x1, 0x1f ;  /* 0x0c201f0015a87f89 */ /* 0x000eb000000e0000 */
[----:B------:R-:W4:Y:S08]  /*5660*/  SHFL.BFLY PT, R167, R12, 0x1, 0x1f ;  /* 0x0c201f000ca77f89 */ /* 0x000f3000000e0000 */
[----:B------:R-:W5:Y:S08]  /*5670*/  SHFL.BFLY PT, R166, R19, 0x1, 0x1f ;  /* 0x0c201f0013a67f89 */ /* 0x000f7000000e0000 */
[----:B------:R-:W-:Y:S01]  /*5680*/  LDSM.16.MT88.4 R52, [R221+0xa000] ;  /* 0x00a00000dd34783b */ /* 0x000fe20000004200 */
[----:B-1----:R-:W-:Y:S02]  /*5690*/  FMNMX.FTZ R165, R4, R165, !PT ;  /* 0x000000a504a57209 */ /* 0x002fe40007810000 */
[----:B--2---:R-:W-:Y:S03]  /*56a0*/  FMNMX.FTZ R168, R21, R168, !PT ;  /* 0x000000a815a87209 */ /* 0x004fe60007810000 */
[C---:B------:R-:W-:Y:S02]  /*56b0*/  FMUL.FTZ R172, R165.reuse, UR4 ;  /* 0x00000004a5ac7c20 */ /* 0x040fe40008410000 */
[----:B------:R-:W1:Y:S01]  /*56c0*/  LDSM.16.MT88.4 R20, [R221+0x9000] ;  /* 0x00900000dd14783b */ /* 0x000e620000004200 */
[----:B------:R-:W-:Y:S01]  /*56d0*/  FADD.FTZ R0, -R165, R0 ;  /* 0x00000000a5007221 */ /* 0x000fe20000010100 */
[----:B----4-:R-:W-:Y:S01]  /*56e0*/  FMNMX.FTZ R167, R12, R167, !PT ;  /* 0x000000a70ca77209 */ /* 0x010fe20007810000 */
[C---:B------:R-:W-:Y:S01]  /*56f0*/  FMUL.FTZ R175, R168.reuse, UR4 ;  /* 0x00000004a8af7c20 */ /* 0x040fe20008410000 */
[C---:B------:R-:W-:Y:S01]  /*5700*/  FSETP.NEU.FTZ.AND P1, PT, R168.reuse, -INF , PT ;  /* 0xff800000a800780b */ /* 0x040fe20003f3d000 */
[----:B------:R-:W-:Y:S01]  /*5710*/  FADD.FTZ R6, -R168, R171 ;  /* 0x000000aba8067221 */ /* 0x000fe20000010100 */
[----:B-----5:R-:W-:Y:S01]  /*5720*/  FMNMX.FTZ R166, R19, R166, !PT ;  /* 0x000000a613a67209 */ /* 0x020fe20007810000 */
[----:B------:R-:W-:Y:S01]  /*5730*/  FMUL.FTZ R174, R167, UR4 ;  /* 0x00000004a7ae7c20 */ /* 0x000fe20008410000 */
[----:B------:R-:W-:Y:S01]  /*5740*/  FSEL R175, R175, RZ, P1 ;  /* 0x000000ffafaf7208 */ /* 0x000fe20000800000 */
[C---:B------:R-:W-:Y:S01]  /*5750*/  FADD.FTZ R2, -R167.reuse, R2 ;  /* 0x00000002a7027221 */ /* 0x040fe20000010100 */
[----:B------:R-:W-:Y:S01]  /*5760*/  FSETP.NEU.FTZ.AND P1, PT, R167, -INF , PT ;  /* 0xff800000a700780b */ /* 0x000fe20003f3d000 */
[----:B------:R-:W-:Y:S01]  /*5770*/  FMUL.FTZ R173, R166, UR4 ;  /* 0x00000004a6ad7c20 */ /* 0x000fe20008410000 */
[----:B------:R-:W-:Y:S01]  /*5780*/  FMUL.FTZ R164, R6, UR4 ;  /* 0x0000000406a47c20 */ /* 0x000fe20008410000 */
[----:B------:R-:W-:Y:S01]  /*5790*/  FMUL.FTZ R5, R2, UR4 ;  /* 0x0000000402057c20 */ /* 0x000fe20008410000 */
[----:B------:R-:W-:Y:S01]  /*57a0*/  FSEL R174, R174, RZ, P1 ;  /* 0x000000ffaeae7208 */ /* 0x000fe20000800000 */
[C---:B------:R-:W-:Y:S01]  /*57b0*/  FADD.FTZ R2, -R166.reuse, R3 ;  /* 0x00000003a6027221 */ /* 0x040fe20000010100 */
[----:B------:R-:W-:Y:S01]  /*57c0*/  FSETP.NEU.FTZ.AND P1, PT, R166, -INF , PT ;  /* 0xff800000a600780b */ /* 0x000fe20003f3d000 */
[--C-:B------:R-:W-:Y:S01]  /*57d0*/  FFMA.FTZ R203, R198, UR4, -R175.reuse ;  /* 0x00000004c6cb7c23 */ /* 0x100fe200080108af */
[--C-:B------:R-:W-:Y:S01]  /*57e0*/  FFMA.FTZ R200, R194, UR4, -R175.reuse ;  /* 0x00000004c2c87c23 */ /* 0x100fe200080108af */
[--C-:B------:R-:W-:Y:S01]  /*57f0*/  FFMA.FTZ R195, R193, UR4, -R174.reuse ;  /* 0x00000004c1c37c23 */ /* 0x100fe200080108ae */
[----:B------:R-:W-:Y:S01]  /*5800*/  FSEL R173, R173, RZ, P1 ;  /* 0x000000ffadad7208 */ /* 0x000fe20000800000 */
[--C-:B------:R-:W-:Y:S01]  /*5810*/  FFMA.FTZ R196, R18, UR4, -R175.reuse ;  /* 0x0000000412c47c23 */ /* 0x100fe200080108af */
[----:B------:R-:W-:Y:S01]  /*5820*/  FSETP.NEU.FTZ.AND P1, PT, R165, -INF , PT ;  /* 0xff800000a500780b */ /* 0x000fe20003f3d000 */
[--C-:B------:R-:W-:Y:S01]  /*5830*/  FFMA.FTZ R193, R17, UR4, -R174.reuse ;  /* 0x0000000411c17c23 */ /* 0x100fe200080108ae */
[--C-:B------:R-:W-:Y:S01]  /*5840*/  FFMA.FTZ R198, R189, UR4, -R174.reuse ;  /* 0x00000004bdc67c23 */ /* 0x100fe200080108ae */
[----:B------:R-:W-:Y:S01]  /*5850*/  FFMA.FTZ R197, R15, UR4, -R175 ;  /* 0x000000040fc57c23 */ /* 0x000fe200080108af */
[----:B------:R-:W-:Y:S01]  /*5860*/  FSEL R172, R172, RZ, P1 ;  /* 0x000000ffacac7208 */ /* 0x000fe20000800000 */
[----:B------:R-:W-:Y:S01]  /*5870*/  FFMA.FTZ R194, R13, UR4, -R174 ;  /* 0x000000040dc27c23 */ /* 0x000fe200080108ae */
[----:B------:R-:W-:Y:S01]  /*5880*/  FMUL.FTZ R4, R2, UR4 ;  /* 0x0000000402047c20 */ /* 0x000fe20008410000 */
[----:B------:R-:W-:Y:S01]  /*5890*/  FMUL.FTZ R6, R0, UR4 ;  /* 0x0000000400067c20 */ /* 0x000fe20008410000 */
[--C-:B------:R-:W-:Y:S01]  /*58a0*/  FFMA.FTZ R201, R190, UR4, -R173.reuse ;  /* 0x00000004bec97c23 */ /* 0x100fe200080108ad */
[--C-:B------:R-:W-:Y:S01]  /*58b0*/  FFMA.FTZ R189, R188, UR4, -R172.reuse ;  /* 0x00000004bcbd7c23 */ /* 0x100fe200080108ac */
[----:B------:R-:W2:Y:S01]  /*58c0*/  MUFU.EX2 R2, R4 ;  /* 0x0000000400027308 */ /* 0x000ea20000000800 */
[--C-:B------:R-:W-:Y:S01]  /*58d0*/  FFMA.FTZ R192, R10, UR4, -R173.reuse ;  /* 0x000000040ac07c23 */ /* 0x100fe200080108ad */
[--C-:B------:R-:W-:Y:S01]  /*58e0*/  FFMA.FTZ R199, R7, UR4, -R172.reuse ;  /* 0x0000000407c77c23 */ /* 0x100fe200080108ac */
[--C-:B------:R-:W-:Y:S01]  /*58f0*/  FFMA.FTZ R191, R191, UR4, -R173.reuse ;  /* 0x00000004bfbf7c23 */ /* 0x100fe200080108ad */
[--C-:B------:R-:W-:Y:S01]  /*5900*/  FFMA.FTZ R190, R14, UR4, -R173.reuse ;  /* 0x000000040ebe7c23 */ /* 0x100fe200080108ad */
[--C-:B------:R-:W-:Y:S01]  /*5910*/  FFMA.FTZ R188, R9, UR4, -R172.reuse ;  /* 0x0000000409bc7c23 */ /* 0x100fe200080108ac */
[----:B------:R-:W-:Y:S01]  /*5920*/  FFMA.FTZ R171, R11, UR4, -R172 ;  /* 0x000000040bab7c23 */ /* 0x000fe200080108ac */
[--C-:B------:R-:W-:Y:S03]  /*5930*/  FFMA.FTZ R184, R184, UR4, -R174.reuse ;  /* 0x00000004b8b87c23 */ /* 0x100fe600080108ae */
[----:B------:R-:W4:Y:S01]  /*5940*/  MUFU.EX2 R0, R6 ;  /* 0x0000000600007308 */ /* 0x000f220000000800 */
[----:B------:R-:W-:Y:S01]  /*5950*/  FFMA.FTZ R180, R180, UR4, -R174 ;  /* 0x00000004b4b47c23 */ /* 0x000fe200080108ae */
[--C-:B------:R-:W-:Y:S01]  /*5960*/  FFMA.FTZ R187, R187, UR4, -R173.reuse ;  /* 0x00000004bbbb7c23 */ /* 0x100fe200080108ad */
[--C-:B------:R-:W-:Y:S01]  /*5970*/  FFMA.FTZ R183, R183, UR4, -R172.reuse ;  /* 0x00000004b7b77c23 */ /* 0x100fe200080108ac */
[--C-:B------:R-:W-:Y:S01]  /*5980*/  FFMA.FTZ R185, R185, UR4, -R172.reuse ;  /* 0x00000004b9b97c23 */ /* 0x100fe200080108ac */
[--C-:B------:R-:W-:Y:S01]  /*5990*/  FFMA.FTZ R186, R186, UR4, -R173.reuse ;  /* 0x00000004baba7c23 */ /* 0x100fe200080108ad */
[----:B------:R-:W-:Y:S01]  /*59a0*/  FFMA.FTZ R182, R182, UR4, -R173 ;  /* 0x00000004b6b67c23 */ /* 0x000fe200080108ad */
[--C-:B------:R-:W-:Y:S03]  /*59b0*/  FFMA.FTZ R181, R181, UR4, -R172.reuse ;  /* 0x00000004b5b57c23 */ /* 0x100fe600080108ac */
[----:B------:R-:W5:Y:S01]  /*59c0*/  MUFU.EX2 R164, R164 ;  /* 0x000000a400a47308 */ /* 0x000f620000000800 */
[C---:B--2---:R-:W-:Y:S01]  /*59d0*/  FMUL.FTZ R8, R2.reuse, R156 ;  /* 0x0000009c02087220 */ /* 0x044fe20000410000 */
[C---:B------:R-:W-:Y:S01]  /*59e0*/  FMUL.FTZ R9, R2.reuse, R157 ;  /* 0x0000009d02097220 */ /* 0x040fe20000410000 */
[C---:B------:R-:W-:Y:S01]  /*59f0*/  FMUL.FTZ R12, R2.reuse, R152 ;  /* 0x00000098020c7220 */ /* 0x040fe20000410000 */
[C---:B------:R-:W-:Y:S01]  /*5a00*/  FMUL.FTZ R13, R2.reuse, R153 ;  /* 0x00000099020d7220 */ /* 0x040fe20000410000 */
[C---:B------:R-:W-:Y:S01]  /*5a10*/  FMUL.FTZ R25, R2.reuse, R141 ;  /* 0x0000008d02197220 */ /* 0x040fe20000410000 */
[----:B------:R-:W-:Y:S01]  /*5a20*/  FMUL.FTZ R24, R2, R140 ;  /* 0x0000008c02187220 */ /* 0x000fe20000410000 */
[----:B------:R-:W-:Y:S03]  /*5a30*/  MOV R152, R31 ;  /* 0x0000001f00987202 */ /* 0x000fe60000000f00 */
[----:B------:R2:W3:Y:S01]  /*5a40*/  MUFU.EX2 R3, R5 ;  /* 0x0000000500037308 */ /* 0x0004e20000000800 */
[C---:B----4-:R-:W-:Y:S01]  /*5a50*/  FMUL.FTZ R10, R0.reuse, R158 ;  /* 0x0000009e000a7220 */ /* 0x050fe20000410000 */
[C---:B------:R-:W-:Y:S01]  /*5a60*/  FMUL.FTZ R11, R0.reuse, R159 ;  /* 0x0000009f000b7220 */ /* 0x040fe20000410000 */
[C---:B------:R-:W-:Y:S01]  /*5a70*/  FMUL.FTZ R14, R0.reuse, R154 ;  /* 0x0000009a000e7220 */ /* 0x040fe20000410000 */
[C---:B------:R-:W-:Y:S01]  /*5a80*/  FMUL.FTZ R15, R0.reuse, R155 ;  /* 0x0000009b000f7220 */ /* 0x040fe20000410000 */
[----:B------:R-:W-:Y:S01]  /*5a90*/  MOV R154, R27 ;  /* 0x0000001b009a7202 */ /* 0x000fe20000000f00 */
[----:B------:R-:W-:Y:S01]  /*5aa0*/  FMUL.FTZ R27, R0, R143 ;  /* 0x0000008f001b7220 */ /* 0x000fe20000410000 */
[----:B------:R-:W-:Y:S03]  /*5ab0*/  MOV R153, R30 ;  /* 0x0000001e00997202 */ /* 0x000fe60000000f00 */
[----:B------:R-:W-:Y:S01]  /*5ac0*/  MUFU.EX2 R203, R203 ;  /* 0x000000cb00cb7308 */ /* 0x000fe20000000800 */
[C---:B-----5:R-:W-:Y:S01]  /*5ad0*/  FMUL.FTZ R4, R164.reuse, R160 ;  /* 0x000000a0a4047220 */ /* 0x060fe20000410000 */
[C---:B------:R-:W-:Y:S01]  /*5ae0*/  FMUL.FTZ R16, R164.reuse, R148 ;  /* 0x00000094a4107220 */ /* 0x040fe20000410000 */
[----:B------:R-:W-:Y:S01]  /*5af0*/  FMUL.FTZ R17, R164, R149 ;  /* 0x00000095a4117220 */ /* 0x000fe20000410000 */
[----:B------:R-:W-:Y:S01]  /*5b00*/  MOV R149, R26 ;  /* 0x0000001a00957202 */ /* 0x000fe20000000f00 */
[----:B------:R-:W-:Y:S01]  /*5b10*/  FMUL.FTZ R26, R0, R142 ;  /* 0x0000008e001a7220 */ /* 0x000fe20000410000 */
[----:B------:R-:W-:Y:S01]  /*5b20*/  MOV R148, R28 ;  /* 0x0000001c00947202 */ /* 0x000fe20000000f00 */
[----:B------:R-:W-:Y:S03]  /*5b30*/  FMUL.FTZ R28, R2, R136 ;  /* 0x00000088021c7220 */ /* 0x000fe60000410000 */
[----:B------:R-:W4:Y:S01]  /*5b40*/  MUFU.EX2 R200, R200 ;  /* 0x000000c800c87308 */ /* 0x000f220000000800 */
[----:B--2---:R-:W-:Y:S01]  /*5b50*/  FMUL.FTZ R5, R164, R161 ;  /* 0x000000a1a4057220 */ /* 0x004fe20000410000 */
[C---:B---3--:R-:W-:Y:S01]  /*5b60*/  FMUL.FTZ R6, R3.reuse, R162 ;  /* 0x000000a203067220 */ /* 0x048fe20000410000 */
[C---:B------:R-:W-:Y:S01]  /*5b70*/  FMUL.FTZ R7, R3.reuse, R163 ;  /* 0x000000a303077220 */ /* 0x040fe20000410000 */
[C---:B------:R-:W-:Y:S01]  /*5b80*/  FMUL.FTZ R18, R3.reuse, R150 ;  /* 0x0000009603127220 */ /* 0x040fe20000410000 */
[C---:B------:R-:W-:Y:S01]  /*5b90*/  FMUL.FTZ R19, R3.reuse, R151 ;  /* 0x0000009703137220 */ /* 0x040fe20000410000 */
[----:B------:R-:W-:Y:S01]  /*5ba0*/  MOV R155, R29 ;  /* 0x0000001d009b7202 */ /* 0x000fe20000000f00 */
[----:B------:R-:W-:Y:S03]  /*5bb0*/  FMUL.FTZ R29, R2, R137 ;  /* 0x00000089021d7220 */ /* 0x000fe60000410000 */
[----:B------:R-:W-:Y:S01]  /*5bc0*/  MUFU.EX2 R198, R198 ;  /* 0x000000c600c67308 */ /* 0x000fe20000000800 */
[C---:B------:R-:W-:Y:S01]  /*5bd0*/  FMUL.FTZ R30, R0.reuse, R138 ;  /* 0x0000008a001e7220 */ /* 0x040fe20000410000 */
[----:B------:R-:W-:Y:S01]  /*5be0*/  FMUL.FTZ R31, R0, R139 ;  /* 0x0000008b001f7220 */ /* 0x000fe20000410000 */
[C---:B------:R-:W-:Y:S01]  /*5bf0*/  FMUL.FTZ R32, R164.reuse, R132 ;  /* 0x00000084a4207220 */ /* 0x040fe20000410000 */
[----:B------:R-:W-:Y:S01]  /*5c00*/  FMUL.FTZ R33, R164, R133 ;  /* 0x00000085a4217220 */ /* 0x000fe20000410000 */
[C---:B------:R-:W-:Y:S01]  /*5c10*/  FMUL.FTZ R34, R3.reuse, R134 ;  /* 0x0000008603227220 */ /* 0x040fe20000410000 */
[C---:B------:R-:W-:Y:S01]  /*5c20*/  FMUL.FTZ R35, R3.reuse, R135 ;  /* 0x0000008703237220 */ /* 0x040fe20000410000 */
[----:B------:R-:W-:Y:S03]  /*5c30*/  FMUL.FTZ R46, R0, R122 ;  /* 0x0000007a002e7220 */ /* 0x000fe60000410000 */
[----:B------:R-:W2:Y:S01]  /*5c40*/  MUFU.EX2 R195, R195 ;  /* 0x000000c300c37308 */ /* 0x000ea20000000800 */
[----:B----4-:R-:W-:Y:S01]  /*5c50*/  F2FP.F16.F32.PACK_AB R156, R200, R203 ;  /* 0x000000cbc89c723e */ /* 0x010fe200000000ff */
[----:B------:R-:W3:Y:S01]  /*5c60*/  LDSM.16.MT88.4 R132, [R220+0xa000] ;  /* 0x00a00000dc84783b */ /* 0x000ee20000004200 */
[----:B------:R-:W-:Y:S01]  /*5c70*/  FMUL.FTZ R47, R0, R123 ;  /* 0x0000007b002f7220 */ /* 0x000fe20000410000 */
[C---:B------:R-:W-:Y:S01]  /*5c80*/  FMUL.FTZ R48, R164.reuse, R116 ;  /* 0x00000074a4307220 */ /* 0x040fe20000410000 */
[----:B------:R-:W-:Y:S01]  /*5c90*/  FMUL.FTZ R49, R164, R117 ;  /* 0x00000075a4317220 */ /* 0x000fe20000410000 */
[C---:B------:R-:W-:Y:S01]  /*5ca0*/  FMUL.FTZ R50, R3.reuse, R118 ;  /* 0x0000007603327220 */ /* 0x040fe20000410000 */
[C---:B------:R-:W-:Y:S03]  /*5cb0*/  FMUL.FTZ R51, R3.reuse, R119 ;  /* 0x0000007703337220 */ /* 0x040fe60000410000 */
[----:B------:R-:W-:Y:S01]  /*5cc0*/  MUFU.EX2 R197, R197 ;  /* 0x000000c500c57308 */ /* 0x000fe20000000800 */
[----:B------:R-:W-:Y:S01]  /*5cd0*/  FMUL.FTZ R61, R2, R105 ;  /* 0x00000069023d7220 */ /* 0x000fe20000410000 */
[----:B------:R-:W4:Y:S01]  /*5ce0*/  LDSM.16.MT88.4 R116, [R221+0xb000] ;  /* 0x00b00000dd74783b */ /* 0x000f220000004200 */
[C---:B------:R-:W-:Y:S01]  /*5cf0*/  FMUL.FTZ R62, R0.reuse, R106 ;  /* 0x0000006a003e7220 */ /* 0x040fe20000410000 */
[----:B------:R-:W-:Y:S01]  /*5d00*/  FMUL.FTZ R63, R0, R107 ;  /* 0x0000006b003f7220 */ /* 0x000fe20000410000 */
[C---:B------:R-:W-:Y:S01]  /*5d10*/  FMUL.FTZ R64, R164.reuse, R100 ;  /* 0x00000064a4407220 */ /* 0x040fe20000410000 */
[----:B------:R-:W-:Y:S01]  /*5d20*/  FMUL.FTZ R65, R164, R101 ;  /* 0x00000065a4417220 */ /* 0x000fe20000410000 */
[----:B------:R-:W-:Y:S03]  /*5d30*/  FMUL.FTZ R66, R3, R102 ;  /* 0x0000006603427220 */ /* 0x000fe60000410000 */
[----:B------:R-:W5:Y:S01]  /*5d40*/  MUFU.EX2 R196, R196 ;  /* 0x000000c400c47308 */ /* 0x000f620000000800 */
[----:B--2---:R-:W-:Y:S01]  /*5d50*/  F2FP.F16.F32.PACK_AB R157, R195, R198 ;  /* 0x000000c6c39d723e */ /* 0x004fe200000000ff */
[----:B------:R-:W-:Y:S01]  /*5d60*/  FMUL.FTZ R67, R3, R103 ;  /* 0x0000006703437220 */ /* 0x000fe20000410000 */
[C---:B------:R-:W-:Y:S01]  /*5d70*/  FMUL.FTZ R45, R2.reuse, R121 ;  /* 0x00000079022d7220 */ /* 0x040fe20000410000 */
[----:B------:R-:W2:Y:S01]  /*5d80*/  LDSM.16.MT88.4 R100, [R220+0xb000] ;  /* 0x00b00000dc64783b */ /* 0x000ea20000004200 */
[----:B------:R-:W-:Y:S01]  /*5d90*/  FFMA.FTZ R121, R153, UR4, -R175 ;  /* 0x0000000499797c23 */ /* 0x000fe200080108af */
[----:B------:R-:W-:Y:S01]  /*5da0*/  FMUL.FTZ R57, R2, R109 ;  /* 0x0000006d02397220 */ /* 0x000fe20000410000 */
[--C-:B------:R-:W-:Y:S03]  /*5db0*/  FFMA.FTZ R109, R149, UR4, -R173.reuse ;  /* 0x00000004956d7c23 */ /* 0x100fe600080108ad */
[----:B------:R-:W-:Y:S01]  /*5dc0*/  MUFU.EX2 R194, R194 ;  /* 0x000000c200c27308 */ /* 0x000fe20000000800 */
[C---:B------:R-:W-:Y:S01]  /*5dd0*/  FMUL.FTZ R58, R0.reuse, R110 ;  /* 0x0000006e003a7220 */ /* 0x040fe20000410000 */
[----:B------:R-:W-:Y:S01]  /*5de0*/  FMUL.FTZ R59, R0, R111 ;  /* 0x0000006f003b7220 */ /* 0x000fe20000410000 */
[----:B------:R-:W-:Y:S01]  /*5df0*/  FMUL.FTZ R60, R2, R104 ;  /* 0x00000068023c7220 */ /* 0x000fe20000410000 */
[----:B------:R-:W-:Y:S01]  /*5e00*/  FFMA.FTZ R104, R248, UR4, -R173 ;  /* 0x00000004f8687c23 */ /* 0x000fe200080108ad */
[C---:B------:R-:W-:Y:S01]  /*5e10*/  FMUL.FTZ R68, R164.reuse, R68 ;  /* 0x00000044a4447220 */ /* 0x040fe20000410000 */
[----:B------:R-:W-:Y:S01]  /*5e20*/  FMUL.FTZ R69, R164, R69 ;  /* 0x00000045a4457220 */ /* 0x000fe20000410000 */
[C---:B------:R-:W-:Y:S03]  /*5e30*/  FMUL.FTZ R70, R3.reuse, R70 ;  /* 0x0000004603467220 */ /* 0x040fe60000410000 */
[----:B------:R-:W1:Y:S01]  /*5e40*/  MUFU.EX2 R193, R193 ;  /* 0x000000c100c17308 */ /* 0x000e620000000800 */
[----:B-----5:R-:W-:Y:S01]  /*5e50*/  F2FP.F16.F32.PACK_AB R158, R196, R197 ;  /* 0x000000c5c49e723e */ /* 0x020fe200000000ff */
[----:B------:R-:W-:Y:S01]  /*5e60*/  FMUL.FTZ R71, R3, R71 ;  /* 0x0000004703477220 */ /* 0x000fe20000410000 */
[--C-:B------:R-:W-:Y:S01]  /*5e70*/  FFMA.FTZ R248, R249, UR4, -R172.reuse ;  /* 0x00000004f9f87c23 */ /* 0x100fe200080108ac */
[C---:B------:R-:W-:Y:S01]  /*5e80*/  FMUL.FTZ R72, R2.reuse, R72 ;  /* 0x0000004802487220 */ /* 0x040fe20000410000 */
[----:B------:R-:W-:Y:S01]  /*5e90*/  FMUL.FTZ R73, R2, R73 ;  /* 0x0000004902497220 */ /* 0x000fe20000410000 */
[C---:B------:R-:W-:Y:S01]  /*5ea0*/  FMUL.FTZ R74, R0.reuse, R74 ;  /* 0x0000004a004a7220 */ /* 0x040fe20000410000 */
[----:B------:R-:W-:Y:S03]  /*5eb0*/  FMUL.FTZ R75, R0, R75 ;  /* 0x0000004b004b7220 */ /* 0x000fe60000410000 */
[----:B------:R-:W-:Y:S01]  /*5ec0*/  MUFU.EX2 R201, R201 ;  /* 0x000000c900c97308 */ /* 0x000fe20000000800 */
[C---:B------:R-:W-:Y:S01]  /*5ed0*/  FMUL.FTZ R76, R2.reuse, R76 ;  /* 0x0000004c024c7220 */ /* 0x040fe20000410000 */
[----:B------:R-:W-:Y:S01]  /*5ee0*/  FMUL.FTZ R77, R2, R77 ;  /* 0x0000004d024d7220 */ /* 0x000fe20000410000 */
[C---:B------:R-:W-:Y:S01]  /*5ef0*/  FMUL.FTZ R78, R0.reuse, R78 ;  /* 0x0000004e004e7220 */ /* 0x040fe20000410000 */
[----:B------:R-:W-:Y:S01]  /*5f00*/  FMUL.FTZ R79, R0, R79 ;  /* 0x0000004f004f7220 */ /* 0x000fe20000410000 */
[C---:B------:R-:W-:Y:S01]  /*5f10*/  FMUL.FTZ R80, R164.reuse, R80 ;  /* 0x00000050a4507220 */ /* 0x040fe20000410000 */
[----:B------:R-:W-:Y:S01]  /*5f20*/  FMUL.FTZ R81, R164, R81 ;  /* 0x00000051a4517220 */ /* 0x000fe20000410000 */
[----:B------:R-:W-:Y:S03]  /*5f30*/  FMUL.FTZ R82, R3, R82 ;  /* 0x0000005203527220 */ /* 0x000fe60000410000 */
[----:B------:R-:W5:Y:S01]  /*5f40*/  MUFU.EX2 R192, R192 ;  /* 0x000000c000c07308 */ /* 0x000f620000000800 */
[----:B-1----:R-:W-:Y:S01]  /*5f50*/  F2FP.F16.F32.PACK_AB R159, R193, R194 ;  /* 0x000000c2c19f723e */ /* 0x002fe200000000ff */
[C---:B------:R-:W-:Y:S01]  /*5f60*/  FMUL.FTZ R83, R3.reuse, R83 ;  /* 0x0000005303537220 */ /* 0x040fe20000410000 */
[C---:B------:R-:W-:Y:S01]  /*5f70*/  FMUL.FTZ R40, R2.reuse, R124 ;  /* 0x0000007c02287220 */ /* 0x040fe20000410000 */
[----:B------:R-:W-:Y:S01]  /*5f80*/  FMUL.FTZ R41, R2, R125 ;  /* 0x0000007d02297220 */ /* 0x000fe20000410000 */
[C---:B------:R-:W-:Y:S01]  /*5f90*/  FMUL.FTZ R42, R0.reuse, R126 ;  /* 0x0000007e002a7220 */ /* 0x040fe20000410000 */
[----:B------:R-:W-:Y:S01]  /*5fa0*/  FMUL.FTZ R43, R0, R127 ;  /* 0x0000007f002b7220 */ /* 0x000fe20000410000 */
[----:B------:R-:W-:Y:S01]  /*5fb0*/  FMUL.FTZ R44, R2, R120 ;  /* 0x00000078022c7220 */ /* 0x000fe20000410000 */
[-C--:B------:R-:W-:Y:S02]  /*5fc0*/  HMMA.16816.F32 R4, R156, R20.reuse, R4 ;  /* 0x000000149c04723c */ /* 0x080fe40000001804 */
[----:B------:R-:W-:Y:S03]  /*5fd0*/  MUFU.EX2 R199, R199 ;  /* 0x000000c700c77308 */ /* 0x000fe60000000800 */
[--C-:B------:R-:W-:Y:S01]  /*5fe0*/  FFMA.FTZ R120, R154, UR4, -R175.reuse ;  /* 0x000000049a787c23 */ /* 0x100fe200080108af */
[--C-:B------:R-:W-:Y:S01]  /*5ff0*/  FFMA.FTZ R56, R204, UR4, -R175.reuse ;  /* 0x00000004cc387c23 */ /* 0x100fe200080108af */
[C---:B------:R-:W-:Y:S01]  /*6000*/  FMUL.FTZ R84, R164.reuse, R84 ;  /* 0x00000054a4547220 */ /* 0x040fe20000410000 */
[----:B------:R-:W-:Y:S04]  /*6010*/  FMUL.FTZ R85, R164, R85 ;  /* 0x00000055a4557220 */ /* 0x000fe80000410000 */
[----:B------:R-:W1:Y:S01]  /*6020*/  MUFU.EX2 R189, R189 ;  /* 0x000000bd00bd7308 */ /* 0x000e620000000800 */
[----:B-----5:R-:W-:Y:S01]  /*6030*/  F2FP.F16.F32.PACK_AB R160, R192, R201 ;  /* 0x000000c9c0a0723e */ /* 0x020fe200000000ff */
        /* <DEDUP_REMOVED lines=8> */
[----:B------:R-:W-:Y:S01]  /*60c0*/  FMUL.FTZ R93, R2, R93 ;  /* 0x0000005d025d7220 */ /* 0x000fe20000410000 */
[C---:B------:R-:W-:Y:S01]  /*60d0*/  FMUL.FTZ R94, R0.reuse, R94 ;  /* 0x0000005e005e7220 */ /* 0x040fe20000410000 */
[----:B------:R-:W-:Y:S01]  /*60e0*/  FMUL.FTZ R95, R0, R95 ;  /* 0x0000005f005f7220 */ /* 0x000fe20000410000 */
[----:B------:R-:W-:Y:S01]  /*60f0*/  FFMA.FTZ R110, R155, UR4, -R172 ;  /* 0x000000049b6e7c23 */ /* 0x000fe200080108ac */
[C---:B------:R-:W-:Y:S03]  /*6100*/  FMUL.FTZ R96, R164.reuse, R96 ;  /* 0x00000060a4607220 */ /* 0x040fe60000410000 */
[----:B------:R-:W5:Y:S01]  /*6110*/  MUFU.EX2 R190, R190 ;  /* 0x000000be00be7308 */ /* 0x000f620000000800 */
[----:B-1----:R-:W-:Y:S01]  /*6120*/  F2FP.F16.F32.PACK_AB R161, R189, R199 ;  /* 0x000000c7bda1723e */ /* 0x002fe200000000ff */
[----:B------:R-:W-:Y:S01]  /*6130*/  FMUL.FTZ R97, R164, R97 ;  /* 0x00000061a4617220 */ /* 0x000fe20000410000 */
[C---:B------:R-:W-:Y:S01]  /*6140*/  FMUL.FTZ R98, R3.reuse, R98 ;  /* 0x0000006203627220 */ /* 0x040fe20000410000 */
[----:B------:R-:W-:Y:S01]  /*6150*/  FMUL.FTZ R99, R3, R99 ;  /* 0x0000006303637220 */ /* 0x000fe20000410000 */
[--C-:B------:R-:W-:Y:S01]  /*6160*/  FFMA.FTZ R204, R205, UR4, -R174.reuse ;  /* 0x00000004cdcc7c23 */ /* 0x100fe200080108ae */
[--C-:B------:R-:W-:Y:S01]  /*6170*/  FFMA.FTZ R202, R202, UR4, -R175.reuse ;  /* 0x00000004caca7c23 */ /* 0x100fe200080108af */
[--C-:B------:R-:W-:Y:S03]  /*6180*/  FFMA.FTZ R207, R207, UR4, -R174.reuse ;  /* 0x00000004cfcf7c23 */ /* 0x100fe600080108ae */
[----:B------:R-:W-:Y:S01]  /*6190*/  MUFU.EX2 R188, R188 ;  /* 0x000000bc00bc7308 */ /* 0x000fe20000000800 */
[----:B------:R-:W-:Y:S01]  /*61a0*/  FFMA.FTZ R206, R206, UR4, -R175 ;  /* 0x00000004cece7c23 */ /* 0x000fe200080108af */
[----:B------:R-:W-:Y:S01]  /*61b0*/  FFMA.FTZ R211, R211, UR4, -R174 ;  /* 0x00000004d3d37c23 */ /* 0x000fe200080108ae */
[--C-:B------:R-:W-:Y:S01]  /*61c0*/  FFMA.FTZ R210, R210, UR4, -R173.reuse ;  /* 0x00000004d2d27c23 */ /* 0x100fe200080108ad */
[----:B------:R-:W-:Y:S01]  /*61d0*/  FFMA.FTZ R251, R251, UR4, -R172 ;  /* 0x00000004fbfb7c23 */ /* 0x000fe200080108ac */
[----:B------:R-:W-:Y:S01]  /*61e0*/  FFMA.FTZ R252, R252, UR4, -R173 ;  /* 0x00000004fcfc7c23 */ /* 0x000fe200080108ad */
[----:B------:R-:W-:Y:S01]  /*61f0*/  FFMA.FTZ R176, R176, UR4, -R175 ;  /* 0x00000004b0b07c23 */ /* 0x000fe200080108af */
[--C-:B------:R-:W-:Y:S03]  /*6200*/  FFMA.FTZ R178, R178, UR4, -R174.reuse ;  /* 0x00000004b2b27c23 */ /* 0x100fe600080108ae */
[----:B------:R-:W1:Y:S01]  /*6210*/  MUFU.EX2 R171, R171 ;  /* 0x000000ab00ab7308 */ /* 0x000e620000000800 */
[----:B-----5:R-:W-:Y:S01]  /*6220*/  F2FP.F16.F32.PACK_AB R162, R190, R191 ;  /* 0x000000bfbea2723e */ /* 0x020fe200000000ff */
[----:B------:R-:W-:Y:S01]  /*6230*/  FFMA.FTZ R179, R179, UR4, -R174 ;  /* 0x00000004b3b37c23 */ /* 0x000fe200080108ae */
[----:B------:R-:W-:Y:S01]  /*6240*/  FFMA.FTZ R250, R250, UR4, -R172 ;  /* 0x00000004fafa7c23 */ /* 0x000fe200080108ac */
[----:B------:R-:W-:Y:S01]  /*6250*/  FFMA.FTZ R177, R177, UR4, -R173 ;  /* 0x00000004b1b17c23 */ /* 0x000fe200080108ad */
[--C-:B------:R-:W-:Y:S01]  /*6260*/  FFMA.FTZ R244, R244, UR4, -R175.reuse ;  /* 0x00000004f4f47c23 */ /* 0x100fe200080108af */
[--C-:B------:R-:W-:Y:S01]  /*6270*/  FFMA.FTZ R242, R242, UR4, -R175.reuse ;  /* 0x00000004f2f27c23 */ /* 0x100fe200080108af */
[--C-:B------:R-:W-:Y:S03]  /*6280*/  FFMA.FTZ R218, R218, UR4, -R174.reuse ;  /* 0x00000004dada7c23 */ /* 0x100fe600080108ae */
[----:B------:R5:W-:Y:S01]  /*6290*/  MUFU.EX2 R249, R104 ;  /* 0x0000006800f97308 */ /* 0x000be20000000800 */
[--C-:B------:R-:W-:Y:S01]  /*62a0*/  FFMA.FTZ R219, R219, UR4, -R174.reuse ;  /* 0x00000004dbdb7c23 */ /* 0x100fe200080108ae */
[----:B------:R-:W-:Y:S01]  /*62b0*/  FFMA.FTZ R247, R247, UR4, -R175 ;  /* 0x00000004f7f77c23 */ /* 0x000fe200080108af */
[----:B------:R-:W-:Y:S01]  /*62c0*/  FFMA.FTZ R245, R245, UR4, -R174 ;  /* 0x00000004f5f57c23 */ /* 0x000fe200080108ae */
[--C-:B------:R-:W-:Y:S01]  /*62d0*/  FFMA.FTZ R217, R217, UR4, -R173.reuse ;  /* 0x00000004d9d97c23 */ /* 0x100fe200080108ad */
[--C-:B------:R-:W-:Y:S01]  /*62e0*/  FFMA.FTZ R216, R216, UR4, -R173.reuse ;  /* 0x00000004d8d87c23 */ /* 0x100fe200080108ad */
[--C-:B------:R-:W-:Y:S01]  /*62f0*/  FFMA.FTZ R215, R215, UR4, -R172.reuse ;  /* 0x00000004d7d77c23 */ /* 0x100fe200080108ac */
[--C-:B------:R-:W-:Y:S03]  /*6300*/  FFMA.FTZ R213, R213, UR4, -R172.reuse ;  /* 0x00000004d5d57c23 */ /* 0x100fe600080108ac */
[----:B------:R-:W-:Y:S01]  /*6310*/  MUFU.EX2 R136, R180 ;  /* 0x000000b400887308 */ /* 0x000fe20000000800 */
[----:B-1----:R-:W-:Y:S01]  /*6320*/  F2FP.F16.F32.PACK_AB R163, R171, R188 ;  /* 0x000000bcaba3723e */ /* 0x002fe200000000ff */
[--C-:B------:R-:W-:Y:S01]  /*6330*/  FFMA.FTZ R214, R214, UR4, -R173.reuse ;  /* 0x00000004d6d67c23 */ /* 0x100fe200080108ad */
[----:B------:R-:W-:Y:S01]  /*6340*/  FFMA.FTZ R173, R212, UR4, -R173 ;  /* 0x00000004d4ad7c23 */ /* 0x000fe200080108ad */
[----:B------:R-:W-:Y:S01]  /*6350*/  FFMA.FTZ R170, R170, UR4, -R172 ;  /* 0x00000004aaaa7c23 */ /* 0x000fe200080108ac */
[----:B------:R-:W-:Y:S01]  /*6360*/  FFMA.FTZ R203, R164, R243, R203 ;  /* 0x000000f3a4cb7223 */ /* 0x000fe200000100cb */
[C---:B------:R-:W-:Y:S01]  /*6370*/  FFMA.FTZ R198, R3.reuse, R238, R198 ;  /* 0x000000ee03c67223 */ /* 0x040fe200000100c6 */
[----:B------:R-:W-:Y:S01]  /*6380*/  FFMA.FTZ R201, R2, R241, R201 ;  /* 0x000000f102c97223 */ /* 0x000fe200000100c9 */
[C---:B------:R-:W-:Y:S01]  /*6390*/  HMMA.16816.F32 R8, R160.reuse, R20, R8 ;  /* 0x00000014a008723c */ /* 0x040fe20000001808 */
[----:B-----5:R-:W1:Y:S01]  /*63a0*/  LDSM.16.MT88.4 R104, [R221+0x9400] ;  /* 0x00940000dd68783b */ /* 0x020e620000004200 */
[----:B------:R-:W-:Y:S02]  /*63b0*/  MUFU.EX2 R137, R187 ;  /* 0x000000bb00897308 */ /* 0x000fe40000000800 */
[----:B------:R-:W-:Y:S01]  /*63c0*/  FFMA.FTZ R199, R0, R239, R199 ;  /* 0x000000ef00c77223 */ /* 0x000fe200000100c7 */
[----:B------:R-:W-:Y:S01]  /*63d0*/  FADD.FTZ R200, R200, R203 ;  /* 0x000000cbc8c87221 */ /* 0x000fe20000010000 */
[-C--:B------:R-:W-:Y:S06]  /*63e0*/  HMMA.16816.F32 R12, R160, R22.reuse, R12 ;  /* 0x00000016a00c723c */ /* 0x080fec000000180c */
[----:B------:R-:W-:Y:S01]  /*63f0*/  MUFU.EX2 R138, R185 ;  /* 0x000000b9008a7308 */ /* 0x000fe20000000800 */
[C---:B------:R-:W-:Y:S01]  /*6400*/  FMUL.FTZ R21, R164.reuse, R145 ;  /* 0x00000091a4157220 */ /* 0x040fe20000410000 */
[C---:B------:R-:W-:Y:S04]  /*6410*/  HMMA.16816.F32 R16, R156.reuse, R22, R16 ;  /* 0x000000169c10723c */ /* 0x040fe80000001810 */
[----:B------:R-:W-:Y:S04]  /*6420*/  FMUL.FTZ R20, R164, R144 ;  /* 0x00000090a4147220 */ /* 0x000fe80000410000 */
[----:B------:R5:W-:Y:S03]  /*6430*/  MUFU.EX2 R205, R56 ;  /* 0x0000003800cd7308 */ /* 0x000be60000000800 */
[C---:B------:R-:W-:Y:S01]  /*6440*/  FMUL.FTZ R22, R3.reuse, R146 ;  /* 0x0000009203167220 */ /* 0x040fe20000410000 */
[----:B------:R-:W-:Y:S01]  /*6450*/  FMUL.FTZ R23, R3, R147 ;  /* 0x0000009303177220 */ /* 0x000fe20000410000 */
[----:B------:R-:W-:Y:S01]  /*6460*/  FADD.FTZ R195, R195, R198 ;  /* 0x000000c6c3c37221 */ /* 0x000fe20000010000 */
[----:B------:R-:W-:Y:S01]  /*6470*/  FADD.FTZ R192, R192, R201 ;  /* 0x000000c9c0c07221 */ /* 0x000fe20000010000 */
[----:B------:R-:W-:Y:S03]  /*6480*/  FADD.FTZ R199, R189, R199 ;  /* 0x000000c7bdc77221 */ /* 0x000fe60000010000 */
[----:B------:R-:W-:Y:S01]  /*6490*/  MUFU.EX2 R141, R186 ;  /* 0x000000ba008d7308 */ /* 0x000fe20000000800 */
[-C--:B------:R-:W-:Y:S03]  /*64a0*/  HMMA.16816.F32 R20, R156, R36.reuse, R20 ;  /* 0x000000249c14723c */ /* 0x080fe60000001814 */
[----:B------:R-:W-:Y:S01]  /*64b0*/  FADD.FTZ R197, R197, R200 ;  /* 0x000000c8c5c57221 */ /* 0x000fe20000010000 */
[----:B------:R-:W-:Y:S01]  /*64c0*/  FADD.FTZ R194, R194, R195 ;  /* 0x000000c3c2c27221 */ /* 0x000fe20000010000 */
[----:B------:R-:W-:Y:S01]  /*64d0*/  FADD.FTZ R191, R191, R192 ;  /* 0x000000c0bfbf7221 */ /* 0x000fe20000010000 */
[C---:B------:R-:W-:Y:S03]  /*64e0*/  HMMA.16816.F32 R24, R160.reuse, R36, R24 ;  /* 0x00000024a018723c */ /* 0x040fe60000001818 */
[----:B------:R-:W-:Y:S02]  /*64f0*/  MUFU.EX2 R145, R182 ;  /* 0x000000b600917308 */ /* 0x000fe40000000800 */
[----:B-----5:R-:W-:Y:S01]  /*6500*/  FMUL.FTZ R56, R2, R108 ;  /* 0x0000006c02387220 */ /* 0x020fe20000410000 */
[-C--:B------:R-:W-:Y:S07]  /*6510*/  HMMA.16816.F32 R28, R160, R38.reuse, R28 ;  /* 0x00000026a01c723c */ /* 0x080fee000000181c */
[----:B------:R-:W-:Y:S01]  /*6520*/  MUFU.EX2 R142, R181 ;  /* 0x000000b5008e7308 */ /* 0x000fe20000000800 */
[--C-:B------:R-:W-:Y:S01]  /*6530*/  FFMA.FTZ R108, R148, UR4, -R172.reuse ;  /* 0x00000004946c7c23 */ /* 0x100fe200080108ac */
[C---:B------:R-:W-:Y:S01]  /*6540*/  HMMA.16816.F32 R32, R156.reuse, R38, R32 ;  /* 0x000000269c20723c */ /* 0x040fe20000001820 */
[----:B------:R-:W-:Y:S03]  /*6550*/  LDSM.16.MT88.4 R148, [R221+0x9c00] ;  /* 0x009c0000dd94783b */ /* 0x000fe60000004200 */
[C---:B------:R-:W-:Y:S01]  /*6560*/  FMUL.FTZ R36, R164.reuse, R128 ;  /* 0x00000080a4247220 */ /* 0x040fe20000410000 */
[----:B------:R-:W-:Y:S02]  /*6570*/  FMUL.FTZ R37, R164, R129 ;  /* 0x00000081a4257220 */ /* 0x000fe40000410000 */
[C---:B------:R-:W-:Y:S01]  /*6580*/  FMUL.FTZ R38, R3.reuse, R130 ;  /* 0x0000008203267220 */ /* 0x040fe20000410000 */
[----:B------:R-:W-:Y:S01]  /*6590*/  FMUL.FTZ R39, R3, R131 ;  /* 0x0000008303277220 */ /* 0x000fe20000410000 */
[----:B------:R5:W-:Y:S02]  /*65a0*/  MUFU.EX2 R128, R184 ;  /* 0x000000b800807308 */ /* 0x000be40000000800 */
[----:B------:R-:W-:Y:S01]  /*65b0*/  FFMA.FTZ R172, R169, UR4, -R172 ;  /* 0x00000004a9ac7c23 */ /* 0x000fe200080108ac */
[----:B------:R-:W-:Y:S01]  /*65c0*/  FADD.FTZ R188, R188, R199 ;  /* 0x000000c7bcbc7221 */ /* 0x000fe20000010000 */
[----:B------:R-:W-:Y:S01]  /*65d0*/  MOV R2, R167 ;  /* 0x000000a700027202 */ /* 0x000fe20000000f00 */
[----:B------:R-:W-:Y:S01]  /*65e0*/  FADD.FTZ R197, R196, R197 ;  /* 0x000000c5c4c57221 */ /* 0x000fe20000010000 */
[-C--:B------:R-:W-:Y:S04]  /*65f0*/  HMMA.16816.F32 R36, R156, R52.reuse, R36 ;  /* 0x000000349c24723c */ /* 0x080fe80000001824 */
[----:B------:R-:W-:Y:S01]  /*6600*/  MUFU.EX2 R131, R121 ;  /* 0x0000007900837308 */ /* 0x000fe20000000800 */
[----:B------:R-:W-:Y:S01]  /*6610*/  FADD.FTZ R193, R193, R194 ;  /* 0x000000c2c1c17221 */ /* 0x000fe20000010000 */
[----:B------:R-:W-:Y:S01]  /*6620*/  FADD.FTZ R191, R190, R191 ;  /* 0x000000bfbebf7221 */ /* 0x000fe20000010000 */
[----:B------:R-:W-:Y:S01]  /*6630*/  FADD.FTZ R171, R171, R188 ;  /* 0x000000bcabab7221 */ /* 0x000fe20000010000 */
[C---:B------:R-:W-:Y:S06]  /*6640*/  HMMA.16816.F32 R40, R160.reuse, R52, R40 ;  /* 0x00000034a028723c */ /* 0x040fec0000001828 */
[----:B------:R3:W-:Y:S01]  /*6650*/  MUFU.EX2 R130, R183 ;  /* 0x000000b700827308 */ /* 0x0007e20000000800 */
[----:B-----5:R-:W-:Y:S01]  /*6660*/  LDSM.16.MT88.4 R184, [R221+0xbc00] ;  /* 0x00bc0000ddb8783b */ /* 0x020fe20000004200 */
[-C--:B------:R-:W-:Y:S03]  /*6670*/  HMMA.16816.F32 R44, R160, R54.reuse, R44 ;  /* 0x00000036a02c723c */ /* 0x080fe6000000182c */
[C---:B------:R-:W-:Y:S03]  /*6680*/  FMUL.FTZ R53, R164.reuse, R113 ;  /* 0x00000071a4357220 */ /* 0x040fe60000410000 */
[C---:B------:R-:W-:Y:S02]  /*6690*/  HMMA.16816.F32 R48, R156.reuse, R54, R48 ;  /* 0x000000369c30723c */ /* 0x040fe40000001830 */
[----:B------:R5:W-:Y:S03]  /*66a0*/  MUFU.EX2 R127, R120 ;  /* 0x00000078007f7308 */ /* 0x000be60000000800 */
[----:B------:R-:W-:Y:S01]  /*66b0*/  FMUL.FTZ R52, R164, R112 ;  /* 0x00000070a4347220 */ /* 0x000fe20000410000 */
[--C-:B------:R-:W-:Y:S01]  /*66c0*/  FFMA.FTZ R112, R208, UR4, -R175.reuse ;  /* 0x00000004d0707c23 */ /* 0x100fe200080108af */
[C---:B------:R-:W-:Y:S01]  /*66d0*/  FMUL.FTZ R54, R3.reuse, R114 ;  /* 0x0000007203367220 */ /* 0x040fe20000410000 */
[----:B------:R-:W-:Y:S01]  /*66e0*/  FMUL.FTZ R55, R3, R115 ;  /* 0x0000007303377220 */ /* 0x000fe20000410000 */
[----:B---3--:R-:W-:Y:S03]  /*66f0*/  LDSM.16.MT88.4 R180, [R220+0xac00] ;  /* 0x00ac0000dcb4783b */ /* 0x008fe60000004200 */
[----:B------:R-:W3:Y:S01]  /*6700*/  MUFU.EX2 R202, R202 ;  /* 0x000000ca00ca7308 */ /* 0x000ee20000000800 */
[--C-:B------:R-:W-:Y:S01]  /*6710*/  FFMA.FTZ R208, R209, UR4, -R174.reuse ;  /* 0x00000004d1d07c23 */ /* 0x100fe200080108ae */
[----:B------:R-:W-:Y:S01]  /*6720*/  FFMA.FTZ R174, R240, UR4, -R174 ;  /* 0x00000004f0ae7c23 */ /* 0x000fe200080108ae */
[-C--:B------:R-:W-:Y:S07]  /*6730*/  HMMA.16816.F32 R52, R156, R132.reuse, R52 ;  /* 0x000000849c34723c */ /* 0x080fee0000001834 */
[----:B------:R2:W-:Y:S01]  /*6740*/  MUFU.EX2 R209, R112 ;  /* 0x0000007000d17308 */ /* 0x0005e20000000800 */
[--C-:B-----5:R-:W-:Y:S03]  /*6750*/  FFMA.FTZ R120, R152, UR4, -R175.reuse ;  /* 0x0000000498787c23 */ /* 0x120fe600080108af */
[----:B------:R-:W-:Y:S01]  /*6760*/  FFMA.FTZ R175, R246, UR4, -R175 ;  /* 0x00000004f6af7c23 */ /* 0x000fe200080108af */
[C---:B------:R-:W-:Y:S05]  /*6770*/  HMMA.16816.F32 R56, R160.reuse, R132, R56 ;  /* 0x00000084a038723c */ /* 0x040fea0000001838 */
[----:B------:R5:W-:Y:S01]  /*6780*/  MUFU.EX2 R139, R120 ;  /* 0x00000078008b7308 */ /* 0x000be20000000800 */
[-C--:B------:R-:W-:Y:S06]  /*6790*/  HMMA.16816.F32 R60, R160, R134.reuse, R60 ;  /* 0x00000086a03c723c */ /* 0x080fec000000183c */
[C---:B------:R-:W-:Y:S01]  /*67a0*/  HMMA.16816.F32 R64, R156.reuse, R134, R64 ;  /* 0x000000869c40723c */ /* 0x040fe20000001840 */
[----:B------:R-:W-:Y:S02]  /*67b0*/  LDSM.16.MT88.4 R132, [R220+0x9c00] ;  /* 0x009c0000dc84783b */ /* 0x000fe40000004200 */
[----:B------:R-:W-:Y:S03]  /*67c0*/  MUFU.EX2 R204, R204 ;  /* 0x000000cc00cc7308 */ /* 0x000fe60000000800 */
[-C--:B----4-:R-:W-:Y:S03]  /*67d0*/  HMMA.16816.F32 R68, R156, R116.reuse, R68 ;  /* 0x000000749c44723c */ /* 0x090fe60000001844 */
[----:B--2---:R-:W2:Y:S04]  /*67e0*/  LDSM.16.MT88.4 R112, [R220+0x9400] ;  /* 0x00940000dc70783b */ /* 0x004ea80000004200 */
[----:B------:R-:W4:Y:S01]  /*67f0*/  MUFU.EX2 R207, R207 ;  /* 0x000000cf00cf7308 */ /* 0x000f220000000800 */
[C---:B------:R-:W-:Y:S03]  /*6800*/  HMMA.16816.F32 R72, R160.reuse, R116, R72 ;  /* 0x00000074a048723c */ /* 0x040fe60000001848 */
[----:B-----5:R-:W-:Y:S03]  /*6810*/  LDSM.16.MT88.4 R120, [R220+0x9800] ;  /* 0x00980000dc78783b */ /* 0x020fe60000004200 */
[-C--:B------:R-:W-:Y:S03]  /*6820*/  HMMA.16816.F32 R76, R160, R118.reuse, R76 ;  /* 0x00000076a04c723c */ /* 0x080fe6000000184c */
[----:B------:R-:W5:Y:S03]  /*6830*/  MUFU.EX2 R206, R206 ;  /* 0x000000ce00ce7308 */ /* 0x000f660000000800 */
[C---:B------:R-:W-:Y:S01]  /*6840*/  HMMA.16816.F32 R80, R156.reuse, R118, R80 ;  /* 0x000000769c50723c */ /* 0x040fe20000001850 */
[----:B------:R-:W2:Y:S06]  /*6850*/  LDSM.16.MT88.4 R116, [R221+0xa400] ;  /* 0x00a40000dd74783b */ /* 0x000eac0000004200 */
[----:B------:R-:W-:Y:S01]  /*6860*/  MUFU.EX2 R208, R208 ;  /* 0x000000d000d07308 */ /* 0x000fe20000000800 */
[-C--:B------:R-:W-:Y:S09]  /*6870*/  HMMA.16816.F32 R84, R156, R100.reuse, R84 ;  /* 0x000000649c54723c */ /* 0x080ff20000001854 */
[----:B------:R-:W1:Y:S01]  /*6880*/  MUFU.EX2 R211, R211 ;  /* 0x000000d300d37308 */ /* 0x000e620000000800 */
[C---:B------:R-:W-:Y:S06]  /*6890*/  HMMA.16816.F32 R88, R160.reuse, R100, R88 ;  /* 0x00000064a058723c */ /* 0x040fec0000001858 */
[-C--:B------:R-:W-:Y:S03]  /*68a0*/  HMMA.16816.F32 R92, R160, R102.reuse, R92 ;  /* 0x00000066a05c723c */ /* 0x080fe6000000185c */
[----:B------:R-:W-:Y:S02]  /*68b0*/  MUFU.EX2 R210, R210 ;  /* 0x000000d200d27308 */ /* 0x000fe40000000800 */
[----:B---3--:R-:W-:Y:S01]  /*68c0*/  F2FP.F16.F32.PACK_AB R100, R205, R202 ;  /* 0x000000cacd64723e */ /* 0x008fe200000000ff */
[----:B------:R-:W-:Y:S07]  /*68d0*/  HMMA.16816.F32 R96, R156, R102, R96 ;  /* 0x000000669c60723c */ /* 0x000fee0000001860 */
[----:B------:R-:W-:Y:S01]  /*68e0*/  MUFU.EX2 R248, R248 ;  /* 0x000000f800f87308 */ /* 0x000fe20000000800 */
[----:B----4-:R-:W-:Y:S03]  /*68f0*/  F2FP.F16.F32.PACK_AB R101, R207, R204 ;  /* 0x000000cccf65723e */ /* 0x010fe600000000ff */
[----:B------:R-:W-:Y:S01]  /*6900*/  FADD.FTZ R202, R202, R197 ;  /* 0x000000c5caca7221 */ /* 0x000fe20000010000 */
[----:B-----5:R-:W-:Y:S01]  /*6910*/  F2FP.F16.F32.PACK_AB R102, R209, R206 ;  /* 0x000000ced166723e */ /* 0x020fe200000000ff */
[----:B------:R-:W-:Y:S04]  /*6920*/  FADD.FTZ R204, R204, R193 ;  /* 0x000000c1cccc7221 */ /* 0x000fe80000010000 */
[----:B------:R-:W3:Y:S01]  /*6930*/  MUFU.EX2 R251, R251 ;  /* 0x000000fb00fb7308 */ /* 0x000ee20000000800 */
[----:B-1----:R-:W-:Y:S01]  /*6940*/  F2FP.F16.F32.PACK_AB R103, R211, R208 ;  /* 0x000000d0d367723e */ /* 0x002fe200000000ff */
[----:B------:R-:W-:Y:S01]  /*6950*/  FADD.FTZ R205, R205, R202 ;  /* 0x000000cacdcd7221 */ /* 0x000fe20000010000 */
[----:B------:R-:W-:Y:S03]  /*6960*/  FADD.FTZ R207, R207, R204 ;  /* 0x000000cccfcf7221 */ /* 0x000fe60000010000 */
[----:B------:R-:W-:Y:S01]  /*6970*/  FADD.FTZ R206, R206, R205 ;  /* 0x000000cdcece7221 */ /* 0x000fe20000010000 */
[----:B------:R-:W-:Y:S01]  /*6980*/  FADD.FTZ R208, R208, R207 ;  /* 0x000000cfd0d07221 */ /* 0x000fe20000010000 */
[-C--:B------:R-:W-:Y:S02]  /*6990*/  HMMA.16816.F32 R4, R100, R104.reuse, R4 ;  /* 0x000000686404723c */ /* 0x080fe40000001804 */
[----:B------:R-:W-:Y:S03]  /*69a0*/  MUFU.EX2 R252, R252 ;  /* 0x000000fc00fc7308 */ /* 0x000fe60000000800 */
[----:B------:R-:W-:Y:S01]  /*69b0*/  FADD.FTZ R206, R209, R206 ;  /* 0x000000ced1ce7221 */ /* 0x000fe20000010000 */
[----:B------:R-:W-:Y:S06]  /*69c0*/  FADD.FTZ R208, R211, R208 ;  /* 0x000000d0d3d07221 */ /* 0x000fec0000010000 */
[----:B------:R3:W1:Y:S10]  /*69d0*/  MUFU.EX2 R125, R109 ;  /* 0x0000006d007d7308 */ /* 0x0006740000000800 */
[----:B------:R4:W-:Y:S10]  /*69e0*/  MUFU.EX2 R124, R108 ;  /* 0x0000006c007c7308 */ /* 0x0009f40000000800 */
[----:B------:R1:W5:Y:S01]  /*69f0*/  MUFU.EX2 R126, R110 ;  /* 0x0000006e007e7308 */ /* 0x0003620000000800 */
[C---:B---3--:R-:W-:Y:S01]  /*6a00*/  F2FP.F16.F32.PACK_AB R109, R251.reuse, R248 ;  /* 0x000000f8fb6d723e */ /* 0x048fe200000000ff */
[----:B------:R-:W-:Y:S01]  /*6a10*/  FADD.FTZ R248, R248, R171 ;  /* 0x000000abf8f87221 */ /* 0x000fe20000010000 */
[----:B------:R-:W-:Y:S03]  /*6a20*/  MOV R171, R168 ;  /* 0x000000a800ab7202 */ /* 0x000fe60000000f00 */
[----:B------:R-:W-:Y:S04]  /*6a30*/  FADD.FTZ R248, R251, R248 ;  /* 0x000000f8fbf87221 */ /* 0x000fe80000010000 */
[----:B------:R-:W-:Y:S01]  /*6a40*/  MUFU.EX2 R143, R176 ;  /* 0x000000b0008f7308 */ /* 0x000fe20000000800 */
[C---:B----4-:R-:W-:Y:S01]  /*6a50*/  F2FP.F16.F32.PACK_AB R108, R249.reuse, R210 ;  /* 0x000000d2f96c723e */ /* 0x050fe200000000ff */
[----:B------:R-:W-:Y:S04]  /*6a60*/  FADD.FTZ R210, R210, R191 ;  /* 0x000000bfd2d27221 */ /* 0x000fe80000010000 */
[----:B------:R-:W-:Y:S04]  /*6a70*/  FADD.FTZ R249, R249, R210 ;  /* 0x000000d2f9f97221 */ /* 0x000fe80000010000 */
[----:B------:R-:W-:Y:S01]  /*6a80*/  MUFU.EX2 R140, R178 ;  /* 0x000000b2008c7308 */ /* 0x000fe20000000800 */
[----:B-1----:R-:W-:Y:S01]  /*6a90*/  F2FP.F16.F32.PACK_AB R110, R125, R252 ;  /* 0x000000fc7d6e723e */ /* 0x002fe200000000ff */
[----:B------:R-:W-:Y:S01]  /*6aa0*/  FADD.FTZ R249, R252, R249 ;  /* 0x000000f9fcf97221 */ /* 0x000fe20000010000 */
[----:B-----5:R-:W-:Y:S07]  /*6ab0*/  F2FP.F16.F32.PACK_AB R111, R126, R124 ;  /* 0x0000007c7e6f723e */ /* 0x020fee00000000ff */
[----:B------:R-:W-:Y:S01]  /*6ac0*/  MUFU.EX2 R144, R179 ;  /* 0x000000b300907308 */ /* 0x000fe20000000800 */
[C---:B------:R-:W-:Y:S06]  /*6ad0*/  HMMA.16816.F32 R8, R108.reuse, R104, R8 ;  /* 0x000000686c08723c */ /* 0x040fec0000001808 */
[-C--:B------:R-:W-:Y:S03]  /*6ae0*/  HMMA.16816.F32 R12, R108, R106.reuse, R12 ;  /* 0x0000006a6c0c723c */ /* 0x080fe6000000180c */
[----:B------:R-:W-:Y:S03]  /*6af0*/  MUFU.EX2 R129, R177 ;  /* 0x000000b100817308 */ /* 0x000fe60000000800 */
[C---:B------:R-:W-:Y:S01]  /*6b00*/  HMMA.16816.F32 R16, R100.reuse, R106, R16 ;  /* 0x0000006a6410723c */ /* 0x040fe20000001810 */
[----:B------:R-:W1:Y:S06]  /*6b10*/  LDSM.16.MT88.4 R104, [R220+0xa400] ;  /* 0x00a40000dc68783b */ /* 0x000e6c0000004200 */
[----:B------:R-:W-:Y:S01]  /*6b20*/  MUFU.EX2 R250, R250 ;  /* 0x000000fa00fa7308 */ /* 0x000fe20000000800 */
[-C--:B--2---:R-:W-:Y:S09]  /*6b30*/  HMMA.16816.F32 R20, R100, R112.reuse, R20 ;  /* 0x000000706414723c */ /* 0x084ff20000001814 */
[----:B------:R-:W-:Y:S01]  /*6b40*/  MUFU.EX2 R244, R244 ;  /* 0x000000f400f47308 */ /* 0x000fe20000000800 */
[C---:B------:R-:W-:Y:S06]  /*6b50*/  HMMA.16816.F32 R24, R108.reuse, R112, R24 ;  /* 0x000000706c18723c */ /* 0x040fec0000001818 */
[-C--:B------:R-:W-:Y:S03]  /*6b60*/  HMMA.16816.F32 R28, R108, R114.reuse, R28 ;  /* 0x000000726c1c723c */ /* 0x080fe6000000181c */
[----:B------:R-:W-:Y:S03]  /*6b70*/  MUFU.EX2 R242, R242 ;  /* 0x000000f200f27308 */ /* 0x000fe60000000800 */
[C---:B------:R-:W-:Y:S01]  /*6b80*/  HMMA.16816.F32 R32, R100.reuse, R114, R32 ;  /* 0x000000726420723c */ /* 0x040fe20000001820 */
[----:B------:R-:W2:Y:S06]  /*6b90*/  LDSM.16.MT88.4 R112, [R221+0xb400] ;  /* 0x00b40000dd70783b */ /* 0x000eac0000004200 */
[----:B------:R-:W-:Y:S01]  /*6ba0*/  MUFU.EX2 R218, R218 ;  /* 0x000000da00da7308 */ /* 0x000fe20000000800 */
[-C--:B------:R-:W-:Y:S09]  /*6bb0*/  HMMA.16816.F32 R36, R100, R116.reuse, R36 ;  /* 0x000000746424723c */ /* 0x080ff20000001824 */
[----:B------:R-:W-:Y:S01]  /*6bc0*/  MUFU.EX2 R219, R219 ;  /* 0x000000db00db7308 */ /* 0x000fe20000000800 */
[C---:B------:R-:W-:Y:S06]  /*6bd0*/  HMMA.16816.F32 R40, R108.reuse, R116, R40 ;  /* 0x000000746c28723c */ /* 0x040fec0000001828 */
[-C--:B------:R-:W-:Y:S03]  /*6be0*/  HMMA.16816.F32 R44, R108, R118.reuse, R44 ;  /* 0x000000766c2c723c */ /* 0x080fe6000000182c */
[----:B------:R-:W-:Y:S03]  /*6bf0*/  MUFU.EX2 R247, R247 ;  /* 0x000000f700f77308 */ /* 0x000fe60000000800 */
[C---:B------:R-:W-:Y:S01]  /*6c00*/  HMMA.16816.F32 R48, R100.reuse, R118, R48 ;  /* 0x000000766430723c */ /* 0x040fe20000001830 */
[----:B------:R-:W3:Y:S06]  /*6c10*/  LDSM.16.MT88.4 R116, [R220+0xb400] ;  /* 0x00b40000dc74783b */ /* 0x000eec0000004200 */
[----:B------:R-:W4:Y:S01]  /*6c20*/  MUFU.EX2 R246, R175 ;  /* 0x000000af00f67308 */ /* 0x000f220000000800 */
[-C--:B-1----:R-:W-:Y:S09]  /*6c30*/  HMMA.16816.F32 R52, R100, R104.reuse, R52 ;  /* 0x000000686434723c */ /* 0x082ff20000001834 */
[----:B------:R-:W-:Y:S01]  /*6c40*/  MUFU.EX2 R245, R245 ;  /* 0x000000f500f57308 */ /* 0x000fe20000000800 */
[C---:B------:R-:W-:Y:S06]  /*6c50*/  HMMA.16816.F32 R56, R108.reuse, R104, R56 ;  /* 0x000000686c38723c */ /* 0x040fec0000001838 */
[-C--:B------:R-:W-:Y:S03]  /*6c60*/  HMMA.16816.F32 R60, R108, R106.reuse, R60 ;  /* 0x0000006a6c3c723c */ /* 0x080fe6000000183c */
[----:B------:R4:W1:Y:S03]  /*6c70*/  MUFU.EX2 R240, R174 ;  /* 0x000000ae00f07308 */ /* 0x0008660000000800 */
[C---:B------:R-:W-:Y:S01]  /*6c80*/  HMMA.16816.F32 R64, R100.reuse, R106, R64 ;  /* 0x0000006a6440723c */ /* 0x040fe20000001840 */
[----:B------:R-:W5:Y:S06]  /*6c90*/  LDSM.16.MT88.4 R104, [R221+0x9800] ;  /* 0x00980000dd68783b */ /* 0x000f6c0000004200 */
[----:B------:R3:W-:Y:S01]  /*6ca0*/  MUFU.EX2 R212, R173 ;  /* 0x000000ad00d47308 */ /* 0x0007e20000000800 */
[-C--:B--2---:R-:W-:Y:S09]  /*6cb0*/  HMMA.16816.F32 R68, R100, R112.reuse, R68 ;  /* 0x000000706444723c */ /* 0x084ff20000001844 */
[----:B------:R2:W-:Y:S01]  /*6cc0*/  MUFU.EX2 R169, R172 ;  /* 0x000000ac00a97308 */ /* 0x0005e20000000800 */
[C---:B------:R-:W-:Y:S04]  /*6cd0*/  HMMA.16816.F32 R72, R108.reuse, R112, R72 ;  /* 0x000000706c48723c */ /* 0x040fe80000001848 */
[----:B----4-:R-:W-:Y:S02]  /*6ce0*/  F2FP.F16.F32.PACK_AB R174, R246, R247 ;  /* 0x000000f7f6ae723e */ /* 0x010fe400000000ff */
[-C--:B------:R-:W-:Y:S03]  /*6cf0*/  HMMA.16816.F32 R76, R108, R114.reuse, R76 ;  /* 0x000000726c4c723c */ /* 0x080fe6000000184c */
[----:B------:R-:W-:Y:S02]  /*6d00*/  MUFU.EX2 R217, R217 ;  /* 0x000000d900d97308 */ /* 0x000fe40000000800 */
[----:B---3--:R-:W-:Y:S01]  /*6d10*/  F2FP.F16.F32.PACK_AB R173, R219, R218 ;  /* 0x000000dadbad723e */ /* 0x008fe200000000ff */
[C---:B------:R-:W-:Y:S01]  /*6d20*/  HMMA.16816.F32 R80, R100.reuse, R114, R80 ;  /* 0x000000726450723c */ /* 0x040fe20000001850 */
[----:B------:R-:W3:Y:S06]  /*6d30*/  LDSM.16.MT88.4 R112, [R221+0xa800] ;  /* 0x00a80000dd70783b */ /* 0x000eec0000004200 */
[----:B------:R-:W4:Y:S01]  /*6d40*/  MUFU.EX2 R216, R216 ;  /* 0x000000d800d87308 */ /* 0x000f220000000800 */
[----:B--2---:R-:W-:Y:S01]  /*6d50*/  F2FP.F16.F32.PACK_AB R172, R242, R244 ;  /* 0x000000f4f2ac723e */ /* 0x004fe200000000ff */
[-C--:B------:R-:W-:Y:S03]  /*6d60*/  HMMA.16816.F32 R84, R100, R116.reuse, R84 ;  /* 0x000000746454723c */ /* 0x080fe60000001854 */
[----:B-1----:R-:W-:Y:S03]  /*6d70*/  F2FP.F16.F32.PACK_AB R175, R240, R245 ;  /* 0x000000f5f0af723e */ /* 0x002fe600000000ff */
[C---:B------:R-:W-:Y:S02]  /*6d80*/  HMMA.16816.F32 R88, R108.reuse, R116, R88 ;  /* 0x000000746c58723c */ /* 0x040fe40000001858 */
[----:B------:R-:W-:Y:S04]  /*6d90*/  MUFU.EX2 R215, R215 ;  /* 0x000000d700d77308 */ /* 0x000fe80000000800 */
[-C--:B------:R-:W-:Y:S06]  /*6da0*/  HMMA.16816.F32 R92, R108, R118.reuse, R92 ;  /* 0x000000766c5c723c */ /* 0x080fec000000185c */
[----:B------:R-:W1:Y:S01]  /*6db0*/  MUFU.EX2 R213, R213 ;  /* 0x000000d500d57308 */ /* 0x000e620000000800 */
[----:B----4-:R-:W-:Y:S01]  /*6dc0*/  F2FP.F16.F32.PACK_AB R176, R216, R217 ;  /* 0x000000d9d8b0723e */ /* 0x010fe200000000ff */
[----:B------:R-:W-:Y:S01]  /*6dd0*/  HMMA.16816.F32 R96, R100, R118, R96 ;  /* 0x000000766460723c */ /* 0x000fe20000001860 */
[----:B------:R-:W-:Y:S03]  /*6de0*/  LDSM.16.MT88.4 R116, [R221+0xb800] ;  /* 0x00b80000dd74783b */ /* 0x000fe60000004200 */
[----:B------:R-:W-:Y:S04]  /*6df0*/  F2FP.F16.F32.PACK_AB R108, R137, R129 ;  /* 0x00000081896c723e */ /* 0x000fe800000000ff */
[----:B------:R-:W2:Y:S03]  /*6e00*/  MUFU.EX2 R214, R214 ;  /* 0x000000d600d67308 */ /* 0x000ea60000000800 */
[----:B------:R-:W-:Y:S02]  /*6e10*/  F2FP.F16.F32.PACK_AB R100, R131, R127 ;  /* 0x0000007f8364723e */ /* 0x000fe400000000ff */
[----:B------:R-:W-:Y:S02]  /*6e20*/  F2FP.F16.F32.PACK_AB R101, R136, R128 ;  /* 0x000000808865723e */ /* 0x000fe400000000ff */
[----:B------:R-:W-:Y:S03]  /*6e30*/  F2FP.F16.F32.PACK_AB R102, R143, R139 ;  /* 0x0000008b8f66723e */ /* 0x000fe600000000ff */
[----:B------:R-:W4:Y:S01]  /*6e40*/  MUFU.EX2 R170, R170 ;  /* 0x000000aa00aa7308 */ /* 0x000f220000000800 */
[----:B------:R-:W-:Y:S02]  /*6e50*/  F2FP.F16.F32.PACK_AB R103, R144, R140 ;  /* 0x0000008c9067723e */ /* 0x000fe400000000ff */
[----:B------:R-:W-:Y:S02]  /*6e60*/  F2FP.F16.F32.PACK_AB R109, R138, R130 ;  /* 0x000000828a6d723e */ /* 0x000fe400000000ff */
[----:B------:R-:W-:Y:S02]  /*6e70*/  F2FP.F16.F32.PACK_AB R110, R145, R141 ;  /* 0x0000008d916e723e */ /* 0x000fe400000000ff */
[----:B------:R-:W-:Y:S01]  /*6e80*/  F2FP.F16.F32.PACK_AB R111, R250, R142 ;  /* 0x0000008efa6f723e */ /* 0x000fe200000000ff */
[-C--:B-----5:R-:W-:Y:S03]  /*6e90*/  HMMA.16816.F32 R4, R100, R104.reuse, R4 ;  /* 0x000000686404723c */ /* 0x0a0fe60000001804 */
[----:B-1----:R-:W-:Y:S02]  /*6ea0*/  F2FP.F16.F32.PACK_AB R177, R213, R215 ;  /* 0x000000d7d5b1723e */ /* 0x002fe400000000ff */
[----:B--2---:R-:W-:Y:S01]  /*6eb0*/  F2FP.F16.F32.PACK_AB R178, R212, R214 ;  /* 0x000000d6d4b2723e */ /* 0x004fe200000000ff */
[C---:B------:R-:W-:Y:S05]  /*6ec0*/  HMMA.16816.F32 R8, R108.reuse, R104, R8 ;  /* 0x000000686c08723c */ /* 0x040fea0000001808 */
[----:B----4-:R-:W-:Y:S01]  /*6ed0*/  F2FP.F16.F32.PACK_AB R179, R169, R170 ;  /* 0x000000aaa9b3723e */ /* 0x010fe200000000ff */
[-C--:B------:R-:W-:Y:S06]  /*6ee0*/  HMMA.16816.F32 R12, R108, R106.reuse, R12 ;  /* 0x0000006a6c0c723c */ /* 0x080fec000000180c */
[C---:B------:R-:W-:Y:S01]  /*6ef0*/  HMMA.16816.F32 R16, R100.reuse, R106, R16 ;  /* 0x0000006a6410723c */ /* 0x040fe20000001810 */
[----:B------:R-:W1:Y:S05]  /*6f00*/  LDSM.16.MT88.4 R104, [R220+0xa800] ;  /* 0x00a80000dc68783b */ /* 0x000e6a0000004200 */
        /* <DEDUP_REMOVED lines=8> */
[----:B------:R-:W2:Y:S05]  /*6f90*/  LDSM.16.MT88.4 R112, [R220+0xb800] ;  /* 0x00b80000dc70783b */ /* 0x000eaa0000004200 */
[-C--:B-1----:R-:W-:Y:S06]  /*6fa0*/  HMMA.16816.F32 R52, R100, R104.reuse, R52 ;  /* 0x000000686434723c */ /* 0x082fec0000001834 */
[C---:B------:R-:W-:Y:S06]  /*6fb0*/  HMMA.16816.F32 R56, R108.reuse, R104, R56 ;  /* 0x000000686c38723c */ /* 0x040fec0000001838 */
[-C--:B------:R-:W-:Y:S06]  /*6fc0*/  HMMA.16816.F32 R60, R108, R106.reuse, R60 ;  /* 0x0000006a6c3c723c */ /* 0x080fec000000183c */
[C---:B------:R-:W-:Y:S01]  /*6fd0*/  HMMA.16816.F32 R64, R100.reuse, R106, R64 ;  /* 0x0000006a6440723c */ /* 0x040fe20000001840 */
[----:B------:R-:W1:Y:S05]  /*6fe0*/  LDSM.16.MT88.4 R104, [R221+0xac00] ;  /* 0x00ac0000dd68783b */ /* 0x000e6a0000004200 */
[-C--:B------:R-:W-:Y:S06]  /*6ff0*/  HMMA.16816.F32 R68, R100, R116.reuse, R68 ;  /* 0x000000746444723c */ /* 0x080fec0000001844 */
[C---:B------:R-:W-:Y:S06]  /*7000*/  HMMA.16816.F32 R72, R108.reuse, R116, R72 ;  /* 0x000000746c48723c */ /* 0x040fec0000001848 */
[-C--:B------:R-:W-:Y:S06]  /*7010*/  HMMA.16816.F32 R76, R108, R118.reuse, R76 ;  /* 0x000000766c4c723c */ /* 0x080fec000000184c */
[C---:B------:R-:W-:Y:S06]  /*7020*/  HMMA.16816.F32 R80, R100.reuse, R118, R80 ;  /* 0x000000766450723c */ /* 0x040fec0000001850 */
[-C--:B--2---:R-:W-:Y:S06]  /*7030*/  HMMA.16816.F32 R84, R100, R112.reuse, R84 ;  /* 0x000000706454723c */ /* 0x084fec0000001854 */
[C---:B------:R-:W-:Y:S06]  /*7040*/  HMMA.16816.F32 R88, R108.reuse, R112, R88 ;  /* 0x000000706c58723c */ /* 0x040fec0000001858 */
[-C--:B------:R-:W-:Y:S06]  /*7050*/  HMMA.16816.F32 R92, R108, R114.reuse, R92 ;  /* 0x000000726c5c723c */ /* 0x080fec000000185c */
[----:B------:R-:W-:Y:S06]  /*7060*/  HMMA.16816.F32 R96, R100, R114, R96 ;  /* 0x000000726460723c */ /* 0x000fec0000001860 */
[-C--:B------:R-:W-:Y:S01]  /*7070*/  HMMA.16816.F32 R160, R172, R148.reuse, R4 ;  /* 0x00000094aca0723c */ /* 0x080fe20000001804 */
[----:B------:R-:W2:Y:S05]  /*7080*/  LDSM.16.MT88.4 R4, [R220+0xbc00] ;  /* 0x00bc0000dc04783b */ /* 0x000eaa0000004200 */
[C---:B------:R-:W-:Y:S06]  /*7090*/  HMMA.16816.F32 R156, R176.reuse, R148, R8 ;  /* 0x00000094b09c723c */ /* 0x040fec0000001808 */
[-C--:B------:R-:W-:Y:S05]  /*70a0*/  HMMA.16816.F32 R152, R176, R150.reuse, R12 ;  /* 0x00000096b098723c */ /* 0x080fea000000180c */
[----:B------:R-:W-:Y:S01]  /*70b0*/  MOV R11, R145 ;  /* 0x00000091000b7202 */ /* 0x000fe20000000f00 */
[C---:B------:R-:W-:Y:S05]  /*70c0*/  HMMA.16816.F32 R148, R172.reuse, R150, R16 ;  /* 0x00000096ac94723c */ /* 0x040fea0000001810 */
[----:B------:R-:W-:Y:S02]  /*70d0*/  MOV R10, R144 ;  /* 0x00000090000a7202 */ /* 0x000fe40000000f00 */
[-C--:B------:R-:W-:Y:S04]  /*70e0*/  HMMA.16816.F32 R144, R172, R132.reuse, R20 ;  /* 0x00000084ac90723c */ /* 0x080fe80000001814 */
[----:B------:R-:W-:Y:S02]  /*70f0*/  MOV R9, R143 ;  /* 0x0000008f00097202 */ /* 0x000fe40000000f00 */
[----:B------:R-:W-:Y:S02]  /*7100*/  MOV R8, R142 ;  /* 0x0000008e00087202 */ /* 0x000fe40000000f00 */
[----:B------:R-:W-:Y:S03]  /*7110*/  MOV R15, R141 ;  /* 0x0000008d000f7202 */ /* 0x000fe60000000f00 */
[----:B------:R-:W-:Y:S02]  /*7120*/  MOV R14, R140 ;  /* 0x0000008c000e7202 */ /* 0x000fe40000000f00 */
[C---:B------:R-:W-:Y:S04]  /*7130*/  HMMA.16816.F32 R140, R176.reuse, R132, R24 ;  /* 0x00000084b08c723c */ /* 0x040fe80000001818 */
[----:B------:R-:W-:Y:S02]  /*7140*/  MOV R13, R139 ;  /* 0x0000008b000d7202 */ /* 0x000fe40000000f00 */
[----:B------:R-:W-:Y:S02]  /*7150*/  MOV R12, R138 ;  /* 0x0000008a000c7202 */ /* 0x000fe40000000f00 */
[----:B------:R-:W-:Y:S03]  /*7160*/  MOV R19, R137 ;  /* 0x0000008900137202 */ /* 0x000fe60000000f00 */
[----:B------:R-:W-:Y:S02]  /*7170*/  MOV R18, R136 ;  /* 0x0000008800127202 */ /* 0x000fe40000000f00 */
[-C--:B------:R-:W-:Y:S03]  /*7180*/  HMMA.16816.F32 R136, R176, R134.reuse, R28 ;  /* 0x00000086b088723c */ /* 0x080fe6000000181c */
[----:B------:R-:W-:Y:S02]  /*7190*/  MOV R17, R131 ;  /* 0x0000008300117202 */ /* 0x000fe40000000f00 */
[----:B------:R-:W-:Y:S01]  /*71a0*/  MOV R16, R130 ;  /* 0x0000008200107202 */ /* 0x000fe20000000f00 */
[C---:B------:R-:W-:Y:S05]  /*71b0*/  HMMA.16816.F32 R132, R172.reuse, R134, R32 ;  /* 0x00000086ac84723c */ /* 0x040fea0000001820 */
[----:B------:R-:W-:Y:S02]  /*71c0*/  MOV R23, R129 ;  /* 0x0000008100177202 */ /* 0x000fe40000000f00 */
[----:B------:R-:W-:Y:S02]  /*71d0*/  MOV R22, R128 ;  /* 0x0000008000167202 */ /* 0x000fe40000000f00 */
[-C--:B-1----:R-:W-:Y:S03]  /*71e0*/  HMMA.16816.F32 R128, R172, R104.reuse, R36 ;  /* 0x00000068ac80723c */ /* 0x082fe60000001824 */
[----:B------:R-:W-:Y:S01]  /*71f0*/  MOV R21, R127 ;  /* 0x0000007f00157202 */ /* 0x000fe20000000f00 */
[----:B------:R-:W-:Y:S01]  /*7200*/  FADD.FTZ R208, R22, R208 ;  /* 0x000000d016d07221 */ /* 0x000fe20000010000 */
[----:B------:R-:W-:Y:S02]  /*7210*/  MOV R20, R126 ;  /* 0x0000007e00147202 */ /* 0x000fe40000000f00 */
[----:B------:R-:W-:Y:S01]  /*7220*/  MOV R27, R125 ;  /* 0x0000007d001b7202 */ /* 0x000fe20000000f00 */
[----:B------:R-:W-:Y:S03]  /*7230*/  FADD.FTZ R206, R21, R206 ;  /* 0x000000ce15ce7221 */ /* 0x000fe60000010000 */
        /* <DEDUP_REMOVED lines=31> */
[----:B------:R-:W-:Y:S05]  /*7430*/  HMMA.16816.F32 R96, R172, R6, R96 ;  /* 0x00000006ac60723c */ /* 0x000fea0000001860 */
        /* <DEDUP_REMOVED lines=20> */
.L_x_502:
        /* <DEDUP_REMOVED lines=358> */
.L_x_507:
[----:B------:R-:W-:Y:S05]  /*8be0*/  BSYNC B0 ;  /* 0x0000000000007941 */ /* 0x000fea0003800000 */
.L_x_506:
        /* <DEDUP_REMOVED lines=54> */
.L_x_508:
        /* <DEDUP_REMOVED lines=11> */
.L_x_1217:


//--------------------- .text._ZN5flash16flash_fwd_kernelI23Flash_fwd_kernel_traitsILi96ELi128ELi64ELi4ELb0ELb0EN7cutlass6half_tE19Flash_kernel_traitsILi96ELi128ELi64ELi4ES3_EELb1ELb0ELb0ELb1ELb0ELb0ELb0ELb0EEEvNS_16Flash_fwd_paramsE --------------------------
	.section	.text._ZN5flash16flash_fwd_kernelI23Flash_fwd_kernel_traitsILi96ELi128ELi64ELi4ELb0ELb0EN7cutlass6half_tE19Flash_kernel_traitsILi96ELi128ELi64ELi4ES3_EELb1ELb0ELb0ELb1ELb0ELb0ELb0ELb0EEEvNS_16Flash_fwd_paramsE,"ax",@progbits
	.align	128
        .global         _ZN5flash16flash_fwd_kernelI23Flash_fwd_kernel_traitsILi96ELi128ELi64ELi4ELb0ELb0EN7cutlass6half_tE19Flash_kernel_traitsILi96ELi128ELi64ELi4ES3_EELb1ELb0ELb0ELb1ELb0ELb0ELb0ELb0EEEvNS_16Flash_fwd_paramsE
        .type           _ZN5flash16flash_fwd_kernelI23Flash_fwd_kernel_traitsILi96ELi128ELi64ELi4ELb0ELb0EN7cutlass6half_tE19Flash_kernel_traitsILi96ELi128ELi64ELi4ES3_EELb1ELb0ELb0ELb1ELb0ELb0ELb0ELb0EEEvNS_16Flash_fwd_paramsE,@function
        .size           _ZN5flash16flash_fwd_kernelI23Flash_fwd_kernel_traitsILi96ELi128ELi64ELi4ELb0ELb0EN7cutlass6half_tE19Flash_kernel_traitsILi96ELi128ELi64ELi4ES3_EELb1ELb0ELb0ELb1ELb0ELb0ELb0ELb0EEEvNS_16Flash_fwd_paramsE,(.L_x_1218 - _ZN5flash16flash_fwd_kernelI23Flash_fwd_kernel_traitsILi96ELi128ELi64ELi4ELb0ELb0EN7cutlass6half_tE19Flash_kernel_traitsILi96ELi128ELi64ELi4ES3_EELb1ELb0ELb0ELb1ELb0ELb0ELb0ELb0EEEvNS_16Flash_fwd_paramsE)
        .other          _ZN5flash16flash_fwd_kernelI23Flash_fwd_kernel_traitsILi96ELi128ELi64ELi4ELb0ELb0EN7cutlass6half_tE19Flash_kernel_traitsILi96ELi128ELi64ELi4ES3_EELb1ELb0ELb0ELb1ELb0ELb0ELb0ELb0EEEvNS_16Flash_fwd_paramsE,@"STO_CUDA_ENTRY STV_DEFAULT"
_ZN5flash16flash_fwd_kernelI23Flash_fwd_kernel_traitsILi96ELi128ELi64ELi4ELb0ELb0EN7cutlass6half_tE19Flash_kernel_traitsILi96ELi128ELi64ELi4ES3_EELb1ELb0ELb0ELb1ELb0ELb0ELb0ELb0EEEvNS_16Flash_fwd_paramsE:
.text._ZN5flash16flash_fwd_kernelI23Flash_fwd_kernel_traitsILi96ELi128ELi64ELi4ELb0ELb0EN7cutlass6half_tE19Flash_kernel_traitsILi96ELi128ELi64ELi4ES3_EELb1ELb0ELb0ELb1ELb0ELb0ELb0ELb0EEEvNS_16Flash_fwd_paramsE:
        /* <DEDUP_REMOVED lines=19> */
[----:B------:R-:W4:Y:S01]  /*0130*/  LDC.64 R12, c[0x0][0x2f8] ;  /* 0x0000be00ff0c7b82 */ /* 0x000f220000000a00 */
[----:B--2---:R-:W-:-:S07]  /*0140*/  @P3 IMAD.MOV.U32 R2, RZ, RZ, R10 ;  /* 0x000000ffff023224 */ /* 0x004fce00078e000a */
[----:B------:R-:W2:Y:S01]  /*0150*/  LDC R29, c[0x0][0x270] ;  /* 0x00009c00ff1d7b82 */ /* 0x000ea20000000800 */
[----:B---3--:R-:W-:-:S06]  /*0160*/  @P3 IMAD.MOV.U32 R3, RZ, RZ, R11 ;  /* 0x000000ffff033224 */ /* 0x008fcc00078e000b */
[----:B------:R-:W3:Y:S01]  /*0170*/  @P3 LDG.E.64 R2, desc[UR20][R2.64] ;  /* 0x0000001402023981 */ /* 0x000ee2000c1e1b00 */
[----:B-1----:R-:W-:Y:S02]  /*0180*/  ISETP.NE.U32.AND P0, PT, R8, RZ, PT ;  /* 0x000000ff0800720c */ /* 0x002fe40003f05070 */
[----:B------:R-:W-:Y:S01]  /*0190*/  ISETP.NE.U32.AND P4, PT, RZ, UR4, PT ;  /* 0x00000004ff007c0c */ /* 0x000fe2000bf85070 */
[----:B------:R-:W1:Y:S01]  /*01a0*/  LDC.U8 R8, c[0x0][0x3c2] ;  /* 0x0000f080ff087b82 */ /* 0x000e620000000000 */
[----:B------:R-:W-:Y:S02]  /*01b0*/  ISETP.NE.AND.EX P1, PT, R9, RZ, PT, P0 ;  /* 0x000000ff0900720c */ /* 0x000fe40003f25300 */
[----:B----4-:R-:W-:Y:S02]  /*01c0*/  LOP3.LUT R0, R22, R159, R41, 0xfe, !PT ;  /* 0x0000009f16007212 */ /* 0x010fe400078efe29 */
[----:B------:R-:W-:Y:S02]  /*01d0*/  ISETP.NE.AND.EX P0, PT, RZ, UR5, PT, P4 ;  /* 0x00000005ff007c0c */ /* 0x000fe4000bf05340 */
[----:B------:R-:W-:-:S02]  /*01e0*/  LOP3.LUT P2, RZ, R0, R157, RZ, 0xfc, !PT ;  /* 0x0000009d00ff7212 */ /* 0x000fc4000784fcff */
[----:B------:R-:W3:Y:S11]  /*01f0*/  @P3 LDC R0, c[0x0][0x3b0] ;  /* 0x0000ec00ff003b82 */ /* 0x000ef60000000800 */
[----:B------:R-:W4:Y:S01]  /*0200*/  @!P2 LDC.64 R4, c[0x0][0x3b8] ;  /* 0x0000ee00ff04ab82 */ /* 0x000f220000000a00 */
[----:B------:R-:W-:-:S02]  /*0210*/  @P3 R2UR UR22, R6 ;  /* 0x00000000061632ca */ /* 0x000fc400000e0000 */
        /* <DEDUP_REMOVED lines=12> */
[----:B------:R1:W2:Y:S01]  /*02e0*/  @P0 LDG.E R0, desc[UR20][R6.64+0x4] ;  /* 0x0000041406000981 */ /* 0x0002a2000c1e1900 */
[----:B---3--:R-:W3:Y:S01]  /*02f0*/  @P1 LDC.64 R2, c[0x0][0x300] ;  /* 0x0000c000ff021b82 */ /* 0x008ee20000000a00 */
[----:B-1----:R-:W-:-:S02]  /*0300*/  ISETP.NE.AND P3, PT, R8, RZ, PT ;  /* 0x000000ff0800720c */ /* 0x002fc40003f65270 */
[----:B------:R-:W-:Y:S01]  /*0310*/  ISETP.EQ.U32.AND P2, PT, R12, RZ, PT ;  /* 0x000000ff0c00720c */ /* 0x000fe20003f42070 */
        /* <DEDUP_REMOVED lines=10> */
[----:B------:R-:W-:-:S05]  /*03c0*/  IMAD.IADD R145, R157, 0x1, -R2 ;  /* 0x000000019d917824 */ /* 0x000fca00078e0a02 */
[----:B------:R-:W-:Y:S01]  /*03d0*/  SHF.R.S32.HI R2, RZ, 0x1f, R145 ;  /* 0x0000001fff027819 */ /* 0x000fe20000011491 */
        /* <DEDUP_REMOVED lines=9> */
[----:B------:R-:W-:-:S04]  /*0470*/  SHF.R.S32.HI R0, RZ, 0x1f, R0 ;  /* 0x0000001fff007819 */ /* 0x000fc80000011400 */
[----:B------:R-:W-:Y:S01]  /*0480*/  IADD3.X R188, R0, R11, R2, P1, P0 ;  /* 0x0000000b00bc7210 */ /* 0x000fe20000fe0402 */
[----:B------:R-:W-:Y:S06]  /*0490*/  @!P2 BRA `(.L_x_509) ;  /* 0x000000000010a947 */ /* 0x000fec0003800000 */
[----:B------:R-:W3:Y:S02]  /*04a0*/  @P3 LDG.E R0, desc[UR20][R14.64+0x4] ;  /* 0x000004140e003981 */ /* 0x000ee4000c1e1900 */
[----:B---3-5:R-:W-:-:S06]  /*04b0*/  @P3 IADD3 R4, R0, -R6, RZ ;  /* 0x8000000600043210 */ /* 0x028fcc0007ffe0ff */
[----:B------:R4:W5:Y:S01]  /*04c0*/  @!P3 LDG.E R4, desc[UR20][R14.64] ;  /* 0x000000140e04b981 */ /* 0x000962000c1e1900 */
[----:B------:R-:W-:Y:S05]  /*04d0*/  BRA `(.L_x_510) ;  /* 0x0000000000047947 */ /* 0x000fea0003800000 */
.L_x_509:
[----:B------:R-:W3:Y:S02]  /*04e0*/  LDC R4, c[0x0][0x2c8] ;  /* 0x0000b200ff047b82 */ /* 0x000ee40000000800 */
.L_x_510:
        /* <DEDUP_REMOVED lines=16> */
[----:B------:R-:W-:-:S13]  /*05f0*/  ISETP.GE.AND P0, PT, R144, 0x1, PT ;  /* 0x000000019000780c */ /* 0x000fda0003f06270 */
[----:B------:R-:W-:Y:S05]  /*0600*/  @!P0 BRA `(.L_x_511) ;  /* 0x000000f800008947 */ /* 0x000fea0003800000 */
[----:B------:R-:W1:Y:S01]  /*0610*/  LDC R27, c[0x0][0x278] ;  /* 0x00009e00ff1b7b82 */ /* 0x000e620000000800 */
[----:B------:R-:W-:Y:S01]  /*0620*/  IABS R4, R22 ;  /* 0x0000001600047213 */ /* 0x000fe20000000000 */
[----:B------:R-:W-:Y:S01]  /*0630*/  IMAD.IADD R36, R237, 0x1, -R250 ;  /* 0x00000001ed247824 */ /* 0x000fe200078e0afa */
[----:B------:R-:W-:Y:S02]  /*0640*/  ISETP.NE.AND P1, PT, R31, -0x1, PT ;  /* 0xffffffff1f00780c */ /* 0x000fe40003f25270 */
[CC--:B------:R-:W-:Y:S02]  /*0650*/  LEA.HI R7, R30.reuse, R157.reuse, RZ, 0x2 ;  /* 0x0000009d1e077211 */ /* 0x0c0fe400078f10ff */
[----:B------:R-:W-:Y:S01]  /*0660*/  LEA.HI R26, R30, R157, RZ, 0x3 ;  /* 0x0000009d1e1a7211 */ /* 0x000fe200078f18ff */
[----:B------:R2:W-:Y:S01]  /*0670*/  STL [R1+0x6c], R36 ;  /* 0x00006c2401007387 */ /* 0x0005e20000100800 */
[----:B------:R-:W-:Y:S01]  /*0680*/  ISETP.NE.AND P0, PT, R6, -0x1, PT ;  /* 0xffffffff0600780c */ /* 0x000fe20003f05270 */
[----:B------:R-:W3:Y:S01]  /*0690*/  LDC.64 R38, c[0x0][0x3c8] ;  /* 0x0000f200ff267b82 */ /* 0x000ee20000000a00 */
[----:B------:R-:W-:-:S02]  /*06a0*/  SHF.R.S32.HI R32, RZ, 0x3, R26 ;  /* 0x00000003ff207819 */ /* 0x000fc4000001141a */
[----:B------:R-:W-:Y:S02]  /*06b0*/  SHF.R.S32.HI R10, RZ, 0x2, R7 ;  /* 0x00000002ff0a7819 */ /* 0x000fe40000011407 */
[----:B------:R-:W-:-:S03]  /*06c0*/  SHF.R.S32.HI R148, RZ, 0x5, R16 ;  /* 0x00000005ff947819 */ /* 0x000fc60000011410 */
[----:B------:R-:W4:Y:S01]  /*06d0*/  @!P1 LDC.64 R18, c[0x0][0x228] ;  /* 0x00008a00ff129b82 */ /* 0x000f220000000a00 */
[----:B-1----:R-:W-:-:S07]  /*06e0*/  IABS R11, R27 ;  /* 0x0000001b000b7213 */ /* 0x002fce0000000000 */
[----:B------:R-:W1:Y:S01]  /*06f0*/  @P0 LDC.64 R28, c[0x0][0x250] ;  /* 0x00009400ff1c0b82 */ /* 0x000e620000000a00 */
[----:B------:R-:W5:Y:S07]  /*0700*/  I2F.RP R2, R11 ;  /* 0x0000000b00027306 */ /* 0x000f6e0000209400 */
[----:B------:R-:W2:Y:S08]  /*0710*/  @P0 LDC.64 R24, c[0x0][0x248] ;  /* 0x00009200ff180b82 */ /* 0x000eb00000000a00 */
[----:B------:R-:W1:Y:S01]  /*0720*/  @P1 LDC.64 R20, c[0x0][0x240] ;  /* 0x00009000ff141b82 */ /* 0x000e620000000a00 */
[----:B-----5:R-:W5:Y:S02]  /*0730*/  MUFU.RCP R2, R2 ;  /* 0x0000000200027308 */ /* 0x020f640000001000 */
[----:B-----5:R-:W-:-:S06]  /*0740*/  VIADD R2, R2, 0xffffffe ;  /* 0x0ffffffe02027836 */ /* 0x020fcc0000000000 */
[----:B------:R-:W5:Y:S02]  /*0750*/  F2I.FTZ.U32.TRUNC.NTZ R3, R2 ;  /* 0x0000000200037305 */ /* 0x000f64000021f000 */
[----:B-----5:R-:W-:Y:S02]  /*0760*/  IMAD.MOV R0, RZ, RZ, -R3 ;  /* 0x000000ffff007224 */ /* 0x020fe400078e0a03 */
        /* <DEDUP_REMOVED lines=8> */
[----:B------:R-:W-:Y:S01]  /*07f0*/  LEA.HI R252, R4, R2, RZ, 0x6 ;  /* 0x0000000204fc7211 */ /* 0x000fe200078f30ff */
[----:B------:R-:W-:Y:S02]  /*0800*/  VIADD R4, R10, 0x40 ;  /* 0x000000400a047836 */ /* 0x000fe40000000000 */
[----:B------:R-:W-:Y:S01]  /*0810*/  IMAD R2, R11, R3, R0 ;  /* 0x000000030b027224 */ /* 0x000fe200078e0200 */
[----:B------:R-:W-:Y:S01]  /*0820*/  LOP3.LUT R3, R7, 0xfffffffc, RZ, 0xc0, !PT ;  /* 0xfffffffc07037812 */ /* 0x000fe200078ec0ff */
[----:B------:R-:W-:Y:S01]  /*0830*/  IMAD.SHL.U32 R0, R32, 0x40, RZ ;  /* 0x0000004020007824 */ /* 0x000fe200078e00ff */
[----:B------:R-:W-:Y:S01]  /*0840*/  ISETP.GE.AND P3, PT, R4, R36, PT ;  /* 0x000000240400720c */ /* 0x000fe20003f66270 */
[----:B------:R-:W-:Y:S01]  /*0850*/  VIADD R4, R10, 0x60 ;  /* 0x000000600a047836 */ /* 0x000fe20000000000 */
[----:B------:R-:W-:Y:S01]  /*0860*/  ISETP.GT.U32.AND P2, PT, R11, R2, PT ;  /* 0x000000020b00720c */ /* 0x000fe20003f44070 */
[----:B------:R-:W-:Y:S01]  /*0870*/  IMAD.IADD R3, R157, 0x1, -R3 ;  /* 0x000000019d037824 */ /* 0x000fe200078e0a03 */
[----:B------:R-:W-:-:S02]  /*0880*/  LOP3.LUT R0, R0, 0xc0, RZ, 0xc0, !PT ;  /* 0x000000c000007812 */ /* 0x000fc400078ec0ff */
[----:B------:R-:W-:Y:S02]  /*0890*/  P2R R17, PR, RZ, 0x8 ;  /* 0x00000008ff117803 */ /* 0x000fe40000000000 */
[----:B------:R-:W-:Y:S02]  /*08a0*/  SHF.L.U32 R150, R3, 0x3, RZ ;  /* 0x0000000303967819 */ /* 0x000fe400000006ff */
[----:B------:R-:W-:Y:S02]  /*08b0*/  ISETP.GE.AND P3, PT, R4, R36, PT ;  /* 0x000000240400720c */ /* 0x000fe40003f66270 */
[----:B------:R-:W-:Y:S02]  /*08c0*/  LOP3.LUT R5, R0, 0x18, R150, 0xf8, !PT ;  /* 0x0000001800057812 */ /* 0x000fe400078ef896 */
[----:B------:R-:W-:Y:S01]  /*08d0*/  SHF.R.U32.HI R0, RZ, 0x3, R0 ;  /* 0x00000003ff007819 */ /* 0x000fe20000011600 */
[----:B------:R-:W-:Y:S01]  /*08e0*/  @!P2 IMAD.IADD R2, R2, 0x1, -R11 ;  /* 0x000000010202a824 */ /* 0x000fe200078e0a0b */
[----:B------:R-:W-:-:S02]  /*08f0*/  LOP3.LUT R3, R22, R27, RZ, 0x3c, !PT ;  /* 0x0000001b16037212 */ /* 0x000fc400078e3cff */
[----:B------:R-:W-:Y:S02]  /*0900*/  LOP3.LUT R13, R5, R0, RZ, 0x3c, !PT ;  /* 0x00000000050d7212 */ /* 0x000fe400078e3cff */
[----:B------:R-:W-:Y:S02]  /*0910*/  LEA.HI R0, R7, R10, RZ, 0x1 ;  /* 0x0000000a07007211 */ /* 0x000fe400078f08ff */
[----:B------:R-:W-:Y:S02]  /*0920*/  P2R R37, PR, RZ, 0x8 ;  /* 0x00000008ff257803 */ /* 0x000fe40000000000 */
[----:B------:R-:W-:Y:S02]  /*0930*/  ISETP.GE.AND P3, PT, R3, RZ, PT ;  /* 0x000000ff0300720c */ /* 0x000fe40003f66270 */
[----:B------:R-:W-:Y:S01]  /*0940*/  LOP3.LUT R3, R0, 0x7fffffe, RZ, 0xc0, !PT ;  /* 0x07fffffe00037812 */ /* 0x000fe200078ec0ff */
[----:B------:R-:W-:Y:S01]  /*0950*/  @P0 IMAD.IADD R0, R8, 0x1, R6 ;  /* 0x0000000108000824 */ /* 0x000fe200078e0206 */
[----:B------:R-:W-:-:S02]  /*0960*/  ISETP.GE.U32.AND P4, PT, R2, R11, PT ;  /* 0x0000000b0200720c */ /* 0x000fc40003f86070 */
[----:B------:R-:W-:Y:S01]  /*0970*/  @!P1 SHF.R.S32.HI R2, RZ, 0x1f, R41 ;  /* 0x0000001fff029819 */ /* 0x000fe20000011429 */
[----:B------:R-:W-:Y:S01]  /*0980*/  IMAD.IADD R3, R10, 0x1, -R3 ;  /* 0x000000010a037824 */ /* 0x000fe200078e0a03 */
[----:B------:R-:W-:Y:S01]  /*0990*/  @P0 IADD3 R4, R8, R6, RZ ;  /* 0x0000000608040210 */ /* 0x000fe20007ffe0ff */
[----:B-1----:R-:W-:Y:S02]  /*09a0*/  @P0 IMAD R6, R0, R29, RZ ;  /* 0x0000001d00060224 */ /* 0x002fe400078e02ff */
[----:B----4-:R-:W-:Y:S02]  /*09b0*/  @!P1 IMAD R7, R2, R18, RZ ;  /* 0x0000001202079224 */ /* 0x010fe400078e02ff */
[----:B------:R-:W-:Y:S02]  /*09c0*/  IMAD R12, R148, 0x8, R3 ;  /* 0x00000008940c7824 */ /* 0x000fe400078e0203 */
[----:B------:R-:W-:-:S04]  /*09d0*/  @P0 IMAD.WIDE.U32 R2, R0, R28, RZ ;  /* 0x0000001c00020225 */ /* 0x000fc800078e00ff */
[C---:B--2---:R-:W-:Y:S01]  /*09e0*/  @P0 IMAD R0, R4.reuse, R25, RZ ;  /* 0x0000001904000224 */ /* 0x044fe200078e02ff */
[----:B------:R-:W-:Y:S01]  /*09f0*/  @P0 MOV R15, R2 ;  /* 0x00000002000f0202 */ /* 0x000fe20000000f00 */
[----:B------:R-:W-:-:S04]  /*0a00*/  @P0 IMAD.WIDE.U32 R4, R4, R24, RZ ;  /* 0x0000001804040225 */ /* 0x000fc800078e00ff */
[----:B------:R-:W-:Y:S02]  /*0a10*/  IMAD.U32 R218, R12, 0x20, R13 ;  /* 0x000000200cda7824 */ /* 0x000fe400078e000d */
[----:B------:R-:W-:Y:S02]  /*0a20*/  @!P1 IMAD R19, R41, R19, R7 ;  /* 0x0000001329139224 */ /* 0x000fe400078e0207 */
[----:B------:R-:W-:Y:S02]  /*0a30*/  @P0 IMAD.IADD R16, R3, 0x1, R6 ;  /* 0x0000000103100824 */ /* 0x000fe400078e0206 */
[----:B------:R-:W-:Y:S02]  /*0a40*/  @P0 IMAD.IADD R14, R5, 0x1, R0 ;  /* 0x00000001050e0824 */ /* 0x000fe400078e0200 */
[----:B------:R-:W-:Y:S01]  /*0a50*/  @P0 IMAD.MOV.U32 R13, RZ, RZ, R4 ;  /* 0x000000ffff0d0224 */ /* 0x000fe200078e0004 */
[----:B---3--:R-:W-:Y:S06]  /*0a60*/  @P0 BRA `(.L_x_512) ;  /* 0x0000000000340947 */ /* 0x008fec0003800000 */
        /* <DEDUP_REMOVED lines=13> */
.L_x_512:
        /* <DEDUP_REMOVED lines=14> */
.L_x_513:
[----:B------:R-:W-:Y:S01]  /*0c20*/  @P1 IMAD.WIDE.U32 R6, R31, R20, RZ ;  /* 0x000000141f061225 */ /* 0x000fe200078e00ff */
[----:B------:R-:W-:Y:S01]  /*0c30*/  SHF.R.S32.HI R151, RZ, 0x1f, R150 ;  /* 0x0000001fff977819 */ /* 0x000fe20000011496 */
[----:B------:R-:W1:Y:S01]  /*0c40*/  S2UR UR8, SR_CgaCtaId ;  /* 0x00000000000879c3 */ /* 0x000e620000008800 */
[----:B------:R-:W-:Y:S01]  /*0c50*/  SHF.R.S32.HI R11, RZ, 0x1f, R10 ;  /* 0x0000001fff0b7819 */ /* 0x000fe2000001140a */
[----:B------:R-:W-:Y:S01]  /*0c60*/  @!P1 IMAD.WIDE.U32 R4, R41, R18, RZ ;  /* 0x0000001229049225 */ /* 0x000fe200078e00ff */
[----:B------:R-:W-:Y:S01]  /*0c70*/  @!P2 IADD3 R9, R9, 0x1, RZ ;  /* 0x000000010909a810 */ /* 0x000fe20007ffe0ff */
[----:B------:R-:W-:Y:S01]  /*0c80*/  ULDC.64 UR4, c[0x0][0x260] ;  /* 0x0000980000047ab9 */ /* 0x000fe20000000a00 */
[----:B------:R-:W-:Y:S01]  /*0c90*/  @P1 MOV R8, R6 ;  /* 0x0000000600081202 */ /* 0x000fe20000000f00 */
[----:B------:R-:W-:Y:S01]  /*0ca0*/  @P1 IMAD R12, R31, R21, R7 ;  /* 0x000000151f0c1224 */ /* 0x000fe200078e0207 */
[----:B------:R-:W-:Y:S01]  /*0cb0*/  ISETP.NE.AND P5, PT, R27, RZ, PT ;  /* 0x000000ff1b00720c */ /* 0x000fe20003fa5270 */
[-C--:B------:R-:W-:Y:S01]  /*0cc0*/  IMAD R7, R11, R24.reuse, RZ ;  /* 0x000000180b077224 */ /* 0x080fe200078e02ff */
[----:B------:R-:W-:Y:S01]  /*0cd0*/  @P4 IADD3 R9, R9, 0x1, RZ ;  /* 0x0000000109094810 */ /* 0x000fe20007ffe0ff */
[----:B------:R-:W-:Y:S01]  /*0ce0*/  IMAD.WIDE.U32 R2, R10, R24, R150 ;  /* 0x000000180a027225 */ /* 0x000fe200078e0096 */
[----:B------:R-:W-:Y:S01]  /*0cf0*/  ISETP.NE.U32.AND P2, PT, R38, RZ, PT ;  /* 0x000000ff2600720c */ /* 0x000fe20003f45070 */
[----:B------:R-:W-:Y:S01]  /*0d00*/  ULDC.64 UR6, c[0x0][0x268] ;  /* 0x00009a0000067ab9 */ /* 0x000fe20000000a00 */
[----:B------:R-:W-:Y:S01]  /*0d10*/  IADD3 R164, R150, 0x40, RZ ;  /* 0x0000004096a47810 */ /* 0x000fe20007ffe0ff */
[----:B------:R-:W-:Y:S01]  /*0d20*/  @!P1 IMAD.IADD R12, R5, 0x1, R19 ;  /* 0x00000001050c9824 */ /* 0x000fe200078e0213 */
[----:B------:R-:W-:Y:S01]  /*0d30*/  IADD3 R6, P0, R13, R2, RZ ;  /* 0x000000020d067210 */ /* 0x000fe20007f1e0ff */
[----:B------:R-:W-:Y:S01]  /*0d40*/  IMAD R5, R10, R25, R7 ;  /* 0x000000190a057224 */ /* 0x000fe200078e0207 */
[----:B------:R-:W-:Y:S01]  /*0d50*/  ISETP.NE.AND.EX P6, PT, R39, RZ, PT, P2 ;  /* 0x000000ff2700720c */ /* 0x000fe20003fc5320 */
[----:B------:R-:W-:Y:S01]  /*0d60*/  IMAD.MOV.U32 R0, RZ, RZ, R9 ;  /* 0x000000ffff007224 */ /* 0x000fe200078e0009 */
[----:B------:R-:W-:Y:S01]  /*0d70*/  SHF.R.S32.HI R23, RZ, 0x1f, R22 ;  /* 0x0000001fff177819 */ /* 0x000fe20000011416 */
[----:B------:R-:W-:Y:S01]  /*0d80*/  @!P1 IMAD.MOV.U32 R8, RZ, RZ, R4 ;  /* 0x000000ffff089224 */ /* 0x000fe200078e0004 */
[----:B------:R-:W-:Y:S01]  /*0d90*/  IADD3.X R7, R14, R3, R5, P0, !PT ;  /* 0x000000030e077210 */ /* 0x000fe200007fe405 */
[-C--:B------:R-:W-:Y:S01]  /*0da0*/  IMAD.WIDE.U32 R2, R10, R28.reuse, R150 ;  /* 0x0000001c0a027225 */ /* 0x080fe200078e0096 */
[----:B------:R-:W-:Y:S01]  /*0db0*/  @!P3 IADD3 R0, -R0, RZ, RZ ;  /* 0x000000ff0000b210 */ /* 0x000fe20007ffe1ff */
[----:B------:R-:W-:Y:S01]  /*0dc0*/  BSSY B0, `(.L_x_514) ;  /* 0x0000047000007945 */ /* 0x000fe20003800000 */
[----:B------:R-:W-:Y:S01]  /*0dd0*/  @!P5 LOP3.LUT R0, RZ, R27, RZ, 0x33, !PT ;  /* 0x0000001bff00d212 */ /* 0x000fe200078e33ff */
[----:B------:R-:W-:Y:S01]  /*0de0*/  IMAD R5, R11, R28, RZ ;  /* 0x0000001c0b057224 */ /* 0x000fe200078e02ff */
[----:B------:R-:W-:Y:S01]  /*0df0*/  IADD3 R2, P1, R15, R2, RZ ;  /* 0x000000020f027210 */ /* 0x000fe20007f3e0ff */
[C---:B------:R-:W-:Y:S01]  /*0e00*/  VIADD R165, R150.reuse, 0x20 ;  /* 0x0000002096a57836 */ /* 0x040fe20000000000 */
[----:B------:R-:W-:Y:S01]  /*0e10*/  IADD3 R4, P0, R150, R8, RZ ;  /* 0x0000000896047210 */ /* 0x000fe20007f1e0ff */
[----:B------:R-:W-:Y:S01]  /*0e20*/  IMAD R9, R10, R29, R5 ;  /* 0x0000001d0a097224 */ /* 0x000fe200078e0205 */
[----:B------:R-:W-:Y:S01]  /*0e30*/  SHF.R.S32.HI R8, RZ, 0x1f, R0 ;  /* 0x0000001fff087819 */ /* 0x000fe20000011400 */
[----:B------:R-:W-:Y:S01]  /*0e40*/  IMAD.WIDE.U32 R44, R0, UR4, R6 ;  /* 0x00000004002c7c25 */ /* 0x000fe2000f8e0006 */
[----:B------:R-:W2:Y:S01]  /*0e50*/  @P6 LDC.64 R34, c[0x0][0x3d0] ;  /* 0x0000f400ff226b82 */ /* 0x000ea20000000a00 */
[----:B------:R-:W-:-:S02]  /*0e60*/  IADD3.X R5, R151, R12, RZ, P0, !PT ;  /* 0x0000000c97057210 */ /* 0x000fc400007fe4ff */
[----:B------:R-:W-:Y:S01]  /*0e70*/  IADD3.X R3, R16, R3, R9, P1, !PT ;  /* 0x0000000310037210 */ /* 0x000fe20000ffe409 */
[----:B------:R3:W-:Y:S01]  /*0e80*/  STL.64 [R1+0x58], R44 ;  /* 0x0000582c01007387 */ /* 0x0007e20000100a00 */
[----:B------:R-:W-:Y:S01]  /*0e90*/  IMAD R12, R8, UR4, RZ ;  /* 0x00000004080c7c24 */ /* 0x000fe2000f8e02ff */
[----:B------:R-:W-:Y:S01]  /*0ea0*/  ISETP.GE.AND P0, PT, R10, R36, PT ;  /* 0x000000240a00720c */ /* 0x000fe20003f06270 */
[----:B------:R-:W-:Y:S01]  /*0eb0*/  IMAD R6, R8, UR6, RZ ;  /* 0x0000000608067c24 */ /* 0x000fe2000f8e02ff */
[----:B------:R-:W-:Y:S01]  /*0ec0*/  LOP3.LUT R16, R26, 0xfffffff8, RZ, 0xc0, !PT ;  /* 0xfffffff81a107812 */ /* 0x000fe200078ec0ff */
[----:B------:R-:W-:Y:S01]  /*0ed0*/  IMAD.WIDE.U32 R42, R0, UR6, R2 ;  /* 0x00000006002a7c25 */ /* 0x000fe2000f8e0002 */
[----:B------:R-:W-:-:S03]  /*0ee0*/  IADD3 R31, R10, 0x20, RZ ;  /* 0x000000200a1f7810 */ /* 0x000fc60007ffe0ff */
[C---:B------:R-:W-:Y:S01]  /*0ef0*/  IMAD R33, R0.reuse, UR5, R12 ;  /* 0x0000000500217c24 */ /* 0x040fe2000f8e020c */
[----:B------:R3:W-:Y:S01]  /*0f00*/  STL.64 [R1+0x50], R42 ;  /* 0x0000502a01007387 */ /* 0x0007e20000100a00 */
[----:B------:R-:W-:Y:S01]  /*0f10*/  ULDC.64 UR4, c[0x0][0x258] ;  /* 0x0000960000047ab9 */ /* 0x000fe20000000a00 */
[----:B------:R-:W-:Y:S02]  /*0f20*/  IMAD R40, R0, UR7, R6 ;  /* 0x0000000700287c24 */ /* 0x000fe4000f8e0206 */
[----:B------:R3:W-:Y:S01]  /*0f30*/  STL [R1+0x2c], R165 ;  /* 0x00002ca501007387 */ /* 0x0007e20000100800 */
[----:B------:R-:W-:Y:S02]  /*0f40*/  IMAD R12, R23, UR4, RZ ;  /* 0x00000004170c7c24 */ /* 0x000fe4000f8e02ff */
[----:B------:R-:W-:Y:S01]  /*0f50*/  IMAD.WIDE.U32 R14, R22, UR4, R4 ;  /* 0x00000004160e7c25 */ /* 0x000fe2000f8e0004 */
[----:B------:R3:W-:Y:S01]  /*0f60*/  STL [R1+0x30], R164 ;  /* 0x000030a401007387 */ /* 0x0007e20000100800 */
[----:B------:R-:W-:-:S02]  /*0f70*/  UMOV UR4, 0x400 ;  /* 0x0000040000047882 */ /* 0x000fc40000000000 */
[----:B-1----:R-:W-:Y:S01]  /*0f80*/  ULEA UR4, UR8, UR4, 0x18 ;  /* 0x0000000408047291 */ /* 0x002fe2000f8ec03f */
[----:B------:R-:W-:Y:S02]  /*0f90*/  IMAD R12, R22, UR5, R12 ;  /* 0x00000005160c7c24 */ /* 0x000fe4000f8e020c */
[----:B------:R-:W-:-:S03]  /*0fa0*/  IMAD.WIDE R8, R159, 0x80, R10 ;  /* 0x000000809f087825 */ /* 0x000fc600078e020a */
        /* <DEDUP_REMOVED lines=40> */
.L_x_515:
[----:B------:R-:W-:Y:S05]  /*1230*/  BSYNC B0 ;  /* 0x0000000000007941 */ /* 0x000fea0003800000 */
.L_x_514:
[----:B------:R-:W-:Y:S01]  /*1240*/  ISETP.GE.AND P0, PT, R31, R36, PT ;  /* 0x000000241f00720c */ /* 0x000fe20003f06270 */
[----:B------:R-:W-:Y:S01]  /*1250*/  IMAD.IADD R20, R157, 0x1, -R16 ;  /* 0x000000019d147824 */ /* 0x000fe200078e0a10 */
[----:B------:R-:W-:Y:S01]  /*1260*/  LEA.HI.SX32 R146, R252, 0xffffffff, 0x1a ;  /* 0xfffffffffc927811 */ /* 0x000fe200078fd2ff */
[----:B------:R-:W-:Y:S03]  /*1270*/  BSSY B0, `(.L_x_516) ;  /* 0x000002a000007945 */ /* 0x000fe60003800000 */
[----:B------:R-:W-:Y:S01]  /*1280*/  LEA.HI R18, R20, R20, RZ, 0x1 ;  /* 0x0000001414127211 */ /* 0x000fe200078f08ff */
[----:B------:R-:W-:-:S06]  /*1290*/  IMAD R27, R146, -0x40, R144 ;  /* 0xffffffc0921b7824 */ /* 0x000fcc00078e0290 */
[----:B------:R-:W-:Y:S05]  /*12a0*/  @P0 BRA `(.L_x_517) ;  /* 0x0000000000980947 */ /* 0x000fea0003800000 */
[----:B------:R-:W-:Y:S01]  /*12b0*/  ULDC UR5, c[0x0][0x2d0] ;  /* 0x0000b40000057ab9 */ /* 0x000fe20000000800 */
[----:B------:R-:W-:Y:S01]  /*12c0*/  IADD3 R0, P2, R8, 0x20, RZ ;  /* 0x0000002008007810 */ /* 0x000fe20007f5e0ff */
[----:B------:R-:W-:Y:S01]  /*12d0*/  ULDC.64 UR6, c[0x0][0x240] ;  /* 0x0000900000067ab9 */ /* 0x000fe20000000a00 */
[----:B------:R-:W-:Y:S01]  /*12e0*/  ISETP.GE.AND P1, PT, R150, UR5, PT ;  /* 0x0000000596007c0c */ /* 0x000fe2000bf26270 */
[----:B-1--4-:R-:W-:Y:S01]  /*12f0*/  IMAD.MOV.U32 R3, RZ, RZ, R13 ;  /* 0x000000ffff037224 */ /* 0x012fe200078e000d */
[----:B------:R-:W-:Y:S01]  /*1300*/  ISETP.GE.AND P0, PT, R165, UR5, PT ;  /* 0x00000005a5007c0c */ /* 0x000fe2000bf06270 */
[----:B------:R-:W-:Y:S01]  /*1310*/  IMAD.X R2, RZ, RZ, R9, P2 ;  /* 0x000000ffff027224 */ /* 0x000fe200010e0609 */
[----:B------:R-:W-:-:S03]  /*1320*/  ISETP.GE.AND P2, PT, R164, UR5, PT ;  /* 0x00000005a4007c0c */ /* 0x000fc6000bf46270 */
[----:B------:R-:W-:Y:S02]  /*1330*/  IMAD R16, R2, UR6, RZ ;  /* 0x0000000602107c24 */ /* 0x000fe4000f8e02ff */
[----:B------:R-:W-:-:S04]  /*1340*/  IMAD.MOV.U32 R2, RZ, RZ, R14 ;  /* 0x000000ffff027224 */ /* 0x000fc800078e000e */
[----:B------:R-:W1:Y:S01]  /*1350*/  @!P1 LDC.64 R6, c[0x0][0x210] ;  /* 0x00008400ff069b82 */ /* 0x000e620000000a00 */
[C---:B------:R-:W-:Y:S01]  /*1360*/  IMAD.WIDE.U32 R2, R0.reuse, UR6, R2 ;  /* 0x0000000600027c25 */ /* 0x040fe2000f8e0002 */
[----:B------:R4:W-:Y:S03]  /*1370*/  @P1 STS.128 [R218+0x800], RZ ;  /* 0x000800ffda001388 */ /* 0x0009e60000000c00 */
[----:B------:R-:W-:-:S03]  /*1380*/  IMAD R0, R0, UR7, R16 ;  /* 0x0000000700007c24 */ /* 0x000fc6000f8e0210 */
[----:B------:R-:W5:Y:S01]  /*1390*/  @!P0 LDC.64 R4, c[0x0][0x210] ;  /* 0x00008400ff048b82 */ /* 0x000f620000000a00 */
[----:B------:R-:W-:Y:S01]  /*13a0*/  IMAD.IADD R0, R3, 0x1, R0 ;  /* 0x0000000103007824 */ /* 0x000fe200078e0200 */
        /* <DEDUP_REMOVED lines=22> */
.L_x_517:
[----:B------:R-:W-:Y:S05]  /*1510*/  BSYNC B0 ;  /* 0x0000000000007941 */ /* 0x000fea0003800000 */
.L_x_516:
[----:B------:R-:W-:Y:S01]  /*1520*/  ISETP.NE.AND P0, PT, R17, RZ, PT ;  /* 0x000000ff1100720c */ /* 0x000fe20003f05270 */
[----:B------:R-:W-:Y:S01]  /*1530*/  BSSY B0, `(.L_x_518) ;  /* 0x000002e000007945 */ /* 0x000fe20003800000 */
[----:B------:R-:W-:Y:S02]  /*1540*/  SHF.R.S32.HI R36, RZ, 0x1, R18 ;  /* 0x00000001ff247819 */ /* 0x000fe40000011412 */
[----:B------:R-:W-:Y:S02]  /*1550*/  ISETP.GE.AND P1, PT, R10, R27, PT ;  /* 0x0000001b0a00720c */ /* 0x000fe40003f26270 */
[----:B------:R-:W-:Y:S01]  /*1560*/  LEA.HI R16, R30, R157, RZ, 0x4 ;  /* 0x0000009d1e107211 */ /* 0x000fe200078f20ff */
[----:B------:R-:W-:Y:S01]  /*1570*/  IMAD.SHL.U32 R17, R36, 0x40, RZ ;  /* 0x0000004024117824 */ /* 0x000fe200078e00ff */
[----:B------:R-:W-:Y:S02]  /*1580*/  P2R R30, PR, RZ, 0x2 ;  /* 0x00000002ff1e7803 */ /* 0x000fe40000000000 */
[----:B------:R-:W-:-:S03]  /*1590*/  SHF.R.S32.HI R26, RZ, 0x4, R16 ;  /* 0x00000004ff1a7819 */ /* 0x000fc60000011410 */
        /* <DEDUP_REMOVED lines=39> */
.L_x_519:
[----:B------:R-:W-:Y:S05]  /*1810*/  BSYNC B0 ;  /* 0x0000000000007941 */ /* 0x000fea0003800000 */
.L_x_518:
[----:B------:R-:W-:Y:S01]  /*1820*/  ISETP.NE.AND P0, PT, R37, RZ, PT ;  /* 0x000000ff2500720c */ /* 0x000fe20003f05270 */
[----:B-1--4-:R-:W-:Y:S01]  /*1830*/  IMAD.SHL.U32 R3, R32, 0x8, RZ ;  /* 0x0000000820037824 */ /* 0x012fe200078e00ff */
[C---:B------:R-:W-:Y:S01]  /*1840*/  LOP3.LUT R11, R16.reuse, 0xfffffff0, RZ, 0xc0, !PT ;  /* 0xfffffff0100b7812 */ /* 0x040fe200078ec0ff */
[----:B------:R-:W-:Y:S01]  /*1850*/  BSSY B0, `(.L_x_520) ;  /* 0x0000034000007945 */ /* 0x000fe20003800000 */
[----:B------:R-:W-:Y:S02]  /*1860*/  LEA.HI R4, R16, R26, RZ, 0x1 ;  /* 0x0000001a10047211 */ /* 0x000fe400078f08ff */
[----:B------:R-:W-:Y:S01]  /*1870*/  LOP3.LUT R0, R17, 0xc0, RZ, 0xc0, !PT ;  /* 0x000000c011007812 */ /* 0x000fe200078ec0ff */
[----:B------:R-:W-:Y:S01]  /*1880*/  IMAD.IADD R11, R157, 0x1, -R11 ;  /* 0x000000019d0b7824 */ /* 0x000fe200078e0a0b */
[----:B------:R-:W-:Y:S02]  /*1890*/  LOP3.LUT R4, R4, 0xfffffffe, RZ, 0xc0, !PT ;  /* 0xfffffffe04047812 */ /* 0x000fe400078ec0ff */
[----:B------:R-:W-:-:S02]  /*18a0*/  LOP3.LUT R2, R18, 0x3fffffe, RZ, 0xc0, !PT ;  /* 0x03fffffe12027812 */ /* 0x000fc400078ec0ff */
[----:B------:R-:W-:Y:S01]  /*18b0*/  LOP3.LUT R3, R0, 0x8, R3, 0xf8, !PT ;  /* 0x0000000800037812 */ /* 0x000fe200078ef803 */
[----:B------:R-:W-:Y:S01]  /*18c0*/  IMAD.IADD R26, R26, 0x1, -R4 ;  /* 0x000000011a1a7824 */ /* 0x000fe200078e0a04 */
[----:B------:R-:W-:Y:S01]  /*18d0*/  SHF.R.U32.HI R0, RZ, 0x3, R0 ;  /* 0x00000003ff007819 */ /* 0x000fe20000011600 */
[----:B------:R-:W-:Y:S01]  /*18e0*/  IMAD.IADD R20, R20, 0x1, -R2 ;  /* 0x0000000114147824 */ /* 0x000fe200078e0a02 */
[----:B------:R-:W-:Y:S02]  /*18f0*/  ISETP.GE.AND P5, PT, R10, R27, PT ;  /* 0x0000001b0a00720c */ /* 0x000fe40003fa6270 */
[----:B------:R-:W-:Y:S02]  /*1900*/  LOP3.LUT R21, R3, R0, RZ, 0x3c, !PT ;  /* 0x0000000003157212 */ /* 0x000fe400078e3cff */
        /* <DEDUP_REMOVED lines=40> */
.L_x_521:
[----:B------:R-:W-:Y:S05]  /*1b90*/  BSYNC B0 ;  /* 0x0000000000007941 */ /* 0x000fea0003800000 */
.L_x_520:
[----:B------:R-:W-:Y:S01]  /*1ba0*/  IMAD.IADD R163, R45, 0x1, R33 ;  /* 0x000000012da37824 */ /* 0x000fe200078e0221 */
[----:B----4-:R-:W-:Y:S01]  /*1bb0*/  SHF.R.S32.HI R4, RZ, 0x1, R10 ;  /* 0x00000001ff047819 */ /* 0x010fe2000001140a */
[----:B------:R-:W-:Y:S01]  /*1bc0*/  IMAD.MOV.U32 R162, RZ, RZ, R44 ;  /* 0x000000ffffa27224 */ /* 0x000fe200078e002c */
[----:B------:R-:W-:Y:S01]  /*1bd0*/  SHF.R.S32.HI R0, RZ, 0x1f, R10 ;  /* 0x0000001fff007819 */ /* 0x000fe2000001140a */
[----:B------:R-:W-:Y:S01]  /*1be0*/  IMAD.SHL.U32 R147, R24, 0x40, RZ ;  /* 0x0000004018937824 */ /* 0x000fe200078e00ff */
[----:B------:R-:W-:Y:S01]  /*1bf0*/  ISETP.NE.AND P0, PT, R30, RZ, PT ;  /* 0x000000ff1e00720c */ /* 0x000fe20003f05270 */
[----:B------:R-:W-:Y:S01]  /*1c00*/  IMAD R5, R26, 0x8, R20 ;  /* 0x000000081a057824 */ /* 0x000fe200078e0214 */
[----:B------:R4:W-:Y:S01]  /*1c10*/  STL.64 [R1+0x48], R162 ;  /* 0x000048a201007387 */ /* 0x0009e20000100a00 */
[----:B------:R-:W-:Y:S01]  /*1c20*/  LEA.HI R0, R0, R4, RZ, 0x2 ;  /* 0x0000000400007211 */ /* 0x000fe200078f10ff */
[----:B------:R-:W-:Y:S01]  /*1c30*/  BSSY B0, `(.L_x_522) ;  /* 0x0000031000007945 */ /* 0x000fe20003800000 */
[----:B------:R-:W-:-:S02]  /*1c40*/  SHF.L.U64.HI R156, R24, 0x6, R25 ;  /* 0x00000006189c7819 */ /* 0x000fc40000010219 */
[----:B------:R-:W-:Y:S02]  /*1c50*/  LOP3.LUT R7, R10, 0x7fffffe, RZ, 0xc0, !PT ;  /* 0x07fffffe0a077812 */ /* 0x000fe400078ec0ff */
[----:B-1----:R-:W-:Y:S02]  /*1c60*/  SHF.R.S32.HI R2, RZ, 0x1f, R11 ;  /* 0x0000001fff027819 */ /* 0x002fe4000001140b */
[----:B------:R-:W-:Y:S01]  /*1c70*/  SHF.R.S32.HI R10, RZ, 0x1f, R146 ;  /* 0x0000001fff0a7819 */ /* 0x000fe20000011492 */
[----:B------:R-:W-:Y:S01]  /*1c80*/  IMAD.IADD R154, R11, 0x1, -R7 ;  /* 0x000000010b9a7824 */ /* 0x000fe200078e0a07 */
[----:B------:R-:W-:Y:S01]  /*1c90*/  LOP3.LUT R6, R0, 0xfffffffc, RZ, 0xc0, !PT ;  /* 0xfffffffc00067812 */ /* 0x000fe200078ec0ff */
[----:B------:R-:W-:Y:S01]  /*1ca0*/  IMAD R0, R156, R146, RZ ;  /* 0x000000929c007224 */ /* 0x000fe200078e02ff */
[----:B------:R-:W-:Y:S02]  /*1cb0*/  @P6 SHF.R.S32.HI R9, RZ, 0x1f, R41 ;  /* 0x0000001fff096819 */ /* 0x000fe40000011429 */
[----:B------:R-:W-:Y:S01]  /*1cc0*/  LEA.HI R12, R2, R11, RZ, 0x3 ;  /* 0x0000000b020c7211 */ /* 0x000fe200078f18ff */
[----:B------:R-:W-:Y:S01]  /*1cd0*/  IMAD.WIDE.U32 R2, R146, R147, R162 ;  /* 0x0000009392027225 */ /* 0x000fe200078e00a2 */
[----:B------:R-:W-:-:S03]  /*1ce0*/  ISETP.GE.AND P4, PT, R31, R27, PT ;  /* 0x0000001b1f00720c */ /* 0x000fc60003f86270 */
[----:B------:R-:W-:Y:S02]  /*1cf0*/  IMAD R8, R10, R147, R0 ;  /* 0x000000930a087224 */ /* 0x000fe400078e0200 */
[----:B------:R-:W-:Y:S02]  /*1d00*/  IMAD.IADD R13, R4, 0x1, -R6 ;  /* 0x00000001040d7824 */ /* 0x000fe400078e0a06 */
[----:B------:R-:W-:Y:S02]  /*1d10*/  IMAD.U32 R0, R5, 0x20, R21 ;  /* 0x0000002005007824 */ /* 0x000fe400078e0015 */
[----:B--2---:R-:W-:Y:S02]  /*1d20*/  @P6 IMAD R9, R9, R34, RZ ;  /* 0x0000002209096224 */ /* 0x004fe400078e02ff */
[----:B------:R-:W-:Y:S01]  /*1d30*/  IMAD.IADD R8, R3, 0x1, R8 ;  /* 0x0000000103087824 */ /* 0x000fe200078e0208 */
[----:B----4-:R-:W-:Y:S06]  /*1d40*/  @P0 BRA `(.L_x_523) ;  /* 0x00000000007c0947 */ /* 0x010fec0003800000 */
[----:B------:R-:W-:Y:S02]  /*1d50*/  ULDC UR5, c[0x0][0x2d0] ;  /* 0x0000b40000057ab9 */ /* 0x000fe40000000800 */
[----:B------:R-:W-:Y:S02]  /*1d60*/  ISETP.GE.AND P0, PT, R150, UR5, PT ;  /* 0x0000000596007c0c */ /* 0x000fe4000bf06270 */
[----:B------:R-:W-:Y:S02]  /*1d70*/  ISETP.GE.AND P1, PT, R165, UR5, PT ;  /* 0x00000005a5007c0c */ /* 0x000fe4000bf26270 */
[----:B------:R-:W-:-:S09]  /*1d80*/  ISETP.GE.AND P2, PT, R164, UR5, PT ;  /* 0x00000005a4007c0c */ /* 0x000fd2000bf46270 */
[----:B------:R-:W1:Y:S01]  /*1d90*/  @!P0 LDC.64 R6, c[0x0][0x218] ;  /* 0x00008600ff068b82 */ /* 0x000e620000000a00 */
[----:B------:R2:W-:Y:S04]  /*1da0*/  @P0 STS [R218+0x6000], RZ ;  /* 0x006000ffda000388 */ /* 0x0005e80000000800 */
        /* <DEDUP_REMOVED lines=25> */
.L_x_523:
[----:B------:R-:W-:Y:S05]  /*1f40*/  BSYNC B0 ;  /* 0x0000000000007941 */ /* 0x000fea0003800000 */
.L_x_522:
        /* <DEDUP_REMOVED lines=10> */
[----:B------:R-:W-:Y:S01]  /*1ff0*/  IMAD.X R8, R160, 0x1, R8, P2 ;  /* 0x00000001a0087824 */ /* 0x000fe200010e0608 */
[----:B------:R-:W-:-:S09]  /*2000*/  ISETP.GE.AND P2, PT, R164, UR5, PT ;  /* 0x00000005a4007c0c */ /* 0x000fd2000bf46270 */
[----:B--2---:R-:W2:Y:S01]  /*2010*/  @!P1 LDC.64 R6, c[0x0][0x218] ;  /* 0x00008600ff069b82 */ /* 0x004ea20000000a00 */
        /* <DEDUP_REMOVED lines=24> */
.L_x_525:
[----:B------:R-:W-:Y:S05]  /*21a0*/  BSYNC B0 ;  /* 0x0000000000007941 */ /* 0x000fea0003800000 */
.L_x_524:
[----:B------:R-:W0:Y:S01]  /*21b0*/  LDGDEPBAR ;  /* 0x00000000000079af */ /* 0x000e220000000000 */
[----:B------:R-:W-:-:S04]  /*21c0*/  @P6 IMAD.WIDE.U32 R2, R41, R34, R22 ;  /* 0x0000002229026225 */ /* 0x000fc800078e0016 */
[----:B-12---:R-:W-:Y:S01]  /*21d0*/  @P6 IMAD R5, R41, R35, R9 ;  /* 0x0000002329056224 */ /* 0x006fe200078e0209 */
[----:B------:R-:W-:Y:S01]  /*21e0*/  @P6 LEA R8, P0, R2, R38, 0x2 ;  /* 0x0000002602086211 */ /* 0x000fe200078010ff */
[----:B------:R-:W-:Y:S02]  /*21f0*/  IMAD.SHL.U32 R4, R13, 0x40, RZ ;  /* 0x000000400d047824 */ /* 0x000fe400078e00ff */
[----:B------:R-:W-:Y:S02]  /*2200*/  @P6 IMAD.IADD R3, R3, 0x1, R5 ;  /* 0x0000000103036824 */ /* 0x000fe400078e0205 */
[----:B------:R-:W-:Y:S01]  /*2210*/  IMAD.IADD R11, R43, 0x1, R40 ;  /* 0x000000012b0b7824 */ /* 0x000fe200078e0228 */
[----:B------:R-:W-:Y:S01]  /*2220*/  LOP3.LUT R4, R4, 0xc0, RZ, 0xc0, !PT ;  /* 0x000000c004047812 */ /* 0x000fe200078ec0ff */
[----:B------:R-:W-:Y:S01]  /*2230*/  IMAD.SHL.U32 R7, R12, 0x20, RZ ;  /* 0x000000200c077824 */ /* 0x000fe200078e00ff */
[----:B------:R-:W-:Y:S01]  /*2240*/  @P6 LEA.HI.X R9, R2, R39, R3, 0x2, P0 ;  /* 0x0000002702096211 */ /* 0x000fe200000f1403 */
[----:B------:R-:W-:Y:S01]  /*2250*/  IMAD.SHL.U32 R6, R26, 0x8, RZ ;  /* 0x000000081a067824 */ /* 0x000fe200078e00ff */
[----:B------:R-:W-:-:S04]  /*2260*/  DEPBAR.LE SB0, 0x0 ;  /* 0x000080000000791a */ /* 0x000fc80000000000 */
[----:B------:R1:W5:Y:S01]  /*2270*/  @P6 LDG.E R153, desc[UR20][R8.64] ;  /* 0x0000001408996981 */ /* 0x000362000c1e1900 */
[----:B------:R-:W-:Y:S01]  /*2280*/  LOP3.LUT R152, R7, 0xffffff00, RZ, 0xc0, !PT ;  /* 0xffffff0007987812 */ /* 0x000fe200078ec0ff */
[----:B------:R-:W-:Y:S01]  /*2290*/  IMAD R2, R10, R28, RZ ;  /* 0x0000001c0a027224 */ /* 0x000fe200078e02ff */
[----:B------:R-:W-:Y:S01]  /*22a0*/  LOP3.LUT R6, R4, 0x8, R6, 0xf8, !PT ;  /* 0x0000000804067812 */ /* 0x000fe200078ef806 */
[----:B------:R-:W-:Y:S01]  /*22b0*/  BAR.SYNC.DEFER_BLOCKING 0x0 ;  /* 0x0000000000007b1d */ /* 0x000fe20000010000 */
[----:B------:R-:W-:Y:S01]  /*22c0*/  SHF.R.U32.HI R4, RZ, 0x3, R4 ;  /* 0x00000003ff047819 */ /* 0x000fe20000011604 */
[----:B------:R-:W-:Y:S01]  /*22d0*/  IMAD R2, R146, R29, R2 ;  /* 0x0000001d92027224 */ /* 0x000fe200078e0202 */
[----:B------:R-:W-:Y:S02]  /*22e0*/  LEA R3, R148, R152, 0x9 ;  /* 0x0000009894037211 */ /* 0x000fe400078e48ff */
[----:B------:R-:W-:Y:S01]  /*22f0*/  LOP3.LUT R149, R6, R4, RZ, 0x3c, !PT ;  /* 0x0000000406957212 */ /* 0x000fe200078e3cff */
[----:B------:R-:W-:Y:S01]  /*2300*/  IMAD.WIDE.U32 R4, R146, R28, RZ ;  /* 0x0000001c92047225 */ /* 0x000fe200078e00ff */
[----:B------:R1:W-:Y:S03]  /*2310*/  STL [R1+0x64], R11 ;  /* 0x0000640b01007387 */ /* 0x0003e60000100800 */
[----:B------:R-:W-:Y:S01]  /*2320*/  IMAD R3, R154, 0x20, R3 ;  /* 0x000000209a037824 */ /* 0x000fe200078e0203 */
[----:B------:R-:W-:Y:S01]  /*2330*/  IADD3 R7, R5, R2, RZ ;  /* 0x0000000205077210 */ /* 0x000fe20007ffe0ff */
[----:B------:R-:W-:Y:S01]  /*2340*/  BSSY B0, `(.L_x_526) ;  /* 0x000002c000007945 */ /* 0x000fe20003800000 */
[----:B------:R-:W-:Y:S01]  /*2350*/  LEA R6, P0, R4, R42, 0x6 ;  /* 0x0000002a04067211 */ /* 0x000fe200078030ff */
[----:B------:R1:W-:Y:S04]  /*2360*/  @P5 STS [R218+0x9000], RZ ;  /* 0x009000ffda005388 */ /* 0x0003e80000000800 */
[----:B------:R1:W-:Y:S04]  /*2370*/  @P5 STS [R218+0x9004], RZ ;  /* 0x009004ffda005388 */ /* 0x0003e80000000800 */
[----:B------:R1:W-:Y:S04]  /*2380*/  @P5 STS.64 [R218+0x9008], RZ ;  /* 0x009008ffda005388 */ /* 0x0003e80000000a00 */
[----:B------:R1:W-:Y:S04]  /*2390*/  @P5 STS.128 [R218+0xa000], RZ ;  /* 0x00a000ffda005388 */ /* 0x0003e80000000c00 */
[----:B------:R1:W-:Y:S01]  /*23a0*/  @P5 STS.128 [R218+0xb000], RZ ;  /* 0x00b000ffda005388 */ /* 0x0003e20000000c00 */
[----:B------:R-:W-:Y:S01]  /*23b0*/  IMAD.IADD R2, R149, 0x1, R3 ;  /* 0x0000000195027824 */ /* 0x000fe200078e0203 */
        /* <DEDUP_REMOVED lines=12> */
[----:B------:R-:W3:Y:S01]  /*2480*/  @!P1 LDC.64 R2, c[0x0][0x220] ;  /* 0x00008800ff029b82 */ /* 0x000ee20000000a00 */
[----:B------:R1:W-:Y:S01]  /*2490*/  @P0 STS.64 [R218+0x9008], RZ ;  /* 0x009008ffda000388 */ /* 0x0003e20000000a00 */
        /* <DEDUP_REMOVED lines=22> */
.L_x_527:
[----:B------:R-:W-:Y:S05]  /*2600*/  BSYNC B0 ;  /* 0x0000000000007941 */ /* 0x000fea0003800000 */
.L_x_526:
[----:B------:R1:W-:Y:S01]  /*2610*/  @P3 STS.128 [R218+0x9800], RZ ;  /* 0x009800ffda003388 */ /* 0x0003e20000000c00 */
[----:B------:R-:W-:Y:S03]  /*2620*/  BSSY B0, `(.L_x_528) ;  /* 0x0000025000007945 */ /* 0x000fe60003800000 */
[----:B------:R1:W-:Y:S04]  /*2630*/  @P3 STS.128 [R218+0xa800], RZ ;  /* 0x00a800ffda003388 */ /* 0x0003e80000000c00 */
[----:B------:R1:W-:Y:S01]  /*2640*/  @P3 STS.128 [R218+0xb800], RZ ;  /* 0x00b800ffda003388 */ /* 0x0003e20000000c00 */
[----:B------:R-:W-:Y:S05]  /*2650*/  @P3 BRA `(.L_x_529) ;  /* 0x0000000000843947 */ /* 0x000fea0003800000 */
[----:B------:R-:W-:Y:S01]  /*2660*/  ULDC UR5, c[0x0][0x2d0] ;  /* 0x0000b40000057ab9 */ /* 0x000fe20000000800 */
[----:B-12---:R-:W-:Y:S01]  /*2670*/  IMAD.WIDE.U32 R2, R28, 0x20, RZ ;  /* 0x000000201c027825 */ /* 0x006fe200078e00ff */
[----:B------:R-:W-:Y:S02]  /*2680*/  ISETP.GE.AND P1, PT, R150, UR5, PT ;  /* 0x0000000596007c0c */ /* 0x000fe4000bf26270 */
[----:B------:R-:W-:Y:S01]  /*2690*/  ISETP.GE.AND P0, PT, R165, UR5, PT ;  /* 0x00000005a5007c0c */ /* 0x000fe2000bf06270 */
[----:B------:R-:W-:Y:S01]  /*26a0*/  IMAD.SHL.U32 R4, R29, 0x20, RZ ;  /* 0x000000201d047824 */ /* 0x000fe200078e00ff */
[----:B------:R-:W-:-:S04]  /*26b0*/  IADD3 R0, P2, R6, R2, RZ ;  /* 0x0000000206007210 */ /* 0x000fc80007f5e0ff */
[----:B------:R-:W-:Y:S02]  /*26c0*/  IADD3.X R6, R7, R3, R4, P2, !PT ;  /* 0x0000000307067210 */ /* 0x000fe400017fe404 */
[----:B------:R-:W-:-:S03]  /*26d0*/  ISETP.GE.AND P2, PT, R164, UR5, PT ;  /* 0x00000005a4007c0c */ /* 0x000fc6000bf46270 */
[----:B------:R-:W1:Y:S01]  /*26e0*/  @!P1 LDC.64 R8, c[0x0][0x220] ;  /* 0x00008800ff089b82 */ /* 0x000e620000000a00 */
        /* <DEDUP_REMOVED lines=24> */
.L_x_529:
[----:B------:R-:W-:Y:S05]  /*2870*/  BSYNC B0 ;  /* 0x0000000000007941 */ /* 0x000fea0003800000 */
.L_x_528:
[----:B-1----:R-:W-:Y:S01]  /*2880*/  LDSM.16.M88.4 R8, [R216] ;  /* 0x00000000d808783b */ /* 0x002fe20000000200 */
[----:B------:R-:W-:Y:S01]  /*2890*/  IMAD.MOV.U32 R0, RZ, RZ, 0x20 ;  /* 0x00000020ff007424 */ /* 0x000fe200078e00ff */
[----:B------:R-:W-:Y:S01]  /*28a0*/  LOP3.LUT P0, RZ, R36, 0x2, RZ, 0xc0, !PT ;  /* 0x0000000224ff7812 */ /* 0x000fe2000780c0ff */
[----:B--2---:R-:W-:Y:S01]  /*28b0*/  IMAD.MOV.U32 R2, RZ, RZ, 0x10 ;  /* 0x00000010ff027424 */ /* 0x004fe200078e00ff */
[----:B------:R-:W1:Y:S01]  /*28c0*/  LDSM.16.M88.4 R16, [R213+0x6000] ;  /* 0x00600000d510783b */ /* 0x000e620000000200 */
[----:B------:R-:W-:Y:S01]  /*28d0*/  LOP3.LUT P1, RZ, R13, 0x2, RZ, 0xc0, !PT ;  /* 0x000000020dff7812 */ /* 0x000fe2000782c0ff */
[----:B------:R-:W2:Y:S01]  /*28e0*/  @P6 LDC R3, c[0x0][0x2e8] ;  /* 0x0000ba00ff036b82 */ /* 0x000ea20000000800 */
[----:B------:R-:W-:Y:S01]  /*28f0*/  SEL R0, R0, 0xffffffe0, !P0 ;  /* 0xffffffe000007807 */ /* 0x000fe20004000000 */
[----:B------:R-:W4:Y:S01]  /*2900*/  LDSM.16.M88.4 R4, [R216+0x1000] ;  /* 0x00100000d804783b */ /* 0x000f220000000200 */
[----:B------:R-:W-:Y:S01]  /*2910*/  SEL R2, R2, 0xfffffff0, !P1 ;  /* 0xfffffff002027807 */ /* 0x000fe20004800000 */
[----:B------:R-:W-:-:S02]  /*2920*/  ULDC.U8 UR12, c[0x0][0x388] ;  /* 0x0000e200000c7ab9 */ /* 0x000fc40000000000 */
[----:B------:R-:W2:Y:S01]  /*2930*/  LDSM.16.M88.4 R32, [R213+0x6400] ;  /* 0x00640000d520783b */ /* 0x000ea20000000200 */
[----:B------:R-:W-:Y:S01]  /*2940*/  IMAD.IADD R215, R213, 0x1, R0 ;  /* 0x00000001d5d77824 */ /* 0x000fe200078e0200 */
[----:B------:R-:W-:Y:S01]  /*2950*/  SHF.R.S32.HI R0, RZ, 0x1f, R145 ;  /* 0x0000001fff007819 */ /* 0x000fe20000011491 */
[----:B------:R-:W-:Y:S01]  /*2960*/  IMAD R217, R2, 0x2, R216 ;  /* 0x0000000202d97824 */ /* 0x000fe200078e02d8 */
[----:B------:R-:W2:Y:S02]  /*2970*/  LDSM.16.M88.4 R28, [R213+0x6800] ;  /* 0x00680000d51c783b */ /* 0x000ea40000000200 */
[----:B------:R-:W-:Y:S01]  /*2980*/  LEA.HI R0, R0, R145, RZ, 0x2 ;  /* 0x0000009100007211 */ /* 0x000fe200078f10ff */
[----:B------:R-:W-:Y:S01]  /*2990*/  IMAD.MOV.U32 R145, RZ, RZ, RZ ;  /* 0x000000ffff917224 */ /* 0x000fe200078e00ff */
[----:B------:R-:W2:Y:S02]  /*29a0*/  LDSM.16.M88.4 R24, [R213+0x6c00] ;  /* 0x006c0000d518783b */ /* 0x000ea40000000200 */
[----:B------:R-:W-:-:S02]  /*29b0*/  SHF.R.S32.HI R0, RZ, 0x2, R0 ;  /* 0x00000002ff007819 */ /* 0x000fc40000011400 */
[----:B------:R-:W-:Y:S03]  /*29c0*/  LDSM.16.M88.4 R12, [R217+0x1000] ;  /* 0x00100000d90c783b */ /* 0x000fe60000000200 */
[----:B------:R-:W-:Y:S01]  /*29d0*/  IMAD R0, R148, 0x10, R0 ;  /* 0x0000001094007824 */ /* 0x000fe200078e0200 */
[----:B---3--:R-:W3:Y:S03]  /*29e0*/  LDSM.16.M88.4 R40, [R215+0x6400] ;  /* 0x00640000d728783b */ /* 0x008ee60000000200 */
[----:B------:R-:W-:Y:S01]  /*29f0*/  IMAD.IADD R250, R250, 0x1, R0 ;  /* 0x00000001fafa7824 */ /* 0x000fe200078e0200 */
[----:B------:R-:W3:Y:S04]  /*2a00*/  LDSM.16.M88.4 R36, [R215+0x6000] ;  /* 0x00600000d724783b */ /* 0x000ee80000000200 */
[----:B------:R-:W3:Y:S01]  /*2a10*/  LDSM.16.M88.4 R44, [R215+0x6800] ;  /* 0x00680000d72c783b */ /* 0x000ee20000000200 */
[----:B------:R-:W-:-:S03]  /*2a20*/  IADD3 R0, R144, R250, -R237 ;  /* 0x000000fa90007210 */ /* 0x000fc60007ffe8ed */
[----:B------:R-:W3:Y:S01]  /*2a30*/  LDSM.16.M88.4 R56, [R215+0x6c00] ;  /* 0x006c0000d738783b */ /* 0x000ee20000000200 */
[-C--:B-1----:R-:W-:Y:S03]  /*2a40*/  HMMA.16816.F32 R104, R8, R16.reuse, RZ ;  /* 0x000000100868723c */ /* 0x082fe600000018ff */
[----:B------:R-:W1:Y:S04]  /*2a50*/  LDSM.16.M88.4 R20, [R217] ;  /* 0x00000000d914783b */ /* 0x000e680000000200 */
[----:B------:R-:W0:Y:S01]  /*2a60*/  LDGDEPBAR ;  /* 0x00000000000079af */ /* 0x000e220000000000 */
[C---:B----4-:R-:W-:Y:S06]  /*2a70*/  HMMA.16816.F32 R64, R4.reuse, R16, RZ ;  /* 0x000000100440723c */ /* 0x050fec00000018ff */
[-C--:B------:R-:W-:Y:S06]  /*2a80*/  HMMA.16816.F32 R60, R4, R18.reuse, RZ ;  /* 0x00000012043c723c */ /* 0x080fec00000018ff */
[----:B------:R-:W-:Y:S06]  /*2a90*/  HMMA.16816.F32 R100, R8, R18, RZ ;  /* 0x000000120864723c */ /* 0x000fec00000018ff */
[C---:B--2---:R-:W-:Y:S06]  /*2aa0*/  HMMA.16816.F32 R52, R4.reuse, R32, RZ ;  /* 0x000000200434723c */ /* 0x044fec00000018ff */
[C---:B------:R-:W-:Y:S06]  /*2ab0*/  HMMA.16816.F32 R48, R4.reuse, R28, RZ ;  /* 0x0000001c0430723c */ /* 0x040fec00000018ff */
[C---:B------:R-:W-:Y:S06]  /*2ac0*/  HMMA.16816.F32 R16, R4.reuse, R24, RZ ;  /* 0x000000180410723c */ /* 0x040fec00000018ff */
[C---:B------:R-:W-:Y:S06]  /*2ad0*/  HMMA.16816.F32 R88, R4.reuse, R34, RZ ;  /* 0x000000220458723c */ /* 0x040fec00000018ff */
[C---:B------:R-:W-:Y:S06]  /*2ae0*/  HMMA.16816.F32 R92, R4.reuse, R30, RZ ;  /* 0x0000001e045c723c */ /* 0x040fec00000018ff */
[----:B------:R-:W-:Y:S01]  /*2af0*/  HMMA.16816.F32 R80, R4, R26, RZ ;  /* 0x0000001a0450723c */ /* 0x000fe200000018ff */
[----:B------:R-:W-:Y:S05]  /*2b00*/  LDSM.16.M88.4 R4, [R216+0x3000] ;  /* 0x00300000d804783b */ /* 0x000fea0000000200 */
[C---:B------:R-:W-:Y:S06]  /*2b10*/  HMMA.16816.F32 R68, R8.reuse, R24, RZ ;  /* 0x000000180844723c */ /* 0x040fec00000018ff */
[C---:B------:R-:W-:Y:S01]  /*2b20*/  HMMA.16816.F32 R108, R8.reuse, R26, RZ ;  /* 0x0000001a086c723c */ /* 0x040fe200000018ff */
[----:B------:R-:W2:Y:S05]  /*2b30*/  LDSM.16.M88.4 R24, [R213+0x7c00] ;  /* 0x007c0000d518783b */ /* 0x000eaa0000000200 */
[C---:B------:R-:W-:Y:S06]  /*2b40*/  HMMA.16816.F32 R76, R8.reuse, R32, RZ ;  /* 0x00000020084c723c */ /* 0x040fec00000018ff */
[C---:B------:R-:W-:Y:S01]  /*2b50*/  HMMA.16816.F32 R96, R8.reuse, R34, RZ ;  /* 0x000000220860723c */ /* 0x040fe200000018ff */
[----:B------:R-:W4:Y:S05]  /*2b60*/  LDSM.16.M88.4 R32, [R213+0x7000] ;  /* 0x00700000d520783b */ /* 0x000f2a0000000200 */
[----:B------:R-:W-:Y:S06]  /*2b70*/  HMMA.16816.F32 R72, R8, R28, RZ ;  /* 0x0000001c0848723c */ /* 0x000fec00000018ff */
[----:B---3--:R-:W-:Y:S06]  /*2b80*/  HMMA.16816.F32 R124, R12, R40, R52 ;  /* 0x000000280c7c723c */ /* 0x008fec0000001834 */
[----:B------:R-:W-:Y:S01]  /*2b90*/  HMMA.16816.F32 R84, R8, R30, RZ ;  /* 0x0000001e0854723c */ /* 0x000fe200000018ff */
[----:B------:R-:W3:Y:S04]  /*2ba0*/  LDSM.16.M88.4 R28, [R213+0x7400] ;  /* 0x00740000d51c783b */ /* 0x000ee80000000200 */
[----:B------:R-:W-:Y:S01]  /*2bb0*/  LDSM.16.M88.4 R8, [R216+0x2000] ;  /* 0x00200000d808783b */ /* 0x000fe20000000200 */
[C---:B------:R-:W-:Y:S06]  /*2bc0*/  HMMA.16816.F32 R64, R12.reuse, R36, R64 ;  /* 0x000000240c40723c */ /* 0x040fec0000001840 */
[C---:B------:R-:W-:Y:S01]  /*2bd0*/  HMMA.16816.F32 R140, R12.reuse, R44, R48 ;  /* 0x0000002c0c8c723c */ /* 0x040fe20000001830 */
[----:B------:R-:W-:Y:S05]  /*2be0*/  LDSM.16.M88.4 R48, [R215+0x7800] ;  /* 0x00780000d730783b */ /* 0x000fea0000000200 */
[C---:B------:R-:W-:Y:S01]  /*2bf0*/  HMMA.16816.F32 R52, R12.reuse, R56, R16 ;  /* 0x000000380c34723c */ /* 0x040fe20000001810 */
[----:B------:R-:W-:Y:S05]  /*2c00*/  LDSM.16.M88.4 R16, [R217+0x3000] ;  /* 0x00300000d910783b */ /* 0x000fea0000000200 */
[C---:B------:R-:W-:Y:S06]  /*2c10*/  HMMA.16816.F32 R60, R12.reuse, R38, R60 ;  /* 0x000000260c3c723c */ /* 0x040fec000000183c */
[C---:B------:R-:W-:Y:S01]  /*2c20*/  HMMA.16816.F32 R120, R12.reuse, R42, R88 ;  /* 0x0000002a0c78723c */ /* 0x040fe20000001858 */
[----:B------:R-:W-:Y:S05]  /*2c30*/  LDSM.16.M88.4 R88, [R215+0x7c00] ;  /* 0x007c0000d758783b */ /* 0x000fea0000000200 */
[C---:B------:R-:W-:Y:S06]  /*2c40*/  HMMA.16816.F32 R132, R12.reuse, R46, R92 ;  /* 0x0000002e0c84723c */ /* 0x040fec000000185c */
[----:B------:R-:W-:Y:S01]  /*2c50*/  HMMA.16816.F32 R116, R12, R58, R80 ;  /* 0x0000003a0c74723c */ /* 0x000fe20000001850 */
[----:B------:R-:W3:Y:S05]  /*2c60*/  LDSM.16.M88.4 R12, [R213+0x7800] ;  /* 0x00780000d50c783b */ /* 0x000eea0000000200 */
[C---:B-1----:R-:W-:Y:S06]  /*2c70*/  HMMA.16816.F32 R112, R20.reuse, R36, R104 ;  /* 0x000000241470723c */ /* 0x042fec0000001868 */
[C---:B------:R-:W-:Y:S06]  /*2c80*/  HMMA.16816.F32 R128, R20.reuse, R40, R76 ;  /* 0x000000281480723c */ /* 0x040fec000000184c */
[C---:B------:R-:W-:Y:S06]  /*2c90*/  HMMA.16816.F32 R100, R20.reuse, R38, R100 ;  /* 0x000000261464723c */ /* 0x040fec0000001864 */
[C---:B------:R-:W-:Y:S01]  /*2ca0*/  HMMA.16816.F32 R92, R20.reuse, R42, R96 ;  /* 0x0000002a145c723c */ /* 0x040fe20000001860 */
[----:B------:R-:W1:Y:S05]  /*2cb0*/  LDSM.16.M88.4 R40, [R215+0x7000] ;  /* 0x00700000d728783b */ /* 0x000e6a0000000200 */
[C---:B------:R-:W-:Y:S06]  /*2cc0*/  HMMA.16816.F32 R136, R20.reuse, R44, R72 ;  /* 0x0000002c1488723c */ /* 0x040fec0000001848 */
[C---:B------:R-:W-:Y:S01]  /*2cd0*/  HMMA.16816.F32 R80, R20.reuse, R46, R84 ;  /* 0x0000002e1450723c */ /* 0x040fe20000001854 */
[----:B------:R-:W1:Y:S05]  /*2ce0*/  LDSM.16.M88.4 R44, [R215+0x7400] ;  /* 0x00740000d72c783b */ /* 0x000e6a0000000200 */
[C---:B------:R-:W-:Y:S06]  /*2cf0*/  HMMA.16816.F32 R104, R20.reuse, R56, R68 ;  /* 0x000000381468723c */ /* 0x040fec0000001844 */
[----:B------:R-:W-:Y:S01]  /*2d00*/  HMMA.16816.F32 R68, R20, R58, R108 ;  /* 0x0000003a1444723c */ /* 0x000fe2000000186c */
[----:B------:R-:W1:Y:S05]  /*2d10*/  LDSM.16.M88.4 R20, [R217+0x2000] ;  /* 0x00200000d914783b */ /* 0x000e6a0000000200 */
[C---:B--2---:R-:W-:Y:S06]  /*2d20*/  HMMA.16816.F32 R36, R4.reuse, R24, R52 ;  /* 0x000000180424723c */ /* 0x044fec0000001834 */
[C---:B----4-:R-:W-:Y:S06]  /*2d30*/  HMMA.16816.F32 R64, R4.reuse, R32, R64 ;  /* 0x000000200440723c */ /* 0x050fec0000001840 */
[C---:B---3--:R-:W-:Y:S06]  /*2d40*/  HMMA.16816.F32 R56, R4.reuse, R28, R124 ;  /* 0x0000001c0438723c */ /* 0x048fec000000187c */
        /* <DEDUP_REMOVED lines=11> */
[C---:B------:R-:W-:Y:S06]  /*2e00*/  HMMA.16816.F32 R108, R8.reuse, R24, R104 ;  /* 0x00000018086c723c */ /* 0x040fec0000001868 */
[----:B------:R-:W-:Y:S01]  /*2e10*/  HMMA.16816.F32 R80, R8, R14, R80 ;  /* 0x0000000e0850723c */ /* 0x000fe20000001850 */
[----:B------:R-:W-:Y:S05]  /*2e20*/  LDSM.16.M88.4 R12, [R216+0x4000] ;  /* 0x00400000d80c783b */ /* 0x000fea0000000200 */
[----:B------:R-:W-:Y:S01]  /*2e30*/  HMMA.16816.F32 R140, R16, R88, R36 ;  /* 0x00000058108c723c */ /* 0x000fe20000001824 */
[----:B------:R-:W2:Y:S05]  /*2e40*/  LDSM.16.M88.4 R36, [R213+0x8000] ;  /* 0x00800000d524783b */ /* 0x000eaa0000000200 */
[----:B------:R-:W-:Y:S01]  /*2e50*/  HMMA.16816.F32 R104, R8, R26, R68 ;  /* 0x0000001a0868723c */ /* 0x000fe20000001844 */
[----:B------:R-:W3:Y:S04]  /*2e60*/  LDSM.16.M88.4 R24, [R213+0x8800] ;  /* 0x00880000d518783b */ /* 0x000ee80000000200 */
[----:B------:R-:W-:Y:S01]  /*2e70*/  LDSM.16.M88.4 R8, [R216+0x5000] ;  /* 0x00500000d808783b */ /* 0x000fe20000000200 */
[C---:B-1----:R-:W-:Y:S06]  /*2e80*/  HMMA.16816.F32 R136, R16.reuse, R40, R64 ;  /* 0x000000281088723c */ /* 0x042fec0000001840 */
[C---:B------:R-:W-:Y:S01]  /*2e90*/  HMMA.16816.F32 R132, R16.reuse, R42, R60 ;  /* 0x0000002a1084723c */ /* 0x040fe2000000183c */
[----:B------:R-:W-:Y:S05]  /*2ea0*/  LDSM.16.M88.4 R60, [R215+0x8800] ;  /* 0x00880000d73c783b */ /* 0x000fea0000000200 */
[C---:B------:R-:W-:Y:S06]  /*2eb0*/  HMMA.16816.F32 R128, R16.reuse, R44, R56 ;  /* 0x0000002c1080723c */ /* 0x040fec0000001838 */
[C---:B------:R-:W-:Y:S06]  /*2ec0*/  HMMA.16816.F32 R124, R16.reuse, R46, R52 ;  /* 0x0000002e107c723c */ /* 0x040fec0000001834 */
[C---:B------:R-:W-:Y:S06]  /*2ed0*/  HMMA.16816.F32 R120, R16.reuse, R48, R72 ;  /* 0x000000301078723c */ /* 0x040fec0000001848 */
[C---:B------:R-:W-:Y:S06]  /*2ee0*/  HMMA.16816.F32 R116, R16.reuse, R50, R84 ;  /* 0x000000321074723c */ /* 0x040fec0000001854 */
[----:B------:R-:W-:Y:S01]  /*2ef0*/  HMMA.16816.F32 R112, R16, R90, R4 ;  /* 0x0000005a1070723c */ /* 0x000fe20000001804 */
[----:B------:R-:W1:Y:S04]  /*2f00*/  LDSM.16.M88.4 R16, [R213+0x8c00] ;  /* 0x008c0000d510783b */ /* 0x000e680000000200 */
[----:B------:R-:W-:Y:S01]  /*2f10*/  LDSM.16.M88.4 R4, [R217+0x4000] ;  /* 0x00400000d904783b */ /* 0x000fe20000000200 */
[C---:B------:R-:W-:Y:S03]  /*2f20*/  HMMA.16816.F32 R68, R20.reuse, R42, R32 ;  /* 0x0000002a1444723c */ /* 0x040fe60000001820 */
[----:B------:R-:W4:Y:S03]  /*2f30*/  LDSM.16.M88.4 R32, [R215+0x8000] ;  /* 0x00800000d720783b */ /* 0x000f260000000200 */
[C---:B------:R-:W-:Y:S06]  /*2f40*/  HMMA.16816.F32 R64, R20.reuse, R44, R96 ;  /* 0x0000002c1440723c */ /* 0x040fec0000001860 */
[C---:B------:R-:W-:Y:S01]  /*2f50*/  HMMA.16816.F32 R56, R20.reuse, R46, R92 ;  /* 0x0000002e1438723c */ /* 0x040fe2000000185c */
[----:B------:R-:W-:Y:S05]  /*2f60*/  LDSM.16.M88.4 R92, [R215+0x8c00] ;  /* 0x008c0000d75c783b */ /* 0x000fea0000000200 */
[C---:B------:R-:W-:Y:S06]  /*2f70*/  HMMA.16816.F32 R44, R20.reuse, R48, R100 ;  /* 0x00000030142c723c */ /* 0x040fec0000001864 */
[C---:B------:R-:W-:Y:S01]  /*2f80*/  HMMA.16816.F32 R72, R20.reuse, R40, R76 ;  /* 0x000000281448723c */ /* 0x040fe2000000184c */
[----:B------:R-:W4:Y:S05]  /*2f90*/  LDSM.16.M88.4 R40, [R215+0x8400] ;  /* 0x00840000d728783b */ /* 0x000f2a0000000200 */
[C---:B------:R-:W-:Y:S06]  /*2fa0*/  HMMA.16816.F32 R52, R20.reuse, R50, R80 ;  /* 0x000000321434723c */ /* 0x040fec0000001850 */
[C---:B------:R-:W-:Y:S06]  /*2fb0*/  HMMA.16816.F32 R48, R20.reuse, R88, R108 ;  /* 0x000000581430723c */ /* 0x040fec000000186c */
[----:B------:R-:W-:Y:S06]  /*2fc0*/  HMMA.16816.F32 R20, R20, R90, R104 ;  /* 0x0000005a1414723c */ /* 0x000fec0000001868 */
[C---:B--2---:R-:W-:Y:S06]  /*2fd0*/  HMMA.16816.F32 R80, R12.reuse, R38, R68 ;  /* 0x000000260c50723c */ /* 0x044fec0000001844 */
[----:B---3--:R-:W-:Y:S01]  /*2fe0*/  HMMA.16816.F32 R68, R12, R24, R44 ;  /* 0x000000180c44723c */ /* 0x008fe2000000182c */
[----:B------:R-:W2:Y:S01]  /*2ff0*/  LDSM.16.M88.4 R44, [R217+0x5000] ;  /* 0x00500000d92c783b */ /* 0x000ea20000000200 */
[----:B------:R-:W-:-:S04]  /*3000*/  DEPBAR.LE SB0, 0x0 ;  /* 0x000080000000791a */ /* 0x000fc80000000000 */
[C---:B------:R-:W-:Y:S06]  /*3010*/  HMMA.16816.F32 R84, R12.reuse, R36, R72 ;  /* 0x000000240c54723c */ /* 0x040fec0000001848 */
[C---:B------:R-:W-:Y:S06]  /*3020*/  HMMA.16816.F32 R76, R12.reuse, R28, R64 ;  /* 0x0000001c0c4c723c */ /* 0x040fec0000001840 */
[C---:B------:R-:W-:Y:S06]  /*3030*/  HMMA.16816.F32 R72, R12.reuse, R30, R56 ;  /* 0x0000001e0c48723c */ /* 0x040fec0000001838 */
[C---:B------:R-:W-:Y:S06]  /*3040*/  HMMA.16816.F32 R64, R12.reuse, R26, R52 ;  /* 0x0000001a0c40723c */ /* 0x040fec0000001834 */
[C---:B-1----:R-:W-:Y:S06]  /*3050*/  HMMA.16816.F32 R56, R12.reuse, R16, R48 ;  /* 0x000000100c38723c */ /* 0x042fec0000001830 */
[----:B------:R-:W-:Y:S06]  /*3060*/  HMMA.16816.F32 R52, R12, R18, R20 ;  /* 0x000000120c34723c */ /* 0x000fec0000001814 */
        /* <DEDUP_REMOVED lines=12> */
[----:B--2---:R-:W-:Y:S01]  /*3130*/  HMMA.16816.F32 R52, R44, R32, R12 ;  /* 0x000000202c34723c */ /* 0x004fe2000000180c */
[----:B------:R-:W-:-:S05]  /*3140*/  IMAD.SHL.U32 R4, R157, 0x2, RZ ;  /* 0x000000029d047824 */ /* 0x000fca00078e00ff */
[C---:B------:R-:W-:Y:S01]  /*3150*/  HMMA.16816.F32 R24, R8.reuse, R26, R116 ;  /* 0x0000001a0818723c */ /* 0x040fe20000001874 */
[----:B------:R-:W-:Y:S02]  /*3160*/  LOP3.LUT R13, R4, 0x6, RZ, 0xc0, !PT ;  /* 0x00000006040d7812 */ /* 0x000fe400078ec0ff */
[----:B------:R1:W2:Y:S03]  /*3170*/  @P6 MUFU.RCP R4, R3 ;  /* 0x0000000300046308 */ /* 0x0002a60000001000 */
[----:B------:R-:W-:Y:S01]  /*3180*/  IMAD R13, R146, 0x40, R13 ;  /* 0x00000040920d7824 */ /* 0x000fe200078e020d */
[----:B------:R-:W-:Y:S03]  /*3190*/  HMMA.16816.F32 R140, R8, R16, R140 ;  /* 0x00000010088c723c */ /* 0x000fe6000000188c */
[C---:B------:R-:W-:Y:S01]  /*31a0*/  VIADD R12, R13.reuse, 0x1 ;  /* 0x000000010d0c7836 */ /* 0x040fe20000000000 */
[CC--:B------:R-:W-:Y:S01]  /*31b0*/  ISETP.GE.AND P4, PT, R13.reuse, R144.reuse, PT ;  /* 0x000000900d00720c */ /* 0x0c0fe20003f86270 */
[C---:B------:R-:W-:Y:S01]  /*31c0*/  VIADD R14, R13.reuse, 0x8 ;  /* 0x000000080d0e7836 */ /* 0x040fe20000000000 */
[----:B------:R-:W-:Y:S01]  /*31d0*/  HMMA.16816.F32 R64, R44, R40, R48 ;  /* 0x000000282c40723c */ /* 0x000fe20000001830 */
[C---:B------:R-:W-:Y:S01]  /*31e0*/  VIADD R15, R13.reuse, 0x9 ;  /* 0x000000090d0f7836 */ /* 0x040fe20000000000 */
[-C--:B------:R-:W-:Y:S01]  /*31f0*/  ISETP.GE.AND P3, PT, R12, R144.reuse, PT ;  /* 0x000000900c00720c */ /* 0x080fe20003f66270 */
[C---:B------:R-:W-:Y:S01]  /*3200*/  VIADD R16, R13.reuse, 0x10 ;  /* 0x000000100d107836 */ /* 0x040fe20000000000 */
[----:B------:R-:W-:Y:S01]  /*3210*/  ISETP.GE.AND P2, PT, R14, R144, PT ;  /* 0x000000900e00720c */ /* 0x000fe20003f46270 */
[----:B------:R-:W-:Y:S01]  /*3220*/  VIADD R17, R13, 0x11 ;  /* 0x000000110d117836 */ /* 0x000fe20000000000 */
[----:B------:R-:W-:Y:S01]  /*3230*/  HMMA.16816.F32 R36, R8, R38, R132 ;  /* 0x000000260824723c */ /* 0x000fe20000001884 */
[----:B-1----:R-:W-:-:S02]  /*3240*/  IMAD.IADD R3, R0, 0x1, -R13 ;  /* 0x0000000100037824 */ /* 0x002fc400078e0a0d */
[----:B--2--5:R-:W-:Y:S01]  /*3250*/  @P6 FMUL.FTZ R145, R153, R4 ;  /* 0x0000000499916220 */ /* 0x024fe20000410000 */
[C---:B------:R-:W-:Y:S01]  /*3260*/  IMAD.IADD R4, R0.reuse, 0x1, -R12 ;  /* 0x0000000100047824 */ /* 0x040fe200078e0a0c */
[----:B------:R-:W-:Y:S01]  /*3270*/  ISETP.GE.AND P1, PT, R15, R144, PT ;  /* 0x000000900f00720c */ /* 0x000fe20003f26270 */
[C---:B------:R-:W-:Y:S01]  /*3280*/  IMAD.IADD R5, R0.reuse, 0x1, -R15 ;  /* 0x0000000100057824 */ /* 0x040fe200078e0a0f */
[----:B------:R-:W-:Y:S01]  /*3290*/  IABS R3, R3 ;  /* 0x0000000300037213 */ /* 0x000fe20000000000 */
[----:B------:R-:W-:Y:S01]  /*32a0*/  IMAD.IADD R7, R0, 0x1, -R16 ;  /* 0x0000000100077824 */ /* 0x000fe200078e0a10 */
[----:B------:R-:W-:Y:S01]  /*32b0*/  HMMA.16816.F32 R112, R8, R18, R112 ;  /* 0x000000120870723c */ /* 0x000fe20000001870 */
[----:B------:R-:W-:Y:S01]  /*32c0*/  IABS R6, R4 ;  /* 0x0000000400067213 */ /* 0x000fe20000000000 */
[C---:B------:R-:W-:Y:S01]  /*32d0*/  VIADD R41, R13.reuse, 0x19 ;  /* 0x000000190d297836 */ /* 0x040fe20000000000 */
[----:B------:R-:W-:Y:S01]  /*32e0*/  I2FP.F32.S32 R3, R3 ;  /* 0x0000000300037245 */ /* 0x000fe20000201400 */
[----:B------:R-:W-:Y:S01]  /*32f0*/  VIADD R40, R13, 0x20 ;  /* 0x000000200d287836 */ /* 0x000fe20000000000 */
[----:B------:R-:W-:Y:S01]  /*3300*/  ISETP.GE.AND P0, PT, R16, R144, PT ;  /* 0x000000901000720c */ /* 0x000fe20003f06270 */
[----:B------:R-:W-:Y:S01]  /*3310*/  HMMA.16816.F32 R68, R44, R42, R28 ;  /* 0x0000002a2c44723c */ /* 0x000fe2000000181c */
[----:B------:R-:W-:-:S02]  /*3320*/  IMAD.IADD R8, R0, 0x1, -R17 ;  /* 0x0000000100087824 */ /* 0x000fc400078e0a11 */
[----:B------:R-:W-:Y:S01]  /*3330*/  FFMA.FTZ R51, R3, -R145, R84 ;  /* 0x8000009103337223 */ /* 0x000fe20000010054 */
[----:B------:R-:W-:Y:S01]  /*3340*/  IMAD.IADD R3, R0, 0x1, -R14 ;  /* 0x0000000100037824 */ /* 0x000fe200078e0a0e */
[----:B------:R-:W-:Y:S02]  /*3350*/  ISETP.GE.AND P6, PT, R17, R144, PT ;  /* 0x000000901100720c */ /* 0x000fe40003fc6270 */
[----:B------:R-:W-:Y:S01]  /*3360*/  IABS R8, R8 ;  /* 0x0000000800087213 */ /* 0x000fe20000000000 */
[----:B------:R-:W-:Y:S01]  /*3370*/  VIADD R42, R13, 0x18 ;  /* 0x000000180d2a7836 */ /* 0x000fe20000000000 */
[----:B------:R-:W-:Y:S01]  /*3380*/  IABS R4, R3 ;  /* 0x0000000300047213 */ /* 0x000fe20000000000 */
[C---:B------:R-:W-:Y:S01]  /*3390*/  HMMA.16816.F32 R100, R44.reuse, R62, R24 ;  /* 0x0000003e2c64723c */ /* 0x040fe20000001818 */
[----:B------:R-:W-:Y:S02]  /*33a0*/  IABS R3, R5 ;  /* 0x0000000500037213 */ /* 0x000fe40000000000 */
[----:B------:R-:W-:Y:S01]  /*33b0*/  IABS R5, R7 ;  /* 0x0000000700057213 */ /* 0x000fe20000000000 */
[----:B------:R-:W-:Y:S01]  /*33c0*/  IMAD.MOV.U32 R7, RZ, RZ, R6 ;  /* 0x000000ffff077224 */ /* 0x000fe200078e0006 */
[----:B------:R-:W-:Y:S01]  /*33d0*/  FSEL R116, R51, -INF , !P4 ;  /* 0xff80000033747808 */ /* 0x000fe20006000000 */
[----:B------:R-:W-:Y:S01]  /*33e0*/  IMAD.MOV.U32 R6, RZ, RZ, R4 ;  /* 0x000000ffff067224 */ /* 0x000fe200078e0004 */
[----:B------:R-:W-:Y:S01]  /*33f0*/  HMMA.16816.F32 R88, R44, R60, R20 ;  /* 0x0000003c2c58723c */ /* 0x000fe20000001814 */
[----:B------:R-:W-:Y:S01]  /*3400*/  IMAD.MOV.U32 R4, RZ, RZ, R5 ;  /* 0x000000ffff047224 */ /* 0x000fe200078e0005 */
[----:B------:R-:W-:Y:S01]  /*3410*/  I2FP.F32.S32 R5, R3 ;  /* 0x0000000300057245 */ /* 0x000fe20000201400 */
[----:B------:R-:W-:Y:S01]  /*3420*/  IMAD.MOV.U32 R3, RZ, RZ, R8 ;  /* 0x000000ffff037224 */ /* 0x000fe200078e0008 */
[----:B------:R-:W-:-:S02]  /*3430*/  I2FP.F32.S32 R6, R6 ;  /* 0x0000000600067245 */ /* 0x000fc40000201400 */
[----:B------:R-:W-:Y:S01]  /*3440*/  I2FP.F32.S32 R7, R7 ;  /* 0x0000000700077245 */ /* 0x000fe20000201400 */
[----:B------:R-:W-:Y:S01]  /*3450*/  HMMA.16816.F32 R56, R44, R34, R36 ;  /* 0x000000222c38723c */ /* 0x000fe20000001824 */
[----:B------:R-:W-:Y:S01]  /*3460*/  I2FP.F32.S32 R3, R3 ;  /* 0x0000000300037245 */ /* 0x000fe20000201400 */
[-C--:B------:R-:W-:Y:S01]  /*3470*/  FFMA.FTZ R63, R6, -R145.reuse, R80 ;  /* 0x80000091063f7223 */ /* 0x080fe20000010050 */
[C---:B------:R-:W-:Y:S01]  /*3480*/  IMAD.IADD R6, R0.reuse, 0x1, -R42 ;  /* 0x0000000100067824 */ /* 0x040fe200078e0a2a */
[----:B------:R-:W-:Y:S01]  /*3490*/  I2FP.F32.S32 R4, R4 ;  /* 0x0000000400047245 */ /* 0x000fe20000201400 */
[-C--:B------:R-:W-:Y:S01]  /*34a0*/  FFMA.FTZ R62, R5, -R145.reuse, R81 ;  /* 0x80000091053e7223 */ /* 0x080fe20000010051 */
[-C--:B------:R-:W-:Y:S01]  /*34b0*/  FFMA.FTZ R60, R3, -R145.reuse, R77 ;  /* 0x80000091033c7223 */ /* 0x080fe2000001004d */
        /* <DEDUP_REMOVED lines=9> */
[--C-:B------:R-:W-:Y:S01]  /*3550*/  IMAD.IADD R7, R5, 0x1, -R13.reuse ;  /* 0x0000000105077824 */ /* 0x100fe200078e0a0d */
        /* <DEDUP_REMOVED lines=8> */
[----:B------:R-:W-:Y:S01]  /*35e0*/  I2FP.F32.S32 R7, R9 ;  /* 0x0000000900077245 */ /* 0x000fe20000201400 */
[----:B------:R-:W-:Y:S01]  /*35f0*/  VIADD R38, R13, 0x21 ;  /* 0x000000210d267836 */ /* 0x000fe20000000000 */
[----:B------:R-:W-:-:S02]  /*3600*/  IABS R3, R10 ;  /* 0x0000000a00037213 */ /* 0x000fc40000000000 */
[----:B------:R-:W-:Y:S01]  /*3610*/  I2FP.F32.S32 R9, R8 ;  /* 0x0000000800097245 */ /* 0x000fe20000201400 */
[----:B------:R-:W-:Y:S01]  /*3620*/  FFMA.FTZ R50, R7, -R145, R72 ;  /* 0x8000009107327223 */ /* 0x000fe20000010048 */
[----:B------:R-:W-:Y:S02]  /*3630*/  I2FP.F32.S32 R7, R6 ;  /* 0x0000000600077245 */ /* 0x000fe40000201400 */
[----:B------:R-:W-:Y:S01]  /*3640*/  I2FP.F32.S32 R6, R3 ;  /* 0x0000000300067245 */ /* 0x000fe20000201400 */
[----:B------:R-:W-:Y:S01]  /*3650*/  VIADD R3, R0, 0x48 ;  /* 0x0000004800037836 */ /* 0x000fe20000000000 */
[----:B------:R-:W-:Y:S01]  /*3660*/  I2FP.F32.S32 R8, R11 ;  /* 0x0000000b00087245 */ /* 0x000fe20000201400 */
[-C--:B------:R-:W-:Y:S01]  /*3670*/  FFMA.FTZ R23, R7, -R145.reuse, R86 ;  /* 0x8000009107177223 */ /* 0x080fe20000010056 */
[----:B------:R-:W-:Y:S02]  /*3680*/  IMAD.IADD R7, R5, 0x1, -R12 ;  /* 0x0000000105077824 */ /* 0x000fe400078e0a0c */
[----:B------:R-:W-:Y:S01]  /*3690*/  FFMA.FTZ R22, R6, -R145, R52 ;  /* 0x8000009106167223 */ /* 0x000fe20000010034 */
[----:B------:R-:W-:-:S02]  /*36a0*/  IMAD.IADD R6, R3, 0x1, -R13 ;  /* 0x0000000103067824 */ /* 0x000fc400078e0a0d */
[-C--:B------:R-:W-:Y:S01]  /*36b0*/  FFMA.FTZ R48, R8, -R145.reuse, R96 ;  /* 0x8000009108307223 */ /* 0x080fe20000010060 */
[--C-:B------:R-:W-:Y:S02]  /*36c0*/  IMAD.IADD R8, R4, 0x1, -R12.reuse ;  /* 0x0000000104087824 */ /* 0x100fe400078e0a0c */
[----:B------:R-:W-:Y:S01]  /*36d0*/  FFMA.FTZ R49, R9, -R145, R73 ;  /* 0x8000009109317223 */ /* 0x000fe20000010049 */
[----:B------:R-:W-:Y:S01]  /*36e0*/  IMAD.IADD R10, R3, 0x1, -R12 ;  /* 0x00000001030a7824 */ /* 0x000fe200078e0a0c */
[----:B------:R-:W-:Y:S01]  /*36f0*/  IABS R9, R6 ;  /* 0x0000000600097213 */ /* 0x000fe20000000000 */
[----:B------:R-:W-:Y:S01]  /*3700*/  IMAD.IADD R11, R5, 0x1, -R14 ;  /* 0x00000001050b7824 */ /* 0x000fe200078e0a0e */
[----:B------:R-:W-:Y:S02]  /*3710*/  IABS R7, R7 ;  /* 0x0000000700077213 */ /* 0x000fe40000000000 */
        /* <DEDUP_REMOVED lines=15> */
[----:B------:R-:W-:Y:S01]  /*3810*/  IMAD.IADD R11, R3, 0x1, -R15 ;  /* 0x00000001030b7824 */ /* 0x000fe200078e0a0f */
[----:B------:R-:W-:Y:S01]  /*3820*/  I2FP.F32.S32 R7, R8 ;  /* 0x0000000800077245 */ /* 0x000fe20000201400 */
[-C--:B------:R-:W-:Y:S01]  /*3830*/  FFMA.FTZ R20, R10, -R145.reuse, R87 ;  /* 0x800000910a147223 */ /* 0x080fe20000010057 */
[----:B------:R-:W-:Y:S01]  /*3840*/  I2FP.F32.S32 R6, R6 ;  /* 0x0000000600067245 */ /* 0x000fe20000201400 */
[----:B------:R-:W-:Y:S01]  /*3850*/  FFMA.FTZ R19, R9, -R145, R53 ;  /* 0x8000009109137223 */ /* 0x000fe20000010035 */
[----:B------:R-:W-:-:S02]  /*3860*/  IMAD.IADD R9, R4, 0x1, -R15 ;  /* 0x0000000104097824 */ /* 0x000fc400078e0a0f */
[-C--:B------:R-:W-:Y:S01]  /*3870*/  FFMA.FTZ R43, R7, -R145.reuse, R82 ;  /* 0x80000091072b7223 */ /* 0x080fe20000010052 */
[--C-:B------:R-:W-:Y:S02]  /*3880*/  IMAD.IADD R7, R4, 0x1, -R14.reuse ;  /* 0x0000000104077824 */ /* 0x100fe400078e0a0e */
        /* <DEDUP_REMOVED lines=18> */
[--C-:B------:R-:W-:Y:S01]  /*39b0*/  IMAD.IADD R7, R5, 0x1, -R16.reuse ;  /* 0x0000000105077824 */ /* 0x100fe200078e0a10 */
        /* <DEDUP_REMOVED lines=58> */
[----:B------:R-:W-:Y:S01]  /*3d60*/  FSEL R66, R18, -INF , !P3 ;  /* 0xff80000012427808 */ /* 0x000fe20005800000 */
[----:B------:R-:W-:Y:S01]  /*3d70*/  IMAD.IADD R8, R5, 0x1, -R40 ;  /* 0x0000000105087824 */ /* 0x000fe200078e0a28 */
[----:B------:R-:W-:Y:S02]  /*3d80*/  IABS R10, R7 ;  /* 0x00000007000a7213 */ /* 0x000fe40000000000 */
[----:B------:R-:W-:-:S02]  /*3d90*/  IABS R6, R6 ;  /* 0x0000000600067213 */ /* 0x000fc40000000000 */
[----:B------:R-:W-:Y:S02]  /*3da0*/  IABS R7, R9 ;  /* 0x0000000900077213 */ /* 0x000fe40000000000 */
        /* <DEDUP_REMOVED lines=13> */
[-C--:B------:R-:W-:Y:S01]  /*3e80*/  FFMA.FTZ R18, R10, -R145.reuse, R71 ;  /* 0x800000910a127223 */ /* 0x080fe20000010047 */
[----:B------:R-:W-:Y:S01]  /*3e90*/  VIADD R11, R13, 0x28 ;  /* 0x000000280d0b7836 */ /* 0x000fe20000000000 */
[----:B------:R-:W-:Y:S01]  /*3ea0*/  FSEL R63, R37, -INF , !P2 ;  /* 0xff800000253f7808 */ /* 0x000fe20005000000 */
[-C--:B------:R-:W-:Y:S01]  /*3eb0*/  FFMA.FTZ R16, R8, -R145.reuse, R98 ;  /* 0x8000009108107223 */ /* 0x080fe20000010062 */
[----:B------:R-:W-:Y:S01]  /*3ec0*/  FSEL R138, R36, -INF , !P1 ;  /* 0xff800000248a7808 */ /* 0x000fe20004800000 */
[----:B------:R-:W-:Y:S01]  /*3ed0*/  FFMA.FTZ R12, R6, -R145, R90 ;  /* 0x80000091060c7223 */ /* 0x000fe2000001005a */
[----:B------:R-:W-:Y:S01]  /*3ee0*/  FSEL R58, R35, -INF , !P1 ;  /* 0xff800000233a7808 */ /* 0x000fe20004800000 */
[C---:B------:R-:W-:Y:S01]  /*3ef0*/  VIADD R10, R13.reuse, 0x29 ;  /* 0x000000290d0a7836 */ /* 0x040fe20000000000 */
[----:B------:R-:W-:Y:S01]  /*3f00*/  FSEL R62, R34, -INF , !P1 ;  /* 0xff800000223e7808 */ /* 0x000fe20004800000 */
[----:B------:R-:W-:Y:S01]  /*3f10*/  VIADD R8, R13, 0x31 ;  /* 0x000000310d087836 */ /* 0x000fe20000000000 */
[----:B------:R-:W-:Y:S01]  /*3f20*/  FSEL R220, R33, -INF , !P0 ;  /* 0xff80000021dc7808 */ /* 0x000fe20004000000 */
[C---:B------:R-:W-:Y:S01]  /*3f30*/  VIADD R7, R13.reuse, 0x38 ;  /* 0x000000380d077836 */ /* 0x040fe20000000000 */
[----:B------:R-:W-:Y:S01]  /*3f40*/  FSEL R61, R32, -INF , !P0 ;  /* 0xff800000203d7808 */ /* 0x000fe20004000000 */
[----:B------:R-:W-:Y:S01]  /*3f50*/  VIADD R6, R13, 0x39 ;  /* 0x000000390d067836 */ /* 0x000fe20000000000 */
[----:B------:R-:W-:Y:S01]  /*3f60*/  FSEL R74, R31, -INF , !P0 ;  /* 0xff8000001f4a7808 */ /* 0x000fe20004000000 */
[----:B------:R-:W-:Y:S01]  /*3f70*/  IMAD.IADD R13, R0, 0x1, -R38 ;  /* 0x00000001000d7824 */ /* 0x000fe200078e0a26 */
[-C--:B------:R-:W-:Y:S01]  /*3f80*/  ISETP.GE.AND P2, PT, R42, R144.reuse, PT ;  /* 0x000000902a00720c */ /* 0x080fe20003f46270 */
[C---:B------:R-:W-:Y:S01]  /*3f90*/  IMAD.IADD R15, R0.reuse, 0x1, -R11 ;  /* 0x00000001000f7824 */ /* 0x040fe200078e0a0b */
[-C--:B------:R-:W-:Y:S01]  /*3fa0*/  ISETP.GE.AND P1, PT, R41, R144.reuse, PT ;  /* 0x000000902900720c */ /* 0x080fe20003f26270 */
[----:B------:R-:W-:Y:S01]  /*3fb0*/  IMAD.IADD R17, R0, 0x1, -R10 ;  /* 0x0000000100117824 */ /* 0x000fe200078e0a0a */
[-C--:B------:R-:W-:Y:S01]  /*3fc0*/  ISETP.GE.AND P0, PT, R40, R144.reuse, PT ;  /* 0x000000902800720c */ /* 0x080fe20003f06270 */
[C---:B------:R-:W-:Y:S01]  /*3fd0*/  IMAD.IADD R32, R3.reuse, 0x1, -R9 ;  /* 0x0000000103207824 */ /* 0x040fe200078e0a09 */
[----:B------:R-:W-:Y:S01]  /*3fe0*/  FSEL R59, R22, -INF , !P4 ;  /* 0xff800000163b7808 */ /* 0x000fe20006000000 */
[----:B------:R-:W-:Y:S01]  /*3ff0*/  IMAD.IADD R36, R3, 0x1, -R8 ;  /* 0x0000000103247824 */ /* 0x000fe200078e0a08 */
[----:B------:R-:W-:Y:S01]  /*4000*/  FSEL R65, R21, -INF , !P4 ;  /* 0xff80000015417808 */ /* 0x000fe20006000000 */
[----:B------:R-:W-:Y:S01]  /*4010*/  IMAD.IADD R54, R3, 0x1, -R7 ;  /* 0x0000000103367824 */ /* 0x000fe200078e0a07 */
[----:B------:R-:W-:Y:S01]  /*4020*/  FSEL R67, R26, -INF , !P2 ;  /* 0xff8000001a437808 */ /* 0x000fe20005000000 */
[C-C-:B------:R-:W-:Y:S01]  /*4030*/  IMAD.IADD R26, R4.reuse, 0x1, -R10.reuse ;  /* 0x00000001041a7824 */ /* 0x140fe200078e0a0a */
[----:B------:R-:W-:Y:S01]  /*4040*/  FSEL R73, R25, -INF , !P2 ;  /* 0xff80000019497808 */ /* 0x000fe20005000000 */
[--C-:B------:R-:W-:Y:S01]  /*4050*/  IMAD.IADD R25, R5, 0x1, -R10.reuse ;  /* 0x0000000105197824 */ /* 0x100fe200078e0a0a */
[----:B------:R-:W-:Y:S01]  /*4060*/  FSEL R72, R19, -INF , !P1 ;  /* 0xff80000013487808 */ /* 0x000fe20004800000 */
[--C-:B------:R-:W-:Y:S01]  /*4070*/  IMAD.IADD R19, R4, 0x1, -R11.reuse ;  /* 0x0000000104137824 */ /* 0x100fe200078e0a0b */
[----:B------:R-:W-:Y:S01]  /*4080*/  FSEL R75, R18, -INF , !P1 ;  /* 0xff800000124b7808 */ /* 0x000fe20004800000 */
[--C-:B------:R-:W-:Y:S01]  /*4090*/  IMAD.IADD R18, R5, 0x1, -R11.reuse ;  /* 0x0000000105127824 */ /* 0x100fe200078e0a0b */
[-C--:B------:R-:W-:Y:S01]  /*40a0*/  ISETP.GE.AND P5, PT, R11, R144.reuse, PT ;  /* 0x000000900b00720c */ /* 0x080fe20003fa6270 */
[C---:B------:R-:W-:Y:S01]  /*40b0*/  IMAD.IADD R11, R3.reuse, 0x1, -R11 ;  /* 0x00000001030b7824 */ /* 0x040fe200078e0a0b */
[-C--:B------:R-:W-:Y:S01]  /*40c0*/  ISETP.GE.AND P4, PT, R10, R144.reuse, PT ;  /* 0x000000900a00720c */ /* 0x080fe20003f86270 */
[C---:B------:R-:W-:Y:S01]  /*40d0*/  IMAD.IADD R10, R3.reuse, 0x1, -R10 ;  /* 0x00000001030a7824 */ /* 0x040fe200078e0a0a */
[----:B------:R-:W-:Y:S01]  /*40e0*/  FSEL R247, R16, -INF , !P0 ;  /* 0xff80000010f77808 */ /* 0x000fe20004000000 */
[C---:B------:R-:W-:Y:S01]  /*40f0*/  IMAD.IADD R16, R3.reuse, 0x1, -R38 ;  /* 0x0000000103107824 */ /* 0x040fe200078e0a26 */
[----:B------:R-:W-:Y:S01]  /*4100*/  FSEL R104, R28, -INF , !P6 ;  /* 0xff8000001c687808 */ /* 0x000fe20007000000 */
[----:B------:R-:W-:Y:S01]  /*4110*/  IMAD.IADD R52, R3, 0x1, -R6 ;  /* 0x0000000103347824 */ /* 0x000fe200078e0a06 */
[----:B------:R-:W-:Y:S01]  /*4120*/  IABS R3, R13 ;  /* 0x0000000d00037213 */ /* 0x000fe20000000000 */
        /* <DEDUP_REMOVED lines=8> */
[----:B------:R-:W-:Y:S01]  /*41b0*/  IMAD.IADD R14, R4, 0x1, -R38 ;  /* 0x00000001040e7824 */ /* 0x000fe200078e0a26 */
[----:B------:R-:W-:Y:S01]  /*41c0*/  FSEL R245, R48, -INF , !P0 ;  /* 0xff80000030f57808 */ /* 0x000fe20004000000 */
[----:B------:R-:W-:Y:S01]  /*41d0*/  IMAD.IADD R28, R4, 0x1, -R9 ;  /* 0x00000001041c7824 */ /* 0x000fe200078e0a09 */
[-C--:B------:R-:W-:Y:S01]  /*41e0*/  ISETP.GE.AND P0, PT, R6, R144.reuse, PT ;  /* 0x000000900600720c */ /* 0x080fe20003f06270 */
[----:B------:R-:W-:Y:S01]  /*41f0*/  IMAD.IADD R37, R4, 0x1, -R8 ;  /* 0x0000000104257824 */ /* 0x000fe200078e0a08 */
[----:B------:R-:W-:Y:S01]  /*4200*/  FSEL R191, R50, -INF , !P2 ;  /* 0xff80000032bf7808 */ /* 0x000fe20005000000 */
[C---:B------:R-:W-:Y:S01]  /*4210*/  IMAD.IADD R56, R4.reuse, 0x1, -R7 ;  /* 0x0000000104387824 */ /* 0x040fe200078e0a07 */
[----:B------:R-:W-:Y:S01]  /*4220*/  FSEL R190, R49, -INF , !P1 ;  /* 0xff80000031be7808 */ /* 0x000fe20004800000 */
[----:B------:R-:W-:Y:S01]  /*4230*/  IMAD.IADD R55, R4, 0x1, -R6 ;  /* 0x0000000104377824 */ /* 0x000fe200078e0a06 */
[----:B------:R-:W-:Y:S01]  /*4240*/  IABS R4, R17 ;  /* 0x0000001100047213 */ /* 0x000fe20000000000 */
[C---:B------:R-:W-:Y:S01]  /*4250*/  IMAD.IADD R12, R5.reuse, 0x1, -R38 ;  /* 0x00000001050c7824 */ /* 0x040fe200078e0a26 */
[C---:B------:R-:W-:Y:S01]  /*4260*/  HMMA.16816.F32 R40, R44.reuse, R92, R140 ;  /* 0x0000005c2c28723c */ /* 0x040fe2000000188c */
[C---:B------:R-:W-:Y:S01]  /*4270*/  IMAD.IADD R27, R5.reuse, 0x1, -R9 ;  /* 0x00000001051b7824 */ /* 0x040fe200078e0a09 */
[-C--:B------:R-:W-:Y:S01]  /*4280*/  ISETP.GE.AND P2, PT, R8, R144.reuse, PT ;  /* 0x000000900800720c */ /* 0x080fe20003f46270 */
[C---:B------:R-:W-:Y:S01]  /*4290*/  IMAD.IADD R34, R5.reuse, 0x1, -R8 ;  /* 0x0000000105227824 */ /* 0x040fe200078e0a08 */
[----:B------:R-:W-:Y:S01]  /*42a0*/  FSEL R209, R24, -INF , !P1 ;  /* 0xff80000018d17808 */ /* 0x000fe20004800000 */
[C---:B------:R-:W-:Y:S01]  /*42b0*/  IMAD.IADD R39, R5.reuse, 0x1, -R7 ;  /* 0x0000000105277824 */ /* 0x040fe200078e0a07 */
[----:B------:R-:W-:Y:S01]  /*42c0*/  HMMA.16816.F32 R48, R44, R94, R112 ;  /* 0x0000005e2c30723c */ /* 0x000fe20000001870 */
[----:B------:R-:W-:Y:S01]  /*42d0*/  IMAD.IADD R53, R5, 0x1, -R6 ;  /* 0x0000000105357824 */ /* 0x000fe200078e0a06 */
[----:B------:R-:W-:Y:S01]  /*42e0*/  BAR.SYNC.DEFER_BLOCKING 0x0 ;  /* 0x0000000000007b1d */ /* 0x000fe20000010000 */
[----:B------:R-:W-:Y:S01]  /*42f0*/  IMAD.MOV.U32 R5, RZ, RZ, R3 ;  /* 0x000000ffff057224 */ /* 0x000fe200078e0003 */
[----:B------:R-:W-:Y:S01]  /*4300*/  ISETP.GE.AND P1, PT, R7, R144, PT ;  /* 0x000000900700720c */ /* 0x000fe20003f26270 */
[----:B------:R-:W-:Y:S01]  /*4310*/  IMAD.MOV.U32 R3, RZ, RZ, R0 ;  /* 0x000000ffff037224 */ /* 0x000fe200078e0000 */
[----:B------:R-:W-:Y:S01]  /*4320*/  FSEL R219, R30, -INF , !P6 ;  /* 0xff8000001edb7808 */ /* 0x000fe20007000000 */
[----:B------:R-:W-:Y:S01]  /*4330*/  IMAD.MOV.U32 R0, RZ, RZ, R4 ;  /* 0x000000ffff007224 */ /* 0x000fe200078e0004 */
[----:B------:R-:W-:Y:S01]  /*4340*/  I2FP.F32.S32 R5, R5 ;  /* 0x0000000500057245 */ /* 0x000fe20000201400 */
[----:B------:R-:W-:Y:S01]  /*4350*/  IMAD R6, R154, 0x20, R152 ;  /* 0x000000209a067824 */ /* 0x000fe200078e0298 */
[----:B------:R-:W-:-:S02]  /*4360*/  I2FP.F32.S32 R4, R3 ;  /* 0x0000000300047245 */ /* 0x000fc40000201400 */
[----:B------:R-:W-:Y:S01]  /*4370*/  I2FP.F32.S32 R3, R0 ;  /* 0x0000000000037245 */ /* 0x000fe20000201400 */
[----:B------:R-:W-:Y:S01]  /*4380*/  IMAD.IADD R0, R149, 0x1, R6 ;  /* 0x0000000195007824 */ /* 0x000fe200078e0206 */
[----:B------:R-:W-:Y:S01]  /*4390*/  IABS R6, R22 ;  /* 0x0000001600067213 */ /* 0x000fe20000000000 */
[-C--:B------:R-:W-:Y:S01]  /*43a0*/  FFMA.FTZ R45, R4, -R145.reuse, R108 ;  /* 0x80000091042d7223 */ /* 0x080fe2000001006c */
[----:B------:R-:W-:Y:S01]  /*43b0*/  IABS R4, R20 ;  /* 0x0000001400047213 */ /* 0x000fe20000000000 */
[----:B------:R-:W-:Y:S01]  /*43c0*/  FFMA.FTZ R44, R3, -R145, R109 ;  /* 0x80000091032c7223 */ /* 0x000fe2000001006d */
[----:B------:R-:W-:Y:S01]  /*43d0*/  IABS R3, R21 ;  /* 0x0000001500037213 */ /* 0x000fe20000000000 */
[----:B------:R-:W-:Y:S01]  /*43e0*/  FFMA.FTZ R46, R5, -R145, R97 ;  /* 0x80000091052e7223 */ /* 0x000fe20000010061 */
[----:B------:R-:W-:Y:S01]  /*43f0*/  IABS R5, R23 ;  /* 0x0000001700057213 */ /* 0x000fe20000000000 */
[----:B------:R-:W-:Y:S01]  /*4400*/  IMAD.MOV.U32 R8, RZ, RZ, R4 ;  /* 0x000000ffff087224 */ /* 0x000fe200078e0004 */
[----:B------:R-:W-:Y:S01]  /*4410*/  FSEL R60, R29, -INF , !P6 ;  /* 0xff8000001d3c7808 */ /* 0x000fe20007000000 */
[----:B------:R-:W-:Y:S01]  /*4420*/  IMAD.MOV.U32 R4, RZ, RZ, R6 ;  /* 0x000000ffff047224 */ /* 0x000fe200078e0006 */
[----:B------:R-:W-:Y:S01]  /*4430*/  I2FP.F32.S32 R5, R5 ;  /* 0x0000000500057245 */ /* 0x000fe20000201400 */
[----:B------:R-:W-:Y:S01]  /*4440*/  IMAD.MOV.U32 R7, RZ, RZ, R3 ;  /* 0x000000ffff077224 */ /* 0x000fe200078e0003 */
[----:B------:R-:W-:-:S02]  /*4450*/  IABS R3, R12 ;  /* 0x0000000c00037213 */ /* 0x000fc40000000000 */
[----:B------:R-:W-:Y:S01]  /*4460*/  I2FP.F32.S32 R4, R4 ;  /* 0x0000000400047245 */ /* 0x000fe20000201400 */
[----:B------:R-:W-:Y:S01]  /*4470*/  FFMA.FTZ R31, R5, -R145, R124 ;  /* 0x80000091051f7223 */ /* 0x000fe2000001007c */
[----:B------:R-:W-:Y:S02]  /*4480*/  I2FP.F32.S32 R3, R3 ;  /* 0x0000000300037245 */ /* 0x000fe40000201400 */
[----:B------:R-:W-:Y:S01]  /*4490*/  I2FP.F32.S32 R6, R8 ;  /* 0x0000000800067245 */ /* 0x000fe20000201400 */
[----:B------:R-:W-:Y:S01]  /*44a0*/  FFMA.FTZ R30, R4, -R145, R125 ;  /* 0x80000091041e7223 */ /* 0x000fe2000001007d */
[----:B------:R-:W-:Y:S01]  /*44b0*/  I2FP.F32.S32 R7, R7 ;  /* 0x0000000700077245 */ /* 0x000fe20000201400 */
[-C--:B------:R-:W-:Y:S01]  /*44c0*/  FFMA.FTZ R29, R3, -R145.reuse, R99 ;  /* 0x80000091031d7223 */ /* 0x080fe20000010063 */
[----:B------:R-:W-:Y:S01]  /*44d0*/  IABS R4, R14 ;  /* 0x0000000e00047213 */ /* 0x000fe20000000000 */
[-C--:B------:R-:W-:Y:S01]  /*44e0*/  FFMA.FTZ R35, R6, -R145.reuse, R120 ;  /* 0x8000009106237223 */ /* 0x080fe20000010078 */
[----:B------:R-:W-:Y:S01]  /*44f0*/  IABS R3, R16 ;  /* 0x0000001000037213 */ /* 0x000fe20000000000 */
[----:B------:R-:W-:Y:S01]  /*4500*/  FFMA.FTZ R33, R7, -R145, R121 ;  /* 0x8000009107217223 */ /* 0x000fe20000010079 */
[----:B------:R-:W-:-:S02]  /*4510*/  IABS R5, R18 ;  /* 0x0000001200057213 */ /* 0x000fc40000000000 */
[----:B------:R-:W-:Y:S01]  /*4520*/  IABS R6, R19 ;  /* 0x0000001300067213 */ /* 0x000fe20000000000 */
[----:B------:R-:W-:Y:S01]  /*4530*/  IMAD.MOV.U32 R7, RZ, RZ, R3 ;  /* 0x000000ffff077224 */ /* 0x000fe200078e0003 */
        /* <DEDUP_REMOVED lines=62> */
[----:B------:R-:W-:Y:S01]  /*4920*/  ISETP.GE.AND P6, PT, R38, R144, PT ;  /* 0x000000902600720c */ /* 0x000fe20003fc6270 */
[----:B------:R-:W-:Y:S01]  /*4930*/  IMAD.MOV.U32 R3, RZ, RZ, R6 ;  /* 0x000000ffff037224 */ /* 0x000fe200078e0006 */
[----:B------:R-:W-:Y:S01]  /*4940*/  I2FP.F32.S32 R6, R4 ;  /* 0x0000000400067245 */ /* 0x000fe20000201400 */
[----:B------:R-:W-:Y:S01]  /*4950*/  IMAD.MOV.U32 R5, RZ, RZ, R8 ;  /* 0x000000ffff057224 */ /* 0x000fe200078e0008 */
[----:B------:R-:W-:-:S02]  /*4960*/  FSEL R223, R46, -INF , !P6 ;  /* 0xff8000002edf7808 */ /* 0x000fc40007000000 */
[----:B------:R-:W-:Y:S02]  /*4970*/  FSEL R227, R29, -INF , !P6 ;  /* 0xff8000001de37808 */ /* 0x000fe40007000000 */
[----:B------:R-:W-:Y:S02]  /*4980*/  FSEL R152, R24, -INF , !P6 ;  /* 0xff80000018987808 */ /* 0x000fe40007000000 */
[----:B------:R-:W-:Y:S02]  /*4990*/  FSEL R174, R23, -INF , !P6 ;  /* 0xff80000017ae7808 */ /* 0x000fe40007000000 */
[----:B------:R-:W-:Y:S02]  /*49a0*/  ISETP.GE.AND P6, PT, R144, 0x41, PT ;  /* 0x000000419000780c */ /* 0x000fe40003fc6270 */
[----:B------:R-:W-:Y:S02]  /*49b0*/  I2FP.F32.S32 R4, R3 ;  /* 0x0000000300047245 */ /* 0x000fe40000201400 */
[----:B------:R-:W-:-:S02]  /*49c0*/  I2FP.F32.S32 R8, R9 ;  /* 0x0000000900087245 */ /* 0x000fc40000201400 */
        /* <DEDUP_REMOVED lines=96> */
.L_x_532:
[----:B------:R-:W-:Y:S05]  /*4fd0*/  BSYNC B0 ;  /* 0x0000000000007941 */ /* 0x000fea0003800000 */
.L_x_531:
[----:B------:R-:W0:Y:S02]  /*4fe0*/  LDGDEPBAR ;  /* 0x00000000000079af */ /* 0x000e240000000000 */
.L_x_530:
        /* <DEDUP_REMOVED lines=14> */
[-C--:B-1----:R-:W-:Y:S01]  /*50d0*/  LOP3.LUT R5, R133, R188.reuse, RZ, 0x3c, !PT ;  /* 0x000000bc85057212 */ /* 0x082fe200078e3cff */
[----:B------:R-:W-:Y:S01]  /*50e0*/  IMAD.SHL.U32 R134, R146, 0x2, RZ ;  /* 0x0000000292867824 */ /* 0x000fe200078e00ff */
[----:B------:R-:W-:Y:S01]  /*50f0*/  FMNMX.FTZ R3, R60, R3, !PT ;  /* 0x000000033c037209 */ /* 0x000fe20007810000 */
[----:B------:R-:W-:Y:S01]  /*5100*/  IMAD.WIDE.U32 R140, R158, -0x2daee0ad, RZ ;  /* 0xd2511f539e8c7825 */ /* 0x000fe200078e00ff */
[----:B------:R-:W-:Y:S01]  /*5110*/  LOP3.LUT R6, R129, R188, RZ, 0x3c, !PT ;  /* 0x000000bc81067212 */ /* 0x000fe200078e3cff */
        /* <DEDUP_REMOVED lines=46> */
[----:B------:R-:W-:Y:S01]  /*5400*/  LOP3.LUT R11, R5, UR14, R132, 0x96, !PT ;  /* 0x0000000e050b7c12 */ /* 0x000fe2000f8e9684 */
        /* <DEDUP_REMOVED lines=15> */
[----:B------:R-:W-:-:S02]  /*5500*/  FMNMX.FTZ R4, R137, R4, !PT ;  /* 0x0000000489047209 */ /* 0x000fc40007810000 */
[----:B------:R-:W-:Y:S02]  /*5510*/  FMNMX.FTZ R5, R136, R5, !PT ;  /* 0x0000000588057209 */ /* 0x000fe40007810000 */
[----:B------:R-:W-:Y:S02]  /*5520*/  FMNMX.FTZ R9, R236, R3, !PT ;  /* 0x00000003ec097209 */ /* 0x000fe40007810000 */
[----:B------:R-:W-:Y:S02]  /*5530*/  FMNMX.FTZ R4, R138, R4, !PT ;  /* 0x000000048a047209 */ /* 0x000fe40007810000 */
[----:B------:R-:W-:Y:S01]  /*5540*/  FMNMX.FTZ R5, R210, R5, !PT ;  /* 0x00000005d2057209 */ /* 0x000fe20007810000 */
[----:B------:R-:W2:Y:S01]  /*5550*/  SHFL.BFLY PT, R146, R9, 0x2, 0x1f ;  /* 0x0c401f0009927f89 */ /* 0x000ea200000e0000 */
[----:B-1----:R-:W-:Y:S02]  /*5560*/  FMNMX.FTZ R147, R10, R147, !PT ;  /* 0x000000930a937209 */ /* 0x002fe40007810000 */
[----:B------:R-:W-:-:S02]  /*5570*/  FMNMX.FTZ R3, R220, R4, !PT ;  /* 0x00000004dc037209 */ /* 0x000fc40007810000 */
[----:B------:R-:W-:Y:S01]  /*5580*/  FMNMX.FTZ R8, R208, R5, !PT ;  /* 0x00000005d0087209 */ /* 0x000fe20007810000 */
[----:B------:R-:W-:Y:S01]  /*5590*/  IMAD.WIDE.U32 R4, R7, -0x2daee0ad, RZ ;  /* 0xd2511f5307047825 */ /* 0x000fe200078e00ff */
[----:B------:R-:W1:Y:S01]  /*55a0*/  SHFL.BFLY PT, R16, R147, 0x1, 0x1f ;  /* 0x0c201f0093107f89 */ /* 0x000e6200000e0000 */
[----:B------:R-:W-:Y:S02]  /*55b0*/  FMNMX.FTZ R3, R219, R3, !PT ;  /* 0x00000003db037209 */ /* 0x000fe40007810000 */
[----:B------:R-:W-:Y:S01]  /*55c0*/  IMAD.WIDE.U32 R6, R11, -0x2daee0ad, RZ ;  /* 0xd2511f530b067825 */ /* 0x000fe200078e00ff */
[----:B------:R-:W-:Y:S02]  /*55d0*/  LOP3.LUT R10, R13, UR11, R4, 0x96, !PT ;  /* 0x0000000b0d0a7c12 */ /* 0x000fe4000f8e9604 */
[----:B------:R-:W-:Y:S02]  /*55e0*/  FMNMX.FTZ R4, R191, R8, !PT ;  /* 0x00000008bf047209 */ /* 0x000fe40007810000 */
[----:B------:R-:W-:Y:S01]  /*55f0*/  LOP3.LUT R5, R5, UR7, R130, 0x96, !PT ;  /* 0x0000000705057c12 */ /* 0x000fe2000f8e9682 */
[----:B------:R-:W-:Y:S01]  /*5600*/  IMAD.WIDE.U32 R14, R10, -0x326172a9, RZ ;  /* 0xcd9e8d570a0e7825 */ /* 0x000fe200078e00ff */
[----:B------:R-:W-:-:S02]  /*5610*/  FMNMX.FTZ R3, R211, R3, !PT ;  /* 0x00000003d3037209 */ /* 0x000fc40007810000 */
[----:B------:R-:W-:Y:S02]  /*5620*/  LOP3.LUT R13, R7, UR7, R172, 0x96, !PT ;  /* 0x00000007070d7c12 */ /* 0x000fe4000f8e96ac */
[----:B------:R-:W-:Y:S01]  /*5630*/  FMNMX.FTZ R8, R190, R4, !PT ;  /* 0x00000004be087209 */ /* 0x000fe20007810000 */
[----:B------:R-:W-:Y:S01]  /*5640*/  IMAD.WIDE.U32 R4, R5, -0x326172a9, RZ ;  /* 0xcd9e8d5705047825 */ /* 0x000fe200078e00ff */
[----:B------:R-:W-:Y:S02]  /*5650*/  FMNMX.FTZ R7, R209, R3, !PT ;  /* 0x00000003d1077209 */ /* 0x000fe40007810000 */
[----:B------:R-:W-:Y:S02]  /*5660*/  LOP3.LUT R17, R89, UR11, R6, 0x96, !PT ;  /* 0x0000000b59117c12 */ /* 0x000fe4000f8e9606 */
[----:B------:R-:W-:Y:S02]  /*5670*/  FMNMX.FTZ R3, R245, R8, !PT ;  /* 0x00000008f5037209 */ /* 0x000fe40007810000 */
[----:B------:R-:W-:Y:S01]  /*5680*/  FMNMX.FTZ R6, R247, R7, !PT ;  /* 0x00000007f7067209 */ /* 0x000fe20007810000 */
[----:B------:R-:W-:Y:S01]  /*5690*/  IMAD.WIDE.U32 R100, R17, -0x326172a9, RZ ;  /* 0xcd9e8d5711647825 */ /* 0x000fe200078e00ff */
[----:B------:R-:W-:-:S02]  /*56a0*/  LOP3.LUT R8, R15, UR10, R4, 0x96, !PT ;  /* 0x0000000a0f087c12 */ /* 0x000fc4000f8e9604 */
[----:B------:R-:W-:Y:S02]  /*56b0*/  FMNMX.FTZ R4, R223, R3, !PT ;  /* 0x00000003df047209 */ /* 0x000fe40007810000 */
[----:B------:R-:W-:Y:S01]  /*56c0*/  FMNMX.FTZ R3, R227, R6, !PT ;  /* 0x00000006e3037209 */ /* 0x000fe20007810000 */
[----:B------:R-:W-:Y:S01]  /*56d0*/  IMAD.WIDE.U32 R18, R8, -0x2daee0ad, RZ ;  /* 0xd2511f5308127825 */ /* 0x000fe200078e00ff */
[----:B--2---:R-:W-:Y:S02]  /*56e0*/  FMNMX.FTZ R146, R9, R146, !PT ;  /* 0x0000009209927209 */ /* 0x004fe40007810000 */
[----:B------:R-:W-:Y:S01]  /*56f0*/  FMNMX.FTZ R4, R222, R4, !PT ;  /* 0x00000004de047209 */ /* 0x000fe20007810000 */
[----:B------:R-:W-:Y:S01]  /*5700*/  IMAD.WIDE.U32 R8, R13, -0x326172a9, RZ ;  /* 0xcd9e8d570d087825 */ /* 0x000fe200078e00ff */
[----:B------:R-:W-:Y:S02]  /*5710*/  FMNMX.FTZ R3, R225, R3, !PT ;  /* 0x00000003e1037209 */ /* 0x000fe40007810000 */
[----:B-1----:R-:W-:-:S02]  /*5720*/  FMNMX.FTZ R147, R147, R16, !PT ;  /* 0x0000001093937209 */ /* 0x002fc40007810000 */
[----:B------:R-:W-:Y:S01]  /*5730*/  LOP3.LUT R7, R5, UR6, R90, 0x96, !PT ;  /* 0x0000000605077c12 */ /* 0x000fe2000f8e965a */
[----:B------:R-:W1:Y:S01]  /*5740*/  SHFL.BFLY PT, R16, R146, 0x1, 0x1f ;  /* 0x0c201f0092107f89 */ /* 0x000e6200000e0000 */
[----:B------:R-:W-:Y:S02]  /*5750*/  FMNMX.FTZ R5, R221, R4, !PT ;  /* 0x00000004dd057209 */ /* 0x000fe40007810000 */
[----:B------:R-:W-:Y:S01]  /*5760*/  FMNMX.FTZ R4, R226, R3, !PT ;  /* 0x00000003e2047209 */ /* 0x000fe20007810000 */
[C---:B------:R-:W-:Y:S01]  /*5770*/  FMUL.FTZ R3, R147.reuse, UR16 ;  /* 0x0000001093037c20 */ /* 0x040fe20008410000 */
[----:B------:R-:W-:Y:S02]  /*5780*/  FSETP.NEU.FTZ.AND P0, PT, R147, -INF , PT ;  /* 0xff8000009300780b */ /* 0x000fe40003f1d000 */
[----:B------:R-:W-:Y:S02]  /*5790*/  FMNMX.FTZ R6, R242, R4, !PT ;  /* 0x00000004f2067209 */ /* 0x000fe40007810000 */
[----:B------:R-:W-:-:S02]  /*57a0*/  FSEL R21, R3, RZ, P0 ;  /* 0x000000ff03157208 */ /* 0x000fc40000000000 */
[----:B------:R-:W-:Y:S02]  /*57b0*/  FMNMX.FTZ R3, R246, R6, !PT ;  /* 0x00000006f6037209 */ /* 0x000fe40007810000 */
[----:B------:R-:W-:Y:S01]  /*57c0*/  FMNMX.FTZ R11, R238, R5, !PT ;  /* 0x00000005ee0b7209 */ /* 0x000fe20007810000 */
[----:B------:R-:W-:Y:S01]  /*57d0*/  IMAD.WIDE.U32 R4, R7, -0x2daee0ad, RZ ;  /* 0xd2511f5307047825 */ /* 0x000fe200078e00ff */
[----:B------:R-:W-:-:S03]  /*57e0*/  FMNMX.FTZ R3, R243, R3, !PT ;  /* 0x00000003f3037209 */ /* 0x000fc60007810000 */
[--C-:B------:R-:W-:Y:S01]  /*57f0*/  FFMA.FTZ R6, R59, UR16, -R21.reuse ;  /* 0x000000103b067c23 */ /* 0x100fe20008010815 */
[----:B------:R-:W-:Y:S02]  /*5800*/  FMNMX.FTZ R11, R239, R11, !PT ;  /* 0x0000000bef0b7209 */ /* 0x000fe40007810000 */
[----:B------:R-:W-:Y:S01]  /*5810*/  FMNMX.FTZ R10, R244, R3, !PT ;  /* 0x00000003f40a7209 */ /* 0x000fe20007810000 */
[--C-:B------:R-:W-:Y:S01]  /*5820*/  FFMA.FTZ R3, R64, UR16, -R21.reuse ;  /* 0x0000001040037c23 */ /* 0x100fe20008010815 */
[----:B------:R-:W-:Y:S01]  /*5830*/  LOP3.LUT R7, R5, UR9, R12, 0x96, !PT ;  /* 0x0000000905077c12 */ /* 0x000fe2000f8e960c */
[----:B------:R2:W-:Y:S01]  /*5840*/  MUFU.EX2 R167, R6 ;  /* 0x0000000600a77308 */ /* 0x0005e20000000800 */
[----:B------:R-:W-:Y:S01]  /*5850*/  LOP3.LUT R4, R19, UR5, R4, 0x96, !PT ;  /* 0x0000000513047c12 */ /* 0x000fe2000f8e9604 */
[----:B------:R-:W3:Y:S01]  /*5860*/  SHFL.BFLY PT, R13, R10, 0x2, 0x1f ;  /* 0x0c401f000a0d7f89 */ /* 0x000ee200000e0000 */
[----:B-1----:R-:W-:Y:S02]  /*5870*/  FMNMX.FTZ R146, R146, R16, !PT ;  /* 0x0000001092927209 */ /* 0x002fe40007810000 */
[----:B------:R-:W-:Y:S01]  /*5880*/  LOP3.LUT R19, R9, UR6, R102, 0x96, !PT ;  /* 0x0000000609137c12 */ /* 0x000fe2000f8e9666 */
[----:B------:R-:W-:Y:S01]  /*5890*/  IMAD.WIDE.U32 R4, R4, -0x326172a9, RZ ;  /* 0xcd9e8d5704047825 */ /* 0x000fe200078e00ff */
[----:B------:R-:W-:Y:S01]  /*58a0*/  FSETP.NEU.FTZ.AND P0, PT, R146, -INF , PT ;  /* 0xff8000009200780b */ /* 0x000fe20003f1d000 */
[----:B------:R1:W-:Y:S02]  /*58b0*/  MUFU.EX2 R251, R3 ;  /* 0x0000000300fb7308 */ /* 0x0003e40000000800 */
[----:B------:R-:W-:Y:S01]  /*58c0*/  FFMA.FTZ R9, R58, UR16, -R21 ;  /* 0x000000103a097c23 */ /* 0x000fe20008010815 */
[----:B------:R-:W-:-:S02]  /*58d0*/  FMNMX.FTZ R11, R240, R11, !PT ;  /* 0x0000000bf00b7209 */ /* 0x000fc40007810000 */
[----:B------:R-:W-:Y:S02]  /*58e0*/  SHF.R.U32.HI R12, RZ, 0x18, R4 ;  /* 0x00000018ff0c7819 */ /* 0x000fe40000011604 */
[----:B------:R-:W-:Y:S01]  /*58f0*/  LOP3.LUT R22, R101, UR10, R8, 0x96, !PT ;  /* 0x0000000a65167c12 */ /* 0x000fe2000f8e9608 */
[----:B------:R4:W-:Y:S01]  /*5900*/  MUFU.EX2 R160, R9 ;  /* 0x0000000900a07308 */ /* 0x0009e20000000800 */
[----:B--2---:R-:W-:Y:S01]  /*5910*/  IMAD.WIDE.U32 R6, R7, -0x326172a9, RZ ;  /* 0xcd9e8d5707067825 */ /* 0x004fe200078e00ff */
[----:B------:R-:W-:-:S04]  /*5920*/  FMNMX.FTZ R11, R241, R11, !PT ;  /* 0x0000000bf10b7209 */ /* 0x000fc80007810000 */
[----:B------:R-:W-:Y:S01]  /*5930*/  LOP3.LUT R14, R7, UR8, R14, 0x96, !PT ;  /* 0x00000008070e7c12 */ /* 0x000fe2000f8e960e */
[----:B------:R-:W2:Y:S01]  /*5940*/  SHFL.BFLY PT, R15, R11, 0x2, 0x1f ;  /* 0x0c401f000b0f7f89 */ /* 0x000ea200000e0000 */
[----:B------:R-:W-:Y:S01]  /*5950*/  SHF.R.U32.HI R7, RZ, 0x10, R4 ;  /* 0x00000010ff077819 */ /* 0x000fe20000011604 */
[----:B-1----:R-:W-:Y:S01]  /*5960*/  FFMA.FTZ R3, R57, UR16, -R21 ;  /* 0x0000001039037c23 */ /* 0x002fe20008010815 */
[----:B---3--:R-:W-:Y:S02]  /*5970*/  FMNMX.FTZ R16, R10, R13, !PT ;  /* 0x0000000d0a107209 */ /* 0x008fe40007810000 */
[----:B------:R-:W-:Y:S01]  /*5980*/  LOP3.LUT R7, R7, 0xff, RZ, 0xc0, !PT ;  /* 0x000000ff07077812 */ /* 0x000fe200078ec0ff */
[----:B------:R1:W3:Y:S03]  /*5990*/  MUFU.EX2 R156, R3 ;  /* 0x00000003009c7308 */ /* 0x0002e60000000800 */
[----:B------:R-:W-:-:S02]  /*59a0*/  PRMT R7, R7, 0x5410, R12 ;  /* 0x0000541007077816 */ /* 0x000fc4000000000c */
[----:B----4-:R-:W-:Y:S01]  /*59b0*/  LOP3.LUT R9, R4, 0xff, RZ, 0xc0, !PT ;  /* 0x000000ff04097812 */ /* 0x010fe200078ec0ff */
[----:B-1----:R-:W-:Y:S01]  /*59c0*/  FMUL.FTZ R3, R146, UR16 ;  /* 0x0000001092037c20 */ /* 0x002fe20008410000 */
[----:B--2---:R-:W-:Y:S02]  /*59d0*/  FMNMX.FTZ R17, R11, R15, !PT ;  /* 0x0000000f0b117209 */ /* 0x004fe40007810000 */
[----:B------:R-:W1:Y:S02]  /*59e0*/  SHFL.BFLY PT, R15, R16, 0x1, 0x1f ;  /* 0x0c201f00100f7f89 */ /* 0x000e6400000e0000 */
        /* <DEDUP_REMOVED lines=14> */
[----:B------:R-:W-:-:S04]  /*5ad0*/  SHF.R.U32.HI R2, RZ, 0x10, R3 ;  /* 0x00000010ff027819 */ /* 0x000fc80000011603 */
[----:B------:R-:W-:Y:S02]  /*5ae0*/  LOP3.LUT R5, R2, 0xff, RZ, 0xc0, !PT ;  /* 0x000000ff02057812 */ /* 0x000fe400078ec0ff */
[----:B-1----:R-:W-:Y:S01]  /*5af0*/  FMNMX.FTZ R148, R16, R15, !PT ;  /* 0x0000000f10947209 */ /* 0x002fe20007810000 */
        /* <DEDUP_REMOVED lines=16> */
[----:B--2---:R-:W-:Y:S01]  /*5c00*/  F2FP.F16.F32.PACK_AB R4, R157, R158 ;  /* 0x0000009e9d04723e */ /* 0x004fe200000000ff */
[----:B----4-:R-:W-:Y:S01]  /*5c10*/  IMAD.MOV.U32 R89, RZ, RZ, R169 ;  /* 0x000000ffff597224 */ /* 0x010fe200078e00a9 */
        /* <DEDUP_REMOVED lines=8> */
[----:B------:R-:W-:Y:S02]  /*5ca0*/  F2FP.F16.F32.PACK_AB R8, R169, R142 ;  /* 0x0000008ea908723e */ /* 0x000fe400000000ff */
        /* <DEDUP_REMOVED lines=38> */
[----:B------:R-:W-:Y:S01]  /*5f10*/  FFMA.FTZ R3, R75, UR16, -R20 ;  /* 0x000000104b037c23 */ /* 0x000fe20008010814 */
[C---:B------:R-:W-:Y:S02]  /*5f20*/  HMMA.16816.F32 R24, R4.reuse, R94, RZ ;  /* 0x0000005e0418723c */ /* 0x040fe400000018ff */
[----:B------:R-:W-:Y:S01]  /*5f30*/  PRMT R14, R2, 0x5410, R10 ;  /* 0x00005410020e7816 */ /* 0x000fe2000000000a */
[----:B------:R1:W2:Y:S01]  /*5f40*/  MUFU.EX2 R165, R3 ;  /* 0x0000000300a57308 */ /* 0x0002a20000000800 */
[----:B------:R-:W-:Y:S02]  /*5f50*/  FFMA.FTZ R2, R104, UR16, -R20 ;  /* 0x0000001068027c23 */ /* 0x000fe40008010814 */
[----:B------:R-:W3:Y:S01]  /*5f60*/  LDSM.16.MT88.4 R104, [R212+0x9400] ;  /* 0x00940000d468783b */ /* 0x000ee20000004200 */
[----:B------:R-:W-:Y:S04]  /*5f70*/  HMMA.16816.F32 R72, R4, R86, RZ ;  /* 0x000000560448723c */ /* 0x000fe800000018ff */
[----:B------:R4:W5:Y:S01]  /*5f80*/  MUFU.EX2 R17, R2 ;  /* 0x0000000200117308 */ /* 0x0009620000000800 */
[----:B-1----:R-:W-:Y:S01]  /*5f90*/  FMUL.FTZ R3, R149, UR16 ;  /* 0x0000001095037c20 */ /* 0x002fe20008410000 */
[----:B--2---:R-:W-:-:S04]  /*5fa0*/  F2FP.F16.F32.PACK_AB R8, R165, R159 ;  /* 0x0000009fa508723e */ /* 0x004fc800000000ff */
[----:B------:R-:W-:Y:S02]  /*5fb0*/  FSEL R15, R3, RZ, P0 ;  /* 0x000000ff030f7208 */ /* 0x000fe40000000000 */
[----:B------:R-:W-:Y:S02]  /*5fc0*/  LOP3.LUT R11, R11, R8, RZ, 0xc0, !PT ;  /* 0x000000080b0b7212 */ /* 0x000fe400078ec0ff */
[----:B----4-:R-:W-:Y:S01]  /*5fd0*/  HSET2.LE.AND R2, R13, R0, PT ;  /* 0x000000000d027233 */ /* 0x010fe20003803000 */
[--C-:B------:R-:W-:Y:S01]  /*5fe0*/  FFMA.FTZ R3, R116, UR16, -R15.reuse ;  /* 0x0000001074037c23 */ /* 0x100fe2000801080f */
[----:B------:R-:W-:Y:S01]  /*5ff0*/  LOP3.LUT R8, R9, R12, RZ, 0xc0, !PT ;  /* 0x0000000c09087212 */ /* 0x000fe200078ec0ff */
[--C-:B------:R-:W-:Y:S01]  /*6000*/  FFMA.FTZ R12, R135, UR16, -R15.reuse ;  /* 0x00000010870c7c23 */ /* 0x100fe2000801080f */
[----:B------:R-:W-:Y:S01]  /*6010*/  FSETP.NEU.FTZ.AND P0, PT, R148, -INF , PT ;  /* 0xff8000009400780b */ /* 0x000fe20003f1d000 */
[----:B------:R1:W-:Y:S01]  /*6020*/  MUFU.EX2 R162, R3 ;  /* 0x0000000300a27308 */ /* 0x0003e20000000800 */
[----:B------:R-:W-:-:S07]  /*6030*/  FFMA.FTZ R4, R136, UR16, -R15 ;  /* 0x0000001088047c23 */ /* 0x000fce000801080f */
[----:B------:R2:W-:Y:S08]  /*6040*/  MUFU.EX2 R143, R12 ;  /* 0x0000000c008f7308 */ /* 0x0005f00000000800 */
[----:B------:R4:W-:Y:S01]  /*6050*/  MUFU.EX2 R13, R4 ;  /* 0x00000004000d7308 */ /* 0x0009e20000000800 */
[----:B-1----:R-:W-:-:S04]  /*6060*/  F2FP.F16.F32.PACK_AB R3, R161, R166 ;  /* 0x000000a6a103723e */ /* 0x002fc800000000ff */
[----:B------:R-:W-:Y:S01]  /*6070*/  LOP3.LUT R10, R2, R3, RZ, 0xc0, !PT ;  /* 0x00000003020a7212 */ /* 0x000fe200078ec0ff */
[----:B------:R-:W-:Y:S01]  /*6080*/  FFMA.FTZ R2, R117, UR16, -R15 ;  /* 0x0000001075027c23 */ /* 0x000fe2000801080f */
[----:B-----5:R-:W-:Y:S01]  /*6090*/  F2FP.F16.F32.PACK_AB R3, R17, R168 ;  /* 0x000000a81103723e */ /* 0x020fe200000000ff */
[----:B------:R-:W1:Y:S01]  /*60a0*/  LDSM.16.MT88.4 R116, [R212+0xb400] ;  /* 0x00b40000d474783b */ /* 0x000e620000004200 */
[----:B--2---:R-:W-:Y:S01]  /*60b0*/  FMUL.FTZ R12, R148, UR16 ;  /* 0x00000010940c7c20 */ /* 0x004fe20008410000 */
[----:B------:R2:W5:Y:S04]  /*60c0*/  MUFU.EX2 R23, R2 ;  /* 0x0000000200177308 */ /* 0x0005680000000800 */
[----:B------:R-:W-:-:S05]  /*60d0*/  FSEL R16, R12, RZ, P0 ;  /* 0x000000ff0c107208 */ /* 0x000fca0000000000 */
[--C-:B----4-:R-:W-:Y:S01]  /*60e0*/  FFMA.FTZ R4, R139, UR16, -R16.reuse ;  /* 0x000000108b047c23 */ /* 0x110fe20008010810 */
[----:B------:R-:W-:Y:S01]  /*60f0*/  FFMA.FTZ R6, R138, UR16, -R16 ;  /* 0x000000108a067c23 */ /* 0x000fe20008010810 */
[----:B--2---:R-:W-:Y:S01]  /*6100*/  HSET2.LE.AND R2, R14, R0, PT ;  /* 0x000000000e027233 */ /* 0x004fe20003803000 */
[----:B-----5:R-:W-:Y:S02]  /*6110*/  IMAD.MOV.U32 R135, RZ, RZ, R23 ;  /* 0x000000ffff877224 */ /* 0x020fe400078e0017 */
[----:B------:R-:W-:Y:S02]  /*6120*/  IMAD.WIDE.U32 R22, R22, -0x2daee0ad, RZ ;  /* 0xd2511f5316167825 */ /* 0x000fe400078e00ff */
[----:B------:R-:W-:Y:S02]  /*6130*/  LOP3.LUT R9, R2, R3, RZ, 0xc0, !PT ;  /* 0x0000000302097212 */ /* 0x000fe400078ec0ff */
[----:B------:R-:W-:-:S03]  /*6140*/  IMAD.WIDE.U32 R2, R19, -0x2daee0ad, RZ ;  /* 0xd2511f5313027825 */ /* 0x000fc600078e00ff */
[----:B------:R-:W-:Y:S02]  /*6150*/  LOP3.LUT R2, R23, UR5, R2, 0x96, !PT ;  /* 0x0000000517027c12 */ /* 0x000fe4000f8e9602 */
[C---:B------:R-:W-:Y:S01]  /*6160*/  HMMA.16816.F32 R200, R8.reuse, R112, R40 ;  /* 0x0000007008c8723c */ /* 0x040fe20000001828 */
[----:B------:R-:W-:Y:S01]  /*6170*/  LOP3.LUT R5, R3, UR9, R88, 0x96, !PT ;  /* 0x0000000903057c12 */ /* 0x000fe2000f8e9658 */
[----:B------:R2:W-:Y:S01]  /*6180*/  MUFU.EX2 R42, R4 ;  /* 0x00000004002a7308 */ /* 0x0005e20000000800 */
[----:B------:R-:W-:Y:S02]  /*6190*/  IMAD.MOV.U32 R88, RZ, RZ, R168 ;  /* 0x000000ffff587224 */ /* 0x000fe400078e00a8 */
[----:B------:R-:W-:Y:S01]  /*61a0*/  IMAD.WIDE.U32 R2, R2, -0x326172a9, RZ ;  /* 0xcd9e8d5702027825 */ /* 0x000fe200078e00ff */
[C---:B------:R-:W-:Y:S03]  /*61b0*/  HMMA.16816.F32 R196, R8.reuse, R108, R28 ;  /* 0x0000006c08c4723c */ /* 0x040fe6000000181c */
[----:B------:R-:W-:Y:S01]  /*61c0*/  IMAD.WIDE.U32 R18, R5, -0x326172a9, RZ ;  /* 0xcd9e8d5705127825 */ /* 0x000fe200078e00ff */
[----:B------:R-:W-:Y:S01]  /*61d0*/  SHF.R.U32.HI R7, RZ, 0x18, R2 ;  /* 0x00000018ff077819 */ /* 0x000fe20000011602 */
[----:B------:R-:W-:Y:S01]  /*61e0*/  MUFU.EX2 R40, R6 ;  /* 0x0000000600287308 */ /* 0x000fe20000000800 */
[C---:B------:R-:W-:Y:S01]  /*61f0*/  LOP3.LUT R5, R2.reuse, 0xffff, RZ, 0xc0, !PT ;  /* 0x0000ffff02057812 */ /* 0x040fe200078ec0ff */
[----:B---3--:R-:W-:Y:S01]  /*6200*/  HMMA.16816.F32 R204, R8, R104, R60 ;  /* 0x0000006808cc723c */ /* 0x008fe2000000183c */
[----:B------:R-:W-:Y:S01]  /*6210*/  LOP3.LUT R12, R2, 0xff, RZ, 0xc0, !PT ;  /* 0x000000ff020c7812 */ /* 0x000fe200078ec0ff */
[----:B------:R-:W-:Y:S01]  /*6220*/  IMAD.MOV.U32 R43, RZ, RZ, R164 ;  /* 0x000000ffff2b7224 */ /* 0x000fe200078e00a4 */
[----:B------:R-:W-:Y:S01]  /*6230*/  SHF.R.U32.HI R5, RZ, 0x8, R5 ;  /* 0x00000008ff057819 */ /* 0x000fe20000011605 */
[----:B------:R-:W-:-:S02]  /*6240*/  IMAD.MOV.U32 R31, RZ, RZ, R163 ;  /* 0x000000ffff1f7224 */ /* 0x000fc400078e00a3 */
[----:B--2---:R-:W-:Y:S01]  /*6250*/  FFMA.FTZ R4, R137, UR16, -R16 ;  /* 0x0000001089047c23 */ /* 0x004fe20008010810 */
[----:B------:R-:W-:Y:S01]  /*6260*/  PRMT R12, R12, 0x5410, R5 ;  /* 0x000054100c0c7816 */ /* 0x000fe20000000005 */
[----:B------:R-:W-:Y:S01]  /*6270*/  IMAD.MOV.U32 R63, RZ, RZ, R13 ;  /* 0x000000ffff3f7224 */ /* 0x000fe200078e000d */
[C---:B------:R-:W-:Y:S01]  /*6280*/  HMMA.16816.F32 R168, R8.reuse, R110, R72 ;  /* 0x0000006e08a8723c */ /* 0x040fe20000001848 */
[----:B------:R2:W3:Y:S01]  /*6290*/  MUFU.EX2 R28, R4 ;  /* 0x00000004001c7308 */ /* 0x0004e20000000800 */
        /* <DEDUP_REMOVED lines=8> */
[----:B--2---:R-:W-:-:S05]  /*6320*/  SHF.R.U32.HI R4, RZ, 0x10, R2 ;  /* 0x00000010ff047819 */ /* 0x004fca0000011602 */
[C---:B-1----:R-:W-:Y:S01]  /*6330*/  HMMA.16816.F32 R184, R8.reuse, R116, R36 ;  /* 0x0000007408b8723c */ /* 0x042fe20000001824 */
[----:B------:R-:W-:Y:S01]  /*6340*/  LOP3.LUT R2, R3, UR15, R18, 0x96, !PT ;  /* 0x0000000f03027c12 */ /* 0x000fe2000f8e9612 */
[----:B------:R-:W-:Y:S01]  /*6350*/  IMAD.MOV.U32 R51, RZ, RZ, R161 ;  /* 0x000000ffff337224 */ /* 0x000fe200078e00a1 */
[----:B------:R-:W-:Y:S01]  /*6360*/  LOP3.LUT R4, R4, 0xff, RZ, 0xc0, !PT ;  /* 0x000000ff04047812 */ /* 0x000fe200078ec0ff */
[----:B------:R-:W-:Y:S01]  /*6370*/  IMAD.MOV.U32 R50, RZ, RZ, R160 ;  /* 0x000000ffff327224 */ /* 0x000fe200078e00a0 */
[----:B------:R-:W-:Y:S01]  /*6380*/  LOP3.LUT R3, R2, 0xffff, RZ, 0xc0, !PT ;  /* 0x0000ffff02037812 */ /* 0x000fe200078ec0ff */
[C---:B------:R-:W-:Y:S01]  /*6390*/  HMMA.16816.F32 R180, R8.reuse, R124, R32 ;  /* 0x0000007c08b4723c */ /* 0x040fe20000001820 */
[----:B------:R-:W-:Y:S01]  /*63a0*/  PRMT R14, R4, 0x5410, R7 ;  /* 0x00005410040e7816 */ /* 0x000fe20000000007 */
[----:B------:R-:W-:Y:S01]  /*63b0*/  FFMA.FTZ R4, R155, UR16, -R16 ;  /* 0x000000109b047c23 */ /* 0x000fe20008010810 */
[--C-:B------:R-:W-:Y:S01]  /*63c0*/  SHF.R.U32.HI R6, RZ, 0x10, R2.reuse ;  /* 0x00000010ff067819 */ /* 0x100fe20000011602 */
[----:B------:R-:W-:Y:S01]  /*63d0*/  IMAD.MOV.U32 R155, RZ, RZ, R159 ;  /* 0x000000ffff9b7224 */ /* 0x000fe200078e009f */
[----:B------:R-:W-:Y:S01]  /*63e0*/  LOP3.LUT R13, R2, 0xff, RZ, 0xc0, !PT ;  /* 0x000000ff020d7812 */ /* 0x000fe200078ec0ff */
[----:B------:R1:W2:Y:S01]  /*63f0*/  MUFU.EX2 R41, R4 ;  /* 0x0000000400297308 */ /* 0x0002a20000000800 */
[----:B------:R-:W-:Y:S01]  /*6400*/  SHF.R.U32.HI R7, RZ, 0x8, R3 ;  /* 0x00000008ff077819 */ /* 0x000fe20000011603 */
[C---:B------:R-:W-:Y:S01]  /*6410*/  HMMA.16816.F32 R176, R8.reuse, R114, R52 ;  /* 0x0000007208b0723c */ /* 0x040fe20000001834 */
[----:B------:R-:W-:Y:S01]  /*6420*/  SHF.R.U32.HI R5, RZ, 0x18, R2 ;  /* 0x00000018ff057819 */ /* 0x000fe20000011602 */
[----:B---3--:R-:W-:Y:S01]  /*6430*/  IMAD.MOV.U32 R73, RZ, RZ, R28 ;  /* 0x000000ffff497224 */ /* 0x008fe200078e001c */
[----:B------:R-:W-:Y:S01]  /*6440*/  HSET2.LE.AND R2, R12, R0, PT ;  /* 0x000000000c027233 */ /* 0x000fe20003803000 */
[----:B------:R-:W-:Y:S01]  /*6450*/  IMAD.MOV.U32 R49, RZ, RZ, R61 ;  /* 0x000000ffff317224 */ /* 0x000fe200078e003d */
[----:B------:R-:W-:Y:S01]  /*6460*/  F2FP.F16.F32.PACK_AB R3, R63, R143 ;  /* 0x0000008f3f03723e */ /* 0x000fe200000000ff */
[----:B------:R-:W-:Y:S01]  /*6470*/  HMMA.16816.F32 R160, R8, R122, R64 ;  /* 0x0000007a08a0723c */ /* 0x000fe20000001840 */
[----:B------:R-:W-:Y:S01]  /*6480*/  PRMT R7, R13, 0x5410, R7 ;  /* 0x000054100d077816 */ /* 0x000fe20000000007 */
[----:B------:R-:W-:-:S04]  /*6490*/  IMAD.MOV.U32 R48, RZ, RZ, R62 ;  /* 0x000000ffff307224 */ /* 0x000fc800078e003e */
[C---:B------:R-:W-:Y:S01]  /*64a0*/  HMMA.16816.F32 R136, R8.reuse, R126, R24 ;  /* 0x0000007e0888723c */ /* 0x040fe20000001818 */
[----:B-1----:R-:W-:Y:S02]  /*64b0*/  LOP3.LUT R4, R6, 0xff, RZ, 0xc0, !PT ;  /* 0x000000ff06047812 */ /* 0x002fe400078ec0ff */
[----:B------:R-:W-:Y:S02]  /*64c0*/  LOP3.LUT R6, R2, R3, RZ, 0xc0, !PT ;  /* 0x0000000302067212 */ /* 0x000fe400078ec0ff */
[----:B------:R-:W-:Y:S02]  /*64d0*/  PRMT R12, R4, 0x5410, R5 ;  /* 0x00005410040c7816 */ /* 0x000fe40000000005 */
[--C-:B------:R-:W-:Y:S01]  /*64e0*/  HSET2.LE.AND R2, R14, R0.reuse, PT ;  /* 0x000000000e027233 */ /* 0x100fe20003803000 */
[----:B------:R-:W-:Y:S01]  /*64f0*/  IMAD.MOV.U32 R14, RZ, RZ, R158 ;  /* 0x000000ffff0e7224 */ /* 0x000fe200078e009e */
[----:B------:R-:W-:Y:S01]  /*6500*/  HSET2.LE.AND R4, R7, R0, PT ;  /* 0x0000000007047233 */ /* 0x000fe20003803000 */
[----:B------:R-:W-:Y:S01]  /*6510*/  HMMA.16816.F32 R156, R8, R118, R56 ;  /* 0x00000076089c723c */ /* 0x000fe20000001838 */
[----:B------:R-:W-:-:S02]  /*6520*/  F2FP.F16.F32.PACK_AB R3, R40, R28 ;  /* 0x0000001c2803723e */ /* 0x000fc400000000ff */
[----:B------:R-:W-:Y:S02]  /*6530*/  F2FP.F16.F32.PACK_AB R5, R135, R74 ;  /* 0x0000004a8705723e */ /* 0x000fe400000000ff */
[----:B------:R-:W-:Y:S02]  /*6540*/  HSET2.LE.AND R12, R12, R0, PT ;  /* 0x000000000c0c7233 */ /* 0x000fe40003803000 */
[----:B--2---:R-:W-:Y:S01]  /*6550*/  F2FP.F16.F32.PACK_AB R13, R41, R42 ;  /* 0x0000002a290d723e */ /* 0x004fe200000000ff */
[----:B------:R-:W-:Y:S01]  /*6560*/  IMAD.MOV.U32 R8, RZ, RZ, R31 ;  /* 0x000000ffff087224 */ /* 0x000fe200078e001f */
[----:B------:R-:W-:Y:S01]  /*6570*/  LOP3.LUT R7, R2, R3, RZ, 0xc0, !PT ;  /* 0x0000000302077212 */ /* 0x000fe200078ec0ff */
[----:B------:R-:W-:Y:S01]  /*6580*/  FFMA.FTZ R2, R210, UR16, -R15 ;  /* 0x00000010d2027c23 */ /* 0x000fe2000801080f */
[----:B------:R-:W-:Y:S01]  /*6590*/  LOP3.LUT R4, R4, R5, RZ, 0xc0, !PT ;  /* 0x0000000504047212 */ /* 0x000fe200078ec0ff */
[----:B------:R-:W-:Y:S01]  /*65a0*/  IMAD.MOV.U32 R10, RZ, RZ, R43 ;  /* 0x000000ffff0a7224 */ /* 0x000fe200078e002b */
[----:B------:R-:W-:Y:S01]  /*65b0*/  LOP3.LUT R5, R12, R13, RZ, 0xc0, !PT ;  /* 0x0000000d0c057212 */ /* 0x000fe200078ec0ff */
[----:B------:R1:W-:Y:S01]  /*65c0*/  MUFU.EX2 R101, R2 ;  /* 0x0000000200657308 */ /* 0x0003e20000000800 */
[----:B------:R-:W-:Y:S01]  /*65d0*/  LOP3.LUT R3, R19, UR8, R100, 0x96, !PT ;  /* 0x0000000813037c12 */ /* 0x000fe2000f8e9664 */
[----:B------:R-:W-:-:S02]  /*65e0*/  IMAD.MOV.U32 R9, RZ, RZ, R60 ;  /* 0x000000ffff097224 */ /* 0x000fc400078e003c */
[----:B------:R-:W-:Y:S02]  /*65f0*/  IMAD.MOV.U32 R100, RZ, RZ, R42 ;  /* 0x000000ffff647224 */ /* 0x000fe400078e002a */
[C---:B------:R-:W-:Y:S01]  /*6600*/  HMMA.16816.F32 R36, R4.reuse, R68, RZ ;  /* 0x000000440424723c */ /* 0x040fe200000018ff */
[----:B------:R-:W-:Y:S02]  /*6610*/  IMAD.MOV.U32 R13, RZ, RZ, R41 ;  /* 0x000000ffff0d7224 */ /* 0x000fe400078e0029 */
[----:B------:R-:W-:Y:S02]  /*6620*/  IMAD.MOV.U32 R12, RZ, RZ, R40 ;  /* 0x000000ffff0c7224 */ /* 0x000fe400078e0028 */
[----:B------:R-:W-:Y:S01]  /*6630*/  IMAD.MOV.U32 R11, RZ, RZ, R63 ;  /* 0x000000ffff0b7224 */ /* 0x000fe200078e003f */
[----:B------:R-:W-:Y:S01]  /*6640*/  HMMA.16816.F32 R52, R4, R70, RZ ;  /* 0x000000460434723c */ /* 0x000fe200000018ff */
[----:B-1----:R-:W-:-:S05]  /*6650*/  FFMA.FTZ R2, R208, UR16, -R15 ;  /* 0x00000010d0027c23 */ /* 0x002fca000801080f */
[C---:B------:R-:W-:Y:S01]  /*6660*/  HMMA.16816.F32 R44, R4.reuse, R92, RZ ;  /* 0x0000005c042c723c */ /* 0x040fe200000018ff */
[----:B------:R-:W-:Y:S01]  /*6670*/  IMAD.MOV.U32 R208, RZ, RZ, R8 ;  /* 0x000000ffffd07224 */ /* 0x000fe200078e0008 */
[----:B------:R1:W-:Y:S04]  /*6680*/  MUFU.EX2 R19, R2 ;  /* 0x0000000200137308 */ /* 0x0003e80000000800 */
[C---:B------:R-:W-:Y:S06]  /*6690*/  HMMA.16816.F32 R32, R4.reuse, R76, RZ ;  /* 0x0000004c0420723c */ /* 0x040fec00000018ff */
[C---:B------:R-:W-:Y:S06]  /*66a0*/  HMMA.16816.F32 R56, R4.reuse, R78, RZ ;  /* 0x0000004e0438723c */ /* 0x040fec00000018ff */
[----:B------:R-:W-:Y:S01]  /*66b0*/  HMMA.16816.F32 R28, R4, R84, RZ ;  /* 0x00000054041c723c */ /* 0x000fe200000018ff */
[----:B-1----:R-:W-:-:S05]  /*66c0*/  IMAD.WIDE.U32 R2, R3, -0x2daee0ad, RZ ;  /* 0xd2511f5303027825 */ /* 0x002fca00078e00ff */
[----:B------:R-:W-:Y:S01]  /*66d0*/  HMMA.16816.F32 R60, R4, R86, RZ ;  /* 0x00000056043c723c */ /* 0x000fe200000018ff */
[----:B------:R-:W-:-:S05]  /*66e0*/  LOP3.LUT R8, R2, 0xff, RZ, 0xc0, !PT ;  /* 0x000000ff02087812 */ /* 0x000fca00078ec0ff */
[C---:B------:R-:W-:Y:S06]  /*66f0*/  HMMA.16816.F32 R24, R4.reuse, R80, RZ ;  /* 0x000000500418723c */ /* 0x040fec00000018ff */
[C---:B------:R-:W-:Y:S06]  /*6700*/  HMMA.16816.F32 R64, R4.reuse, R82, RZ ;  /* 0x000000520440723c */ /* 0x040fec00000018ff */
[C---:B------:R-:W-:Y:S06]  /*6710*/  HMMA.16816.F32 R40, R4.reuse, R96, RZ ;  /* 0x000000600428723c */ /* 0x040fec00000018ff */
[----:B------:R-:W-:Y:S01]  /*6720*/  HMMA.16816.F32 R68, R4, R98, RZ ;  /* 0x000000620444723c */ /* 0x000fe200000018ff */
[----:B------:R-:W-:-:S02]  /*6730*/  IMAD.MOV.U32 R97, RZ, RZ, R50 ;  /* 0x000000ffff617224 */ /* 0x000fc400078e0032 */
[----:B------:R-:W-:-:S03]  /*6740*/  IMAD.MOV.U32 R96, RZ, RZ, R51 ;  /* 0x000000ffff607224 */ /* 0x000fc600078e0033 */
[----:B------:R-:W-:Y:S07]  /*6750*/  HMMA.16816.F32 R92, R4, R94, RZ ;  /* 0x0000005e045c723c */ /* 0x000fee00000018ff */
[--C-:B------:R-:W-:Y:S01]  /*6760*/  FFMA.FTZ R4, R191, UR16, -R15.reuse ;  /* 0x00000010bf047c23 */ /* 0x100fe2000801080f */
[--C-:B------:R-:W-:Y:S01]  /*6770*/  SHF.R.U32.HI R7, RZ, 0x10, R2.reuse ;  /* 0x00000010ff077819 */ /* 0x100fe20000011602 */
[----:B------:R-:W-:Y:S01]  /*6780*/  FFMA.FTZ R5, R190, UR16, -R15 ;  /* 0x00000010be057c23 */ /* 0x000fe2000801080f */
[----:B------:R-:W-:Y:S01]  /*6790*/  SHF.R.U32.HI R6, RZ, 0x18, R2 ;  /* 0x00000018ff067819 */ /* 0x000fe20000011602 */
[----:B------:R1:W-:Y:S01]  /*67a0*/  MUFU.EX2 R210, R4 ;  /* 0x0000000400d27308 */ /* 0x0003e20000000800 */
[----:B------:R-:W-:-:S02]  /*67b0*/  IMAD.MOV.U32 R190, RZ, RZ, R12 ;  /* 0x000000ffffbe7224 */ /* 0x000fc400078e000c */
[----:B------:R-:W-:-:S05]  /*67c0*/  IMAD.MOV.U32 R12, RZ, RZ, R251 ;  /* 0x000000ffff0c7224 */ /* 0x000fca00078e00fb */
[----:B------:R2:W3:Y:S01]  /*67d0*/  MUFU.EX2 R50, R5 ;  /* 0x0000000500327308 */ /* 0x0004e20000000800 */
[----:B-1----:R-:W-:Y:S02]  /*67e0*/  LOP3.LUT R4, R3, UR4, R22, 0x96, !PT ;  /* 0x0000000403047c12 */ /* 0x002fe4000f8e9616 */
[----:B------:R-:W-:-:S04]  /*67f0*/  LOP3.LUT R3, R2, 0xffff, RZ, 0xc0, !PT ;  /* 0x0000ffff02037812 */ /* 0x000fc800078ec0ff */
[----:B------:R-:W-:Y:S01]  /*6800*/  SHF.R.U32.HI R2, RZ, 0x8, R3 ;  /* 0x00000008ff027819 */ /* 0x000fe20000011603 */
[----:B------:R-:W-:Y:S01]  /*6810*/  FFMA.FTZ R3, R211, UR16, -R16 ;  /* 0x00000010d3037c23 */ /* 0x000fe20008010810 */
[----:B--2---:R-:W-:Y:S02]  /*6820*/  SHF.R.U32.HI R5, RZ, 0x18, R4 ;  /* 0x00000018ff057819 */ /* 0x004fe40000011604 */
        /* <DEDUP_REMOVED lines=13> */
[----:B------:R-:W-:Y:S01]  /*6900*/  PRMT R4, R6, 0x5410, R4 ;  /* 0x0000541006047816 */ /* 0x000fe20000000004 */
[----:B------:R-:W-:Y:S01]  /*6910*/  IMAD.MOV.U32 R220, RZ, RZ, R9 ;  /* 0x000000ffffdc7224 */ /* 0x000fe200078e0009 */
        /* <DEDUP_REMOVED lines=19> */
[C---:B------:R-:W-:Y:S01]  /*6a50*/  HMMA.16816.F32 R84, R4.reuse, R108, R28 ;  /* 0x0000006c0454723c */ /* 0x040fe2000000181c */
[----:B------:R-:W1:Y:S03]  /*6a60*/  LDSM.16.MT88.4 R28, [R214+0x9800] ;  /* 0x00980000d61c783b */ /* 0x000e660000004200 */
        /* <DEDUP_REMOVED lines=16> */
[----:B------:R-:W-:Y:S01]  /*6b70*/  HMMA.16816.F32 R128, R4, R124, R44 ;  /* 0x0000007c0480723c */ /* 0x000fe2000000182c */
[----:B------:R-:W-:-:S04]  /*6b80*/  IMAD.WIDE.U32 R2, R3, -0x326172a9, RZ ;  /* 0xcd9e8d5703027825 */ /* 0x000fc800078e00ff */
[----:B------:R-:W-:Y:S01]  /*6b90*/  FFMA.FTZ R9, R224, UR16, -R21 ;  /* 0x00000010e0097c23 */ /* 0x000fe20008010815 */
[----:B------:R-:W-:Y:S01]  /*6ba0*/  LDSM.16.MT88.4 R44, [R212+0xb800] ;  /* 0x00b80000d42c783b */ /* 0x000fe20000004200 */
[----:B------:R-:W-:Y:S02]  /*6bb0*/  IMAD.MOV.U32 R120, RZ, RZ, R142 ;  /* 0x000000ffff787224 */ /* 0x000fe400078e008e */
[----:B------:R2:W-:Y:S01]  /*6bc0*/  MUFU.EX2 R251, R9 ;  /* 0x0000000900fb7308 */ /* 0x0005e20000000800 */
[----:B------:R-:W-:Y:S01]  /*6bd0*/  IMAD.MOV.U32 R125, RZ, RZ, R208 ;  /* 0x000000ffff7d7224 */ /* 0x000fe200078e00d0 */
[----:B------:R-:W-:Y:S01]  /*6be0*/  LOP3.LUT R3, R3, UR6, R90, 0x96, !PT ;  /* 0x0000000603037c12 */ /* 0x000fe2000f8e965a */
[----:B------:R-:W-:Y:S01]  /*6bf0*/  IMAD.MOV.U32 R208, RZ, RZ, R11 ;  /* 0x000000ffffd07224 */ /* 0x000fe200078e000b */
[----:B------:R-:W-:Y:S01]  /*6c00*/  HMMA.16816.F32 R140, R4, R116, R40 ;  /* 0x00000074048c723c */ /* 0x000fe20000001828 */
[----:B------:R-:W-:Y:S02]  /*6c10*/  IMAD.MOV.U32 R124, RZ, RZ, R13 ;  /* 0x000000ffff7c7224 */ /* 0x000fe400078e000d */
[----:B------:R-:W-:-:S02]  /*6c20*/  IMAD.MOV.U32 R13, RZ, RZ, R48 ;  /* 0x000000ffff0d7224 */ /* 0x000fc400078e0030 */
[----:B------:R-:W-:Y:S01]  /*6c30*/  IMAD.MOV.U32 R11, RZ, RZ, R49 ;  /* 0x000000ffff0b7224 */ /* 0x000fe200078e0031 */
[----:B------:R-:W-:Y:S01]  /*6c40*/  HMMA.16816.F32 R60, R4, R110, R60 ;  /* 0x0000006e043c723c */ /* 0x000fe2000000183c */
[----:B------:R-:W-:-:S04]  /*6c50*/  IMAD.WIDE.U32 R48, R10, -0x326172a9, RZ ;  /* 0xcd9e8d570a307825 */ /* 0x000fc800078e00ff */
[----:B------:R-:W-:Y:S01]  /*6c60*/  FFMA.FTZ R10, R152, UR16, -R21 ;  /* 0x00000010980a7c23 */ /* 0x000fe20008010815 */
[----:B------:R-:W-:-:S03]  /*6c70*/  IMAD.MOV.U32 R112, RZ, RZ, R210 ;  /* 0x000000ffff707224 */ /* 0x000fc600078e00d2 */
[----:B------:R-:W3:Y:S01]  /*6c80*/  MUFU.EX2 R224, R10 ;  /* 0x0000000a00e07308 */ /* 0x000ee20000000800 */
[----:B--2---:R-:W-:Y:S01]  /*6c90*/  LOP3.LUT R9, R49, UR10, R2, 0x96, !PT ;  /* 0x0000000a31097c12 */ /* 0x004fe2000f8e9602 */
[----:B------:R-:W-:Y:S01]  /*6ca0*/  IMAD.WIDE.U32 R2, R3, -0x2daee0ad, RZ ;  /* 0xd2511f5303027825 */ /* 0x000fe200078e00ff */
[----:B------:R-:W-:Y:S01]  /*6cb0*/  HMMA.16816.F32 R80, R4, R104, R36 ;  /* 0x000000680450723c */ /* 0x000fe20000001824 */
[----:B------:R-:W2:Y:S02]  /*6cc0*/  LDSM.16.MT88.4 R36, [R214+0xa800] ;  /* 0x00a80000d624783b */ /* 0x000ea40000004200 */
        /* <DEDUP_REMOVED lines=8> */
[----:B------:R-:W-:Y:S01]  /*6d50*/  HMMA.16816.F32 R104, R4, R106, R52 ;  /* 0x0000006a0468723c */ /* 0x000fe20000001834 */
[----:B------:R-:W5:Y:S01]  /*6d60*/  LDSM.16.MT88.4 R52, [R214+0xb800] ;  /* 0x00b80000d634783b */ /* 0x000f620000004200 */
[----:B------:R-:W-:-:S04]  /*6d70*/  IMAD.WIDE.U32 R2, R2, -0x326172a9, RZ ;  /* 0xcd9e8d5702027825 */ /* 0x000fc800078e00ff */
[----:B------:R-:W-:Y:S01]  /*6d80*/  IMAD.MOV.U32 R43, RZ, RZ, R211 ;  /* 0x000000ffff2b7224 */ /* 0x000fe200078e00d3 */
[----:B------:R1:W-:Y:S01]  /*6d90*/  MUFU.EX2 R219, R8 ;  /* 0x0000000800db7308 */ /* 0x0003e20000000800 */
[C---:B------:R-:W-:Y:S01]  /*6da0*/  LOP3.LUT R18, R2.reuse, 0xff, RZ, 0xc0, !PT ;  /* 0x000000ff02127812 */ /* 0x040fe200078ec0ff */
[----:B------:R-:W-:Y:S01]  /*6db0*/  IMAD.MOV.U32 R117, RZ, RZ, R11 ;  /* 0x000000ffff757224 */ /* 0x000fe200078e000b */
[----:B------:R-:W-:Y:S01]  /*6dc0*/  SHF.R.U32.HI R12, RZ, 0x10, R2 ;  /* 0x00000010ff0c7819 */ /* 0x000fe20000011602 */
[----:B------:R-:W-:Y:S01]  /*6dd0*/  IMAD.MOV.U32 R110, RZ, RZ, R101 ;  /* 0x000000ffff6e7224 */ /* 0x000fe200078e0065 */
[C---:B------:R-:W-:Y:S01]  /*6de0*/  HMMA.16816.F32 R64, R4.reuse, R122, R64 ;  /* 0x0000007a0440723c */ /* 0x040fe20000001840 */
[----:B------:R-:W-:Y:S02]  /*6df0*/  IMAD.MOV.U32 R115, RZ, RZ, R14 ;  /* 0x000000ffff737224 */ /* 0x000fe400078e000e */
[----:B------:R-:W-:Y:S01]  /*6e00*/  IMAD.MOV.U32 R101, RZ, RZ, R13 ;  /* 0x000000ffff657224 */ /* 0x000fe200078e000d */
[----:B----4-:R-:W-:Y:S01]  /*6e10*/  LOP3.LUT R9, R2, 0xffff, RZ, 0xc0, !PT ;  /* 0x0000ffff02097812 */ /* 0x010fe200078ec0ff */
[----:B------:R-:W-:Y:S01]  /*6e20*/  IMAD.MOV.U32 R111, RZ, RZ, R208 ;  /* 0x000000ffff6f7224 */ /* 0x000fe200078e00d0 */
[C---:B------:R-:W-:Y:S01]  /*6e30*/  HMMA.16816.F32 R68, R4.reuse, R118, R68 ;  /* 0x000000760444723c */ /* 0x040fe20000001844 */
[----:B------:R-:W-:Y:S01]  /*6e40*/  IMAD.MOV.U32 R90, RZ, RZ, R209 ;  /* 0x000000ffff5a7224 */ /* 0x000fe200078e00d1 */
[----:B------:R-:W-:Y:S01]  /*6e50*/  SHF.R.U32.HI R10, RZ, 0x8, R9 ;  /* 0x00000008ff0a7819 */ /* 0x000fe20000011609 */
[----:B------:R-:W-:Y:S01]  /*6e60*/  FFMA.FTZ R9, R175, UR16, -R20 ;  /* 0x00000010af097c23 */ /* 0x000fe20008010814 */
[----:B------:R-:W-:Y:S01]  /*6e70*/  IMAD.MOV.U32 R123, RZ, RZ, R72 ;  /* 0x000000ffff7b7224 */ /* 0x000fe200078e0048 */
[----:B-1----:R-:W-:Y:S01]  /*6e80*/  LOP3.LUT R8, R3, UR15, R40, 0x96, !PT ;  /* 0x0000000f03087c12 */ /* 0x002fe2000f8e9628 */
[----:B------:R-:W-:Y:S01]  /*6e90*/  FFMA.FTZ R3, R230, UR16, -R20 ;  /* 0x00000010e6037c23 */ /* 0x000fe20008010814 */
[----:B------:R-:W-:Y:S01]  /*6ea0*/  IMAD.MOV.U32 R40, RZ, RZ, R17 ;  /* 0x000000ffff287224 */ /* 0x000fe200078e0011 */
[----:B------:R-:W-:Y:S01]  /*6eb0*/  SHF.R.U32.HI R17, RZ, 0x18, R2 ;  /* 0x00000018ff117819 */ /* 0x000fe20000011602 */
[----:B------:R-:W-:Y:S01]  /*6ec0*/  FFMA.FTZ R2, R174, UR16, -R20 ;  /* 0x00000010ae027c23 */ /* 0x000fe20008010814 */
[----:B------:R1:W-:Y:S01]  /*6ed0*/  MUFU.EX2 R211, R3 ;  /* 0x0000000300d37308 */ /* 0x0003e20000000800 */
[--C-:B------:R-:W-:Y:S01]  /*6ee0*/  SHF.R.U32.HI R11, RZ, 0x10, R8.reuse ;  /* 0x00000010ff0b7819 */ /* 0x100fe20000011608 */
[----:B------:R-:W-:Y:S01]  /*6ef0*/  HMMA.16816.F32 R92, R4, R126, R92 ;  /* 0x0000007e045c723c */ /* 0x000fe2000000185c */
[----:B------:R-:W-:Y:S01]  /*6f00*/  LOP3.LUT R14, R8, 0xff, RZ, 0xc0, !PT ;  /* 0x000000ff080e7812 */ /* 0x000fe200078ec0ff */
[----:B------:R-:W-:Y:S01]  /*6f10*/  IMAD.MOV.U32 R122, RZ, RZ, R73 ;  /* 0x000000ffff7a7224 */ /* 0x000fe200078e0049 */
[----:B------:R-:W-:Y:S01]  /*6f20*/  SHF.R.U32.HI R13, RZ, 0x18, R8 ;  /* 0x00000018ff0d7819 */ /* 0x000fe20000011608 */
[----:B------:R-:W-:Y:S01]  /*6f30*/  IMAD.MOV.U32 R113, RZ, RZ, R74 ;  /* 0x000000ffff717224 */ /* 0x000fe200078e004a */
[----:B------:R-:W-:Y:S01]  /*6f40*/  PRMT R10, R18, 0x5410, R10 ;  /* 0x00005410120a7816 */ /* 0x000fe2000000000a */
[----:B------:R4:W2:Y:S01]  /*6f50*/  MUFU.EX2 R210, R2 ;  /* 0x0000000200d27308 */ /* 0x0008a20000000800 */
[----:B------:R-:W-:-:S02]  /*6f60*/  IMAD.MOV.U32 R114, RZ, RZ, R75 ;  /* 0x000000ffff727224 */ /* 0x000fc400078e004b */
[----:B------:R-:W-:Y:S02]  /*6f70*/  IMAD.MOV.U32 R119, RZ, RZ, R124 ;  /* 0x000000ffff777224 */ /* 0x000fe400078e007c */
[----:B------:R-:W-:Y:S02]  /*6f80*/  IMAD.MOV.U32 R175, RZ, RZ, R122 ;  /* 0x000000ffffaf7224 */ /* 0x000fe400078e007a */
[----:B------:R-:W-:Y:S01]  /*6f90*/  IMAD.MOV.U32 R18, RZ, RZ, R123 ;  /* 0x000000ffff127224 */ /* 0x000fe200078e007b */
[----:B------:R3:W-:Y:S01]  /*6fa0*/  MUFU.EX2 R209, R9 ;  /* 0x0000000900d17308 */ /* 0x0007e20000000800 */
[----:B-1----:R-:W-:Y:S01]  /*6fb0*/  LOP3.LUT R3, R8, 0xffff, RZ, 0xc0, !PT ;  /* 0x0000ffff08037812 */ /* 0x002fe200078ec0ff */
[----:B------:R-:W-:Y:S01]  /*6fc0*/  IMAD.MOV.U32 R230, RZ, RZ, R91 ;  /* 0x000000ffffe67224 */ /* 0x000fe200078e005b */
[----:B------:R-:W-:Y:S01]  /*6fd0*/  LOP3.LUT R8, R11, 0xff, RZ, 0xc0, !PT ;  /* 0x000000ff0b087812 */ /* 0x000fe200078ec0ff */
[----:B------:R-:W-:Y:S01]  /*6fe0*/  IMAD.MOV.U32 R174, RZ, RZ, R121 ;  /* 0x000000ffffae7224 */ /* 0x000fe200078e0079 */
[----:B------:R-:W-:Y:S01]  /*6ff0*/  SHF.R.U32.HI R3, RZ, 0x8, R3 ;  /* 0x00000008ff037819 */ /* 0x000fe20000011603 */
[----:B------:R-:W-:Y:S01]  /*7000*/  IMAD.MOV.U32 R116, RZ, RZ, R155 ;  /* 0x000000ffff747224 */ /* 0x000fe200078e009b */
[----:B------:R-:W-:Y:S01]  /*7010*/  PRMT R8, R8, 0x5410, R13 ;  /* 0x0000541008087816 */ /* 0x000fe2000000000d */
[----:B------:R-:W-:Y:S01]  /*7020*/  IMAD.MOV.U32 R13, RZ, RZ, R19 ;  /* 0x000000ffff0d7224 */ /* 0x000fe200078e0013 */
[----:B----4-:R-:W-:Y:S01]  /*7030*/  LOP3.LUT R2, R12, 0xff, RZ, 0xc0, !PT ;  /* 0x000000ff0c027812 */ /* 0x010fe200078ec0ff */
[----:B------:R-:W-:-:S02]  /*7040*/  IMAD.MOV.U32 R19, RZ, RZ, R88 ;  /* 0x000000ffff137224 */ /* 0x000fc400078e0058 */
[----:B------:R-:W-:Y:S01]  /*7050*/  IMAD.MOV.U32 R118, RZ, RZ, R111 ;  /* 0x000000ffff767224 */ /* 0x000fe200078e006f */
[----:B------:R-:W-:Y:S01]  /*7060*/  PRMT R11, R2, 0x5410, R17 ;  /* 0x00005410020b7816 */ /* 0x000fe20000000011 */
[----:B------:R-:W-:Y:S01]  /*7070*/  IMAD.MOV.U32 R17, RZ, RZ, R110 ;  /* 0x000000ffff117224 */ /* 0x000fe200078e006e */
[----:B------:R-:W-:Y:S01]  /*7080*/  PRMT R2, R14, 0x5410, R3 ;  /* 0x000054100e027816 */ /* 0x000fe20000000003 */
[----:B------:R-:W-:Y:S01]  /*7090*/  FFMA.FTZ R3, R189, UR16, -R20 ;  /* 0x00000010bd037c23 */ /* 0x000fe20008010814 */
[----:B------:R-:W-:Y:S02]  /*70a0*/  IMAD.MOV.U32 R189, RZ, RZ, R191 ;  /* 0x000000ffffbd7224 */ /* 0x000fe400078e00bf */
[----:B------:R-:W-:Y:S01]  /*70b0*/  IMAD.MOV.U32 R14, RZ, RZ, R43 ;  /* 0x000000ffff0e7224 */ /* 0x000fe200078e002b */
[----:B------:R-:W-:Y:S01]  /*70c0*/  HSET2.LE.AND R2, R2, R0, PT ;  /* 0x0000000002027233 */ /* 0x000fe20003803000 */
[----:B------:R1:W4:Y:S01]  /*70d0*/  MUFU.EX2 R208, R3 ;  /* 0x0000000300d07308 */ /* 0x0003220000000800 */
[----:B------:R-:W-:-:S02]  /*70e0*/  IMAD.MOV.U32 R191, RZ, RZ, R100 ;  /* 0x000000ffffbf7224 */ /* 0x000fc400078e0064 */
[----:B---3--:R-:W-:Y:S02]  /*70f0*/  IMAD.MOV.U32 R9, RZ, RZ, R90 ;  /* 0x000000ffff097224 */ /* 0x008fe400078e005a */
[----:B------:R-:W-:Y:S02]  /*7100*/  IMAD.MOV.U32 R43, RZ, RZ, R120 ;  /* 0x000000ffff2b7224 */ /* 0x000fe400078e0078 */
[----:B------:R-:W-:Y:S02]  /*7110*/  IMAD.MOV.U32 R100, RZ, RZ, R89 ;  /* 0x000000ffff647224 */ /* 0x000fe400078e0059 */
[----:B------:R-:W-:Y:S01]  /*7120*/  IMAD.MOV.U32 R12, RZ, RZ, R108 ;  /* 0x000000ffff0c7224 */ /* 0x000fe200078e006c */
[----:B-1----:R-:W-:-:S04]  /*7130*/  F2FP.F16.F32.PACK_AB R3, R224, R251 ;  /* 0x000000fbe003723e */ /* 0x002fc800000000ff */
[----:B------:R-:W-:Y:S02]  /*7140*/  LOP3.LUT R4, R2, R3, RZ, 0xc0, !PT ;  /* 0x0000000302047212 */ /* 0x000fe400078ec0ff */
[----:B------:R-:W-:Y:S01]  /*7150*/  HSET2.LE.AND R2, R8, R0, PT ;  /* 0x0000000008027233 */ /* 0x000fe20003803000 */
[----:B------:R-:W-:Y:S01]  /*7160*/  IMAD.MOV.U32 R8, RZ, RZ, R125 ;  /* 0x000000ffff087224 */ /* 0x000fe200078e007d */
[----:B--2---:R-:W-:-:S04]  /*7170*/  F2FP.F16.F32.PACK_AB R3, R210, R211 ;  /* 0x000000d3d203723e */ /* 0x004fc800000000ff */
[----:B------:R-:W-:Y:S02]  /*7180*/  LOP3.LUT R5, R2, R3, RZ, 0xc0, !PT ;  /* 0x0000000302057212 */ /* 0x000fe400078ec0ff */
[--C-:B------:R-:W-:Y:S01]  /*7190*/  HSET2.LE.AND R2, R10, R0.reuse, PT ;  /* 0x000000000a027233 */ /* 0x100fe20003803000 */
[----:B------:R-:W-:Y:S01]  /*71a0*/  IMAD.MOV.U32 R10, RZ, RZ, R189 ;  /* 0x000000ffff0a7224 */ /* 0x000fe200078e00bd */
[----:B------:R-:W-:Y:S01]  /*71b0*/  F2FP.F16.F32.PACK_AB R3, R219, R220 ;  /* 0x000000dcdb03723e */ /* 0x000fe200000000ff */
[----:B------:R-:W-:Y:S02]  /*71c0*/  IMAD.MOV.U32 R189, RZ, RZ, R9 ;  /* 0x000000ffffbd7224 */ /* 0x000fe400078e0009 */
[----:B------:R-:W-:Y:S01]  /*71d0*/  IMAD.MOV.U32 R9, RZ, RZ, R17 ;  /* 0x000000ffff097224 */ /* 0x000fe200078e0011 */
[----:B------:R-:W-:Y:S01]  /*71e0*/  LOP3.LUT R6, R2, R3, RZ, 0xc0, !PT ;  /* 0x0000000302067212 */ /* 0x000fe200078ec0ff */
[----:B------:R-:W-:Y:S01]  /*71f0*/  IMAD.MOV.U32 R17, RZ, RZ, R175 ;  /* 0x000000ffff117224 */ /* 0x000fe200078e00af */
[----:B------:R-:W-:Y:S01]  /*7200*/  HSET2.LE.AND R2, R11, R0, PT ;  /* 0x000000000b027233 */ /* 0x000fe20003803000 */
[----:B------:R-:W-:Y:S01]  /*7210*/  IMAD.MOV.U32 R175, RZ, RZ, R115 ;  /* 0x000000ffffaf7224 */ /* 0x000fe200078e0073 */
[----:B----4-:R-:W-:Y:S01]  /*7220*/  F2FP.F16.F32.PACK_AB R3, R208, R209 ;  /* 0x000000d1d003723e */ /* 0x010fe200000000ff */
[----:B------:R-:W-:-:S03]  /*7230*/  IMAD.MOV.U32 R115, RZ, RZ, R50 ;  /* 0x000000ffff737224 */ /* 0x000fc600078e0032 */
[----:B------:R-:W-:Y:S02]  /*7240*/  LOP3.LUT R7, R2, R3, RZ, 0xc0, !PT ;  /* 0x0000000302077212 */ /* 0x000fe400078ec0ff */
[----:B------:R-:W-:-:S05]  /*7250*/  LOP3.LUT R2, R23, UR14, R132, 0x96, !PT ;  /* 0x0000000e17027c12 */ /* 0x000fca000f8e9684 */
[----:B------:R-:W-:Y:S01]  /*7260*/  HMMA.16816.F32 R72, R4, R28, R200 ;  /* 0x0000001c0448723c */ /* 0x000fe200000018c8 */
[----:B------:R-:W-:-:S05]  /*7270*/  IMAD.WIDE.U32 R2, R2, -0x2daee0ad, RZ ;  /* 0xd2511f5302027825 */ /* 0x000fca00078e00ff */
[C---:B------:R-:W-:Y:S01]  /*7280*/  HMMA.16816.F32 R124, R4.reuse, R36, R192 ;  /* 0x00000024047c723c */ /* 0x040fe200000018c0 */
[----:B------:R-:W-:Y:S01]  /*7290*/  IMAD.MOV.U32 R200, RZ, RZ, R40 ;  /* 0x000000ffffc87224 */ /* 0x000fe200078e0028 */
[----:B------:R-:W-:Y:S01]  /*72a0*/  LOP3.LUT R3, R3, UR7, R172, 0x96, !PT ;  /* 0x0000000703037c12 */ /* 0x000fe2000f8e96ac */
[----:B------:R-:W-:Y:S02]  /*72b0*/  IMAD.MOV.U32 R40, RZ, RZ, R109 ;  /* 0x000000ffff287224 */ /* 0x000fe400078e006d */
[----:B------:R-:W-:Y:S01]  /*72c0*/  IMAD.MOV.U32 R203, RZ, RZ, R117 ;  /* 0x000000ffffcb7224 */ /* 0x000fe200078e0075 */
[----:B-----5:R-:W-:Y:S01]  /*72d0*/  HMMA.16816.F32 R192, R4, R52, R180 ;  /* 0x0000003404c0723c */ /* 0x020fe200000018b4 */
[----:B------:R-:W-:Y:S02]  /*72e0*/  IMAD.MOV.U32 R201, RZ, RZ, R112 ;  /* 0x000000ffffc97224 */ /* 0x000fe400078e0070 */
[----:B------:R-:W-:-:S03]  /*72f0*/  IMAD.MOV.U32 R202, RZ, RZ, R134 ;  /* 0x000000ffffca7224 */ /* 0x000fc600078e0086 */
[C---:B------:R-:W-:Y:S06]  /*7300*/  HMMA.16816.F32 R88, R4.reuse, R30, R176 ;  /* 0x0000001e0458723c */ /* 0x040fec00000018b0 */
[C---:B------:R-:W-:Y:S06]  /*7310*/  HMMA.16816.F32 R120, R4.reuse, R34, R168 ;  /* 0x000000220478723c */ /* 0x040fec00000018a8 */
[C---:B------:R-:W-:Y:S06]  /*7320*/  HMMA.16816.F32 R152, R4.reuse, R24, R204 ;  /* 0x000000180498723c */ /* 0x040fec00000018cc */
[----:B------:R-:W-:Y:S01]  /*7330*/  HMMA.16816.F32 R108, R4, R32, R196 ;  /* 0x00000020046c723c */ /* 0x000fe200000018c4 */
[----:B------:R-:W-:-:S02]  /*7340*/  IMAD.MOV.U32 R204, RZ, RZ, R116 ;  /* 0x000000ffffcc7224 */ /* 0x000fc400078e0074 */
[----:B------:R-:W-:-:S03]  /*7350*/  IMAD.MOV.U32 R205, RZ, RZ, R115 ;  /* 0x000000ffffcd7224 */ /* 0x000fc600078e0073 */
[C---:B------:R-:W-:Y:S06]  /*7360*/  HMMA.16816.F32 R184, R4.reuse, R44, R184 ;  /* 0x0000002c04b8723c */ /* 0x040fec00000018b8 */
[C---:B------:R-:W-:Y:S06]  /*7370*/  HMMA.16816.F32 R164, R4.reuse, R26, R164 ;  /* 0x0000001a04a4723c */ /* 0x040fec00000018a4 */
[C---:B------:R-:W-:Y:S01]  /*7380*/  HMMA.16816.F32 R168, R4.reuse, R38, R160 ;  /* 0x0000002604a8723c */ /* 0x040fe200000018a0 */
[----:B------:R-:W-:Y:S05]  /*7390*/  LDSM.16.MT88.4 R160, [R212+0x9c00] ;  /* 0x009c0000d4a0783b */ /* 0x000fea0000004200 */
[C---:B------:R-:W-:Y:S06]  /*73a0*/  HMMA.16816.F32 R176, R4.reuse, R46, R156 ;  /* 0x0000002e04b0723c */ /* 0x040fec000000189c */
        /* <DEDUP_REMOVED lines=11> */
[----:B------:R-:W-:-:S03]  /*7460*/  LOP3.LUT R3, R3, UR6, R102, 0x96, !PT ;  /* 0x0000000603037c12 */ /* 0x000fc6000f8e9666 */
[----:B------:R-:W-:Y:S01]  /*7470*/  IMAD.MOV.U32 R14, RZ, RZ, R18 ;  /* 0x000000ffff0e7224 */ /* 0x000fe200078e0012 */
[----:B------:R-:W-:Y:S01]  /*7480*/  LOP3.LUT R5, R23, UR10, R2, 0x96, !PT ;  /* 0x0000000a17057c12 */ /* 0x000fe2000f8e9602 */
[----:B------:R-:W-:Y:S02]  /*7490*/  IMAD.MOV.U32 R18, RZ, RZ, R114 ;  /* 0x000000ffff127224 */ /* 0x000fe400078e0072 */
[----:B-1----:R-:W-:Y:S01]  /*74a0*/  FFMA.FTZ R6, R221, UR16, -R15 ;  /* 0x00000010dd067c23 */ /* 0x002fe2000801080f */
[----:B------:R-:W-:Y:S02]  /*74b0*/  IMAD.MOV.U32 R114, RZ, RZ, R51 ;  /* 0x000000ffff727224 */ /* 0x000fe400078e0033 */
[----:B------:R-:W-:Y:S01]  /*74c0*/  IMAD.WIDE.U32 R2, R3, -0x2daee0ad, RZ ;  /* 0xd2511f5303027825 */ /* 0x000fe200078e00ff */
[----:B------:R-:W-:Y:S03]  /*74d0*/  MUFU.EX2 R196, R6 ;  /* 0x0000000600c47308 */ /* 0x000fe60000000800 */
[----:B------:R-:W-:Y:S01]  /*74e0*/  IMAD.WIDE.U32 R50, R5, -0x2daee0ad, RZ ;  /* 0xd2511f5305327825 */ /* 0x000fe200078e00ff */
[----:B------:R-:W-:-:S03]  /*74f0*/  LOP3.LUT R7, R3, UR9, R4, 0x96, !PT ;  /* 0x0000000903077c12 */ /* 0x000fc6000f8e9604 */
[--C-:B------:R-:W-:Y:S01]  /*7500*/  FFMA.FTZ R3, R223, UR16, -R15.reuse ;  /* 0x00000010df037c23 */ /* 0x100fe2000801080f */
[----:B------:R-:W-:Y:S01]  /*7510*/  FFMA.FTZ R5, R222, UR16, -R15 ;  /* 0x00000010de057c23 */ /* 0x000fe2000801080f */
[----:B------:R-:W-:Y:S01]  /*7520*/  IMAD.MOV.U32 R222, RZ, RZ, R8 ;  /* 0x000000ffffde7224 */ /* 0x000fe200078e0008 */
[----:B------:R-:W-:Y:S01]  /*7530*/  LOP3.LUT R2, R51, UR5, R2, 0x96, !PT ;  /* 0x0000000533027c12 */ /* 0x000fe2000f8e9602 */
[----:B------:R1:W-:Y:S01]  /*7540*/  MUFU.EX2 R197, R3 ;  /* 0x0000000300c57308 */ /* 0x0003e20000000800 */
[----:B------:R-:W-:Y:S02]  /*7550*/  IMAD.MOV.U32 R223, RZ, RZ, R10 ;  /* 0x000000ffffdf7224 */ /* 0x000fe400078e000a */
[----:B------:R-:W-:Y:S02]  /*7560*/  IMAD.MOV.U32 R8, RZ, RZ, R13 ;  /* 0x000000ffff087224 */ /* 0x000fe400078e000d */
[----:B------:R-:W-:Y:S02]  /*7570*/  IMAD.MOV.U32 R10, RZ, RZ, R189 ;  /* 0x000000ffff0a7224 */ /* 0x000fe400078e00bd */
[----:B------:R-:W-:Y:S01]  /*7580*/  IMAD.MOV.U32 R13, RZ, RZ, R14 ;  /* 0x000000ffff0d7224 */ /* 0x000fe200078e000e */
[----:B------:R2:W3:Y:S01]  /*7590*/  MUFU.EX2 R198, R5 ;  /* 0x0000000500c67308 */ /* 0x0004e20000000800 */
[----:B------:R-:W-:-:S02]  /*75a0*/  IMAD.MOV.U32 R189, RZ, RZ, R9 ;  /* 0x000000ffffbd7224 */ /* 0x000fc400078e0009 */
[----:B------:R-:W-:Y:S02]  /*75b0*/  IMAD.MOV.U32 R14, RZ, RZ, R17 ;  /* 0x000000ffff0e7224 */ /* 0x000fe400078e0011 */
[----:B------:R-:W-:Y:S02]  /*75c0*/  IMAD.MOV.U32 R17, RZ, RZ, R18 ;  /* 0x000000ffff117224 */ /* 0x000fe400078e0012 */
[----:B------:R-:W-:Y:S02]  /*75d0*/  IMAD.MOV.U32 R221, RZ, RZ, R19 ;  /* 0x000000ffffdd7224 */ /* 0x000fe400078e0013 */
[----:B-1----:R-:W-:-:S04]  /*75e0*/  IMAD.WIDE.U32 R2, R2, -0x326172a9, RZ ;  /* 0xcd9e8d5702027825 */ /* 0x002fc800078e00ff */
[----:B------:R-:W-:Y:S01]  /*75f0*/  IMAD.WIDE.U32 R18, R7, -0x326172a9, RZ ;  /* 0xcd9e8d5707127825 */ /* 0x000fe200078e00ff */
[C---:B------:R-:W-:Y:S02]  /*7600*/  LOP3.LUT R4, R2.reuse, 0xffff, RZ, 0xc0, !PT ;  /* 0x0000ffff02047812 */ /* 0x040fe400078ec0ff */
[----:B------:R-:W-:Y:S01]  /*7610*/  SHF.R.U32.HI R6, RZ, 0x18, R2 ;  /* 0x00000018ff067819 */ /* 0x000fe20000011602 */
[----:B------:R-:W-:Y:S01]  /*7620*/  IMAD.MOV.U32 R206, RZ, RZ, R114 ;  /* 0x000000ffffce7224 */ /* 0x000fe200078e0072 */
[----:B--2---:R-:W-:Y:S02]  /*7630*/  SHF.R.U32.HI R5, RZ, 0x8, R4 ;  /* 0x00000008ff057819 */ /* 0x004fe40000011604 */
        /* <DEDUP_REMOVED lines=21> */
[----:B------:R-:W-:Y:S01]  /*7790*/  PRMT R8, R3, 0x5410, R6 ;  /* 0x0000541003087816 */ /* 0x000fe20000000006 */
[----:B------:R-:W-:Y:S01]  /*77a0*/  IMAD.MOV.U32 R13, RZ, RZ, R14 ;  /* 0x000000ffff0d7224 */ /* 0x000fe200078e000e */
[----:B------:R-:W-:Y:S01]  /*77b0*/  LOP3.LUT R3, R2, 0xffff, RZ, 0xc0, !PT ;  /* 0x0000ffff02037812 */ /* 0x000fe200078ec0ff */
[----:B------:R-:W-:Y:S01]  /*77c0*/  IMAD.MOV.U32 R14, RZ, RZ, R17 ;  /* 0x000000ffff0e7224 */ /* 0x000fe200078e0011 */
[----:B------:R1:W-:Y:S01]  /*77d0*/  MUFU.EX2 R191, R5 ;  /* 0x0000000500bf7308 */ /* 0x0003e20000000800 */
[----:B------:R-:W-:Y:S01]  /*77e0*/  IMAD.MOV.U32 R17, RZ, RZ, R175 ;  /* 0x000000ffff117224 */ /* 0x000fe200078e00af */
[----:B------:R-:W-:Y:S01]  /*77f0*/  SHF.R.U32.HI R6, RZ, 0x18, R2 ;  /* 0x00000018ff067819 */ /* 0x000fe20000011602 */
[----:B------:R-:W-:Y:S02]  /*7800*/  IMAD.MOV.U32 R175, RZ, RZ, R12 ;  /* 0x000000ffffaf7224 */ /* 0x000fe400078e000c */
[----:B------:R-:W-:-:S02]  /*7810*/  IMAD.MOV.U32 R12, RZ, RZ, R174 ;  /* 0x000000ffff0c7224 */ /* 0x000fc400078e00ae */
[----:B------:R-:W-:Y:S02]  /*7820*/  IMAD.MOV.U32 R174, RZ, RZ, R190 ;  /* 0x000000ffffae7224 */ /* 0x000fe400078e00be */
[----:B------:R2:W4:Y:S01]  /*7830*/  MUFU.EX2 R190, R4 ;  /* 0x0000000400be7308 */ /* 0x0005220000000800 */
[----:B------:R-:W-:Y:S02]  /*7840*/  IMAD.MOV.U32 R207, RZ, RZ, R14 ;  /* 0x000000ffffcf7224 */ /* 0x000fe400078e000e */
[----:B------:R-:W-:Y:S01]  /*7850*/  IMAD.MOV.U32 R14, RZ, RZ, R175 ;  /* 0x000000ffff0e7224 */ /* 0x000fe200078e00af */
[----:B-1----:R-:W-:Y:S01]  /*7860*/  SHF.R.U32.HI R5, RZ, 0x8, R3 ;  /* 0x00000008ff057819 */ /* 0x002fe20000011603 */
[----:B------:R-:W-:Y:S01]  /*7870*/  FFMA.FTZ R3, R247, UR16, -R16 ;  /* 0x00000010f7037c23 */ /* 0x000fe20008010810 */
[----:B------:R-:W-:-:S03]  /*7880*/  IMAD.MOV.U32 R247, RZ, RZ, R189 ;  /* 0x000000fffff77224 */ /* 0x000fc600078e00bd */
[----:B------:R1:W-:Y:S01]  /*7890*/  MUFU.EX2 R189, R3 ;  /* 0x0000000300bd7308 */ /* 0x0003e20000000800 */
[----:B--2---:R-:W-:-:S04]  /*78a0*/  SHF.R.U32.HI R4, RZ, 0x10, R2 ;  /* 0x00000010ff047819 */ /* 0x004fc80000011602 */
        /* <DEDUP_REMOVED lines=9> */
[----:B------:R3:W1:Y:S01]  /*7940*/  MUFU.EX2 R51, R3 ;  /* 0x0000000300337308 */ /* 0x0006620000000800 */
[----:B------:R-:W-:Y:S02]  /*7950*/  IMAD.MOV.U32 R13, RZ, RZ, R17 ;  /* 0x000000ffff0d7224 */ /* 0x000fe400078e0011 */
[----:B------:R-:W-:Y:S02]  /*7960*/  IMAD.MOV.U32 R17, RZ, RZ, R12 ;  /* 0x000000ffff117224 */ /* 0x000fe400078e000c */
[----:B------:R-:W-:Y:S01]  /*7970*/  IMAD.MOV.U32 R12, RZ, RZ, R174 ;  /* 0x000000ffff0c7224 */ /* 0x000fe200078e00ae */
[----:B---3--:R-:W-:-:S04]  /*7980*/  F2FP.F16.F32.PACK_AB R3, R196, R198 ;  /* 0x000000c6c403723e */ /* 0x008fc800000000ff */
        /* <DEDUP_REMOVED lines=11> */
[----:B------:R-:W-:Y:S02]  /*7a40*/  IMAD.MOV.U32 R232, RZ, RZ, R13 ;  /* 0x000000ffffe87224 */ /* 0x000fe400078e000d */
[----:B------:R-:W-:Y:S01]  /*7a50*/  FFMA.FTZ R3, R231, UR16, -R21 ;  /* 0x00000010e7037c23 */ /* 0x000fe20008010815 */
[----:B------:R-:W-:Y:S02]  /*7a60*/  IMAD.MOV.U32 R13, RZ, RZ, R14 ;  /* 0x000000ffff0d7224 */ /* 0x000fe400078e000e */
[----:B------:R-:W-:Y:S01]  /*7a70*/  IMAD.MOV.U32 R14, RZ, RZ, R43 ;  /* 0x000000ffff0e7224 */ /* 0x000fe200078e002b */
[----:B------:R-:W-:Y:S01]  /*7a80*/  HMMA.16816.F32 R84, R4, R32, R84 ;  /* 0x000000200454723c */ /* 0x000fe20000001854 */
[----:B------:R1:W-:Y:S01]  /*7a90*/  MUFU.EX2 R43, R2 ;  /* 0x00000002002b7308 */ /* 0x0003e20000000800 */
[----:B------:R-:W-:-:S04]  /*7aa0*/  IMAD.MOV.U32 R231, RZ, RZ, R10 ;  /* 0x000000ffffe77224 */ /* 0x000fc800078e000a */
[C---:B------:R-:W-:Y:S03]  /*7ab0*/  HMMA.16816.F32 R60, R4.reuse, R34, R60 ;  /* 0x00000022043c723c */ /* 0x040fe6000000183c */
[----:B------:R-:W-:Y:S03]  /*7ac0*/  MUFU.EX2 R33, R3 ;  /* 0x0000000300217308 */ /* 0x000fe60000000800 */
[C---:B------:R-:W-:Y:S01]  /*7ad0*/  HMMA.16816.F32 R56, R4.reuse, R30, R56 ;  /* 0x0000001e0438723c */ /* 0x040fe20000001838 */
[----:B------:R-:W-:Y:S02]  /*7ae0*/  IMAD.MOV.U32 R34, RZ, RZ, R14 ;  /* 0x000000ffff227224 */ /* 0x000fe400078e000e */
[----:B------:R-:W-:Y:S02]  /*7af0*/  IMAD.MOV.U32 R35, RZ, RZ, R13 ;  /* 0x000000ffff237224 */ /* 0x000fe400078e000d */
[----:B------:R2:W-:Y:S01]  /*7b00*/  MUFU.EX2 R32, R9 ;  /* 0x0000000900207308 */ /* 0x0005e20000000800 */
[----:B-1----:R-:W-:Y:S01]  /*7b10*/  FFMA.FTZ R2, R228, UR16, -R21 ;  /* 0x00000010e4027c23 */ /* 0x002fe20008010815 */
[----:B------:R-:W-:Y:S01]  /*7b20*/  IMAD.MOV.U32 R228, RZ, RZ, R17 ;  /* 0x000000ffffe47224 */ /* 0x000fe200078e0011 */
[C---:B------:R-:W-:Y:S01]  /*7b30*/  HMMA.16816.F32 R156, R4.reuse, R24, R80 ;  /* 0x00000018049c723c */ /* 0x040fe20000001850 */
[----:B------:R-:W-:Y:S01]  /*7b40*/  IMAD.MOV.U32 R17, RZ, RZ, R49 ;  /* 0x000000ffff117224 */ /* 0x000fe200078e0031 */
[----:B------:R-:W1:Y:S03]  /*7b50*/  LDSM.16.MT88.4 R80, [R214+0x9c00] ;  /* 0x009c0000d650783b */ /* 0x000e660000004200 */
[----:B------:R3:W4:Y:S01]  /*7b60*/  MUFU.EX2 R49, R2 ;  /* 0x0000000200317308 */ /* 0x0007220000000800 */
[C---:B------:R-:W-:Y:S06]  /*7b70*/  HMMA.16816.F32 R172, R4.reuse, R26, R104 ;  /* 0x0000001a04ac723c */ /* 0x040fec0000001868 */
[----:B------:R-:W-:Y:S01]  /*7b80*/  HMMA.16816.F32 R24, R4, R28, R76 ;  /* 0x0000001c0418723c */ /* 0x000fe2000000184c */
[----:B--2---:R-:W-:-:S04]  /*7b90*/  FFMA.FTZ R9, R234, UR16, -R20 ;  /* 0x00000010ea097c23 */ /* 0x004fc80008010814 */
[----:B------:R-:W2:Y:S01]  /*7ba0*/  MUFU.EX2 R31, R9 ;  /* 0x00000009001f7308 */ /* 0x000ea20000000800 */
[----:B------:R-:W-:Y:S01]  /*7bb0*/  HMMA.16816.F32 R64, R4, R38, R64 ;  /* 0x000000260440723c */ /* 0x000fe20000001840 */
[----:B---3--:R-:W-:Y:S01]  /*7bc0*/  FFMA.FTZ R2, R229, UR16, -R21 ;  /* 0x00000010e5027c23 */ /* 0x008fe20008010815 */
[----:B------:R-:W-:Y:S02]  /*7bd0*/  IMAD.MOV.U32 R229, RZ, RZ, R118 ;  /* 0x000000ffffe57224 */ /* 0x000fe400078e0076 */
[----:B------:R-:W-:Y:S02]  /*7be0*/  IMAD.MOV.U32 R118, RZ, RZ, R119 ;  /* 0x000000ffff767224 */ /* 0x000fe400078e0077 */
[----:B------:R-:W-:Y:S02]  /*7bf0*/  IMAD.MOV.U32 R119, RZ, RZ, R40 ;  /* 0x000000ffff777224 */ /* 0x000fe400078e0028 */
[----:B------:R3:W-:Y:S01]  /*7c00*/  MUFU.EX2 R40, R2 ;  /* 0x0000000200287308 */ /* 0x0007e20000000800 */
[----:B------:R-:W-:-:S02]  /*7c10*/  IMAD.MOV.U32 R234, RZ, RZ, R118 ;  /* 0x000000ffffea7224 */ /* 0x000fc400078e0076 */
[----:B------:R-:W-:Y:S02]  /*7c20*/  IMAD.MOV.U32 R39, RZ, RZ, R113 ;  /* 0x000000ffff277224 */ /* 0x000fe400078e0071 */
[----:B------:R-:W-:Y:S01]  /*7c30*/  LDSM.16.MT88.4 R112, [R214+0xac00] ;  /* 0x00ac0000d670783b */ /* 0x000fe20000004200 */
[----:B------:R-:W-:Y:S02]  /*7c40*/  IMAD.MOV.U32 R38, RZ, RZ, R135 ;  /* 0x000000ffff267224 */ /* 0x000fe400078e0087 */
[C---:B------:R-:W-:Y:S01]  /*7c50*/  HMMA.16816.F32 R132, R4.reuse, R52, R128 ;  /* 0x000000340484723c */ /* 0x040fe20000001880 */
[----:B------:R-:W-:Y:S05]  /*7c60*/  LDSM.16.MT88.4 R128, [R212+0xbc00] ;  /* 0x00bc0000d480783b */ /* 0x000fea0000004200 */
[----:B------:R-:W-:Y:S01]  /*7c70*/  HMMA.16816.F32 R52, R4, R54, R92 ;  /* 0x000000360434723c */ /* 0x000fe2000000185c */
[----:B---3--:R-:W-:Y:S01]  /*7c80*/  LOP3.LUT R2, R41, UR8, R48, 0x96, !PT ;  /* 0x0000000829027c12 */ /* 0x008fe2000f8e9630 */
[----:B------:R-:W-:-:S02]  /*7c90*/  IMAD.MOV.U32 R41, RZ, RZ, R11 ;  /* 0x000000ffff297224 */ /* 0x000fc400078e000b */
[----:B------:R-:W-:Y:S02]  /*7ca0*/  IMAD.MOV.U32 R48, RZ, RZ, R207 ;  /* 0x000000ffff307224 */ /* 0x000fe400078e00cf */
[----:B------:R-:W-:-:S04]  /*7cb0*/  IMAD.WIDE.U32 R2, R2, -0x2daee0ad, RZ ;  /* 0xd2511f5302027825 */ /* 0x000fc800078e00ff */
[----:B------:R-:W-:Y:S01]  /*7cc0*/  IMAD.MOV.U32 R207, RZ, RZ, R119 ;  /* 0x000000ffffcf7224 */ /* 0x000fe200078e0077 */
[----:B------:R-:W-:Y:S01]  /*7cd0*/  LOP3.LUT R8, R3, UR4, R42, 0x96, !PT ;  /* 0x0000000403087c12 */ /* 0x000fe2000f8e962a */
[----:B------:R-:W-:Y:S01]  /*7ce0*/  IMAD.MOV.U32 R42, RZ, RZ, R101 ;  /* 0x000000ffff2a7224 */ /* 0x000fe200078e0065 */
[C---:B------:R-:W-:Y:S01]  /*7cf0*/  LOP3.LUT R3, R2.reuse, 0xffff, RZ, 0xc0, !PT ;  /* 0x0000ffff02037812 */ /* 0x040fe200078ec0ff */
[C---:B------:R-:W-:Y:S01]  /*7d00*/  HMMA.16816.F32 R100, R4.reuse, R36, R96 ;  /* 0x000000240464723c */ /* 0x040fe20000001860 */
[----:B------:R-:W-:Y:S01]  /*7d10*/  LOP3.LUT R11, R2, 0xff, RZ, 0xc0, !PT ;  /* 0x000000ff020b7812 */ /* 0x000fe200078ec0ff */
[----:B------:R-:W3:Y:S01]  /*7d20*/  LDSM.16.MT88.4 R96, [R212+0xac00] ;  /* 0x00ac0000d460783b */ /* 0x000ee20000004200 */
[----:B------:R-:W-:Y:S02]  /*7d30*/  SHF.R.U32.HI R14, RZ, 0x18, R2 ;  /* 0x00000018ff0e7819 */ /* 0x000fe40000011602 */
[----:B------:R-:W-:Y:S01]  /*7d40*/  SHF.R.U32.HI R9, RZ, 0x8, R3 ;  /* 0x00000008ff097819 */ /* 0x000fe20000011603 */
[----:B------:R-:W-:Y:S01]  /*7d50*/  FFMA.FTZ R3, R235, UR16, -R20 ;  /* 0x00000010eb037c23 */ /* 0x000fe20008010814 */
[----:B------:R-:W-:Y:S01]  /*7d60*/  IMAD.MOV.U32 R36, RZ, RZ, R12 ;  /* 0x000000ffff247224 */ /* 0x000fe200078e000c */
[----:B------:R-:W-:Y:S01]  /*7d70*/  SHF.R.U32.HI R12, RZ, 0x10, R2 ;  /* 0x00000010ff0c7819 */ /* 0x000fe20000011602 */
[C---:B------:R-:W-:Y:S01]  /*7d80*/  HMMA.16816.F32 R116, R4.reuse, R44, R140 ;  /* 0x0000002c0474723c */ /* 0x040fe2000000188c */
[C---:B------:R-:W-:Y:S01]  /*7d90*/  LOP3.LUT R2, R8.reuse, 0xffff, RZ, 0xc0, !PT ;  /* 0x0000ffff08027812 */ /* 0x040fe200078ec0ff */
[----:B------:R5:W-:Y:S01]  /*7da0*/  MUFU.EX2 R30, R3 ;  /* 0x00000003001e7308 */ /* 0x000be20000000800 */
[----:B------:R-:W-:Y:S01]  /*7db0*/  LOP3.LUT R10, R8, 0xff, RZ, 0xc0, !PT ;  /* 0x000000ff080a7812 */ /* 0x000fe200078ec0ff */
[----:B------:R-:W-:Y:S01]  /*7dc0*/  IMAD.MOV.U32 R37, RZ, RZ, R17 ;  /* 0x000000ffff257224 */ /* 0x000fe200078e0011 */
[----:B------:R-:W-:Y:S01]  /*7dd0*/  SHF.R.U32.HI R2, RZ, 0x8, R2 ;  /* 0x00000008ff027819 */ /* 0x000fe20000011602 */
[----:B------:R-:W-:Y:S01]  /*7de0*/  HMMA.16816.F32 R44, R4, R46, R68 ;  /* 0x0000002e042c723c */ /* 0x000fe20000001844 */
[----:B------:R-:W-:-:S02]  /*7df0*/  PRMT R13, R11, 0x5410, R9 ;  /* 0x000054100b0d7816 */ /* 0x000fc40000000009 */
[----:B------:R-:W-:Y:S02]  /*7e00*/  PRMT R9, R10, 0x5410, R2 ;  /* 0x000054100a097816 */ /* 0x000fe40000000002 */
[--C-:B------:R-:W-:Y:S02]  /*7e10*/  SHF.R.U32.HI R2, RZ, 0x10, R8.reuse ;  /* 0x00000010ff027819 */ /* 0x100fe40000011608 */
[----:B------:R-:W-:Y:S01]  /*7e20*/  SHF.R.U32.HI R11, RZ, 0x18, R8 ;  /* 0x00000018ff0b7819 */ /* 0x000fe20000011608 */
[--C-:B------:R-:W-:Y:S01]  /*7e30*/  FFMA.FTZ R4, R242, UR16, -R16.reuse ;  /* 0x00000010f2047c23 */ /* 0x100fe20008010810 */
[----:B------:R-:W-:Y:S01]  /*7e40*/  LOP3.LUT R8, R2, 0xff, RZ, 0xc0, !PT ;  /* 0x000000ff02087812 */ /* 0x000fe200078ec0ff */
[----:B------:R-:W-:Y:S01]  /*7e50*/  FFMA.FTZ R5, R243, UR16, -R16 ;  /* 0x00000010f3057c23 */ /* 0x000fe20008010810 */
[----:B------:R-:W-:Y:S01]  /*7e60*/  HSET2.LE.AND R2, R9, R0, PT ;  /* 0x0000000009027233 */ /* 0x000fe20003803000 */
[----:B------:R-:W-:Y:S01]  /*7e70*/  FFMA.FTZ R9, R238, UR16, -R15 ;  /* 0x00000010ee097c23 */ /* 0x000fe2000801080f */
[----:B-----5:R-:W-:Y:S01]  /*7e80*/  FFMA.FTZ R3, R236, UR16, -R20 ;  /* 0x00000010ec037c23 */ /* 0x020fe20008010814 */
[----:B------:R-:W-:Y:S01]  /*7e90*/  PRMT R11, R8, 0x5410, R11 ;  /* 0x00005410080b7816 */ /* 0x000fe2000000000b */
[----:B------:R-:W-:Y:S01]  /*7ea0*/  MUFU.EX2 R18, R4 ;  /* 0x0000000400127308 */ /* 0x000fe20000000800 */
[----:B------:R-:W-:-:S02]  /*7eb0*/  LOP3.LUT R10, R12, 0xff, RZ, 0xc0, !PT ;  /* 0x000000ff0c0a7812 */ /* 0x000fc400078ec0ff */
[----:B------:R-:W-:Y:S02]  /*7ec0*/  HSET2.LE.AND R8, R13, R0, PT ;  /* 0x000000000d087233 */ /* 0x000fe40003803000 */
[----:B------:R-:W-:-:S03]  /*7ed0*/  PRMT R10, R10, 0x5410, R14 ;  /* 0x000054100a0a7816 */ /* 0x000fc6000000000e */
[----:B------:R4:W5:Y:S02]  /*7ee0*/  MUFU.EX2 R29, R3 ;  /* 0x00000003001d7308 */ /* 0x0009640000000800 */
[----:B------:R-:W-:-:S06]  /*7ef0*/  HSET2.LE.AND R10, R10, R0, PT ;  /* 0x000000000a0a7233 */ /* 0x000fcc0003803000 */
[----:B------:R1:W-:Y:S01]  /*7f00*/  MUFU.EX2 R28, R9 ;  /* 0x00000009001c7308 */ /* 0x0003e20000000800 */
[----:B----4-:R-:W-:-:S04]  /*7f10*/  F2FP.F16.F32.PACK_AB R3, R49, R43 ;  /* 0x0000002b3103723e */ /* 0x010fc800000000ff */
[----:B------:R-:W-:Y:S02]  /*7f20*/  LOP3.LUT R140, R2, R3, RZ, 0xc0, !PT ;  /* 0x00000003028c7212 */ /* 0x000fe400078ec0ff */
[----:B------:R-:W-:Y:S02]  /*7f30*/  HSET2.LE.AND R2, R11, R0, PT ;  /* 0x000000000b027233 */ /* 0x000fe40003803000 */
[----:B--2---:R-:W-:Y:S01]  /*7f40*/  F2FP.F16.F32.PACK_AB R3, R31, R32 ;  /* 0x000000201f03723e */ /* 0x004fe200000000ff */
[--C-:B-1----:R-:W-:Y:S01]  /*7f50*/  FFMA.FTZ R9, R239, UR16, -R15.reuse ;  /* 0x00000010ef097c23 */ /* 0x102fe2000801080f */
[----:B-----5:R-:W-:Y:S02]  /*7f60*/  F2FP.F16.F32.PACK_AB R11, R29, R30 ;  /* 0x0000001e1d0b723e */ /* 0x020fe400000000ff */
[----:B------:R-:W-:Y:S01]  /*7f70*/  LOP3.LUT R141, R2, R3, RZ, 0xc0, !PT ;  /* 0x00000003028d7212 */ /* 0x000fe200078ec0ff */
[----:B------:R-:W-:Y:S01]  /*7f80*/  FFMA.FTZ R2, R240, UR16, -R15 ;  /* 0x00000010f0027c23 */ /* 0x000fe2000801080f */
[----:B------:R-:W-:Y:S01]  /*7f90*/  LOP3.LUT R143, R10, R11, RZ, 0xc0, !PT ;  /* 0x0000000b0a8f7212 */ /* 0x000fe200078ec0ff */
[----:B------:R1:W-:Y:S08]  /*7fa0*/  MUFU.EX2 R23, R9 ;  /* 0x0000000900177308 */ /* 0x0003f00000000800 */
[----:B------:R2:W-:Y:S01]  /*7fb0*/  MUFU.EX2 R21, R2 ;  /* 0x0000000200157308 */ /* 0x0005e20000000800 */
[----:B-1----:R-:W-:-:S04]  /*7fc0*/  F2FP.F16.F32.PACK_AB R9, R33, R40 ;  /* 0x000000282109723e */ /* 0x002fc800000000ff */
[----:B------:R-:W-:Y:S01]  /*7fd0*/  LOP3.LUT R142, R8, R9, RZ, 0xc0, !PT ;  /* 0x00000009088e7212 */ /* 0x000fe200078ec0ff */
[----:B--2---:R-:W-:Y:S02]  /*7fe0*/  FFMA.FTZ R2, R241, UR16, -R15 ;  /* 0x00000010f1027c23 */ /* 0x004fe4000801080f */
[----:B------:R-:W1:Y:S04]  /*7ff0*/  LDSM.16.MT88.4 R12, [R214+0xbc00] ;  /* 0x00bc0000d60c783b */ /* 0x000e680000004200 */
[C---:B------:R-:W-:Y:S01]  /*8000*/  HMMA.16816.F32 R76, R140.reuse, R82, R88 ;  /* 0x000000528c4c723c */ /* 0x040fe20000001858 */
[----:B------:R2:W4:Y:S05]  /*8010*/  MUFU.EX2 R20, R2 ;  /* 0x0000000200147308 */ /* 0x00052a0000000800 */
[C---:B---3--:R-:W-:Y:S06]  /*8020*/  HMMA.16816.F32 R88, R140.reuse, R96, R108 ;  /* 0x000000608c58723c */ /* 0x048fec000000186c */
[----:B------:R-:W-:Y:S01]  /*8030*/  HMMA.16816.F32 R108, R140, R114, R168 ;  /* 0x000000728c6c723c */ /* 0x000fe200000018a8 */
[----:B--2---:R-:W-:-:S05]  /*8040*/  LOP3.LUT R2, R19, UR8, R22, 0x96, !PT ;  /* 0x0000000813027c12 */ /* 0x004fca000f8e9616 */
[----:B------:R-:W-:Y:S01]  /*8050*/  HMMA.16816.F32 R92, R140, R98, R120 ;  /* 0x000000628c5c723c */ /* 0x000fe20000001878 */
[----:B------:R2:W-:Y:S01]  /*8060*/  MUFU.EX2 R19, R5 ;  /* 0x0000000500137308 */ /* 0x0005e20000000800 */
[----:B------:R-:W-:-:S04]  /*8070*/  IMAD.WIDE.U32 R2, R2, -0x2daee0ad, RZ ;  /* 0xd2511f5302027825 */ /* 0x000fc800078e00ff */
[----:B------:R-:W-:Y:S01]  /*8080*/  HMMA.16816.F32 R104, R140, R112, R124 ;  /* 0x000000708c68723c */ /* 0x000fe2000000187c */
[----:B------:R-:W-:Y:S02]  /*8090*/  LOP3.LUT R4, R3, UR4, R50, 0x96, !PT ;  /* 0x0000000403047c12 */ /* 0x000fe4000f8e9632 */
[----:B------:R-:W-:-:S03]  /*80a0*/  LOP3.LUT R6, R2, 0xffff, RZ, 0xc0, !PT ;  /* 0x0000ffff02067812 */ /* 0x000fc600078ec0ff */
[C---:B------:R-:W-:Y:S01]  /*80b0*/  HMMA.16816.F32 R152, R140.reuse, R160, R152 ;  /* 0x000000a08c98723c */ /* 0x040fe20000001898 */
[----:B------:R-:W-:Y:S02]  /*80c0*/  LOP3.LUT R11, R2, 0xff, RZ, 0xc0, !PT ;  /* 0x000000ff020b7812 */ /* 0x000fe400078ec0ff */
[--C-:B------:R-:W-:Y:S02]  /*80d0*/  SHF.R.U32.HI R3, RZ, 0x10, R2.reuse ;  /* 0x00000010ff037819 */ /* 0x100fe40000011602 */
[----:B------:R-:W-:Y:S01]  /*80e0*/  SHF.R.U32.HI R10, RZ, 0x18, R2 ;  /* 0x00000018ff0a7819 */ /* 0x000fe20000011602 */
[--C-:B------:R-:W-:Y:S01]  /*80f0*/  FFMA.FTZ R2, R244, UR16, -R16.reuse ;  /* 0x00000010f4027c23 */ /* 0x100fe20008010810 */
[----:B--2---:R-:W-:Y:S01]  /*8100*/  FFMA.FTZ R5, R246, UR16, -R16 ;  /* 0x00000010f6057c23 */ /* 0x004fe20008010810 */
[----:B------:R-:W-:Y:S01]  /*8110*/  LOP3.LUT R7, R3, 0xff, RZ, 0xc0, !PT ;  /* 0x000000ff03077812 */ /* 0x000fe200078ec0ff */
[----:B------:R-:W-:Y:S01]  /*8120*/  HMMA.16816.F32 R164, R140, R162, R164 ;  /* 0x000000a28ca4723c */ /* 0x000fe200000018a4 */
[----:B------:R2:W3:Y:S01]  /*8130*/  MUFU.EX2 R17, R2 ;  /* 0x0000000200117308 */ /* 0x0004e20000000800 */
[----:B------:R-:W-:-:S02]  /*8140*/  SHF.R.U32.HI R3, RZ, 0x10, R4 ;  /* 0x00000010ff037819 */ /* 0x000fc40000011604 */
[----:B------:R-:W-:Y:S02]  /*8150*/  SHF.R.U32.HI R9, RZ, 0x8, R6 ;  /* 0x00000008ff097819 */ /* 0x000fe40000011606 */
[----:B------:R-:W-:Y:S01]  /*8160*/  LOP3.LUT R8, R4, 0xff, RZ, 0xc0, !PT ;  /* 0x000000ff04087812 */ /* 0x000fe200078ec0ff */
[C---:B------:R-:W-:Y:S01]  /*8170*/  HMMA.16816.F32 R72, R140.reuse, R80, R72 ;  /* 0x000000508c48723c */ /* 0x040fe20000001848 */
[----:B------:R-:W-:Y:S01]  /*8180*/  SHF.R.U32.HI R6, RZ, 0x18, R4 ;  /* 0x00000018ff067819 */ /* 0x000fe20000011604 */
[----:B------:R5:W3:Y:S01]  /*8190*/  MUFU.EX2 R16, R5 ;  /* 0x0000000500107308 */ /* 0x000ae20000000800 */
[----:B------:R-:W-:Y:S02]  /*81a0*/  LOP3.LUT R3, R3, 0xff, RZ, 0xc0, !PT ;  /* 0x000000ff03037812 */ /* 0x000fe400078ec0ff */
[----:B------:R-:W-:Y:S01]  /*81b0*/  PRMT R7, R7, 0x5410, R10 ;  /* 0x0000541007077816 */ /* 0x000fe2000000000a */
[----:B------:R-:W-:Y:S01]  /*81c0*/  HMMA.16816.F32 R120, R140, R128, R184 ;  /* 0x000000808c78723c */ /* 0x000fe200000018b8 */
[----:B------:R-:W-:-:S02]  /*81d0*/  PRMT R3, R3, 0x5410, R6 ;  /* 0x0000541003037816 */ /* 0x000fc40000000006 */
[----:B--2---:R-:W-:-:S03]  /*81e0*/  LOP3.LUT R2, R4, 0xffff, RZ, 0xc0, !PT ;  /* 0x0000ffff04027812 */ /* 0x004fc600078ec0ff */
[----:B------:R-:W-:Y:S01]  /*81f0*/  HMMA.16816.F32 R124, R140, R130, R176 ;  /* 0x000000828c7c723c */ /* 0x000fe200000018b0 */
[----:B------:R-:W-:Y:S02]  /*8200*/  SHF.R.U32.HI R4, RZ, 0x8, R2 ;  /* 0x00000008ff047819 */ /* 0x000fe40000011602 */
[----:B------:R-:W-:-:S03]  /*8210*/  PRMT R2, R11, 0x5410, R9 ;  /* 0x000054100b027816 */ /* 0x000fc60000000009 */
[C---:B-1----:R-:W-:Y:S01]  /*8220*/  HMMA.16816.F32 R136, R140.reuse, R12, R192 ;  /* 0x0000000c8c88723c */ /* 0x042fe200000018c0 */
[----:B-----5:R-:W-:Y:S02]  /*8230*/  PRMT R5, R8, 0x5410, R4 ;  /* 0x0000541008057816 */ /* 0x020fe40000000004 */
[--C-:B------:R-:W-:Y:S02]  /*8240*/  HSET2.LE.AND R4, R7, R0.reuse, PT ;  /* 0x0000000007047233 */ /* 0x100fe40003803000 */
[--C-:B------:R-:W-:Y:S01]  /*8250*/  HSET2.LE.AND R2, R2, R0.reuse, PT ;  /* 0x0000000002027233 */ /* 0x100fe20003803000 */
[----:B------:R-:W-:Y:S01]  /*8260*/  HMMA.16816.F32 R140, R140, R14, R180 ;  /* 0x0000000e8c8c723c */ /* 0x000fe200000018b4 */
[--C-:B------:R-:W-:Y:S02]  /*8270*/  HSET2.LE.AND R6, R5, R0.reuse, PT ;  /* 0x0000000005067233 */ /* 0x100fe40003803000 */
[----:B------:R-:W-:Y:S02]  /*8280*/  HSET2.LE.AND R7, R3, R0, PT ;  /* 0x0000000003077233 */ /* 0x000fe40003803000 */
[----:B----4-:R-:W-:-:S02]  /*8290*/  F2FP.F16.F32.PACK_AB R0, R20, R21 ;  /* 0x000000151400723e */ /* 0x010fc400000000ff */
[----:B---3--:R-:W-:Y:S02]  /*82a0*/  F2FP.F16.F32.PACK_AB R3, R17, R19 ;  /* 0x000000131103723e */ /* 0x008fe400000000ff */
        /* <DEDUP_REMOVED lines=84> */
[----:B------:R-:W2:Y:S01]  /*87f0*/  LDL.LU R230, [R1+0x70] ;  /* 0x0000700001e67983 */ /* 0x000ea20000300800 */
[----:B------:R-:W-:Y:S01]  /*8800*/  ULDC UR4, c[0x0][0x2d0] ;  /* 0x0000b40000047ab9 */ /* 0x000fe20000000800 */
[----:B------:R-:W1:Y:S01]  /*8810*/  LDC.64 R6, c[0x0][0x250] ;  /* 0x00009400ff067b82 */ /* 0x000e620000000a00 */
[----:B------:R-:W-:Y:S01]  /*8820*/  ISETP.GE.AND P2, PT, R150, UR4, PT ;  /* 0x0000000496007c0c */ /* 0x000fe2000bf46270 */
[----:B------:R-:W3:Y:S01]  /*8830*/  S2R R207, SR_TID.X ;  /* 0x0000000000cf7919 */ /* 0x000ee20000002100 */
[----:B------:R-:W-:Y:S01]  /*8840*/  LEA.HI.SX32 R219, R252, 0xfffffffe, 0x1a ;  /* 0xfffffffefcdb7811 */ /* 0x000fe200078fd2ff */
[----:B------:R-:W-:Y:S01]  /*8850*/  ULDC UR19, c[0x0][0x2d0] ;  /* 0x0000b40000137ab9 */ /* 0x000fe20000000800 */
[----:B------:R-:W-:Y:S01]  /*8860*/  MOV R151, R146 ;  /* 0x0000009200977202 */ /* 0x000fe20000000f00 */
[----:B------:R-:W-:Y:S01]  /*8870*/  ULDC UR4, c[0x0][0x2ec] ;  /* 0x0000bb0000047ab9 */ /* 0x000fe20000000800 */
[----:B------:R-:W-:Y:S01]  /*8880*/  MOV R150, R147 ;  /* 0x0000009300967202 */ /* 0x000fe20000000f00 */
[----:B------:R-:W-:-:S06]  /*8890*/  ULDC.64 UR6, c[0x0][0x248] ;  /* 0x0000920000067ab9 */ /* 0x000fcc0000000a00 */
[----:B------:R-:W4:Y:S08]  /*88a0*/  @!P2 LDC.64 R4, c[0x0][0x220] ;  /* 0x00008800ff04ab82 */ /* 0x000f300000000a00 */
[----:B------:R-:W5:Y:S01]  /*88b0*/  @!P2 LDC.64 R2, c[0x0][0x220] ;  /* 0x00008800ff02ab82 */ /* 0x000f620000000a00 */
[----:B-1----:R1:W-:Y:S01]  /*88c0*/  STL.64 [R1], R6 ;  /* 0x0000000601007387 */ /* 0x0023e20000100a00 */
[----:B---3--:R-:W-:-:S03]  /*88d0*/  LOP3.LUT R207, R207, 0x3, RZ, 0xc0, !PT ;  /* 0x00000003cfcf7812 */ /* 0x008fc600078ec0ff */
[----:B----4-:R3:W-:Y:S02]  /*88e0*/  @!P2 STL.64 [R1+0x40], R4 ;  /* 0x000040040100a387 */ /* 0x0107e40000100a00 */
[----:B------:R-:W-:-:S05]  /*88f0*/  IMAD R0, R207, -0x2, R250 ;  /* 0xfffffffecf007824 */ /* 0x000fca00078e02fa */
[----:B------:R-:W-:Y:S01]  /*8900*/  IADD3 R0, R144, R0, -R237 ;  /* 0x0000000090007210 */ /* 0x000fe20007ffe8ed */
[----:B------:R-:W-:Y:S01]  /*8910*/  IMAD.MOV.U32 R144, RZ, RZ, R148 ;  /* 0x000000ffff907224 */ /* 0x000fe200078e0094 */
[----:B-----5:R4:W-:Y:S04]  /*8920*/  @!P2 STL.64 [R1+0x38], R2 ;  /* 0x000038020100a387 */ /* 0x0209e80000100a00 */
[----:B------:R2:W-:Y:S01]  /*8930*/  STL [R1+0x28], R0 ;  /* 0x0000280001007387 */ /* 0x0005e20000100800 */
[----:B-1----:R-:W-:-:S05]  /*8940*/  IMAD.WIDE.U32 R6, R248, -0x326172a9, RZ ;  /* 0xcd9e8d57f8067825 */ /* 0x002fca00078e00ff */
[----:B------:R1:W-:Y:S01]  /*8950*/  STL.64 [R1+0x20], R6 ;  /* 0x0000200601007387 */ /* 0x0003e20000100a00 */
[----:B------:R-:W-:Y:S01]  /*8960*/  LOP3.LUT R248, R7, R188, RZ, 0x3c, !PT ;  /* 0x000000bc07f87212 */ /* 0x000fe200078e3cff */
[----:B---3--:R-:W-:-:S04]  /*8970*/  IMAD.WIDE.U32 R4, R249, -0x326172a9, RZ ;  /* 0xcd9e8d57f9047825 */ /* 0x008fc800078e00ff */
[----:B------:R-:W-:Y:S01]  /*8980*/  IMAD.WIDE.U32 R248, R248, -0x2daee0ad, RZ ;  /* 0xd2511f53f8f87825 */ /* 0x000fe200078e00ff */
[----:B------:R1:W-:Y:S01]  /*8990*/  STL.64 [R1+0x18], R4 ;  /* 0x0000180401007387 */ /* 0x0003e20000100a00 */
[----:B------:R-:W-:Y:S02]  /*89a0*/  LOP3.LUT R250, R5, R188, RZ, 0x3c, !PT ;  /* 0x000000bc05fa7212 */ /* 0x000fe400078e3cff */
[----:B----4-:R-:W-:-:S03]  /*89b0*/  IMAD.MOV.U32 R3, RZ, RZ, R149 ;  /* 0x000000ffff037224 */ /* 0x010fc600078e0095 */
[----:B------:R-:W-:-:S04]  /*89c0*/  IMAD.WIDE.U32 R250, R250, -0x2daee0ad, RZ ;  /* 0xd2511f53fafa7825 */ /* 0x000fc800078e00ff */
[----:B--2---:R-:W-:Y:S01]  /*89d0*/  IMAD.WIDE.U32 R246, R230, -0x2daee0ad, RZ ;  /* 0xd2511f53e6f67825 */ /* 0x004fe200078e00ff */
[----:B-1----:R-:W-:Y:S06]  /*89e0*/  BRA `(.L_x_534) ;  /* 0x0000000400087947 */ /* 0x002fec0003800000 */
.L_x_536:
        /* <DEDUP_REMOVED lines=11> */
[----:B------:R-:W5:Y:S01]  /*8aa0*/  @!P0 LDC.64 R180, c[0x0][0x218] ;  /* 0x00008600ffb48b82 */ /* 0x000f620000000a00 */
[----:B------:R-:W-:Y:S02]  /*8ab0*/  IMAD R147, R146, UR7, R147 ;  /* 0x0000000792937c24 */ /* 0x000fe4000f8e0293 */
[----:B------:R1:W-:Y:S02]  /*8ac0*/  @P2 STS [R218+0x6004], RZ ;  /* 0x006004ffda002388 */ /* 0x0003e40000000800 */
[----:B------:R-:W-:Y:S02]  /*8ad0*/  IMAD.IADD R147, R173, 0x1, R147 ;  /* 0x00000001ad937824 */ /* 0x000fe400078e0293 */
[----:B------:R1:W-:Y:S01]  /*8ae0*/  @P2 STS.64 [R218+0x6008], RZ ;  /* 0x006008ffda002388 */ /* 0x0003e20000000a00 */
[----:B------:R-:W4:Y:S08]  /*8af0*/  @!P2 LDC.64 R176, c[0x0][0x218] ;  /* 0x00008600ffb0ab82 */ /* 0x000f300000000a00 */
[----:B------:R-:W4:Y:S01]  /*8b00*/  @!P1 LDC.64 R192, c[0x0][0x218] ;  /* 0x00008600ffc09b82 */ /* 0x000f220000000a00 */
[C---:B--2---:R-:W-:Y:S04]  /*8b10*/  LEA R146, P3, R172.reuse, R220, 0x6 ;  /* 0x000000dcac927211 */ /* 0x044fe800078630ff */
        /* <DEDUP_REMOVED lines=9> */
[C-C-:B------:R-:W-:Y:S02]  /*8bb0*/  @!P1 LEA.HI.X R183, R146.reuse, R183, R147.reuse, 0x1, P3 ;  /* 0x000000b792b79211 */ /* 0x140fe400018f0c93 */
[C---:B------:R-:W-:Y:S01]  /*8bc0*/  @!P0 LEA R180, P3, R146.reuse, R180, 0x1 ;  /* 0x000000b492b48211 */ /* 0x040fe200078608ff */
[----:B------:R2:W-:Y:S03]  /*8bd0*/  @P1 STS.128 [R218+0x7000], RZ ;  /* 0x007000ffda001388 */ /* 0x0005e60000000c00 */
[--C-:B------:R-:W-:Y:S01]  /*8be0*/  @!P0 LEA.HI.X R181, R146, R181, R147.reuse, 0x1, P3 ;  /* 0x000000b592b58211 */ /* 0x100fe200018f0c93 */
[----:B------:R-:W-:Y:S01]  /*8bf0*/  @!PT LDS RZ, [RZ] ;  /* 0x00000000fffff984 */ /* 0x000fe20000000800 */
[----:B------:R-:W-:Y:S01]  /*8c00*/  @!PT LDS RZ, [RZ] ;  /* 0x00000000fffff984 */ /* 0x000fe20000000800 */
[----:B------:R-:W-:Y:S01]  /*8c10*/  @!PT LDS RZ, [RZ] ;  /* 0x00000000fffff984 */ /* 0x000fe20000000800 */
[----:B------:R2:W-:Y:S01]  /*8c20*/  @!P1 LDGSTS.E.BYPASS.LTC128B.128 [R218+0x7000], desc[UR20][R182.64+0x40] ;  /* 0x07000040b6da9fae */ /* 0x0005e2000b901d54 */
[----:B----4-:R-:W-:Y:S03]  /*8c30*/  IADD3 R146, P3, R184, R146, RZ ;  /* 0x00000092b8927210 */ /* 0x010fe60007f7e0ff */
[----:B------:R2:W-:Y:S02]  /*8c40*/  @P0 STS.128 [R218+0x8000], RZ ;  /* 0x008000ffda000388 */ /* 0x0005e40000000c00 */
        /* <DEDUP_REMOVED lines=28> */
.L_x_534:
[----:B--2---:R-:W2:Y:S01]  /*8e10*/  LDL R2, [R1+0x2c] ;  /* 0x00002c0001027983 */ /* 0x004ea20000100800 */
[----:B------:R-:W-:Y:S04]  /*8e20*/  DEPBAR.LE SB0, 0x0 ;  /* 0x000080000000791a */ /* 0x000fe80000000000 */
[----:B------:R-:W3:Y:S04]  /*8e30*/  LDL R0, [R1+0x30] ;  /* 0x0000300001007983 */ /* 0x000ee80000100800 */
[----:B------:R-:W4:Y:S04]  /*8e40*/  LDL R19, [R1] ;  /* 0x0000000001137983 */ /* 0x000f280000100800 */
[----:B------:R-:W5:Y:S04]  /*8e50*/  LDL R20, [R1+0x4] ;  /* 0x0000040001147983 */ /* 0x000f680000100800 */
[----:B------:R-:W5:Y:S04]  /*8e60*/  LDL.64 R8, [R1+0x50] ;  /* 0x0000500001087983 */ /* 0x000f680000100a00 */
[----:B------:R-:W5:Y:S04]  /*8e70*/  LDL R7, [R1+0x64] ;  /* 0x0000640001077983 */ /* 0x000f680000100800 */
[----:B------:R-:W5:Y:S04]  /*8e80*/  LDL R6, [R1+0x40] ;  /* 0x0000400001067983 */ /* 0x000f680000100800 */
[----:B------:R-:W5:Y:S04]  /*8e90*/  LDL R11, [R1+0x44] ;  /* 0x00004400010b7983 */ /* 0x000f680000100800 */
[----:B------:R-:W5:Y:S04]  /*8ea0*/  LDL R10, [R1+0x38] ;  /* 0x00003800010a7983 */ /* 0x000f680000100800 */
[----:B------:R-:W5:Y:S01]  /*8eb0*/  LDL R18, [R1+0x3c] ;  /* 0x00003c0001127983 */ /* 0x000f620000100800 */
[----:B------:R-:W-:Y:S06]  /*8ec0*/  BAR.SYNC.DEFER_BLOCKING 0x0 ;  /* 0x0000000000007b1d */ /* 0x000fec0000010000 */
[----:B------:R-:W-:Y:S04]  /*8ed0*/  @P2 STS [R218+0x9000], RZ ;  /* 0x009000ffda002388 */ /* 0x000fe80000000800 */
[----:B------:R-:W-:Y:S04]  /*8ee0*/  @P2 STS [R218+0x9004], RZ ;  /* 0x009004ffda002388 */ /* 0x000fe80000000800 */
[----:B------:R-:W-:Y:S04]  /*8ef0*/  @P2 STS.64 [R218+0x9008], RZ ;  /* 0x009008ffda002388 */ /* 0x000fe80000000a00 */
[----:B------:R-:W5:Y:S01]  /*8f00*/  LDL R146, [R1+0x28] ;  /* 0x0000280001927983 */ /* 0x000f620000100800 */
[----:B--2---:R-:W-:Y:S02]  /*8f10*/  ISETP.GE.AND P1, PT, R2, UR19, PT ;  /* 0x0000001302007c0c */ /* 0x004fe4000bf26270 */
[----:B---3--:R-:W-:Y:S02]  /*8f20*/  ISETP.GE.AND P0, PT, R0, UR19, PT ;  /* 0x0000001300007c0c */ /* 0x008fe4000bf06270 */
[----:B------:R-:W-:Y:S01]  /*8f30*/  SHF.R.S32.HI R0, RZ, 0x1f, R219 ;  /* 0x0000001fff007819 */ /* 0x000fe200000114db */
[CC--:B----4-:R-:W-:Y:S08]  /*8f40*/  IMAD.WIDE.U32 R4, R219.reuse, R19.reuse, RZ ;  /* 0x00000013db047225 */ /* 0x0d0ff000078e00ff */
[----:B------:R-:W1:Y:S01]  /*8f50*/  @!P1 LDC.64 R14, c[0x0][0x220] ;  /* 0x00008800ff0e9b82 */ /* 0x000e620000000a00 */
[----:B------:R-:W-:Y:S04]  /*8f60*/  IMAD R0, R0, R19, RZ ;  /* 0x0000001300007224 */ /* 0x000fe800078e02ff */
[----:B-----5:R-:W-:Y:S01]  /*8f70*/  IMAD R2, R219, R20, R0 ;  /* 0x00000014db027224 */ /* 0x020fe200078e0200 */
[C---:B------:R-:W-:Y:S02]  /*8f80*/  LEA R0, P3, R4.reuse, R8, 0x6 ;  /* 0x0000000804007211 */ /* 0x040fe400078630ff */
[----:B------:R-:W2:Y:S01]  /*8f90*/  @!P0 LDC.64 R12, c[0x0][0x220] ;  /* 0x00008800ff0c8b82 */ /* 0x000ea20000000a00 */
[----:B------:R-:W-:Y:S05]  /*8fa0*/  IMAD.IADD R2, R5, 0x1, R2 ;  /* 0x0000000105027824 */ /* 0x000fea00078e0202 */
[----:B------:R-:W-:Y:S02]  /*8fb0*/  LEA.HI.X R4, R4, R7, R2, 0x6, P3 ;  /* 0x0000000704047211 */ /* 0x000fe400018f3402 */
[C---:B------:R-:W-:Y:S01]  /*8fc0*/  @!P2 LEA R6, P3, R0.reuse, R6, 0x1 ;  /* 0x000000060006a211 */ /* 0x040fe200078608ff */
[----:B------:R-:W3:Y:S01]  /*8fd0*/  @!P1 LDC.64 R8, c[0x0][0x220] ;  /* 0x00008800ff089b82 */ /* 0x000ee20000000a00 */
[C---:B------:R-:W-:Y:S02]  /*8fe0*/  LEA R2, P6, R19.reuse, R0, 0x5 ;  /* 0x0000000013027211 */ /* 0x040fe400078c28ff */
[--C-:B------:R-:W-:Y:S02]  /*8ff0*/  @!P2 LEA.HI.X R7, R0, R11, R4.reuse, 0x1, P3 ;  /* 0x0000000b0007a211 */ /* 0x100fe400018f0c04 */
[----:B------:R-:W-:Y:S02]  /*9000*/  @!P2 LEA R10, P5, R2, R10, 0x1 ;  /* 0x0000000a020aa211 */ /* 0x000fe400078a08ff */
[C---:B-1----:R-:W-:Y:S01]  /*9010*/  @!P1 LEA R14, P4, R0.reuse, R14, 0x1 ;  /* 0x0000000e000e9211 */ /* 0x042fe200078808ff */
[----:B------:R-:W-:Y:S01]  /*9020*/  @!PT LDS RZ, [RZ] ;  /* 0x00000000fffff984 */ /* 0x000fe20000000800 */
[----:B------:R-:W-:Y:S01]  /*9030*/  @!PT LDS RZ, [RZ] ;  /* 0x00000000fffff984 */ /* 0x000fe20000000800 */
[----:B------:R-:W-:Y:S01]  /*9040*/  @!PT LDS RZ, [RZ] ;  /* 0x00000000fffff984 */ /* 0x000fe20000000800 */
[----:B------:R1:W-:Y:S01]  /*9050*/  @!P2 LDGSTS.E.BYPASS.LTC128B.128 [R218+0x9000], desc[UR20][R6.64] ;  /* 0x0900000006daafae */ /* 0x0003e2000b901d54 */
[----:B------:R-:W1:Y:S02]  /*9060*/  @!P0 LDC.64 R16, c[0x0][0x220] ;  /* 0x00008800ff108b82 */ /* 0x000e640000000a00 */
[C-C-:B------:R-:W-:Y:S01]  /*9070*/  @!P1 LEA.HI.X R15, R0.reuse, R15, R4.reuse, 0x1, P4 ;  /* 0x0000000f000f9211 */ /* 0x140fe200020f0c04 */
[----:B------:R-:W-:Y:S01]  /*9080*/  @P1 STS.128 [R218+0xa000], RZ ;  /* 0x00a000ffda001388 */ /* 0x000fe20000000c00 */
[C---:B--2---:R-:W-:Y:S03]  /*9090*/  @!P0 LEA R12, P3, R0.reuse, R12, 0x1 ;  /* 0x0000000c000c8211 */ /* 0x044fe600078608ff */
[----:B------:R-:W-:Y:S01]  /*90a0*/  @!PT LDS RZ, [RZ] ;  /* 0x00000000fffff984 */ /* 0x000fe20000000800 */
[----:B------:R-:W-:Y:S01]  /*90b0*/  @!PT LDS RZ, [RZ] ;  /* 0x00000000fffff984 */ /* 0x000fe20000000800 */
[----:B------:R-:W-:Y:S01]  /*90c0*/  @!PT LDS RZ, [RZ] ;  /* 0x00000000fffff984 */ /* 0x000fe20000000800 */
[----:B------:R-:W-:Y:S01]  /*90d0*/  @!P1 LDGSTS.E.BYPASS.LTC128B.128 [R218+0xa000], desc[UR20][R14.64+0x40] ;  /* 0x0a0000400eda9fae */ /* 0x000fe2000b901d54 */
[----:B------:R-:W-:Y:S03]  /*90e0*/  @!P0 LEA.HI.X R13, R0, R13, R4, 0x1, P3 ;  /* 0x0000000d000d8211 */ /* 0x000fe600018f0c04 */
[----:B------:R-:W-:Y:S01]  /*90f0*/  @P0 STS.128 [R218+0xb000], RZ ;  /* 0x00b000ffda000388 */ /* 0x000fe20000000c00 */
[----:B------:R-:W-:Y:S01]  /*9100*/  LEA.HI.X R4, R19, R4, R20, 0x5, P6 ;  /* 0x0000000413047211 */ /* 0x000fe200030f2c14 */
[----:B------:R-:W-:Y:S02]  /*9110*/  IMAD.MOV.U32 R0, RZ, RZ, -0x40 ;  /* 0xffffffc0ff007424 */ /* 0x000fe400078e00ff */
[----:B------:R-:W-:Y:S01]  /*9120*/  @!PT LDS RZ, [RZ] ;  /* 0x00000000fffff984 */ /* 0x000fe20000000800 */
[----:B------:R-:W-:Y:S01]  /*9130*/  @!PT LDS RZ, [RZ] ;  /* 0x00000000fffff984 */ /* 0x000fe20000000800 */
[----:B------:R-:W-:Y:S01]  /*9140*/  @!PT LDS RZ, [RZ] ;  /* 0x00000000fffff984 */ /* 0x000fe20000000800 */
[----:B------:R-:W-:Y:S01]  /*9150*/  @!P0 LDGSTS.E.BYPASS.LTC128B.128 [R218+0xb000], desc[UR20][R12.64+0x80] ;  /* 0x0b0000800cda8fae */ /* 0x000fe2000b901d54 */
[C-C-:B------:R-:W-:Y:S02]  /*9160*/  @!P2 LEA.HI.X R11, R2.reuse, R18, R4.reuse, 0x1, P5 ;  /* 0x00000012020ba211 */ /* 0x140fe400028f0c04 */
[C---:B---3--:R-:W-:Y:S01]  /*9170*/  @!P1 LEA R8, P4, R2.reuse, R8, 0x1 ;  /* 0x0000000802089211 */ /* 0x048fe200078808ff */
[----:B------:R-:W-:Y:S03]  /*9180*/  @P2 STS.128 [R218+0x9800], RZ ;  /* 0x009800ffda002388 */ /* 0x000fe60000000c00 */
[C-C-:B------:R-:W-:Y:S01]  /*9190*/  @!P1 LEA.HI.X R9, R2.reuse, R9, R4.reuse, 0x1, P4 ;  /* 0x0000000902099211 */ /* 0x140fe200020f0c04 */
[----:B------:R-:W-:Y:S01]  /*91a0*/  @!PT LDS RZ, [RZ] ;  /* 0x00000000fffff984 */ /* 0x000fe20000000800 */
[----:B------:R-:W-:Y:S01]  /*91b0*/  @!PT LDS RZ, [RZ] ;  /* 0x00000000fffff984 */ /* 0x000fe20000000800 */
[----:B------:R-:W-:Y:S01]  /*91c0*/  @!PT LDS RZ, [RZ] ;  /* 0x00000000fffff984 */ /* 0x000fe20000000800 */
[----:B------:R-:W-:Y:S01]  /*91d0*/  @!P2 LDGSTS.E.BYPASS.LTC128B.128 [R218+0x9800], desc[UR20][R10.64] ;  /* 0x098000000adaafae */ /* 0x000fe2000b901d54 */
[C---:B------:R-:W-:Y:S02]  /*91e0*/  ISETP.GT.AND P4, PT, R219.reuse, RZ, PT ;  /* 0x000000ffdb00720c */ /* 0x040fe40003f84270 */
[C---:B-1----:R-:W-:Y:S01]  /*91f0*/  @!P0 LEA R6, P3, R2.reuse, R16, 0x1 ;  /* 0x0000001002068211 */ /* 0x042fe200078608ff */
[----:B------:R-:W-:Y:S03]  /*9200*/  @P1 STS.128 [R218+0xa800], RZ ;  /* 0x00a800ffda001388 */ /* 0x000fe60000000c00 */
[----:B------:R-:W-:Y:S01]  /*9210*/  @!P0 LEA.HI.X R7, R2, R17, R4, 0x1, P3 ;  /* 0x0000001102078211 */ /* 0x000fe200018f0c04 */
[----:B------:R-:W-:Y:S01]  /*9220*/  @!PT LDS RZ, [RZ] ;  /* 0x00000000fffff984 */ /* 0x000fe20000000800 */
[----:B------:R-:W-:Y:S01]  /*9230*/  @!PT LDS RZ, [RZ] ;  /* 0x00000000fffff984 */ /* 0x000fe20000000800 */
[----:B------:R-:W-:Y:S01]  /*9240*/  @!PT LDS RZ, [RZ] ;  /* 0x00000000fffff984 */ /* 0x000fe20000000800 */
[----:B------:R-:W-:Y:S01]  /*9250*/  @!P1 LDGSTS.E.BYPASS.LTC128B.128 [R218+0xa800], desc[UR20][R8.64+0x40] ;  /* 0x0a80004008da9fae */ /* 0x000fe2000b901d54 */
[C---:B------:R-:W-:Y:S03]  /*9260*/  IMAD R2, R219.reuse, R0, 0x40 ;  /* 0x00000040db027424 */ /* 0x040fe600078e0200 */
[----:B------:R-:W-:Y:S01]  /*9270*/  @P0 STS.128 [R218+0xb800], RZ ;  /* 0x00b800ffda000388 */ /* 0x000fe20000000c00 */
[----:B------:R-:W-:Y:S03]  /*9280*/  IMAD R0, R219, -0x40, R146 ;  /* 0xffffffc0db007824 */ /* 0x000fe600078e0292 */
[----:B------:R-:W-:Y:S01]  /*9290*/  @!PT LDS RZ, [RZ] ;  /* 0x00000000fffff984 */ /* 0x000fe20000000800 */
[----:B------:R-:W-:Y:S01]  /*92a0*/  @!PT LDS RZ, [RZ] ;  /* 0x00000000fffff984 */ /* 0x000fe20000000800 */
[----:B------:R-:W-:Y:S01]  /*92b0*/  @!PT LDS RZ, [RZ] ;  /* 0x00000000fffff984 */ /* 0x000fe20000000800 */
[----:B------:R1:W-:Y:S01]  /*92c0*/  @!P0 LDGSTS.E.BYPASS.LTC128B.128 [R218+0xb800], desc[UR20][R6.64+0x80] ;  /* 0x0b80008006da8fae */ /* 0x0003e2000b901d54 */
[----:B------:R-:W-:Y:S02]  /*92d0*/  IMAD.IADD R2, R146, 0x1, R2 ;  /* 0x0000000192027824 */ /* 0x000fe400078e0202 */
[C---:B------:R-:W-:Y:S01]  /*92e0*/  VIADD R149, R0.reuse, 0x48 ;  /* 0x0000004800957836 */ /* 0x040fe20000000000 */
[----:B------:R-:W-:Y:S01]  /*92f0*/  LDSM.16.M88.4 R64, [R216] ;  /* 0x00000000d840783b */ /* 0x000fe20000000200 */
[----:B------:R-:W-:Y:S03]  /*9300*/  VIADD R148, R0, 0x47 ;  /* 0x0000004700947836 */ /* 0x000fe60000000000 */
[----:B------:R-:W1:Y:S01]  /*9310*/  LDSM.16.M88.4 R16, [R213+0x6000] ;  /* 0x00600000d510783b */ /* 0x000e620000000200 */
[----:B------:R-:W-:Y:S02]  /*9320*/  ISETP.GE.AND P5, PT, R149, RZ, PT ;  /* 0x000000ff9500720c */ /* 0x000fe40003fa6270 */
[----:B------:R-:W-:Y:S01]  /*9330*/  ISETP.GE.AND P6, PT, R148, RZ, PT ;  /* 0x000000ff9400720c */ /* 0x000fe20003fc6270 */
[----:B------:R-:W2:Y:S04]  /*9340*/  LDSM.16.M88.4 R60, [R216+0x1000] ;  /* 0x00100000d83c783b */ /* 0x000ea80000000200 */
[----:B------:R-:W3:Y:S04]  /*9350*/  LDSM.16.M88.4 R32, [R213+0x6400] ;  /* 0x00640000d520783b */ /* 0x000ee80000000200 */
[----:B------:R-:W0:Y:S04]  /*9360*/  LDGDEPBAR ;  /* 0x00000000000079af */ /* 0x000e280000000000 */
[----:B------:R-:W4:Y:S04]  /*9370*/  LDSM.16.M88.4 R48, [R213+0x6800] ;  /* 0x00680000d530783b */ /* 0x000f280000000200 */
[----:B------:R-:W5:Y:S04]  /*9380*/  LDSM.16.M88.4 R172, [R213+0x6c00] ;  /* 0x006c0000d5ac783b */ /* 0x000f680000000200 */
[----:B------:R-:W-:Y:S04]  /*9390*/  LDSM.16.M88.4 R176, [R217] ;  /* 0x00000000d9b0783b */ /* 0x000fe80000000200 */
[----:B------:R-:W5:Y:S04]  /*93a0*/  LDSM.16.M88.4 R180, [R215+0x6000] ;  /* 0x00600000d7b4783b */ /* 0x000f680000000200 */
[----:B------:R-:W5:Y:S04]  /*93b0*/  LDSM.16.M88.4 R184, [R217+0x1000] ;  /* 0x00100000d9b8783b */ /* 0x000f680000000200 */
[----:B------:R-:W5:Y:S01]  /*93c0*/  LDSM.16.M88.4 R188, [R215+0x6400] ;  /* 0x00640000d7bc783b */ /* 0x000f620000000200 */
[-C--:B-1----:R-:W-:Y:S03]  /*93d0*/  HMMA.16816.F32 R4, R64, R16.reuse, RZ ;  /* 0x000000104004723c */ /* 0x082fe600000018ff */
[----:B------:R-:W1:Y:S04]  /*93e0*/  LDSM.16.M88.4 R192, [R215+0x6800] ;  /* 0x00680000d7c0783b */ /* 0x000e680000000200 */
[----:B------:R-:W1:Y:S01]  /*93f0*/  LDSM.16.M88.4 R196, [R215+0x6c00] ;  /* 0x006c0000d7c4783b */ /* 0x000e620000000200 */
[C---:B--2---:R-:W-:Y:S03]  /*9400*/  HMMA.16816.F32 R8, R60.reuse, R16, RZ ;  /* 0x000000103c08723c */ /* 0x044fe600000018ff */
[----:B------:R-:W-:Y:S03]  /*9410*/  LDSM.16.M88.4 R200, [R216+0x2000] ;  /* 0x00200000d8c8783b */ /* 0x000fe60000000200 */
[-C--:B------:R-:W-:Y:S01]  /*9420*/  HMMA.16816.F32 R12, R60, R18.reuse, RZ ;  /* 0x000000123c0c723c */ /* 0x080fe200000018ff */
[----:B------:R-:W2:Y:S04]  /*9430*/  LDSM.16.M88.4 R204, [R213+0x7000] ;  /* 0x00700000d5cc783b */ /* 0x000ea80000000200 */
[----:B------:R-:W2:Y:S01]  /*9440*/  LDSM.16.M88.4 R208, [R216+0x3000] ;  /* 0x00300000d8d0783b */ /* 0x000ea20000000200 */
[C---:B------:R-:W-:Y:S06]  /*9450*/  HMMA.16816.F32 R16, R64.reuse, R18, RZ ;  /* 0x000000124010723c */ /* 0x040fec00000018ff */
[-C--:B---3--:R-:W-:Y:S06]  /*9460*/  HMMA.16816.F32 R20, R64, R32.reuse, RZ ;  /* 0x000000204014723c */ /* 0x088fec00000018ff */
[C---:B------:R-:W-:Y:S06]  /*9470*/  HMMA.16816.F32 R24, R60.reuse, R32, RZ ;  /* 0x000000203c18723c */ /* 0x040fec00000018ff */
[-C--:B------:R-:W-:Y:S06]  /*9480*/  HMMA.16816.F32 R28, R60, R34.reuse, RZ ;  /* 0x000000223c1c723c */ /* 0x080fec00000018ff */
        /* <DEDUP_REMOVED lines=9> */
[----:B------:R-:W3:Y:S05]  /*9520*/  LDSM.16.M88.4 R172, [R213+0x7400] ;  /* 0x00740000d5ac783b */ /* 0x000eea0000000200 */
[-C--:B------:R-:W-:Y:S06]  /*9530*/  HMMA.16816.F32 R4, R176, R180.reuse, R4 ;  /* 0x000000b4b004723c */ /* 0x080fec0000001804 */
        /* <DEDUP_REMOVED lines=19> */
[----:B------:R-:W-:Y:S04]  /*9670*/  LDSM.16.M88.4 R176, [R215+0x7000] ;  /* 0x00700000d7b0783b */ /* 0x000fe80000000200 */
[----:B------:R-:W-:Y:S01]  /*9680*/  LDSM.16.M88.4 R196, [R215+0x7800] ;  /* 0x00780000d7c4783b */ /* 0x000fe20000000200 */
[-C--:B--2---:R-:W-:Y:S06]  /*9690*/  HMMA.16816.F32 R4, R200, R204.reuse, R4 ;  /* 0x000000ccc804723c */ /* 0x084fec0000001804 */
        /* <DEDUP_REMOVED lines=8> */
[----:B------:R-:W1:Y:S05]  /*9720*/  LDSM.16.M88.4 R172, [R217+0x2000] ;  /* 0x00200000d9ac783b */ /* 0x000e6a0000000200 */
[-C--:B----4-:R-:W-:Y:S06]  /*9730*/  HMMA.16816.F32 R36, R200, R180.reuse, R36 ;  /* 0x000000b4c824723c */ /* 0x090fec0000001824 */
        /* <DEDUP_REMOVED lines=9> */
[----:B------:R-:W2:Y:S04]  /*97d0*/  LDSM.16.M88.4 R188, [R213+0x8000] ;  /* 0x00800000d5bc783b */ /* 0x000ea80000000200 */
[----:B------:R-:W3:Y:S01]  /*97e0*/  LDSM.16.M88.4 R200, [R216+0x5000] ;  /* 0x00500000d8c8783b */ /* 0x000ee20000000200 */
        /* <DEDUP_REMOVED lines=20> */
[----:B------:R-:W4:Y:S04]  /*9930*/  LDSM.16.M88.4 R172, [R213+0x8c00] ;  /* 0x008c0000d5ac783b */ /* 0x000f280000000200 */
[----:B------:R-:W-:Y:S01]  /*9940*/  LDSM.16.M88.4 R204, [R215+0x8800] ;  /* 0x00880000d7cc783b */ /* 0x000fe20000000200 */
        /* <DEDUP_REMOVED lines=9> */
[----:B------:R-:W3:Y:S01]  /*99e0*/  LDSM.16.M88.4 R208, [R215+0x8c00] ;  /* 0x008c0000d7d0783b */ /* 0x000ee20000000200 */
[----:B------:R-:W-:Y:S04]  /*99f0*/  DEPBAR.LE SB0, 0x0 ;  /* 0x000080000000791a */ /* 0x000fe80000000000 */
[-C--:B-1----:R-:W-:Y:S01]  /*9a00*/  HMMA.16816.F32 R36, R180, R176.reuse, R36 ;  /* 0x000000b0b424723c */ /* 0x082fe20000001824 */
[----:B------:R-:W-:Y:S05]  /*9a10*/  BAR.SYNC.DEFER_BLOCKING 0x0 ;  /* 0x0000000000007b1d */ /* 0x000fea0000010000 */
[C---:B------:R-:W-:Y:S06]  /*9a20*/  HMMA.16816.F32 R40, R200.reuse, R176, R40 ;  /* 0x000000b0c828723c */ /* 0x040fec0000001828 */
[-C--:B------:R-:W-:Y:S06]  /*9a30*/  HMMA.16816.F32 R44, R200, R178.reuse, R44 ;  /* 0x000000b2c82c723c */ /* 0x080fec000000182c */
[C---:B------:R-:W-:Y:S06]  /*9a40*/  HMMA.16816.F32 R48, R180.reuse, R178, R48 ;  /* 0x000000b2b430723c */ /* 0x040fec0000001830 */
[-C--:B----4-:R-:W-:Y:S05]  /*9a50*/  HMMA.16816.F32 R52, R180, R172.reuse, R52 ;  /* 0x000000acb434723c */ /* 0x090fea0000001834 */
[C---:B------:R-:W-:Y:S01]  /*9a60*/  VIADD R178, R0.reuse, 0x3f ;  /* 0x0000003f00b27836 */ /* 0x040fe20000000000 */
[C---:B------:R-:W-:Y:S06]  /*9a70*/  HMMA.16816.F32 R56, R200.reuse, R172, R56 ;  /* 0x000000acc838723c */ /* 0x040fec0000001838 */
[-C--:B------:R-:W-:Y:S06]  /*9a80*/  HMMA.16816.F32 R60, R200, R174.reuse, R60 ;  /* 0x000000aec83c723c */ /* 0x080fec000000183c */
[----:B------:R-:W-:Y:S01]  /*9a90*/  HMMA.16816.F32 R64, R180, R174, R64 ;  /* 0x000000aeb440723c */ /* 0x000fe20000001840 */
[----:B------:R-:W-:Y:S05]  /*9aa0*/  P2R R200, PR, RZ, 0x10 ;  /* 0x00000010ffc87803 */ /* 0x000fea0000000000 */
[-C--:B--2---:R-:W-:Y:S06]  /*9ab0*/  HMMA.16816.F32 R4, R184, R188.reuse, R4 ;  /* 0x000000bcb804723c */ /* 0x084fec0000001804 */
[C---:B------:R-:W-:Y:S06]  /*9ac0*/  HMMA.16816.F32 R8, R192.reuse, R188, R8 ;  /* 0x000000bcc008723c */ /* 0x040fec0000001808 */
[-C--:B------:R-:W-:Y:S05]  /*9ad0*/  HMMA.16816.F32 R12, R192, R190.reuse, R12 ;  /* 0x000000bec00c723c */ /* 0x080fea000000180c */
[C---:B------:R-:W-:Y:S01]  /*9ae0*/  VIADD R189, R0.reuse, 0xfffffff8 ;  /* 0xfffffff800bd7836 */ /* 0x040fe20000000000 */
[C---:B------:R-:W-:Y:S05]  /*9af0*/  HMMA.16816.F32 R16, R184.reuse, R190, R16 ;  /* 0x000000beb810723c */ /* 0x040fea0000001810 */
[C---:B------:R-:W-:Y:S01]  /*9b00*/  VIADD R188, R0.reuse, 0xfffffff7 ;  /* 0xfffffff700bc7836 */ /* 0x040fe20000000000 */
        /* <DEDUP_REMOVED lines=11> */
[----:B------:R-:W-:Y:S07]  /*9bc0*/  HMMA.16816.F32 R64, R184, R210, R64 ;  /* 0x000000d2b840723c */ /* 0x000fee0000001840 */
[C---:B------:R-:W-:Y:S04]  /*9bd0*/  VIADD R185, R0.reuse, 0xffffffff ;  /* 0xffffffff00b97836 */ /* 0x040fe80000000000 */
[C---:B------:R-:W-:Y:S02]  /*9be0*/  VIADD R187, R0.reuse, 0x38 ;  /* 0x0000003800bb7836 */ /* 0x040fe40000000000 */
[----:B------:R-:W-:Y:S01]  /*9bf0*/  VIADD R186, R0, 0x37 ;  /* 0x0000003700ba7836 */ /* 0x000fe20000000000 */
[----:B------:R-:W-:Y:S10]  /*9c00*/  @P4 BRA `(.L_x_536) ;  /* 0xffffffec00784947 */ /* 0x000ff4000383ffff */
.L_x_535:
[----:B------:R-:W-:Y:S01]  /*9c10*/  @!P6 IADD3 R148, -R2, -0x7, RZ ;  /* 0xfffffff90294e810 */ /* 0x000fe20007ffe1ff */
[----:B------:R-:W3:Y:S01]  /*9c20*/  LDL.64 R220, [R1+0x20] ;  /* 0x0000200001dc7983 */ /* 0x000ee20000100a00 */
[----:B------:R-:W-:Y:S01]  /*9c30*/  ISETP.GE.AND P6, PT, R187, RZ, PT ;  /* 0x000000ffbb00720c */ /* 0x000fe20003fc6270 */
[----:B------:R-:W-:Y:S01]  /*9c40*/  UIADD3 UR18, UR22, -0x255992d5, URZ ;  /* 0xdaa66d2b16127890 */ /* 0x000fe2000fffe03f */
[----:B------:R-:W-:Y:S01]  /*9c50*/  ISETP.GE.AND P0, PT, R178, RZ, PT ;  /* 0x000000ffb200720c */ /* 0x000fe20003f06270 */
[----:B------:R-:W-:Y:S01]  /*9c60*/  UIADD3 UR17, UR22, -0x4ab325aa, URZ ;  /* 0xb54cda5616117890 */ /* 0x000fe2000fffe03f */
[----:B------:R-:W-:Y:S01]  /*9c70*/  ISETP.GE.AND P1, PT, R185, RZ, PT ;  /* 0x000000ffb900720c */ /* 0x000fe20003f26270 */
[----:B------:R-:W4:Y:S01]  /*9c80*/  LDL.64 R226, [R1+0x18] ;  /* 0x0000180001e27983 */ /* 0x000f220000100a00 */
[----:B------:R-:W-:Y:S01]  /*9c90*/  @!P5 IADD3 R149, -R2, -0x8, RZ ;  /* 0xfffffff80295d810 */ /* 0x000fe20007ffe1ff */
[----:B------:R-:W-:Y:S01]  /*9ca0*/  UIADD3 UR15, UR23, -0x4498517b, URZ ;  /* 0xbb67ae85170f7890 */ /* 0x000fe2000fffe03f */
[----:B------:R-:W-:Y:S01]  /*9cb0*/  ISETP.GE.AND P5, PT, R188, RZ, PT ;  /* 0x000000ffbc00720c */ /* 0x000fe20003fa6270 */
[C---:B--2---:R-:W-:Y:S01]  /*9cc0*/  VIADD R175, R0.reuse, 0x8 ;  /* 0x0000000800af7836 */ /* 0x044fe20000000000 */
[C---:B------:R-:W-:Y:S01]  /*9cd0*/  IADD3 R146, -R0.reuse, -0x7, RZ ;  /* 0xfffffff900927810 */ /* 0x040fe20007ffe1ff */
[----:B------:R-:W-:Y:S01]  /*9ce0*/  UIADD3 UR14, UR22, 0x3c6ef372, URZ ;  /* 0x3c6ef372160e7890 */ /* 0x000fe2000fffe03f */
[----:B------:R-:W-:Y:S01]  /*9cf0*/  IADD3 R147, -R0, -0x8, RZ ;  /* 0xfffffff800937810 */ /* 0x000fe20007ffe1ff */
[----:B------:R-:W-:Y:S01]  /*9d00*/  UIADD3 UR13, UR23, 0x76cf5d0a, URZ ;  /* 0x76cf5d0a170d7890 */ /* 0x000fe2000fffe03f */
[----:B------:R-:W-:Y:S01]  /*9d10*/  @!P6 IADD3 R187, -R2, 0x8, RZ ;  /* 0x0000000802bbe810 */ /* 0x000fe20007ffe1ff */
[C---:B------:R-:W-:Y:S01]  /*9d20*/  VIADD R182, R0.reuse, 0x30 ;  /* 0x0000003000b67836 */ /* 0x040fe20000000000 */
[----:B------:R-:W-:Y:S01]  /*9d30*/  ISETP.GE.AND P6, PT, R175, RZ, PT ;  /* 0x000000ffaf00720c */ /* 0x000fe20003fc6270 */
[----:B------:R-:W-:Y:S01]  /*9d40*/  VIADD R181, R0, 0x2f ;  /* 0x0000002f00b57836 */ /* 0x000fe20000000000 */
[----:B------:R-:W-:Y:S01]  /*9d50*/  @!P0 IADD3 R178, -R2, 0x1, RZ ;  /* 0x0000000102b28810 */ /* 0x000fe20007ffe1ff */
[C---:B------:R-:W-:Y:S01]  /*9d60*/  VIADD R174, R0.reuse, 0x7 ;  /* 0x0000000700ae7836 */ /* 0x040fe20000000000 */
[C---:B------:R-:W-:Y:S01]  /*9d70*/  @!P1 IADD3 R185, -R0.reuse, 0x1, RZ ;  /* 0x0000000100b99810 */ /* 0x040fe20007ffe1ff */
[----:B------:R-:W-:Y:S01]  /*9d80*/  VIADD R194, R0, 0x27 ;  /* 0x0000002700c27836 */ /* 0x000fe20000000000 */
[----:B------:R-:W-:Y:S01]  /*9d90*/  ISETP.GE.AND P1, PT, R182, RZ, PT ;  /* 0x000000ffb600720c */ /* 0x000fe20003f26270 */
[C---:B------:R-:W-:Y:S01]  /*9da0*/  VIADD R193, R0.reuse, 0x1f ;  /* 0x0000001f00c17836 */ /* 0x040fe20000000000 */
[----:B------:R-:W-:Y:S01]  /*9db0*/  ISETP.GE.AND P0, PT, R181, RZ, PT ;  /* 0x000000ffb500720c */ /* 0x000fe20003f06270 */
[C---:B------:R-:W-:Y:S01]  /*9dc0*/  VIADD R195, R0.reuse, 0xffffffd7 ;  /* 0xffffffd700c37836 */ /* 0x040fe20000000000 */
[----:B------:R-:W-:Y:S01]  /*9dd0*/  @!P5 IADD3 R188, -R0, 0x9, RZ ;  /* 0x0000000900bcd810 */ /* 0x000fe20007ffe1ff */
[----:B------:R-:W-:Y:S01]  /*9de0*/  IMAD.SHL.U32 R206, R219, 0x2, RZ ;  /* 0x00000002dbce7824 */ /* 0x000fe200078e00ff */
[----:B------:R-:W-:Y:S01]  /*9df0*/  ISETP.GE.AND P5, PT, R174, RZ, PT ;  /* 0x000000ffae00720c */ /* 0x000fe20003fa6270 */
[C---:B------:R-:W-:Y:S01]  /*9e00*/  VIADD R192, R0.reuse, 0xffffffd8 ;  /* 0xffffffd800c07836 */ /* 0x040fe20000000000 */
[----:B------:R-:W-:Y:S01]  /*9e10*/  SEL R147, R147, R175, !P6 ;  /* 0x000000af93937207 */ /* 0x000fe20007000000 */
[----:B------:R-:W-:Y:S01]  /*9e20*/  VIADD R191, R0, 0x28 ;  /* 0x0000002800bf7836 */ /* 0x000fe20000000000 */
[----:B------:R-:W-:Y:S01]  /*9e30*/  SEL R146, R146, R174, !P5 ;  /* 0x000000ae92927207 */ /* 0x000fe20006800000 */
[----:B------:R-:W-:Y:S01]  /*9e40*/  UIADD3 UR16, UR22, -0x61c88647, URZ ;  /* 0x9e3779b916107890 */ /* 0x000fe2000fffe03f */
[----:B------:R-:W-:Y:S01]  /*9e50*/  LOP3.LUT R172, R247, UR23, R206, 0x96, !PT ;  /* 0x00000017f7ac7c12 */ /* 0x000fe2000f8e96ce */
[C---:B------:R-:W-:Y:S01]  /*9e60*/  VIADD R204, R0.reuse, 0x18 ;  /* 0x0000001800cc7836 */ /* 0x040fe20000000000 */
[----:B------:R-:W-:Y:S01]  /*9e70*/  I2FP.F32.S32 R148, R148 ;  /* 0x0000009400947245 */ /* 0x000fe20000201400 */
[----:B------:R-:W-:Y:S01]  /*9e80*/  VIADD R205, R0, 0x17 ;  /* 0x0000001700cd7836 */ /* 0x000fe20000000000 */
[----:B------:R-:W-:Y:S01]  /*9e90*/  I2FP.F32.S32 R146, R146 ;  /* 0x0000009200927245 */ /* 0x000fe20000201400 */
[----:B------:R-:W-:Y:S01]  /*9ea0*/  IMAD.WIDE.U32 R172, R172, -0x326172a9, RZ ;  /* 0xcd9e8d57acac7825 */ /* 0x000fe200078e00ff */
[----:B------:R-:W-:Y:S02]  /*9eb0*/  @!P6 IADD3 R175, -R2, 0x38, RZ ;  /* 0x0000003802afe810 */ /* 0x000fe40007ffe1ff */
[----:B------:R-:W-:Y:S01]  /*9ec0*/  ISETP.GE.AND P6, PT, R192, RZ, PT ;  /* 0x000000ffc000720c */ /* 0x000fe20003fc6270 */
[----:B------:R-:W-:Y:S01]  /*9ed0*/  VIADD R183, R0, 0xffffffef ;  /* 0xffffffef00b77836 */ /* 0x000fe20000000000 */
[----:B------:R-:W-:Y:S01]  /*9ee0*/  @!P1 IADD3 R182, -R2, 0x10, RZ ;  /* 0x0000001002b69810 */ /* 0x000fe20007ffe1ff */
[-C--:B------:R-:W-:Y:S01]  /*9ef0*/  FFMA.FTZ R11, R148, -R145.reuse, R11 ;  /* 0x80000091940b7223 */ /* 0x080fe2000001000b */
[----:B------:R-:W-:Y:S01]  /*9f00*/  @!P0 IADD3 R181, -R2, 0x11, RZ ;  /* 0x0000001102b58810 */ /* 0x000fe20007ffe1ff */
[----:B------:R-:W-:Y:S01]  /*9f10*/  FFMA.FTZ R7, R146, -R145, R7 ;  /* 0x8000009192077223 */ /* 0x000fe20000010007 */
[----:B------:R-:W-:Y:S01]  /*9f20*/  I2FP.F32.S32 R149, R149 ;  /* 0x0000009500957245 */ /* 0x000fe20000201400 */
[C---:B------:R-:W-:Y:S01]  /*9f30*/  VIADD R208, R0.reuse, 0xf ;  /* 0x0000000f00d07836 */ /* 0x040fe20000000000 */
[----:B------:R-:W-:Y:S01]  /*9f40*/  ISETP.GE.AND P4, PT, R189, RZ, PT ;  /* 0x000000ffbd00720c */ /* 0x000fe20003f86270 */
[----:B------:R-:W-:Y:S01]  /*9f50*/  VIADD R180, R0, 0xffffffe8 ;  /* 0xffffffe800b47836 */ /* 0x000fe20000000000 */
[----:B------:R-:W-:Y:S01]  /*9f60*/  ISETP.GE.AND P3, PT, R186, RZ, PT ;  /* 0x000000ffba00720c */ /* 0x000fe20003f66270 */
[----:B------:R-:W-:Y:S01]  /*9f70*/  FFMA.FTZ R10, R149, -R145, R10 ;  /* 0x80000091950a7223 */ /* 0x000fe2000001000a */
[----:B------:R-:W-:Y:S01]  /*9f80*/  ISETP.GE.AND P1, PT, R183, RZ, PT ;  /* 0x000000ffb700720c */ /* 0x000fe20003f26270 */
[C---:B------:R-:W-:Y:S01]  /*9f90*/  VIADD R179, R0.reuse, 0xffffffe7 ;  /* 0xffffffe700b37836 */ /* 0x040fe20000000000 */
[----:B------:R-:W-:Y:S01]  /*9fa0*/  ISETP.GE.AND P0, PT, R191, RZ, PT ;  /* 0x000000ffbf00720c */ /* 0x000fe20003f06270 */
[C---:B------:R-:W-:Y:S01]  /*9fb0*/  VIADD R177, R0.reuse, 0xffffffe0 ;  /* 0xffffffe000b17836 */ /* 0x040fe20000000000 */
[----:B------:R-:W-:Y:S01]  /*9fc0*/  I2FP.F32.S32 R147, R147 ;  /* 0x0000009300937245 */ /* 0x000fe20000201400 */
[----:B------:R-:W-:Y:S01]  /*9fd0*/  VIADD R176, R0, 0xffffffdf ;  /* 0xffffffdf00b07836 */ /* 0x000fe20000000000 */
[----:B------:R-:W-:Y:S01]  /*9fe0*/  LOP3.LUT R148, R249, UR15, R246, 0x96, !PT ;  /* 0x0000000ff9947c12 */ /* 0x000fe2000f8e96f6 */
[----:B------:R-:W-:Y:S01]  /*9ff0*/  VIADD R206, R206, 0x1 ;  /* 0x00000001cece7836 */ /* 0x000fe20000000000 */
[----:B------:R-:W-:Y:S01]  /*a000*/  @!P6 IADD3 R192, -R0, 0x28, RZ ;  /* 0x0000002800c0e810 */ /* 0x000fe20007ffe1ff */
[-C--:B------:R-:W-:Y:S01]  /*a010*/  FFMA.FTZ R6, R147, -R145.reuse, R6 ;  /* 0x8000009193067223 */ /* 0x080fe20000010006 */
[----:B------:R-:W-:Y:S01]  /*a020*/  ISETP.NE.AND P6, PT, R200, RZ, PT ;  /* 0x000000ffc800720c */ /* 0x000fe20003fc5270 */
[----:B------:R-:W-:Y:S01]  /*a030*/  IMAD.WIDE.U32 R148, R148, -0x326172a9, RZ ;  /* 0xcd9e8d5794947825 */ /* 0x000fe200078e00ff */
[----:B------:R-:W-:Y:S02]  /*a040*/  @!P4 IADD3 R189, -R0, 0x8, RZ ;  /* 0x0000000800bdc810 */ /* 0x000fe40007ffe1ff */
[----:B------:R-:W-:Y:S01]  /*a050*/  @!P3 IADD3 R186, -R2, 0x9, RZ ;  /* 0x0000000902bab810 */ /* 0x000fe20007ffe1ff */
[C---:B------:R-:W-:Y:S01]  /*a060*/  VIADD R197, R0.reuse, 0xffffffcf ;  /* 0xffffffcf00c57836 */ /* 0x040fe20000000000 */
[----:B------:R-:W-:Y:S01]  /*a070*/  LOP3.LUT R202, R149, UR14, R172, 0x96, !PT ;  /* 0x0000000e95ca7c12 */ /* 0x000fe2000f8e96ac */
[C---:B------:R-:W-:Y:S01]  /*a080*/  VIADD R199, R0.reuse, 0xffffffc8 ;  /* 0xffffffc800c77836 */ /* 0x040fe20000000000 */
[C---:B------:R-:W-:Y:S01]  /*a090*/  @!P1 IADD3 R183, -R0.reuse, 0x11, RZ ;  /* 0x0000001100b79810 */ /* 0x040fe20007ffe1ff */
[----:B------:R-:W-:Y:S01]  /*a0a0*/  VIADD R198, R0, 0xffffffc7 ;  /* 0xffffffc700c67836 */ /* 0x000fe20000000000 */
[----:B------:R-:W-:Y:S01]  /*a0b0*/  @!P0 IADD3 R191, -R2, 0x18, RZ ;  /* 0x0000001802bf8810 */ /* 0x000fe20007ffe1ff */
[----:B------:R-:W-:Y:S01]  /*a0c0*/  IMAD.WIDE.U32 R202, R202, -0x2daee0ad, RZ ;  /* 0xd2511f53caca7825 */ /* 0x000fe200078e00ff */
[----:B------:R-:W-:Y:S02]  /*a0d0*/  ISETP.GE.AND P3, PT, R194, RZ, PT ;  /* 0x000000ffc200720c */ /* 0x000fe40003f66270 */
[----:B------:R-:W-:Y:S01]  /*a0e0*/  ISETP.GE.AND P0, PT, R193, RZ, PT ;  /* 0x000000ffc100720c */ /* 0x000fe20003f06270 */
[C---:B------:R-:W-:Y:S01]  /*a0f0*/  VIADD R190, R0.reuse, 0x20 ;  /* 0x0000002000be7836 */ /* 0x040fe20000000000 */
[----:B------:R-:W-:Y:S01]  /*a100*/  LOP3.LUT R206, R247, UR23, R206, 0x96, !PT ;  /* 0x00000017f7ce7c12 */ /* 0x000fe2000f8e96ce */
[C---:B------:R-:W-:Y:S01]  /*a110*/  VIADD R207, R0.reuse, 0x10 ;  /* 0x0000001000cf7836 */ /* 0x040fe20000000000 */
[----:B------:R-:W-:Y:S01]  /*a120*/  I2FP.F32.S32 R178, R178 ;  /* 0x000000b200b27245 */ /* 0x000fe20000201400 */
[----:B------:R-:W-:Y:S01]  /*a130*/  VIADD R196, R0, 0xffffffd0 ;  /* 0xffffffd000c47836 */ /* 0x000fe20000000000 */
[----:B------:R-:W-:Y:S01]  /*a140*/  ISETP.GE.AND P1, PT, R190, RZ, PT ;  /* 0x000000ffbe00720c */ /* 0x000fe20003f26270 */
[----:B------:R-:W-:Y:S01]  /*a150*/  IMAD.WIDE.U32 R222, R206, -0x326172a9, RZ ;  /* 0xcd9e8d57cede7825 */ /* 0x000fe200078e00ff */
[----:B------:R-:W-:Y:S02]  /*a160*/  I2FP.F32.S32 R186, R186 ;  /* 0x000000ba00ba7245 */ /* 0x000fe40000201400 */
[C---:B------:R-:W-:Y:S01]  /*a170*/  @!P5 IADD3 R174, -R2.reuse, 0x39, RZ ;  /* 0x0000003902aed810 */ /* 0x040fe20007ffe1ff */
[----:B------:R-:W-:Y:S01]  /*a180*/  IMAD.MOV.U32 R206, RZ, RZ, 0x7054 ;  /* 0x00007054ffce7424 */ /* 0x000fe200078e00ff */
[----:B------:R-:W-:Y:S01]  /*a190*/  @!P3 IADD3 R194, -R2, 0x19, RZ ;  /* 0x0000001902c2b810 */ /* 0x000fe20007ffe1ff */
[-C--:B------:R-:W-:Y:S01]  /*a1a0*/  FFMA.FTZ R9, R178, -R145.reuse, R9 ;  /* 0x80000091b2097223 */ /* 0x080fe20000010009 */
[----:B------:R-:W-:Y:S01]  /*a1b0*/  @!P0 IADD3 R193, -R2, 0x21, RZ ;  /* 0x0000002102c18810 */ /* 0x000fe20007ffe1ff */
[-C--:B------:R-:W-:Y:S01]  /*a1c0*/  FFMA.FTZ R15, R178, -R145.reuse, R15 ;  /* 0x80000091b20f7223 */ /* 0x080fe2000001000f */
[----:B------:R-:W-:Y:S01]  /*a1d0*/  ISETP.GE.AND P3, PT, R205, RZ, PT ;  /* 0x000000ffcd00720c */ /* 0x000fe20003f66270 */
[-C--:B------:R-:W-:Y:S01]  /*a1e0*/  FFMA.FTZ R13, R186, -R145.reuse, R13 ;  /* 0x80000091ba0d7223 */ /* 0x080fe2000001000d */
[----:B------:R-:W-:Y:S01]  /*a1f0*/  ISETP.GE.AND P0, PT, R208, RZ, PT ;  /* 0x000000ffd000720c */ /* 0x000fe20003f06270 */
[----:B------:R-:W-:Y:S01]  /*a200*/  FFMA.FTZ R27, R186, -R145, R27 ;  /* 0x80000091ba1b7223 */ /* 0x000fe2000001001b */
[----:B------:R-:W-:Y:S01]  /*a210*/  @!P1 IADD3 R190, -R2, 0x20, RZ ;  /* 0x0000002002be9810 */ /* 0x000fe20007ffe1ff */
[----:B------:R-:W-:Y:S01]  /*a220*/  VIADD R184, R0, 0xfffffff0 ;  /* 0xfffffff000b87836 */ /* 0x000fe20000000000 */
[----:B------:R-:W-:Y:S02]  /*a230*/  ISETP.GE.AND P1, PT, R207, RZ, PT ;  /* 0x000000ffcf00720c */ /* 0x000fe40003f26270 */
[----:B------:R-:W-:Y:S02]  /*a240*/  ISETP.GE.AND P5, PT, R195, RZ, PT ;  /* 0x000000ffc300720c */ /* 0x000fe40003fa6270 */
[----:B------:R-:W-:Y:S02]  /*a250*/  ISETP.GE.AND P4, PT, R184, RZ, PT ;  /* 0x000000ffb800720c */ /* 0x000fe40003f86270 */
[----:B------:R-:W-:Y:S02]  /*a260*/  I2FP.F32.S32 R187, R187 ;  /* 0x000000bb00bb7245 */ /* 0x000fe40000201400 */
[C---:B------:R-:W-:Y:S02]  /*a270*/  @!P3 IADD3 R205, -R2.reuse, 0x29, RZ ;  /* 0x0000002902cdb810 */ /* 0x040fe40007ffe1ff */
[C---:B------:R-:W-:Y:S01]  /*a280*/  @!P0 IADD3 R208, -R2.reuse, 0x31, RZ ;  /* 0x0000003102d08810 */ /* 0x040fe20007ffe1ff */
[-C--:B------:R-:W-:Y:S01]  /*a290*/  FFMA.FTZ R12, R187, -R145.reuse, R12 ;  /* 0x80000091bb0c7223 */ /* 0x080fe2000001000c */
[----:B------:R-:W-:Y:S01]  /*a2a0*/  ISETP.GE.AND P3, PT, R179, RZ, PT ;  /* 0x000000ffb300720c */ /* 0x000fe20003f66270 */
[----:B------:R-:W-:Y:S01]  /*a2b0*/  FFMA.FTZ R26, R187, -R145, R26 ;  /* 0x80000091bb1a7223 */ /* 0x000fe2000001001a */
[----:B------:R-:W-:Y:S02]  /*a2c0*/  @!P1 IADD3 R207, -R2, 0x30, RZ ;  /* 0x0000003002cf9810 */ /* 0x000fe40007ffe1ff */
[----:B------:R-:W-:Y:S02]  /*a2d0*/  ISETP.GE.AND P1, PT, R177, RZ, PT ;  /* 0x000000ffb100720c */ /* 0x000fe40003f26270 */
[----:B------:R-:W-:Y:S02]  /*a2e0*/  @!P4 IADD3 R184, -R0, 0x10, RZ ;  /* 0x0000001000b8c810 */ /* 0x000fe40007ffe1ff */
[----:B------:R-:W-:Y:S02]  /*a2f0*/  ISETP.GE.AND P4, PT, R204, RZ, PT ;  /* 0x000000ffcc00720c */ /* 0x000fe40003f86270 */
[----:B------:R-:W-:Y:S02]  /*a300*/  ISETP.GE.AND P0, PT, R176, RZ, PT ;  /* 0x000000ffb000720c */ /* 0x000fe40003f06270 */
[----:B------:R-:W-:Y:S02]  /*a310*/  LOP3.LUT R186, R149, UR14, R222, 0x96, !PT ;  /* 0x0000000e95ba7c12 */ /* 0x000fe4000f8e96de */
[----:B------:R-:W-:Y:S02]  /*a320*/  @!P3 IADD3 R179, -R0, 0x19, RZ ;  /* 0x0000001900b3b810 */ /* 0x000fe40007ffe1ff */
[----:B------:R-:W-:Y:S01]  /*a330*/  ISETP.GE.AND P3, PT, R197, RZ, PT ;  /* 0x000000ffc500720c */ /* 0x000fe20003f66270 */
[----:B------:R-:W-:Y:S01]  /*a340*/  IMAD.WIDE.U32 R186, R186, -0x2daee0ad, RZ ;  /* 0xd2511f53baba7825 */ /* 0x000fe200078e00ff */
[----:B------:R-:W-:Y:S02]  /*a350*/  @!P1 IADD3 R177, -R0, 0x20, RZ ;  /* 0x0000002000b19810 */ /* 0x000fe40007ffe1ff */
[----:B------:R-:W-:Y:S02]  /*a360*/  ISETP.GE.AND P1, PT, R199, RZ, PT ;  /* 0x000000ffc700720c */ /* 0x000fe40003f26270 */
[----:B------:R-:W-:Y:S02]  /*a370*/  @!P4 IADD3 R204, -R2, 0x28, RZ ;  /* 0x0000002802ccc810 */ /* 0x000fe40007ffe1ff */
[----:B------:R-:W-:Y:S02]  /*a380*/  ISETP.GE.AND P4, PT, R180, RZ, PT ;  /* 0x000000ffb400720c */ /* 0x000fe40003f86270 */
[----:B------:R-:W-:Y:S02]  /*a390*/  @!P0 IADD3 R176, -R0, 0x21, RZ ;  /* 0x0000002100b08810 */ /* 0x000fe40007ffe1ff */
[----:B------:R-:W-:Y:S02]  /*a3a0*/  ISETP.GE.AND P0, PT, R198, RZ, PT ;  /* 0x000000ffc600720c */ /* 0x000fe40003f06270 */
[----:B------:R-:W-:Y:S02]  /*a3b0*/  I2FP.F32.S32 R188, R188 ;  /* 0x000000bc00bc7245 */ /* 0x000fe40000201400 */
[----:B------:R-:W-:Y:S02]  /*a3c0*/  I2FP.F32.S32 R189, R189 ;  /* 0x000000bd00bd7245 */ /* 0x000fe40000201400 */
[----:B------:R-:W-:Y:S01]  /*a3d0*/  @!P5 IADD3 R195, -R0, 0x29, RZ ;  /* 0x0000002900c3d810 */ /* 0x000fe20007ffe1ff */
[-C--:B------:R-:W-:Y:S01]  /*a3e0*/  FFMA.FTZ R17, R188, -R145.reuse, R17 ;  /* 0x80000091bc117223 */ /* 0x080fe20000010011 */
[----:B------:R-:W-:Y:S01]  /*a3f0*/  @!P3 IADD3 R197, -R0, 0x31, RZ ;  /* 0x0000003100c5b810 */ /* 0x000fe20007ffe1ff */
[-C--:B------:R-:W-:Y:S01]  /*a400*/  FFMA.FTZ R23, R188, -R145.reuse, R23 ;  /* 0x80000091bc177223 */ /* 0x080fe20000010017 */
[----:B------:R-:W-:Y:S01]  /*a410*/  @!P4 IADD3 R180, -R0, 0x18, RZ ;  /* 0x0000001800b4c810 */ /* 0x000fe20007ffe1ff */
[CC--:B------:R-:W-:Y:S01]  /*a420*/  FFMA.FTZ R22, R189.reuse, -R145.reuse, R22 ;  /* 0x80000091bd167223 */ /* 0x0c0fe20000010016 */
[----:B------:R-:W-:Y:S01]  /*a430*/  ISETP.GE.AND P4, PT, R196, RZ, PT ;  /* 0x000000ffc400720c */ /* 0x000fe20003f86270 */
[----:B------:R-:W-:Y:S01]  /*a440*/  FFMA.FTZ R16, R189, -R145, R16 ;  /* 0x80000091bd107223 */ /* 0x000fe20000010010 */
[C---:B------:R-:W-:Y:S02]  /*a450*/  @!P1 IADD3 R199, -R0.reuse, 0x38, RZ ;  /* 0x0000003800c79810 */ /* 0x040fe40007ffe1ff */
[----:B------:R-:W-:Y:S02]  /*a460*/  @!P0 IADD3 R198, -R0, 0x39, RZ ;  /* 0x0000003900c68810 */ /* 0x000fe40007ffe1ff */
[----:B------:R-:W-:Y:S02]  /*a470*/  I2FP.F32.S32 R182, R182 ;  /* 0x000000b600b67245 */ /* 0x000fe40000201400 */
[----:B------:R-:W-:Y:S02]  /*a480*/  I2FP.F32.S32 R183, R183 ;  /* 0x000000b700b77245 */ /* 0x000fe40000201400 */
[----:B------:R-:W-:Y:S01]  /*a490*/  I2FP.F32.S32 R185, R185 ;  /* 0x000000b900b97245 */ /* 0x000fe20000201400 */
[CC--:B------:R-:W-:Y:S01]  /*a4a0*/  FFMA.FTZ R30, R182.reuse, -R145.reuse, R30 ;  /* 0x80000091b61e7223 */ /* 0x0c0fe2000001001e */
        /* <DEDUP_REMOVED lines=14> */
[----:B------:R-:W-:Y:S01]  /*a590*/  I2FP.F32.S32 R177, R177 ;  /* 0x000000b100b17245 */ /* 0x000fe20000201400 */
[----:B------:R-:W-:Y:S01]  /*a5a0*/  FFMA.FTZ R39, R179, -R145, R39 ;  /* 0x80000091b3277223 */ /* 0x000fe20000010027 */
[----:B------:R-:W-:Y:S01]  /*a5b0*/  I2FP.F32.S32 R181, R181 ;  /* 0x000000b500b57245 */ /* 0x000fe20000201400 */
[-C--:B------:R-:W-:Y:S01]  /*a5c0*/  FFMA.FTZ R32, R180, -R145.reuse, R32 ;  /* 0x80000091b4207223 */ /* 0x080fe20000010020 */
[----:B------:R-:W-:Y:S01]  /*a5d0*/  I2FP.F32.S32 R2, R2 ;  /* 0x0000000200027245 */ /* 0x000fe20000201400 */
[-C--:B------:R-:W-:Y:S01]  /*a5e0*/  FFMA.FTZ R50, R177, -R145.reuse, R50 ;  /* 0x80000091b1327223 */ /* 0x080fe20000010032 */
[----:B------:R-:W-:Y:S01]  /*a5f0*/  I2FP.F32.S32 R176, R176 ;  /* 0x000000b000b07245 */ /* 0x000fe20000201400 */
[----:B------:R-:W-:Y:S01]  /*a600*/  FFMA.FTZ R31, R181, -R145, R31 ;  /* 0x80000091b51f7223 */ /* 0x000fe2000001001f */
[----:B------:R-:W-:Y:S01]  /*a610*/  I2FP.F32.S32 R199, R199 ;  /* 0x000000c700c77245 */ /* 0x000fe20000201400 */
[-C--:B------:R-:W-:Y:S01]  /*a620*/  FFMA.FTZ R36, R177, -R145.reuse, R36 ;  /* 0x80000091b1247223 */ /* 0x080fe20000010024 */
[----:B------:R-:W-:Y:S01]  /*a630*/  I2FP.F32.S32 R198, R198 ;  /* 0x000000c600c67245 */ /* 0x000fe20000201400 */
[C---:B------:R-:W-:Y:S01]  /*a640*/  FFMA.FTZ R37, R176.reuse, -R145, R37 ;  /* 0x80000091b0257223 */ /* 0x040fe20000010025 */
[----:B------:R-:W-:Y:S01]  /*a650*/  I2FP.F32.S32 R175, R175 ;  /* 0x000000af00af7245 */ /* 0x000fe20000201400 */
[-C--:B------:R-:W-:Y:S01]  /*a660*/  FFMA.FTZ R51, R176, -R145.reuse, R51 ;  /* 0x80000091b0337223 */ /* 0x080fe20000010033 */
[----:B------:R-:W-:Y:S01]  /*a670*/  I2FP.F32.S32 R174, R174 ;  /* 0x000000ae00ae7245 */ /* 0x000fe20000201400 */
[-C--:B------:R-:W-:Y:S01]  /*a680*/  FFMA.FTZ R64, R199, -R145.reuse, R64 ;  /* 0x80000091c7407223 */ /* 0x080fe20000010040 */
[-C--:B------:R-:W-:Y:S01]  /*a690*/  FFMA.FTZ R65, R198, -R145.reuse, R65 ;  /* 0x80000091c6417223 */ /* 0x080fe20000010041 */
[-C--:B------:R-:W-:Y:S01]  /*a6a0*/  FFMA.FTZ R25, R181, -R145.reuse, R25 ;  /* 0x80000091b5197223 */ /* 0x080fe20000010019 */
[-C--:B------:R-:W-:Y:S01]  /*a6b0*/  FFMA.FTZ R14, R2, -R145.reuse, R14 ;  /* 0x80000091020e7223 */ /* 0x080fe2000001000e */
[-C--:B------:R-:W-:Y:S01]  /*a6c0*/  FFMA.FTZ R61, R174, -R145.reuse, R61 ;  /* 0x80000091ae3d7223 */ /* 0x080fe2000001003d */
[-C--:B------:R-:W-:Y:S01]  /*a6d0*/  FFMA.FTZ R60, R175, -R145.reuse, R60 ;  /* 0x80000091af3c7223 */ /* 0x080fe2000001003c */
[-C--:B------:R-:W-:Y:S01]  /*a6e0*/  FFMA.FTZ R4, R0, -R145.reuse, R4 ;  /* 0x8000009100047223 */ /* 0x080fe20000010004 */
[----:B------:R-:W-:Y:S01]  /*a6f0*/  LOP3.LUT R0, R251, UR15, R246, 0x96, !PT ;  /* 0x0000000ffb007c12 */ /* 0x000fe2000f8e96f6 */
[----:B------:R-:W-:Y:S01]  /*a700*/  UIADD3 UR15, UR23, 0x646e171e, URZ ;  /* 0x646e171e170f7890 */ /* 0x000fe2000fffe03f */
[-C--:B------:R-:W-:Y:S01]  /*a710*/  FFMA.FTZ R21, R183, -R145.reuse, R21 ;  /* 0x80000091b7157223 */ /* 0x080fe20000010015 */
[-C--:B------:R-:W-:Y:S01]  /*a720*/  FFMA.FTZ R20, R184, -R145.reuse, R20 ;  /* 0x80000091b8147223 */ /* 0x080fe20000010014 */
[-C--:B------:R-:W-:Y:S01]  /*a730*/  FFMA.FTZ R33, R179, -R145.reuse, R33 ;  /* 0x80000091b3217223 */ /* 0x080fe20000010021 */
[-C--:B------:R-:W-:Y:S01]  /*a740*/  FFMA.FTZ R8, R2, -R145.reuse, R8 ;  /* 0x8000009102087223 */ /* 0x080fe20000010008 */
[----:B------:R-:W-:Y:S05]  /*a750*/  I2FP.F32.S32 R2, R190 ;  /* 0x000000be00027245 */ /* 0x000fea0000201400 */
[CC--:B------:R-:W-:Y:S01]  /*a760*/  FFMA.FTZ R40, R2.reuse, -R145.reuse, R40 ;  /* 0x8000009102287223 */ /* 0x0c0fe20000010028 */
[-C--:B------:R-:W-:Y:S01]  /*a770*/  FFMA.FTZ R46, R2, -R145.reuse, R46 ;  /* 0x80000091022e7223 */ /* 0x080fe2000001002e */
[----:B------:R-:W-:Y:S05]  /*a780*/  I2FP.F32.S32 R2, R196 ;  /* 0x000000c400027245 */ /* 0x000fea0000201400 */
[CC--:B------:R-:W-:Y:S01]  /*a790*/  FFMA.FTZ R52, R2.reuse, -R145.reuse, R52 ;  /* 0x8000009102347223 */ /* 0x0c0fe20000010034 */
[----:B------:R-:W-:Y:S01]  /*a7a0*/  FFMA.FTZ R66, R2, -R145, R66 ;  /* 0x8000009102427223 */ /* 0x000fe20000010042 */
[----:B------:R-:W-:Y:S04]  /*a7b0*/  FMNMX.FTZ R2, R10, R151, !PT ;  /* 0x000000970a027209 */ /* 0x000fe80007810000 */
[----:B------:R-:W-:Y:S02]  /*a7c0*/  FMNMX.FTZ R2, R11, R2, !PT ;  /* 0x000000020b027209 */ /* 0x000fe40007810000 */
[----:B---3--:R-:W-:Y:S05]  /*a7d0*/  LOP3.LUT R146, R173, UR16, R220, 0x96, !PT ;  /* 0x00000010ad927c12 */ /* 0x008fea000f8e96dc */
[----:B------:R-:W-:Y:S04]  /*a7e0*/  IMAD.WIDE.U32 R146, R146, -0x2daee0ad, RZ ;  /* 0xd2511f5392927825 */ /* 0x000fe800078e00ff */
[----:B----4-:R-:W-:Y:S01]  /*a7f0*/  IMAD.MOV.U32 R196, RZ, RZ, R226 ;  /* 0x000000ffffc47224 */ /* 0x010fe200078e00e2 */
[----:B------:R-:W-:Y:S02]  /*a800*/  LOP3.LUT R200, R147, UR13, R248, 0x96, !PT ;  /* 0x0000000d93c87c12 */ /* 0x000fe4000f8e96f8 */
[----:B------:R-:W-:Y:S03]  /*a810*/  LOP3.LUT R203, R203, UR11, R146, 0x96, !PT ;  /* 0x0000000bcbcb7c12 */ /* 0x000fe6000f8e9692 */
[----:B------:R-:W-:Y:S05]  /*a820*/  IMAD.WIDE.U32 R200, R200, -0x326172a9, RZ ;  /* 0xcd9e8d57c8c87825 */ /* 0x000fea00078e00ff */
[----:B------:R-:W-:Y:S05]  /*a830*/  LOP3.LUT R146, R201, UR18, R148, 0x96, !PT ;  /* 0x00000012c9927c12 */ /* 0x000fea000f8e9694 */
[----:B------:R-:W-:Y:S05]  /*a840*/  IMAD.WIDE.U32 R146, R146, -0x2daee0ad, RZ ;  /* 0xd2511f5392927825 */ /* 0x000fea00078e00ff */
[----:B------:R-:W-:Y:S01]  /*a850*/  LOP3.LUT R201, R147, UR9, R202, 0x96, !PT ;  /* 0x0000000993c97c12 */ /* 0x000fe2000f8e96ca */
[----:B------:R-:W-:Y:S05]  /*a860*/  IMAD.WIDE.U32 R202, R203, -0x326172a9, RZ ;  /* 0xcd9e8d57cbca7825 */ /* 0x000fea00078e00ff */
[----:B------:R-:W-:Y:S05]  /*a870*/  LOP3.LUT R200, R203, UR10, R200, 0x96, !PT ;  /* 0x0000000acbc87c12 */ /* 0x000fea000f8e96c8 */
[----:B------:R-:W-:Y:S04]  /*a880*/  IMAD.WIDE.U32 R210, R200, -0x2daee0ad, RZ ;  /* 0xd2511f53c8d27825 */ /* 0x000fe800078e00ff */
[----:B------:R-:W-:Y:S01]  /*a890*/  IMAD.WIDE.U32 R200, R201, -0x326172a9, RZ ;  /* 0xcd9e8d57c9c87825 */ /* 0x000fe200078e00ff */
[----:B------:R-:W-:Y:S04]  /*a8a0*/  LOP3.LUT R146, R211, UR5, R146, 0x96, !PT ;  /* 0x00000005d3927c12 */ /* 0x000fe8000f8e9692 */
[----:B------:R-:W-:Y:S01]  /*a8b0*/  LOP3.LUT R203, R201, UR8, R202, 0x96, !PT ;  /* 0x00000008c9cb7c12 */ /* 0x000fe2000f8e96ca */
[----:B------:R-:W-:Y:S05]  /*a8c0*/  IMAD.WIDE.U32 R146, R146, -0x326172a9, RZ ;  /* 0xcd9e8d5792927825 */ /* 0x000fea00078e00ff */
[----:B------:R-:W-:Y:S02]  /*a8d0*/  LOP3.LUT R178, R147, UR17, R200, 0x96, !PT ;  /* 0x0000001193b27c12 */ /* 0x000fe4000f8e96c8 */
[----:B------:R-:W-:Y:S01]  /*a8e0*/  LOP3.LUT R200, R223, UR16, R220, 0x96, !PT ;  /* 0x00000010dfc87c12 */ /* 0x000fe2000f8e96dc */
[----:B------:R-:W-:Y:S01]  /*a8f0*/  IMAD.WIDE.U32 R220, R0, -0x326172a9, RZ ;  /* 0xcd9e8d5700dc7825 */ /* 0x000fe200078e00ff */
[----:B------:R-:W-:Y:S02]  /*a900*/  I2FP.F32.S32 R0, R191 ;  /* 0x000000bf00007245 */ /* 0x000fe40000201400 */
[----:B------:R-:W-:Y:S01]  /*a910*/  LOP3.LUT R184, R146, 0xff, RZ, 0xc0, !PT ;  /* 0x000000ff92b87812 */ /* 0x000fe200078ec0ff */
[----:B------:R-:W-:Y:S01]  /*a920*/  IMAD.WIDE.U32 R200, R200, -0x2daee0ad, RZ ;  /* 0xd2511f53c8c87825 */ /* 0x000fe200078e00ff */
[----:B------:R-:W-:Y:S02]  /*a930*/  LOP3.LUT R182, R221, UR14, R172, 0x96, !PT ;  /* 0x0000000eddb67c12 */ /* 0x000fe4000f8e96ac */
[----:B------:R-:W-:Y:S01]  /*a940*/  SHF.R.U32.HI R185, RZ, 0x10, R146 ;  /* 0x00000010ffb97819 */ /* 0x000fe20000011692 */
[CC--:B------:R-:W-:Y:S01]  /*a950*/  FFMA.FTZ R42, R0.reuse, -R145.reuse, R42 ;  /* 0x80000091002a7223 */ /* 0x0c0fe2000001002a */
[----:B------:R-:W-:Y:S01]  /*a960*/  LOP3.LUT R188, R201, UR13, R248, 0x96, !PT ;  /* 0x0000000dc9bc7c12 */ /* 0x000fe2000f8e96f8 */
[-C--:B------:R-:W-:Y:S01]  /*a970*/  FFMA.FTZ R28, R0, -R145.reuse, R28 ;  /* 0x80000091001c7223 */ /* 0x080fe2000001001c */
[----:B------:R-:W-:Y:S01]  /*a980*/  LOP3.LUT R200, R187, UR11, R200, 0x96, !PT ;  /* 0x0000000bbbc87c12 */ /* 0x000fe2000f8e96c8 */
[----:B------:R-:W-:Y:S01]  /*a990*/  IMAD.WIDE.U32 R182, R182, -0x2daee0ad, RZ ;  /* 0xd2511f53b6b67825 */ /* 0x000fe200078e00ff */
[----:B------:R-:W-:Y:S03]  /*a9a0*/  I2FP.F32.S32 R0, R194 ;  /* 0x000000c200007245 */ /* 0x000fe60000201400 */
[----:B------:R-:W-:Y:S04]  /*a9b0*/  IMAD.WIDE.U32 R238, R200, -0x326172a9, RZ ;  /* 0xcd9e8d57c8ee7825 */ /* 0x000fe800078e00ff */
[-C--:B------:R-:W-:Y:S01]  /*a9c0*/  FFMA.FTZ R43, R0, -R145.reuse, R43 ;  /* 0x80000091002b7223 */ /* 0x080fe2000001002b */
[----:B------:R-:W-:Y:S04]  /*a9d0*/  IMAD.WIDE.U32 R188, R188, -0x326172a9, RZ ;  /* 0xcd9e8d57bcbc7825 */ /* 0x000fe800078e00ff */
[----:B------:R-:W-:Y:S01]  /*a9e0*/  FFMA.FTZ R29, R0, -R145, R29 ;  /* 0x80000091001d7223 */ /* 0x000fe2000001001d */
[----:B------:R-:W-:Y:S02]  /*a9f0*/  I2FP.F32.S32 R0, R193 ;  /* 0x000000c100007245 */ /* 0x000fe40000201400 */
[----:B------:R-:W-:Y:S02]  /*aa00*/  LOP3.LUT R148, R189, UR18, R148, 0x96, !PT ;  /* 0x00000012bd947c12 */ /* 0x000fe4000f8e9694 */
[----:B------:R-:W-:Y:S01]  /*aa10*/  LOP3.LUT R188, R239, UR10, R188, 0x96, !PT ;  /* 0x0000000aefbc7c12 */ /* 0x000fe2000f8e96bc */
[CC--:B------:R-:W-:Y:S01]  /*aa20*/  FFMA.FTZ R41, R0.reuse, -R145.reuse, R41 ;  /* 0x8000009100297223 */ /* 0x0c0fe20000010029 */
[----:B------:R-:W-:Y:S01]  /*aa30*/  FFMA.FTZ R47, R0, -R145, R47 ;  /* 0x80000091002f7223 */ /* 0x000fe2000001002f */
[----:B------:R-:W-:Y:S01]  /*aa40*/  I2FP.F32.S32 R0, R197 ;  /* 0x000000c500007245 */ /* 0x000fe20000201400 */
[----:B------:R-:W-:Y:S04]  /*aa50*/  IMAD.WIDE.U32 R148, R148, -0x2daee0ad, RZ ;  /* 0xd2511f5394947825 */ /* 0x000fe800078e00ff */
[----:B------:R-:W-:Y:S01]  /*aa60*/  IMAD.WIDE.U32 R240, R188, -0x2daee0ad, RZ ;  /* 0xd2511f53bcf07825 */ /* 0x000fe200078e00ff */
[----:B------:R-:W-:Y:S02]  /*aa70*/  LOP3.LUT R202, R149, UR9, R186, 0x96, !PT ;  /* 0x0000000995ca7c12 */ /* 0x000fe4000f8e96ba */
[----:B------:R-:W-:Y:S01]  /*aa80*/  SHF.R.U32.HI R186, RZ, 0x18, R146 ;  /* 0x00000018ffba7819 */ /* 0x000fe20000011692 */
[-C--:B------:R-:W-:Y:S01]  /*aa90*/  FFMA.FTZ R53, R0, -R145.reuse, R53 ;  /* 0x8000009100357223 */ /* 0x080fe20000010035 */
[----:B------:R-:W-:Y:S01]  /*aaa0*/  LOP3.LUT R187, R241, UR5, R148, 0x96, !PT ;  /* 0x00000005f1bb7c12 */ /* 0x000fe2000f8e9694 */
[----:B------:R-:W-:Y:S01]  /*aab0*/  IMAD.WIDE.U32 R224, R202, -0x326172a9, RZ ;  /* 0xcd9e8d57cae07825 */ /* 0x000fe200078e00ff */
[----:B------:R-:W-:Y:S03]  /*aac0*/  LOP3.LUT R148, R173, UR16, R226, 0x96, !PT ;  /* 0x00000010ad947c12 */ /* 0x000fe6000f8e96e2 */
[-C--:B------:R-:W-:Y:S01]  /*aad0*/  FFMA.FTZ R67, R0, -R145.reuse, R67 ;  /* 0x8000009100437223 */ /* 0x080fe20000010043 */
[----:B------:R-:W-:Y:S01]  /*aae0*/  FMNMX.FTZ R0, R14, R2, !PT ;  /* 0x000000020e007209 */ /* 0x000fe20007810000 */
[----:B------:R-:W-:Y:S01]  /*aaf0*/  IMAD.MOV.U32 R197, RZ, RZ, R227 ;  /* 0x000000ffffc57224 */ /* 0x000fe200078e00e3 */
[----:B------:R-:W-:Y:S01]  /*ab00*/  I2FP.F32.S32 R2, R204 ;  /* 0x000000cc00027245 */ /* 0x000fe20000201400 */
[----:B------:R-:W-:Y:S04]  /*ab10*/  IMAD.WIDE.U32 R148, R148, -0x2daee0ad, RZ ;  /* 0xd2511f5394947825 */ /* 0x000fe800078e00ff */
[CC--:B------:R-:W-:Y:S01]  /*ab20*/  FFMA.FTZ R58, R2.reuse, -R145.reuse, R58 ;  /* 0x80000091023a7223 */ /* 0x0c0fe2000001003a */
[----:B------:R-:W-:Y:S01]  /*ab30*/  LOP3.LUT R172, R149, UR13, R250, 0x96, !PT ;  /* 0x0000000d95ac7c12 */ /* 0x000fe2000f8e96fa */
[----:B------:R-:W-:Y:S01]  /*ab40*/  FFMA.FTZ R44, R2, -R145, R44 ;  /* 0x80000091022c7223 */ /* 0x000fe2000001002c */
[----:B------:R-:W-:Y:S02]  /*ab50*/  LOP3.LUT R188, R183, UR11, R148, 0x96, !PT ;  /* 0x0000000bb7bc7c12 */ /* 0x000fe4000f8e9694 */
[----:B------:R-:W-:Y:S01]  /*ab60*/  I2FP.F32.S32 R2, R207 ;  /* 0x000000cf00027245 */ /* 0x000fe20000201400 */
[----:B------:R-:W-:Y:S01]  /*ab70*/  IMAD.WIDE.U32 R172, R172, -0x326172a9, RZ ;  /* 0xcd9e8d57acac7825 */ /* 0x000fe200078e00ff */
[----:B------:R-:W-:Y:S03]  /*ab80*/  LOP3.LUT R183, R146, 0xffff, RZ, 0xc0, !PT ;  /* 0x0000ffff92b77812 */ /* 0x000fe600078ec0ff */
[----:B------:R-:W-:Y:S01]  /*ab90*/  IMAD.WIDE.U32 R188, R188, -0x326172a9, RZ ;  /* 0xcd9e8d57bcbc7825 */ /* 0x000fe200078e00ff */
[----:B------:R-:W-:Y:S03]  /*aba0*/  LOP3.LUT R148, R173, UR18, R220, 0x96, !PT ;  /* 0x00000012ad947c12 */ /* 0x000fe6000f8e96dc */
[----:B------:R-:W-:Y:S01]  /*abb0*/  FFMA.FTZ R56, R2, -R145, R56 ;  /* 0x8000009102387223 */ /* 0x000fe20000010038 */
[----:B------:R-:W-:Y:S01]  /*abc0*/  IMAD.WIDE.U32 R146, R187, -0x326172a9, RZ ;  /* 0xcd9e8d57bb927825 */ /* 0x000fe200078e00ff */
[----:B------:R-:W-:Y:S02]  /*abd0*/  LOP3.LUT R173, R189, UR10, R172, 0x96, !PT ;  /* 0x0000000abdad7c12 */ /* 0x000fe4000f8e96ac */
[----:B------:R-:W-:Y:S01]  /*abe0*/  FMNMX.FTZ R172, R4, R3, !PT ;  /* 0x0000000304ac7209 */ /* 0x000fe20007810000 */
[----:B------:R-:W-:Y:S01]  /*abf0*/  IMAD.WIDE.U32 R148, R148, -0x2daee0ad, RZ ;  /* 0xd2511f5394947825 */ /* 0x000fe200078e00ff */
[----:B------:R-:W-:Y:S02]  /*ac00*/  LOP3.LUT R190, R146, 0xffff, RZ, 0xc0, !PT ;  /* 0x0000ffff92be7812 */ /* 0x000fe400078ec0ff */
[----:B------:R-:W-:Y:S01]  /*ac10*/  FMNMX.FTZ R172, R5, R172, !PT ;  /* 0x000000ac05ac7209 */ /* 0x000fe20007810000 */
[----:B------:R-:W-:Y:S01]  /*ac20*/  IMAD.WIDE.U32 R200, R173, -0x2daee0ad, RZ ;  /* 0xd2511f53adc87825 */ /* 0x000fe200078e00ff */
        /* <DEDUP_REMOVED lines=14> */
[----:B------:R-:W-:Y:S02]  /*ad10*/  LOP3.LUT R181, R149, UR9, R182, 0x96, !PT ;  /* 0x0000000995b57c12 */ /* 0x000fe4000f8e96b6 */
[----:B------:R-:W-:Y:S02]  /*ad20*/  I2FP.F32.S32 R149, R192 ;  /* 0x000000c000957245 */ /* 0x000fe40000201400 */
[----:B------:R-:W-:Y:S02]  /*ad30*/  FMNMX.FTZ R172, R36, R172, !PT ;  /* 0x000000ac24ac7209 */ /* 0x000fe40007810000 */
[----:B------:R-:W-:Y:S01]  /*ad40*/  FMNMX.FTZ R173, R35, R173, !PT ;  /* 0x000000ad23ad7209 */ /* 0x000fe20007810000 */
[-C--:B------:R-:W-:Y:S01]  /*ad50*/  FFMA.FTZ R54, R149, -R145.reuse, R54 ;  /* 0x8000009195367223 */ /* 0x080fe20000010036 */
[----:B------:R-:W-:Y:S01]  /*ad60*/  LOP3.LUT R180, R201, UR5, R148, 0x96, !PT ;  /* 0x00000005c9b47c12 */ /* 0x000fe2000f8e9694 */
[----:B------:R-:W-:Y:S01]  /*ad70*/  FFMA.FTZ R48, R149, -R145, R48 ;  /* 0x8000009195307223 */ /* 0x000fe20000010030 */
[----:B------:R-:W-:Y:S02]  /*ad80*/  I2FP.F32.S32 R148, R195 ;  /* 0x000000c300947245 */ /* 0x000fe40000201400 */
[----:B------:R-:W-:Y:S01]  /*ad90*/  FMNMX.FTZ R172, R37, R172, !PT ;  /* 0x000000ac25ac7209 */ /* 0x000fe20007810000 */
[----:B------:R-:W-:Y:S01]  /*ada0*/  IMAD.WIDE.U32 R174, R180, -0x326172a9, RZ ;  /* 0xcd9e8d57b4ae7825 */ /* 0x000fe200078e00ff */
[----:B------:R-:W-:Y:S02]  /*adb0*/  FMNMX.FTZ R173, R38, R173, !PT ;  /* 0x000000ad26ad7209 */ /* 0x000fe40007810000 */
[----:B------:R-:W-:Y:S01]  /*adc0*/  FMNMX.FTZ R172, R48, R172, !PT ;  /* 0x000000ac30ac7209 */ /* 0x000fe20007810000 */
[C---:B------:R-:W-:Y:S01]  /*add0*/  FFMA.FTZ R49, R148.reuse, -R145, R49 ;  /* 0x8000009194317223 */ /* 0x040fe20000010031 */
        /* <DEDUP_REMOVED lines=20> */
[----:B------:R-:W-:Y:S02]  /*af20*/  I2FP.F32.S32 R0, R205 ;  /* 0x000000cd00007245 */ /* 0x000fe40000201400 */
[----:B------:R-:W-:Y:S01]  /*af30*/  FMNMX.FTZ R173, R26, R172, !PT ;  /* 0x000000ac1aad7209 */ /* 0x000fe20007810000 */
[----:B------:R-:W2:Y:S01]  /*af40*/  SHFL.BFLY PT, R177, R148, 0x2, 0x1f ;  /* 0x0c401f0094b17f89 */ /* 0x000ea200000e0000 */
[----:B------:R-:W-:Y:S01]  /*af50*/  FMNMX.FTZ R172, R25, R176, !PT ;  /* 0x000000b019ac7209 */ /* 0x000fe20007810000 */
[C---:B------:R-:W-:Y:S01]  /*af60*/  FFMA.FTZ R59, R0.reuse, -R145, R59 ;  /* 0x80000091003b7223 */ /* 0x040fe2000001003b */
[----:B------:R-:W-:Y:S01]  /*af70*/  FMNMX.FTZ R173, R27, R173, !PT ;  /* 0x000000ad1bad7209 */ /* 0x000fe20007810000 */
[----:B------:R-:W-:Y:S01]  /*af80*/  FFMA.FTZ R45, R0, -R145, R45 ;  /* 0x80000091002d7223 */ /* 0x000fe2000001002d */
[----:B------:R-:W-:Y:S02]  /*af90*/  FMNMX.FTZ R0, R28, R172, !PT ;  /* 0x000000ac1c007209 */ /* 0x000fe40007810000 */
[----:B------:R-:W-:Y:S02]  /*afa0*/  FMNMX.FTZ R172, R30, R173, !PT ;  /* 0x000000ad1eac7209 */ /* 0x000fe40007810000 */
[----:B------:R-:W-:Y:S02]  /*afb0*/  FMNMX.FTZ R173, R29, R0, !PT ;  /* 0x000000001dad7209 */ /* 0x000fe40007810000 */
[----:B------:R-:W-:Y:S02]  /*afc0*/  I2FP.F32.S32 R0, R208 ;  /* 0x000000d000007245 */ /* 0x000fe40000201400 */
[----:B------:R-:W-:Y:S02]  /*afd0*/  FMNMX.FTZ R173, R40, R173, !PT ;  /* 0x000000ad28ad7209 */ /* 0x000fe40007810000 */
[----:B------:R-:W-:Y:S01]  /*afe0*/  FMNMX.FTZ R172, R31, R172, !PT ;  /* 0x000000ac1fac7209 */ /* 0x000fe20007810000 */
[C---:B------:R-:W-:Y:S01]  /*aff0*/  FFMA.FTZ R57, R0.reuse, -R145, R57 ;  /* 0x8000009100397223 */ /* 0x040fe20000010039 */
[----:B------:R-:W-:Y:S01]  /*b000*/  FMNMX.FTZ R173, R41, R173, !PT ;  /* 0x000000ad29ad7209 */ /* 0x000fe20007810000 */
[----:B------:R-:W-:Y:S01]  /*b010*/  FFMA.FTZ R63, R0, -R145, R63 ;  /* 0x80000091003f7223 */ /* 0x000fe2000001003f */
[----:B-1----:R-:W-:Y:S02]  /*b020*/  FMNMX.FTZ R149, R149, R179, !PT ;  /* 0x000000b395957209 */ /* 0x002fe40007810000 */
        /* <DEDUP_REMOVED lines=12> */
[----:B--2---:R-:W-:Y:S02]  /*b0f0*/  FMNMX.FTZ R148, R148, R177, !PT ;  /* 0x000000b194947209 */ /* 0x004fe40007810000 */
[----:B------:R-:W-:Y:S01]  /*b100*/  FMNMX.FTZ R0, R59, R172, !PT ;  /* 0x000000ac3b007209 */ /* 0x000fe20007810000 */
[----:B------:R-:W2:Y:S01]  /*b110*/  SHFL.BFLY PT, R180, R179, 0x2, 0x1f ;  /* 0x0c401f00b3b47f89 */ /* 0x000ea200000e0000 */
[----:B------:R-:W-:Y:S01]  /*b120*/  IMAD.WIDE.U32 R172, R203, -0x2daee0ad, RZ ;  /* 0xd2511f53cbac7825 */ /* 0x000fe200078e00ff */
[----:B-1----:R-:W-:Y:S06]  /*b130*/  FMNMX.FTZ R149, R149, R176, !PT ;  /* 0x000000b095957209 */ /* 0x002fec0007810000 */
[----:B------:R-:W1:Y:S01]  /*b140*/  SHFL.BFLY PT, R182, R148, 0x1, 0x1f ;  /* 0x0c201f0094b67f89 */ /* 0x000e6200000e0000 */
[----:B------:R-:W-:Y:S01]  /*b150*/  FMNMX.FTZ R0, R62, R0, !PT ;  /* 0x000000003e007209 */ /* 0x000fe20007810000 */
[----:B------:R-:W-:Y:S01]  /*b160*/  IMAD.WIDE.U32 R176, R181, -0x326172a9, RZ ;  /* 0xcd9e8d57b5b07825 */ /* 0x000fe200078e00ff */
[----:B------:R-:W-:Y:S02]  /*b170*/  LOP3.LUT R193, R147, UR17, R224, 0x96, !PT ;  /* 0x0000001193c17c12 */ /* 0x000fe4000f8e96e0 */
[----:B------:R-:W-:Y:S01]  /*b180*/  FMNMX.FTZ R0, R63, R0, !PT ;  /* 0x000000003f007209 */ /* 0x000fe20007810000 */
[----:B------:R-:W-:Y:S01]  /*b190*/  FMUL.FTZ R181, R149, UR4 ;  /* 0x0000000495b57c20 */ /* 0x000fe20008410000 */
[----:B------:R-:W-:Y:S02]  /*b1a0*/  LOP3.LUT R177, R177, UR8, R188, 0x96, !PT ;  /* 0x00000008b1b17c12 */ /* 0x000fe4000f8e96bc */
[----:B------:R-:W-:Y:S01]  /*b1b0*/  LOP3.LUT R188, R172, 0xff, RZ, 0xc0, !PT ;  /* 0x000000ffacbc7812 */ /* 0x000fe200078ec0ff */
[----:B------:R-:W3:Y:S01]  /*b1c0*/  SHFL.BFLY PT, R2, R0, 0x2, 0x1f ;  /* 0x0c401f0000027f89 */ /* 0x000ee200000e0000 */
[----:B------:R-:W-:Y:S02]  /*b1d0*/  SHF.R.U32.HI R187, RZ, 0x10, R172 ;  /* 0x00000010ffbb7819 */ /* 0x000fe400000116ac */
[----:B------:R-:W-:Y:S02]  /*b1e0*/  FSETP.NEU.FTZ.AND P0, PT, R149, -INF , PT ;  /* 0xff8000009500780b */ /* 0x000fe40003f1d000 */
[--C-:B------:R-:W-:Y:S02]  /*b1f0*/  SHF.R.U32.HI R236, RZ, 0x10, R146.reuse ;  /* 0x00000010ffec7819 */ /* 0x100fe40000011692 */
[----:B------:R-:W-:Y:S02]  /*b200*/  FSEL R181, R181, RZ, P0 ;  /* 0x000000ffb5b57208 */ /* 0x000fe40000000000 */
[----:B------:R-:W-:Y:S02]  /*b210*/  SHF.R.U32.HI R237, RZ, 0x18, R146 ;  /* 0x00000018ffed7819 */ /* 0x000fe40000011692 */
[----:B--2---:R-:W-:Y:S01]  /*b220*/  FMNMX.FTZ R147, R179, R180, !PT ;  /* 0x000000b4b3937209 */ /* 0x004fe20007810000 */
[--C-:B------:R-:W-:Y:S01]  /*b230*/  FFMA.FTZ R17, R17, UR4, -R181.reuse ;  /* 0x0000000411117c23 */ /* 0x100fe200080108b5 */
[----:B------:R-:W-:Y:S01]  /*b240*/  SHF.R.U32.HI R180, RZ, 0x18, R172 ;  /* 0x00000018ffb47819 */ /* 0x000fe200000116ac */
[--C-:B------:R-:W-:Y:S01]  /*b250*/  FFMA.FTZ R4, R4, UR4, -R181.reuse ;  /* 0x0000000404047c23 */ /* 0x100fe200080108b5 */
[----:B------:R-:W-:Y:S01]  /*b260*/  LOP3.LUT R179, R172, 0xffff, RZ, 0xc0, !PT ;  /* 0x0000ffffacb37812 */ /* 0x000fe200078ec0ff */
[----:B------:R2:W-:Y:S01]  /*b270*/  MUFU.EX2 R242, R17 ;  /* 0x0000001100f27308 */ /* 0x0005e20000000800 */
[----:B------:R-:W4:Y:S01]  /*b280*/  SHFL.BFLY PT, R172, R147, 0x1, 0x1f ;  /* 0x0c201f0093ac7f89 */ /* 0x000f2200000e0000 */
[----:B-1----:R-:W-:Y:S01]  /*b290*/  FMNMX.FTZ R148, R148, R182, !PT ;  /* 0x000000b694947209 */ /* 0x002fe20007810000 */
[--C-:B------:R-:W-:Y:S01]  /*b2a0*/  FFMA.FTZ R16, R16, UR4, -R181.reuse ;  /* 0x0000000410107c23 */ /* 0x100fe200080108b5 */
[----:B------:R-:W-:Y:S01]  /*b2b0*/  LOP3.LUT R191, R146, 0xff, RZ, 0xc0, !PT ;  /* 0x000000ff92bf7812 */ /* 0x000fe200078ec0ff */
[----:B------:R-:W-:Y:S01]  /*b2c0*/  FFMA.FTZ R5, R5, UR4, -R181 ;  /* 0x0000000405057c23 */ /* 0x000fe200080108b5 */
[C---:B------:R-:W-:Y:S01]  /*b2d0*/  FSETP.NEU.FTZ.AND P0, PT, R148.reuse, -INF , PT ;  /* 0xff8000009400780b */ /* 0x040fe20003f1d000 */
[----:B------:R-:W-:Y:S01]  /*b2e0*/  FMUL.FTZ R182, R148, UR4 ;  /* 0x0000000494b67c20 */ /* 0x000fe20008410000 */
[----:B---3--:R-:W-:Y:S02]  /*b2f0*/  FMNMX.FTZ R0, R0, R2, !PT ;  /* 0x0000000200007209 */ /* 0x008fe40007810000 */
[----:B------:R1:W-:Y:S01]  /*b300*/  MUFU.EX2 R230, R4 ;  /* 0x0000000400e67308 */ /* 0x0003e20000000800 */
[----:B------:R-:W-:Y:S01]  /*b310*/  SHF.R.U32.HI R2, RZ, 0x8, R183 ;  /* 0x00000008ff027819 */ /* 0x000fe200000116b7 */
[--C-:B------:R-:W-:Y:S01]  /*b320*/  FFMA.FTZ R32, R32, UR4, -R181.reuse ;  /* 0x0000000420207c23 */ /* 0x100fe200080108b5 */
[----:B------:R-:W-:Y:S01]  /*b330*/  FSEL R182, R182, RZ, P0 ;  /* 0x000000ffb6b67208 */ /* 0x000fe20000000000 */
[--C-:B------:R-:W-:Y:S01]  /*b340*/  FFMA.FTZ R33, R33, UR4, -R181.reuse ;  /* 0x0000000421217c23 */ /* 0x100fe200080108b5 */
[----:B------:R-:W-:Y:S01]  /*b350*/  PRMT R189, R184, 0x5410, R2 ;  /* 0x00005410b8bd7816 */ /* 0x000fe20000000002 */
[----:B------:R-:W-:Y:S01]  /*b360*/  FFMA.FTZ R20, R20, UR4, -R181 ;  /* 0x0000000414147c23 */ /* 0x000fe200080108b5 */
[----:B------:R-:W3:Y:S01]  /*b370*/  SHFL.BFLY PT, R2, R0, 0x1, 0x1f ;  /* 0x0c201f0000027f89 */ /* 0x000ee200000e0000 */
[--C-:B------:R-:W-:Y:S01]  /*b380*/  FFMA.FTZ R18, R18, UR4, -R182.reuse ;  /* 0x0000000412127c23 */ /* 0x100fe200080108b6 */
[--C-:B------:R-:W-:Y:S01]  /*b390*/  FFMA.FTZ R19, R19, UR4, -R182.reuse ;  /* 0x0000000413137c23 */ /* 0x100fe200080108b6 */
[--C-:B------:R-:W-:Y:S01]  /*b3a0*/  FFMA.FTZ R6, R6, UR4, -R182.reuse ;  /* 0x0000000406067c23 */ /* 0x100fe200080108b6 */
[C---:B--2---:R-:W-:Y:S01]  /*b3b0*/  LOP3.LUT R17, R174.reuse, 0xffff, RZ, 0xc0, !PT ;  /* 0x0000ffffae117812 */ /* 0x044fe200078ec0ff */
[----:B------:R2:W-:Y:S01]  /*b3c0*/  MUFU.EX2 R241, R18 ;  /* 0x0000001200f17308 */ /* 0x0005e20000000800 */
[----:B------:R-:W-:Y:S01]  /*b3d0*/  LOP3.LUT R146, R174, 0xff, RZ, 0xc0, !PT ;  /* 0x000000ffae927812 */ /* 0x000fe200078ec0ff */
[--C-:B------:R-:W-:Y:S01]  /*b3e0*/  FFMA.FTZ R7, R7, UR4, -R182.reuse ;  /* 0x0000000407077c23 */ /* 0x100fe200080108b6 */
[----:B------:R-:W-:Y:S01]  /*b3f0*/  SHF.R.U32.HI R17, RZ, 0x8, R17 ;  /* 0x00000008ff117819 */ /* 0x000fe20000011611 */
[--C-:B------:R-:W-:Y:S01]  /*b400*/  FFMA.FTZ R34, R34, UR4, -R182.reuse ;  /* 0x0000000422227c23 */ /* 0x100fe200080108b6 */
[----:B----4-:R-:W-:Y:S01]  /*b410*/  FMNMX.FTZ R147, R147, R172, !PT ;  /* 0x000000ac93937209 */ /* 0x010fe20007810000 */
[----:B------:R-:W-:Y:S01]  /*b420*/  FFMA.FTZ R35, R35, UR4, -R182 ;  /* 0x0000000423237c23 */ /* 0x000fe200080108b6 */
[----:B------:R-:W-:Y:S03]  /*b430*/  LOP3.LUT R176, R175, UR17, R176, 0x96, !PT ;  /* 0x00000011afb07c12 */ /* 0x000fe6000f8e96b0 */
[----:B------:R4:W-:Y:S01]  /*b440*/  MUFU.EX2 R239, R19 ;  /* 0x0000001300ef7308 */ /* 0x0009e20000000800 */
[C---:B------:R-:W-:Y:S01]  /*b450*/  FSETP.NEU.FTZ.AND P0, PT, R147.reuse, -INF , PT ;  /* 0xff8000009300780b */ /* 0x040fe20003f1d000 */
[----:B------:R-:W-:Y:S01]  /*b460*/  FMUL.FTZ R183, R147, UR4 ;  /* 0x0000000493b77c20 */ /* 0x000fe20008410000 */
[----:B------:R-:W-:Y:S01]  /*b470*/  PRMT R192, R146, 0x5410, R17 ;  /* 0x0000541092c07816 */ /* 0x000fe20000000011 */
[----:B------:R-:W-:Y:S01]  /*b480*/  FFMA.FTZ R21, R21, UR4, -R181 ;  /* 0x0000000415157c23 */ /* 0x000fe200080108b5 */
[----:B-1----:R-:W-:Y:S01]  /*b490*/  LOP3.LUT R4, R178, 0xffff, RZ, 0xc0, !PT ;  /* 0x0000ffffb2047812 */ /* 0x002fe200078ec0ff */
[----:B------:R-:W-:Y:S01]  /*b4a0*/  FFMA.FTZ R22, R22, UR4, -R182 ;  /* 0x0000000416167c23 */ /* 0x000fe200080108b6 */
[----:B------:R-:W-:Y:S03]  /*b4b0*/  FSEL R183, R183, RZ, P0 ;  /* 0x000000ffb7b77208 */ /* 0x000fe60000000000 */
[----:B------:R1:W-:Y:S01]  /*b4c0*/  MUFU.EX2 R245, R6 ;  /* 0x0000000600f57308 */ /* 0x0003e20000000800 */
[----:B--2---:R-:W-:Y:S01]  /*b4d0*/  SHF.R.U32.HI R18, RZ, 0x10, R174 ;  /* 0x00000010ff127819 */ /* 0x004fe200000116ae */
[----:B------:R-:W-:Y:S01]  /*b4e0*/  FFMA.FTZ R23, R23, UR4, -R182 ;  /* 0x0000000417177c23 */ /* 0x000fe200080108b6 */
[----:B------:R-:W-:Y:S01]  /*b4f0*/  SHF.R.U32.HI R174, RZ, 0x18, R174 ;  /* 0x00000018ffae7819 */ /* 0x000fe200000116ae */
[--C-:B------:R-:W-:Y:S01]  /*b500*/  FFMA.FTZ R12, R12, UR4, -R183.reuse ;  /* 0x000000040c0c7c23 */ /* 0x100fe200080108b7 */
[----:B------:R-:W-:Y:S01]  /*b510*/  LOP3.LUT R17, R18, 0xff, RZ, 0xc0, !PT ;  /* 0x000000ff12117812 */ /* 0x000fe200078ec0ff */
[--C-:B------:R-:W-:Y:S01]  /*b520*/  FFMA.FTZ R8, R8, UR4, -R183.reuse ;  /* 0x0000000408087c23 */ /* 0x100fe200080108b7 */
[----:B---3--:R-:W-:Y:S03]  /*b530*/  FMNMX.FTZ R146, R0, R2, !PT ;  /* 0x0000000200927209 */ /* 0x008fe60007810000 */
[----:B------:R2:W-:Y:S01]  /*b540*/  MUFU.EX2 R235, R12 ;  /* 0x0000000c00eb7308 */ /* 0x0005e20000000800 */
[----:B----4-:R-:W-:Y:S01]  /*b550*/  LOP3.LUT R19, R185, 0xff, RZ, 0xc0, !PT ;  /* 0x000000ffb9137812 */ /* 0x010fe200078ec0ff */
[--C-:B------:R-:W-:Y:S01]  /*b560*/  FFMA.FTZ R9, R9, UR4, -R183.reuse ;  /* 0x0000000409097c23 */ /* 0x100fe200080108b7 */
[----:B------:R-:W-:Y:S01]  /*b570*/  LOP3.LUT R0, R176, 0xffff, RZ, 0xc0, !PT ;  /* 0x0000ffffb0007812 */ /* 0x000fe200078ec0ff */
[----:B------:R-:W-:Y:S01]  /*b580*/  FMUL.FTZ R184, R146, UR4 ;  /* 0x0000000492b87c20 */ /* 0x000fe20008410000 */
[----:B------:R-:W-:Y:S01]  /*b590*/  PRMT R19, R19, 0x5410, R186 ;  /* 0x0000541013137816 */ /* 0x000fe200000000ba */
[--C-:B------:R-:W-:Y:S01]  /*b5a0*/  FFMA.FTZ R13, R13, UR4, -R183.reuse ;  /* 0x000000040d0d7c23 */ /* 0x100fe200080108b7 */
[----:B------:R-:W-:Y:S03]  /*b5b0*/  PRMT R186, R17, 0x5410, R174 ;  /* 0x0000541011ba7816 */ /* 0x000fe600000000ae */
[----:B------:R3:W4:Y:S01]  /*b5c0*/  MUFU.EX2 R243, R16 ;  /* 0x0000001000f37308 */ /* 0x0007220000000800 */
[----:B------:R-:W-:Y:S01]  /*b5d0*/  SHF.R.U32.HI R17, RZ, 0x10, R178 ;  /* 0x00000010ff117819 */ /* 0x000fe200000116b2 */
[--C-:B------:R-:W-:Y:S01]  /*b5e0*/  FFMA.FTZ R24, R24, UR4, -R183.reuse ;  /* 0x0000000418187c23 */ /* 0x100fe200080108b7 */
[----:B------:R-:W-:Y:S01]  /*b5f0*/  LOP3.LUT R2, R176, 0xff, RZ, 0xc0, !PT ;  /* 0x000000ffb0027812 */ /* 0x000fe200078ec0ff */
[--C-:B------:R-:W-:Y:S01]  /*b600*/  FFMA.FTZ R25, R25, UR4, -R183.reuse ;  /* 0x0000000419197c23 */ /* 0x100fe200080108b7 */
[----:B------:R-:W-:Y:S01]  /*b610*/  SHF.R.U32.HI R0, RZ, 0x8, R0 ;  /* 0x00000008ff007819 */ /* 0x000fe20000011600 */
[--C-:B------:R-:W-:Y:S01]  /*b620*/  FFMA.FTZ R28, R28, UR4, -R183.reuse ;  /* 0x000000041c1c7c23 */ /* 0x100fe200080108b7 */
[----:B------:R-:W-:Y:S03]  /*b630*/  LOP3.LUT R18, R178, 0xff, RZ, 0xc0, !PT ;  /* 0x000000ffb2127812 */ /* 0x000fe600078ec0ff */
[----:B------:R5:W4:Y:S01]  /*b640*/  MUFU.EX2 R234, R5 ;  /* 0x0000000500ea7308 */ /* 0x000b220000000800 */
[----:B-1----:R-:W-:Y:S01]  /*b650*/  LOP3.LUT R6, R17, 0xff, RZ, 0xc0, !PT ;  /* 0x000000ff11067812 */ /* 0x002fe200078ec0ff */
[----:B------:R-:W-:Y:S01]  /*b660*/  FFMA.FTZ R29, R29, UR4, -R183 ;  /* 0x000000041d1d7c23 */ /* 0x000fe200080108b7 */
[----:B------:R-:W-:Y:S01]  /*b670*/  SHF.R.U32.HI R178, RZ, 0x18, R178 ;  /* 0x00000018ffb27819 */ /* 0x000fe200000116b2 */
[--C-:B------:R-:W-:Y:S01]  /*b680*/  FFMA.FTZ R37, R37, UR4, -R181.reuse ;  /* 0x0000000425257c23 */ /* 0x100fe200080108b5 */
[----:B--2---:R-:W-:Y:S01]  /*b690*/  PRMT R12, R2, 0x5410, R0 ;  /* 0x00005410020c7816 */ /* 0x004fe20000000000 */
[----:B------:R-:W-:Y:S01]  /*b6a0*/  FFMA.FTZ R38, R38, UR4, -R182 ;  /* 0x0000000426267c23 */ /* 0x000fe200080108b6 */
[----:B------:R-:W-:Y:S03]  /*b6b0*/  SHF.R.U32.HI R0, RZ, 0x10, R176 ;  /* 0x00000010ff007819 */ /* 0x000fe600000116b0 */
[----:B------:R1:W2:Y:S01]  /*b6c0*/  MUFU.EX2 R252, R7 ;  /* 0x0000000700fc7308 */ /* 0x0002a20000000800 */
[----:B---3--:R-:W-:Y:S01]  /*b6d0*/  LOP3.LUT R16, R173, UR15, R210, 0x96, !PT ;  /* 0x0000000fad107c12 */ /* 0x008fe2000f8e96d2 */
[----:B------:R-:W-:Y:S01]  /*b6e0*/  FFMA.FTZ R39, R39, UR4, -R182 ;  /* 0x0000000427277c23 */ /* 0x000fe200080108b6 */
[----:B------:R-:W-:Y:S01]  /*b6f0*/  PRMT R173, R6, 0x5410, R178 ;  /* 0x0000541006ad7816 */ /* 0x000fe200000000b2 */
[--C-:B------:R-:W-:Y:S01]  /*b700*/  FFMA.FTZ R49, R49, UR4, -R181.reuse ;  /* 0x0000000431317c23 */ /* 0x100fe200080108b5 */
[----:B------:R-:W-:Y:S01]  /*b710*/  SHF.R.U32.HI R2, RZ, 0x8, R190 ;  /* 0x00000008ff027819 */ /* 0x000fe200000116be */
[----:B------:R-:W-:Y:S01]  /*b720*/  FFMA.FTZ R50, R50, UR4, -R182 ;  /* 0x0000000432327c23 */ /* 0x000fe200080108b6 */
[----:B------:R-:W-:Y:S03]  /*b730*/  SHF.R.U32.HI R4, RZ, 0x8, R4 ;  /* 0x00000008ff047819 */ /* 0x000fe60000011604 */
[----:B------:R-:W-:Y:S01]  /*b740*/  MUFU.EX2 R226, R8 ;  /* 0x0000000800e27308 */ /* 0x000fe20000000800 */
[----:B------:R-:W-:Y:S01]  /*b750*/  LOP3.LUT R6, R187, 0xff, RZ, 0xc0, !PT ;  /* 0x000000ffbb067812 */ /* 0x000fe200078ec0ff */
[----:B------:R-:W-:Y:S01]  /*b760*/  FFMA.FTZ R51, R51, UR4, -R182 ;  /* 0x0000000433337c23 */ /* 0x000fe200080108b6 */
[----:B------:R-:W-:Y:S01]  /*b770*/  SHF.R.U32.HI R176, RZ, 0x18, R176 ;  /* 0x00000018ffb07819 */ /* 0x000fe200000116b0 */
[----:B------:R-:W-:Y:S01]  /*b780*/  FFMA.FTZ R36, R36, UR4, -R181 ;  /* 0x0000000424247c23 */ /* 0x000fe200080108b5 */
[----:B------:R-:W-:Y:S01]  /*b790*/  LOP3.LUT R0, R0, 0xff, RZ, 0xc0, !PT ;  /* 0x000000ff00007812 */ /* 0x000fe200078ec0ff */
[--C-:B------:R-:W-:Y:S01]  /*b7a0*/  FFMA.FTZ R40, R40, UR4, -R183.reuse ;  /* 0x0000000428287c23 */ /* 0x100fe200080108b7 */
[----:B------:R-:W-:Y:S03]  /*b7b0*/  PRMT R244, R191, 0x5410, R2 ;  /* 0x00005410bff47816 */ /* 0x000fe60000000002 */
[----:B------:R-:W-:Y:S01]  /*b7c0*/  MUFU.EX2 R229, R9 ;  /* 0x0000000900e57308 */ /* 0x000fe20000000800 */
[----:B------:R-:W-:Y:S01]  /*b7d0*/  PRMT R18, R18, 0x5410, R4 ;  /* 0x0000541012127816 */ /* 0x000fe20000000004 */
[----:B-----5:R-:W-:Y:S01]  /*b7e0*/  IMAD.WIDE.U32 R4, R177, -0x2daee0ad, RZ ;  /* 0xd2511f53b1047825 */ /* 0x020fe200078e00ff */
[----:B------:R-:W-:Y:S02]  /*b7f0*/  PRMT R191, R6, 0x5410, R180 ;  /* 0x0000541006bf7816 */ /* 0x000fe400000000b4 */
[----:B------:R-:W-:Y:S01]  /*b800*/  FSETP.NEU.FTZ.AND P0, PT, R146, -INF , PT ;  /* 0xff8000009200780b */ /* 0x000fe20003f1d000 */
[----:B------:R-:W-:Y:S01]  /*b810*/  IMAD.U32 R180, RZ, RZ, UR12 ;  /* 0x0000000cffb47e24 */ /* 0x000fe2000f8e00ff */
[----:B------:R-:W-:Y:S03]  /*b820*/  PRMT R177, R0, 0x5410, R176 ;  /* 0x0000541000b17816 */ /* 0x000fe600000000b0 */
[----:B------:R-:W-:Y:S01]  /*b830*/  MUFU.EX2 R233, R13 ;  /* 0x0000000d00e97308 */ /* 0x000fe20000000800 */
[----:B------:R-:W-:Y:S01]  /*b840*/  LOP3.LUT R0, R16, 0xffff, RZ, 0xc0, !PT ;  /* 0x0000ffff10007812 */ /* 0x000fe200078ec0ff */
[----:B------:R-:W-:Y:S01]  /*b850*/  FFMA.FTZ R41, R41, UR4, -R183 ;  /* 0x0000000429297c23 */ /* 0x000fe200080108b7 */
[----:B------:R-:W-:Y:S01]  /*b860*/  SHF.R.U32.HI R2, RZ, 0x10, R16 ;  /* 0x00000010ff027819 */ /* 0x000fe20000011610 */
[----:B------:R-:W-:Y:S01]  /*b870*/  FFMA.FTZ R52, R52, UR4, -R181 ;  /* 0x0000000434347c23 */ /* 0x000fe200080108b5 */
[----:B------:R-:W-:Y:S01]  /*b880*/  FSEL R184, R184, RZ, P0 ;  /* 0x000000ffb8b87208 */ /* 0x000fe20000000000 */
[----:B------:R-:W-:Y:S01]  /*b890*/  FFMA.FTZ R56, R56, UR4, -R183 ;  /* 0x0000000438387c23 */ /* 0x000fe200080108b7 */
[----:B------:R-:W-:Y:S03]  /*b8a0*/  PRMT R180, R180, R206, UR12 ;  /* 0x0000000cb4b47e16 */ /* 0x000fe600080000ce */
[----:B------:R-:W-:Y:S01]  /*b8b0*/  MUFU.EX2 R204, R24 ;  /* 0x0000001800cc7308 */ /* 0x000fe20000000800 */
[----:B------:R-:W-:Y:S01]  /*b8c0*/  LOP3.LUT R6, R16, 0xff, RZ, 0xc0, !PT ;  /* 0x000000ff10067812 */ /* 0x000fe200078ec0ff */
[----:B------:R-:W-:Y:S01]  /*b8d0*/  FFMA.FTZ R14, R14, UR4, -R184 ;  /* 0x000000040e0e7c23 */ /* 0x000fe200080108b8 */
[----:B------:R-:W-:Y:S01]  /*b8e0*/  SHF.R.U32.HI R0, RZ, 0x8, R0 ;  /* 0x00000008ff007819 */ /* 0x000fe20000011600 */
[--C-:B------:R-:W-:Y:S01]  /*b8f0*/  FFMA.FTZ R15, R15, UR4, -R184.reuse ;  /* 0x000000040f0f7c23 */ /* 0x100fe200080108b8 */
[----:B-1----:R-:W-:Y:S01]  /*b900*/  SHF.R.U32.HI R7, RZ, 0x8, R179 ;  /* 0x00000008ff077819 */ /* 0x002fe200000116b3 */
[----:B------:R-:W-:Y:S01]  /*b910*/  FFMA.FTZ R10, R10, UR4, -R184 ;  /* 0x000000040a0a7c23 */ /* 0x000fe200080108b8 */
[----:B------:R-:W-:Y:S03]  /*b920*/  SHF.R.U32.HI R16, RZ, 0x18, R16 ;  /* 0x00000018ff107819 */ /* 0x000fe60000011610 */
[----:B------:R-:W-:Y:S01]  /*b930*/  MUFU.EX2 R232, R14 ;  /* 0x0000000e00e87308 */ /* 0x000fe20000000800 */
[----:B------:R-:W-:Y:S01]  /*b940*/  LOP3.LUT R2, R2, 0xff, RZ, 0xc0, !PT ;  /* 0x000000ff02027812 */ /* 0x000fe200078ec0ff */
[----:B------:R-:W-:Y:S01]  /*b950*/  FFMA.FTZ R11, R11, UR4, -R184 ;  /* 0x000000040b0b7c23 */ /* 0x000fe200080108b8 */
[----:B------:R-:W-:Y:S01]  /*b960*/  PRMT R190, R6, 0x5410, R0 ;  /* 0x0000541006be7816 */ /* 0x000fe20000000000 */
[--C-:B------:R-:W-:Y:S01]  /*b970*/  FFMA.FTZ R26, R26, UR4, -R184.reuse ;  /* 0x000000041a1a7c23 */ /* 0x100fe200080108b8 */
[--C-:B------:R-:W-:Y:S01]  /*b980*/  HSET2.LE.AND R174, R189, R180.reuse, PT ;  /* 0x000000b4bdae7233 */ /* 0x100fe20003803000 */
[--C-:B------:R-:W-:Y:S01]  /*b990*/  FFMA.FTZ R27, R27, UR4, -R184.reuse ;  /* 0x000000041b1b7c23 */ /* 0x100fe200080108b8 */
[----:B------:R-:W-:Y:S03]  /*b9a0*/  PRMT R194, R188, 0x5410, R7 ;  /* 0x00005410bcc27816 */ /* 0x000fe60000000007 */
[----:B------:R-:W1:Y:S01]  /*b9b0*/  MUFU.EX2 R231, R15 ;  /* 0x0000000f00e77308 */ /* 0x000e620000000800 */
[----:B----4-:R-:W-:Y:S01]  /*b9c0*/  F2FP.F16.F32.PACK_AB R0, R242, R243 ;  /* 0x000000f3f200723e */ /* 0x010fe200000000ff */
[----:B------:R-:W-:Y:S01]  /*b9d0*/  FFMA.FTZ R30, R30, UR4, -R184 ;  /* 0x000000041e1e7c23 */ /* 0x000fe200080108b8 */
[----:B------:R-:W-:Y:S01]  /*b9e0*/  PRMT R188, R2, 0x5410, R16 ;  /* 0x0000541002bc7816 */ /* 0x000fe20000000010 */
[--C-:B------:R-:W-:Y:S01]  /*b9f0*/  FFMA.FTZ R31, R31, UR4, -R184.reuse ;  /* 0x000000041f1f7c23 */ /* 0x100fe200080108b8 */
[----:B------:R-:W-:Y:S01]  /*ba00*/  LOP3.LUT R2, R4, 0xffff, RZ, 0xc0, !PT ;  /* 0x0000ffff04027812 */ /* 0x000fe200078ec0ff */
[--C-:B------:R-:W-:Y:S01]  /*ba10*/  FFMA.FTZ R43, R43, UR4, -R184.reuse ;  /* 0x000000042b2b7c23 */ /* 0x100fe200080108b8 */
[----:B------:R-:W-:Y:S03]  /*ba20*/  LOP3.LUT R174, R174, R0, RZ, 0xc0, !PT ;  /* 0x00000000aeae7212 */ /* 0x000fe600078ec0ff */
[----:B------:R-:W-:Y:S01]  /*ba30*/  MUFU.EX2 R227, R10 ;  /* 0x0000000a00e37308 */ /* 0x000fe20000000800 */
[--C-:B------:R-:W-:Y:S01]  /*ba40*/  HSET2.LE.AND R175, R19, R180.reuse, PT ;  /* 0x000000b413af7233 */ /* 0x100fe20003803000 */
[----:B------:R-:W-:Y:S01]  /*ba50*/  FFMA.FTZ R42, R42, UR4, -R184 ;  /* 0x000000042a2a7c23 */ /* 0x000fe200080108b8 */
[----:B------:R-:W-:Y:S01]  /*ba60*/  LOP3.LUT R185, R5, UR15, R200, 0x96, !PT ;  /* 0x0000000f05b97c12 */ /* 0x000fe2000f8e96c8 */
[----:B------:R-:W-:Y:S01]  /*ba70*/  FFMA.FTZ R54, R54, UR4, -R182 ;  /* 0x0000000436367c23 */ /* 0x000fe200080108b6 */
[----:B------:R-:W-:Y:S01]  /*ba80*/  F2FP.F16.F32.PACK_AB R0, R239, R241 ;  /* 0x000000f1ef00723e */ /* 0x000fe200000000ff */
[----:B------:R-:W-:Y:S01]  /*ba90*/  FFMA.FTZ R57, R57, UR4, -R183 ;  /* 0x0000000439397c23 */ /* 0x000fe200080108b7 */
[----:B------:R-:W-:Y:S03]  /*baa0*/  LOP3.LUT R5, R4, 0xff, RZ, 0xc0, !PT ;  /* 0x000000ff04057812 */ /* 0x000fe600078ec0ff */
[----:B------:R-:W3:Y:S01]  /*bab0*/  MUFU.EX2 R228, R11 ;  /* 0x0000000b00e47308 */ /* 0x000ee20000000800 */
[----:B------:R-:W-:Y:S01]  /*bac0*/  SHF.R.U32.HI R2, RZ, 0x8, R2 ;  /* 0x00000008ff027819 */ /* 0x000fe20000011602 */
[--C-:B------:R-:W-:Y:S01]  /*bad0*/  FFMA.FTZ R58, R58, UR4, -R184.reuse ;  /* 0x000000043a3a7c23 */ /* 0x100fe200080108b8 */
[----:B------:R-:W-:Y:S01]  /*bae0*/  LOP3.LUT R175, R175, R0, RZ, 0xc0, !PT ;  /* 0x00000000afaf7212 */ /* 0x000fe200078ec0ff */
[----:B------:R-:W-:Y:S01]  /*baf0*/  FFMA.FTZ R59, R59, UR4, -R184 ;  /* 0x000000043b3b7c23 */ /* 0x000fe200080108b8 */
[--C-:B------:R-:W-:Y:S01]  /*bb00*/  HSET2.LE.AND R172, R18, R180.reuse, PT ;  /* 0x000000b412ac7233 */ /* 0x100fe20003803000 */
[----:B------:R-:W-:Y:S01]  /*bb10*/  FFMA.FTZ R48, R48, UR4, -R181 ;  /* 0x0000000430307c23 */ /* 0x000fe200080108b5 */
[----:B------:R-:W-:Y:S03]  /*bb20*/  PRMT R189, R5, 0x5410, R2 ;  /* 0x0000541005bd7816 */ /* 0x000fe60000000002 */
[----:B------:R4:W-:Y:S01]  /*bb30*/  MUFU.EX2 R210, R25 ;  /* 0x0000001900d27308 */ /* 0x0009e20000000800 */
[----:B------:R-:W-:Y:S01]  /*bb40*/  F2FP.F16.F32.PACK_AB R0, R234, R230 ;  /* 0x000000e6ea00723e */ /* 0x000fe200000000ff */
[--C-:B------:R-:W-:Y:S01]  /*bb50*/  FFMA.FTZ R44, R44, UR4, -R183.reuse ;  /* 0x000000042c2c7c23 */ /* 0x100fe200080108b7 */
[----:B------:R-:W-:Y:S01]  /*bb60*/  SHF.R.U32.HI R2, RZ, 0x10, R4 ;  /* 0x00000010ff027819 */ /* 0x000fe20000011604 */
[----:B------:R-:W-:Y:S01]  /*bb70*/  FFMA.FTZ R45, R45, UR4, -R183 ;  /* 0x000000042d2d7c23 */ /* 0x000fe200080108b7 */
[----:B------:R-:W-:Y:S01]  /*bb80*/  LOP3.LUT R172, R172, R0, RZ, 0xc0, !PT ;  /* 0x00000000acac7212 */ /* 0x000fe200078ec0ff */
[----:B------:R-:W-:Y:S01]  /*bb90*/  FFMA.FTZ R46, R46, UR4, -R184 ;  /* 0x000000042e2e7c23 */ /* 0x000fe200080108b8 */
[--C-:B------:R-:W-:Y:S03]  /*bba0*/  HSET2.LE.AND R173, R173, R180.reuse, PT ;  /* 0x000000b4adad7233 */ /* 0x100fe60003803000 */
[----:B------:R5:W-:Y:S01]  /*bbb0*/  MUFU.EX2 R201, R28 ;  /* 0x0000001c00c97308 */ /* 0x000be20000000800 */
[----:B------:R-:W-:Y:S01]  /*bbc0*/  SHF.R.U32.HI R5, RZ, 0x18, R4 ;  /* 0x00000018ff057819 */ /* 0x000fe20000011604 */
[----:B------:R-:W-:Y:S01]  /*bbd0*/  FFMA.FTZ R47, R47, UR4, -R184 ;  /* 0x000000042f2f7c23 */ /* 0x000fe200080108b8 */
[----:B--2---:R-:W-:Y:S01]  /*bbe0*/  F2FP.F16.F32.PACK_AB R0, R252, R245 ;  /* 0x000000f5fc00723e */ /* 0x004fe200000000ff */
[--C-:B------:R-:W-:Y:S01]  /*bbf0*/  FFMA.FTZ R66, R66, UR4, -R182.reuse ;  /* 0x0000000442427c23 */ /* 0x100fe200080108b6 */
[----:B------:R-:W-:Y:S01]  /*bc00*/  LOP3.LUT R4, R2, 0xff, RZ, 0xc0, !PT ;  /* 0x000000ff02047812 */ /* 0x000fe200078ec0ff */
[----:B------:R-:W-:Y:S01]  /*bc10*/  FFMA.FTZ R64, R64, UR4, -R181 ;  /* 0x0000000440407c23 */ /* 0x000fe200080108b5 */
[----:B------:R-:W-:Y:S03]  /*bc20*/  LOP3.LUT R173, R173, R0, RZ, 0xc0, !PT ;  /* 0x00000000adad7212 */ /* 0x000fe600078ec0ff */
[----:B------:R2:W-:Y:S01]  /*bc30*/  MUFU.EX2 R206, R26 ;  /* 0x0000001a00ce7308 */ /* 0x0005e20000000800 */
[----:B------:R-:W-:Y:S01]  /*bc40*/  PRMT R187, R4, 0x5410, R5 ;  /* 0x0000541004bb7816 */ /* 0x000fe20000000005 */
[--C-:B------:R-:W-:Y:S01]  /*bc50*/  FFMA.FTZ R65, R65, UR4, -R181.reuse ;  /* 0x0000000441417c23 */ /* 0x100fe200080108b5 */
[--C-:B------:R-:W-:Y:S01]  /*bc60*/  HSET2.LE.AND R179, R186, R180.reuse, PT ;  /* 0x000000b4bab37233 */ /* 0x100fe20003803000 */
[----:B------:R-:W-:Y:S01]  /*bc70*/  FFMA.FTZ R181, R53, UR4, -R181 ;  /* 0x0000000435b57c23 */ /* 0x000fe200080108b5 */
[----:B-1----:R-:W-:Y:S01]  /*bc80*/  F2FP.F16.F32.PACK_AB R0, R231, R232 ;  /* 0x000000e8e700723e */ /* 0x002fe200000000ff */
[----:B------:R-:W-:Y:S01]  /*bc90*/  FFMA.FTZ R67, R67, UR4, -R182 ;  /* 0x0000000443437c23 */ /* 0x000fe200080108b6 */
[----:B------:R-:W-:Y:S03]  /*bca0*/  LOP3.LUT R8, R221, UR14, R222, 0x96, !PT ;  /* 0x0000000edd087c12 */ /* 0x000fe6000f8e96de */
[----:B------:R1:W-:Y:S01]  /*bcb0*/  MUFU.EX2 R205, R27 ;  /* 0x0000001b00cd7308 */ /* 0x0003e20000000800 */
[----:B------:R-:W-:Y:S01]  /*bcc0*/  LOP3.LUT R4, R223, UR16, R196, 0x96, !PT ;  /* 0x00000010df047c12 */ /* 0x000fe2000f8e96c4 */
[----:B------:R-:W-:Y:S01]  /*bcd0*/  FFMA.FTZ R182, R55, UR4, -R182 ;  /* 0x0000000437b67c23 */ /* 0x000fe200080108b6 */
[----:B------:R-:W-:Y:S01]  /*bce0*/  LOP3.LUT R179, R179, R0, RZ, 0xc0, !PT ;  /* 0x00000000b3b37212 */ /* 0x000fe200078ec0ff */
[----:B------:R-:W-:Y:S01]  /*bcf0*/  IMAD.WIDE.U32 R8, R8, -0x2daee0ad, RZ ;  /* 0xd2511f5308087825 */ /* 0x000fe200078e00ff */
[--C-:B------:R-:W-:Y:S02]  /*bd00*/  HSET2.LE.AND R177, R177, R180.reuse, PT ;  /* 0x000000b4b1b17233 */ /* 0x100fe40003803000 */
[--C-:B------:R-:W-:Y:S01]  /*bd10*/  HSET2.LE.AND R178, R192, R180.reuse, PT ;  /* 0x000000b4c0b27233 */ /* 0x100fe20003803000 */
[----:B------:R-:W-:Y:S01]  /*bd20*/  IMAD.WIDE.U32 R4, R4, -0x2daee0ad, RZ ;  /* 0xd2511f5304047825 */ /* 0x000fe200078e00ff */
[----:B---3--:R-:W-:Y:S01]  /*bd30*/  F2FP.F16.F32.PACK_AB R0, R228, R227 ;  /* 0x000000e3e400723e */ /* 0x008fe200000000ff */
[----:B------:R3:W-:Y:S01]  /*bd40*/  MUFU.EX2 R222, R32 ;  /* 0x0000002000de7308 */ /* 0x0007e20000000800 */
[----:B------:R-:W-:Y:S01]  /*bd50*/  F2FP.F16.F32.PACK_AB R2, R233, R235 ;  /* 0x000000ebe902723e */ /* 0x000fe200000000ff */
[--C-:B------:R-:W-:Y:S01]  /*bd60*/  FFMA.FTZ R60, R60, UR4, -R183.reuse ;  /* 0x000000043c3c7c23 */ /* 0x100fe200080108b7 */
[----:B------:R-:W-:Y:S01]  /*bd70*/  LOP3.LUT R177, R177, R0, RZ, 0xc0, !PT ;  /* 0x00000000b1b17212 */ /* 0x000fe200078ec0ff */
[----:B------:R-:W-:Y:S01]  /*bd80*/  FFMA.FTZ R183, R61, UR4, -R183 ;  /* 0x000000043db77c23 */ /* 0x000fe200080108b7 */
[----:B------:R-:W-:Y:S01]  /*bd90*/  LOP3.LUT R178, R178, R2, RZ, 0xc0, !PT ;  /* 0x00000002b2b27212 */ /* 0x000fe200078ec0ff */
[----:B------:R-:W-:Y:S01]  /*bda0*/  FFMA.FTZ R62, R62, UR4, -R184 ;  /* 0x000000043e3e7c23 */ /* 0x000fe200080108b8 */
[----:B------:R-:W-:Y:S03]  /*bdb0*/  LOP3.LUT R0, R9, UR11, R4, 0x96, !PT ;  /* 0x0000000b09007c12 */ /* 0x000fe6000f8e9604 */
[----:B------:R-:W-:Y:S01]  /*bdc0*/  MUFU.EX2 R223, R33 ;  /* 0x0000002100df7308 */ /* 0x000fe20000000800 */
[--C-:B------:R-:W-:Y:S01]  /*bdd0*/  HSET2.LE.AND R176, R12, R180.reuse, PT ;  /* 0x000000b40cb07233 */ /* 0x100fe20003803000 */
[----:B------:R-:W-:Y:S01]  /*bde0*/  FFMA.FTZ R184, R63, UR4, -R184 ;  /* 0x000000043fb87c23 */ /* 0x000fe200080108b8 */
[----:B------:R-:W-:Y:S01]  /*bdf0*/  F2FP.F16.F32.PACK_AB R2, R229, R226 ;  /* 0x000000e2e502723e */ /* 0x000fe200000000ff */
[----:B------:R-:W-:Y:S04]  /*be00*/  IMAD.WIDE.U32 R208, R0, -0x326172a9, RZ ;  /* 0xcd9e8d5700d07825 */ /* 0x000fe800078e00ff */
[----:B------:R-:W-:Y:S01]  /*be10*/  FADD.FTZ R0, -R146, R151 ;  /* 0x0000009792007221 */ /* 0x000fe20000010100 */
[----:B------:R-:W-:Y:S01]  /*be20*/  LOP3.LUT R176, R176, R2, RZ, 0xc0, !PT ;  /* 0x00000002b0b07212 */ /* 0x000fe200078ec0ff */
[----:B------:R-:W-:Y:S01]  /*be30*/  FADD.FTZ R2, -R147, R150 ;  /* 0x0000009693027221 */ /* 0x000fe20000010100 */
[----:B------:R-:W-:Y:S01]  /*be40*/  LOP3.LUT R6, R5, UR13, R250, 0x96, !PT ;  /* 0x0000000d05067c12 */ /* 0x000fe2000f8e96fa */
[----:B------:R-:W-:Y:S01]  /*be50*/  FMUL.FTZ R0, R0, UR4 ;  /* 0x0000000400007c20 */ /* 0x000fe20008410000 */
[----:B------:R-:W-:Y:S01]  /*be60*/  MUFU.EX2 R221, R34 ;  /* 0x0000002200dd7308 */ /* 0x000fe20000000800 */
[----:B------:R-:W-:Y:S01]  /*be70*/  FMUL.FTZ R2, R2, UR4 ;  /* 0x0000000402027c20 */ /* 0x000fe20008410000 */
[C---:B------:R-:W-:Y:S01]  /*be80*/  LOP3.LUT R24, R185.reuse, 0xffff, RZ, 0xc0, !PT ;  /* 0x0000ffffb9187812 */ /* 0x040fe200078ec0ff */
[----:B------:R-:W-:Y:S01]  /*be90*/  IMAD.WIDE.U32 R6, R6, -0x326172a9, RZ ;  /* 0xcd9e8d5706067825 */ /* 0x000fe200078e00ff */
[--C-:B----4-:R-:W-:Y:S02]  /*bea0*/  SHF.R.U32.HI R25, RZ, 0x10, R185.reuse ;  /* 0x00000010ff197819 */ /* 0x110fe400000116b9 */
[----:B-----5:R-:W-:Y:S04]  /*beb0*/  LOP3.LUT R28, R185, 0xff, RZ, 0xc0, !PT ;  /* 0x000000ffb91c7812 */ /* 0x020fe800078ec0ff */
[----:B------:R-:W4:Y:S01]  /*bec0*/  MUFU.EX2 R2, R2 ;  /* 0x0000000200027308 */ /* 0x000f220000000800 */
[----:B------:R-:W-:Y:S02]  /*bed0*/  LOP3.LUT R4, R7, UR18, R220, 0x96, !PT ;  /* 0x0000001207047c12 */ /* 0x000fe4000f8e96dc */
[----:B------:R-:W-:Y:S02]  /*bee0*/  LOP3.LUT R6, R209, UR10, R6, 0x96, !PT ;  /* 0x0000000ad1067c12 */ /* 0x000fe4000f8e9606 */
[----:B--2---:R-:W-:Y:S01]  /*bef0*/  SHF.R.U32.HI R26, RZ, 0x8, R24 ;  /* 0x00000008ff1a7819 */ /* 0x004fe20000011618 */
[----:B------:R-:W-:Y:S01]  /*bf00*/  IMAD.WIDE.U32 R4, R4, -0x2daee0ad, RZ ;  /* 0xd2511f5304047825 */ /* 0x000fe200078e00ff */
[----:B-1----:R-:W-:Y:S03]  /*bf10*/  SHF.R.U32.HI R27, RZ, 0x18, R185 ;  /* 0x00000018ff1b7819 */ /* 0x002fe600000116b9 */
[----:B------:R-:W1:Y:S01]  /*bf20*/  MUFU.EX2 R0, R0 ;  /* 0x0000000000007308 */ /* 0x000e620000000800 */
[----:B------:R-:W-:Y:S01]  /*bf30*/  LOP3.LUT R24, R25, 0xff, RZ, 0xc0, !PT ;  /* 0x000000ff19187812 */ /* 0x000fe200078ec0ff */
[----:B------:R-:W-:Y:S01]  /*bf40*/  IMAD.WIDE.U32 R202, R6, -0x2daee0ad, RZ ;  /* 0xd2511f5306ca7825 */ /* 0x000fe200078e00ff */
[----:B------:R-:W-:Y:S02]  /*bf50*/  LOP3.LUT R8, R5, UR9, R8, 0x96, !PT ;  /* 0x0000000905087c12 */ /* 0x000fe4000f8e9608 */
[----:B---3--:R-:W-:Y:S02]  /*bf60*/  PRMT R32, R28, 0x5410, R26 ;  /* 0x000054101c207816 */ /* 0x008fe4000000001a */
[----:B------:R-:W-:Y:S01]  /*bf70*/  LOP3.LUT R4, R203, UR5, R4, 0x96, !PT ;  /* 0x00000005cb047c12 */ /* 0x000fe2000f8e9604 */
[----:B------:R-:W-:Y:S04]  /*bf80*/  IMAD.WIDE.U32 R198, R8, -0x326172a9, RZ ;  /* 0xcd9e8d5708c67825 */ /* 0x000fe800078e00ff */
[C---:B----4-:R-:W-:Y:S01]  /*bf90*/  FMUL.FTZ R8, R2.reuse, R152 ;  /* 0x0000009802087220 */ /* 0x050fe20000410000 */
[----:B------:R-:W-:Y:S01]  /*bfa0*/  MUFU.EX2 R224, R35 ;  /* 0x0000002300e07308 */ /* 0x000fe20000000800 */
[----:B------:R-:W-:Y:S01]  /*bfb0*/  FMUL.FTZ R9, R2, R153 ;  /* 0x0000009902097220 */ /* 0x000fe20000410000 */
[----:B------:R-:W-:Y:S04]  /*bfc0*/  IMAD.WIDE.U32 R4, R4, -0x326172a9, RZ ;  /* 0xcd9e8d5704047825 */ /* 0x000fe800078e00ff */
[C---:B------:R-:W-:Y:S01]  /*bfd0*/  FMUL.FTZ R12, R2.reuse, R164 ;  /* 0x000000a4020c7220 */ /* 0x040fe20000410000 */
[C---:B------:R-:W-:Y:S01]  /*bfe0*/  FMUL.FTZ R13, R2.reuse, R165 ;  /* 0x000000a5020d7220 */ /* 0x040fe20000410000 */
[----:B------:R-:W-:Y:S01]  /*bff0*/  FMUL.FTZ R72, R2, R72 ;  /* 0x0000004802487220 */ /* 0x000fe20000410000 */
[C---:B-1----:R-:W-:Y:S01]  /*c000*/  FMUL.FTZ R10, R0.reuse, R154 ;  /* 0x0000009a000a7220 */ /* 0x042fe20000410000 */
[----:B------:R-:W-:Y:S01]  /*c010*/  FMUL.FTZ R11, R0, R155 ;  /* 0x0000009b000b7220 */ /* 0x000fe20000410000 */
[C---:B------:R-:W-:Y:S01]  /*c020*/  LOP3.LUT R192, R4.reuse, 0xffff, RZ, 0xc0, !PT ;  /* 0x0000ffff04c07812 */ /* 0x040fe200078ec0ff */
[----:B------:R-:W1:Y:S01]  /*c030*/  LDSM.16.MT88.4 R152, [R212+0x9000] ;  /* 0x00900000d498783b */ /* 0x000e620000004200 */
[----:B------:R-:W-:Y:S01]  /*c040*/  LOP3.LUT R195, R4, 0xff, RZ, 0xc0, !PT ;  /* 0x000000ff04c37812 */ /* 0x000fe200078ec0ff */
[C---:B------:R-:W-:Y:S01]  /*c050*/  FMUL.FTZ R14, R0.reuse, R166 ;  /* 0x000000a6000e7220 */ /* 0x040fe20000410000 */
[--C-:B------:R-:W-:Y:S01]  /*c060*/  SHF.R.U32.HI R197, RZ, 0x18, R4.reuse ;  /* 0x00000018ffc57819 */ /* 0x100fe20000011604 */
[----:B------:R-:W-:Y:S01]  /*c070*/  FMUL.FTZ R15, R0, R167 ;  /* 0x000000a7000f7220 */ /* 0x000fe20000410000 */
[----:B------:R-:W-:Y:S01]  /*c080*/  SHF.R.U32.HI R196, RZ, 0x10, R4 ;  /* 0x00000010ffc47819 */ /* 0x000fe20000011604 */
[----:B------:R-:W-:Y:S01]  /*c090*/  FADD.FTZ R4, -R149, R3 ;  /* 0x0000000395047221 */ /* 0x000fe20000010100 */
[----:B------:R-:W-:Y:S01]  /*c0a0*/  FADD.FTZ R3, -R148, R144 ;  /* 0x0000009094037221 */ /* 0x000fe20000010100 */
[----:B------:R-:W-:Y:S01]  /*c0b0*/  LOP3.LUT R186, R5, UR17, R198, 0x96, !PT ;  /* 0x0000001105ba7c12 */ /* 0x000fe2000f8e96c6 */
[----:B------:R-:W-:Y:S01]  /*c0c0*/  FMUL.FTZ R73, R2, R73 ;  /* 0x0000004902497220 */ /* 0x000fe20000410000 */
[----:B------:R-:W-:Y:S01]  /*c0d0*/  FMUL.FTZ R4, R4, UR4 ;  /* 0x0000000404047c20 */ /* 0x000fe20008410000 */
[----:B------:R-:W-:Y:S01]  /*c0e0*/  FMUL.FTZ R3, R3, UR4 ;  /* 0x0000000403037c20 */ /* 0x000fe20008410000 */
[C---:B------:R-:W-:Y:S01]  /*c0f0*/  FMUL.FTZ R74, R0.reuse, R74 ;  /* 0x0000004a004a7220 */ /* 0x040fe20000410000 */
[----:B------:R-:W-:Y:S01]  /*c100*/  FMUL.FTZ R75, R0, R75 ;  /* 0x0000004b004b7220 */ /* 0x000fe20000410000 */
[----:B------:R-:W2:Y:S01]  /*c110*/  MUFU.EX2 R144, R4 ;  /* 0x0000000400907308 */ /* 0x000ea20000000800 */
[C---:B------:R-:W-:Y:S01]  /*c120*/  FMUL.FTZ R76, R2.reuse, R76 ;  /* 0x0000004c024c7220 */ /* 0x040fe20000410000 */
[----:B------:R-:W-:Y:S01]  /*c130*/  FMUL.FTZ R77, R2, R77 ;  /* 0x0000004d024d7220 */ /* 0x000fe20000410000 */
[C---:B------:R-:W-:Y:S01]  /*c140*/  FMUL.FTZ R78, R0.reuse, R78 ;  /* 0x0000004e004e7220 */ /* 0x040fe20000410000 */
[----:B------:R-:W-:Y:S01]  /*c150*/  FMUL.FTZ R79, R0, R79 ;  /* 0x0000004f004f7220 */ /* 0x000fe20000410000 */
[C---:B------:R-:W-:Y:S01]  /*c160*/  FMUL.FTZ R88, R2.reuse, R88 ;  /* 0x0000005802587220 */ /* 0x040fe20000410000 */
[----:B------:R-:W-:Y:S01]  /*c170*/  FMUL.FTZ R89, R2, R89 ;  /* 0x0000005902597220 */ /* 0x000fe20000410000 */
[C---:B------:R-:W-:Y:S03]  /*c180*/  FMUL.FTZ R90, R0.reuse, R90 ;  /* 0x0000005a005a7220 */ /* 0x040fe60000410000 */
[----:B------:R-:W3:Y:S01]  /*c190*/  MUFU.EX2 R3, R3 ;  /* 0x0000000300037308 */ /* 0x000ee20000000800 */
[----:B------:R-:W-:Y:S01]  /*c1a0*/  FMUL.FTZ R91, R0, R91 ;  /* 0x0000005b005b7220 */ /* 0x000fe20000410000 */
[C---:B------:R-:W-:Y:S01]  /*c1b0*/  FMUL.FTZ R92, R2.reuse, R92 ;  /* 0x0000005c025c7220 */ /* 0x040fe20000410000 */
[----:B------:R-:W-:Y:S01]  /*c1c0*/  FMUL.FTZ R93, R2, R93 ;  /* 0x0000005d025d7220 */ /* 0x000fe20000410000 */
[C---:B------:R-:W-:Y:S01]  /*c1d0*/  FMUL.FTZ R94, R0.reuse, R94 ;  /* 0x0000005e005e7220 */ /* 0x040fe20000410000 */
[----:B------:R-:W-:Y:S01]  /*c1e0*/  FMUL.FTZ R95, R0, R95 ;  /* 0x0000005f005f7220 */ /* 0x000fe20000410000 */
[C---:B------:R-:W-:Y:S01]  /*c1f0*/  FMUL.FTZ R104, R2.reuse, R104 ;  /* 0x0000006802687220 */ /* 0x040fe20000410000 */
[----:B------:R-:W-:Y:S01]  /*c200*/  FMUL.FTZ R105, R2, R105 ;  /* 0x0000006902697220 */ /* 0x000fe20000410000 */
[----:B------:R-:W-:Y:S01]  /*c210*/  FMUL.FTZ R106, R0, R106 ;  /* 0x0000006a006a7220 */ /* 0x000fe20000410000 */
        /* <DEDUP_REMOVED lines=8> */
[C---:B---3--:R-:W-:Y:S01]  /*c2a0*/  FMUL.FTZ R6, R3.reuse, R158 ;  /* 0x0000009e03067220 */ /* 0x048fe20000410000 */
[C---:B------:R-:W-:Y:S01]  /*c2b0*/  FMUL.FTZ R7, R3.reuse, R159 ;  /* 0x0000009f03077220 */ /* 0x040fe20000410000 */
[----:B------:R-:W2:Y:S01]  /*c2c0*/  LDL.LU R156, [R1+0x14] ;  /* 0x00001400019c7983 */ /* 0x000ea20000300800 */
[C---:B------:R-:W-:Y:S01]  /*c2d0*/  FMUL.FTZ R18, R3.reuse, R162 ;  /* 0x000000a203127220 */ /* 0x040fe20000410000 */
[C---:B------:R-:W-:Y:S01]  /*c2e0*/  FMUL.FTZ R19, R3.reuse, R163 ;  /* 0x000000a303137220 */ /* 0x040fe20000410000 */
[----:B------:R-:W-:Y:S01]  /*c2f0*/  MUFU.EX2 R198, R30 ;  /* 0x0000001e00c67308 */ /* 0x000fe20000000800 */
[----:B------:R-:W3:Y:S01]  /*c300*/  LDL.LU R157, [R1+0x10] ;  /* 0x00001000019d7983 */ /* 0x000ee20000300800 */
[C---:B------:R-:W-:Y:S01]  /*c310*/  FMUL.FTZ R70, R3.reuse, R70 ;  /* 0x0000004603467220 */ /* 0x040fe20000410000 */
[-C--:B-1----:R-:W-:Y:S02]  /*c320*/  HMMA.16816.F32 R4, R172, R152.reuse, R4 ;  /* 0x00000098ac04723c */ /* 0x082fe40000001804 */
[----:B------:R-:W4:Y:S05]  /*c330*/  LDL.LU R158, [R1+0xc] ;  /* 0x00000c00019e7983 */ /* 0x000f2a0000300800 */
[----:B------:R-:W-:Y:S01]  /*c340*/  MUFU.EX2 R200, R31 ;  /* 0x0000001f00c87308 */ /* 0x000fe20000000800 */
[C---:B------:R-:W-:Y:S01]  /*c350*/  HMMA.16816.F32 R8, R176.reuse, R152, R8 ;  /* 0x00000098b008723c */ /* 0x040fe20000001808 */
[----:B------:R-:W5:Y:S04]  /*c360*/  LDL.LU R159, [R1+0x8] ;  /* 0x00000800019f7983 */ /* 0x000f680000300800 */
[----:B------:R-:W-:Y:S01]  /*c370*/  LDSM.16.MT88.4 R160, [R212+0x9c00] ;  /* 0x009c0000d4a0783b */ /* 0x000fe20000004200 */
[-C--:B------:R-:W-:Y:S03]  /*c380*/  HMMA.16816.F32 R12, R176, R154.reuse, R12 ;  /* 0x0000009ab00c723c */ /* 0x080fe6000000180c */
[----:B------:R-:W-:Y:S02]  /*c390*/  MUFU.EX2 R185, R38 ;  /* 0x0000002600b97308 */ /* 0x000fe40000000800 */
[C---:B------:R-:W-:Y:S01]  /*c3a0*/  FMUL.FTZ R71, R3.reuse, R71 ;  /* 0x0000004703477220 */ /* 0x040fe20000410000 */
[C---:B------:R-:W-:Y:S01]  /*c3b0*/  HMMA.16816.F32 R16, R172.reuse, R154, R16 ;  /* 0x0000009aac10723c */ /* 0x040fe20000001810 */
[----:B------:R-:W1:Y:S06]  /*c3c0*/  LDSM.16.MT88.4 R152, [R214+0x9000] ;  /* 0x00900000d698783b */ /* 0x000e6c0000004200 */
[----:B------:R-:W-:Y:S01]  /*c3d0*/  MUFU.EX2 R203, R29 ;  /* 0x0000001d00cb7308 */ /* 0x000fe20000000800 */
[C---:B------:R-:W-:Y:S03]  /*c3e0*/  FMUL.FTZ R82, R3.reuse, R82 ;  /* 0x0000005203527220 */ /* 0x040fe60000410000 */
        /* <DEDUP_REMOVED lines=11> */
[C---:B------:R-:W-:Y:S01]  /*c4a0*/  FMUL.FTZ R102, R3.reuse, R102 ;  /* 0x0000006603667220 */ /* 0x040fe20000410000 */
[C---:B------:R-:W-:Y:S01]  /*c4b0*/  FMUL.FTZ R103, R3.reuse, R103 ;  /* 0x0000006703677220 */ /* 0x040fe20000410000 */
[----:B------:R-:W-:Y:S01]  /*c4c0*/  FMUL.FTZ R107, R0, R107 ;  /* 0x0000006b006b7220 */ /* 0x000fe20000410000 */
[C---:B------:R-:W-:Y:S01]  /*c4d0*/  FMUL.FTZ R108, R2.reuse, R108 ;  /* 0x0000006c026c7220 */ /* 0x040fe20000410000 */
[----:B------:R-:W-:Y:S01]  /*c4e0*/  FMUL.FTZ R109, R2, R109 ;  /* 0x0000006d026d7220 */ /* 0x000fe20000410000 */
[C---:B------:R-:W-:Y:S01]  /*c4f0*/  FMUL.FTZ R110, R0.reuse, R110 ;  /* 0x0000006e006e7220 */ /* 0x040fe20000410000 */
[----:B------:R-:W-:Y:S01]  /*c500*/  FMUL.FTZ R111, R0, R111 ;  /* 0x0000006f006f7220 */ /* 0x000fe20000410000 */
        /* <DEDUP_REMOVED lines=15> */
[-C--:B-1----:R-:W-:Y:S01]  /*c600*/  HMMA.16816.F32 R68, R172, R152.reuse, R68 ;  /* 0x00000098ac44723c */ /* 0x082fe20000001844 */
[----:B------:R-:W-:Y:S02]  /*c610*/  MUFU.EX2 R183, R183 ;  /* 0x000000b700b77308 */ /* 0x000fe40000000800 */
[----:B------:R-:W-:Y:S01]  /*c620*/  FMUL.FTZ R127, R0, R127 ;  /* 0x0000007f007f7220 */ /* 0x000fe20000410000 */
[C---:B------:R-:W-:Y:S01]  /*c630*/  FMUL.FTZ R128, R144.reuse, R128 ;  /* 0x0000008090807220 */ /* 0x040fe20000410000 */
[C---:B------:R-:W-:Y:S01]  /*c640*/  FMUL.FTZ R129, R144.reuse, R129 ;  /* 0x0000008190817220 */ /* 0x040fe20000410000 */
[C---:B------:R-:W-:Y:S05]  /*c650*/  HMMA.16816.F32 R72, R176.reuse, R152, R72 ;  /* 0x00000098b048723c */ /* 0x040fea0000001848 */
[----:B------:R-:W-:Y:S01]  /*c660*/  MUFU.EX2 R184, R184 ;  /* 0x000000b800b87308 */ /* 0x000fe20000000800 */
[C---:B------:R-:W-:Y:S01]  /*c670*/  FMUL.FTZ R130, R3.reuse, R130 ;  /* 0x0000008203827220 */ /* 0x040fe20000410000 */
[-C--:B------:R-:W-:Y:S04]  /*c680*/  HMMA.16816.F32 R76, R176, R154.reuse, R76 ;  /* 0x0000009ab04c723c */ /* 0x080fe8000000184c */
[C---:B------:R-:W-:Y:S02]  /*c690*/  FMUL.FTZ R131, R3.reuse, R131 ;  /* 0x0000008303837220 */ /* 0x040fe40000410000 */
[C---:B------:R-:W-:Y:S01]  /*c6a0*/  HMMA.16816.F32 R80, R172.reuse, R154, R80 ;  /* 0x0000009aac50723c */ /* 0x040fe20000001850 */
[----:B------:R-:W1:Y:S01]  /*c6b0*/  LDSM.16.MT88.4 R152, [R212+0xa000] ;  /* 0x00a00000d498783b */ /* 0x000e620000004200 */
[----:B------:R-:W-:Y:S03]  /*c6c0*/  MUFU.EX2 R60, R60 ;  /* 0x0000003c003c7308 */ /* 0x000fe60000000800 */
[--C-:B------:R-:W-:Y:S01]  /*c6d0*/  HSET2.LE.AND R26, R194, R180.reuse, PT ;  /* 0x000000b4c21a7233 */ /* 0x100fe20003803000 */
[C---:B------:R-:W-:Y:S01]  /*c6e0*/  FMUL.FTZ R132, R144.reuse, R132 ;  /* 0x0000008490847220 */ /* 0x040fe20000410000 */
[--C-:B------:R-:W-:Y:S01]  /*c6f0*/  HSET2.LE.AND R34, R189, R180.reuse, PT ;  /* 0x000000b4bd227233 */ /* 0x100fe20003803000 */
[----:B------:R-:W-:Y:S04]  /*c700*/  FMUL.FTZ R133, R144, R133 ;  /* 0x0000008590857220 */ /* 0x000fe80000410000 */
[----:B------:R-:W-:Y:S01]  /*c710*/  MUFU.EX2 R194, R51 ;  /* 0x0000003300c27308 */ /* 0x000fe20000000800 */
[--C-:B------:R-:W-:Y:S01]  /*c720*/  HSET2.LE.AND R35, R187, R180.reuse, PT ;  /* 0x000000b4bb237233 */ /* 0x100fe20003803000 */
[----:B------:R-:W-:Y:S01]  /*c730*/  FMUL.FTZ R134, R3, R134 ;  /* 0x0000008603867220 */ /* 0x000fe20000410000 */
[----:B------:R-:W-:Y:S01]  /*c740*/  LOP3.LUT R151, R193, 0xff, RZ, 0xc0, !PT ;  /* 0x000000ffc1977812 */ /* 0x000fe200078ec0ff */
[----:B------:R-:W-:Y:S01]  /*c750*/  FMUL.FTZ R135, R3, R135 ;  /* 0x0000008703877220 */ /* 0x000fe20000410000 */
[----:B------:R-:W-:Y:S01]  /*c760*/  PRMT R33, R24, 0x5410, R27 ;  /* 0x0000541018217816 */ /* 0x000fe2000000001b */
[C---:B------:R-:W-:Y:S01]  /*c770*/  FMUL.FTZ R136, R2.reuse, R136 ;  /* 0x0000008802887220 */ /* 0x040fe20000410000 */
[--C-:B------:R-:W-:Y:S03]  /*c780*/  HSET2.LE.AND R27, R191, R180.reuse, PT ;  /* 0x000000b4bf1b7233 */ /* 0x100fe60003803000 */
[----:B------:R1:W-:Y:S01]  /*c790*/  MUFU.EX2 R187, R36 ;  /* 0x0000002400bb7308 */ /* 0x0003e20000000800 */
[----:B------:R-:W-:Y:S01]  /*c7a0*/  F2FP.F16.F32.PACK_AB R24, R223, R222 ;  /* 0x000000dedf18723e */ /* 0x000fe200000000ff */
[----:B------:R-:W-:Y:S01]  /*c7b0*/  FMUL.FTZ R137, R2, R137 ;  /* 0x0000008902897220 */ /* 0x000fe20000410000 */
[----:B------:R-:W-:Y:S01]  /*c7c0*/  F2FP.F16.F32.PACK_AB R25, R224, R221 ;  /* 0x000000dde019723e */ /* 0x000fe200000000ff */
[----:B------:R-:W-:Y:S01]  /*c7d0*/  FMUL.FTZ R138, R0, R138 ;  /* 0x0000008a008a7220 */ /* 0x000fe20000410000 */
[----:B------:R-:W-:Y:S01]  /*c7e0*/  LOP3.LUT R26, R26, R24, RZ, 0xc0, !PT ;  /* 0x000000181a1a7212 */ /* 0x000fe200078ec0ff */
[----:B------:R-:W-:Y:S01]  /*c7f0*/  FMUL.FTZ R139, R0, R139 ;  /* 0x0000008b008b7220 */ /* 0x000fe20000410000 */
[----:B------:R-:W-:Y:S03]  /*c800*/  LOP3.LUT R27, R27, R25, RZ, 0xc0, !PT ;  /* 0x000000191b1b7212 */ /* 0x000fe600078ec0ff */
[----:B------:R-:W-:Y:S01]  /*c810*/  MUFU.EX2 R191, R39 ;  /* 0x0000002700bf7308 */ /* 0x000fe20000000800 */
[--C-:B------:R-:W-:Y:S01]  /*c820*/  HSET2.LE.AND R24, R190, R180.reuse, PT ;  /* 0x000000b4be187233 */ /* 0x100fe20003803000 */
[C---:B------:R-:W-:Y:S01]  /*c830*/  FMUL.FTZ R140, R2.reuse, R140 ;  /* 0x0000008c028c7220 */ /* 0x040fe20000410000 */
[--C-:B------:R-:W-:Y:S01]  /*c840*/  HSET2.LE.AND R28, R188, R180.reuse, PT ;  /* 0x000000b4bc1c7233 */ /* 0x100fe20003803000 */
[----:B------:R-:W-:Y:S01]  /*c850*/  FMUL.FTZ R141, R2, R141 ;  /* 0x0000008d028d7220 */ /* 0x000fe20000410000 */
[--C-:B------:R-:W-:Y:S01]  /*c860*/  HSET2.LE.AND R32, R32, R180.reuse, PT ;  /* 0x000000b420207233 */ /* 0x100fe20003803000 */
[C---:B------:R-:W-:Y:S01]  /*c870*/  FMUL.FTZ R142, R0.reuse, R142 ;  /* 0x0000008e008e7220 */ /* 0x040fe20000410000 */
[--C-:B------:R-:W-:Y:S03]  /*c880*/  HSET2.LE.AND R33, R33, R180.reuse, PT ;  /* 0x000000b421217233 */ /* 0x100fe60003803000 */
[----:B------:R-:W-:Y:S01]  /*c890*/  MUFU.EX2 R189, R40 ;  /* 0x0000002800bd7308 */ /* 0x000fe20000000800 */
[----:B-1----:R-:W-:Y:S01]  /*c8a0*/  SHF.R.U32.HI R36, RZ, 0x10, R186 ;  /* 0x00000010ff247819 */ /* 0x002fe200000116ba */
[----:B------:R-:W-:Y:S01]  /*c8b0*/  FMUL.FTZ R143, R0, R143 ;  /* 0x0000008f008f7220 */ /* 0x000fe20000410000 */
[----:B------:R-:W-:Y:S01]  /*c8c0*/  LOP3.LUT R150, R196, 0xff, RZ, 0xc0, !PT ;  /* 0x000000ffc4967812 */ /* 0x000fe200078ec0ff */
[-C--:B------:R-:W-:Y:S06]  /*c8d0*/  HMMA.16816.F32 R84, R172, R152.reuse, R84 ;  /* 0x00000098ac54723c */ /* 0x080fec0000001854 */
[----:B------:R-:W-:Y:S01]  /*c8e0*/  MUFU.EX2 R190, R41 ;  /* 0x0000002900be7308 */ /* 0x000fe20000000800 */
[C---:B------:R-:W-:Y:S09]  /*c8f0*/  HMMA.16816.F32 R88, R176.reuse, R152, R88 ;  /* 0x00000098b058723c */ /* 0x040ff20000001858 */
[----:B------:R-:W-:Y:S01]  /*c900*/  MUFU.EX2 R188, R42 ;  /* 0x0000002a00bc7308 */ /* 0x000fe20000000800 */
[-C--:B------:R-:W-:Y:S09]  /*c910*/  HMMA.16816.F32 R92, R176, R154.reuse, R92 ;  /* 0x0000009ab05c723c */ /* 0x080ff2000000185c */
[----:B------:R1:W-:Y:S01]  /*c920*/  MUFU.EX2 R196, R48 ;  /* 0x0000003000c47308 */ /* 0x0003e20000000800 */
[C---:B------:R-:W-:Y:S01]  /*c930*/  HMMA.16816.F32 R96, R172.reuse, R154, R96 ;  /* 0x0000009aac60723c */ /* 0x040fe20000001860 */
[----:B------:R-:W1:Y:S08]  /*c940*/  LDSM.16.MT88.4 R152, [R214+0xa000] ;  /* 0x00a00000d698783b */ /* 0x000e700000004200 */
[----:B------:R-:W-:Y:S10]  /*c950*/  MUFU.EX2 R62, R62 ;  /* 0x0000003e003e7308 */ /* 0x000ff40000000800 */
[----:B------:R1:W-:Y:S02]  /*c960*/  MUFU.EX2 R209, R20 ;  /* 0x0000001400d17308 */ /* 0x0003e40000000800 */
[----:B-1----:R-:W-:Y:S08]  /*c970*/  LOP3.LUT R48, R186, 0xffff, RZ, 0xc0, !PT ;  /* 0x0000ffffba307812 */ /* 0x002ff000078ec0ff */
[----:B------:R-:W1:Y:S10]  /*c980*/  MUFU.EX2 R220, R21 ;  /* 0x0000001500dc7308 */ /* 0x000e740000000800 */
[----:B------:R1:W-:Y:S01]  /*c990*/  MUFU.EX2 R207, R22 ;  /* 0x0000001600cf7308 */ /* 0x0003e20000000800 */
[----:B------:R-:W-:Y:S09]  /*c9a0*/  FMUL.FTZ R20, R144, R168 ;  /* 0x000000a890147220 */ /* 0x000ff20000410000 */
[----:B------:R-:W1:Y:S02]  /*c9b0*/  MUFU.EX2 R211, R23 ;  /* 0x0000001700d37308 */ /* 0x000e640000000800 */
[----:B-1----:R-:W-:Y:S01]  /*c9c0*/  F2FP.F16.F32.PACK_AB R25, R220, R209 ;  /* 0x000000d1dc19723e */ /* 0x002fe200000000ff */
[-C--:B------:R-:W-:Y:S03]  /*c9d0*/  HMMA.16816.F32 R100, R172, R152.reuse, R100 ;  /* 0x00000098ac64723c */ /* 0x080fe60000001864 */
[----:B------:R-:W-:Y:S01]  /*c9e0*/  LOP3.LUT R24, R24, R25, RZ, 0xc0, !PT ;  /* 0x0000001918187212 */ /* 0x000fe200078ec0ff */
[----:B------:R-:W-:Y:S02]  /*c9f0*/  FMUL.FTZ R21, R144, R169 ;  /* 0x000000a990157220 */ /* 0x000fe40000410000 */
[C---:B------:R-:W-:Y:S01]  /*ca00*/  HMMA.16816.F32 R104, R176.reuse, R152, R104 ;  /* 0x00000098b068723c */ /* 0x040fe20000001868 */
[----:B------:R-:W-:Y:S04]  /*ca10*/  MUFU.EX2 R181, R181 ;  /* 0x000000b500b57308 */ /* 0x000fe80000000800 */
[----:B------:R-:W-:Y:S01]  /*ca20*/  FMUL.FTZ R22, R3, R170 ;  /* 0x000000aa03167220 */ /* 0x000fe20000410000 */
[-C--:B------:R-:W-:Y:S05]  /*ca30*/  HMMA.16816.F32 R108, R176, R154.reuse, R108 ;  /* 0x0000009ab06c723c */ /* 0x080fea000000186c */
[----:B------:R-:W-:Y:S01]  /*ca40*/  MUFU.EX2 R182, R182 ;  /* 0x000000b600b67308 */ /* 0x000fe20000000800 */
[----:B------:R-:W-:Y:S01]  /*ca50*/  F2FP.F16.F32.PACK_AB R29, R211, R207 ;  /* 0x000000cfd31d723e */ /* 0x000fe200000000ff */
[C---:B------:R-:W-:Y:S01]  /*ca60*/  HMMA.16816.F32 R112, R172.reuse, R154, R112 ;  /* 0x0000009aac70723c */ /* 0x040fe20000001870 */
[----:B------:R-:W1:Y:S03]  /*ca70*/  LDSM.16.MT88.4 R152, [R212+0xb000] ;  /* 0x00b00000d498783b */ /* 0x000e660000004200 */
[----:B------:R-:W-:Y:S01]  /*ca80*/  LOP3.LUT R25, R28, R29, RZ, 0xc0, !PT ;  /* 0x0000001d1c197212 */ /* 0x000fe200078ec0ff */
[----:B------:R-:W-:Y:S01]  /*ca90*/  FMUL.FTZ R23, R3, R171 ;  /* 0x000000ab03177220 */ /* 0x000fe20000410000 */
[----:B------:R-:W-:Y:S02]  /*caa0*/  F2FP.F16.F32.PACK_AB R28, R210, R204 ;  /* 0x000000ccd21c723e */ /* 0x000fe400000000ff */
[----:B------:R-:W-:Y:S03]  /*cab0*/  F2FP.F16.F32.PACK_AB R29, R205, R206 ;  /* 0x000000cecd1d723e */ /* 0x000fe600000000ff */
[----:B------:R-:W-:Y:S02]  /*cac0*/  LOP3.LUT R32, R32, R28, RZ, 0xc0, !PT ;  /* 0x0000001c20207212 */ /* 0x000fe400078ec0ff */
[----:B------:R-:W-:Y:S02]  /*cad0*/  F2FP.F16.F32.PACK_AB R28, R203, R201 ;  /* 0x000000c9cb1c723e */ /* 0x000fe400000000ff */
[----:B------:R-:W-:Y:S02]  /*cae0*/  LOP3.LUT R33, R33, R29, RZ, 0xc0, !PT ;  /* 0x0000001d21217212 */ /* 0x000fe400078ec0ff */
[----:B------:R-:W-:Y:S02]  /*caf0*/  F2FP.F16.F32.PACK_AB R29, R200, R198 ;  /* 0x000000c6c81d723e */ /* 0x000fe400000000ff */
[----:B------:R-:W-:Y:S02]  /*cb00*/  LOP3.LUT R34, R34, R28, RZ, 0xc0, !PT ;  /* 0x0000001c22227212 */ /* 0x000fe400078ec0ff */
[----:B------:R-:W-:Y:S02]  /*cb10*/  LOP3.LUT R35, R35, R29, RZ, 0xc0, !PT ;  /* 0x0000001d23237212 */ /* 0x000fe400078ec0ff */
[----:B------:R-:W-:Y:S01]  /*cb20*/  LDSM.16.MT88.4 R28, [R212+0x9400] ;  /* 0x00940000d41c783b */ /* 0x000fe20000004200 */
[-C--:B-1----:R-:W-:Y:S06]  /*cb30*/  HMMA.16816.F32 R116, R172, R152.reuse, R116 ;  /* 0x00000098ac74723c */ /* 0x082fec0000001874 */
[C---:B------:R-:W-:Y:S06]  /*cb40*/  HMMA.16816.F32 R120, R176.reuse, R152, R120 ;  /* 0x00000098b078723c */ /* 0x040fec0000001878 */
[-C--:B------:R-:W-:Y:S06]  /*cb50*/  HMMA.16816.F32 R124, R176, R154.reuse, R124 ;  /* 0x0000009ab07c723c */ /* 0x080fec000000187c */
[C---:B------:R-:W-:Y:S01]  /*cb60*/  HMMA.16816.F32 R128, R172.reuse, R154, R128 ;  /* 0x0000009aac80723c */ /* 0x040fe20000001880 */
[----:B------:R-:W1:Y:S05]  /*cb70*/  LDSM.16.MT88.4 R152, [R214+0xb000] ;  /* 0x00b00000d698783b */ /* 0x000e6a0000004200 */
[-C--:B-1----:R-:W-:Y:S05]  /*cb80*/  HMMA.16816.F32 R132, R172, R152.reuse, R132 ;  /* 0x00000098ac84723c */ /* 0x082fea0000001884 */
[----:B---3--:R-:W-:Y:S01]  /*cb90*/  FFMA.FTZ R61, R2, R157, R226 ;  /* 0x0000009d023d7223 */ /* 0x008fe200000100e2 */
[----:B--2---:R-:W-:Y:S01]  /*cba0*/  FFMA.FTZ R2, R0, R156, R227 ;  /* 0x0000009c00027223 */ /* 0x004fe200000100e3 */
[C---:B------:R-:W-:Y:S04]  /*cbb0*/  HMMA.16816.F32 R136, R176.reuse, R152, R136 ;  /* 0x00000098b088723c */ /* 0x040fe80000001888 */
[----:B----4-:R-:W-:Y:S02]  /*cbc0*/  FFMA.FTZ R3, R3, R158, R245 ;  /* 0x0000009e03037223 */ /* 0x010fe400000100f5 */
[-C--:B------:R-:W-:Y:S01]  /*cbd0*/  HMMA.16816.F32 R140, R176, R154.reuse, R140 ;  /* 0x0000009ab08c723c */ /* 0x080fe2000000188c */
[----:B------:R1:W-:Y:S04]  /*cbe0*/  MUFU.EX2 R179, R44 ;  /* 0x0000002c00b37308 */ /* 0x0003e80000000800 */
[----:B------:R-:W-:Y:S01]  /*cbf0*/  PRMT R153, R150, 0x5410, R197 ;  /* 0x0000541096997816 */ /* 0x000fe200000000c5 */
[----:B------:R-:W-:Y:S05]  /*cc00*/  HMMA.16816.F32 R20, R172, R154, R20 ;  /* 0x0000009aac14723c */ /* 0x000fea0000001814 */
[----:B------:R-:W-:Y:S01]  /*cc10*/  MUFU.EX2 R197, R49 ;  /* 0x0000003100c57308 */ /* 0x000fe20000000800 */
[--C-:B------:R-:W-:Y:S01]  /*cc20*/  HSET2.LE.AND R41, R153, R180.reuse, PT ;  /* 0x000000b499297233 */ /* 0x100fe20003803000 */
[-C--:B------:R-:W-:Y:S05]  /*cc30*/  HMMA.16816.F32 R4, R24, R28.reuse, R4 ;  /* 0x0000001c1804723c */ /* 0x080fea0000001804 */
[----:B------:R-:W-:Y:S01]  /*cc40*/  SHF.R.U32.HI R150, RZ, 0x18, R193 ;  /* 0x00000018ff967819 */ /* 0x000fe200000116c1 */
[C---:B------:R-:W-:Y:S02]  /*cc50*/  HMMA.16816.F32 R8, R32.reuse, R28, R8 ;  /* 0x0000001c2008723c */ /* 0x040fe40000001808 */
[----:B------:R2:W-:Y:S03]  /*cc60*/  MUFU.EX2 R178, R45 ;  /* 0x0000002d00b27308 */ /* 0x0005e60000000800 */
[----:B-----5:R-:W-:Y:S01]  /*cc70*/  FFMA.FTZ R144, R144, R159, R230 ;  /* 0x0000009f90907223 */ /* 0x020fe200000100e6 */
[-C--:B------:R-:W-:Y:S06]  /*cc80*/  HMMA.16816.F32 R12, R32, R30.reuse, R12 ;  /* 0x0000001e200c723c */ /* 0x080fec000000180c */
[----:B------:R3:W-:Y:S01]  /*cc90*/  MUFU.EX2 R177, R46 ;  /* 0x0000002e00b17308 */ /* 0x0007e20000000800 */
[----:B-1----:R-:W-:Y:S01]  /*cca0*/  LOP3.LUT R44, R225, UR8, R238, 0x96, !PT ;  /* 0x00000008e12c7c12 */ /* 0x002fe2000f8e96ee */
[C---:B------:R-:W-:Y:S01]  /*ccb0*/  HMMA.16816.F32 R16, R24.reuse, R30, R16 ;  /* 0x0000001e1810723c */ /* 0x040fe20000001810 */
[----:B------:R-:W1:Y:S07]  /*ccc0*/  LDSM.16.MT88.4 R28, [R214+0x9400] ;  /* 0x00940000d61c783b */ /* 0x000e6e0000004200 */
[----:B------:R-:W4:Y:S03]  /*ccd0*/  MUFU.EX2 R176, R47 ;  /* 0x0000002f00b07308 */ /* 0x000f260000000800 */
[----:B--2---:R-:W-:Y:S04]  /*cce0*/  IMAD.WIDE.U32 R44, R44, -0x2daee0ad, RZ ;  /* 0xd2511f532c2c7825 */ /* 0x004fe800078e00ff */
[----:B------:R-:W-:Y:S01]  /*ccf0*/  FADD.FTZ R144, R234, R144 ;  /* 0x00000090ea907221 */ /* 0x000fe20000010000 */
[----:B------:R-:W-:Y:S01]  /*cd00*/  FADD.FTZ R0, R252, R3 ;  /* 0x00000003fc007221 */ /* 0x000fe20000010000 */
[----:B------:R-:W-:Y:S01]  /*cd10*/  FADD.FTZ R3, R229, R61 ;  /* 0x0000003de5037221 */ /* 0x000fe20000010000 */
[----:B------:R-:W-:Y:S01]  /*cd20*/  MUFU.EX2 R172, R67 ;  /* 0x0000004300ac7308 */ /* 0x000fe20000000800 */
[----:B---3--:R-:W-:Y:S01]  /*cd30*/  LOP3.LUT R46, R45, UR15, R240, 0x96, !PT ;  /* 0x0000000f2d2e7c12 */ /* 0x008fe2000f8e96f0 */
[----:B------:R-:W-:Y:S01]  /*cd40*/  FADD.FTZ R0, R241, R0 ;  /* 0x00000000f1007221 */ /* 0x000fe20000010000 */
[----:B------:R-:W-:Y:S01]  /*cd50*/  FADD.FTZ R3, R235, R3 ;  /* 0x00000003eb037221 */ /* 0x000fe20000010000 */
[----:B------:R-:W-:Y:S06]  /*cd60*/  FADD.FTZ R2, R228, R2 ;  /* 0x00000002e4027221 */ /* 0x000fec0000010000 */
[----:B------:R-:W-:Y:S01]  /*cd70*/  MUFU.EX2 R67, R57 ;  /* 0x0000003900437308 */ /* 0x000fe20000000800 */
[----:B----4-:R-:W-:Y:S01]  /*cd80*/  F2FP.F16.F32.PACK_AB R42, R176, R177 ;  /* 0x000000b1b02a723e */ /* 0x010fe200000000ff */
[----:B------:R-:W-:Y:S01]  /*cd90*/  FADD.FTZ R2, R232, R2 ;  /* 0x00000002e8027221 */ /* 0x000fe20000010000 */
[----:B------:R-:W-:Y:S03]  /*cda0*/  SHF.R.U32.HI R47, RZ, 0x18, R44 ;  /* 0x00000018ff2f7819 */ /* 0x000fe6000001162c */
[----:B------:R-:W-:Y:S04]  /*cdb0*/  FADD.FTZ R2, R231, R2 ;  /* 0x00000002e7027221 */ /* 0x000fe80000010000 */
[----:B------:R-:W-:Y:S10]  /*cdc0*/  MUFU.EX2 R174, R65 ;  /* 0x0000004100ae7308 */ /* 0x000ff40000000800 */
[----:B------:R-:W-:Y:S01]  /*cdd0*/  MUFU.EX2 R65, R58 ;  /* 0x0000003a00417308 */ /* 0x000fe20000000800 */
[-C--:B-1----:R-:W-:Y:S09]  /*cde0*/  HMMA.16816.F32 R68, R24, R28.reuse, R68 ;  /* 0x0000001c1844723c */ /* 0x082ff20000001844 */
[----:B------:R-:W1:Y:S01]  /*cdf0*/  MUFU.EX2 R173, R66 ;  /* 0x0000004200ad7308 */ /* 0x000e620000000800 */
[C---:B------:R-:W-:Y:S06]  /*ce00*/  HMMA.16816.F32 R72, R32.reuse, R28, R72 ;  /* 0x0000001c2048723c */ /* 0x040fec0000001848 */
[-C--:B------:R-:W-:Y:S03]  /*ce10*/  HMMA.16816.F32 R76, R32, R30.reuse, R76 ;  /* 0x0000001e204c723c */ /* 0x080fe6000000184c */
[----:B------:R-:W-:Y:S03]  /*ce20*/  MUFU.EX2 R66, R56 ;  /* 0x0000003800427308 */ /* 0x000fe60000000800 */
[C---:B------:R-:W-:Y:S01]  /*ce30*/  HMMA.16816.F32 R80, R24.reuse, R30, R80 ;  /* 0x0000001e1850723c */ /* 0x040fe20000001850 */
[----:B------:R-:W2:Y:S06]  /*ce40*/  LDSM.16.MT88.4 R28, [R212+0xa400] ;  /* 0x00a40000d41c783b */ /* 0x000eac0000004200 */
[----:B------:R-:W3:Y:S01]  /*ce50*/  MUFU.EX2 R175, R64 ;  /* 0x0000004000af7308 */ /* 0x000ee20000000800 */
[----:B-1----:R-:W-:Y:S09]  /*ce60*/  F2FP.F16.F32.PACK_AB R171, R172, R173 ;  /* 0x000000adacab723e */ /* 0x002ff200000000ff */
[----:B------:R-:W-:Y:S01]  /*ce70*/  MUFU.EX2 R64, R59 ;  /* 0x0000003b00407308 */ /* 0x000fe20000000800 */
[----:B---3--:R-:W-:Y:S01]  /*ce80*/  F2FP.F16.F32.PACK_AB R170, R174, R175 ;  /* 0x000000afaeaa723e */ /* 0x008fe200000000ff */
[-C--:B--2---:R-:W-:Y:S06]  /*ce90*/  HMMA.16816.F32 R84, R24, R28.reuse, R84 ;  /* 0x0000001c1854723c */ /* 0x084fec0000001854 */
[C---:B------:R-:W-:Y:S06]  /*cea0*/  HMMA.16816.F32 R88, R32.reuse, R28, R88 ;  /* 0x0000001c2058723c */ /* 0x040fec0000001858 */
[-C--:B------:R-:W-:Y:S05]  /*ceb0*/  HMMA.16816.F32 R92, R32, R30.reuse, R92 ;  /* 0x0000001e205c723c */ /* 0x080fea000000185c */
[----:B------:R-:W-:Y:S01]  /*cec0*/  LOP3.LUT R29, R236, 0xff, RZ, 0xc0, !PT ;  /* 0x000000ffec1d7812 */ /* 0x000fe200078ec0ff */
[C---:B------:R-:W-:Y:S05]  /*ced0*/  HMMA.16816.F32 R96, R24.reuse, R30, R96 ;  /* 0x0000001e1860723c */ /* 0x040fea0000001860 */
[----:B------:R-:W-:Y:S02]  /*cee0*/  SHF.R.U32.HI R28, RZ, 0x8, R192 ;  /* 0x00000008ff1c7819 */ /* 0x000fe400000116c0 */
[----:B------:R-:W-:Y:S01]  /*cef0*/  PRMT R152, R29, 0x5410, R237 ;  /* 0x000054101d987816 */ /* 0x000fe200000000ed */
[----:B------:R1:W-:Y:S03]  /*cf00*/  MUFU.EX2 R192, R37 ;  /* 0x0000002500c07308 */ /* 0x0003e60000000800 */
[----:B------:R-:W-:Y:S02]  /*cf10*/  PRMT R154, R195, 0x5410, R28 ;  /* 0x00005410c39a7816 */ /* 0x000fe4000000001c */
[----:B------:R-:W2:Y:S05]  /*cf20*/  LDSM.16.MT88.4 R28, [R214+0xa400] ;  /* 0x00a40000d61c783b */ /* 0x000eaa0000004200 */
[----:B------:R-:W3:Y:S01]  /*cf30*/  MUFU.EX2 R195, R50 ;  /* 0x0000003200c37308 */ /* 0x000ee20000000800 */
[-C--:B--2---:R-:W-:Y:S06]  /*cf40*/  HMMA.16816.F32 R100, R24, R28.reuse, R100 ;  /* 0x0000001c1864723c */ /* 0x084fec0000001864 */
[C---:B------:R-:W-:Y:S06]  /*cf50*/  HMMA.16816.F32 R104, R32.reuse, R28, R104 ;  /* 0x0000001c2068723c */ /* 0x040fec0000001868 */
[-C--:B------:R-:W-:Y:S05]  /*cf60*/  HMMA.16816.F32 R108, R32, R30.reuse, R108 ;  /* 0x0000001e206c723c */ /* 0x080fea000000186c */
[----:B------:R-:W-:Y:S01]  /*cf70*/  LOP3.LUT R28, R193, 0xffff, RZ, 0xc0, !PT ;  /* 0x0000ffffc11c7812 */ /* 0x000fe200078ec0ff */
[C---:B------:R-:W-:Y:S05]  /*cf80*/  HMMA.16816.F32 R112, R24.reuse, R30, R112 ;  /* 0x0000001e1870723c */ /* 0x040fea0000001870 */
[----:B------:R-:W-:Y:S02]  /*cf90*/  SHF.R.U32.HI R29, RZ, 0x10, R193 ;  /* 0x00000010ff1d7819 */ /* 0x000fe400000116c1 */
[----:B------:R-:W-:Y:S01]  /*cfa0*/  SHF.R.U32.HI R28, RZ, 0x8, R28 ;  /* 0x00000008ff1c7819 */ /* 0x000fe2000001161c */
[----:B------:R-:W2:Y:S03]  /*cfb0*/  MUFU.EX2 R193, R43 ;  /* 0x0000002b00c17308 */ /* 0x000ea60000000800 */
[----:B------:R-:W-:Y:S02]  /*cfc0*/  LOP3.LUT R29, R29, 0xff, RZ, 0xc0, !PT ;  /* 0x000000ff1d1d7812 */ /* 0x000fe400078ec0ff */
[----:B------:R-:W-:Y:S02]  /*cfd0*/  PRMT R151, R151, 0x5410, R28 ;  /* 0x0000541097977816 */ /* 0x000fe4000000001c */
[----:B------:R-:W-:Y:S02]  /*cfe0*/  PRMT R150, R29, 0x5410, R150 ;  /* 0x000054101d967816 */ /* 0x000fe40000000096 */
[----:B------:R-:W4:Y:S02]  /*cff0*/  LDSM.16.MT88.4 R28, [R212+0xb400] ;  /* 0x00b40000d41c783b */ /* 0x000f240000004200 */
[-C--:B----4-:R-:W-:Y:S06]  /*d000*/  HMMA.16816.F32 R116, R24, R28.reuse, R116 ;  /* 0x0000001c1874723c */ /* 0x090fec0000001874 */
[C---:B------:R-:W-:Y:S06]  /*d010*/  HMMA.16816.F32 R120, R32.reuse, R28, R120 ;  /* 0x0000001c2078723c */ /* 0x040fec0000001878 */
[-C--:B------:R-:W-:Y:S05]  /*d020*/  HMMA.16816.F32 R124, R32, R30.reuse, R124 ;  /* 0x0000001e207c723c */ /* 0x080fea000000187c */
[----:B------:R-:W-:Y:S01]  /*d030*/  LOP3.LUT R28, R186, 0xff, RZ, 0xc0, !PT ;  /* 0x000000ffba1c7812 */ /* 0x000fe200078ec0ff */
[C---:B------:R-:W-:Y:S05]  /*d040*/  HMMA.16816.F32 R128, R24.reuse, R30, R128 ;  /* 0x0000001e1880723c */ /* 0x040fea0000001880 */
[----:B------:R-:W-:Y:S06]  /*d050*/  SHF.R.U32.HI R29, RZ, 0x8, R48 ;  /* 0x00000008ff1d7819 */ /* 0x000fec0000011630 */
[----:B------:R-:W-:Y:S02]  /*d060*/  PRMT R48, R28, 0x5410, R29 ;  /* 0x000054101c307816 */ /* 0x000fe4000000001d */
[----:B------:R-:W4:Y:S02]  /*d070*/  LDSM.16.MT88.4 R28, [R214+0xb400] ;  /* 0x00b40000d61c783b */ /* 0x000f240000004200 */
[-C--:B----4-:R-:W-:Y:S06]  /*d080*/  HMMA.16816.F32 R132, R24, R28.reuse, R132 ;  /* 0x0000001c1884723c */ /* 0x090fec0000001884 */
[C---:B------:R-:W-:Y:S06]  /*d090*/  HMMA.16816.F32 R136, R32.reuse, R28, R136 ;  /* 0x0000001c2088723c */ /* 0x040fec0000001888 */
[-C--:B------:R-:W-:Y:S05]  /*d0a0*/  HMMA.16816.F32 R140, R32, R30.reuse, R140 ;  /* 0x0000001e208c723c */ /* 0x080fea000000188c */
[----:B------:R-:W-:Y:S01]  /*d0b0*/  LOP3.LUT R28, R36, 0xff, RZ, 0xc0, !PT ;  /* 0x000000ff241c7812 */ /* 0x000fe200078ec0ff */
[----:B------:R-:W-:Y:S01]  /*d0c0*/  HMMA.16816.F32 R20, R24, R30, R20 ;  /* 0x0000001e1814723c */ /* 0x000fe20000001814 */
[----:B-1----:R-:W1:Y:S04]  /*d0d0*/  LDSM.16.MT88.4 R36, [R212+0x9800] ;  /* 0x00980000d424783b */ /* 0x002e680000004200 */
[----:B------:R-:W-:Y:S02]  /*d0e0*/  SHF.R.U32.HI R29, RZ, 0x18, R186 ;  /* 0x00000018ff1d7819 */ /* 0x000fe400000116ba */
[--C-:B------:R-:W-:Y:S04]  /*d0f0*/  HSET2.LE.AND R34, R244, R180.reuse, PT ;  /* 0x000000b4f4227233 */ /* 0x100fe80003803000 */
[----:B------:R-:W-:Y:S02]  /*d100*/  PRMT R40, R28, 0x5410, R29 ;  /* 0x000054101c287816 */ /* 0x000fe4000000001d */
[----:B------:R-:W-:Y:S02]  /*d110*/  F2FP.F16.F32.PACK_AB R28, R197, R196 ;  /* 0x000000c4c51c723e */ /* 0x000fe400000000ff */
[--C-:B------:R-:W-:Y:S02]  /*d120*/  HSET2.LE.AND R35, R152, R180.reuse, PT ;  /* 0x000000b498237233 */ /* 0x100fe40003803000 */
[----:B------:R-:W-:Y:S02]  /*d130*/  LOP3.LUT R34, R34, R28, RZ, 0xc0, !PT ;  /* 0x0000001c22227212 */ /* 0x000fe400078ec0ff */
[----:B---3--:R-:W-:Y:S02]  /*d140*/  F2FP.F16.F32.PACK_AB R28, R194, R195 ;  /* 0x000000c3c21c723e */ /* 0x008fe400000000ff */
[--C-:B------:R-:W-:Y:S02]  /*d150*/  HSET2.LE.AND R32, R151, R180.reuse, PT ;  /* 0x000000b497207233 */ /* 0x100fe40003803000 */
[----:B------:R-:W-:Y:S01]  /*d160*/  LOP3.LUT R35, R35, R28, RZ, 0xc0, !PT ;  /* 0x0000001c23237212 */ /* 0x000fe200078ec0ff */
[----:B------:R-:W3:Y:S01]  /*d170*/  MUFU.EX2 R151, R52 ;  /* 0x0000003400977308 */ /* 0x000ee20000000800 */
[----:B------:R-:W4:Y:S01]  /*d180*/  LDSM.16.MT88.4 R28, [R214+0x9800] ;  /* 0x00980000d61c783b */ /* 0x000f220000004200 */
[--C-:B------:R-:W-:Y:S02]  /*d190*/  HSET2.LE.AND R33, R150, R180.reuse, PT ;  /* 0x000000b496217233 */ /* 0x100fe40003803000 */
[--C-:B------:R-:W-:Y:S02]  /*d1a0*/  HSET2.LE.AND R26, R48, R180.reuse, PT ;  /* 0x000000b4301a7233 */ /* 0x100fe40003803000 */
[----:B------:R-:W-:Y:S02]  /*d1b0*/  F2FP.F16.F32.PACK_AB R24, R192, R187 ;  /* 0x000000bbc018723e */ /* 0x000fe400000000ff */
[----:B------:R-:W-:Y:S02]  /*d1c0*/  F2FP.F16.F32.PACK_AB R25, R191, R185 ;  /* 0x000000b9bf19723e */ /* 0x000fe400000000ff */
[----:B------:R-:W5:Y:S01]  /*d1d0*/  MUFU.EX2 R150, R54 ;  /* 0x0000003600967308 */ /* 0x000f620000000800 */
[----:B------:R-:W-:Y:S02]  /*d1e0*/  F2FP.F16.F32.PACK_AB R27, R190, R189 ;  /* 0x000000bdbe1b723e */ /* 0x000fe400000000ff */
[----:B------:R-:W-:Y:S02]  /*d1f0*/  LOP3.LUT R32, R32, R24, RZ, 0xc0, !PT ;  /* 0x0000001820207212 */ /* 0x000fe400078ec0ff */
[----:B------:R-:W-:Y:S02]  /*d200*/  LOP3.LUT R33, R33, R25, RZ, 0xc0, !PT ;  /* 0x0000001921217212 */ /* 0x000fe400078ec0ff */
[----:B------:R-:W-:Y:S02]  /*d210*/  LOP3.LUT R24, R26, R27, RZ, 0xc0, !PT ;  /* 0x0000001b1a187212 */ /* 0x000fe400078ec0ff */
[--C-:B------:R-:W-:Y:S02]  /*d220*/  HSET2.LE.AND R25, R40, R180.reuse, PT ;  /* 0x000000b428197233 */ /* 0x100fe40003803000 */
[--C-:B------:R-:W-:Y:S01]  /*d230*/  HSET2.LE.AND R27, R154, R180.reuse, PT ;  /* 0x000000b49a1b7233 */ /* 0x100fe20003803000 */
[-C--:B-1----:R-:W-:Y:S05]  /*d240*/  HMMA.16816.F32 R4, R32, R36.reuse, R4 ;  /* 0x000000242004723c */ /* 0x082fea0000001804 */
[----:B--2---:R-:W-:Y:S02]  /*d250*/  F2FP.F16.F32.PACK_AB R26, R193, R188 ;  /* 0x000000bcc11a723e */ /* 0x004fe400000000ff */
[----:B------:R-:W-:Y:S04]  /*d260*/  F2FP.F16.F32.PACK_AB R40, R178, R179 ;  /* 0x000000b3b228723e */ /* 0x000fe800000000ff */
[----:B------:R-:W-:Y:S02]  /*d270*/  LOP3.LUT R25, R25, R26, RZ, 0xc0, !PT ;  /* 0x0000001a19197212 */ /* 0x000fe400078ec0ff */
[----:B------:R-:W-:Y:S02]  /*d280*/  LOP3.LUT R26, R27, R40, RZ, 0xc0, !PT ;  /* 0x000000281b1a7212 */ /* 0x000fe400078ec0ff */
[----:B------:R-:W-:Y:S02]  /*d290*/  LOP3.LUT R27, R41, R42, RZ, 0xc0, !PT ;  /* 0x0000002a291b7212 */ /* 0x000fe400078ec0ff */
[----:B------:R-:W1:Y:S01]  /*d2a0*/  LDSM.16.MT88.4 R40, [R212+0xa800] ;  /* 0x00a80000d428783b */ /* 0x000e620000004200 */
[----:B------:R-:W-:Y:S02]  /*d2b0*/  LOP3.LUT R48, R44, 0xff, RZ, 0xc0, !PT ;  /* 0x000000ff2c307812 */ /* 0x000fe400078ec0ff */
[----:B---3--:R-:W-:Y:S02]  /*d2c0*/  F2FP.F16.F32.PACK_AB R168, R181, R151 ;  /* 0x00000097b5a8723e */ /* 0x008fe400000000ff */
[C---:B------:R-:W-:Y:S04]  /*d2d0*/  HMMA.16816.F32 R8, R24.reuse, R36, R8 ;  /* 0x000000241808723c */ /* 0x040fe80000001808 */
[----:B-----5:R-:W-:Y:S02]  /*d2e0*/  F2FP.F16.F32.PACK_AB R169, R182, R150 ;  /* 0x00000096b6a9723e */ /* 0x020fe400000000ff */
[-C--:B------:R-:W-:Y:S06]  /*d2f0*/  HMMA.16816.F32 R12, R24, R38.reuse, R12 ;  /* 0x00000026180c723c */ /* 0x080fec000000180c */
[C---:B------:R-:W-:Y:S01]  /*d300*/  HMMA.16816.F32 R16, R32.reuse, R38, R16 ;  /* 0x000000262010723c */ /* 0x040fe20000001810 */
[----:B------:R-:W2:Y:S05]  /*d310*/  LDSM.16.MT88.4 R36, [R214+0xa800] ;  /* 0x00a80000d624783b */ /* 0x000eaa0000004200 */
[-C--:B----4-:R-:W-:Y:S06]  /*d320*/  HMMA.16816.F32 R68, R32, R28.reuse, R68 ;  /* 0x0000001c2044723c */ /* 0x090fec0000001844 */
[C---:B------:R-:W-:Y:S06]  /*d330*/  HMMA.16816.F32 R72, R24.reuse, R28, R72 ;  /* 0x0000001c1848723c */ /* 0x040fec0000001848 */
[-C--:B------:R-:W-:Y:S05]  /*d340*/  HMMA.16816.F32 R76, R24, R30.reuse, R76 ;  /* 0x0000001e184c723c */ /* 0x080fea000000184c */
[----:B------:R-:W-:Y:S01]  /*d350*/  LOP3.LUT R28, R199, UR8, R208, 0x96, !PT ;  /* 0x00000008c71c7c12 */ /* 0x000fe2000f8e96d0 */
[C---:B------:R-:W-:Y:S05]  /*d360*/  HMMA.16816.F32 R80, R32.reuse, R30, R80 ;  /* 0x0000001e2050723c */ /* 0x040fea0000001850 */
[----:B------:R-:W-:Y:S01]  /*d370*/  IMAD.WIDE.U32 R28, R28, -0x2daee0ad, RZ ;  /* 0xd2511f531c1c7825 */ /* 0x000fe200078e00ff */
[-C--:B-1----:R-:W-:Y:S05]  /*d380*/  HMMA.16816.F32 R84, R32, R40.reuse, R84 ;  /* 0x000000282054723c */ /* 0x082fea0000001854 */
[----:B------:R-:W-:Y:S01]  /*d390*/  LOP3.LUT R30, R44, 0xffff, RZ, 0xc0, !PT ;  /* 0x0000ffff2c1e7812 */ /* 0x000fe200078ec0ff */
[C---:B------:R-:W-:Y:S05]  /*d3a0*/  HMMA.16816.F32 R88, R24.reuse, R40, R88 ;  /* 0x000000281858723c */ /* 0x040fea0000001858 */
[----:B------:R-:W-:Y:S01]  /*d3b0*/  SHF.R.U32.HI R45, RZ, 0x10, R44 ;  /* 0x00000010ff2d7819 */ /* 0x000fe2000001162c */
[-C--:B------:R-:W-:Y:S05]  /*d3c0*/  HMMA.16816.F32 R92, R24, R42.reuse, R92 ;  /* 0x0000002a185c723c */ /* 0x080fea000000185c */
[----:B------:R-:W-:Y:S01]  /*d3d0*/  LOP3.LUT R44, R29, UR15, R202, 0x96, !PT ;  /* 0x0000000f1d2c7c12 */ /* 0x000fe2000f8e96ca */
[C---:B------:R-:W-:Y:S05]  /*d3e0*/  HMMA.16816.F32 R96, R32.reuse, R42, R96 ;  /* 0x0000002a2060723c */ /* 0x040fea0000001860 */
[C---:B------:R-:W-:Y:S01]  /*d3f0*/  LOP3.LUT R29, R28.reuse, 0xffff, RZ, 0xc0, !PT ;  /* 0x0000ffff1c1d7812 */ /* 0x040fe200078ec0ff */
[-C--:B--2---:R-:W-:Y:S05]  /*d400*/  HMMA.16816.F32 R100, R32, R36.reuse, R100 ;  /* 0x000000242064723c */ /* 0x084fea0000001864 */
[----:B------:R-:W-:Y:S01]  /*d410*/  SHF.R.U32.HI R30, RZ, 0x8, R30 ;  /* 0x00000008ff1e7819 */ /* 0x000fe2000001161e */
[C---:B------:R-:W-:Y:S05]  /*d420*/  HMMA.16816.F32 R104, R24.reuse, R36, R104 ;  /* 0x000000241868723c */ /* 0x040fea0000001868 */
[----:B------:R-:W-:Y:S01]  /*d430*/  LOP3.LUT R31, R28, 0xff, RZ, 0xc0, !PT ;  /* 0x000000ff1c1f7812 */ /* 0x000fe200078ec0ff */
[-C--:B------:R-:W-:Y:S05]  /*d440*/  HMMA.16816.F32 R108, R24, R38.reuse, R108 ;  /* 0x00000026186c723c */ /* 0x080fea000000186c */
[----:B------:R-:W-:Y:S01]  /*d450*/  SHF.R.U32.HI R29, RZ, 0x8, R29 ;  /* 0x00000008ff1d7819 */ /* 0x000fe2000001161d */
[C---:B------:R-:W-:Y:S05]  /*d460*/  HMMA.16816.F32 R112, R32.reuse, R38, R112 ;  /* 0x000000262070723c */ /* 0x040fea0000001870 */
[----:B------:R-:W-:Y:S02]  /*d470*/  PRMT R52, R48, 0x5410, R30 ;  /* 0x0000541030347816 */ /* 0x000fe4000000001e */
[----:B------:R-:W-:Y:S04]  /*d480*/  LOP3.LUT R40, R45, 0xff, RZ, 0xc0, !PT ;  /* 0x000000ff2d287812 */ /* 0x000fe800078ec0ff */
[--C-:B------:R-:W-:Y:S02]  /*d490*/  SHF.R.U32.HI R41, RZ, 0x10, R28.reuse ;  /* 0x00000010ff297819 */ /* 0x100fe4000001161c */
[----:B------:R-:W-:Y:S02]  /*d4a0*/  SHF.R.U32.HI R45, RZ, 0x18, R28 ;  /* 0x00000018ff2d7819 */ /* 0x000fe4000001161c */
[----:B------:R-:W-:Y:S02]  /*d4b0*/  PRMT R48, R31, 0x5410, R29 ;  /* 0x000054101f307816 */ /* 0x000fe4000000001d */
[----:B------:R-:W1:Y:S01]  /*d4c0*/  LDSM.16.MT88.4 R28, [R212+0xb800] ;  /* 0x00b80000d41c783b */ /* 0x000e620000004200 */
[----:B------:R-:W-:Y:S02]  /*d4d0*/  LOP3.LUT R42, R41, 0xff, RZ, 0xc0, !PT ;  /* 0x000000ff292a7812 */ /* 0x000fe400078ec0ff */
[----:B------:R-:W-:Y:S02]  /*d4e0*/  PRMT R53, R40, 0x5410, R47 ;  /* 0x0000541028357816 */ /* 0x000fe4000000002f */
[C---:B------:R-:W-:Y:S02]  /*d4f0*/  LOP3.LUT R40, R46.reuse, 0xffff, RZ, 0xc0, !PT ;  /* 0x0000ffff2e287812 */ /* 0x040fe400078ec0ff */
[----:B------:R-:W-:Y:S02]  /*d500*/  SHF.R.U32.HI R41, RZ, 0x10, R46 ;  /* 0x00000010ff297819 */ /* 0x000fe4000001162e */
[----:B------:R-:W-:Y:S02]  /*d510*/  LOP3.LUT R43, R46, 0xff, RZ, 0xc0, !PT ;  /* 0x000000ff2e2b7812 */ /* 0x000fe400078ec0ff */
[----:B------:R-:W-:Y:S02]  /*d520*/  SHF.R.U32.HI R40, RZ, 0x8, R40 ;  /* 0x00000008ff287819 */ /* 0x000fe40000011628 */
[----:B------:R-:W-:Y:S02]  /*d530*/  LOP3.LUT R41, R41, 0xff, RZ, 0xc0, !PT ;  /* 0x000000ff29297812 */ /* 0x000fe400078ec0ff */
[----:B------:R-:W-:Y:S02]  /*d540*/  SHF.R.U32.HI R46, RZ, 0x18, R46 ;  /* 0x00000018ff2e7819 */ /* 0x000fe4000001162e */
[----:B------:R-:W-:Y:S02]  /*d550*/  PRMT R47, R42, 0x5410, R45 ;  /* 0x000054102a2f7816 */ /* 0x000fe4000000002d */
[----:B------:R-:W-:Y:S02]  /*d560*/  PRMT R56, R43, 0x5410, R40 ;  /* 0x000054102b387816 */ /* 0x000fe40000000028 */
[----:B------:R-:W-:Y:S02]  /*d570*/  PRMT R46, R41, 0x5410, R46 ;  /* 0x00005410292e7816 */ /* 0x000fe4000000002e */
[----:B------:R-:W2:Y:S01]  /*d580*/  LDSM.16.MT88.4 R40, [R214+0xb800] ;  /* 0x00b80000d628783b */ /* 0x000ea20000004200 */
[----:B------:R-:W-:Y:S02]  /*d590*/  LOP3.LUT R45, R44, 0xff, RZ, 0xc0, !PT ;  /* 0x000000ff2c2d7812 */ /* 0x000fe400078ec0ff */
[--C-:B------:R-:W-:Y:S02]  /*d5a0*/  HSET2.LE.AND R52, R52, R180.reuse, PT ;  /* 0x000000b434347233 */ /* 0x100fe40003803000 */
[--C-:B------:R-:W-:Y:S02]  /*d5b0*/  HSET2.LE.AND R53, R53, R180.reuse, PT ;  /* 0x000000b435357233 */ /* 0x100fe40003803000 */
[--C-:B------:R-:W-:Y:S02]  /*d5c0*/  HSET2.LE.AND R57, R46, R180.reuse, PT ;  /* 0x000000b42e397233 */ /* 0x100fe40003803000 */
[----:B------:R-:W-:Y:S02]  /*d5d0*/  LOP3.LUT R170, R52, R170, RZ, 0xc0, !PT ;  /* 0x000000aa34aa7212 */ /* 0x000fe400078ec0ff */
[----:B------:R-:W-:Y:S02]  /*d5e0*/  LOP3.LUT R171, R53, R171, RZ, 0xc0, !PT ;  /* 0x000000ab35ab7212 */ /* 0x000fe400078ec0ff */
[--C-:B------:R-:W-:Y:S02]  /*d5f0*/  HSET2.LE.AND R58, R48, R180.reuse, PT ;  /* 0x000000b4303a7233 */ /* 0x100fe40003803000 */
[----:B------:R-:W-:Y:S01]  /*d600*/  LDSM.16.MT88.4 R48, [R214+0xac00] ;  /* 0x00ac0000d630783b */ /* 0x000fe20000004200 */
[--C-:B------:R-:W-:Y:S01]  /*d610*/  HSET2.LE.AND R59, R47, R180.reuse, PT ;  /* 0x000000b42f3b7233 */ /* 0x100fe20003803000 */
[-C--:B-1----:R-:W-:Y:S03]  /*d620*/  HMMA.16816.F32 R116, R32, R28.reuse, R116 ;  /* 0x0000001c2074723c */ /* 0x082fe60000001874 */
[----:B------:R-:W-:Y:S02]  /*d630*/  LOP3.LUT R36, R44, 0xffff, RZ, 0xc0, !PT ;  /* 0x0000ffff2c247812 */ /* 0x000fe400078ec0ff */
[--C-:B------:R-:W-:Y:S01]  /*d640*/  SHF.R.U32.HI R37, RZ, 0x10, R44.reuse ;  /* 0x00000010ff257819 */ /* 0x100fe2000001162c */
[C---:B------:R-:W-:Y:S05]  /*d650*/  HMMA.16816.F32 R120, R24.reuse, R28, R120 ;  /* 0x0000001c1878723c */ /* 0x040fea0000001878 */
[----:B------:R-:W-:Y:S01]  /*d660*/  SHF.R.U32.HI R44, RZ, 0x18, R44 ;  /* 0x00000018ff2c7819 */ /* 0x000fe2000001162c */
[-C--:B------:R-:W-:Y:S05]  /*d670*/  HMMA.16816.F32 R124, R24, R30.reuse, R124 ;  /* 0x0000001e187c723c */ /* 0x080fea000000187c */
[----:B------:R-:W-:Y:S01]  /*d680*/  SHF.R.U32.HI R36, RZ, 0x8, R36 ;  /* 0x00000008ff247819 */ /* 0x000fe20000011624 */
[C---:B------:R-:W-:Y:S05]  /*d690*/  HMMA.16816.F32 R128, R32.reuse, R30, R128 ;  /* 0x0000001e2080723c */ /* 0x040fea0000001880 */
[----:B------:R-:W-:Y:S01]  /*d6a0*/  LOP3.LUT R37, R37, 0xff, RZ, 0xc0, !PT ;  /* 0x000000ff25257812 */ /* 0x000fe200078ec0ff */
[-C--:B--2---:R-:W-:Y:S05]  /*d6b0*/  HMMA.16816.F32 R132, R32, R40.reuse, R132 ;  /* 0x000000282084723c */ /* 0x084fea0000001884 */
[----:B------:R-:W-:Y:S01]  /*d6c0*/  PRMT R36, R45, 0x5410, R36 ;  /* 0x000054102d247816 */ /* 0x000fe20000000024 */
[C---:B------:R-:W-:Y:S05]  /*d6d0*/  HMMA.16816.F32 R136, R24.reuse, R40, R136 ;  /* 0x000000281888723c */ /* 0x040fea0000001888 */
[----:B------:R-:W-:Y:S01]  /*d6e0*/  PRMT R37, R37, 0x5410, R44 ;  /* 0x0000541025257816 */ /* 0x000fe2000000002c */
[-C--:B------:R-:W-:Y:S01]  /*d6f0*/  HMMA.16816.F32 R140, R24, R42.reuse, R140 ;  /* 0x0000002a188c723c */ /* 0x080fe2000000188c */
[----:B------:R-:W-:Y:S04]  /*d700*/  LDSM.16.MT88.4 R44, [R212+0xac00] ;  /* 0x00ac0000d42c783b */ /* 0x000fe80000004200 */
[--C-:B------:R-:W-:Y:S01]  /*d710*/  HSET2.LE.AND R54, R36, R180.reuse, PT ;  /* 0x000000b424367233 */ /* 0x100fe20003803000 */
[----:B------:R-:W-:Y:S05]  /*d720*/  HMMA.16816.F32 R20, R32, R42, R20 ;  /* 0x0000002a2014723c */ /* 0x000fea0000001814 */
[--C-:B------:R-:W-:Y:S02]  /*d730*/  HSET2.LE.AND R55, R37, R180.reuse, PT ;  /* 0x000000b425377233 */ /* 0x100fe40003803000 */
[----:B------:R-:W1:Y:S01]  /*d740*/  LDSM.16.MT88.4 R36, [R214+0x9c00] ;  /* 0x009c0000d624783b */ /* 0x000e620000004200 */
[----:B------:R-:W-:Y:S03]  /*d750*/  HSET2.LE.AND R56, R56, R180, PT ;  /* 0x000000b438387233 */ /* 0x000fe60003803000 */
[----:B------:R-:W-:Y:S02]  /*d760*/  LOP3.LUT R169, R57, R169, RZ, 0xc0, !PT ;  /* 0x000000a939a97212 */ /* 0x000fe400078ec0ff */
[----:B------:R-:W-:Y:S02]  /*d770*/  LOP3.LUT R168, R56, R168, RZ, 0xc0, !PT ;  /* 0x000000a838a87212 */ /* 0x000fe400078ec0ff */
[----:B------:R-:W-:Y:S02]  /*d780*/  F2FP.F16.F32.PACK_AB R28, R67, R66 ;  /* 0x00000042431c723e */ /* 0x000fe400000000ff */
[----:B------:R-:W-:Y:S02]  /*d790*/  F2FP.F16.F32.PACK_AB R29, R64, R65 ;  /* 0x00000041401d723e */ /* 0x000fe400000000ff */
[----:B------:R-:W-:Y:S01]  /*d7a0*/  F2FP.F16.F32.PACK_AB R30, R183, R60 ;  /* 0x0000003cb71e723e */ /* 0x000fe200000000ff */
[-C--:B------:R-:W-:Y:S01]  /*d7b0*/  HMMA.16816.F32 R156, R168, R160.reuse, R4 ;  /* 0x000000a0a89c723c */ /* 0x080fe20000001804 */
[----:B------:R-:W-:Y:S04]  /*d7c0*/  LDSM.16.MT88.4 R4, [R214+0xbc00] ;  /* 0x00bc0000d604783b */ /* 0x000fe80000004200 */
[----:B------:R-:W-:Y:S02]  /*d7d0*/  F2FP.F16.F32.PACK_AB R31, R184, R62 ;  /* 0x0000003eb81f723e */ /* 0x000fe400000000ff */
[----:B------:R-:W-:Y:S04]  /*d7e0*/  LOP3.LUT R28, R54, R28, RZ, 0xc0, !PT ;  /* 0x0000001c361c7212 */ /* 0x000fe800078ec0ff */
[----:B------:R-:W-:Y:S02]  /*d7f0*/  LOP3.LUT R29, R55, R29, RZ, 0xc0, !PT ;  /* 0x0000001d371d7212 */ /* 0x000fe400078ec0ff */
[----:B------:R-:W-:Y:S01]  /*d800*/  LOP3.LUT R30, R58, R30, RZ, 0xc0, !PT ;  /* 0x0000001e3a1e7212 */ /* 0x000fe200078ec0ff */
[----:B------:R-:W2:Y:S01]  /*d810*/  LDSM.16.MT88.4 R52, [R212+0xbc00] ;  /* 0x00bc0000d434783b */ /* 0x000ea20000004200 */
        /* <DEDUP_REMOVED lines=78> */
[----:B------:R-:W-:Y:S01]  /*dd00*/  VIADD R0, R219, 0xffffffff ;  /* 0xffffffffdb007836 */ /* 0x000fe20000000000 */
[----:B------:R-:W-:Y:S01]  /*dd10*/  STL [R1+0x8], R6 ;  /* 0x0000080601007387 */ /* 0x000fe20000100800 */
[----:B------:R-:W-:Y:S02]  /*dd20*/  IMAD.MOV.U32 R150, RZ, RZ, R147 ;  /* 0x000000ffff967224 */ /* 0x000fe400078e0093 */
[----:B------:R-:W-:Y:S01]  /*dd30*/  IMAD.MOV.U32 R219, RZ, RZ, R0 ;  /* 0x000000ffffdb7224 */ /* 0x000fe200078e0000 */
[----:B------:R-:W-:Y:S04]  /*dd40*/  STL [R1+0xc], R4 ;  /* 0x00000c0401007387 */ /* 0x000fe80000100800 */
[----:B------:R1:W-:Y:S04]  /*dd50*/  STL [R1+0x10], R3 ;  /* 0x0000100301007387 */ /* 0x0003e80000100800 */
[----:B------:R2:W-:Y:S01]  /*dd60*/  STL [R1+0x14], R2 ;  /* 0x0000140201007387 */ /* 0x0005e20000100800 */
[----:B-1----:R-:W-:Y:S01]  /*dd70*/  IMAD.MOV.U32 R3, RZ, RZ, R149 ;  /* 0x000000ffff037224 */ /* 0x002fe200078e0095 */
[----:B------:R-:W-:Y:S06]  /*dd80*/  @P6 BRA `(.L_x_534) ;  /* 0xffffffb000206947 */ /* 0x000fec000383ffff */
.L_x_533:
[----:B------:R-:W2:Y:S01]  /*dd90*/  LDL.LU R5, [R1+0x8] ;  /* 0x0000080001057983 */ /* 0x000ea20000300800 */
[----:B------:R-:W-:-:S03]  /*dda0*/  ULDC UR4, c[0x0][0x38c] ;  /* 0x0000e30000047ab9 */ /* 0x000fc60000000800 */
[----:B------:R-:W3:Y:S04]  /*ddb0*/  LDL.LU R4, [R1+0xc] ;  /* 0x00000c0001047983 */ /* 0x000ee80000300800 */
[----:B------:R-:W4:Y:S04]  /*ddc0*/  LDL.LU R8, [R1+0x10] ;  /* 0x0000100001087983 */ /* 0x000f280000300800 */
[----:B------:R-:W5:Y:S04]  /*ddd0*/  LDL.LU R7, [R1+0x14] ;  /* 0x0000140001077983 */ /* 0x000f680000300800 */
[----:B------:R-:W4:Y:S01]  /*dde0*/  LDL R56, [R1+0x68] ;  /* 0x0000680001387983 */ /* 0x000f220000100800 */
[----:B------:R-:W1:Y:S02]  /*ddf0*/  S2R R55, SR_TID.X ;  /* 0x0000000000377919 */ /* 0x000e640000002100 */
[----:B-1----:R-:W-:Y:S01]  /*de00*/  SHF.R.S32.HI R54, RZ, 0x1f, R55 ;  /* 0x0000001fff367819 */ /* 0x002fe20000011437 */
[----:B------:R-:W-:Y:S01]  /*de10*/  UMOV UR5, 0x400 ;  /* 0x0000040000057882 */ /* 0x000fe20000000000 */
[----:B--2---:R-:W1:Y:S04]  /*de20*/  SHFL.BFLY PT, R2, R5, 0x2, 0x1f ;  /* 0x0c401f0005027f89 */ /* 0x004e6800000e0000 */
[----:B---3--:R-:W2:Y:S01]  /*de30*/  SHFL.BFLY PT, R0, R4, 0x2, 0x1f ;  /* 0x0c401f0004007f89 */ /* 0x008ea200000e0000 */
[----:B-1----:R-:W-:-:S03]  /*de40*/  FADD.FTZ R2, R2, R5 ;  /* 0x0000000502027221 */ /* 0x002fc60000010000 */
[----:B-----5:R-:W-:Y:S01]  /*de50*/  SHFL.BFLY PT, R5, R7, 0x2, 0x1f ;  /* 0x0c401f0007057f89 */ /* 0x020fe200000e0000 */
[----:B--2---:R-:W-:-:S03]  /*de60*/  FADD.FTZ R0, R0, R4 ;  /* 0x0000000400007221 */ /* 0x004fc60000010000 */
[----:B------:R-:W1:Y:S04]  /*de70*/  SHFL.BFLY PT, R3, R2, 0x1, 0x1f ;  /* 0x0c201f0002037f89 */ /* 0x000e6800000e0000 */
[----:B----4-:R-:W2:Y:S04]  /*de80*/  SHFL.BFLY PT, R4, R8, 0x2, 0x1f ;  /* 0x0c401f0008047f89 */ /* 0x010ea800000e0000 */
[----:B------:R-:W3:Y:S01]  /*de90*/  SHFL.BFLY PT, R6, R0, 0x1, 0x1f ;  /* 0x0c201f0000067f89 */ /* 0x000ee200000e0000 */
[----:B-1----:R-:W-:Y:S01]  /*dea0*/  FADD.FTZ R50, R2, R3 ;  /* 0x0000000302327221 */ /* 0x002fe20000010000 */
[----:B------:R-:W-:Y:S01]  /*deb0*/  FADD.FTZ R2, R5, R7 ;  /* 0x0000000705027221 */ /* 0x000fe20000010000 */
[----:B--2---:R-:W-:-:S03]  /*dec0*/  FADD.FTZ R4, R4, R8 ;  /* 0x0000000804047221 */ /* 0x004fc60000010000 */
[----:B------:R-:W-:Y:S01]  /*ded0*/  FSETP.NE.FTZ.AND P4, PT, R50, RZ, PT ;  /* 0x000000ff3200720b */ /* 0x000fe20003f95000 */
[----:B---3--:R-:W-:Y:S01]  /*dee0*/  FADD.FTZ R51, R0, R6 ;  /* 0x0000000600337221 */ /* 0x008fe20000010000 */
[----:B------:R-:W1:Y:S04]  /*def0*/  SHFL.BFLY PT, R5, R4, 0x1, 0x1f ;  /* 0x0c201f0004057f89 */ /* 0x000e6800000e0000 */
[----:B------:R-:W2:Y:S01]  /*df00*/  SHFL.BFLY PT, R6, R2, 0x1, 0x1f ;  /* 0x0c201f0002067f89 */ /* 0x000ea200000e0000 */
[----:B------:R-:W-:Y:S02]  /*df10*/  MOV R0, 0x3f800000 ;  /* 0x3f80000000007802 */ /* 0x000fe40000000f00 */
[----:B------:R-:W-:Y:S02]  /*df20*/  FSETP.NE.FTZ.AND P3, PT, R51, RZ, PT ;  /* 0x000000ff3300720b */ /* 0x000fe40003f75000 */
[----:B------:R-:W-:-:S02]  /*df30*/  LEA.HI R7, R54, R55, RZ, 0x2 ;  /* 0x0000003736077211 */ /* 0x000fc400078f10ff */
[----:B------:R-:W3:Y:S01]  /*df40*/  @P4 MUFU.RCP R0, R50 ;  /* 0x0000003200004308 */ /* 0x000ee20000001000 */
[----:B------:R-:W-:Y:S02]  /*df50*/  MOV R3, 0x3f800000 ;  /* 0x3f80000000037802 */ /* 0x000fe40000000f00 */
[----:B------:R-:W-:Y:S02]  /*df60*/  LEA.HI R54, R54, R55, RZ, 0x5 ;  /* 0x0000003736367211 */ /* 0x000fe400078f28ff */
[----:B------:R-:W-:Y:S01]  /*df70*/  LOP3.LUT R8, R7, 0xfffffffc, RZ, 0xc0, !PT ;  /* 0xfffffffc07087812 */ /* 0x000fe200078ec0ff */
[----:B-1----:R-:W-:Y:S01]  /*df80*/  FADD.FTZ R52, R4, R5 ;  /* 0x0000000504347221 */ /* 0x002fe20000010000 */
[----:B--2---:R-:W-:-:S04]  /*df90*/  FADD.FTZ R53, R2, R6 ;  /* 0x0000000602357221 */ /* 0x004fc80000010000 */
[----:B------:R-:W-:Y:S01]  /*dfa0*/  FSETP.NE.FTZ.AND P2, PT, R52, RZ, PT ;  /* 0x000000ff3400720b */ /* 0x000fe20003f55000 */
[----:B------:R-:W1:Y:S01]  /*dfb0*/  @P3 MUFU.RCP R3, R51 ;  /* 0x0000003300033308 */ /* 0x000e620000001000 */
[----:B------:R-:W-:Y:S02]  /*dfc0*/  SHF.R.S32.HI R4, RZ, 0x5, R54 ;  /* 0x00000005ff047819 */ /* 0x000fe40000011436 */
[----:B------:R-:W-:Y:S02]  /*dfd0*/  FSETP.NE.FTZ.AND P5, PT, R53, RZ, PT ;  /* 0x000000ff3500720b */ /* 0x000fe40003fb5000 */
[----:B------:R-:W-:Y:S02]  /*dfe0*/  IADD3 R5, -R8, R55, RZ ;  /* 0x0000003708057210 */ /* 0x000fe40007ffe1ff */
[----:B------:R-:W-:Y:S02]  /*dff0*/  MOV R6, 0x3f800000 ;  /* 0x3f80000000067802 */ /* 0x000fe40000000f00 */
[----:B------:R-:W-:-:S02]  /*e000*/  LEA R40, R4, R5, 0x8 ;  /* 0x0000000504287211 */ /* 0x000fc400078e40ff */
[----:B------:R-:W-:Y:S01]  /*e010*/  MOV R5, 0x3f800000 ;  /* 0x3f80000000057802 */ /* 0x000fe20000000f00 */
[----:B---3--:R-:W-:Y:S01]  /*e020*/  FMUL.FTZ R0, R0, UR4 ;  /* 0x0000000400007c20 */ /* 0x008fe20008410000 */
[----:B------:R-:W2:Y:S03]  /*e030*/  @P2 MUFU.RCP R6, R52 ;  /* 0x0000003400062308 */ /* 0x000ea60000001000 */
        /* <DEDUP_REMOVED lines=26> */
[----:B-1----:R-:W-:-:S03]  /*e1e0*/  FMUL.FTZ R2, R3, UR4 ;  /* 0x0000000403027c20 */ /* 0x002fc60008410000 */
[----:B------:R-:W-:-:S04]  /*e1f0*/  SHF.R.S32.HI R3, RZ, 0x1f, R0 ;  /* 0x0000001fff037819 */ /* 0x000fc80000011400 */
[----:B------:R-:W-:Y:S01]  /*e200*/  LEA.HI R3, R3, R0, RZ, 0x3 ;  /* 0x0000000003037211 */ /* 0x000fe200078f18ff */
[----:B--2---:R-:W-:-:S03]  /*e210*/  FMUL.FTZ R6, R6, UR4 ;  /* 0x0000000406067c20 */ /* 0x004fc60008410000 */
[----:B------:R-:W-:Y:S01]  /*e220*/  LOP3.LUT R3, R3, 0xfffffff8, RZ, 0xc0, !PT ;  /* 0xfffffff803037812 */ /* 0x000fe200078ec0ff */
[----:B---3--:R-:W-:Y:S01]  /*e230*/  FMUL.FTZ R5, R5, UR4 ;  /* 0x0000000405057c20 */ /* 0x008fe20008410000 */
[----:B------:R-:W1:Y:S02]  /*e240*/  S2UR UR4, SR_CgaCtaId ;  /* 0x00000000000479c3 */ /* 0x000e640000008800 */
[----:B------:R-:W-:-:S04]  /*e250*/  IADD3 R8, R0, -R3, RZ ;  /* 0x8000000300087210 */ /* 0x000fc80007ffe0ff */
[----:B------:R-:W-:-:S04]  /*e260*/  LEA.HI R0, R8, R8, RZ, 0x1 ;  /* 0x0000000808007211 */ /* 0x000fc800078f08ff */
[----:B------:R-:W-:Y:S02]  /*e270*/  SHF.R.S32.HI R3, RZ, 0x1, R0 ;  /* 0x00000001ff037819 */ /* 0x000fe40000011400 */
        /* <DEDUP_REMOVED lines=25> */
[----:B------:R-:W-:-:S02]  /*e410*/  IADD3 R0, R8, -R0, RZ ;  /* 0x8000000008007210 */ /* 0x000fc40007ffe0ff */
[C---:B------:R-:W-:Y:S02]  /*e420*/  SHF.L.U32 R2, R3.reuse, 0x6, RZ ;  /* 0x0000000603027819 */ /* 0x040fe400000006ff */
[----:B------:R-:W-:Y:S02]  /*e430*/  LEA R8, R0, R40, 0x4 ;  /* 0x0000002800087211 */ /* 0x000fe400078e20ff */
[----:B------:R-:W-:Y:S02]  /*e440*/  LOP3.LUT R2, R2, 0xc0, RZ, 0xc0, !PT ;  /* 0x000000c002027812 */ /* 0x000fe400078ec0ff */
[----:B------:R-:W-:Y:S02]  /*e450*/  LOP3.LUT R40, R3, 0x1, RZ, 0xc0, !PT ;  /* 0x0000000103287812 */ /* 0x000fe400078ec0ff */
[----:B------:R-:W-:Y:S02]  /*e460*/  LEA.HI R0, R2, R2, RZ, 0x1d ;  /* 0x0000000202007211 */ /* 0x000fe400078fe8ff */
[----:B------:R-:W-:Y:S01]  /*e470*/  ISETP.NE.U32.AND P1, PT, R40, 0x1, PT ;  /* 0x000000012800780c */ /* 0x000fe20003f25070 */
[----:B-1----:R-:W-:Y:S01]  /*e480*/  ULEA UR4, UR4, UR5, 0x18 ;  /* 0x0000000504047291 */ /* 0x002fe2000f8ec03f */
[----:B------:R-:W-:-:S02]  /*e490*/  LEA R0, R8, R0, 0x1 ;  /* 0x0000000008007211 */ /* 0x000fc400078e08ff */
[----:B------:R-:W-:Y:S01]  /*e4a0*/  LOP3.LUT P0, RZ, R3, 0x2, RZ, 0xc0, !PT ;  /* 0x0000000203ff7812 */ /* 0x000fe2000780c0ff */
[C---:B------:R-:W-:Y:S01]  /*e4b0*/  FMUL.FTZ R152, R6.reuse, R152 ;  /* 0x0000009806987220 */ /* 0x040fe20000410000 */
[----:B------:R-:W-:Y:S01]  /*e4c0*/  MOV R3, 0x20 ;  /* 0x0000002000037802 */ /* 0x000fe20000000f00 */
[----:B------:R-:W-:Y:S01]  /*e4d0*/  FMUL.FTZ R11, R6, R153 ;  /* 0x00000099060b7220 */ /* 0x000fe20000410000 */
[----:B------:R-:W-:Y:S01]  /*e4e0*/  LEA R0, R0, UR4, 0x1 ;  /* 0x0000000400007c11 */ /* 0x000fe2000f8e08ff */
[C---:B------:R-:W-:Y:S01]  /*e4f0*/  FMUL.FTZ R154, R5.reuse, R154 ;  /* 0x0000009a059a7220 */ /* 0x040fe20000410000 */
[C---:B------:R-:W-:Y:S01]  /*e500*/  FMUL.FTZ R14, R5.reuse, R155 ;  /* 0x0000009b050e7220 */ /* 0x040fe20000410000 */
[C---:B------:R-:W-:Y:S01]  /*e510*/  FMUL.FTZ R164, R6.reuse, R164 ;  /* 0x000000a406a47220 */ /* 0x040fe20000410000 */
[----:B------:R-:W-:Y:S01]  /*e520*/  FMUL.FTZ R39, R6, R165 ;  /* 0x000000a506277220 */ /* 0x000fe20000410000 */
[C---:B------:R-:W-:Y:S01]  /*e530*/  FMUL.FTZ R166, R5.reuse, R166 ;  /* 0x000000a605a67220 */ /* 0x040fe20000410000 */
[----:B------:R-:W-:Y:S01]  /*e540*/  FMUL.FTZ R38, R5, R167 ;  /* 0x000000a705267220 */ /* 0x000fe20000410000 */
[----:B------:R-:W-:Y:S01]  /*e550*/  F2FP.F16.F32.PACK_AB R4, R4, R158 ;  /* 0x0000009e0404723e */ /* 0x000fe200000000ff */
[C---:B------:R-:W-:Y:S01]  /*e560*/  FMUL.FTZ R72, R6.reuse, R72 ;  /* 0x0000004806487220 */ /* 0x040fe20000410000 */
[----:B------:R-:W-:Y:S01]  /*e570*/  F2FP.F16.F32.PACK_AB R7, R157, R156 ;  /* 0x0000009c9d07723e */ /* 0x000fe200000000ff */
[----:B------:R-:W-:Y:S01]  /*e580*/  FMUL.FTZ R35, R6, R73 ;  /* 0x0000004906237220 */ /* 0x000fe20000410000 */
[----:B------:R-:W-:Y:S01]  /*e590*/  IADD3 R2, R0, -0x10, RZ ;  /* 0xfffffff000027810 */ /* 0x000fe20007ffe0ff */
[----:B------:R-:W-:Y:S01]  /*e5a0*/  FMUL.FTZ R74, R5, R74 ;  /* 0x0000004a054a7220 */ /* 0x000fe20000410000 */
[----:B------:R-:W-:Y:S01]  /*e5b0*/  SEL R3, R3, 0xffffffe0, !P0 ;  /* 0xffffffe003037807 */ /* 0x000fe20004000000 */
[----:B------:R-:W-:Y:S01]  /*e5c0*/  FMUL.FTZ R34, R5, R75 ;  /* 0x0000004b05227220 */ /* 0x000fe20000410000 */
[----:B------:R-:W-:Y:S01]  /*e5d0*/  F2FP.F16.F32.PACK_AB R10, R10, R160 ;  /* 0x000000a00a0a723e */ /* 0x000fe200000000ff */
[C---:B------:R-:W-:Y:S01]  /*e5e0*/  FMUL.FTZ R76, R6.reuse, R76 ;  /* 0x0000004c064c7220 */ /* 0x040fe20000410000 */
[----:B------:R-:W-:Y:S01]  /*e5f0*/  F2FP.F16.F32.PACK_AB R9, R9, R162 ;  /* 0x000000a20909723e */ /* 0x000fe200000000ff */
[----:B------:R-:W-:Y:S01]  /*e600*/  FMUL.FTZ R31, R6, R77 ;  /* 0x0000004d061f7220 */ /* 0x000fe20000410000 */
[----:B------:R-:W-:Y:S01]  /*e610*/  @P1 IADD3 R2, R0, 0x10, RZ ;  /* 0x0000001000021810 */ /* 0x000fe20007ffe0ff */
[C---:B------:R-:W-:Y:S01]  /*e620*/  FMUL.FTZ R78, R5.reuse, R78 ;  /* 0x0000004e054e7220 */ /* 0x040fe20000410000 */
[----:B------:R-:W-:Y:S01]  /*e630*/  FMUL.FTZ R30, R5, R79 ;  /* 0x0000004f051e7220 */ /* 0x000fe20000410000 */
[----:B------:R-:W-:Y:S01]  /*e640*/  F2FP.F16.F32.PACK_AB R11, R11, R152 ;  /* 0x000000980b0b723e */ /* 0x000fe200000000ff */
[----:B------:R1:W-:Y:S01]  /*e650*/  STS [R0+0x200], R4 ;  /* 0x0002000400007388 */ /* 0x0003e20000000800 */
[----:B------:R-:W-:-:S02]  /*e660*/  F2FP.F16.F32.PACK_AB R14, R14, R154 ;  /* 0x0000009a0e0e723e */ /* 0x000fc400000000ff */
[----:B------:R-:W-:Y:S02]  /*e670*/  F2FP.F16.F32.PACK_AB R39, R39, R164 ;  /* 0x000000a42727723e */ /* 0x000fe400000000ff */
[----:B------:R-:W-:Y:S01]  /*e680*/  F2FP.F16.F32.PACK_AB R38, R38, R166 ;  /* 0x000000a62626723e */ /* 0x000fe200000000ff */
[C---:B------:R-:W-:Y:S01]  /*e690*/  FMUL.FTZ R88, R6.reuse, R88 ;  /* 0x0000005806587220 */ /* 0x040fe20000410000 */
[----:B------:R-:W-:Y:S01]  /*e6a0*/  F2FP.F16.F32.PACK_AB R37, R37, R68 ;  /* 0x000000442525723e */ /* 0x000fe200000000ff */
[----:B------:R-:W-:Y:S01]  /*e6b0*/  FMUL.FTZ R27, R6, R89 ;  /* 0x00000059061b7220 */ /* 0x000fe20000410000 */
[----:B------:R-:W-:Y:S01]  /*e6c0*/  F2FP.F16.F32.PACK_AB R36, R36, R70 ;  /* 0x000000462424723e */ /* 0x000fe200000000ff */
[C---:B------:R-:W-:Y:S01]  /*e6d0*/  FMUL.FTZ R90, R5.reuse, R90 ;  /* 0x0000005a055a7220 */ /* 0x040fe20000410000 */
[----:B------:R-:W-:Y:S01]  /*e6e0*/  FMUL.FTZ R26, R5, R91 ;  /* 0x0000005b051a7220 */ /* 0x000fe20000410000 */
[----:B------:R-:W-:Y:S01]  /*e6f0*/  F2FP.F16.F32.PACK_AB R33, R33, R80 ;  /* 0x000000502121723e */ /* 0x000fe200000000ff */
[----:B------:R-:W-:Y:S01]  /*e700*/  STS [R0], R7 ;  /* 0x0000000700007388 */ /* 0x000fe20000000800 */
[----:B------:R-:W-:Y:S01]  /*e710*/  F2FP.F16.F32.PACK_AB R32, R32, R82 ;  /* 0x000000522020723e */ /* 0x000fe200000000ff */
[C---:B------:R-:W-:Y:S01]  /*e720*/  FMUL.FTZ R92, R6.reuse, R92 ;  /* 0x0000005c065c7220 */ /* 0x040fe20000410000 */
[----:B------:R-:W-:Y:S01]  /*e730*/  FMUL.FTZ R23, R6, R93 ;  /* 0x0000005d06177220 */ /* 0x000fe20000410000 */
[C---:B------:R-:W-:Y:S01]  /*e740*/  FMUL.FTZ R94, R5.reuse, R94 ;  /* 0x0000005e055e7220 */ /* 0x040fe20000410000 */
[----:B------:R-:W-:Y:S01]  /*e750*/  FMUL.FTZ R22, R5, R95 ;  /* 0x0000005f05167220 */ /* 0x000fe20000410000 */
[----:B------:R-:W-:Y:S01]  /*e760*/  F2FP.F16.F32.PACK_AB R35, R35, R72 ;  /* 0x000000482323723e */ /* 0x000fe200000000ff */
[----:B------:R-:W-:Y:S01]  /*e770*/  STS [R2], R10 ;  /* 0x0000000a02007388 */ /* 0x000fe20000000800 */
[----:B------:R-:W-:-:S02]  /*e780*/  F2FP.F16.F32.PACK_AB R34, R34, R74 ;  /* 0x0000004a2222723e */ /* 0x000fc400000000ff */
[----:B-1----:R-:W-:Y:S01]  /*e790*/  IADD3 R4, R0, R3, RZ ;  /* 0x0000000300047210 */ /* 0x002fe20007ffe0ff */
[----:B------:R-:W-:Y:S01]  /*e7a0*/  STS [R2+0x200], R9 ;  /* 0x0002000902007388 */ /* 0x000fe20000000800 */
[----:B------:R-:W-:Y:S02]  /*e7b0*/  IADD3 R3, R3, R2, RZ ;  /* 0x0000000203037210 */ /* 0x000fe40007ffe0ff */
        /* <DEDUP_REMOVED lines=8> */
[C---:B------:R-:W-:Y:S01]  /*e840*/  FMUL.FTZ R106, R5.reuse, R106 ;  /* 0x0000006a056a7220 */ /* 0x040fe20000410000 */
[----:B------:R-:W-:Y:S01]  /*e850*/  STS [R2+0x1000], R39 ;  /* 0x0010002702007388 */ /* 0x000fe20000000800 */
[----:B------:R-:W-:Y:S01]  /*e860*/  FMUL.FTZ R18, R5, R107 ;  /* 0x0000006b05127220 */ /* 0x000fe20000410000 */
[----:B------:R-:W-:-:S02]  /*e870*/  F2FP.F16.F32.PACK_AB R25, R25, R96 ;  /* 0x000000601919723e */ /* 0x000fc400000000ff */
[----:B------:R-:W-:Y:S01]  /*e880*/  STS [R2+0x1200], R38 ;  /* 0x0012002602007388 */ /* 0x000fe20000000800 */
[----:B------:R-:W-:Y:S01]  /*e890*/  F2FP.F16.F32.PACK_AB R24, R24, R98 ;  /* 0x000000621818723e */ /* 0x000fe200000000ff */
[----:B------:R-:W-:Y:S01]  /*e8a0*/  FMUL.FTZ R108, R6, R108 ;  /* 0x0000006c066c7220 */ /* 0x000fe20000410000 */
[----:B------:R-:W-:Y:S01]  /*e8b0*/  ISETP.NE.AND P1, PT, R56, -0x1, PT ;  /* 0xffffffff3800780c */ /* 0x000fe20003f25270 */
[----:B------:R-:W-:Y:S01]  /*e8c0*/  STS [R4], R37 ;  /* 0x0000002504007388 */ /* 0x000fe20000000800 */
[----:B------:R-:W-:Y:S01]  /*e8d0*/  FMUL.FTZ R15, R6, R109 ;  /* 0x0000006d060f7220 */ /* 0x000fe20000410000 */
[C---:B------:R-:W-:Y:S01]  /*e8e0*/  FMUL.FTZ R110, R5.reuse, R110 ;  /* 0x0000006e056e7220 */ /* 0x040fe20000410000 */
[----:B------:R-:W-:Y:S01]  /*e8f0*/  FMUL.FTZ R13, R5, R111 ;  /* 0x0000006f050d7220 */ /* 0x000fe20000410000 */
        /* <DEDUP_REMOVED lines=10> */
[----:B------:R-:W-:-:S03]  /*e9a0*/  F2FP.F16.F32.PACK_AB R17, R17, R112 ;  /* 0x000000701111723e */ /* 0x000fc600000000ff */
        /* <DEDUP_REMOVED lines=13> */
[----:B------:R-:W-:-:S03]  /*ea80*/  FMUL.FTZ R120, R6, R120 ;  /* 0x0000007806787220 */ /* 0x000fc60000410000 */
[----:B------:R-:W-:Y:S01]  /*ea90*/  STS [R0+0x3000], R27 ;  /* 0x0030001b00007388 */ /* 0x000fe20000000800 */
[----:B------:R-:W-:-:S03]  /*eaa0*/  FMUL.FTZ R48, R6, R121 ;  /* 0x0000007906307220 */ /* 0x000fc60000410000 */
[----:B------:R-:W-:Y:S01]  /*eab0*/  STS [R0+0x3200], R26 ;  /* 0x0032001a00007388 */ /* 0x000fe20000000800 */
[C---:B------:R-:W-:Y:S01]  /*eac0*/  FMUL.FTZ R122, R5.reuse, R122 ;  /* 0x0000007a057a7220 */ /* 0x040fe20000410000 */
[----:B------:R-:W-:Y:S02]  /*ead0*/  FMUL.FTZ R47, R5, R123 ;  /* 0x0000007b052f7220 */ /* 0x000fe40000410000 */
[----:B------:R-:W-:Y:S01]  /*eae0*/  STS [R2+0x3000], R23 ;  /* 0x0030001702007388 */ /* 0x000fe20000000800 */
[----:B------:R-:W-:-:S03]  /*eaf0*/  FMUL.FTZ R124, R6, R124 ;  /* 0x0000007c067c7220 */ /* 0x000fc60000410000 */
[----:B------:R-:W-:Y:S01]  /*eb00*/  STS [R2+0x3200], R22 ;  /* 0x0032001602007388 */ /* 0x000fe20000000800 */
[----:B------:R-:W-:Y:S01]  /*eb10*/  FMUL.FTZ R44, R6, R125 ;  /* 0x0000007d062c7220 */ /* 0x000fe20000410000 */
[C---:B------:R-:W-:Y:S02]  /*eb20*/  FMUL.FTZ R126, R5.reuse, R126 ;  /* 0x0000007e057e7220 */ /* 0x040fe40000410000 */
[----:B------:R-:W-:Y:S01]  /*eb30*/  STS [R4+0x2000], R21 ;  /* 0x0020001504007388 */ /* 0x000fe20000000800 */
[----:B------:R-:W-:-:S03]  /*eb40*/  FMUL.FTZ R43, R5, R127 ;  /* 0x0000007f052b7220 */ /* 0x000fc60000410000 */
[----:B------:R-:W-:Y:S01]  /*eb50*/  STS [R4+0x2200], R20 ;  /* 0x0022001404007388 */ /* 0x000fe20000000800 */
[----:B------:R-:W-:-:S03]  /*eb60*/  F2FP.F16.F32.PACK_AB R49, R49, R118 ;  /* 0x000000763131723e */ /* 0x000fc600000000ff */
[----:B------:R-:W-:Y:S04]  /*eb70*/  STS [R3+0x2000], R17 ;  /* 0x0020001103007388 */ /* 0x000fe80000000800 */
        /* <DEDUP_REMOVED lines=10> */
[----:B------:R1:W-:Y:S01]  /*ec20*/  STS [R0+0x4000], R12 ;  /* 0x0040000c00007388 */ /* 0x0003e20000000800 */
[----:B------:R-:W-:Y:S02]  /*ec30*/  F2FP.F16.F32.PACK_AB R43, R43, R126 ;  /* 0x0000007e2b2b723e */ /* 0x000fe400000000ff */
[----:B------:R-:W-:Y:S01]  /*ec40*/  F2FP.F16.F32.PACK_AB R42, R42, R132 ;  /* 0x000000842a2a723e */ /* 0x000fe200000000ff */
[----:B------:R-:W-:Y:S01]  /*ec50*/  STS [R0+0x4200], R49 ;  /* 0x0042003100007388 */ /* 0x000fe20000000800 */
[----:B------:R-:W-:Y:S02]  /*ec60*/  F2FP.F16.F32.PACK_AB R41, R41, R134 ;  /* 0x000000862929723e */ /* 0x000fe400000000ff */
[----:B------:R-:W-:Y:S01]  /*ec70*/  F2FP.F16.F32.PACK_AB R40, R169, R168 ;  /* 0x000000a8a928723e */ /* 0x000fe200000000ff */
[----:B------:R-:W-:Y:S01]  /*ec80*/  STS [R2+0x4000], R46 ;  /* 0x0040002e02007388 */ /* 0x000fe20000000800 */
[----:B------:R-:W-:-:S03]  /*ec90*/  F2FP.F16.F32.PACK_AB R8, R171, R170 ;  /* 0x000000aaab08723e */ /* 0x000fc600000000ff */
[----:B------:R-:W-:Y:S04]  /*eca0*/  STS [R2+0x4200], R45 ;  /* 0x0042002d02007388 */ /* 0x000fe80000000800 */
[----:B------:R-:W-:Y:S01]  /*ecb0*/  STS [R0+0x5000], R48 ;  /* 0x0050003000007388 */ /* 0x000fe20000000800 */
[----:B-1----:R-:W1:Y:S03]  /*ecc0*/  @P1 LDC.64 R12, c[0x0][0x298] ;  /* 0x0000a600ff0c1b82 */ /* 0x002e660000000a00 */
[----:B------:R2:W-:Y:S04]  /*ecd0*/  STS [R0+0x5200], R47 ;  /* 0x0052002f00007388 */ /* 0x0005e80000000800 */
[----:B------:R-:W-:Y:S04]  /*ece0*/  STS [R2+0x5000], R44 ;  /* 0x0050002c02007388 */ /* 0x000fe80000000800 */
[----:B------:R3:W-:Y:S04]  /*ecf0*/  STS [R2+0x5200], R43 ;  /* 0x0052002b02007388 */ /* 0x0007e80000000800 */
[----:B------:R4:W-:Y:S04]  /*ed00*/  STS [R4+0x4000], R42 ;  /* 0x0040002a04007388 */ /* 0x0009e80000000800 */
[----:B------:R4:W-:Y:S04]  /*ed10*/  STS [R4+0x4200], R41 ;  /* 0x0042002904007388 */ /* 0x0009e80000000800 */
[----:B------:R4:W-:Y:S04]  /*ed20*/  STS [R3+0x4000], R40 ;  /* 0x0040002803007388 */ /* 0x0009e80000000800 */
[----:B------:R4:W-:Y:S01]  /*ed30*/  STS [R3+0x4200], R8 ;  /* 0x0042000803007388 */ /* 0x0009e20000000800 */
[C---:B------:R-:W-:Y:S01]  /*ed40*/  FMUL.FTZ R136, R6.reuse, R136 ;  /* 0x0000008806887220 */ /* 0x040fe20000410000 */
[C---:B------:R-:W-:Y:S01]  /*ed50*/  FMUL.FTZ R10, R6.reuse, R137 ;  /* 0x00000089060a7220 */ /* 0x040fe20000410000 */
[C---:B------:R-:W-:Y:S01]  /*ed60*/  FMUL.FTZ R140, R6.reuse, R140 ;  /* 0x0000008c068c7220 */ /* 0x040fe20000410000 */
[C---:B------:R-:W-:Y:S01]  /*ed70*/  FMUL.FTZ R138, R5.reuse, R138 ;  /* 0x0000008a058a7220 */ /* 0x040fe20000410000 */
[C---:B------:R-:W-:Y:S01]  /*ed80*/  FMUL.FTZ R139, R5.reuse, R139 ;  /* 0x0000008b058b7220 */ /* 0x040fe20000410000 */
[C---:B------:R-:W-:Y:S01]  /*ed90*/  FMUL.FTZ R142, R5.reuse, R142 ;  /* 0x0000008e058e7220 */ /* 0x040fe20000410000 */
[----:B--2---:R-:W-:Y:S01]  /*eda0*/  FMUL.FTZ R0, R5, R143 ;  /* 0x0000008f05007220 */ /* 0x004fe20000410000 */
[----:B---3--:R-:W-:Y:S01]  /*edb0*/  FMUL.FTZ R2, R6, R141 ;  /* 0x0000008d06027220 */ /* 0x008fe20000410000 */
[----:B-1----:R-:W-:Y:S01]  /*edc0*/  @P1 IMAD.WIDE.U32 R6, R56, R12, RZ ;  /* 0x0000000c38061225 */ /* 0x002fe200078e00ff */
[----:B------:R-:W-:-:S02]  /*edd0*/  F2FP.F16.F32.PACK_AB R10, R10, R136 ;  /* 0x000000880a0a723e */ /* 0x000fc400000000ff */
[----:B------:R-:W-:Y:S01]  /*ede0*/  F2FP.F16.F32.PACK_AB R5, R139, R138 ;  /* 0x0000008a8b05723e */ /* 0x000fe200000000ff */
[----:B------:R-:W-:Y:S01]  /*edf0*/  @P1 IMAD R27, R56, R13, R7 ;  /* 0x0000000d381b1224 */ /* 0x000fe200078e0207 */
[----:B------:R-:W-:Y:S02]  /*ee00*/  F2FP.F16.F32.PACK_AB R2, R2, R140 ;  /* 0x0000008c0202723e */ /* 0x000fe400000000ff */
[----:B------:R-:W-:Y:S02]  /*ee10*/  F2FP.F16.F32.PACK_AB R0, R0, R142 ;  /* 0x0000008e0000723e */ /* 0x000fe400000000ff */
[----:B------:R-:W-:Y:S01]  /*ee20*/  @P1 MOV R26, R6 ;  /* 0x00000006001a1202 */ /* 0x000fe20000000f00 */
[----:B----4-:R-:W-:Y:S06]  /*ee30*/  @P1 BRA `(.L_x_537) ;  /* 0x0000000000201947 */ /* 0x010fec0003800000 */
        /* <DEDUP_REMOVED lines=8> */
.L_x_537:
        /* <DEDUP_REMOVED lines=11> */
[----:B------:R-:W-:Y:S01]  /*ef70*/  P2R R6, PR, RZ, 0x40 ;  /* 0x00000040ff067803 */ /* 0x000fe20000000000 */
[----:B------:R-:W1:Y:S01]  /*ef80*/  S2R R18, SR_TID.X ;  /* 0x0000000000127919 */ /* 0x000e620000002100 */
[----:B------:R5:W-:Y:S04]  /*ef90*/  STS [R4+0x5000], R10 ;  /* 0x0050000a04007388 */ /* 0x000be80000000800 */
[----:B------:R4:W-:Y:S04]  /*efa0*/  STS [R4+0x5200], R5 ;  /* 0x0052000504007388 */ /* 0x0009e80000000800 */
[----:B------:R-:W-:Y:S04]  /*efb0*/  STS [R3+0x5000], R2 ;  /* 0x0050000203007388 */ /* 0x000fe80000000800 */
[----:B------:R3:W-:Y:S01]  /*efc0*/  STS [R3+0x5200], R0 ;  /* 0x0052000003007388 */ /* 0x0007e20000000800 */
[----:B-----5:R1:W1:Y:S01]  /*efd0*/  @P3 MUFU.LG2 R10, R51 ;  /* 0x00000033000a3308 */ /* 0x0202620000000c00 */
[----:B----4-:R-:W4:Y:S01]  /*efe0*/  @P6 LDC.64 R4, c[0x0][0x2c0] ;  /* 0x0000b000ff046b82 */ /* 0x010f220000000a00 */
[----:B------:R-:W-:-:S02]  /*eff0*/  @!P0 PLOP3.LUT P6, PT, PT, PT, PT, 0x8, 0x0 ;  /* 0x000000000000881c */ /* 0x000fc40003fce170 */
[----:B---3--:R-:W-:Y:S01]  /*f000*/  @!P0 CS2R R2, SRZ ;  /* 0x0000000000028805 */ /* 0x008fe2000001ff00 */
[----:B--2---:R-:W-:Y:S10]  /*f010*/  @!P0 BRA `(.L_x_538) ;  /* 0x0000000000188947 */ /* 0x004ff40003800000 */
[----:B------:R-:W2:Y:S01]  /*f020*/  S2R R2, SR_CTAID.Y ;  /* 0x0000000000027919 */ /* 0x000ea20000002600 */
[----:B------:R-:W2:Y:S01]  /*f030*/  LDC R0, c[0x0][0x2c4] ;  /* 0x0000b100ff007b82 */ /* 0x000ea20000000800 */
[----:B------:R-:W-:Y:S01]  /*f040*/  PLOP3.LUT P6, PT, PT, PT, PT, 0x80, 0x0 ;  /* 0x000000000000781c */ /* 0x000fe20003fcf070 */
[----:B--2---:R-:W-:-:S05]  /*f050*/  IMAD R2, R2, R0, RZ ;  /* 0x0000000002027224 */ /* 0x004fca00078e02ff */
[----:B------:R-:W-:-:S04]  /*f060*/  SEL R2, R2, R56, !P1 ;  /* 0x0000003802027207 */ /* 0x000fc80004800000 */
[----:B------:R-:W-:-:S07]  /*f070*/  SHF.R.S32.HI R3, RZ, 0x1f, R2 ;  /* 0x0000001fff037819 */ /* 0x000fce0000011402 */
.L_x_538:
[----:B------:R-:W-:Y:S02]  /*f080*/  ISETP.NE.AND P0, PT, R6, RZ, PT ;  /* 0x000000ff0600720c */ /* 0x000fe40003f05270 */
[----:B-1----:R-:W-:-:S11]  /*f090*/  SHF.R.S32.HI R17, RZ, 0x1f, R18 ;  /* 0x0000001fff117819 */ /* 0x002fd60000011412 */
[----:B------:R-:W1:Y:S01]  /*f0a0*/  @P0 LDC R6, c[0x0][0x2c0] ;  /* 0x0000b000ff060b82 */ /* 0x000e620000000800 */
[----:B----4-:R-:W-:Y:S01]  /*f0b0*/  @P0 IMAD R0, R5, R4, RZ ;  /* 0x0000000405000224 */ /* 0x010fe200078e02ff */
[----:B------:R-:W-:Y:S01]  /*f0c0*/  @P0 MOV R4, 0x1 ;  /* 0x0000000100040802 */ /* 0x000fe20000000f00 */
[----:B------:R-:W-:Y:S06]  /*f0d0*/  @P0 BRA `(.L_x_539) ;  /* 0x0000000000180947 */ /* 0x000fec0003800000 */
[----:B------:R-:W2:Y:S01]  /*f0e0*/  LDC R0, c[0x0][0x2c4] ;  /* 0x0000b100ff007b82 */ /* 0x000ea20000000800 */
[----:B------:R-:W-:Y:S02]  /*f0f0*/  ISETP.NE.AND P0, PT, RZ, UR5, PT ;  /* 0x00000005ff007c0c */ /* 0x000fe4000bf05270 */
[----:B-1----:R-:W-:-:S05]  /*f100*/  MOV R6, 0x1 ;  /* 0x0000000100067802 */ /* 0x002fca0000000f00 */
[----:B------:R-:W1:Y:S08]  /*f110*/  LDC R4, c[0x0][0x270] ;  /* 0x00009c00ff047b82 */ /* 0x000e700000000800 */
[----:B--2---:R-:W1:Y:S02]  /*f120*/  @P0 LDC R0, c[0x0][0x2e4] ;  /* 0x0000b900ff000b82 */ /* 0x004e640000000800 */
[----:B-1----:R-:W-:-:S07]  /*f130*/  IMAD R4, R0, R4, RZ ;  /* 0x0000000400047224 */ /* 0x002fce00078e02ff */
.L_x_539:
[----:B------:R2:W5:Y:S01]  /*f140*/  LDL R38, [R1+0x6c] ;  /* 0x00006c0001267983 */ /* 0x0005620000100800 */
[----:B------:R-:W3:Y:S01]  /*f150*/  @P2 LDC R11, c[0x0][0x2e8] ;  /* 0x0000ba00ff0b2b82 */ /* 0x000ee20000000800 */
[----:B------:R-:W4:Y:S01]  /*f160*/  @P2 MUFU.LG2 R8, R52 ;  /* 0x0000003400082308 */ /* 0x000f220000000c00 */
[----:B------:R-:W-:-:S06]  /*f170*/  LOP3.LUT R5, R54, 0xffffffe0, RZ, 0xc0, !PT ;  /* 0xffffffe036057812 */ /* 0x000fcc00078ec0ff */
[----:B------:R-:W-:Y:S01]  /*f180*/  BAR.SYNC.DEFER_BLOCKING 0x0 ;  /* 0x0000000000007b1d */ /* 0x000fe20000010000 */
[----:B------:R-:W-:Y:S01]  /*f190*/  IMAD R4, R19, R4, RZ ;  /* 0x0000000413047224 */ /* 0x000fe200078e02ff */
[----:B------:R-:W-:Y:S01]  /*f1a0*/  LEA.HI R17, R17, R18, RZ, 0x2 ;  /* 0x0000001211117211 */ /* 0x000fe200078f10ff */
[----:B------:R-:W-:Y:S01]  /*f1b0*/  IMAD.MOV.U32 R25, RZ, RZ, 0x7f800000 ;  /* 0x7f800000ff197424 */ /* 0x000fe200078e00ff */
[----:B------:R-:W-:Y:S01]  /*f1c0*/  IADD3 R16, -R5, R55, RZ ;  /* 0x0000003705107210 */ /* 0x000fe20007ffe1ff */
[----:B------:R-:W-:-:S03]  /*f1d0*/  @P4 FMUL.FTZ R5, R7, 0.69314718246459960938 ;  /* 0x3f31721807054820 */ /* 0x000fc60000410000 */
[----:B------:R-:W2:Y:S01]  /*f1e0*/  @P5 LDC R14, c[0x0][0x2e8] ;  /* 0x0000ba00ff0e5b82 */ /* 0x000ea20000000800 */
[----:B------:R-:W3:Y:S01]  /*f1f0*/  @P5 MUFU.LG2 R12, R53 ;  /* 0x00000035000c5308 */ /* 0x000ee20000000c00 */
[----:B------:R-:W-:Y:S01]  /*f200*/  SEL R4, R4, RZ, !P6 ;  /* 0x000000ff04047207 */ /* 0x000fe20007000000 */
[----:B------:R-:W-:Y:S01]  /*f210*/  @P4 FFMA.FTZ R25, R149, R9, R5 ;  /* 0x0000000995194223 */ /* 0x000fe20000010005 */
[----:B------:R-:W-:Y:S01]  /*f220*/  LOP3.LUT P4, RZ, R16, 0x3, RZ, 0xc0, !PT ;  /* 0x0000000310ff7812 */ /* 0x000fe2000788c0ff */
[----:B-1----:R-:W-:Y:S02]  /*f230*/  IMAD R5, R20, R6, RZ ;  /* 0x0000000614057224 */ /* 0x002fe400078e02ff */
[----:B------:R-:W-:Y:S01]  /*f240*/  @P3 FMUL.FTZ R7, R10, 0.69314718246459960938 ;  /* 0x3f3172180a073820 */ /* 0x000fe20000410000 */
[----:B------:R-:W-:Y:S01]  /*f250*/  IMAD R0, R36, R0, R4 ;  /* 0x0000000024007224 */ /* 0x000fe200078e0204 */
[----:B------:R-:W-:Y:S01]  /*f260*/  LOP3.LUT R15, R17, 0xfffffffc, RZ, 0xc0, !PT ;  /* 0xfffffffc110f7812 */ /* 0x000fe200078ec0ff */
[----:B----4-:R-:W-:Y:S01]  /*f270*/  @P2 FMUL.FTZ R8, R8, 0.69314718246459960938 ;  /* 0x3f31721808082820 */ /* 0x010fe20000410000 */
[----:B------:R-:W-:Y:S01]  /*f280*/  IMAD.SHL.U32 R5, R5, 0x80, RZ ;  /* 0x0000008005057824 */ /* 0x000fe200078e00ff */
[----:B------:R-:W-:Y:S01]  /*f290*/  MOV R22, 0x7f800000 ;  /* 0x7f80000000167802 */ /* 0x000fe20000000f00 */
[----:B------:R-:W-:-:S02]  /*f2a0*/  IMAD.MOV.U32 R23, RZ, RZ, 0x7f800000 ;  /* 0x7f800000ff177424 */ /* 0x000fc400078e00ff */
[----:B------:R-:W-:Y:S01]  /*f2b0*/  @P3 FFMA.FTZ R23, R148, R13, R7 ;  /* 0x0000000d94173223 */ /* 0x000fe20000010007 */
[----:B------:R-:W-:Y:S01]  /*f2c0*/  IADD3 R15, -R15, R18, RZ ;  /* 0x000000120f0f7210 */ /* 0x000fe20007ffe1ff */
[----:B---3--:R-:W-:Y:S01]  /*f2d0*/  @P2 FFMA.FTZ R22, R147, R11, R8 ;  /* 0x0000000b93162223 */ /* 0x008fe20000010008 */
[--C-:B------:R-:W-:Y:S01]  /*f2e0*/  IADD3 R8, P1, P0, R5, R2, R0.reuse ;  /* 0x0000000205087210 */ /* 0x100fe2000783e000 */
[----:B------:R-:W-:Y:S01]  /*f2f0*/  BSSY B0, `(.L_x_540) ;  /* 0x000003d000007945 */ /* 0x000fe20003800000 */
[----:B------:R1:W3:Y:S01]  /*f300*/  LDS.128 R32, [R218+0x1800] ;  /* 0x00180000da207984 */ /* 0x0002e20000000c00 */
[----:B------:R-:W-:Y:S01]  /*f310*/  @P5 FMUL.FTZ R4, R12, 0.69314718246459960938 ;  /* 0x3f3172180c045820 */ /* 0x000fe20000410000 */
[----:B------:R-:W-:Y:S02]  /*f320*/  SHF.R.S32.HI R7, RZ, 0x1f, R5 ;  /* 0x0000001fff077819 */ /* 0x000fe40000011405 */
[----:B------:R1:W4:Y:S01]  /*f330*/  LDS.128 R28, [R218+0x3800] ;  /* 0x00380000da1c7984 */ /* 0x0003220000000c00 */
[----:B------:R-:W-:-:S02]  /*f340*/  SHF.R.S32.HI R0, RZ, 0x1f, R0 ;  /* 0x0000001fff007819 */ /* 0x000fc40000011400 */
[----:B------:R-:W-:Y:S01]  /*f350*/  MOV R13, 0x7f800000 ;  /* 0x7f800000000d7802 */ /* 0x000fe20000000f00 */
[----:B--2---:R-:W-:Y:S01]  /*f360*/  @P5 FFMA.FTZ R13, R146, R14, R4 ;  /* 0x0000000e920d5223 */ /* 0x004fe20000010004 */
[----:B------:R-:W-:Y:S02]  /*f370*/  SHF.R.S32.HI R12, RZ, 0x2, R17 ;  /* 0x00000002ff0c7819 */ /* 0x000fe40000011411 */
[----:B------:R-:W-:Y:S02]  /*f380*/  SHF.L.U32 R24, R15, 0x3, RZ ;  /* 0x000000030f187819 */ /* 0x000fe400000006ff */
[----:B------:R-:W-:Y:S01]  /*f390*/  IADD3.X R9, R7, R3, R0, P1, P0 ;  /* 0x0000000307097210 */ /* 0x000fe20000fe0400 */
[----:B------:R-:W-:Y:S06]  /*f3a0*/  @P4 BRA `(.L_x_541) ;  /* 0x0000000000c44947 */ /* 0x000fec0003800000 */
[----:B------:R-:W2:Y:S02]  /*f3b0*/  S2R R4, SR_TID.X ;  /* 0x0000000000047919 */ /* 0x000ea40000002100 */
[----:B--2---:R-:W-:-:S04]  /*f3c0*/  SHF.R.S32.HI R2, RZ, 0x1f, R4 ;  /* 0x0000001fff027819 */ /* 0x004fc80000011404 */
        /* <DEDUP_REMOVED lines=19> */
[----:B------:R-:W2:Y:S01]  /*f500*/  @!P3 LDC.64 R14, c[0x0][0x2b0] ;  /* 0x0000ac00ff0ebb82 */ /* 0x000ea20000000a00 */
[----:B------:R-:W-:-:S03]  /*f510*/  @!P3 IMAD R4, R0, R6, RZ ;  /* 0x000000060004b224 */ /* 0x000fc600078e02ff */
[-C--:B------:R-:W-:Y:S02]  /*f520*/  @!P2 IMAD R2, R2, R6.reuse, RZ ;  /* 0x000000060202a224 */ /* 0x080fe400078e02ff */
[----:B------:R-:W-:Y:S01]  /*f530*/  @!P1 IMAD R0, R3, R6, RZ ;  /* 0x0000000603009224 */ /* 0x000fe200078e02ff */
[----:B------:R-:W-:Y:S01]  /*f540*/  @!P3 IADD3 R7, P4, R4, R8, RZ ;  /* 0x000000080407b210 */ /* 0x000fe20007f9e0ff */
[----:B------:R-:W1:Y:S01]  /*f550*/  @!P2 LDC.64 R16, c[0x0][0x2b0] ;  /* 0x0000ac00ff10ab82 */ /* 0x000e620000000a00 */
[----:B------:R-:W-:Y:S01]  /*f560*/  @!P0 IMAD R5, R5, R6, RZ ;  /* 0x0000000605058224 */ /* 0x000fe200078e02ff */
[-C--:B------:R-:W-:Y:S02]  /*f570*/  @!P2 IADD3 R3, P5, R2, R8.reuse, RZ ;  /* 0x000000080203a210 */ /* 0x080fe40007fbe0ff */
[----:B------:R-:W-:Y:S02]  /*f580*/  @!P3 LEA.HI.X.SX32 R4, R4, R9, 0x1, P4 ;  /* 0x000000090404b211 */ /* 0x000fe400020f0eff */
[----:B------:R-:W-:-:S02]  /*f590*/  @!P1 IADD3 R11, P4, R0, R8, RZ ;  /* 0x00000008000b9210 */ /* 0x000fc40007f9e0ff */
[----:B------:R-:W3:Y:S01]  /*f5a0*/  @!P1 LDC.64 R18, c[0x0][0x2b0] ;  /* 0x0000ac00ff129b82 */ /* 0x000ee20000000a00 */
[----:B------:R-:W-:Y:S02]  /*f5b0*/  @!P0 IADD3 R10, P6, R5, R8, RZ ;  /* 0x00000008050a8210 */ /* 0x000fe40007fde0ff */
[----:B------:R-:W-:-:S05]  /*f5c0*/  @!P2 LEA.HI.X.SX32 R2, R2, R9, 0x1, P5 ;  /* 0x000000090202a211 */ /* 0x000fca00028f0eff */
[----:B------:R-:W4:Y:S01]  /*f5d0*/  @!P0 LDC.64 R20, c[0x0][0x2b0] ;  /* 0x0000ac00ff148b82 */ /* 0x000f220000000a00 */
[----:B--2---:R-:W-:Y:S02]  /*f5e0*/  @!P3 LEA R8, P5, R7, R14, 0x2 ;  /* 0x0000000e0708b211 */ /* 0x004fe400078a10ff */
[-C--:B------:R-:W-:Y:S02]  /*f5f0*/  @!P1 LEA.HI.X.SX32 R14, R0, R9.reuse, 0x1, P4 ;  /* 0x00000009000e9211 */ /* 0x080fe400020f0eff */
[----:B------:R-:W-:Y:S02]  /*f600*/  @!P0 LEA.HI.X.SX32 R0, R5, R9, 0x1, P6 ;  /* 0x0000000905008211 */ /* 0x000fe400030f0eff */
[----:B------:R-:W-:Y:S02]  /*f610*/  @!P3 LEA.HI.X R9, R7, R15, R4, 0x2, P5 ;  /* 0x0000000f0709b211 */ /* 0x000fe400028f1404 */
[----:B-1----:R-:W-:-:S03]  /*f620*/  @!P2 LEA R6, P4, R3, R16, 0x2 ;  /* 0x000000100306a211 */ /* 0x002fc600078810ff */
        /* <DEDUP_REMOVED lines=9> */
.L_x_541:
[----:B------:R-:W-:Y:S05]  /*f6c0*/  BSYNC B0 ;  /* 0x0000000000007941 */ /* 0x000fea0003800000 */
.L_x_540:
[----:B--2---:R2:W5:Y:S04]  /*f6d0*/  LDL R25, [R1+0x30] ;  /* 0x0000300001197983 */ /* 0x0045680000100800 */
[----:B------:R2:W5:Y:S01]  /*f6e0*/  LDL R37, [R1+0x2c] ;  /* 0x00002c0001257983 */ /* 0x0005620000100800 */
[C---:B------:R-:W-:Y:S01]  /*f6f0*/  VIADD R3, R12.reuse, 0x20 ;  /* 0x000000200c037836 */ /* 0x040fe20000000000 */
[----:B------:R-:W-:Y:S01]  /*f700*/  SHF.R.S32.HI R4, RZ, 0x1f, R24 ;  /* 0x0000001fff047819 */ /* 0x000fe20000011418 */
[----:B------:R-:W-:Y:S01]  /*f710*/  VIADD R0, R12, 0x40 ;  /* 0x000000400c007836 */ /* 0x000fe20000000000 */
[----:B------:R-:W1:Y:S01]  /*f720*/  S2R R6, SR_CTAID.X ;  /* 0x0000000000067919 */ /* 0x000e620000002500 */
[----:B------:R-:W-:Y:S01]  /*f730*/  IADD3 R2, P0, R24, R26, RZ ;  /* 0x0000001a18027210 */ /* 0x000fe20007f1e0ff */
[----:B------:R-:W-:Y:S01]  /*f740*/  ULDC.64 UR4, c[0x0][0x2a0] ;  /* 0x0000a80000047ab9 */ /* 0x000fe20000000a00 */
[-C--:B-----5:R-:W-:Y:S01]  /*f750*/  ISETP.GE.AND P4, PT, R3, R38.reuse, PT ;  /* 0x000000260300720c */ /* 0x0a0fe20003f86270 */
[----:B------:R2:W2:Y:S01]  /*f760*/  LDS.128 R20, [R218] ;  /* 0x00000000da147984 */ /* 0x0004a20000000c00 */
[----:B------:R-:W-:Y:S01]  /*f770*/  IADD3.X R3, R4, R27, RZ, P0, !PT ;  /* 0x0000001b04037210 */ /* 0x000fe200007fe4ff */
[----:B------:R-:W-:Y:S01]  /*f780*/  BSSY B0, `(.L_x_542) ;  /* 0x000001f000007945 */ /* 0x000fe20003800000 */
[----:B------:R-:W-:Y:S01]  /*f790*/  SHF.R.S32.HI R13, RZ, 0x1f, R12 ;  /* 0x0000001fff0d7819 */ /* 0x000fe2000001140c */
[----:B------:R1:W2:Y:S01]  /*f7a0*/  LDS.128 R16, [R218+0x2000] ;  /* 0x00200000da107984 */ /* 0x0002a20000000c00 */
[-C--:B------:R-:W-:Y:S01]  /*f7b0*/  ISETP.GE.AND P5, PT, R0, R38.reuse, PT ;  /* 0x000000260000720c */ /* 0x080fe20003fa6270 */
[----:B------:R-:W-:Y:S01]  /*f7c0*/  IMAD.WIDE.U32 R10, R36, UR4, R2 ;  /* 0x00000004240a7c25 */ /* 0x000fe2000f8e0002 */
[----:B------:R-:W-:-:S02]  /*f7d0*/  ISETP.GE.AND P0, PT, R12, R38, PT ;  /* 0x000000260c00720c */ /* 0x000fc40003f06270 */
[----:B------:R-:W-:Y:S01]  /*f7e0*/  SHF.R.S32.HI R5, RZ, 0x1f, R36 ;  /* 0x0000001fff057819 */ /* 0x000fe20000011424 */
[----:B------:R-:W-:-:S04]  /*f7f0*/  VIADD R0, R12, 0x60 ;  /* 0x000000600c007836 */ /* 0x000fc80000000000 */
[----:B------:R-:W-:Y:S01]  /*f800*/  IMAD R4, R5, UR4, RZ ;  /* 0x0000000405047c24 */ /* 0x000fe2000f8e02ff */
[----:B------:R-:W-:-:S03]  /*f810*/  ISETP.GE.AND P6, PT, R0, R38, PT ;  /* 0x000000260000720c */ /* 0x000fc60003fc6270 */
[----:B------:R-:W-:-:S05]  /*f820*/  IMAD R0, R36, UR5, R4 ;  /* 0x0000000524007c24 */ /* 0x000fca000f8e0204 */
[----:B------:R-:W-:Y:S01]  /*f830*/  IADD3 R9, R11, R0, RZ ;  /* 0x000000000b097210 */ /* 0x000fe20007ffe0ff */
[----:B-1----:R-:W-:Y:S02]  /*f840*/  IMAD.WIDE R2, R6, 0x80, R12 ;  /* 0x0000008006027825 */ /* 0x002fe400078e020c */
[----:B------:R1:W1:Y:S01]  /*f850*/  LDS.128 R12, [R218+0x4000] ;  /* 0x00400000da0c7984 */ /* 0x0002620000000c00 */
[----:B------:R-:W-:Y:S05]  /*f860*/  @P0 BRA `(.L_x_543) ;  /* 0x0000000000400947 */ /* 0x000fea0003800000 */
[----:B------:R-:W-:Y:S01]  /*f870*/  ULDC.64 UR4, c[0x0][0x298] ;  /* 0x0000a60000047ab9 */ /* 0x000fe20000000a00 */
[----:B------:R-:W-:Y:S01]  /*f880*/  IMAD.MOV.U32 R8, RZ, RZ, R10 ;  /* 0x000000ffff087224 */ /* 0x000fe200078e000a */
[----:B------:R-:W-:Y:S01]  /*f890*/  ULDC UR6, c[0x0][0x2d0] ;  /* 0x0000b40000067ab9 */ /* 0x000fe20000000800 */
[----:B------:R-:W-:Y:S01]  /*f8a0*/  IMAD R0, R3, UR4, RZ ;  /* 0x0000000403007c24 */ /* 0x000fe2000f8e02ff */
[----:B------:R-:W-:Y:S01]  /*f8b0*/  ISETP.GE.AND P3, PT, R24, UR6, PT ;  /* 0x0000000618007c0c */ /* 0x000fe2000bf66270 */
[C---:B------:R-:W-:Y:S01]  /*f8c0*/  IMAD.WIDE.U32 R6, R2.reuse, UR4, R8 ;  /* 0x0000000402067c25 */ /* 0x040fe2000f8e0008 */
[----:B------:R-:W-:Y:S02]  /*f8d0*/  ISETP.GE.AND P2, PT, R37, UR6, PT ;  /* 0x0000000625007c0c */ /* 0x000fe4000bf46270 */
[----:B------:R-:W-:Y:S01]  /*f8e0*/  ISETP.GE.AND P1, PT, R25, UR6, PT ;  /* 0x0000000619007c0c */ /* 0x000fe2000bf26270 */
[----:B------:R-:W-:Y:S01]  /*f8f0*/  IMAD R0, R2, UR5, R0 ;  /* 0x0000000502007c24 */ /* 0x000fe2000f8e0200 */
[----:B------:R-:W-:-:S02]  /*f900*/  ULDC.64 UR4, c[0x0][0x280] ;  /* 0x0000a00000047ab9 */ /* 0x000fc40000000a00 */
[----:B------:R-:W-:Y:S01]  /*f910*/  LEA R4, P0, R6, UR4, 0x1 ;  /* 0x0000000406047c11 */ /* 0x000fe2000f8008ff */
[----:B------:R-:W-:-:S05]  /*f920*/  IMAD.IADD R0, R7, 0x1, R0 ;  /* 0x0000000107007824 */ /* 0x000fca00078e0200 */
[----:B------:R-:W-:-:S05]  /*f930*/  LEA.HI.X R5, R6, UR5, R0, 0x1, P0 ;  /* 0x0000000506057c11 */ /* 0x000fca00080f0c00 */
[----:B--2---:R2:W-:Y:S04]  /*f940*/  @!P3 STG.E.128 desc[UR20][R4.64], R20 ;  /* 0x000000140400b986 */ /* 0x0045e8000c101d14 */
[----:B------:R2:W-:Y:S04]  /*f950*/  @!P2 STG.E.128 desc[UR20][R4.64+0x40], R16 ;  /* 0x000040100400a986 */ /* 0x0005e8000c101d14 */
[----:B-1----:R2:W-:Y:S02]  /*f960*/  @!P1 STG.E.128 desc[UR20][R4.64+0x80], R12 ;  /* 0x0000800c04009986 */ /* 0x0025e4000c101d14 */
.L_x_543:
[----:B------:R-:W-:Y:S05]  /*f970*/  BSYNC B0 ;  /* 0x0000000000007941 */ /* 0x000fea0003800000 */
.L_x_542:
[----:B--2---:R2:W2:Y:S01]  /*f980*/  LDS.128 R20, [R218+0x800] ;  /* 0x00080000da147984 */ /* 0x0044a20000000c00 */
[----:B------:R-:W-:Y:S03]  /*f990*/  BSSY B0, `(.L_x_544) ;  /* 0x0000017000007945 */ /* 0x000fe60003800000 */
[----:B------:R2:W2:Y:S04]  /*f9a0*/  LDS.128 R16, [R218+0x2800] ;  /* 0x00280000da107984 */ /* 0x0004a80000000c00 */
        /* <DEDUP_REMOVED lines=21> */
.L_x_545:
[----:B------:R-:W-:Y:S05]  /*fb00*/  BSYNC B0 ;  /* 0x0000000000007941 */ /* 0x000fea0003800000 */
.L_x_544:
        /* <DEDUP_REMOVED lines=24> */
.L_x_547:
[----:B------:R-:W-:Y:S05]  /*fc90*/  BSYNC B0 ;  /* 0x0000000000007941 */ /* 0x000fea0003800000 */
.L_x_546:
[----:B-12---:R-:W1:Y:S01]  /*fca0*/  LDS.128 R216, [R218+0x5800] ;  /* 0x00580000dad87984 */ /* 0x006e620000000c00 */
        /* <DEDUP_REMOVED lines=18> */
[----:B----4-:R2:W-:Y:S01]  /*fdd0*/  @!P1 STG.E.128 desc[UR20][R2.64+0x40], R28 ;  /* 0x0000401c02009986 */ /* 0x0105e2000c101d14 */
[----:B------:R-:W-:Y:S05]  /*fde0*/  @P0 EXIT ;  /* 0x000000000000094d */ /* 0x000fea0003800000 */
[----:B-1----:R-:W-:Y:S01]  /*fdf0*/  STG.E.128 desc[UR20][R2.64+0x80], R216 ;  /* 0x000080d802007986 */ /* 0x002fe2000c101d14 */
[----:B------:R-:W-:Y:S05]  /*fe00*/  EXIT ;  /* 0x000000000000794d */ /* 0x000fea0003800000 */
.L_x_511:
        /* <DEDUP_REMOVED lines=11> */
[----:B------:R-:W-:-:S07]  /*fec0*/  ISETP.NE.AND P1, PT, R8, RZ, !P2 ;  /* 0x000000ff0800720c */ /* 0x000fce0005725270 */
[----:B------:R-:W4:Y:S08]  /*fed0*/  @P2 LDC R17, c[0x0][0x2c0] ;  /* 0x0000b000ff112b82 */ /* 0x000f300000000800 */
        /* <DEDUP_REMOVED lines=18> */
[----:B------:R-:W-:Y:S01]  /*10000*/  SHF.R.S32.HI R4, RZ, 0x1f, R22 ;  /* 0x0000001fff047819 */ /* 0x000fe20000011416 */
[----:B------:R-:W-:Y:S01]  /*10010*/  @!P0 IMAD.IADD R7, R5, 0x1, R0 ;  /* 0x0000000105078824 */ /* 0x000fe200078e0200 */
[C---:B------:R-:W-:Y:S01]  /*10020*/  IADD3 R27, R14.reuse, 0x20, RZ ;  /* 0x000000200e1b7810 */ /* 0x040fe20007ffe0ff */
[----:B------:R-:W-:Y:S01]  /*10030*/  IMAD.IADD R0, R237, 0x1, -R250 ;  /* 0x00000001ed007824 */ /* 0x000fe200078e0afa */
[----:B------:R-:W-:Y:S01]  /*10040*/  IADD3 R2, P0, R14, R2, RZ ;  /* 0x000000020e027210 */ /* 0x000fe20007f1e0ff */
[----:B------:R-:W-:Y:S02]  /*10050*/  IMAD R4, R4, UR4, RZ ;  /* 0x0000000404047c24 */ /* 0x000fe4000f8e02ff */
[----:B------:R-:W-:Y:S01]  /*10060*/  VIADD R21, R10, 0x20 ;  /* 0x000000200a157836 */ /* 0x000fe20000000000 */
[----:B------:R-:W-:Y:S01]  /*10070*/  LEA.HI.X.SX32 R3, R14, R7, 0x1, P0 ;  /* 0x000000070e037211 */ /* 0x000fe200000f0eff */
[----:B------:R-:W-:Y:S01]  /*10080*/  IMAD R8, R22, UR5, R4 ;  /* 0x0000000516087c24 */ /* 0x000fe2000f8e0204 */
[-C--:B------:R-:W-:Y:S01]  /*10090*/  ISETP.GE.AND P0, PT, R10, R0.reuse, PT ;  /* 0x000000000a00720c */ /* 0x080fe20003f06270 */
[----:B---3--:R-:W-:Y:S01]  /*100a0*/  IMAD.WIDE R4, R9, 0x80, R10 ;  /* 0x0000008009047825 */ /* 0x008fe200078e020a */
[----:B------:R-:W-:-:S03]  /*100b0*/  ISETP.GE.AND P4, PT, R21, R0, PT ;  /* 0x000000001500720c */ /* 0x000fc60003f86270 */
[----:B------:R-:W-:-:S04]  /*100c0*/  IMAD.WIDE.U32 R12, R22, UR4, R2 ;  /* 0x00000004160c7c25 */ /* 0x000fc8000f8e0002 */
[----:B------:R-:W-:Y:S01]  /*100d0*/  VIADD R26, R14, 0x40 ;  /* 0x000000400e1a7836 */ /* 0x000fe20000000000 */
[----:B------:R-:W-:-:S03]  /*100e0*/  IADD3 R9, R8, R13, RZ ;  /* 0x0000000d08097210 */ /* 0x000fc60007ffe0ff */
        /* <DEDUP_REMOVED lines=17> */
.L_x_549:
[----:B------:R-:W-:Y:S05]  /*10200*/  BSYNC B0 ;  /* 0x0000000000007941 */ /* 0x000fea0003800000 */
.L_x_548:
        /* <DEDUP_REMOVED lines=25> */
.L_x_551:
[----:B------:R-:W-:Y:S05]  /*103a0*/  BSYNC B0 ;  /* 0x0000000000007941 */ /* 0x000fea0003800000 */
.L_x_550:
        /* <DEDUP_REMOVED lines=31> */
.L_x_553:
[----:B------:R-:W-:Y:S05]  /*105a0*/  BSYNC B0 ;  /* 0x0000000000007941 */ /* 0x000fea0003800000 */
.L_x_552:
[----:B------:R-:W-:Y:S01]  /*105b0*/  ISETP.NE.AND P1, PT, R28, RZ, PT ;  /* 0x000000ff1c00720c */ /* 0x000fe20003f25270 */
[----:B------:R-:W-:Y:S01]  /*105c0*/  BSSY B0, `(.L_x_554) ;  /* 0x0000021000007945 */ /* 0x000fe20003800000 */
[-C--:B------:R-:W-:Y:S02]  /*105d0*/  ISETP.GE.AND P0, PT, R19, R0.reuse, PT ;  /* 0x000000001300720c */ /* 0x080fe40003f06270 */
[----:B------:R-:W-:Y:S02]  /*105e0*/  @!P5 CS2R R6, SRZ ;  /* 0x000000000006d805 */ /* 0x000fe4000001ff00 */
[----:B-12-4-:R-:W-:Y:S02]  /*105f0*/  SEL R2, R15, RZ, !P5 ;  /* 0x000000ff0f027207 */ /* 0x016fe40006800000 */
[-C--:B------:R-:W-:Y:S02]  /*10600*/  ISETP.GE.OR P3, PT, R10, R0.reuse, P2 ;  /* 0x000000000a00720c */ /* 0x080fe40001766670 */
[----:B------:R-:W-:Y:S01]  /*10610*/  ISETP.GE.OR P4, PT, R21, R0, P2 ;  /* 0x000000001500720c */ /* 0x000fe20001786670 */
[----:B------:R-:W-:Y:S01]  /*10620*/  IMAD R16, R22, R16, R2 ;  /* 0x0000001016107224 */ /* 0x000fe200078e0202 */
[----:B------:R-:W-:-:S02]  /*10630*/  ISETP.GE.OR P6, PT, R20, R0, P2 ;  /* 0x000000001400720c */ /* 0x000fc400017c6670 */
[----:B------:R-:W-:Y:S01]  /*10640*/  ISETP.GE.OR P2, PT, R19, R0, P2 ;  /* 0x000000001300720c */ /* 0x000fe20001746670 */
[----:B------:R-:W-:Y:S01]  /*10650*/  @!P1 IMAD.MOV.U32 R17, RZ, RZ, 0x1 ;  /* 0x00000001ff119424 */ /* 0x000fe200078e00ff */
[----:B------:R-:W-:Y:S02]  /*10660*/  @P5 SHF.R.S32.HI R18, RZ, 0x1f, R31 ;  /* 0x0000001fff125819 */ /* 0x000fe4000001141f */
        /* <DEDUP_REMOVED lines=22> */
.L_x_555:
[----:B------:R-:W-:Y:S05]  /*107d0*/  BSYNC B0 ;  /* 0x0000000000007941 */ /* 0x000fea0003800000 */
.L_x_554:
        /* <DEDUP_REMOVED lines=16> */
.L_x_557:
[----:B------:R-:W-:Y:S05]  /*108e0*/  BSYNC B0 ;  /* 0x0000000000007941 */ /* 0x000fea0003800000 */
.L_x_556:
        /* <DEDUP_REMOVED lines=10> */
.L_x_559:
[----:B------:R-:W-:Y:S05]  /*10990*/  BSYNC B0 ;  /* 0x0000000000007941 */ /* 0x000fea0003800000 */
.L_x_558:
        /* <DEDUP_REMOVED lines=10> */
.L_x_561:
[----:B------:R-:W-:Y:S05]  /*10a40*/  BSYNC B0 ;  /* 0x0000000000007941 */ /* 0x000fea0003800000 */
.L_x_560:
        /* <DEDUP_REMOVED lines=11> */
.L_x_562:
        /* <DEDUP_REMOVED lines=16> */
.L_x_1218:


//--------------------- .text._ZN5flash16flash_fwd_kernelI23Flash_fwd_kernel_traitsILi96ELi128ELi64ELi4ELb0ELb0EN7cutlass6half_tE19Flash_kernel_traitsILi96ELi128ELi64ELi4ES3_EELb1ELb0ELb0ELb0ELb0ELb0ELb0ELb1EEEvNS_16Flash_fwd_paramsE --------------------------
	.section	.text._ZN5flash16flash_fwd_kernelI23Flash_fwd_kernel_traitsILi96ELi128ELi64ELi4ELb0ELb0EN7cutlass6half_tE19Flash_kernel_traitsILi96ELi128ELi64ELi4ES3_EELb1ELb0ELb0ELb0ELb0ELb0ELb0ELb1EEEvNS_16Flash_fwd_paramsE,"ax",@progbits
	.align	128
        .global         _ZN5flash16flash_fwd_kernelI23Flash_fwd_kernel_traitsILi96ELi128ELi64ELi4ELb0ELb0EN7cutlass6half_tE19Flash_kernel_traitsILi96ELi128ELi64ELi4ES3_EELb1ELb0ELb0ELb0ELb0ELb0ELb0ELb1EEEvNS_16Flash_fwd_paramsE
        .type           _ZN5flash16flash_fwd_kernelI23Flash_fwd_kernel_traitsILi96ELi128ELi64ELi4ELb0ELb0EN7cutlass6half_tE19Flash_kernel_traitsILi96ELi128ELi64ELi4ES3_EELb1ELb0ELb0ELb0ELb0ELb0ELb0ELb1EEEvNS_16Flash_fwd_paramsE,@function
        .size           _ZN5flash16flash_fwd_kernelI23Flash_fwd_kernel_traitsILi96ELi128ELi64ELi4ELb0ELb0EN7cutlass6half_tE19Flash_kernel_traitsILi96ELi128ELi64ELi4ES3_EELb1ELb0ELb0ELb0ELb0ELb0ELb0ELb1EEEvNS_16Flash_fwd_paramsE,(.L_x_1219 - _ZN5flash16flash_fwd_kernelI23Flash_fwd_kernel_traitsILi96ELi128ELi64ELi4ELb0ELb0EN7cutlass6half_tE19Flash_kernel_traitsILi96ELi128ELi64ELi4ES3_EELb1ELb0ELb0ELb0ELb0ELb0ELb0ELb1EEEvNS_16Flash_fwd_paramsE)
        .other          _ZN5flash16flash_fwd_kernelI23Flash_fwd_kernel_traitsILi96ELi128ELi64ELi4ELb0ELb0EN7cutlass6half_tE19Flash_kernel_traitsILi96ELi128ELi64ELi4ES3_EELb1ELb0ELb0ELb0ELb0ELb0ELb0ELb1EEEvNS_16Flash_fwd_paramsE,@"STO_CUDA_ENTRY STV_DEFAULT"
_ZN5flash16flash_fwd_kernelI23Flash_fwd_kernel_traitsILi96ELi128ELi64ELi4ELb0ELb0EN7cutlass6half_tE19Flash_kernel_traitsILi96ELi128ELi64ELi4ES3_EELb1ELb0ELb0ELb0ELb0ELb0ELb0ELb1EEEvNS_16Flash_fwd_paramsE:
.text._ZN5flash16flash_fwd_kernelI23Flash_fwd_kernel_traitsILi96ELi128ELi64ELi4ELb0ELb0EN7cutlass6half_tE19Flash_kernel_traitsILi96ELi128ELi64ELi4ES3_EELb1ELb0ELb0ELb0ELb0ELb0ELb0ELb1EEEvNS_16Flash_fwd_paramsE:
        /* <DEDUP_REMOVED lines=9> */
[----:B------:R-:W4:Y:S01]  /*0090*/  S2R R153, SR_TID.X ;  /* 0x0000000000997919 */ /* 0x000f220000002100 */
[----:B------:R-:W-:Y:S01]  /*00a0*/  ULDC.64 UR6, c[0x0][0x2f0] ;  /* 0x0000bc0000067ab9 */ /* 0x000fe20000000a00 */
[----:B------:R-:W-:Y:S01]  /*00b0*/  ULDC.64 UR8, c[0x0][0x2f0] ;  /* 0x0000bc0000087ab9 */ /* 0x000fe20000000a00 */
[----:B-1----:R-:W-:-:S04]  /*00c0*/  VIADD R1, R1, 0xfffffe28 ;  /* 0xfffffe2801017836 */ /* 0x002fc80000000000 */
[----:B------:R-:W-:Y:S01]  /*00d0*/  S2UR UR14, SR_CTAID.X ;  /* 0x00000000000e79c3 */ /* 0x000fe20000002500 */
[----:B------:R2:W5:Y:S07]  /*00e0*/  @P2 LDG.E.64 R4, desc[UR20][R2.64] ;  /* 0x0000001402042981 */ /* 0x00056e000c1e1b00 */
[----:B------:R-:W1:Y:S08]  /*00f0*/  S2UR UR17, SR_CTAID.Y ;  /* 0x00000000001179c3 */ /* 0x000e700000002600 */
[----:B------:R-:W4:Y:S01]  /*0100*/  S2UR UR16, SR_CTAID.Z ;  /* 0x00000000001079c3 */ /* 0x000f220000002700 */
[----:B------:R-:W-:Y:S01]  /*0110*/  UMOV UR13, 0xffffffff ;  /* 0xffffffff000d7882 */ /* 0x000fe20000000000 */
[----:B------:R-:W-:Y:S01]  /*0120*/  UMOV UR28, URZ ;  /* 0x0000003f001c7c82 */ /* 0x000fe20008000000 */
[----:B------:R-:W-:-:S05]  /*0130*/  ULDC.U8 UR12, c[0x0][0x388] ;  /* 0x0000e200000c7ab9 */ /* 0x000fca0000000000 */
[----:B------:R-:W5:Y:S01]  /*0140*/  @P2 LDC R0, c[0x0][0x3b0] ;  /* 0x0000ec00ff002b82 */ /* 0x000f620000000800 */
[----:B--2---:R-:W-:Y:S02]  /*0150*/  @P2 IMAD.MOV.U32 R2, RZ, RZ, R8 ;  /* 0x000000ffff022224 */ /* 0x004fe400078e0008 */
[----:B---3--:R-:W-:-:S06]  /*0160*/  @P2 IMAD.MOV.U32 R3, RZ, RZ, R10 ;  /* 0x000000ffff032224 */ /* 0x008fcc00078e000a */
[----:B------:R-:W2:Y:S01]  /*0170*/  @P2 LDG.E.64 R2, desc[UR20][R2.64] ;  /* 0x0000001402022981 */ /* 0x000ea2000c1e1b00 */
[----:B------:R-:W-:Y:S02]  /*0180*/  UISETP.NE.U32.AND UP2, UPT, UR6, URZ, UPT ;  /* 0x0000003f0600728c */ /* 0x000fe4000bf45070 */
[----:B-1----:R-:W-:Y:S02]  /*0190*/  UIMAD.WIDE UR8, UR17, 0x4, UR8 ;  /* 0x00000004110878a5 */ /* 0x002fe4000f8e0208 */
[----:B------:R-:W-:Y:S02]  /*01a0*/  UISETP.NE.AND.EX UP2, UPT, UR7, URZ, UPT, UP2 ;  /* 0x0000003f0700728c */ /* 0x000fe4000bf45320 */
[----:B----4-:R-:W-:Y:S01]  /*01b0*/  ULOP3.LUT UR4, UR16, UR14, UR17, 0xfe, !UPT ;  /* 0x0000000e10047292 */ /* 0x010fe2000f8efe11 */
[----:B------:R-:W-:-:S03]  /*01c0*/  ULDC.U8 UR6, c[0x0][0x3c2] ;  /* 0x0000f08000067ab9 */ /* 0x000fc60000000000 */
[----:B------:R-:W-:Y:S01]  /*01d0*/  PLOP3.LUT P0, PT, PT, PT, UP2, 0x80, 0x0 ;  /* 0x000000000000781c */ /* 0x000fe20003f0f028 */
[----:B------:R-:W-:Y:S01]  /*01e0*/  UISETP.NE.AND UP3, UPT, UR6, URZ, UPT ;  /* 0x0000003f0600728c */ /* 0x000fe2000bf65270 */
[----:B------:R-:W-:Y:S01]  /*01f0*/  LOP3.LUT P3, RZ, R153, UR4, RZ, 0xfc, !PT ;  /* 0x0000000499ff7c12 */ /* 0x000fe2000f86fcff */
[----:B------:R-:W-:Y:S01]  /*0200*/  ULDC.64 UR4, c[0x0][0x300] ;  /* 0x0000c00000047ab9 */ /* 0x000fe20000000a00 */
[----:B------:R-:W-:Y:S01]  /*0210*/  ULDC.64 UR6, c[0x0][0x2f8] ;  /* 0x0000be0000067ab9 */ /* 0x000fe20000000a00 */
[----:B------:R-:W-:-:S04]  /*0220*/  UISETP.NE.U32.AND UP1, UPT, UR4, URZ, UPT ;  /* 0x0000003f0400728c */ /* 0x000fc8000bf25070 */
[----:B------:R-:W-:-:S03]  /*0230*/  UISETP.NE.AND.EX UP1, UPT, UR5, URZ, UPT, UP1 ;  /* 0x0000003f0500728c */ /* 0x000fc6000bf25310 */
[----:B------:R-:W-:Y:S02]  /*0240*/  ULDC.64 UR4, c[0x0][0x2f8] ;  /* 0x0000be0000047ab9 */ /* 0x000fe40000000a00 */
[----:B------:R-:W-:Y:S01]  /*0250*/  UISETP.EQ.U32.AND UP0, UPT, UR4, URZ, UPT ;  /* 0x0000003f0400728c */ /* 0x000fe2000bf02070 */
[----:B------:R-:W1:Y:S03]  /*0260*/  @!P3 LDC.64 R6, c[0x0][0x3b8] ;  /* 0x0000ee00ff06bb82 */ /* 0x000e660000000a00 */
[----:B------:R-:W-:Y:S02]  /*0270*/  UISETP.EQ.OR.EX UP0, UPT, UR5, URZ, !UP3, UP0 ;  /* 0x0000003f0500728c */ /* 0x000fe4000df02700 */
[----:B------:R-:W-:Y:S01]  /*0280*/  UIMAD.WIDE UR6, UR17, 0x4, UR6 ;  /* 0x00000004110678a5 */ /* 0x000fe2000f8e0206 */
[----:B-----5:R-:W-:Y:S02]  /*0290*/  @P2 R2UR UR24, R4 ;  /* 0x00000000041822ca */ /* 0x020fe400000e0000 */
[----:B------:R-:W-:-:S11]  /*02a0*/  @P2 R2UR UR25, R5 ;  /* 0x00000000051922ca */ /* 0x000fd600000e0000 */
[----:B------:R-:W-:Y:S02]  /*02b0*/  IMAD.U32 R4, RZ, RZ, UR24 ;  /* 0x00000018ff047e24 */ /* 0x000fe4000f8e00ff */
[----:B------:R-:W-:-:S05]  /*02c0*/  IMAD.U32 R5, RZ, RZ, UR25 ;  /* 0x00000019ff057e24 */ /* 0x000fca000f8e00ff */
[----:B-1----:R1:W-:Y:S01]  /*02d0*/  @!P3 STG.E.64 desc[UR20][R6.64], R4 ;  /* 0x000000040600b986 */ /* 0x0023e2000c101b14 */
[----:B--2---:R-:W-:Y:S01]  /*02e0*/  @P2 IADD3 R8, P1, R2, R0, RZ ;  /* 0x0000000002082210 */ /* 0x004fe20007f3e0ff */
[----:B------:R-:W-:-:S04]  /*02f0*/  IMAD.U32 R2, RZ, RZ, UR8 ;  /* 0x00000008ff027e24 */ /* 0x000fc8000f8e00ff */
[----:B------:R-:W-:Y:S01]  /*0300*/  @P2 IMAD.X R10, RZ, RZ, R3, P1 ;  /* 0x000000ffff0a2224 */ /* 0x000fe200008e0603 */
[----:B------:R-:W-:Y:S01]  /*0310*/  PLOP3.LUT P1, PT, PT, PT, UP1, 0x80, 0x0 ;  /* 0x000000000000781c */ /* 0x000fe20003f2f018 */
[----:B------:R-:W-:Y:S01]  /*0320*/  IMAD.U32 R3, RZ, RZ, UR9 ;  /* 0x00000009ff037e24 */ /* 0x000fe2000f8e00ff */
[----:B------:R-:W-:Y:S02]  /*0330*/  @UP1 ULDC.64 UR8, c[0x0][0x300] ;  /* 0x0000c00000081ab9 */ /* 0x000fe40000000a00 */
[----:B------:R-:W-:Y:S01]  /*0340*/  @UP1 UIMAD.WIDE UR8, UR17, 0x4, UR8 ;  /* 0x00000004110818a5 */ /* 0x000fe2000f8e0208 */
[----:B-1----:R-:W-:Y:S02]  /*0350*/  @!P3 IMAD.MOV.U32 R4, RZ, RZ, R8 ;  /* 0x000000ffff04b224 */ /* 0x002fe400078e0008 */
[----:B------:R-:W-:-:S05]  /*0360*/  @!P3 IMAD.MOV.U32 R5, RZ, RZ, R10 ;  /* 0x000000ffff05b224 */ /* 0x000fca00078e000a */
[----:B------:R1:W-:Y:S01]  /*0370*/  @!P3 STG.E.64 desc[UR20][R6.64+0x8], R4 ;  /* 0x000008040600b986 */ /* 0x0003e2000c101b14 */
[----:B------:R-:W-:-:S03]  /*0380*/  PLOP3.LUT P2, PT, PT, PT, UP0, 0x80, 0x0 ;  /* 0x000000000000781c */ /* 0x000fc60003f4f008 */
[----:B-1----:R-:W2:Y:S04]  /*0390*/  @P0 LDG.E R6, desc[UR20][R2.64] ;  /* 0x0000001402060981 */ /* 0x002ea8000c1e1900 */
[----:B------:R1:W3:Y:S02]  /*03a0*/  @P0 LDG.E R5, desc[UR20][R2.64+0x4] ;  /* 0x0000041402050981 */ /* 0x0002e4000c1e1900 */
[----:B-1----:R-:W-:Y:S02]  /*03b0*/  IMAD.U32 R2, RZ, RZ, UR8 ;  /* 0x00000008ff027e24 */ /* 0x002fe4000f8e00ff */
[----:B------:R-:W-:-:S05]  /*03c0*/  IMAD.U32 R3, RZ, RZ, UR9 ;  /* 0x00000009ff037e24 */ /* 0x000fca000f8e00ff */
[----:B------:R1:W4:Y:S02]  /*03d0*/  @P1 LDG.E R0, desc[UR20][R2.64] ;  /* 0x0000001402001981 */ /* 0x000324000c1e1900 */
[----:B-1----:R-:W-:Y:S02]  /*03e0*/  IMAD.U32 R2, RZ, RZ, UR6 ;  /* 0x00000006ff027e24 */ /* 0x002fe4000f8e00ff */
[----:B------:R-:W-:-:S05]  /*03f0*/  IMAD.U32 R3, RZ, RZ, UR7 ;  /* 0x00000007ff037e24 */ /* 0x000fca000f8e00ff */
[----:B------:R-:W5:Y:S01]  /*0400*/  @!P2 LDG.E R4, desc[UR20][R2.64] ;  /* 0x000000140204a981 */ /* 0x000f62000c1e1900 */
[----:B------:R-:W-:Y:S01]  /*0410*/  SHF.R.S32.HI R17, RZ, 0x1f, R153 ;  /* 0x0000001fff117819 */ /* 0x000fe20000011499 */
[----:B------:R-:W-:-:S03]  /*0420*/  UMOV UR7, 0xffffffff ;  /* 0xffffffff00077882 */ /* 0x000fc60000000000 */
[----:B------:R-:W-:Y:S02]  /*0430*/  LEA.HI R155, R17, R153, RZ, 0x5 ;  /* 0x00000099119b7211 */ /* 0x000fe400078f28ff */
[----:B--2---:R-:W-:Y:S02]  /*0440*/  @P0 R2UR UR13, R6 ;  /* 0x00000000060d02ca */ /* 0x004fe400000e0000 */
[----:B---3--:R-:W-:Y:S02]  /*0450*/  @P0 R2UR UR15, R5 ;  /* 0x00000000050f02ca */ /* 0x008fe400000e0000 */
[----:B------:R-:W-:-:S04]  /*0460*/  ISETP.NE.U32.AND P0, PT, RZ, UR4, PT ;  /* 0x00000004ff007c0c */ /* 0x000fc8000bf05070 */
[----:B------:R-:W-:-:S07]  /*0470*/  ISETP.NE.AND.EX P0, PT, RZ, UR5, PT, P0 ;  /* 0x00000005ff007c0c */ /* 0x000fce000bf05300 */
[----:B------:R-:W-:-:S07]  /*0480*/  @UP2 UIADD3 UR15, UR15, -UR13, URZ ;  /* 0x8000000d0f0f2290 */ /* 0x000fce000fffe03f */
[----:B------:R-:W-:Y:S01]  /*0490*/  @!UP2 ULDC UR15, c[0x0][0x2c4] ;  /* 0x0000b100000faab9 */ /* 0x000fe20000000800 */
[----:B----4-:R-:W-:Y:S02]  /*04a0*/  @P1 R2UR UR28, R0 ;  /* 0x00000000001c12ca */ /* 0x010fe400000e0000 */
[----:B------:R-:W-:-:S05]  /*04b0*/  LOP3.LUT R0, R155, 0xffffffe0, RZ, 0xc0, !PT ;  /* 0xffffffe09b007812 */ /* 0x000fca00078ec0ff */
[----:B------:R-:W-:Y:S01]  /*04c0*/  IMAD.IADD R148, R153, 0x1, -R0 ;  /* 0x0000000199947824 */ /* 0x000fe200078e0a00 */
[----:B-----5:R-:W-:Y:S01]  /*04d0*/  @!P2 R2UR UR7, R4 ;  /* 0x000000000407a2ca */ /* 0x020fe200000e0000 */
[----:B------:R-:W-:-:S14]  /*04e0*/  @!P0 BRA `(.L_x_563) ;  /* 0x00000000001c8947 */ /* 0x000fdc0003800000 */
[----:B------:R-:W-:-:S13]  /*04f0*/  PLOP3.LUT P0, PT, PT, PT, UP3, 0x80, 0x0 ;  /* 0x000000000000781c */ /* 0x000fda0003f0f038 */
[----:B------:R-:W2:Y:S04]  /*0500*/  @P0 LDG.E R0, desc[UR20][R2.64+0x4] ;  /* 0x0000041402000981 */ /* 0x000ea8000c1e1900 */
[----:B------:R-:W3:Y:S01]  /*0510*/  @!P0 LDG.E R2, desc[UR20][R2.64] ;  /* 0x0000001402028981 */ /* 0x000ee2000c1e1900 */
[----:B--2---:R-:W-:-:S13]  /*0520*/  @P0 R2UR UR6, R0 ;  /* 0x00000000000602ca */ /* 0x004fda00000e0000 */
[----:B------:R-:W-:-:S07]  /*0530*/  @UP3 UIADD3 UR6, UR6, -UR7, URZ ;  /* 0x8000000706063290 */ /* 0x000fce000fffe03f */
[----:B---3--:R-:W-:Y:S01]  /*0540*/  @!P0 R2UR UR6, R2 ;  /* 0x00000000020682ca */ /* 0x008fe200000e0000 */
[----:B------:R-:W-:-:S14]  /*0550*/  BRA `(.L_x_564) ;  /* 0x0000000000047947 */ /* 0x000fdc0003800000 */
.L_x_563:
[----:B------:R-:W-:-:S05]  /*0560*/  ULDC UR6, c[0x0][0x2c8] ;  /* 0x0000b20000067ab9 */ /* 0x000fca0000000800 */
.L_x_564:
        /* <DEDUP_REMOVED lines=19> */
[----:B------:R-:W-:Y:S01]  /*06a0*/  @!UP2 UIADD3 UR23, UR4, UR6, -UR28 ;  /* 0x000000060417a290 */ /* 0x000fe2000fffe81c */
[----:B------:R-:W-:Y:S11]  /*06b0*/  @!P0 EXIT ;  /* 0x000000000000894d */ /* 0x000ff60003800000 */
[----:B------:R-:W-:Y:S02]  /*06c0*/  UISETP.GE.AND UP0, UPT, UR23, 0x1, UPT ;  /* 0x000000011700788c */ /* 0x000fe4000bf06270 */
[----:B------:R-:W-:-:S04]  /*06d0*/  UIADD3 UR4, UR23, 0x3f, URZ ;  /* 0x0000003f17047890 */ /* 0x000fc8000fffe03f */
[----:B------:R-:W-:Y:S01]  /*06e0*/  PLOP3.LUT P0, PT, PT, PT, UP0, 0x80, 0x0 ;  /* 0x000000000000781c */ /* 0x000fe20003f0f008 */
[----:B------:R-:W-:-:S04]  /*06f0*/  USHF.R.S32.HI UR18, URZ, 0x1f, UR4 ;  /* 0x0000001f3f127899 */ /* 0x000fc80008011404 */
[----:B------:R-:W-:-:S08]  /*0700*/  ULEA.HI UR18, UR18, UR4, URZ, 0x6 ;  /* 0x0000000412127291 */ /* 0x000fd0000f8f303f */
[----:B------:R-:W-:Y:S05]  /*0710*/  @!P0 BRA `(.L_x_565) ;  /* 0x0000013400f88947 */ /* 0x000fea0003800000 */
[----:B------:R-:W1:Y:S01]  /*0720*/  LDC R14, c[0x0][0x278] ;  /* 0x00009e00ff0e7b82 */ /* 0x000e620000000800 */
[----:B------:R-:W2:Y:S01]  /*0730*/  S2R R4, SR_CTAID.Z ;  /* 0x0000000000047919 */ /* 0x000ea20000002700 */
[----:B------:R-:W-:Y:S01]  /*0740*/  UISETP.NE.AND UP1, UPT, UR13, -0x1, UPT ;  /* 0xffffffff0d00788c */ /* 0x000fe2000bf25270 */
[CC--:B------:R-:W-:Y:S01]  /*0750*/  LEA.HI R6, R17.reuse, R153.reuse, RZ, 0x2 ;  /* 0x0000009911067211 */ /* 0x0c0fe200078f10ff */
[----:B------:R-:W-:Y:S01]  /*0760*/  ULDC UR22, c[0x0][0x270] ;  /* 0x00009c0000167ab9 */ /* 0x000fe20000000800 */
[----:B------:R-:W-:Y:S01]  /*0770*/  LEA.HI R23, R17, R153, RZ, 0x3 ;  /* 0x0000009911177211 */ /* 0x000fe200078f18ff */
[----:B------:R-:W-:Y:S01]  /*0780*/  UIMAD UR22, UR17, UR22, UR16 ;  /* 0x00000016111672a4 */ /* 0x000fe2000f8e0210 */
[----:B------:R-:W-:Y:S01]  /*0790*/  SHF.R.S32.HI R154, RZ, 0x5, R155 ;  /* 0x00000005ff9a7819 */ /* 0x000fe2000001149b */
[----:B------:R-:W-:Y:S01]  /*07a0*/  UISETP.NE.AND UP0, UPT, UR7, -0x1, UPT ;  /* 0xffffffff0700788c */ /* 0x000fe2000bf05270 */
[----:B------:R-:W-:Y:S01]  /*07b0*/  SHF.R.S32.HI R22, RZ, 0x3, R23 ;  /* 0x00000003ff167819 */ /* 0x000fe20000011417 */
[----:B------:R-:W-:Y:S01]  /*07c0*/  USHF.L.U32 UR9, UR22, 0x5, URZ ;  /* 0x0000000516097899 */ /* 0x000fe2000800063f */
[----:B------:R-:W-:-:S02]  /*07d0*/  ULDC UR19, c[0x0][0x2d8] ;  /* 0x0000b60000137ab9 */ /* 0x000fc40000000800 */
[----:B------:R-:W-:Y:S01]  /*07e0*/  @UP1 ULDC.64 UR4, c[0x0][0x240] ;  /* 0x0000900000041ab9 */ /* 0x000fe20000000a00 */
[----:B------:R-:W-:Y:S02]  /*07f0*/  @!UP1 USHF.R.S32.HI UR10, URZ, 0x1f, UR17 ;  /* 0x0000001f3f0a9899 */ /* 0x000fe40008011411 */
[----:B------:R-:W-:Y:S01]  /*0800*/  @UP1 UIMAD.WIDE.U32 UR30, UR13, UR4, URZ ;  /* 0x000000040d1e12a5 */ /* 0x000fe2000f8e003f */
[----:B------:R-:W-:Y:S01]  /*0810*/  IADD3 R158, P2, P0, R8, UR9, R148 ;  /* 0x00000009089e7c10 */ /* 0x000fe2000f85e094 */
[----:B------:R-:W-:Y:S02]  /*0820*/  USHF.R.S32.HI UR8, URZ, 0x1f, UR9 ;  /* 0x0000001f3f087899 */ /* 0x000fe40008011409 */
[----:B------:R-:W-:Y:S02]  /*0830*/  @UP1 UIMAD UR6, UR13, UR5, UR31 ;  /* 0x000000050d0612a4 */ /* 0x000fe4000f8e021f */
[----:B------:R3:W-:Y:S01]  /*0840*/  STL [R1+0x10c], R158 ;  /* 0x00010c9e01007387 */ /* 0x0007e20000100800 */
[----:B------:R-:W-:Y:S01]  /*0850*/  @!UP1 ULDC.64 UR4, c[0x0][0x228] ;  /* 0x00008a0000049ab9 */ /* 0x000fe20000000a00 */
[----:B-1----:R-:W-:Y:S01]  /*0860*/  IABS R7, R14 ;  /* 0x0000000e00077213 */ /* 0x002fe20000000000 */
[----:B------:R-:W-:-:S02]  /*0870*/  @!UP1 UIMAD UR10, UR10, UR4, URZ ;  /* 0x000000040a0a92a4 */ /* 0x000fc4000f8e023f */
[----:B------:R-:W-:Y:S01]  /*0880*/  @UP0 UIADD3 UR29, UR28, UR7, URZ ;  /* 0x000000071c1d0290 */ /* 0x000fe2000fffe03f */
[----:B------:R-:W1:Y:S01]  /*0890*/  I2F.RP R2, R7 ;  /* 0x0000000700027306 */ /* 0x000e620000209400 */
[----:B------:R-:W-:Y:S01]  /*08a0*/  @!UP1 UIMAD UR5, UR17, UR5, UR10 ;  /* 0x00000005110592a4 */ /* 0x000fe2000f8e020a */
[----:B------:R-:W-:Y:S02]  /*08b0*/  @UP1 UMOV UR26, UR30 ;  /* 0x0000001e001a1c82 */ /* 0x000fe40008000000 */
[----:B------:R-:W-:Y:S01]  /*08c0*/  @UP0 ULDC.64 UR10, c[0x0][0x248] ;  /* 0x00009200000a0ab9 */ /* 0x000fe20000000a00 */
[----:B--2---:R-:W-:Y:S01]  /*08d0*/  IABS R4, R4 ;  /* 0x0000000400047213 */ /* 0x004fe20000000000 */
[----:B------:R-:W-:Y:S02]  /*08e0*/  @UP0 UIMAD.WIDE.U32 UR32, UR29, UR10, URZ ;  /* 0x0000000a1d2002a5 */ /* 0x000fe4000f8e003f */
[----:B------:R-:W-:Y:S02]  /*08f0*/  @UP0 UIMAD UR29, UR29, UR11, URZ ;  /* 0x0000000b1d1d02a4 */ /* 0x000fe4000f8e023f */
[----:B------:R-:W-:-:S02]  /*0900*/  USHF.R.S32.HI UR18, URZ, 0x6, UR18 ;  /* 0x000000063f127899 */ /* 0x000fc40008011412 */
[----:B------:R-:W-:Y:S01]  /*0910*/  @UP0 UIADD3 UR29, UR33, UR29, URZ ;  /* 0x0000001d211d0290 */ /* 0x000fe2000fffe03f */
[----:B------:R-:W-:Y:S01]  /*0920*/  @UP0 UMOV UR30, UR32 ;  /* 0x00000020001e0c82 */ /* 0x000fe20008000000 */
        /* <DEDUP_REMOVED lines=8> */
[----:B------:R-:W-:-:S03]  /*09b0*/  SHF.R.S32.HI R4, RZ, 0x1f, R148 ;  /* 0x0000001fff047819 */ /* 0x000fc60000011494 */
[----:B------:R-:W-:Y:S01]  /*09c0*/  IMAD.HI.U32 R9, R2, R3, RZ ;  /* 0x0000000302097227 */ /* 0x000fe200078e00ff */
[----:B------:R-:W-:Y:S01]  /*09d0*/  IADD3.X R156, R10, UR8, R4, P2, P0 ;  /* 0x000000080a9c7c10 */ /* 0x000fe200097e0404 */
[----:B------:R-:W-:Y:S01]  /*09e0*/  @!UP1 UIMAD.WIDE.U32 UR8, UR17, UR4, URZ ;  /* 0x00000004110892a5 */ /* 0x000fe2000f8e003f */
[----:B------:R-:W-:Y:S01]  /*09f0*/  PLOP3.LUT P0, PT, PT, PT, UP0, 0x80, 0x0 ;  /* 0x000000000000781c */ /* 0x000fe20003f0f008 */
[----:B------:R-:W-:Y:S01]  /*0a00*/  IMAD.MOV R0, RZ, RZ, -R9 ;  /* 0x000000ffff007224 */ /* 0x000fe200078e0a09 */
[----:B------:R-:W-:Y:S01]  /*0a10*/  ULDC UR4, c[0x0][0x2d4] ;  /* 0x0000b50000047ab9 */ /* 0x000fe20000000800 */
[----:B------:R-:W-:Y:S01]  /*0a20*/  IMAD.SHL.U32 R2, R22, 0x40, RZ ;  /* 0x0000004016027824 */ /* 0x000fe200078e00ff */
[----:B------:R-:W-:Y:S01]  /*0a30*/  UIMAD UR22, UR22, UR4, UR27 ;  /* 0x00000004161672a4 */ /* 0x000fe2000f8e021b */
[C---:B------:R-:W-:Y:S01]  /*0a40*/  IMAD R0, R7.reuse, R0, R3 ;  /* 0x0000000007007224 */ /* 0x040fe200078e0203 */
[----:B------:R-:W-:Y:S01]  /*0a50*/  LOP3.LUT R3, R6, 0xfffffffc, RZ, 0xc0, !PT ;  /* 0xfffffffc06037812 */ /* 0x000fe200078ec0ff */
[----:B------:R-:W-:Y:S01]  /*0a60*/  @!UP1 UIADD3 UR6, UR9, UR5, URZ ;  /* 0x0000000509069290 */ /* 0x000fe2000fffe03f */
[----:B------:R-:W-:Y:S01]  /*0a70*/  LOP3.LUT R2, R2, 0xc0, RZ, 0xc0, !PT ;  /* 0x000000c002027812 */ /* 0x000fe200078ec0ff */
[----:B------:R-:W-:Y:S01]  /*0a80*/  UIMAD UR22, UR22, UR19, URZ ;  /* 0x00000013161672a4 */ /* 0x000fe2000f8e023f */
[----:B------:R-:W-:Y:S01]  /*0a90*/  ISETP.GT.U32.AND P1, PT, R7, R0, PT ;  /* 0x000000000700720c */ /* 0x000fe20003f24070 */
[----:B------:R-:W-:Y:S01]  /*0aa0*/  IMAD.IADD R3, R153, 0x1, -R3 ;  /* 0x0000000199037824 */ /* 0x000fe200078e0a03 */
[----:B------:R-:W-:-:S03]  /*0ab0*/  @!UP1 UMOV UR26, UR8 ;  /* 0x00000008001a9c82 */ /* 0x000fc60008000000 */
[----:B------:R-:W-:-:S05]  /*0ac0*/  IMAD.SHL.U32 R176, R3, 0x8, RZ ;  /* 0x0000000803b07824 */ /* 0x000fca00078e00ff */
[----:B------:R-:W-:Y:S02]  /*0ad0*/  LOP3.LUT R3, R2, 0x18, R176, 0xf8, !PT ;  /* 0x0000001802037812 */ /* 0x000fe400078ef8b0 */
[----:B------:R-:W-:Y:S01]  /*0ae0*/  SHF.R.U32.HI R2, RZ, 0x3, R2 ;  /* 0x00000003ff027819 */ /* 0x000fe20000011602 */
[----:B------:R-:W-:-:S03]  /*0af0*/  @!P1 IMAD.IADD R0, R0, 0x1, -R7 ;  /* 0x0000000100009824 */ /* 0x000fc600078e0a07 */
[----:B------:R-:W-:Y:S02]  /*0b00*/  LOP3.LUT R5, R3, R2, RZ, 0x3c, !PT ;  /* 0x0000000203057212 */ /* 0x000fe400078e3cff */
[----:B------:R-:W-:Y:S02]  /*0b10*/  SHF.R.S32.HI R2, RZ, 0x2, R6 ;  /* 0x00000002ff027819 */ /* 0x000fe40000011406 */
[----:B------:R-:W-:Y:S02]  /*0b20*/  ISETP.GE.U32.AND P2, PT, R0, R7, PT ;  /* 0x000000070000720c */ /* 0x000fe40003f46070 */
[----:B------:R-:W-:Y:S02]  /*0b30*/  LEA.HI R0, R6, R2, RZ, 0x1 ;  /* 0x0000000206007211 */ /* 0x000fe400078f08ff */
[----:B------:R-:W-:Y:S02]  /*0b40*/  SHF.R.S32.HI R3, RZ, 0x1f, R2 ;  /* 0x0000001fff037819 */ /* 0x000fe40000011402 */
[----:B------:R-:W-:Y:S01]  /*0b50*/  LOP3.LUT R0, R0, 0x7fffffe, RZ, 0xc0, !PT ;  /* 0x07fffffe00007812 */ /* 0x000fe200078ec0ff */
[----:B---3--:R-:W-:Y:S06]  /*0b60*/  @P0 BRA `(.L_x_566) ;  /* 0x0000000000300947 */ /* 0x008fec0003800000 */
        /* <DEDUP_REMOVED lines=12> */
.L_x_566:
[----:B------:R-:W-:Y:S01]  /*0c30*/  @UP0 UIADD3 UR7, UR28, UR7, URZ ;  /* 0x000000071c070290 */ /* 0x000fe2000fffe03f */
[----:B------:R-:W-:Y:S01]  /*0c40*/  IADD3 R0, R2, -R0, RZ ;  /* 0x8000000002007210 */ /* 0x000fe20007ffe0ff */
[----:B------:R-:W-:Y:S01]  /*0c50*/  @UP0 ULDC.64 UR8, c[0x0][0x250] ;  /* 0x0000940000080ab9 */ /* 0x000fe20000000a00 */
[----:B------:R-:W-:Y:S01]  /*0c60*/  LOP3.LUT R6, R14, UR16, RZ, 0x3c, !PT ;  /* 0x000000100e067c12 */ /* 0x000fe2000f8e3cff */
[----:B------:R-:W-:Y:S01]  /*0c70*/  @UP0 UIMAD.WIDE.U32 UR4, UR7, UR8, URZ ;  /* 0x00000008070402a5 */ /* 0x000fe2000f8e003f */
[----:B------:R-:W-:Y:S01]  /*0c80*/  IMAD.U32 R10, RZ, RZ, UR14 ;  /* 0x0000000eff0a7e24 */ /* 0x000fe2000f8e00ff */
[----:B------:R-:W-:Y:S01]  /*0c90*/  @UP0 UIMAD UR31, UR7, UR9, URZ ;  /* 0x00000009071f02a4 */ /* 0x000fe2000f8e023f */
[----:B------:R-:W-:Y:S01]  /*0ca0*/  IMAD R0, R154, 0x8, R0 ;  /* 0x000000089a007824 */ /* 0x000fe200078e0200 */
[----:B------:R-:W-:Y:S02]  /*0cb0*/  USHF.R.S32.HI UR7, URZ, 0x1f, UR16 ;  /* 0x0000001f3f077899 */ /* 0x000fe40008011410 */
        /* <DEDUP_REMOVED lines=13> */
[----:B------:R-:W-:Y:S01]  /*0d90*/  UIADD3 UR31, UR33, UR5, URZ ;  /* 0x00000005211f7290 */ /* 0x000fe2000fffe03f */
[----:B------:R-:W-:-:S11]  /*0da0*/  UMOV UR4, UR32 ;  /* 0x0000002000047c82 */ /* 0x000fd60008000000 */
.L_x_567:
[----:B------:R-:W-:Y:S01]  /*0db0*/  UIADD3 UR5, -UR27, UR15, URZ ;  /* 0x0000000f1b057290 */ /* 0x000fe2000fffe13f */
[----:B------:R-:W-:Y:S01]  /*0dc0*/  VIADD R4, R2, 0x40 ;  /* 0x0000004002047836 */ /* 0x000fe20000000000 */
[--C-:B------:R-:W-:Y:S01]  /*0dd0*/  SHF.R.S32.HI R177, RZ, 0x1f, R176.reuse ;  /* 0x0000001fffb17819 */ /* 0x100fe200000114b0 */
[----:B------:R-:W-:Y:S01]  /*0de0*/  IMAD.U32 R207, R0, 0x20, R5 ;  /* 0x0000002000cf7824 */ /* 0x000fe200078e0005 */
[----:B------:R-:W-:Y:S01]  /*0df0*/  @!P1 IADD3 R9, R9, 0x1, RZ ;  /* 0x0000000109099810 */ /* 0x000fe20007ffe0ff */
[----:B------:R-:W-:Y:S01]  /*0e00*/  IMAD R0, R3, UR10, RZ ;  /* 0x0000000a03007c24 */ /* 0x000fe2000f8e02ff */
[----:B------:R-:W-:Y:S01]  /*0e10*/  ISETP.GE.AND P3, PT, R6, RZ, PT ;  /* 0x000000ff0600720c */ /* 0x000fe20003f66270 */
[--C-:B------:R-:W-:Y:S01]  /*0e20*/  IMAD.WIDE.U32 R6, R2, UR10, R176.reuse ;  /* 0x0000000a02067c25 */ /* 0x100fe2000f8e00b0 */
[----:B------:R-:W-:Y:S01]  /*0e30*/  ISETP.NE.AND P4, PT, R14, RZ, PT ;  /* 0x000000ff0e00720c */ /* 0x000fe20003f85270 */
[----:B------:R-:W-:Y:S01]  /*0e40*/  UIADD3 UR17, UR18, -0x1, URZ ;  /* 0xffffffff12117890 */ /* 0x000fe2000fffe03f */
[----:B------:R-:W-:Y:S01]  /*0e50*/  ISETP.GE.AND P0, PT, R4, UR5, PT ;  /* 0x0000000504007c0c */ /* 0x000fe2000bf06270 */
[----:B------:R-:W-:Y:S01]  /*0e60*/  IMAD.WIDE.U32 R4, R2, UR8, R176 ;  /* 0x0000000802047c25 */ /* 0x000fe2000f8e00b0 */
[----:B------:R-:W-:Y:S01]  /*0e70*/  IADD3 R159, R176, 0x20, RZ ;  /* 0x00000020b09f7810 */ /* 0x000fe20007ffe0ff */
[----:B------:R-:W-:Y:S01]  /*0e80*/  BSSY B0, `(.L_x_568) ;  /* 0x0000054000007945 */ /* 0x000fe20003800000 */
[----:B------:R-:W-:Y:S01]  /*0e90*/  LEA.HI R17, R17, R153, RZ, 0x4 ;  /* 0x0000009911117211 */ /* 0x000fe200078f20ff */
[----:B------:R-:W-:Y:S01]  /*0ea0*/  @P2 VIADD R9, R9, 0x1 ;  /* 0x0000000109092836 */ /* 0x000fe20000000000 */
[----:B------:R-:W-:Y:S01]  /*0eb0*/  IADD3 R8, P2, R6, UR30, RZ ;  /* 0x0000001e06087c10 */ /* 0x000fe2000ff5e0ff */
[----:B------:R-:W-:Y:S01]  /*0ec0*/  IMAD R12, R3, UR8, RZ ;  /* 0x00000008030c7c24 */ /* 0x000fe2000f8e02ff */
[----:B------:R-:W-:Y:S01]  /*0ed0*/  IADD3 R6, P1, R4, UR4, RZ ;  /* 0x0000000404067c10 */ /* 0x000fe2000ff3e0ff */
[C---:B------:R-:W-:Y:S01]  /*0ee0*/  IMAD R13, R2.reuse, UR11, R0 ;  /* 0x0000000b020d7c24 */ /* 0x040fe2000f8e0200 */
[----:B------:R-:W-:Y:S01]  /*0ef0*/  MOV R0, R9 ;  /* 0x0000000900007202 */ /* 0x000fe20000000f00 */
[----:B------:R-:W-:Y:S01]  /*0f00*/  IMAD R12, R2, UR9, R12 ;  /* 0x00000009020c7c24 */ /* 0x000fe2000f8e020c */
[----:B------:R-:W1:Y:S01]  /*0f10*/  S2UR UR4, SR_CgaCtaId ;  /* 0x00000000000479c3 */ /* 0x000e620000008800 */
[----:B------:R-:W-:Y:S01]  /*0f20*/  VIADD R157, R176, 0x40 ;  /* 0x00000040b09d7836 */ /* 0x000fe20000000000 */
[----:B------:R-:W-:Y:S01]  /*0f30*/  IADD3.X R9, R7, UR29, R13, P2, !PT ;  /* 0x0000001d07097c10 */ /* 0x000fe200097fe40d */
[----:B------:R-:W-:Y:S01]  /*0f40*/  @!P3 IMAD.MOV R0, RZ, RZ, -R0 ;  /* 0x000000ffff00b224 */ /* 0x000fe200078e0a00 */
[----:B------:R-:W-:Y:S01]  /*0f50*/  IADD3.X R7, R5, UR31, R12, P1, !PT ;  /* 0x0000001f05077c10 */ /* 0x000fe20008ffe40c */
[----:B------:R-:W-:Y:S01]  /*0f60*/  VIADD R21, R2, 0x20 ;  /* 0x0000002002157836 */ /* 0x000fe20000000000 */
[----:B------:R-:W-:Y:S01]  /*0f70*/  IADD3 R4, P1, R176, UR26, RZ ;  /* 0x0000001ab0047c10 */ /* 0x000fe2000ff3e0ff */
[----:B------:R-:W-:Y:S01]  /*0f80*/  ULDC.64 UR26, c[0x0][0x258] ;  /* 0x00009600001a7ab9 */ /* 0x000fe20000000a00 */
[----:B------:R-:W-:Y:S01]  /*0f90*/  @!P4 LOP3.LUT R0, RZ, R14, RZ, 0x33, !PT ;  /* 0x0000000eff00c212 */ /* 0x000fe200078e33ff */
[----:B------:R-:W-:Y:S01]  /*0fa0*/  IMAD.WIDE R10, R10, 0x80, R2 ;  /* 0x000000800a0a7825 */ /* 0x000fe200078e0202 */
[----:B------:R-:W-:-:S02]  /*0fb0*/  IADD3.X R5, R177, UR6, RZ, P1, !PT ;  /* 0x00000006b1057c10 */ /* 0x000fc40008ffe4ff */
[----:B------:R-:W-:Y:S01]  /*0fc0*/  MOV R14, UR26 ;  /* 0x0000001a000e7c02 */ /* 0x000fe20008000f00 */
[----:B------:R-:W-:Y:S01]  /*0fd0*/  UIMAD UR26, UR7, UR26, URZ ;  /* 0x0000001a071a72a4 */ /* 0x000fe2000f8e023f */
[----:B------:R-:W-:Y:S02]  /*0fe0*/  SHF.R.S32.HI R12, RZ, 0x1f, R0 ;  /* 0x0000001fff0c7819 */ /* 0x000fe40000011400 */
[----:B------:R-:W-:Y:S01]  /*0ff0*/  ULDC.64 UR6, c[0x0][0x260] ;  /* 0x0000980000067ab9 */ /* 0x000fe20000000a00 */
[----:B------:R-:W-:Y:S01]  /*1000*/  IMAD.WIDE.U32 R14, R14, UR16, R4 ;  /* 0x000000100e0e7c25 */ /* 0x000fe2000f8e0004 */
[----:B------:R-:W-:Y:S01]  /*1010*/  ISETP.GE.AND P2, PT, R2, UR5, PT ;  /* 0x0000000502007c0c */ /* 0x000fe2000bf46270 */
[----:B------:R-:W-:Y:S01]  /*1020*/  UIMAD UR27, UR16, UR27, UR26 ;  /* 0x0000001b101b72a4 */ /* 0x000fe2000f8e021a */
[----:B------:R-:W-:Y:S01]  /*1030*/  ISETP.GE.AND P1, PT, R21, UR5, PT ;  /* 0x0000000515007c0c */ /* 0x000fe2000bf26270 */
[----:B------:R-:W-:Y:S01]  /*1040*/  IMAD R4, R12, UR6, RZ ;  /* 0x000000060c047c24 */ /* 0x000fe2000f8e02ff */
[----:B------:R-:W-:Y:S01]  /*1050*/  UMOV UR26, 0x400 ;  /* 0x00000400001a7882 */ /* 0x000fe20000000000 */
[C---:B------:R-:W-:Y:S01]  /*1060*/  IMAD.WIDE.U32 R28, R0.reuse, UR6, R8 ;  /* 0x00000006001c7c25 */ /* 0x040fe2000f8e0008 */
[----:B------:R-:W-:Y:S01]  /*1070*/  UIMAD UR16, UR17, -0x40, UR23 ;  /* 0xffffffc0111078a4 */ /* 0x000fe2000f8e0217 */
[----:B------:R-:W-:Y:S01]  /*1080*/  IADD3 R13, R15, UR27, RZ ;  /* 0x0000001b0f0d7c10 */ /* 0x000fe2000fffe0ff */
[----:B-1----:R-:W-:Y:S01]  /*1090*/  ULEA UR4, UR4, UR26, 0x18 ;  /* 0x0000001a04047291 */ /* 0x002fe2000f8ec03f */
[C---:B------:R-:W-:Y:S01]  /*10a0*/  IMAD R24, R0.reuse, UR7, R4 ;  /* 0x0000000700187c24 */ /* 0x040fe2000f8e0204 */
[----:B------:R-:W-:Y:S01]  /*10b0*/  ULDC.64 UR6, c[0x0][0x268] ;  /* 0x00009a0000067ab9 */ /* 0x000fe20000000a00 */
[----:B------:R1:W-:Y:S01]  /*10c0*/  STL.64 [R1+0x170], R28 ;  /* 0x0001701c01007387 */ /* 0x0003e20000100a00 */
[----:B------:R-:W-:Y:S01]  /*10d0*/  IMAD.WIDE.U32 R26, R0, UR6, R6 ;  /* 0x00000006001a7c25 */ /* 0x000fe2000f8e0006 */
[----:B------:R-:W-:-:S02]  /*10e0*/  ISETP.GE.AND P5, PT, R2, UR16, PT ;  /* 0x0000001002007c0c */ /* 0x000fc4000bfa6270 */
[----:B------:R-:W-:Y:S01]  /*10f0*/  LOP3.LUT R16, R17, 0xfffffff0, RZ, 0xc0, !PT ;  /* 0xfffffff011107812 */ /* 0x000fe200078ec0ff */
[----:B------:R-:W-:Y:S01]  /*1100*/  IMAD R4, R12, UR6, RZ ;  /* 0x000000060c047c24 */ /* 0x000fe2000f8e02ff */
[----:B------:R1:W-:Y:S01]  /*1110*/  STL.64 [R1+0x168], R26 ;  /* 0x0001681a01007387 */ /* 0x0003e20000100a00 */
[----:B------:R-:W-:Y:S02]  /*1120*/  LEA R207, R207, UR4, 0x1 ;  /* 0x00000004cfcf7c11 */ /* 0x000fe4000f8e08ff */
        /* <DEDUP_REMOVED lines=41> */
.L_x_569:
[----:B------:R-:W-:Y:S05]  /*13c0*/  BSYNC B0 ;  /* 0x0000000000007941 */ /* 0x000fea0003800000 */
.L_x_568:
[----:B---3--:R-:W-:Y:S01]  /*13d0*/  IMAD.IADD R8, R153, 0x1, -R16 ;  /* 0x0000000199087824 */ /* 0x008fe200078e0a10 */
[----:B------:R-:W-:Y:S01]  /*13e0*/  SHF.R.S32.HI R19, RZ, 0x4, R17 ;  /* 0x00000004ff137819 */ /* 0x000fe20000011411 */
[----:B------:R-:W-:Y:S01]  /*13f0*/  BSSY B0, `(.L_x_570) ;  /* 0x000002c000007945 */ /* 0x000fe20003800000 */
[C---:B------:R-:W-:Y:S01]  /*1400*/  ISETP.GE.AND P4, PT, R2.reuse, UR16, PT ;  /* 0x0000001002007c0c */ /* 0x040fe2000bf86270 */
[----:B------:R-:W-:Y:S01]  /*1410*/  VIADD R18, R2, 0x60 ;  /* 0x0000006002127836 */ /* 0x000fe20000000000 */
[----:B------:R-:W-:Y:S02]  /*1420*/  LEA.HI R9, R17, R19, RZ, 0x1 ;  /* 0x0000001311097211 */ /* 0x000fe400078f08ff */
[----:B------:R-:W-:Y:S01]  /*1430*/  LEA.HI R20, R8, R8, RZ, 0x1 ;  /* 0x0000000808147211 */ /* 0x000fe200078f08ff */
[----:B------:R-:W-:Y:S08]  /*1440*/  @P1 BRA `(.L_x_571) ;  /* 0x0000000000981947 */ /* 0x000ff00003800000 */
[----:B------:R-:W-:Y:S01]  /*1450*/  ULDC UR26, c[0x0][0x2d0] ;  /* 0x0000b400001a7ab9 */ /* 0x000fe20000000800 */
[----:B--2---:R-:W-:Y:S01]  /*1460*/  IADD3 R4, P1, R10, 0x20, RZ ;  /* 0x000000200a047810 */ /* 0x004fe20007f3e0ff */
        /* <DEDUP_REMOVED lines=36> */
.L_x_571:
[----:B------:R-:W-:Y:S05]  /*16b0*/  BSYNC B0 ;  /* 0x0000000000007941 */ /* 0x000fea0003800000 */
.L_x_570:
[----:B------:R-:W-:Y:S01]  /*16c0*/  LOP3.LUT R9, R9, 0xfffffffe, RZ, 0xc0, !PT ;  /* 0xfffffffe09097812 */ /* 0x000fe200078ec0ff */
[----:B------:R-:W-:Y:S01]  /*16d0*/  BSSY B0, `(.L_x_572) ;  /* 0x0000030000007945 */ /* 0x000fe20003800000 */
[----:B------:R-:W-:Y:S02]  /*16e0*/  LOP3.LUT R0, R20, 0x7fffffe, RZ, 0xc0, !PT ;  /* 0x07fffffe14007812 */ /* 0x000fe400078ec0ff */
[----:B------:R-:W-:Y:S01]  /*16f0*/  LOP3.LUT R2, R23, 0xfffffff8, RZ, 0xc0, !PT ;  /* 0xfffffff817027812 */ /* 0x000fe200078ec0ff */
[----:B------:R-:W-:Y:S01]  /*1700*/  IMAD.IADD R19, R19, 0x1, -R9 ;  /* 0x0000000113137824 */ /* 0x000fe200078e0a09 */
[----:B------:R-:W-:Y:S01]  /*1710*/  SHF.R.S32.HI R3, RZ, 0x1f, R8 ;  /* 0x0000001fff037819 */ /* 0x000fe20000011408 */
[----:B------:R-:W-:Y:S01]  /*1720*/  IMAD.IADD R152, R8, 0x1, -R0 ;  /* 0x0000000108987824 */ /* 0x000fe200078e0a00 */
[----:B------:R-:W-:Y:S01]  /*1730*/  ISETP.GE.AND P6, PT, R18, UR5, PT ;  /* 0x0000000512007c0c */ /* 0x000fe2000bfc6270 */
[----:B------:R-:W-:Y:S01]  /*1740*/  IMAD.IADD R18, R153, 0x1, -R2 ;  /* 0x0000000199127824 */ /* 0x000fe200078e0a02 */
[----:B------:R-:W-:Y:S01]  /*1750*/  LEA.HI R23, R3, R8, RZ, 0x3 ;  /* 0x0000000803177211 */ /* 0x000fe200078f18ff */
[----:B------:R-:W-:Y:S10]  /*1760*/  @P0 BRA `(.L_x_573) ;  /* 0x0000000000980947 */ /* 0x000ff40003800000 */
        /* <DEDUP_REMOVED lines=38> */
.L_x_573:
[----:B------:R-:W-:Y:S05]  /*19d0*/  BSYNC B0 ;  /* 0x0000000000007941 */ /* 0x000fea0003800000 */
.L_x_572:
        /* <DEDUP_REMOVED lines=40> */
.L_x_575:
[----:B------:R-:W-:Y:S05]  /*1c60*/  BSYNC B0 ;  /* 0x0000000000007941 */ /* 0x000fea0003800000 */
.L_x_574:
[----:B------:R-:W-:Y:S01]  /*1c70*/  IMAD.IADD R161, R29, 0x1, R24 ;  /* 0x000000011da17824 */ /* 0x000fe200078e0218 */
[----:B------:R-:W-:Y:S01]  /*1c80*/  LEA.HI R0, R18, R18, RZ, 0x1 ;  /* 0x0000001212007211 */ /* 0x000fe200078f08ff */
[----:B------:R-:W-:Y:S01]  /*1c90*/  IMAD.MOV.U32 R160, RZ, RZ, R28 ;  /* 0x000000ffffa07224 */ /* 0x000fe200078e001c */
[----:B------:R-:W-:Y:S01]  /*1ca0*/  USHF.L.U32 UR27, UR10, 0x6, URZ ;  /* 0x000000060a1b7899 */ /* 0x000fe2000800063f */
[--C-:B--234-:R-:W-:Y:S01]  /*1cb0*/  SHF.R.S32.HI R4, RZ, 0x1, R20.reuse ;  /* 0x00000001ff047819 */ /* 0x11cfe20000011414 */
[----:B------:R-:W-:Y:S01]  /*1cc0*/  USHF.L.U64.HI UR26, UR10, 0x6, UR11 ;  /* 0x000000060a1a7899 */ /* 0x000fe2000801020b */
[----:B------:R-:W-:Y:S01]  /*1cd0*/  SHF.R.S32.HI R2, RZ, 0x1f, R20 ;  /* 0x0000001fff027819 */ /* 0x000fe20000011414 */
[----:B------:R2:W-:Y:S01]  /*1ce0*/  STL.64 [R1+0x160], R160 ;  /* 0x000160a001007387 */ /* 0x0005e20000100a00 */
[----:B------:R-:W-:Y:S01]  /*1cf0*/  SHF.R.S32.HI R14, RZ, 0x1, R0 ;  /* 0x00000001ff0e7819 */ /* 0x000fe20000011400 */
[----:B------:R-:W-:Y:S01]  /*1d00*/  USHF.R.S32.HI UR28, URZ, 0x1f, UR17 ;  /* 0x0000001f3f1c7899 */ /* 0x000fe20008011411 */
[----:B------:R-:W-:Y:S01]  /*1d10*/  LEA.HI R2, R2, R4, RZ, 0x2 ;  /* 0x0000000402027211 */ /* 0x000fe200078f10ff */
[----:B------:R-:W-:Y:S01]  /*1d20*/  UIMAD UR6, UR26, UR17, URZ ;  /* 0x000000111a0672a4 */ /* 0x000fe2000f8e023f */
[----:B------:R-:W-:Y:S01]  /*1d30*/  LOP3.LUT R6, R0, 0x3fffffe, RZ, 0xc0, !PT ;  /* 0x03fffffe00067812 */ /* 0x000fe200078ec0ff */
[----:B------:R-:W-:Y:S01]  /*1d40*/  IMAD.U32 R151, RZ, RZ, UR27 ;  /* 0x0000001bff977e24 */ /* 0x000fe2000f8e00ff */
[----:B------:R-:W-:Y:S01]  /*1d50*/  LOP3.LUT R5, R2, 0xfffffffc, RZ, 0xc0, !PT ;  /* 0xfffffffc02057812 */ /* 0x000fe200078ec0ff */
[----:B------:R-:W-:Y:S01]  /*1d60*/  IMAD.SHL.U32 R0, R14, 0x40, RZ ;  /* 0x000000400e007824 */ /* 0x000fe200078e00ff */
[----:B------:R-:W-:Y:S01]  /*1d70*/  UIMAD UR6, UR28, UR27, UR6 ;  /* 0x0000001b1c0672a4 */ /* 0x000fe2000f8e0206 */
[----:B------:R-:W-:Y:S01]  /*1d80*/  IMAD.WIDE.U32 R2, R151, UR17, R160 ;  /* 0x0000001197027c25 */ /* 0x000fe2000f8e00a0 */
[----:B------:R-:W-:Y:S01]  /*1d90*/  BSSY B0, `(.L_x_576) ;  /* 0x0000029000007945 */ /* 0x000fe20003800000 */
[----:B------:R-:W-:-:S02]  /*1da0*/  ISETP.GE.AND P0, PT, R21, UR16, PT ;  /* 0x0000001015007c0c */ /* 0x000fc4000bf06270 */
[----:B------:R-:W-:Y:S01]  /*1db0*/  IMAD.SHL.U32 R9, R22, 0x8, RZ ;  /* 0x0000000816097824 */ /* 0x000fe200078e00ff */
[----:B------:R-:W-:Y:S01]  /*1dc0*/  LOP3.LUT R0, R0, 0xc0, RZ, 0xc0, !PT ;  /* 0x000000c000007812 */ /* 0x000fe200078ec0ff */
[----:B------:R-:W-:Y:S02]  /*1dd0*/  VIADD R8, R3, UR6 ;  /* 0x0000000603087c36 */ /* 0x000fe40008000000 */
[----:B------:R-:W-:Y:S01]  /*1de0*/  IMAD.IADD R12, R18, 0x1, -R6 ;  /* 0x00000001120c7824 */ /* 0x000fe200078e0a06 */
[----:B------:R-:W-:Y:S01]  /*1df0*/  LOP3.LUT R9, R0, 0x8, R9, 0xf8, !PT ;  /* 0x0000000800097812 */ /* 0x000fe200078ef809 */
[----:B------:R-:W-:Y:S01]  /*1e00*/  IMAD.IADD R13, R4, 0x1, -R5 ;  /* 0x00000001040d7824 */ /* 0x000fe200078e0a05 */
[----:B------:R-:W-:Y:S01]  /*1e10*/  SHF.R.U32.HI R0, RZ, 0x3, R0 ;  /* 0x00000003ff007819 */ /* 0x000fe20000011600 */
[----:B------:R-:W-:Y:S06]  /*1e20*/  @P5 BRA `(.L_x_577) ;  /* 0x00000000007c5947 */ /* 0x000fec0003800000 */
        /* <DEDUP_REMOVED lines=31> */
.L_x_577:
[----:B------:R-:W-:Y:S05]  /*2020*/  BSYNC B0 ;  /* 0x0000000000007941 */ /* 0x000fea0003800000 */
.L_x_576:
[----:B------:R-:W-:Y:S01]  /*2030*/  USHF.L.U64.HI UR11, UR10, 0x5, UR11 ;  /* 0x000000050a0b7899 */ /* 0x000fe2000801020b */
[----:B------:R-:W-:Y:S01]  /*2040*/  BSSY B0, `(.L_x_578) ;  /* 0x0000023000007945 */ /* 0x000fe20003800000 */
[----:B------:R-:W-:Y:S01]  /*2050*/  USHF.L.U32 UR10, UR10, 0x5, URZ ;  /* 0x000000050a0a7899 */ /* 0x000fe2000800063f */
[----:B------:R-:W-:Y:S02]  /*2060*/  LOP3.LUT R9, R9, R0, RZ, 0x3c, !PT ;  /* 0x0000000009097212 */ /* 0x000fe400078e3cff */
[----:B------:R-:W-:Y:S09]  /*2070*/  @P0 BRA `(.L_x_579) ;  /* 0x00000000007c0947 */ /* 0x000ff20003800000 */
[----:B------:R-:W-:Y:S01]  /*2080*/  ULDC UR6, c[0x0][0x2d0] ;  /* 0x0000b40000067ab9 */ /* 0x000fe20000000800 */
[----:B------:R-:W-:Y:S02]  /*2090*/  IADD3 R0, P0, R2, UR10, RZ ;  /* 0x0000000a02007c10 */ /* 0x000fe4000ff1e0ff */
[----:B------:R-:W-:Y:S02]  /*20a0*/  ISETP.GE.AND P3, PT, R176, UR6, PT ;  /* 0x00000006b0007c0c */ /* 0x000fe4000bf66270 */
[----:B------:R-:W-:Y:S02]  /*20b0*/  ISETP.GE.AND P2, PT, R159, UR6, PT ;  /* 0x000000069f007c0c */ /* 0x000fe4000bf46270 */
[----:B----4-:R-:W-:Y:S02]  /*20c0*/  IADD3.X R6, R8, UR11, RZ, P0, !PT ;  /* 0x0000000b08067c10 */ /* 0x010fe400087fe4ff */
        /* <DEDUP_REMOVED lines=26> */
.L_x_579:
[----:B------:R-:W-:Y:S05]  /*2270*/  BSYNC B0 ;  /* 0x0000000000007941 */ /* 0x000fea0003800000 */
.L_x_578:
[----:B------:R-:W0:Y:S01]  /*2280*/  LDGDEPBAR ;  /* 0x00000000000079af */ /* 0x000e220000000000 */
[----:B----4-:R-:W-:Y:S01]  /*2290*/  IMAD.IADD R7, R27, 0x1, R25 ;  /* 0x000000011b077824 */ /* 0x010fe200078e0219 */
[----:B------:R-:W-:Y:S01]  /*22a0*/  UIMAD UR6, UR28, UR8, URZ ;  /* 0x000000081c0672a4 */ /* 0x000fe2000f8e023f */
[----:B------:R-:W-:Y:S01]  /*22b0*/  IMAD.SHL.U32 R0, R13, 0x40, RZ ;  /* 0x000000400d007824 */ /* 0x000fe200078e00ff */
[----:B------:R-:W-:Y:S01]  /*22c0*/  UIMAD.WIDE.U32 UR28, UR17, UR8, URZ ;  /* 0x00000008111c72a5 */ /* 0x000fe2000f8e003f */
[----:B---3--:R-:W-:Y:S01]  /*22d0*/  IMAD.SHL.U32 R3, R23, 0x20, RZ ;  /* 0x0000002017037824 */ /* 0x008fe200078e00ff */
[----:B------:R3:W-:Y:S01]  /*22e0*/  STL [R1+0x14c], R7 ;  /* 0x00014c0701007387 */ /* 0x0007e20000100800 */
[----:B------:R-:W-:Y:S01]  /*22f0*/  IMAD.SHL.U32 R2, R19, 0x8, RZ ;  /* 0x0000000813027824 */ /* 0x000fe200078e00ff */
[----:B------:R-:W-:Y:S01]  /*2300*/  LOP3.LUT R0, R0, 0xc0, RZ, 0xc0, !PT ;  /* 0x000000c000007812 */ /* 0x000fe200078ec0ff */
[----:B------:R-:W-:Y:S01]  /*2310*/  UIMAD UR6, UR17, UR9, UR6 ;  /* 0x00000009110672a4 */ /* 0x000fe2000f8e0206 */
[----:B------:R-:W-:Y:S01]  /*2320*/  LOP3.LUT R150, R3, 0xffffff00, RZ, 0xc0, !PT ;  /* 0xffffff0003967812 */ /* 0x000fe200078ec0ff */
[----:B------:R-:W-:Y:S01]  /*2330*/  IMAD R6, R19, 0x8, R12 ;  /* 0x0000000813067824 */ /* 0x000fe200078e020c */
[----:B------:R-:W-:Y:S01]  /*2340*/  LOP3.LUT R3, R0, 0x8, R2, 0xf8, !PT ;  /* 0x0000000800037812 */ /* 0x000fe200078ef802 */
[----:B------:R-:W-:Y:S01]  /*2350*/  UIADD3 UR6, UR29, UR6, URZ ;  /* 0x000000061d067290 */ /* 0x000fe2000fffe03f */
[----:B------:R-:W-:Y:S01]  /*2360*/  SHF.R.U32.HI R2, RZ, 0x3, R0 ;  /* 0x00000003ff027819 */ /* 0x000fe20000011600 */
[----:B------:R-:W-:Y:S01]  /*2370*/  IMAD R0, R154, 0x200, R150 ;  /* 0x000002009a007824 */ /* 0x000fe200078e0296 */
[----:B------:R-:W-:Y:S01]  /*2380*/  MOV R5, UR29 ;  /* 0x0000001d00057c02 */ /* 0x000fe20008000f00 */
[----:B------:R-:W-:Y:S01]  /*2390*/  IMAD.U32 R4, RZ, RZ, UR28 ;  /* 0x0000001cff047e24 */ /* 0x000fe2000f8e00ff */
[----:B------:R-:W-:Y:S01]  /*23a0*/  LOP3.LUT R149, R3, R2, RZ, 0x3c, !PT ;  /* 0x0000000203957212 */ /* 0x000fe200078e3cff */
[----:B------:R-:W-:Y:S01]  /*23b0*/  IMAD R2, R152, 0x20, R0 ;  /* 0x0000002098027824 */ /* 0x000fe200078e0200 */
[----:B------:R-:W-:Y:S01]  /*23c0*/  LEA R0, R6, R9, 0x5 ;  /* 0x0000000906007211 */ /* 0x000fe200078e28ff */
[----:B------:R-:W-:Y:S01]  /*23d0*/  IMAD.U32 R8, RZ, RZ, UR6 ;  /* 0x00000006ff087e24 */ /* 0x000fe2000f8e00ff */
[----:B------:R-:W-:Y:S01]  /*23e0*/  LEA R3, P1, R4, R26, 0x6 ;  /* 0x0000001a04037211 */ /* 0x000fe200078230ff */
[----:B------:R-:W-:Y:S01]  /*23f0*/  IMAD.IADD R2, R149, 0x1, R2 ;  /* 0x0000000195027824 */ /* 0x000fe200078e0202 */
[----:B------:R-:W-:-:S04]  /*2400*/  DEPBAR.LE SB0, 0x0 ;  /* 0x000080000000791a */ /* 0x000fc80000000000 */
[----:B------:R-:W-:Y:S01]  /*2410*/  BAR.SYNC.DEFER_BLOCKING 0x0 ;  /* 0x0000000000007b1d */ /* 0x000fe20000010000 */
[----:B------:R-:W-:Y:S02]  /*2420*/  ISETP.GE.AND P0, PT, R21, UR16, PT ;  /* 0x0000001015007c0c */ /* 0x000fe4000bf06270 */
[----:B------:R-:W-:Y:S02]  /*2430*/  LEA.HI.X R8, R4, R7, R8, 0x6, P1 ;  /* 0x0000000704087211 */ /* 0x000fe400008f3408 */
[----:B------:R-:W-:Y:S01]  /*2440*/  LEA R193, R0, UR4, 0x1 ;  /* 0x0000000400c17c11 */ /* 0x000fe2000f8e08ff */
[----:B------:R-:W-:Y:S01]  /*2450*/  BSSY B0, `(.L_x_580) ;  /* 0x0000027000007945 */ /* 0x000fe20003800000 */
        /* <DEDUP_REMOVED lines=38> */
.L_x_581:
[----:B------:R-:W-:Y:S05]  /*26c0*/  BSYNC B0 ;  /* 0x0000000000007941 */ /* 0x000fea0003800000 */
.L_x_580:
[----:B------:R1:W-:Y:S01]  /*26d0*/  @P0 STS.128 [R207+0x9800], RZ ;  /* 0x009800ffcf000388 */ /* 0x0003e20000000c00 */
[----:B------:R-:W-:Y:S03]  /*26e0*/  BSSY B0, `(.L_x_582) ;  /* 0x0000026000007945 */ /* 0x000fe60003800000 */
[----:B------:R1:W-:Y:S04]  /*26f0*/  @P0 STS.128 [R207+0xa800], RZ ;  /* 0x00a800ffcf000388 */ /* 0x0003e80000000c00 */
[----:B------:R1:W-:Y:S01]  /*2700*/  @P0 STS.128 [R207+0xb800], RZ ;  /* 0x00b800ffcf000388 */ /* 0x0003e20000000c00 */
[----:B------:R-:W-:Y:S05]  /*2710*/  @P0 BRA `(.L_x_583) ;  /* 0x0000000000880947 */ /* 0x000fea0003800000 */
[----:B------:R-:W-:Y:S01]  /*2720*/  ULDC UR6, c[0x0][0x2d0] ;  /* 0x0000b40000067ab9 */ /* 0x000fe20000000800 */
[----:B------:R-:W-:Y:S01]  /*2730*/  USHF.L.U32 UR7, UR9, 0x5, URZ ;  /* 0x0000000509077899 */ /* 0x000fe2000800063f */
[----:B------:R-:W-:Y:S01]  /*2740*/  ISETP.GE.AND P3, PT, R176, UR6, PT ;  /* 0x00000006b0007c0c */ /* 0x000fe2000bf66270 */
[----:B------:R-:W-:Y:S01]  /*2750*/  UIMAD.WIDE.U32 UR28, UR8, 0x20, URZ ;  /* 0x00000020081c78a5 */ /* 0x000fe2000f8e003f */
[----:B------:R-:W-:-:S03]  /*2760*/  ISETP.GE.AND P2, PT, R159, UR6, PT ;  /* 0x000000069f007c0c */ /* 0x000fc6000bf46270 */
[----:B------:R-:W-:Y:S02]  /*2770*/  IMAD.U32 R2, RZ, RZ, UR7 ;  /* 0x00000007ff027e24 */ /* 0x000fe4000f8e00ff */
[----:B------:R-:W-:-:S04]  /*2780*/  IADD3 R0, P0, R3, UR28, RZ ;  /* 0x0000001c03007c10 */ /* 0x000fc8000ff1e0ff */
[----:B----4-:R-:W-:Y:S02]  /*2790*/  IADD3.X R6, R8, UR29, R2, P0, !PT ;  /* 0x0000001d08067c10 */ /* 0x010fe400087fe402 */
[----:B---3--:R-:W3:Y:S01]  /*27a0*/  @!P3 LDC.64 R4, c[0x0][0x220] ;  /* 0x00008800ff04bb82 */ /* 0x008ee20000000a00 */
[----:B------:R-:W-:Y:S01]  /*27b0*/  ISETP.GE.AND P0, PT, R157, UR6, PT ;  /* 0x000000069d007c0c */ /* 0x000fe2000bf06270 */
[----:B------:R4:W-:Y:S06]  /*27c0*/  @P3 STS.128 [R207+0x9800], RZ ;  /* 0x009800ffcf003388 */ /* 0x0009ec0000000c00 */
        /* <DEDUP_REMOVED lines=23> */
.L_x_583:
[----:B------:R-:W-:Y:S05]  /*2940*/  BSYNC B0 ;  /* 0x0000000000007941 */ /* 0x000fea0003800000 */
.L_x_582:
[----:B------:R-:W-:Y:S01]  /*2950*/  LDSM.16.M88.4 R32, [R193+0x6000] ;  /* 0x00600000c120783b */ /* 0x000fe20000000200 */
[----:B------:R-:W-:Y:S01]  /*2960*/  IMAD.MOV.U32 R0, RZ, RZ, 0x20 ;  /* 0x00000020ff007424 */ /* 0x000fe200078e00ff */
[----:B------:R-:W-:Y:S01]  /*2970*/  LOP3.LUT P0, RZ, R14, 0x2, RZ, 0xc0, !PT ;  /* 0x000000020eff7812 */ /* 0x000fe2000780c0ff */
[----:B---34-:R-:W-:Y:S01]  /*2980*/  IMAD.MOV.U32 R2, RZ, RZ, 0x10 ;  /* 0x00000010ff027424 */ /* 0x018fe200078e00ff */
[----:B------:R-:W3:Y:S01]  /*2990*/  LDSM.16.M88.4 R8, [R205+0x1000] ;  /* 0x00100000cd08783b */ /* 0x000ee20000000200 */
[----:B------:R-:W-:Y:S01]  /*29a0*/  LOP3.LUT P1, RZ, R13, 0x2, RZ, 0xc0, !PT ;  /* 0x000000020dff7812 */ /* 0x000fe2000782c0ff */
[----:B------:R-:W-:Y:S01]  /*29b0*/  UISETP.GE.AND UP0, UPT, UR23, 0x41, UPT ;  /* 0x000000411700788c */ /* 0x000fe2000bf06270 */
[----:B------:R-:W-:Y:S01]  /*29c0*/  SEL R0, R0, 0xffffffe0, !P0 ;  /* 0xffffffe000007807 */ /* 0x000fe20004000000 */
[----:B-1----:R-:W1:Y:S01]  /*29d0*/  LDSM.16.M88.4 R28, [R193+0x6400] ;  /* 0x00640000c11c783b */ /* 0x002e620000000200 */
[----:B------:R-:W-:Y:S02]  /*29e0*/  SEL R2, R2, 0xfffffff0, !P1 ;  /* 0xfffffff002027807 */ /* 0x000fe40004800000 */
[----:B------:R-:W-:Y:S01]  /*29f0*/  SHF.R.S32.HI R3, RZ, 0x1f, R148 ;  /* 0x0000001fff037819 */ /* 0x000fe20000011494 */
[----:B------:R-:W4:Y:S01]  /*2a00*/  LDSM.16.M88.4 R24, [R193+0x6800] ;  /* 0x00680000c118783b */ /* 0x000f220000000200 */
[----:B------:R-:W-:Y:S01]  /*2a10*/  IMAD.IADD R195, R193, 0x1, R0 ;  /* 0x00000001c1c37824 */ /* 0x000fe200078e0200 */
[----:B------:R-:W-:Y:S01]  /*2a20*/  SHF.R.S32.HI R0, RZ, 0x1f, R155 ;  /* 0x0000001fff007819 */ /* 0x000fe2000001149b */
[----:B------:R-:W-:Y:S01]  /*2a30*/  IMAD R206, R2, 0x2, R205 ;  /* 0x0000000202ce7824 */ /* 0x000fe200078e02cd */
[----:B------:R-:W5:Y:S01]  /*2a40*/  LDSM.16.M88.4 R20, [R193+0x6c00] ;  /* 0x006c0000c114783b */ /* 0x000f620000000200 */
[----:B------:R-:W-:-:S02]  /*2a50*/  PLOP3.LUT P0, PT, PT, PT, UP0, 0x80, 0x0 ;  /* 0x000000000000781c */ /* 0x000fc40003f0f008 */
[----:B------:R-:W-:Y:S01]  /*2a60*/  LEA.HI R0, R0, R154, RZ, 0x2 ;  /* 0x0000009a00007211 */ /* 0x000fe200078f10ff */
[----:B------:R-:W-:Y:S03]  /*2a70*/  LDSM.16.M88.4 R40, [R195+0x6000] ;  /* 0x00600000c328783b */ /* 0x000fe60000000200 */
[----:B------:R-:W-:Y:S01]  /*2a80*/  LOP3.LUT R0, R0, 0xffffffc, RZ, 0xc0, !PT ;  /* 0x0ffffffc00007812 */ /* 0x000fe200078ec0ff */
[----:B------:R-:W2:Y:S04]  /*2a90*/  LDSM.16.M88.4 R4, [R206+0x1000] ;  /* 0x00100000ce04783b */ /* 0x000ea80000000200 */
[----:B------:R-:W2:Y:S01]  /*2aa0*/  LDSM.16.M88.4 R44, [R195+0x6400] ;  /* 0x00640000c32c783b */ /* 0x000ea20000000200 */
[----:B------:R-:W-:-:S03]  /*2ab0*/  IMAD.IADD R0, R154, 0x1, -R0 ;  /* 0x000000019a007824 */ /* 0x000fc600078e0a00 */
[----:B------:R-:W2:Y:S04]  /*2ac0*/  LDSM.16.M88.4 R48, [R195+0x6800] ;  /* 0x00680000c330783b */ /* 0x000ea80000000200 */
[----:B------:R-:W2:Y:S04]  /*2ad0*/  LDSM.16.M88.4 R52, [R195+0x6c00] ;  /* 0x006c0000c334783b */ /* 0x000ea80000000200 */
[----:B------:R-:W2:Y:S01]  /*2ae0*/  LDSM.16.M88.4 R12, [R205] ;  /* 0x00000000cd0c783b */ /* 0x000ea20000000200 */
[C---:B---3--:R-:W-:Y:S03]  /*2af0*/  HMMA.16816.F32 R76, R8.reuse, R32, RZ ;  /* 0x00000020084c723c */ /* 0x048fe600000018ff */
[----:B------:R-:W3:Y:S04]  /*2b00*/  LDSM.16.M88.4 R16, [R206] ;  /* 0x00000000ce10783b */ /* 0x000ee80000000200 */
[----:B------:R-:W0:Y:S01]  /*2b10*/  LDGDEPBAR ;  /* 0x00000000000079af */ /* 0x000e220000000000 */
[C---:B-1----:R-:W-:Y:S06]  /*2b20*/  HMMA.16816.F32 R68, R8.reuse, R28, RZ ;  /* 0x0000001c0844723c */ /* 0x042fec00000018ff */
[C---:B----4-:R-:W-:Y:S06]  /*2b30*/  HMMA.16816.F32 R60, R8.reuse, R24, RZ ;  /* 0x00000018083c723c */ /* 0x050fec00000018ff */
[C---:B-----5:R-:W-:Y:S06]  /*2b40*/  HMMA.16816.F32 R36, R8.reuse, R20, RZ ;  /* 0x000000140824723c */ /* 0x060fec00000018ff */
[C---:B------:R-:W-:Y:S06]  /*2b50*/  HMMA.16816.F32 R72, R8.reuse, R34, RZ ;  /* 0x000000220848723c */ /* 0x040fec00000018ff */
[C---:B------:R-:W-:Y:S06]  /*2b60*/  HMMA.16816.F32 R64, R8.reuse, R30, RZ ;  /* 0x0000001e0840723c */ /* 0x040fec00000018ff */
[C---:B------:R-:W-:Y:S06]  /*2b70*/  HMMA.16816.F32 R56, R8.reuse, R26, RZ ;  /* 0x0000001a0838723c */ /* 0x040fec00000018ff */
[----:B------:R-:W-:Y:S06]  /*2b80*/  HMMA.16816.F32 R8, R8, R22, RZ ;  /* 0x000000160808723c */ /* 0x000fec00000018ff */
[C---:B--2---:R-:W-:Y:S06]  /*2b90*/  HMMA.16816.F32 R112, R4.reuse, R40, R76 ;  /* 0x000000280470723c */ /* 0x044fec000000184c */
        /* <DEDUP_REMOVED lines=11> */
[----:B------:R-:W1:Y:S04]  /*2c50*/  LDSM.16.M88.4 R4, [R205+0x3000] ;  /* 0x00300000cd04783b */ /* 0x000e680000000200 */
[----:B------:R-:W-:Y:S01]  /*2c60*/  LDSM.16.M88.4 R8, [R205+0x2000] ;  /* 0x00200000cd08783b */ /* 0x000fe20000000200 */
[C---:B------:R-:W-:Y:S06]  /*2c70*/  HMMA.16816.F32 R84, R12.reuse, R32, RZ ;  /* 0x000000200c54723c */ /* 0x040fec00000018ff */
[C---:B------:R-:W-:Y:S01]  /*2c80*/  HMMA.16816.F32 R120, R12.reuse, R34, RZ ;  /* 0x000000220c78723c */ /* 0x040fe200000018ff */
[----:B------:R-:W-:Y:S05]  /*2c90*/  LDSM.16.M88.4 R32, [R193+0x7400] ;  /* 0x00740000c120783b */ /* 0x000fea0000000200 */
[C---:B------:R-:W-:Y:S06]  /*2ca0*/  HMMA.16816.F32 R80, R12.reuse, R28, RZ ;  /* 0x0000001c0c50723c */ /* 0x040fec00000018ff */
[C---:B------:R-:W-:Y:S06]  /*2cb0*/  HMMA.16816.F32 R88, R12.reuse, R24, RZ ;  /* 0x000000180c58723c */ /* 0x040fec00000018ff */
[C---:B------:R-:W-:Y:S06]  /*2cc0*/  HMMA.16816.F32 R128, R12.reuse, R26, RZ ;  /* 0x0000001a0c80723c */ /* 0x040fec00000018ff */
[C---:B------:R-:W-:Y:S06]  /*2cd0*/  HMMA.16816.F32 R24, R12.reuse, R20, RZ ;  /* 0x000000140c18723c */ /* 0x040fec00000018ff */
[C---:B------:R-:W-:Y:S01]  /*2ce0*/  HMMA.16816.F32 R132, R12.reuse, R30, RZ ;  /* 0x0000001e0c84723c */ /* 0x040fe200000018ff */
[----:B------:R-:W2:Y:S05]  /*2cf0*/  LDSM.16.M88.4 R28, [R193+0x7800] ;  /* 0x00780000c11c783b */ /* 0x000eaa0000000200 */
[----:B------:R-:W-:Y:S01]  /*2d00*/  HMMA.16816.F32 R116, R12, R22, RZ ;  /* 0x000000160c74723c */ /* 0x000fe200000018ff */
[----:B------:R-:W4:Y:S04]  /*2d10*/  LDSM.16.M88.4 R12, [R193+0x7c00] ;  /* 0x007c0000c10c783b */ /* 0x000f280000000200 */
[----:B------:R-:W5:Y:S01]  /*2d20*/  LDSM.16.M88.4 R20, [R206+0x3000] ;  /* 0x00300000ce14783b */ /* 0x000f620000000200 */
[C---:B---3--:R-:W-:Y:S06]  /*2d30*/  HMMA.16816.F32 R92, R16.reuse, R40, R84 ;  /* 0x00000028105c723c */ /* 0x048fec0000001854 */
[C---:B------:R-:W-:Y:S06]  /*2d40*/  HMMA.16816.F32 R84, R16.reuse, R44, R80 ;  /* 0x0000002c1054723c */ /* 0x040fec0000001850 */
[C---:B------:R-:W-:Y:S06]  /*2d50*/  HMMA.16816.F32 R76, R16.reuse, R42, R120 ;  /* 0x0000002a104c723c */ /* 0x040fec0000001878 */
[C---:B------:R-:W-:Y:S01]  /*2d60*/  HMMA.16816.F32 R80, R16.reuse, R52, R24 ;  /* 0x000000341050723c */ /* 0x040fe20000001818 */
[----:B------:R-:W-:Y:S05]  /*2d70*/  LDSM.16.M88.4 R24, [R206+0x2000] ;  /* 0x00200000ce18783b */ /* 0x000fea0000000200 */
[C---:B------:R-:W-:Y:S06]  /*2d80*/  HMMA.16816.F32 R136, R16.reuse, R48, R88 ;  /* 0x000000301088723c */ /* 0x040fec0000001858 */
[C---:B------:R-:W-:Y:S01]  /*2d90*/  HMMA.16816.F32 R72, R16.reuse, R46, R132 ;  /* 0x0000002e1048723c */ /* 0x040fe20000001884 */
[----:B------:R-:W3:Y:S05]  /*2da0*/  LDSM.16.M88.4 R44, [R195+0x7800] ;  /* 0x00780000c32c783b */ /* 0x000eea0000000200 */
[C---:B------:R-:W-:Y:S06]  /*2db0*/  HMMA.16816.F32 R68, R16.reuse, R50, R128 ;  /* 0x000000321044723c */ /* 0x040fec0000001880 */
[----:B------:R-:W-:Y:S06]  /*2dc0*/  HMMA.16816.F32 R48, R16, R54, R116 ;  /* 0x000000361030723c */ /* 0x000fec0000001874 */
[C---:B-1----:R-:W-:Y:S06]  /*2dd0*/  HMMA.16816.F32 R40, R4.reuse, R36, R112 ;  /* 0x000000240428723c */ /* 0x042fec0000001870 */
[C---:B------:R-:W-:Y:S06]  /*2de0*/  HMMA.16816.F32 R16, R4.reuse, R38, R100 ;  /* 0x000000260410723c */ /* 0x040fec0000001864 */
[C---:B--2---:R-:W-:Y:S06]  /*2df0*/  HMMA.16816.F32 R112, R4.reuse, R30, R108 ;  /* 0x0000001e0470723c */ /* 0x044fec000000186c */
[C---:B----4-:R-:W-:Y:S06]  /*2e00*/  HMMA.16816.F32 R108, R4.reuse, R14, R96 ;  /* 0x0000000e046c723c */ /* 0x050fec0000001860 */
[----:B------:R-:W-:Y:S06]  /*2e10*/  HMMA.16816.F32 R104, R4, R32, R104 ;  /* 0x000000200468723c */ /* 0x000fec0000001868 */
[----:B------:R-:W-:Y:S06]  /*2e20*/  HMMA.16816.F32 R96, R8, R36, R92 ;  /* 0x000000240860723c */ /* 0x000fec000000185c */
[C---:B------:R-:W-:Y:S06]  /*2e30*/  HMMA.16816.F32 R120, R4.reuse, R28, R144 ;  /* 0x0000001c0478723c */ /* 0x040fec0000001890 */
[C---:B------:R-:W-:Y:S06]  /*2e40*/  HMMA.16816.F32 R116, R4.reuse, R12, R140 ;  /* 0x0000000c0474723c */ /* 0x040fec000000188c */
[----:B------:R-:W-:Y:S06]  /*2e50*/  HMMA.16816.F32 R100, R4, R34, R124 ;  /* 0x000000220464723c */ /* 0x000fec000000187c */
[C---:B------:R-:W-:Y:S01]  /*2e60*/  HMMA.16816.F32 R92, R8.reuse, R38, R76 ;  /* 0x00000026085c723c */ /* 0x040fe2000000184c */
[----:B------:R-:W-:Y:S05]  /*2e70*/  LDSM.16.M88.4 R36, [R193+0x8000] ;  /* 0x00800000c124783b */ /* 0x000fea0000000200 */
        /* <DEDUP_REMOVED lines=10> */
[C---:B-----5:R-:W-:Y:S03]  /*2f20*/  HMMA.16816.F32 R76, R20.reuse, R60, R40 ;  /* 0x0000003c144c723c */ /* 0x060fe60000001828 */
[----:B------:R-:W2:Y:S03]  /*2f30*/  LDSM.16.M88.4 R40, [R193+0x8c00] ;  /* 0x008c0000c128783b */ /* 0x000ea60000000200 */
[C---:B------:R-:W-:Y:S01]  /*2f40*/  HMMA.16816.F32 R72, R20.reuse, R62, R16 ;  /* 0x0000003e1448723c */ /* 0x040fe20000001810 */
[----:B------:R-:W4:Y:S05]  /*2f50*/  LDSM.16.M88.4 R16, [R205+0x4000] ;  /* 0x00400000cd10783b */ /* 0x000f2a0000000200 */
[C---:B------:R-:W-:Y:S06]  /*2f60*/  HMMA.16816.F32 R68, R20.reuse, R56, R104 ;  /* 0x000000381444723c */ /* 0x040fec0000001868 */
[C---:B------:R-:W-:Y:S06]  /*2f70*/  HMMA.16816.F32 R100, R20.reuse, R58, R100 ;  /* 0x0000003a1464723c */ /* 0x040fec0000001864 */
[C---:B------:R-:W-:Y:S06]  /*2f80*/  HMMA.16816.F32 R144, R20.reuse, R64, R116 ;  /* 0x000000401490723c */ /* 0x040fec0000001874 */
[C---:B---3--:R-:W-:Y:S06]  /*2f90*/  HMMA.16816.F32 R140, R20.reuse, R44, R120 ;  /* 0x0000002c148c723c */ /* 0x048fec0000001878 */
[C---:B------:R-:W-:Y:S06]  /*2fa0*/  HMMA.16816.F32 R136, R20.reuse, R46, R112 ;  /* 0x0000002e1488723c */ /* 0x040fec0000001870 */
[----:B------:R-:W-:Y:S01]  /*2fb0*/  HMMA.16816.F32 R132, R20, R66, R108 ;  /* 0x000000421484723c */ /* 0x000fe2000000186c */
[----:B------:R-:W-:Y:S05]  /*2fc0*/  LDSM.16.M88.4 R20, [R195+0x8c00] ;  /* 0x008c0000c314783b */ /* 0x000fea0000000200 */
[C---:B------:R-:W-:Y:S06]  /*2fd0*/  HMMA.16816.F32 R128, R24.reuse, R60, R96 ;  /* 0x0000003c1880723c */ /* 0x040fec0000001860 */
[C---:B------:R-:W-:Y:S06]  /*2fe0*/  HMMA.16816.F32 R124, R24.reuse, R62, R92 ;  /* 0x0000003e187c723c */ /* 0x040fec000000185c */
[C---:B------:R-:W-:Y:S06]  /*2ff0*/  HMMA.16816.F32 R104, R24.reuse, R64, R80 ;  /* 0x000000401868723c */ /* 0x040fec0000001850 */
[C---:B------:R-:W-:Y:S06]  /*3000*/  HMMA.16816.F32 R120, R24.reuse, R56, R88 ;  /* 0x000000381878723c */ /* 0x040fec0000001858 */
[C---:B------:R-:W-:Y:S06]  /*3010*/  HMMA.16816.F32 R116, R24.reuse, R58, R84 ;  /* 0x0000003a1874723c */ /* 0x040fec0000001854 */
[C---:B------:R-:W-:Y:S01]  /*3020*/  HMMA.16816.F32 R112, R24.reuse, R44, R52 ;  /* 0x0000002c1870723c */ /* 0x040fe20000001834 */
[----:B------:R-:W-:Y:S05]  /*3030*/  LDSM.16.M88.4 R52, [R195+0x8000] ;  /* 0x00800000c334783b */ /* 0x000fea0000000200 */
[C---:B------:R-:W-:Y:S01]  /*3040*/  HMMA.16816.F32 R108, R24.reuse, R46, R4 ;  /* 0x0000002e186c723c */ /* 0x040fe20000001804 */
[----:B------:R-:W3:Y:S04]  /*3050*/  LDSM.16.M88.4 R4, [R206+0x5000] ;  /* 0x00500000ce04783b */ /* 0x000ee80000000200 */
[----:B------:R-:W-:Y:S01]  /*3060*/  LDSM.16.M88.4 R44, [R195+0x8800] ;  /* 0x00880000c32c783b */ /* 0x000fe20000000200 */
[----:B------:R-:W-:Y:S03]  /*3070*/  HMMA.16816.F32 R96, R24, R66, R8 ;  /* 0x000000421860723c */ /* 0x000fe60000001808 */
[----:B------:R-:W5:Y:S01]  /*3080*/  LDSM.16.M88.4 R8, [R206+0x4000] ;  /* 0x00400000ce08783b */ /* 0x000f620000000200 */
[----:B------:R-:W-:-:S04]  /*3090*/  DEPBAR.LE SB0, 0x0 ;  /* 0x000080000000791a */ /* 0x000fc80000000000 */
        /* <DEDUP_REMOVED lines=17> */
[----:B------:R-:W-:Y:S06]  /*31b0*/  HMMA.16816.F32 R88, R4, R54, R88 ;  /* 0x000000360458723c */ /* 0x000fec0000001858 */
[C---:B-----5:R-:W-:Y:S06]  /*31c0*/  HMMA.16816.F32 R60, R8.reuse, R52, R60 ;  /* 0x00000034083c723c */ /* 0x060fec000000183c */
[C---:B------:R-:W-:Y:S06]  /*31d0*/  HMMA.16816.F32 R56, R8.reuse, R54, R56 ;  /* 0x000000360838723c */ /* 0x040fec0000001838 */
[----:B------:R-:W-:Y:S06]  /*31e0*/  HMMA.16816.F32 R52, R8, R20, R12 ;  /* 0x000000140834723c */ /* 0x000fec000000180c */
[----:B------:R-:W-:Y:S01]  /*31f0*/  HMMA.16816.F32 R84, R4, R48, R84 ;  /* 0x000000300454723c */ /* 0x000fe20000001854 */
[----:B------:R-:W-:-:S04]  /*3200*/  LEA.HI R14, R3, R148, RZ, 0x2 ;  /* 0x00000094030e7211 */ /* 0x000fc800078f10ff */
[----:B------:R-:W-:Y:S01]  /*3210*/  SHF.R.S32.HI R3, RZ, 0x2, R14 ;  /* 0x00000002ff037819 */ /* 0x000fe2000001140e */
[----:B------:R-:W-:Y:S04]  /*3220*/  HMMA.16816.F32 R80, R4, R50, R80 ;  /* 0x000000320450723c */ /* 0x000fe80000001850 */
[----:B------:R-:W-:Y:S02]  /*3230*/  IMAD R15, R0, 0x10, R3 ;  /* 0x00000010000f7824 */ /* 0x000fe400078e0203 */
[----:B------:R-:W-:Y:S06]  /*3240*/  HMMA.16816.F32 R36, R8, R48, R36 ;  /* 0x000000300824723c */ /* 0x000fec0000001824 */
[----:B------:R-:W-:Y:S06]  /*3250*/  HMMA.16816.F32 R96, R4, R22, R64 ;  /* 0x000000160460723c */ /* 0x000fec0000001840 */
[----:B------:R-:W-:Y:S06]  /*3260*/  HMMA.16816.F32 R48, R8, R50, R32 ;  /* 0x000000320830723c */ /* 0x000fec0000001820 */
[C---:B------:R-:W-:Y:S06]  /*3270*/  HMMA.16816.F32 R76, R4.reuse, R44, R76 ;  /* 0x0000002c044c723c */ /* 0x040fec000000184c */
[----:B------:R-:W-:Y:S06]  /*3280*/  HMMA.16816.F32 R104, R4, R46, R72 ;  /* 0x0000002e0468723c */ /* 0x000fec0000001848 */
[C---:B------:R-:W-:Y:S06]  /*3290*/  HMMA.16816.F32 R32, R8.reuse, R44, R24 ;  /* 0x0000002c0820723c */ /* 0x040fec0000001818 */
[----:B------:R-:W-:Y:S06]  /*32a0*/  HMMA.16816.F32 R64, R8, R46, R28 ;  /* 0x0000002e0840723c */ /* 0x000fec000000181c */
[----:B------:R-:W-:Y:S06]  /*32b0*/  HMMA.16816.F32 R100, R4, R20, R68 ;  /* 0x000000140464723c */ /* 0x000fec0000001844 */
[----:B------:R-:W-:Y:S01]  /*32c0*/  HMMA.16816.F32 R44, R8, R22, R16 ;  /* 0x00000016082c723c */ /* 0x000fe20000001810 */
[----:B------:R-:W-:Y:S06]  /*32d0*/  BAR.SYNC.DEFER_BLOCKING 0x0 ;  /* 0x0000000000007b1d */ /* 0x000fec0000010000 */
[----:B------:R-:W-:-:S02]  /*32e0*/  NOP ;  /* 0x0000000000007918 */ /* 0x000fc40000000000 */
[----:B------:R-:W-:-:S15]  /*32f0*/  @!P0 BRA `(.L_x_584) ;  /* 0x0000000400088947 */ /* 0x000fde0003800000 */
        /* <DEDUP_REMOVED lines=64> */
.L_x_586:
[----:B------:R-:W-:Y:S05]  /*3700*/  BSYNC B0 ;  /* 0x0000000000007941 */ /* 0x000fea0003800000 */
.L_x_585:
[----:B------:R-:W0:Y:S02]  /*3710*/  LDGDEPBAR ;  /* 0x00000000000079af */ /* 0x000e240000000000 */
.L_x_584:
[----:B-12---:R-:W-:Y:S01]  /*3720*/  IMAD.SHL.U32 R4, R153, 0x2, RZ ;  /* 0x0000000299047824 */ /* 0x006fe200078e00ff */
[----:B------:R-:W-:Y:S01]  /*3730*/  LOP3.LUT R0, R14, 0x7ffffffc, RZ, 0xc0, !PT ;  /* 0x7ffffffc0e007812 */ /* 0x000fe200078ec0ff */
[----:B------:R-:W-:Y:S01]  /*3740*/  IMAD.U32 R3, RZ, RZ, UR17 ;  /* 0x00000011ff037e24 */ /* 0x000fe2000f8e00ff */
[----:B------:R1:W-:Y:S01]  /*3750*/  STL [R1+0x190], R207 ;  /* 0x000190cf01007387 */ /* 0x0003e20000100800 */
[----:B------:R-:W-:Y:S01]  /*3760*/  IMAD R5, R152, 0x20, R150 ;  /* 0x0000002098057824 */ /* 0x000fe200078e0296 */
[----:B------:R-:W-:Y:S01]  /*3770*/  LOP3.LUT R4, R4, 0x6, RZ, 0xc0, !PT ;  /* 0x0000000604047812 */ /* 0x000fe200078ec0ff */
[----:B------:R-:W-:Y:S01]  /*3780*/  IMAD.IADD R0, R148, 0x1, -R0 ;  /* 0x0000000194007824 */ /* 0x000fe200078e0a00 */
[----:B------:R-:W-:Y:S01]  /*3790*/  USHF.L.U32 UR17, UR17, 0x1, URZ ;  /* 0x0000000111117899 */ /* 0x000fe2000800063f */
[----:B------:R-:W-:Y:S01]  /*37a0*/  IMAD.U32 R6, RZ, RZ, UR14 ;  /* 0x0000000eff067e24 */ /* 0x000fe2000f8e00ff */
[----:B------:R-:W-:Y:S01]  /*37b0*/  STL [R1+0x18c], R206 ;  /* 0x00018cce01007387 */ /* 0x000fe20000100800 */
[----:B------:R-:W-:Y:S01]  /*37c0*/  IMAD R3, R3, 0x40, R4 ;  /* 0x0000004003037824 */ /* 0x000fe200078e0204 */
[----:B------:R-:W-:Y:S01]  /*37d0*/  UIADD3 UR8, UR17, 0x1, URZ ;  /* 0x0000000111087890 */ /* 0x000fe2000fffe03f */
[----:B------:R-:W-:Y:S01]  /*37e0*/  IMAD.SHL.U32 R4, R0, 0x2, RZ ;  /* 0x0000000200047824 */ /* 0x000fe200078e00ff */
[----:B------:R-:W-:Y:S01]  /*37f0*/  STL [R1+0x188], R205 ;  /* 0x000188cd01007387 */ /* 0x000fe20000100800 */
[----:B------:R-:W-:Y:S01]  /*3800*/  IMAD.IADD R0, R149, 0x1, R5 ;  /* 0x0000000195007824 */ /* 0x000fe200078e0205 */
[C---:B------:R-:W-:Y:S01]  /*3810*/  ISETP.GE.AND P4, PT, R3.reuse, UR23, PT ;  /* 0x0000001703007c0c */ /* 0x040fe2000bf86270 */
[C---:B------:R-:W-:Y:S01]  /*3820*/  VIADD R5, R3.reuse, 0x1 ;  /* 0x0000000103057836 */ /* 0x040fe20000000000 */
[----:B------:R-:W-:Y:S01]  /*3830*/  ULOP3.LUT UR8, UR8, UR25, URZ, 0x3c, !UPT ;  /* 0x0000001908087292 */ /* 0x000fe2000f8e3c3f */
[C---:B------:R-:W-:Y:S01]  /*3840*/  VIADD R7, R3.reuse, 0x8 ;  /* 0x0000000803077836 */ /* 0x040fe20000000000 */
[----:B------:R-:W-:Y:S01]  /*3850*/  FSEL R69, R94, -INF , !P4 ;  /* 0xff8000005e457808 */ /* 0x000fe20006000000 */
[----:B------:R-:W-:Y:S01]  /*3860*/  IMAD R8, R6, 0x8, R154 ;  /* 0x0000000806087824 */ /* 0x000fe200078e029a */
[----:B------:R-:W-:Y:S01]  /*3870*/  FSEL R68, R92, -INF , !P4 ;  /* 0xff8000005c447808 */ /* 0x000fe20006000000 */
[----:B------:R-:W-:Y:S01]  /*3880*/  VIADD R6, R3, 0x9 ;  /* 0x0000000903067836 */ /* 0x000fe20000000000 */
[----:B------:R-:W-:Y:S01]  /*3890*/  FSEL R30, R62, -INF , !P4 ;  /* 0xff8000003e1e7808 */ /* 0x000fe20006000000 */
[----:B------:R-:W-:Y:S01]  /*38a0*/  STL [R1+0x184], R195 ;  /* 0x000184c301007387 */ /* 0x000fe20000100800 */
[----:B------:R-:W-:Y:S01]  /*38b0*/  FSEL R19, R60, -INF , !P4 ;  /* 0xff8000003c137808 */ /* 0x000fe20006000000 */
[----:B------:R-:W-:Y:S01]  /*38c0*/  IMAD.WIDE.U32 R10, R8, -0x326172a9, RZ ;  /* 0xcd9e8d57080a7825 */ /* 0x000fe200078e00ff */
[----:B------:R-:W-:Y:S01]  /*38d0*/  ISETP.GE.AND P3, PT, R5, UR23, PT ;  /* 0x0000001705007c0c */ /* 0x000fe2000bf66270 */
[----:B------:R-:W-:Y:S01]  /*38e0*/  STL [R1+0x180], R193 ;  /* 0x000180c101007387 */ /* 0x000fe20000100800 */
[----:B------:R-:W-:Y:S01]  /*38f0*/  ISETP.GE.AND P2, PT, R7, UR23, PT ;  /* 0x0000001707007c0c */ /* 0x000fe2000bf46270 */
[----:B-1----:R-:W-:Y:S01]  /*3900*/  IMAD R207, R15, UR19, R4 ;  /* 0x000000130fcf7c24 */ /* 0x002fe2000f8e0204 */
[----:B------:R-:W-:Y:S01]  /*3910*/  FSEL R62, R95, -INF , !P3 ;  /* 0xff8000005f3e7808 */ /* 0x000fe20005800000 */
[----:B------:R-:W-:Y:S01]  /*3920*/  VIADD R4, R3, 0x11 ;  /* 0x0000001103047836 */ /* 0x000fe20000000000 */
[----:B------:R-:W-:Y:S01]  /*3930*/  FSEL R60, R93, -INF , !P3 ;  /* 0xff8000005d3c7808 */ /* 0x000fe20005800000 */
[----:B------:R-:W-:Y:S01]  /*3940*/  VIADD R5, R3, 0x10 ;  /* 0x0000001003057836 */ /* 0x000fe20000000000 */
[----:B------:R-:W-:Y:S01]  /*3950*/  FSEL R31, R63, -INF , !P3 ;  /* 0xff8000003f1f7808 */ /* 0x000fe20005800000 */
[----:B------:R-:W-:Y:S01]  /*3960*/  IMAD.WIDE.U32 R14, R158, -0x2daee0ad, RZ ;  /* 0xd2511f539e0e7825 */ /* 0x000fe200078e00ff */
[----:B------:R-:W-:Y:S01]  /*3970*/  ISETP.GE.AND P5, PT, R4, UR23, PT ;  /* 0x0000001704007c0c */ /* 0x000fe2000bfa6270 */
[----:B------:R-:W-:Y:S01]  /*3980*/  STL [R1+0x17c], R177 ;  /* 0x00017cb101007387 */ /* 0x000fe20000100800 */
[----:B------:R-:W-:Y:S01]  /*3990*/  FSEL R20, R61, -INF , !P3 ;  /* 0xff8000003d147808 */ /* 0x000fe20005800000 */
[C---:B------:R-:W-:Y:S01]  /*39a0*/  VIADD R4, R3.reuse, 0x18 ;  /* 0x0000001803047836 */ /* 0x040fe20000000000 */
[----:B------:R-:W-:Y:S01]  /*39b0*/  FSEL R63, R90, -INF , !P2 ;  /* 0xff8000005a3f7808 */ /* 0x000fe20005000000 */
[----:B------:R-:W-:Y:S01]  /*39c0*/  STL [R1+0x178], R176 ;  /* 0x000178b001007387 */ /* 0x000fe20000100800 */
[----:B------:R-:W-:Y:S01]  /*39d0*/  FSEL R61, R88, -INF , !P2 ;  /* 0xff800000583d7808 */ /* 0x000fe20005000000 */
[----:B------:R-:W-:Y:S01]  /*39e0*/  ULOP3.LUT UR7, UR17, UR25, URZ, 0x3c, !UPT ;  /* 0x0000001911077292 */ /* 0x000fe2000f8e3c3f */
[----:B------:R-:W-:Y:S01]  /*39f0*/  ISETP.GE.AND P4, PT, R4, UR23, PT ;  /* 0x0000001704007c0c */ /* 0x000fe2000bf86270 */
[C---:B------:R-:W-:Y:S01]  /*3a00*/  VIADD R4, R3.reuse, 0x19 ;  /* 0x0000001903047836 */ /* 0x040fe20000000000 */
[----:B------:R-:W-:Y:S01]  /*3a10*/  FSEL R40, R58, -INF , !P2 ;  /* 0xff8000003a287808 */ /* 0x000fe20005000000 */
[----:B------:R1:W-:Y:S01]  /*3a20*/  STL [R1+0x34], R8 ;  /* 0x0000340801007387 */ /* 0x0003e20000100800 */
[----:B------:R-:W-:Y:S01]  /*3a30*/  FSEL R23, R56, -INF , !P2 ;  /* 0xff80000038177808 */ /* 0x000fe20005000000 */
[----:B------:R-:W-:Y:S01]  /*3a40*/  UIADD3 UR6, UR24, -0x61c88647, URZ ;  /* 0x9e3779b918067890 */ /* 0x000fe2000fffe03f */
[----:B------:R-:W-:Y:S01]  /*3a50*/  ISETP.GE.AND P3, PT, R4, UR23, PT ;  /* 0x0000001704007c0c */ /* 0x000fe2000bf66270 */
[----:B------:R-:W-:Y:S01]  /*3a60*/  VIADD R4, R3, 0x20 ;  /* 0x0000002003047836 */ /* 0x000fe20000000000 */
[----:B------:R-:W-:Y:S01]  /*3a70*/  ISETP.GE.AND P1, PT, R6, UR23, PT ;  /* 0x0000001706007c0c */ /* 0x000fe2000bf26270 */
[----:B------:R-:W-:Y:S01]  /*3a80*/  ULDC UR28, c[0x0][0x2ec] ;  /* 0x0000bb00001c7ab9 */ /* 0x000fe20000000800 */
[----:B------:R-:W-:Y:S01]  /*3a90*/  ISETP.GE.AND P6, PT, R5, UR23, PT ;  /* 0x0000001705007c0c */ /* 0x000fe2000bfc6270 */
[C---:B------:R-:W-:Y:S01]  /*3aa0*/  VIADD R5, R3.reuse, 0x38 ;  /* 0x0000003803057836 */ /* 0x040fe20000000000 */
[----:B------:R-:W-:Y:S01]  /*3ab0*/  ISETP.GE.AND P2, PT, R4, UR23, PT ;  /* 0x0000001704007c0c */ /* 0x000fe2000bf46270 */
[----:B------:R-:W-:Y:S01]  /*3ac0*/  VIADD R4, R3, 0x21 ;  /* 0x0000002103047836 */ /* 0x000fe20000000000 */
[----:B------:R-:W-:Y:S01]  /*3ad0*/  FSEL R70, R91, -INF , !P1 ;  /* 0xff8000005b467808 */ /* 0x000fe20004800000 */
[----:B------:R-:W-:Y:S01]  /*3ae0*/  UIADD3 UR16, UR25, 0x32370b8f, URZ ;  /* 0x32370b8f19107890 */ /* 0x000fe2000fffe03f */
[----:B------:R-:W-:Y:S01]  /*3af0*/  FSEL R56, R89, -INF , !P1 ;  /* 0xff80000059387808 */ /* 0x000fe20004800000 */
[----:B------:R-:W-:Y:S01]  /*3b00*/  UIADD3 UR17, UR24, -0x255992d5, URZ ;  /* 0xdaa66d2b18117890 */ /* 0x000fe2000fffe03f */
[----:B------:R-:W-:Y:S01]  /*3b10*/  FSEL R41, R59, -INF , !P1 ;  /* 0xff8000003b297808 */ /* 0x000fe20004800000 */
[----:B------:R-:W-:Y:S01]  /*3b20*/  UIADD3 UR9, UR24, 0x78dde6e4, URZ ;  /* 0x78dde6e418097890 */ /* 0x000fe2000fffe03f */
[----:B------:R-:W-:Y:S01]  /*3b30*/  FSEL R24, R57, -INF , !P1 ;  /* 0xff80000039187808 */ /* 0x000fe20004800000 */
[----:B------:R-:W-:Y:S01]  /*3b40*/  UIADD3 UR26, UR25, 0x646e171e, URZ ;  /* 0x646e171e191a7890 */ /* 0x000fe2000fffe03f */
[----:B------:R-:W-:Y:S01]  /*3b50*/  ISETP.GE.AND P1, PT, R4, UR23, PT ;  /* 0x0000001704007c0c */ /* 0x000fe2000bf26270 */
[----:B------:R-:W-:Y:S01]  /*3b60*/  VIADD R4, R3, 0x28 ;  /* 0x0000002803047836 */ /* 0x000fe20000000000 */
[----:B------:R-:W-:Y:S01]  /*3b70*/  FSEL R75, R86, -INF , !P6 ;  /* 0xff800000564b7808 */ /* 0x000fe20007000000 */
[----:B------:R-:W-:Y:S01]  /*3b80*/  UIADD3 UR27, UR24, -0x4ab325aa, URZ ;  /* 0xb54cda56181b7890 */ /* 0x000fe2000fffe03f */
[----:B------:R-:W-:-:S02]  /*3b90*/  FSEL R57, R84, -INF , !P6 ;  /* 0xff80000054397808 */ /* 0x000fc40007000000 */
[----:B------:R-:W-:Y:S02]  /*3ba0*/  FSEL R38, R38, -INF , !P6 ;  /* 0xff80000026267808 */ /* 0x000fe40007000000 */
[----:B------:R-:W-:Y:S02]  /*3bb0*/  FSEL R25, R36, -INF , !P6 ;  /* 0xff80000024197808 */ /* 0x000fe40007000000 */
[----:B------:R-:W-:Y:S01]  /*3bc0*/  ISETP.GE.AND P6, PT, R4, UR23, PT ;  /* 0x0000001704007c0c */ /* 0x000fe2000bfc6270 */
[----:B------:R-:W-:Y:S01]  /*3bd0*/  VIADD R4, R3, 0x29 ;  /* 0x0000002903047836 */ /* 0x000fe20000000000 */
[----:B------:R-:W-:Y:S02]  /*3be0*/  FSEL R74, R87, -INF , !P5 ;  /* 0xff800000574a7808 */ /* 0x000fe40006800000 */
[----:B------:R-:W-:Y:S02]  /*3bf0*/  FSEL R58, R85, -INF , !P5 ;  /* 0xff800000553a7808 */ /* 0x000fe40006800000 */
[----:B------:R-:W-:-:S02]  /*3c00*/  FSEL R39, R39, -INF , !P5 ;  /* 0xff80000027277808 */ /* 0x000fc40006800000 */
[----:B------:R-:W-:Y:S02]  /*3c10*/  FSEL R26, R37, -INF , !P5 ;  /* 0xff800000251a7808 */ /* 0x000fe40006800000 */
[----:B------:R-:W-:Y:S01]  /*3c20*/  ISETP.GE.AND P5, PT, R4, UR23, PT ;  /* 0x0000001704007c0c */ /* 0x000fe2000bfa6270 */
[----:B------:R-:W-:Y:S01]  /*3c30*/  VIADD R4, R3, 0x30 ;  /* 0x0000003003047836 */ /* 0x000fe20000000000 */
[----:B------:R-:W-:Y:S02]  /*3c40*/  FSEL R71, R82, -INF , !P4 ;  /* 0xff80000052477808 */ /* 0x000fe40006000000 */
[----:B------:R-:W-:Y:S02]  /*3c50*/  FSEL R59, R80, -INF , !P4 ;  /* 0xff800000503b7808 */ /* 0x000fe40006000000 */
[----:B------:R-:W-:Y:S02]  /*3c60*/  FSEL R36, R50, -INF , !P4 ;  /* 0xff80000032247808 */ /* 0x000fe40006000000 */
[----:B------:R-:W-:-:S02]  /*3c70*/  FSEL R27, R48, -INF , !P4 ;  /* 0xff800000301b7808 */ /* 0x000fc40006000000 */
[----:B------:R-:W-:Y:S01]  /*3c80*/  ISETP.GE.AND P4, PT, R4, UR23, PT ;  /* 0x0000001704007c0c */ /* 0x000fe2000bf86270 */
[----:B------:R-:W-:Y:S01]  /*3c90*/  VIADD R4, R3, 0x31 ;  /* 0x0000003103047836 */ /* 0x000fe20000000000 */
[----:B------:R-:W-:Y:S02]  /*3ca0*/  FSEL R83, R83, -INF , !P3 ;  /* 0xff80000053537808 */ /* 0x000fe40005800000 */
[----:B------:R-:W-:Y:S02]  /*3cb0*/  FSEL R48, R81, -INF , !P3 ;  /* 0xff80000051307808 */ /* 0x000fe40005800000 */
[----:B------:R-:W-:Y:S02]  /*3cc0*/  FSEL R37, R51, -INF , !P3 ;  /* 0xff80000033257808 */ /* 0x000fe40005800000 */
[----:B------:R-:W-:Y:S02]  /*3cd0*/  FSEL R28, R49, -INF , !P3 ;  /* 0xff800000311c7808 */ /* 0x000fe40005800000 */
[----:B------:R-:W-:-:S02]  /*3ce0*/  ISETP.GE.AND P3, PT, R4, UR23, PT ;  /* 0x0000001704007c0c */ /* 0x000fc4000bf66270 */
[----:B------:R-:W-:Y:S02]  /*3cf0*/  FMNMX.FTZ R4, R19, R20, !PT ;  /* 0x0000001413047209 */ /* 0x000fe40007810000 */
[----:B------:R-:W-:Y:S02]  /*3d00*/  FSEL R173, R78, -INF , !P2 ;  /* 0xff8000004ead7808 */ /* 0x000fe40005000000 */
[----:B------:R-:W-:Y:S02]  /*3d10*/  FMNMX.FTZ R4, R23, R4, !PT ;  /* 0x0000000417047209 */ /* 0x000fe40007810000 */
[----:B------:R-:W-:Y:S02]  /*3d20*/  FSEL R165, R76, -INF , !P2 ;  /* 0xff8000004ca57808 */ /* 0x000fe40005000000 */
[----:B------:R-:W-:Y:S02]  /*3d30*/  FMNMX.FTZ R4, R24, R4, !PT ;  /* 0x0000000418047209 */ /* 0x000fe40007810000 */
[----:B------:R-:W-:-:S02]  /*3d40*/  FSEL R109, R34, -INF , !P2 ;  /* 0xff800000226d7808 */ /* 0x000fc40005000000 */
[----:B------:R-:W-:Y:S02]  /*3d50*/  FMNMX.FTZ R4, R25, R4, !PT ;  /* 0x0000000419047209 */ /* 0x000fe40007810000 */
[----:B------:R-:W-:Y:S02]  /*3d60*/  FSEL R82, R32, -INF , !P2 ;  /* 0xff80000020527808 */ /* 0x000fe40005000000 */
[----:B------:R-:W-:Y:S01]  /*3d70*/  ISETP.GE.AND P2, PT, R5, UR23, PT ;  /* 0x0000001705007c0c */ /* 0x000fe2000bf46270 */
[----:B------:R-:W-:Y:S01]  /*3d80*/  VIADD R5, R3, 0x39 ;  /* 0x0000003903057836 */ /* 0x000fe20000000000 */
[----:B------:R-:W-:Y:S02]  /*3d90*/  FMNMX.FTZ R3, R26, R4, !PT ;  /* 0x000000041a037209 */ /* 0x000fe40007810000 */
[----:B------:R-:W-:Y:S02]  /*3da0*/  FSEL R84, R33, -INF , !P1 ;  /* 0xff80000021547808 */ /* 0x000fe40004800000 */
[----:B------:R-:W-:-:S02]  /*3db0*/  FMNMX.FTZ R3, R27, R3, !PT ;  /* 0x000000031b037209 */ /* 0x000fc40007810000 */
[----:B------:R-:W-:Y:S02]  /*3dc0*/  LOP3.LUT R6, R15, UR8, RZ, 0x3c, !PT ;  /* 0x000000080f067c12 */ /* 0x000fe4000f8e3cff */
[----:B------:R-:W-:Y:S01]  /*3dd0*/  FMNMX.FTZ R4, R28, R3, !PT ;  /* 0x000000031c047209 */ /* 0x000fe20007810000 */
[----:B------:R-:W-:Y:S01]  /*3de0*/  VIADD R3, R8, 0x4 ;  /* 0x0000000408037836 */ /* 0x000fe20000000000 */
[----:B------:R-:W-:Y:S01]  /*3df0*/  FSEL R85, R64, -INF , !P6 ;  /* 0xff80000040557808 */ /* 0x000fe20007000000 */
[----:B-1----:R-:W-:Y:S01]  /*3e00*/  IMAD.WIDE.U32 R8, R6, -0x326172a9, RZ ;  /* 0xcd9e8d5706087825 */ /* 0x002fe200078e00ff */
[----:B------:R-:W-:Y:S02]  /*3e10*/  FMNMX.FTZ R4, R82, R4, !PT ;  /* 0x0000000452047209 */ /* 0x000fe40007810000 */
[----:B------:R-:W-:Y:S01]  /*3e20*/  FSEL R87, R65, -INF , !P5 ;  /* 0xff80000041577808 */ /* 0x000fe20006800000 */
[----:B------:R-:W-:Y:S01]  /*3e30*/  IMAD.WIDE.U32 R12, R3, -0x326172a9, RZ ;  /* 0xcd9e8d57030c7825 */ /* 0x000fe200078e00ff */
[----:B------:R-:W-:-:S02]  /*3e40*/  FMNMX.FTZ R7, R84, R4, !PT ;  /* 0x0000000454077209 */ /* 0x000fc40007810000 */
[----:B------:R-:W-:Y:S02]  /*3e50*/  FSEL R128, R52, -INF , !P4 ;  /* 0xff80000034807808 */ /* 0x000fe40006000000 */
[----:B------:R-:W-:Y:S02]  /*3e60*/  FMNMX.FTZ R6, R85, R7, !PT ;  /* 0x0000000755067209 */ /* 0x000fe40007810000 */
[----:B------:R-:W-:Y:S02]  /*3e70*/  FSEL R172, R79, -INF , !P1 ;  /* 0xff8000004fac7808 */ /* 0x000fe40004800000 */
[----:B------:R-:W-:Y:S02]  /*3e80*/  FMNMX.FTZ R6, R87, R6, !PT ;  /* 0x0000000657067209 */ /* 0x000fe40007810000 */
[----:B------:R-:W-:Y:S02]  /*3e90*/  FSEL R161, R77, -INF , !P1 ;  /* 0xff8000004da17808 */ /* 0x000fe40004800000 */
[----:B------:R-:W-:-:S02]  /*3ea0*/  FSEL R108, R35, -INF , !P1 ;  /* 0xff800000236c7808 */ /* 0x000fc40004800000 */
[----:B------:R-:W-:Y:S01]  /*3eb0*/  ISETP.GE.AND P1, PT, R5, UR23, PT ;  /* 0x0000001705007c0c */ /* 0x000fe2000bf26270 */
[----:B------:R-:W-:Y:S01]  /*3ec0*/  UIADD3 UR23, UR25, 0x76cf5d0a, URZ ;  /* 0x76cf5d0a19177890 */ /* 0x000fe2000fffe03f */
[----:B------:R-:W-:Y:S02]  /*3ed0*/  LOP3.LUT R21, R156, UR24, RZ, 0x3c, !PT ;  /* 0x000000189c157c12 */ /* 0x000fe4000f8e3cff */
[----:B------:R-:W-:Y:S01]  /*3ee0*/  LOP3.LUT R5, R15, UR7, RZ, 0x3c, !PT ;  /* 0x000000070f057c12 */ /* 0x000fe2000f8e3cff */
[----:B------:R-:W-:Y:S01]  /*3ef0*/  UIADD3 UR7, UR25, -0x4498517b, URZ ;  /* 0xbb67ae8519077890 */ /* 0x000fe2000fffe03f */
[----:B------:R-:W-:Y:S01]  /*3f00*/  FSEL R111, R53, -INF , !P3 ;  /* 0xff800000356f7808 */ /* 0x000fe20005800000 */
[----:B------:R-:W-:Y:S01]  /*3f10*/  STL [R1+0x30], R21 ;  /* 0x0000301501007387 */ /* 0x000fe20000100800 */
[----:B------:R-:W-:Y:S01]  /*3f20*/  FMNMX.FTZ R6, R128, R6, !PT ;  /* 0x0000000680067209 */ /* 0x000fe20007810000 */
[----:B------:R-:W-:Y:S01]  /*3f30*/  IMAD.WIDE.U32 R4, R5, -0x326172a9, RZ ;  /* 0xcd9e8d5705047825 */ /* 0x000fe200078e00ff */
[----:B------:R-:W-:Y:S01]  /*3f40*/  LOP3.LUT R7, R15, UR8, RZ, 0x3c, !PT ;  /* 0x000000080f077c12 */ /* 0x000fe2000f8e3cff */
[----:B------:R-:W-:Y:S01]  /*3f50*/  UIADD3 UR8, UR25, -0x126145ec, URZ ;  /* 0xed9eba1419087890 */ /* 0x000fe2000fffe03f */
[----:B------:R-:W-:-:S02]  /*3f60*/  LOP3.LUT R15, R11, R21, RZ, 0x3c, !PT ;  /* 0x000000150b0f7212 */ /* 0x000fc400078e3cff */
[----:B------:R-:W-:Y:S02]  /*3f70*/  FSEL R130, R44, -INF , !P2 ;  /* 0xff8000002c827808 */ /* 0x000fe40005000000 */
[----:B------:R-:W-:Y:S01]  /*3f80*/  FMNMX.FTZ R11, R111, R6, !PT ;  /* 0x000000066f0b7209 */ /* 0x000fe20007810000 */
[----:B------:R-:W-:Y:S01]  /*3f90*/  IMAD.WIDE.U32 R6, R7, -0x326172a9, RZ ;  /* 0xcd9e8d5707067825 */ /* 0x000fe200078e00ff */
[----:B------:R-:W-:Y:S02]  /*3fa0*/  FSEL R129, R45, -INF , !P1 ;  /* 0xff8000002d817808 */ /* 0x000fe40004800000 */
[----:B------:R-:W-:Y:S01]  /*3fb0*/  FMNMX.FTZ R11, R130, R11, !PT ;  /* 0x0000000b820b7209 */ /* 0x000fe20007810000 */
[----:B------:R-:W-:Y:S01]  /*3fc0*/  IMAD.WIDE.U32 R42, R15, -0x2daee0ad, RZ ;  /* 0xd2511f530f2a7825 */ /* 0x000fe200078e00ff */
[----:B------:R-:W-:Y:S02]  /*3fd0*/  LOP3.LUT R16, R13, R21, RZ, 0x3c, !PT ;  /* 0x000000150d107212 */ /* 0x000fe400078e3cff */
[----:B------:R-:W-:-:S02]  /*3fe0*/  LOP3.LUT R18, R5, UR6, R12, 0x96, !PT ;  /* 0x0000000605127c12 */ /* 0x000fc4000f8e960c */
[----:B------:R-:W-:Y:S01]  /*3ff0*/  LOP3.LUT R171, R9, UR6, R12, 0x96, !PT ;  /* 0x0000000609ab7c12 */ /* 0x000fe2000f8e960c */
[----:B------:R-:W-:Y:S01]  /*4000*/  IMAD.WIDE.U32 R12, R3, -0x326172a9, RZ ;  /* 0xcd9e8d57030c7825 */ /* 0x000fe200078e00ff */
[--C-:B------:R-:W-:Y:S02]  /*4010*/  LOP3.LUT R134, R9, UR6, R10.reuse, 0x96, !PT ;  /* 0x0000000609867c12 */ /* 0x100fe4000f8e960a */
[----:B------:R-:W-:Y:S01]  /*4020*/  FMNMX.FTZ R3, R30, R31, !PT ;  /* 0x0000001f1e037209 */ /* 0x000fe20007810000 */
[----:B------:R-:W-:Y:S01]  /*4030*/  IMAD.WIDE.U32 R72, R16, -0x2daee0ad, RZ ;  /* 0xd2511f5310487825 */ /* 0x000fe200078e00ff */
[----:B------:R-:W-:Y:S02]  /*4040*/  FMNMX.FTZ R9, R129, R11, !PT ;  /* 0x0000000b81097209 */ /* 0x000fe40007810000 */
[----:B------:R-:W-:Y:S02]  /*4050*/  LOP3.LUT R17, R5, UR6, R10, 0x96, !PT ;  /* 0x0000000605117c12 */ /* 0x000fe4000f8e960a */
[----:B------:R-:W-:-:S02]  /*4060*/  FMNMX.FTZ R3, R40, R3, !PT ;  /* 0x0000000328037209 */ /* 0x000fc40007810000 */
[----:B------:R-:W-:Y:S02]  /*4070*/  LOP3.LUT R22, R5, UR6, R12, 0x96, !PT ;  /* 0x0000000605167c12 */ /* 0x000fe4000f8e960c */
[----:B------:R-:W1:Y:S01]  /*4080*/  SHFL.BFLY PT, R5, R9, 0x2, 0x1f ;  /* 0x0c401f0009057f89 */ /* 0x000e6200000e0000 */
[----:B------:R-:W-:Y:S02]  /*4090*/  FMNMX.FTZ R3, R41, R3, !PT ;  /* 0x0000000329037209 */ /* 0x000fe40007810000 */
[----:B------:R-:W-:Y:S02]  /*40a0*/  FSEL R158, R104, -INF , !P6 ;  /* 0xff800000689e7808 */ /* 0x000fe40007000000 */
[----:B------:R-:W-:Y:S02]  /*40b0*/  FMNMX.FTZ R3, R38, R3, !PT ;  /* 0x0000000326037209 */ /* 0x000fe40007810000 */
[----:B------:R-:W-:Y:S02]  /*40c0*/  FSEL R78, R66, -INF , !P6 ;  /* 0xff800000424e7808 */ /* 0x000fe40007000000 */
[----:B------:R-:W-:-:S02]  /*40d0*/  FMNMX.FTZ R3, R39, R3, !PT ;  /* 0x0000000327037209 */ /* 0x000fc40007810000 */
[----:B------:R-:W-:Y:S02]  /*40e0*/  LOP3.LUT R181, R7, UR6, R10, 0x96, !PT ;  /* 0x0000000607b57c12 */ /* 0x000fe4000f8e960a */
[----:B------:R-:W-:Y:S02]  /*40f0*/  FMNMX.FTZ R3, R36, R3, !PT ;  /* 0x0000000324037209 */ /* 0x000fe40007810000 */
[----:B------:R-:W-:Y:S02]  /*4100*/  FSEL R79, R67, -INF , !P5 ;  /* 0xff800000434f7808 */ /* 0x000fe40006800000 */
[----:B------:R-:W-:Y:S02]  /*4110*/  FMNMX.FTZ R3, R37, R3, !PT ;  /* 0x0000000325037209 */ /* 0x000fe40007810000 */
[----:B------:R-:W-:Y:S02]  /*4120*/  LOP3.LUT R11, R13, R21, RZ, 0x3c, !PT ;  /* 0x000000150d0b7212 */ /* 0x000fe400078e3cff */
[----:B------:R-:W-:-:S02]  /*4130*/  FMNMX.FTZ R3, R109, R3, !PT ;  /* 0x000000036d037209 */ /* 0x000fc40007810000 */
[----:B------:R-:W-:Y:S01]  /*4140*/  FSEL R80, R54, -INF , !P4 ;  /* 0xff80000036507808 */ /* 0x000fe20006000000 */
[----:B------:R-:W-:Y:S01]  /*4150*/  IMAD.WIDE.U32 R76, R11, -0x2daee0ad, RZ ;  /* 0xd2511f530b4c7825 */ /* 0x000fe200078e00ff */
[----:B-1----:R-:W-:Y:S02]  /*4160*/  FMNMX.FTZ R104, R9, R5, !PT ;  /* 0x0000000509687209 */ /* 0x002fe40007810000 */
[----:B------:R-:W-:Y:S02]  /*4170*/  FMNMX.FTZ R3, R108, R3, !PT ;  /* 0x000000036c037209 */ /* 0x000fe40007810000 */
[----:B------:R-:W-:Y:S01]  /*4180*/  LOP3.LUT R5, R73, UR7, R14, 0x96, !PT ;  /* 0x0000000749057c12 */ /* 0x000fe2000f8e960e */
[----:B------:R-:W1:Y:S01]  /*4190*/  SHFL.BFLY PT, R10, R104, 0x1, 0x1f ;  /* 0x0c201f00680a7f89 */ /* 0x000e6200000e0000 */
[----:B------:R-:W-:Y:S02]  /*41a0*/  FMNMX.FTZ R3, R78, R3, !PT ;  /* 0x000000034e037209 */ /* 0x000fe40007810000 */
[----:B------:R-:W-:Y:S01]  /*41b0*/  FSEL R81, R55, -INF , !P3 ;  /* 0xff80000037517808 */ /* 0x000fe20005800000 */
[----:B------:R-:W-:Y:S01]  /*41c0*/  IMAD.WIDE.U32 R34, R5, -0x326172a9, RZ ;  /* 0xcd9e8d5705227825 */ /* 0x000fe200078e00ff */
[----:B------:R-:W-:-:S02]  /*41d0*/  FMNMX.FTZ R3, R79, R3, !PT ;  /* 0x000000034f037209 */ /* 0x000fc40007810000 */
[----:B------:R-:W-:Y:S01]  /*41e0*/  LOP3.LUT R191, R7, UR6, R12, 0x96, !PT ;  /* 0x0000000607bf7c12 */ /* 0x000fe2000f8e960c */
[----:B------:R-:W-:Y:S01]  /*41f0*/  UIADD3 UR6, UR24, 0x3c6ef372, URZ ;  /* 0x3c6ef37218067890 */ /* 0x000fe2000fffe03f */
[----:B------:R-:W-:Y:S02]  /*4200*/  FMNMX.FTZ R3, R80, R3, !PT ;  /* 0x0000000350037209 */ /* 0x000fe40007810000 */
[--C-:B------:R-:W-:Y:S02]  /*4210*/  LOP3.LUT R7, R43, UR7, R14.reuse, 0x96, !PT ;  /* 0x000000072b077c12 */ /* 0x100fe4000f8e960e */
[----:B------:R-:W-:Y:S02]  /*4220*/  FSEL R95, R46, -INF , !P2 ;  /* 0xff8000002e5f7808 */ /* 0x000fe40005000000 */
[----:B------:R-:W-:Y:S01]  /*4230*/  FMNMX.FTZ R3, R81, R3, !PT ;  /* 0x0000000351037209 */ /* 0x000fe20007810000 */
[----:B------:R-:W-:Y:S01]  /*4240*/  IMAD.WIDE.U32 R32, R7, -0x326172a9, RZ ;  /* 0xcd9e8d5707207825 */ /* 0x000fe200078e00ff */
[----:B------:R-:W-:Y:S01]  /*4250*/  LOP3.LUT R5, R77, UR7, R14, 0x96, !PT ;  /* 0x000000074d057c12 */ /* 0x000fe2000f8e960e */
[----:B------:R-:W-:Y:S01]  /*4260*/  UIADD3 UR7, UR24, 0x1715609d, URZ ;  /* 0x1715609d18077890 */ /* 0x000fe2000fffe03f */
[----:B------:R-:W-:-:S02]  /*4270*/  FSEL R86, R47, -INF , !P1 ;  /* 0xff8000002f567808 */ /* 0x000fc40004800000 */
[----:B------:R-:W-:Y:S01]  /*4280*/  FMNMX.FTZ R3, R95, R3, !PT ;  /* 0x000000035f037209 */ /* 0x000fe20007810000 */
[----:B------:R-:W-:Y:S01]  /*4290*/  IMAD.WIDE.U32 R54, R5, -0x326172a9, RZ ;  /* 0xcd9e8d5705367825 */ /* 0x000fe200078e00ff */
[--C-:B------:R-:W-:Y:S02]  /*42a0*/  LOP3.LUT R156, R33, UR6, R6.reuse, 0x96, !PT ;  /* 0x00000006219c7c12 */ /* 0x100fe4000f8e9606 */
[----:B------:R-:W-:Y:S02]  /*42b0*/  FMNMX.FTZ R12, R86, R3, !PT ;  /* 0x00000003560c7209 */ /* 0x000fe40007810000 */
[----:B------:R-:W-:Y:S02]  /*42c0*/  FMNMX.FTZ R3, R68, R60, !PT ;  /* 0x0000003c44037209 */ /* 0x000fe40007810000 */
[----:B------:R-:W-:Y:S01]  /*42d0*/  LOP3.LUT R183, R55, UR6, R6, 0x96, !PT ;  /* 0x0000000637b77c12 */ /* 0x000fe2000f8e9606 */
[----:B------:R-:W-:Y:S01]  /*42e0*/  IMAD.WIDE.U32 R6, R17, -0x2daee0ad, RZ ;  /* 0xd2511f5311067825 */ /* 0x000fe200078e00ff */
[----:B-1----:R-:W-:-:S02]  /*42f0*/  FMNMX.FTZ R104, R104, R10, !PT ;  /* 0x0000000a68687209 */ /* 0x002fc40007810000 */
[--C-:B------:R-:W-:Y:S01]  /*4300*/  LOP3.LUT R94, R33, UR6, R8.reuse, 0x96, !PT ;  /* 0x00000006215e7c12 */ /* 0x100fe2000f8e9608 */
[----:B------:R-:W-:Y:S01]  /*4310*/  IMAD.WIDE.U32 R10, R18, -0x2daee0ad, RZ ;  /* 0xd2511f53120a7825 */ /* 0x000fe200078e00ff */
[----:B------:R-:W-:Y:S01]  /*4320*/  LOP3.LUT R144, R35, UR6, R8, 0x96, !PT ;  /* 0x0000000623907c12 */ /* 0x000fe2000f8e9608 */
[----:B------:R-:W-:Y:S01]  /*4330*/  STL [R1+0x194], R104 ;  /* 0x0001946801007387 */ /* 0x000fe20000100800 */
[----:B------:R-:W-:Y:S02]  /*4340*/  FSEL R206, R103, -INF , !P3 ;  /* 0xff80000067ce7808 */ /* 0x000fe40005800000 */
[----:B------:R-:W-:Y:S01]  /*4350*/  FMNMX.FTZ R8, R61, R3, !PT ;  /* 0x000000033d087209 */ /* 0x000fe20007810000 */
[----:B------:R-:W1:Y:S01]  /*4360*/  SHFL.BFLY PT, R103, R12, 0x2, 0x1f ;  /* 0x0c401f000c677f89 */ /* 0x000e6200000e0000 */
[----:B------:R-:W-:Y:S01]  /*4370*/  FSEL R220, R99, -INF , !P1 ;  /* 0xff80000063dc7808 */ /* 0x000fe20004800000 */
[----:B------:R-:W-:Y:S01]  /*4380*/  FMUL.FTZ R3, R104, UR28 ;  /* 0x0000001c68037c20 */ /* 0x000fe20008410000 */
[----:B------:R-:W-:-:S02]  /*4390*/  FSEL R214, R97, -INF , !P1 ;  /* 0xff80000061d67808 */ /* 0x000fc40004800000 */
[----:B------:R-:W-:Y:S02]  /*43a0*/  FSETP.NEU.FTZ.AND P1, PT, R104, -INF , PT ;  /* 0xff8000006800780b */ /* 0x000fe40003f3d000 */
[C-C-:B------:R-:W-:Y:S02]  /*43b0*/  LOP3.LUT R13, R7.reuse, UR23, R42.reuse, 0x96, !PT ;  /* 0x00000017070d7c12 */ /* 0x140fe4000f8e962a */
[----:B------:R-:W-:Y:S02]  /*43c0*/  LOP3.LUT R14, R7, UR23, R42, 0x96, !PT ;  /* 0x00000017070e7c12 */ /* 0x000fe4000f8e962a */
[----:B------:R-:W-:Y:S01]  /*43d0*/  FMNMX.FTZ R7, R56, R8, !PT ;  /* 0x0000000838077209 */ /* 0x000fe20007810000 */
[----:B------:R-:W-:Y:S01]  /*43e0*/  IMAD.WIDE.U32 R50, R13, -0x326172a9, RZ ;  /* 0xcd9e8d570d327825 */ /* 0x000fe200078e00ff */
[----:B------:R-:W-:Y:S02]  /*43f0*/  FSEL R29, R3, RZ, P1 ;  /* 0x000000ff031d7208 */ /* 0x000fe40000800000 */
[----:B------:R-:W-:Y:S01]  /*4400*/  FMNMX.FTZ R3, R57, R7, !PT ;  /* 0x0000000739037209 */ /* 0x000fe20007810000 */
[----:B------:R-:W-:Y:S01]  /*4410*/  IMAD.WIDE.U32 R14, R14, -0x326172a9, RZ ;  /* 0xcd9e8d570e0e7825 */ /* 0x000fe200078e00ff */
[----:B------:R-:W-:-:S02]  /*4420*/  LOP3.LUT R9, R35, UR6, R4, 0x96, !PT ;  /* 0x0000000623097c12 */ /* 0x000fc4000f8e9604 */
[----:B------:R-:W-:Y:S02]  /*4430*/  FMNMX.FTZ R3, R58, R3, !PT ;  /* 0x000000033a037209 */ /* 0x000fe40007810000 */
[----:B------:R-:W-:Y:S01]  /*4440*/  LOP3.LUT R5, R33, UR6, R4, 0x96, !PT ;  /* 0x0000000621057c12 */ /* 0x000fe2000f8e9604 */
[----:B------:R-:W-:Y:S01]  /*4450*/  IMAD.WIDE.U32 R8, R9, -0x2daee0ad, RZ ;  /* 0xd2511f5309087825 */ /* 0x000fe200078e00ff */
[----:B------:R-:W-:Y:S01]  /*4460*/  FMNMX.FTZ R3, R59, R3, !PT ;  /* 0x000000033b037209 */ /* 0x000fe20007810000 */
[----:B------:R-:W-:Y:S01]  /*4470*/  UIADD3 UR6, UR25, -0x56f99767, URZ ;  /* 0xa906689919067890 */ /* 0x000fe2000fffe03f */
[----:B------:R-:W-:Y:S01]  /*4480*/  LOP3.LUT R16, R11, UR23, R72, 0x96, !PT ;  /* 0x000000170b107c12 */ /* 0x000fe2000f8e9648 */
[----:B------:R-:W-:Y:S01]  /*4490*/  IMAD.WIDE.U32 R4, R5, -0x2daee0ad, RZ ;  /* 0xd2511f5305047825 */ /* 0x000fe200078e00ff */
[----:B------:R-:W-:Y:S02]  /*44a0*/  FMNMX.FTZ R3, R48, R3, !PT ;  /* 0x0000000330037209 */ /* 0x000fe40007810000 */
[----:B------:R-:W-:Y:S01]  /*44b0*/  LOP3.LUT R43, R9, UR16, R10, 0x96, !PT ;  /* 0x00000010092b7c12 */ /* 0x000fe2000f8e960a */
[----:B------:R-:W-:Y:S01]  /*44c0*/  IMAD.WIDE.U32 R10, R22, -0x2daee0ad, RZ ;  /* 0xd2511f53160a7825 */ /* 0x000fe200078e00ff */
[----:B------:R-:W-:-:S02]  /*44d0*/  FMNMX.FTZ R3, R165, R3, !PT ;  /* 0x00000003a5037209 */ /* 0x000fc40007810000 */
[C-C-:B------:R-:W-:Y:S01]  /*44e0*/  LOP3.LUT R49, R5.reuse, UR16, R6.reuse, 0x96, !PT ;  /* 0x0000001005317c12 */ /* 0x140fe2000f8e9606 */
[----:B------:R-:W-:Y:S01]  /*44f0*/  IMAD.WIDE.U32 R46, R16, -0x326172a9, RZ ;  /* 0xcd9e8d57102e7825 */ /* 0x000fe200078e00ff */
[----:B------:R-:W-:-:S03]  /*4500*/  LOP3.LUT R21, R5, UR16, R6, 0x96, !PT ;  /* 0x0000001005157c12 */ /* 0x000fc6000f8e9606 */
[----:B------:R-:W-:Y:S01]  /*4510*/  FFMA.FTZ R5, R19, UR28, -R29 ;  /* 0x0000001c13057c23 */ /* 0x000fe2000801081d */
[----:B-1----:R-:W-:Y:S02]  /*4520*/  FMNMX.FTZ R103, R12, R103, !PT ;  /* 0x000000670c677209 */ /* 0x002fe40007810000 */
[----:B------:R-:W-:Y:S01]  /*4530*/  FMNMX.FTZ R3, R161, R3, !PT ;  /* 0x00000003a1037209 */ /* 0x000fe20007810000 */
[----:B------:R1:W-:Y:S01]  /*4540*/  MUFU.EX2 R212, R5 ;  /* 0x0000000500d47308 */ /* 0x0003e20000000800 */
[----:B------:R-:W-:Y:S02]  /*4550*/  LOP3.LUT R12, R11, UR23, R76, 0x96, !PT ;  /* 0x000000170b0c7c12 */ /* 0x000fe4000f8e964c */
[----:B------:R-:W2:Y:S01]  /*4560*/  SHFL.BFLY PT, R11, R103, 0x1, 0x1f ;  /* 0x0c201f00670b7f89 */ /* 0x000ea200000e0000 */
[----:B------:R-:W-:Y:S02]  /*4570*/  FSEL R159, R105, -INF , !P5 ;  /* 0xff800000699f7808 */ /* 0x000fe40006800000 */
[----:B------:R-:W-:Y:S01]  /*4580*/  FMNMX.FTZ R3, R158, R3, !PT ;  /* 0x000000039e037209 */ /* 0x000fe20007810000 */
[----:B------:R-:W-:Y:S01]  /*4590*/  IMAD.WIDE.U32 R12, R12, -0x326172a9, RZ ;  /* 0xcd9e8d570c0c7825 */ /* 0x000fe200078e00ff */
[----:B------:R-:W-:-:S02]  /*45a0*/  FSEL R166, R100, -INF , !P4 ;  /* 0xff80000064a67808 */ /* 0x000fc40006000000 */
[----:B------:R-:W-:Y:S02]  /*45b0*/  FMNMX.FTZ R3, R159, R3, !PT ;  /* 0x000000039f037209 */ /* 0x000fe40007810000 */
[--C-:B------:R-:W-:Y:S02]  /*45c0*/  LOP3.LUT R7, R51, UR17, R32.reuse, 0x96, !PT ;  /* 0x0000001133077c12 */ /* 0x100fe4000f8e9620 */
[----:B------:R-:W-:Y:S02]  /*45d0*/  LOP3.LUT R6, R15, UR17, R32, 0x96, !PT ;  /* 0x000000110f067c12 */ /* 0x000fe4000f8e9620 */
[----:B------:R-:W-:Y:S01]  /*45e0*/  FSEL R167, R101, -INF , !P3 ;  /* 0xff80000065a77808 */ /* 0x000fe20005800000 */
[----:B-1----:R-:W-:Y:S01]  /*45f0*/  FFMA.FTZ R5, R20, UR28, -R29 ;  /* 0x0000001c14057c23 */ /* 0x002fe2000801081d */
[----:B------:R-:W-:Y:S01]  /*4600*/  FMNMX.FTZ R3, R166, R3, !PT ;  /* 0x00000003a6037209 */ /* 0x000fe20007810000 */
[----:B------:R-:W-:Y:S01]  /*4610*/  IMAD.WIDE.U32 R52, R7, -0x2daee0ad, RZ ;  /* 0xd2511f5307347825 */ /* 0x000fe200078e00ff */
[----:B------:R-:W-:Y:S01]  /*4620*/  FSEL R215, R96, -INF , !P2 ;  /* 0xff80000060d77808 */ /* 0x000fe20005000000 */
[----:B------:R1:W-:Y:S01]  /*4630*/  MUFU.EX2 R174, R5 ;  /* 0x0000000500ae7308 */ /* 0x0003e20000000800 */
[----:B------:R-:W-:Y:S01]  /*4640*/  FMNMX.FTZ R3, R167, R3, !PT ;  /* 0x00000003a7037209 */ /* 0x000fe20007810000 */
[----:B------:R-:W-:Y:S01]  /*4650*/  IMAD.WIDE.U32 R18, R6, -0x2daee0ad, RZ ;  /* 0xd2511f5306127825 */ /* 0x000fe200078e00ff */
[----:B------:R-:W-:-:S02]  /*4660*/  LOP3.LUT R35, R53, UR8, R4, 0x96, !PT ;  /* 0x0000000835237c12 */ /* 0x000fc4000f8e9604 */
[----:B------:R-:W-:Y:S02]  /*4670*/  LOP3.LUT R6, R47, UR17, R34, 0x96, !PT ;  /* 0x000000112f067c12 */ /* 0x000fe4000f8e9622 */
[----:B------:R-:W-:Y:S02]  /*4680*/  LOP3.LUT R20, R19, UR8, R4, 0x96, !PT ;  /* 0x0000000813147c12 */ /* 0x000fe4000f8e9604 */
[----:B------:R-:W-:Y:S01]  /*4690*/  FMNMX.FTZ R4, R215, R3, !PT ;  /* 0x00000003d7047209 */ /* 0x000fe20007810000 */
[--C-:B------:R-:W-:Y:S01]  /*46a0*/  FFMA.FTZ R3, R26, UR28, -R29.reuse ;  /* 0x0000001c1a037c23 */ /* 0x100fe2000801081d */
[----:B--2---:R-:W-:Y:S01]  /*46b0*/  FMNMX.FTZ R103, R103, R11, !PT ;  /* 0x0000000b67677209 */ /* 0x004fe20007810000 */
[----:B------:R-:W-:Y:S01]  /*46c0*/  IMAD.WIDE.U32 R44, R6, -0x2daee0ad, RZ ;  /* 0xd2511f53062c7825 */ /* 0x000fe200078e00ff */
[----:B------:R-:W-:Y:S01]  /*46d0*/  FMNMX.FTZ R7, R214, R4, !PT ;  /* 0x00000004d6077209 */ /* 0x000fe20007810000 */
[----:B------:R2:W-:Y:S01]  /*46e0*/  MUFU.EX2 R217, R3 ;  /* 0x0000000300d97308 */ /* 0x0005e20000000800 */
[----:B------:R-:W-:Y:S01]  /*46f0*/  FSETP.NEU.FTZ.AND P1, PT, R103, -INF , PT ;  /* 0xff8000006700780b */ /* 0x000fe20003f3d000 */
[--C-:B------:R-:W-:Y:S01]  /*4700*/  FFMA.FTZ R4, R28, UR28, -R29.reuse ;  /* 0x0000001c1c047c23 */ /* 0x100fe2000801081d */
[----:B-1----:R-:W-:Y:S01]  /*4710*/  FFMA.FTZ R5, R23, UR28, -R29 ;  /* 0x0000001c17057c23 */ /* 0x002fe2000801081d */
[----:B------:R-:W-:Y:S01]  /*4720*/  FSEL R176, R102, -INF , !P4 ;  /* 0xff80000066b07808 */ /* 0x000fe20006000000 */
[----:B------:R-:W-:Y:S01]  /*4730*/  STL [R1+0x198], R103 ;  /* 0x0001986701007387 */ /* 0x000fe20000100800 */
[----:B------:R-:W-:-:S02]  /*4740*/  FSEL R164, R106, -INF , !P6 ;  /* 0xff8000006aa47808 */ /* 0x000fc40007000000 */
[----:B------:R1:W-:Y:S01]  /*4750*/  MUFU.EX2 R211, R5 ;  /* 0x0000000500d37308 */ /* 0x0003e20000000800 */
[----:B------:R-:W3:Y:S01]  /*4760*/  SHFL.BFLY PT, R102, R7, 0x2, 0x1f ;  /* 0x0c401f0007667f89 */ /* 0x000ee200000e0000 */
[----:B------:R-:W-:Y:S02]  /*4770*/  LOP3.LUT R9, R9, UR16, R10, 0x96, !PT ;  /* 0x0000001009097c12 */ /* 0x000fe4000f8e960a */
[----:B------:R-:W-:Y:S01]  /*4780*/  FSEL R163, R107, -INF , !P5 ;  /* 0xff8000006ba37808 */ /* 0x000fe20006800000 */
[----:B------:R-:W-:Y:S01]  /*4790*/  STL.64 [R1+0x1d0], R166 ;  /* 0x0001d0a601007387 */ /* 0x000fe20000100a00 */
[----:B------:R-:W-:Y:S02]  /*47a0*/  LOP3.LUT R33, R45, UR8, R8, 0x96, !PT ;  /* 0x000000082d217c12 */ /* 0x000fe4000f8e9608 */
[----:B------:R-:W-:Y:S01]  /*47b0*/  FSEL R64, R98, -INF , !P2 ;  /* 0xff80000062407808 */ /* 0x000fe20005000000 */
[----:B--2---:R-:W-:Y:S01]  /*47c0*/  FFMA.FTZ R3, R27, UR28, -R29 ;  /* 0x0000001c1b037c23 */ /* 0x004fe2000801081d */
[----:B------:R-:W-:Y:S01]  /*47d0*/  MUFU.EX2 R219, R4 ;  /* 0x0000000400db7308 */ /* 0x000fe20000000800 */
[----:B------:R-:W-:Y:S01]  /*47e0*/  LEA R192, R0, UR4, 0x1 ;  /* 0x0000000400c07c11 */ /* 0x000fe2000f8e08ff */
[----:B------:R-:W-:Y:S04]  /*47f0*/  STL.64 [R1+0x1c8], R164 ;  /* 0x0001c8a401007387 */ /* 0x000fe80000100a00 */
[----:B------:R-:W-:-:S02]  /*4800*/  IMAD R194, R2, 0x2, R192 ;  /* 0x0000000202c27824 */ /* 0x000fc400078e02c0 */
[----:B-1----:R-:W-:Y:S01]  /*4810*/  FFMA.FTZ R5, R24, UR28, -R29 ;  /* 0x0000001c18057c23 */ /* 0x002fe2000801081d */
[----:B------:R1:W2:Y:S01]  /*4820*/  MUFU.EX2 R218, R3 ;  /* 0x0000000300da7308 */ /* 0x0002a20000000800 */
[----:B------:R-:W-:Y:S04]  /*4830*/  LDSM.16.MT88.4 R120, [R192+0x9000] ;  /* 0x00900000c078783b */ /* 0x000fe80000004200 */
[----:B------:R-:W-:Y:S01]  /*4840*/  LDSM.16.MT88.4 R124, [R194+0x9000] ;  /* 0x00900000c27c783b */ /* 0x000fe20000004200 */
[----:B---3--:R-:W-:Y:S02]  /*4850*/  FMNMX.FTZ R102, R7, R102, !PT ;  /* 0x0000006607667209 */ /* 0x008fe40007810000 */
[----:B------:R3:W-:Y:S01]  /*4860*/  MUFU.EX2 R213, R5 ;  /* 0x0000000500d57308 */ /* 0x0007e20000000800 */
[----:B------:R-:W-:Y:S04]  /*4870*/  LDSM.16.MT88.4 R116, [R192+0x9400] ;  /* 0x00940000c074783b */ /* 0x000fe80000004200 */
[----:B------:R-:W-:Y:S01]  /*4880*/  LDSM.16.MT88.4 R112, [R194+0x9400] ;  /* 0x00940000c270783b */ /* 0x000fe20000004200 */
[----:B-1----:R-:W-:Y:S01]  /*4890*/  FMUL.FTZ R3, R103, UR28 ;  /* 0x0000001c67037c20 */ /* 0x002fe20008410000 */
[----:B------:R-:W-:-:S04]  /*48a0*/  IMAD.MOV.U32 R103, RZ, RZ, R64 ;  /* 0x000000ffff677224 */ /* 0x000fc800078e0040 */
[----:B------:R-:W-:Y:S01]  /*48b0*/  FSEL R28, R3, RZ, P1 ;  /* 0x000000ff031c7208 */ /* 0x000fe20000800000 */
[----:B---3--:R-:W-:-:S04]  /*48c0*/  FFMA.FTZ R5, R25, UR28, -R29 ;  /* 0x0000001c19057c23 */ /* 0x008fc8000801081d */
[----:B------:R1:W3:Y:S02]  /*48d0*/  MUFU.EX2 R216, R5 ;  /* 0x0000000500d87308 */ /* 0x0002e40000000800 */
[----:B-1----:R-:W-:-:S05]  /*48e0*/  LOP3.LUT R5, R13, UR17, R54, 0x96, !PT ;  /* 0x000000110d057c12 */ /* 0x002fca000f8e9636 */
[----:B------:R-:W-:Y:S01]  /*48f0*/  IMAD.WIDE.U32 R16, R5, -0x2daee0ad, RZ ;  /* 0xd2511f5305107825 */ /* 0x000fe200078e00ff */
[----:B------:R-:W-:-:S04]  /*4900*/  FMNMX.FTZ R5, R69, R62, !PT ;  /* 0x0000003e45057209 */ /* 0x000fc80007810000 */
[----:B------:R-:W-:Y:S01]  /*4910*/  FMNMX.FTZ R6, R63, R5, !PT ;  /* 0x000000053f067209 */ /* 0x000fe20007810000 */
[----:B------:R-:W-:Y:S01]  /*4920*/  IMAD.WIDE.U32 R4, R21, -0x326172a9, RZ ;  /* 0xcd9e8d5715047825 */ /* 0x000fe200078e00ff */
[----:B------:R-:W-:Y:S02]  /*4930*/  LOP3.LUT R15, R17, UR8, R8, 0x96, !PT ;  /* 0x00000008110f7c12 */ /* 0x000fe4000f8e9608 */
[----:B------:R-:W-:Y:S01]  /*4940*/  FMNMX.FTZ R3, R70, R6, !PT ;  /* 0x0000000646037209 */ /* 0x000fe20007810000 */
[----:B------:R-:W-:Y:S01]  /*4950*/  IMAD.WIDE.U32 R8, R9, -0x326172a9, RZ ;  /* 0xcd9e8d5709087825 */ /* 0x000fe200078e00ff */
[----:B------:R-:W-:-:S03]  /*4960*/  LOP3.LUT R10, R5, UR9, R14, 0x96, !PT ;  /* 0x00000009050a7c12 */ /* 0x000fc6000f8e960e */
[----:B------:R-:W-:Y:S01]  /*4970*/  FFMA.FTZ R6, R30, UR28, -R28 ;  /* 0x0000001c1e067c23 */ /* 0x000fe2000801081c */
[----:B------:R-:W-:Y:S01]  /*4980*/  FMNMX.FTZ R3, R75, R3, !PT ;  /* 0x000000034b037209 */ /* 0x000fe20007810000 */
[----:B------:R-:W-:Y:S01]  /*4990*/  IMAD.WIDE.U32 R20, R20, -0x326172a9, RZ ;  /* 0xcd9e8d5714147825 */ /* 0x000fe200078e00ff */
[----:B------:R-:W-:Y:S01]  /*49a0*/  LOP3.LUT R9, R9, UR9, R12, 0x96, !PT ;  /* 0x0000000909097c12 */ /* 0x000fe2000f8e960c */
[----:B------:R1:W-:Y:S01]  /*49b0*/  MUFU.EX2 R149, R6 ;  /* 0x0000000600957308 */ /* 0x0003e20000000800 */
[----:B------:R-:W-:Y:S01]  /*49c0*/  FMNMX.FTZ R3, R74, R3, !PT ;  /* 0x000000034a037209 */ /* 0x000fe20007810000 */
[----:B------:R-:W4:Y:S01]  /*49d0*/  SHFL.BFLY PT, R12, R102, 0x1, 0x1f ;  /* 0x0c201f00660c7f89 */ /* 0x000f2200000e0000 */
[----:B------:R-:W-:Y:S01]  /*49e0*/  LOP3.LUT R5, R21, UR7, R4, 0x96, !PT ;  /* 0x0000000715057c12 */ /* 0x000fe2000f8e9604 */
[----:B------:R-:W-:Y:S01]  /*49f0*/  FFMA.FTZ R4, R31, UR28, -R28 ;  /* 0x0000001c1f047c23 */ /* 0x000fe2000801081c */
[----:B------:R-:W-:Y:S01]  /*4a00*/  FMNMX.FTZ R3, R71, R3, !PT ;  /* 0x0000000347037209 */ /* 0x000fe20007810000 */
[----:B------:R-:W-:-:S02]  /*4a10*/  IMAD.WIDE.U32 R14, R15, -0x326172a9, RZ ;  /* 0xcd9e8d570f0e7825 */ /* 0x000fc400078e00ff */
[----:B------:R2:W-:Y:S01]  /*4a20*/  MUFU.EX2 R145, R4 ;  /* 0x0000000400917308 */ /* 0x0005e20000000800 */
[----:B------:R-:W-:Y:S01]  /*4a30*/  FMNMX.FTZ R101, R83, R3, !PT ;  /* 0x0000000353657209 */ /* 0x000fe20007810000 */
[----:B------:R-:W-:-:S03]  /*4a40*/  FFMA.FTZ R3, R40, UR28, -R28 ;  /* 0x0000001c28037c23 */ /* 0x000fc6000801081c */
[----:B------:R-:W-:-:S03]  /*4a50*/  FMNMX.FTZ R101, R173, R101, !PT ;  /* 0x00000065ad657209 */ /* 0x000fc60007810000 */
[----:B------:R3:W-:Y:S01]  /*4a60*/  MUFU.EX2 R146, R3 ;  /* 0x0000000300927308 */ /* 0x0007e20000000800 */
[----:B------:R-:W-:Y:S01]  /*4a70*/  FMNMX.FTZ R101, R172, R101, !PT ;  /* 0x00000065ac657209 */ /* 0x000fe20007810000 */
[----:B-1----:R-:W-:Y:S01]  /*4a80*/  IMAD.WIDE.U32 R6, R10, -0x2daee0ad, RZ ;  /* 0xd2511f530a067825 */ /* 0x002fe200078e00ff */
[----:B------:R-:W-:Y:S02]  /*4a90*/  LOP3.LUT R10, R15, UR7, R8, 0x96, !PT ;  /* 0x000000070f0a7c12 */ /* 0x000fe4000f8e9608 */
[----:B------:R-:W-:Y:S01]  /*4aa0*/  FMNMX.FTZ R101, R164, R101, !PT ;  /* 0x00000065a4657209 */ /* 0x000fe20007810000 */
[----:B------:R-:W-:Y:S01]  /*4ab0*/  IMAD.WIDE.U32 R8, R9, -0x2daee0ad, RZ ;  /* 0xd2511f5309087825 */ /* 0x000fe200078e00ff */
[----:B------:R-:W-:Y:S02]  /*4ac0*/  LOP3.LUT R18, R7, UR6, R18, 0x96, !PT ;  /* 0x0000000607127c12 */ /* 0x000fe4000f8e9612 */
[----:B------:R-:W-:Y:S01]  /*4ad0*/  FMNMX.FTZ R101, R163, R101, !PT ;  /* 0x00000065a3657209 */ /* 0x000fe20007810000 */
[----:B--2---:R-:W-:Y:S01]  /*4ae0*/  IMAD.WIDE.U32 R4, R5, -0x2daee0ad, RZ ;  /* 0xd2511f5305047825 */ /* 0x004fe200078e00ff */
[----:B----4-:R-:W-:-:S02]  /*4af0*/  FMNMX.FTZ R102, R102, R12, !PT ;  /* 0x0000000c66667209 */ /* 0x010fc40007810000 */
[----:B------:R-:W-:Y:S02]  /*4b00*/  FMNMX.FTZ R101, R176, R101, !PT ;  /* 0x00000065b0657209 */ /* 0x000fe40007810000 */
[----:B------:R-:W-:Y:S01]  /*4b10*/  FSETP.NEU.FTZ.AND P1, PT, R102, -INF , PT ;  /* 0xff8000006600780b */ /* 0x000fe20003f3d000 */
[----:B------:R-:W-:Y:S01]  /*4b20*/  STL [R1+0x19c], R102 ;  /* 0x00019c6601007387 */ /* 0x000fe20000100800 */
[----:B------:R-:W-:Y:S01]  /*4b30*/  FMNMX.FTZ R101, R206, R101, !PT ;  /* 0x00000065ce657209 */ /* 0x000fe20007810000 */
[----:B---3--:R-:W-:Y:S01]  /*4b40*/  FFMA.FTZ R3, R41, UR28, -R28 ;  /* 0x0000001c29037c23 */ /* 0x008fe2000801081c */
[----:B------:R-:W-:Y:S01]  /*4b50*/  LOP3.LUT R11, R5, UR26, R6, 0x96, !PT ;  /* 0x0000001a050b7c12 */ /* 0x000fe2000f8e9606 */
[----:B------:R-:W-:Y:S01]  /*4b60*/  IMAD.WIDE.U32 R6, R10, -0x2daee0ad, RZ ;  /* 0xd2511f530a067825 */ /* 0x000fe200078e00ff */
[----:B------:R-:W-:Y:S01]  /*4b70*/  FMNMX.FTZ R101, R103, R101, !PT ;  /* 0x0000006567657209 */ /* 0x000fe20007810000 */
[----:B------:R1:W-:Y:S01]  /*4b80*/  MUFU.EX2 R151, R3 ;  /* 0x0000000300977308 */ /* 0x0003e20000000800 */
[----:B------:R-:W-:-:S02]  /*4b90*/  LOP3.LUT R15, R4, 0xffff, RZ, 0xc0, !PT ;  /* 0x0000ffff040f7812 */ /* 0x000fc400078ec0ff */
[----:B------:R-:W-:Y:S02]  /*4ba0*/  FMNMX.FTZ R101, R220, R101, !PT ;  /* 0x00000065dc657209 */ /* 0x000fe40007810000 */
[----:B------:R-:W-:Y:S02]  /*4bb0*/  LOP3.LUT R23, R4, 0xff, RZ, 0xc0, !PT ;  /* 0x000000ff04177812 */ /* 0x000fe400078ec0ff */
[--C-:B------:R-:W-:Y:S01]  /*4bc0*/  SHF.R.U32.HI R19, RZ, 0x10, R4.reuse ;  /* 0x00000010ff137819 */ /* 0x100fe20000011604 */
[----:B------:R-:W2:Y:S01]  /*4bd0*/  SHFL.BFLY PT, R13, R101, 0x2, 0x1f ;  /* 0x0c401f00650d7f89 */ /* 0x000ea200000e0000 */
[----:B------:R-:W-:Y:S01]  /*4be0*/  SHF.R.U32.HI R22, RZ, 0x18, R4 ;  /* 0x00000018ff167819 */ /* 0x000fe20000011604 */
[----:B------:R-:W-:Y:S01]  /*4bf0*/  FFMA.FTZ R4, R37, UR28, -R28 ;  /* 0x0000001c25047c23 */ /* 0x000fe2000801081c */
[----:B------:R-:W-:Y:S02]  /*4c00*/  LOP3.LUT R5, R9, UR6, R16, 0x96, !PT ;  /* 0x0000000609057c12 */ /* 0x000fe4000f8e9610 */
[----:B------:R-:W-:Y:S01]  /*4c10*/  LOP3.LUT R10, R7, UR26, R8, 0x96, !PT ;  /* 0x0000001a070a7c12 */ /* 0x000fe2000f8e9608 */
[----:B------:R3:W-:Y:S01]  /*4c20*/  MUFU.EX2 R104, R4 ;  /* 0x0000000400687308 */ /* 0x0007e20000000800 */
[----:B------:R-:W-:Y:S01]  /*4c30*/  LOP3.LUT R17, R6, 0xffff, RZ, 0xc0, !PT ;  /* 0x0000ffff06117812 */ /* 0x000fe200078ec0ff */
[----:B------:R-:W-:-:S04]  /*4c40*/  IMAD.WIDE.U32 R8, R18, -0x326172a9, RZ ;  /* 0xcd9e8d5712087825 */ /* 0x000fc800078e00ff */
[----:B-1----:R-:W-:Y:S01]  /*4c50*/  FFMA.FTZ R3, R38, UR28, -R28 ;  /* 0x0000001c26037c23 */ /* 0x002fe2000801081c */
[----:B------:R-:W-:Y:S02]  /*4c60*/  SHF.R.U32.HI R7, RZ, 0x8, R15 ;  /* 0x00000008ff077819 */ /* 0x000fe4000001160f */
[----:B------:R-:W-:Y:S01]  /*4c70*/  LOP3.LUT R12, R19, 0xff, RZ, 0xc0, !PT ;  /* 0x000000ff130c7812 */ /* 0x000fe200078ec0ff */
[----:B------:R1:W-:Y:S01]  /*4c80*/  MUFU.EX2 R150, R3 ;  /* 0x0000000300967308 */ /* 0x0003e20000000800 */
[----:B------:R-:W-:Y:S02]  /*4c90*/  PRMT R26, R23, 0x5410, R7 ;  /* 0x00005410171a7816 */ /* 0x000fe40000000007 */
[----:B------:R-:W-:Y:S02]  /*4ca0*/  PRMT R27, R12, 0x5410, R22 ;  /* 0x000054100c1b7816 */ /* 0x000fe40000000016 */
[----:B------:R-:W-:Y:S02]  /*4cb0*/  LOP3.LUT R21, R6, 0xff, RZ, 0xc0, !PT ;  /* 0x000000ff06157812 */ /* 0x000fe400078ec0ff */
[----:B------:R-:W-:Y:S01]  /*4cc0*/  SHF.R.U32.HI R16, RZ, 0x10, R6 ;  /* 0x00000010ff107819 */ /* 0x000fe20000011606 */
[----:B---3--:R-:W-:Y:S01]  /*4cd0*/  IMAD.WIDE.U32 R4, R5, -0x326172a9, RZ ;  /* 0xcd9e8d5705047825 */ /* 0x008fe200078e00ff */
[----:B--2---:R-:W-:-:S02]  /*4ce0*/  FMNMX.FTZ R101, R101, R13, !PT ;  /* 0x0000000d65657209 */ /* 0x004fc40007810000 */
[----:B------:R-:W-:Y:S02]  /*4cf0*/  SHF.R.U32.HI R18, RZ, 0x18, R6 ;  /* 0x00000018ff127819 */ /* 0x000fe40000011606 */
[C---:B------:R-:W-:Y:S02]  /*4d00*/  LOP3.LUT R22, R4.reuse, 0xffff, RZ, 0xc0, !PT ;  /* 0x0000ffff04167812 */ /* 0x040fe400078ec0ff */
[----:B------:R-:W-:Y:S01]  /*4d10*/  LOP3.LUT R24, R4, 0xff, RZ, 0xc0, !PT ;  /* 0x000000ff04187812 */ /* 0x000fe200078ec0ff */
[----:B-1----:R-:W-:Y:S01]  /*4d20*/  FFMA.FTZ R3, R39, UR28, -R28 ;  /* 0x0000001c27037c23 */ /* 0x002fe2000801081c */
[--C-:B------:R-:W-:Y:S02]  /*4d30*/  SHF.R.U32.HI R23, RZ, 0x10, R4.reuse ;  /* 0x00000010ff177819 */ /* 0x100fe40000011604 */
[----:B------:R-:W-:Y:S01]  /*4d40*/  SHF.R.U32.HI R25, RZ, 0x18, R4 ;  /* 0x00000018ff197819 */ /* 0x000fe20000011604 */
[----:B------:R1:W-:Y:S01]  /*4d50*/  MUFU.EX2 R155, R3 ;  /* 0x00000003009b7308 */ /* 0x0003e20000000800 */
[----:B------:R-:W-:-:S02]  /*4d60*/  SHF.R.U32.HI R4, RZ, 0x8, R17 ;  /* 0x00000008ff047819 */ /* 0x000fc40000011611 */
[----:B------:R-:W-:Y:S02]  /*4d70*/  LOP3.LUT R6, R9, UR27, R20, 0x96, !PT ;  /* 0x0000001b09067c12 */ /* 0x000fe4000f8e9614 */
[----:B------:R-:W-:Y:S02]  /*4d80*/  PRMT R21, R21, 0x5410, R4 ;  /* 0x0000541015157816 */ /* 0x000fe40000000004 */
[C---:B------:R-:W-:Y:S02]  /*4d90*/  LOP3.LUT R9, R8.reuse, 0xffff, RZ, 0xc0, !PT ;  /* 0x0000ffff08097812 */ /* 0x040fe400078ec0ff */
[--C-:B------:R-:W-:Y:S02]  /*4da0*/  SHF.R.U32.HI R19, RZ, 0x10, R8.reuse ;  /* 0x00000010ff137819 */ /* 0x100fe40000011608 */
[----:B------:R-:W-:Y:S02]  /*4db0*/  LOP3.LUT R15, R8, 0xff, RZ, 0xc0, !PT ;  /* 0x000000ff080f7812 */ /* 0x000fe400078ec0ff */
[----:B------:R-:W-:-:S02]  /*4dc0*/  SHF.R.U32.HI R20, RZ, 0x18, R8 ;  /* 0x00000018ff147819 */ /* 0x000fc40000011608 */
[----:B------:R-:W-:Y:S01]  /*4dd0*/  LOP3.LUT R12, R19, 0xff, RZ, 0xc0, !PT ;  /* 0x000000ff130c7812 */ /* 0x000fe200078ec0ff */
[----:B-1----:R-:W-:Y:S01]  /*4de0*/  FFMA.FTZ R3, R36, UR28, -R28 ;  /* 0x0000001c24037c23 */ /* 0x002fe2000801081c */
[----:B------:R-:W-:Y:S01]  /*4df0*/  LOP3.LUT R8, R11, 0xffff, RZ, 0xc0, !PT ;  /* 0x0000ffff0b087812 */ /* 0x000fe200078ec0ff */
[----:B------:R-:W-:Y:S01]  /*4e00*/  IMAD.WIDE.U32 R36, R33, -0x326172a9, RZ ;  /* 0xcd9e8d5721247825 */ /* 0x000fe200078e00ff */
[----:B------:R-:W-:Y:S01]  /*4e10*/  LOP3.LUT R13, R11, 0xff, RZ, 0xc0, !PT ;  /* 0x000000ff0b0d7812 */ /* 0x000fe200078ec0ff */
[----:B------:R1:W-:Y:S01]  /*4e20*/  MUFU.EX2 R160, R3 ;  /* 0x0000000300a07308 */ /* 0x0003e20000000800 */
[----:B------:R-:W-:-:S04]  /*4e30*/  SHF.R.U32.HI R8, RZ, 0x8, R8 ;  /* 0x00000008ff087819 */ /* 0x000fc80000011608 */
[----:B------:R-:W-:Y:S02]  /*4e40*/  PRMT R13, R13, 0x5410, R8 ;  /* 0x000054100d0d7816 */ /* 0x000fe40000000008 */
[----:B------:R-:W-:Y:S01]  /*4e50*/  SHF.R.U32.HI R8, RZ, 0x10, R6 ;  /* 0x00000010ff087819 */ /* 0x000fe20000011606 */
[----:B-1----:R-:W-:-:S05]  /*4e60*/  FMUL.FTZ R3, R102, UR28 ;  /* 0x0000001c66037c20 */ /* 0x002fca0008410000 */
[----:B------:R-:W-:-:S05]  /*4e70*/  FSEL R30, R3, RZ, P1 ;  /* 0x000000ff031e7208 */ /* 0x000fca0000800000 */
[--C-:B------:R-:W-:Y:S01]  /*4e80*/  FFMA.FTZ R3, R68, UR28, -R30.reuse ;  /* 0x0000001c44037c23 */ /* 0x100fe2000801081e */
[--C-:B------:R-:W-:Y:S01]  /*4e90*/  FFMA.FTZ R7, R60, UR28, -R30.reuse ;  /* 0x0000001c3c077c23 */ /* 0x100fe2000801081e */
[----:B------:R-:W-:Y:S02]  /*4ea0*/  FFMA.FTZ R4, R56, UR28, -R30 ;  /* 0x0000001c38047c23 */ /* 0x000fe4000801081e */
[----:B------:R1:W-:Y:S08]  /*4eb0*/  MUFU.EX2 R133, R3 ;  /* 0x0000000300857308 */ /* 0x0003f00000000800 */
[----:B------:R2:W-:Y:S08]  /*4ec0*/  MUFU.EX2 R132, R7 ;  /* 0x0000000700847308 */ /* 0x0005f00000000800 */
[----:B------:R3:W-:Y:S01]  /*4ed0*/  MUFU.EX2 R138, R4 ;  /* 0x00000004008a7308 */ /* 0x0007e20000000800 */
[----:B-1----:R-:W-:Y:S01]  /*4ee0*/  LOP3.LUT R3, R5, UR27, R14, 0x96, !PT ;  /* 0x0000001b05037c12 */ /* 0x002fe2000f8e960e */
[----:B------:R-:W-:Y:S01]  /*4ef0*/  FFMA.FTZ R5, R61, UR28, -R30 ;  /* 0x0000001c3d057c23 */ /* 0x000fe2000801081e */
[----:B------:R-:W1:Y:S05]  /*4f00*/  SHFL.BFLY PT, R14, R101, 0x1, 0x1f ;  /* 0x0c201f00650e7f89 */ /* 0x000e6a00000e0000 */
[----:B------:R4:W-:Y:S01]  /*4f10*/  MUFU.EX2 R140, R5 ;  /* 0x00000005008c7308 */ /* 0x0009e20000000800 */
[----:B--2---:R-:W-:Y:S01]  /*4f20*/  LOP3.LUT R7, R16, 0xff, RZ, 0xc0, !PT ;  /* 0x000000ff10077812 */ /* 0x004fe200078ec0ff */
[----:B------:R-:W-:-:S03]  /*4f30*/  IMAD.U32 R16, RZ, RZ, UR12 ;  /* 0x0000000cff107e24 */ /* 0x000fc6000f8e00ff */
[----:B------:R-:W-:Y:S02]  /*4f40*/  PRMT R31, R7, 0x5410, R18 ;  /* 0x00005410071f7816 */ /* 0x000fe40000000012 */
[--C-:B------:R-:W-:Y:S02]  /*4f50*/  SHF.R.U32.HI R7, RZ, 0x10, R11.reuse ;  /* 0x00000010ff077819 */ /* 0x100fe4000001160b */
[----:B---3--:R-:W-:Y:S02]  /*4f60*/  LOP3.LUT R4, R10, 0xffff, RZ, 0xc0, !PT ;  /* 0x0000ffff0a047812 */ /* 0x008fe400078ec0ff */
[----:B------:R-:W-:Y:S02]  /*4f70*/  SHF.R.U32.HI R11, RZ, 0x18, R11 ;  /* 0x00000018ff0b7819 */ /* 0x000fe4000001160b */
[----:B------:R-:W-:Y:S02]  /*4f80*/  SHF.R.U32.HI R4, RZ, 0x8, R4 ;  /* 0x00000008ff047819 */ /* 0x000fe40000011604 */
[----:B------:R-:W-:-:S02]  /*4f90*/  LOP3.LUT R7, R7, 0xff, RZ, 0xc0, !PT ;  /* 0x000000ff07077812 */ /* 0x000fc400078ec0ff */
[----:B----4-:R-:W-:Y:S02]  /*4fa0*/  SHF.R.U32.HI R5, RZ, 0x8, R9 ;  /* 0x00000008ff057819 */ /* 0x010fe40000011609 */
[----:B------:R-:W-:Y:S02]  /*4fb0*/  LOP3.LUT R9, R10, 0xff, RZ, 0xc0, !PT ;  /* 0x000000ff0a097812 */ /* 0x000fe400078ec0ff */
[----:B------:R-:W-:Y:S01]  /*4fc0*/  PRMT R18, R15, 0x5410, R5 ;  /* 0x000054100f127816 */ /* 0x000fe20000000005 */
[----:B------:R-:W-:Y:S01]  /*4fd0*/  FFMA.FTZ R5, R57, UR28, -R30 ;  /* 0x0000001c39057c23 */ /* 0x000fe2000801081e */
[----:B------:R-:W-:Y:S02]  /*4fe0*/  PRMT R15, R12, 0x5410, R20 ;  /* 0x000054100c0f7816 */ /* 0x000fe40000000014 */
[----:B------:R-:W-:Y:S01]  /*4ff0*/  PRMT R20, R9, 0x5410, R4 ;  /* 0x0000541009147816 */ /* 0x000fe20000000004 */
[----:B------:R-:W-:Y:S01]  /*5000*/  FFMA.FTZ R4, R59, UR28, -R30 ;  /* 0x0000001c3b047c23 */ /* 0x000fe2000801081e */
[----:B-1----:R-:W-:Y:S01]  /*5010*/  FMNMX.FTZ R101, R101, R14, !PT ;  /* 0x0000000e65657209 */ /* 0x002fe20007810000 */
[----:B------:R1:W-:Y:S01]  /*5020*/  MUFU.EX2 R139, R5 ;  /* 0x00000005008b7308 */ /* 0x0003e20000000800 */
[----:B------:R-:W-:-:S02]  /*5030*/  PRMT R19, R7, 0x5410, R11 ;  /* 0x0000541007137816 */ /* 0x000fc4000000000b */
[--C-:B------:R-:W-:Y:S01]  /*5040*/  SHF.R.U32.HI R9, RZ, 0x10, R10.reuse ;  /* 0x00000010ff097819 */ /* 0x100fe2000001160a */
[----:B------:R-:W-:Y:S01]  /*5050*/  STL [R1+0x1a0], R101 ;  /* 0x0001a06501007387 */ /* 0x000fe20000100800 */
[C---:B------:R-:W-:Y:S02]  /*5060*/  LOP3.LUT R7, R6.reuse, 0xffff, RZ, 0xc0, !PT ;  /* 0x0000ffff06077812 */ /* 0x040fe400078ec0ff */
[----:B------:R-:W-:Y:S01]  /*5070*/  FSETP.NEU.FTZ.AND P1, PT, R101, -INF , PT ;  /* 0xff8000006500780b */ /* 0x000fe20003f3d000 */
[----:B------:R2:W-:Y:S01]  /*5080*/  MUFU.EX2 R141, R4 ;  /* 0x00000004008d7308 */ /* 0x0005e20000000800 */
[----:B------:R-:W-:Y:S01]  /*5090*/  SHF.R.U32.HI R11, RZ, 0x18, R10 ;  /* 0x00000018ff0b7819 */ /* 0x000fe2000001160a */
[----:B------:R-:W-:Y:S01]  /*50a0*/  STL.64 [R1+0x1c0], R218 ;  /* 0x0001c0da01007387 */ /* 0x000fe20000100a00 */
[----:B------:R-:W-:Y:S02]  /*50b0*/  LOP3.LUT R12, R6, 0xff, RZ, 0xc0, !PT ;  /* 0x000000ff060c7812 */ /* 0x000fe400078ec0ff */
[----:B------:R-:W-:Y:S01]  /*50c0*/  SHF.R.U32.HI R10, RZ, 0x18, R6 ;  /* 0x00000018ff0a7819 */ /* 0x000fe20000011606 */
[----:B------:R-:W-:Y:S01]  /*50d0*/  STL.64 [R1+0x1b8], R216 ;  /* 0x0001b8d801007387 */ /* 0x000fe20000100a00 */
[----:B------:R-:W-:Y:S01]  /*50e0*/  LOP3.LUT R9, R9, 0xff, RZ, 0xc0, !PT ;  /* 0x000000ff09097812 */ /* 0x000fe200078ec0ff */
[----:B-1----:R-:W-:Y:S01]  /*50f0*/  FFMA.FTZ R5, R58, UR28, -R30 ;  /* 0x0000001c3a057c23 */ /* 0x002fe2000801081e */
[----:B------:R-:W-:Y:S01]  /*5100*/  SHF.R.U32.HI R6, RZ, 0x8, R7 ;  /* 0x00000008ff067819 */ /* 0x000fe20000011607 */
[----:B------:R-:W-:Y:S01]  /*5110*/  STL [R1+0x1a8], R122 ;  /* 0x0001a87a01007387 */ /* 0x000fe20000100800 */
[----:B------:R-:W-:Y:S01]  /*5120*/  PRMT R14, R9, 0x5410, R11 ;  /* 0x00005410090e7816 */ /* 0x000fe2000000000b */
[----:B------:R1:W-:Y:S01]  /*5130*/  MUFU.EX2 R142, R5 ;  /* 0x00000005008e7308 */ /* 0x0003e20000000800 */
[----:B------:R-:W-:Y:S01]  /*5140*/  PRMT R11, R12, 0x5410, R6 ;  /* 0x000054100c0b7816 */ /* 0x000fe20000000006 */
[----:B------:R-:W-:Y:S01]  /*5150*/  STL [R1+0x1a4], R123 ;  /* 0x0001a47b01007387 */ /* 0x000fe20000100800 */
[----:B------:R-:W-:Y:S01]  /*5160*/  LOP3.LUT R9, R3, 0xff, RZ, 0xc0, !PT ;  /* 0x000000ff03097812 */ /* 0x000fe200078ec0ff */
[----:B--2---:R-:W-:Y:S01]  /*5170*/  FMUL.FTZ R4, R101, UR28 ;  /* 0x0000001c65047c20 */ /* 0x004fe20008410000 */
[----:B------:R-:W-:-:S04]  /*5180*/  LEA R16, R16, UR12, 0x10 ;  /* 0x0000000c10107c11 */ /* 0x000fc8000f8e80ff */
[----:B------:R-:W-:Y:S02]  /*5190*/  FSEL R17, R4, RZ, P1 ;  /* 0x000000ff04117208 */ /* 0x000fe40000800000 */
[----:B------:R-:W-:-:S03]  /*51a0*/  SHF.R.U32.HI R4, RZ, 0x8, R22 ;  /* 0x00000008ff047819 */ /* 0x000fc60000011616 */
[--C-:B------:R-:W-:Y:S01]  /*51b0*/  FFMA.FTZ R6, R62, UR28, -R17.reuse ;  /* 0x0000001c3e067c23 */ /* 0x100fe20008010811 */
[----:B------:R-:W-:Y:S01]  /*51c0*/  PRMT R12, R24, 0x5410, R4 ;  /* 0x00005410180c7816 */ /* 0x000fe20000000004 */
[----:B------:R-:W-:Y:S01]  /*51d0*/  FFMA.FTZ R7, R69, UR28, -R17 ;  /* 0x0000001c45077c23 */ /* 0x000fe20008010811 */
[----:B-1----:R-:W-:Y:S01]  /*51e0*/  FFMA.FTZ R5, R48, UR28, -R30 ;  /* 0x0000001c30057c23 */ /* 0x002fe2000801081e */
[----:B------:R-:W-:Y:S01]  /*51f0*/  LOP3.LUT R4, R3, 0xffff, RZ, 0xc0, !PT ;  /* 0x0000ffff03047812 */ /* 0x000fe200078ec0ff */
[----:B------:R1:W-:Y:S08]  /*5200*/  MUFU.EX2 R100, R6 ;  /* 0x0000000600647308 */ /* 0x0003f00000000800 */
[----:B------:R2:W3:Y:S08]  /*5210*/  MUFU.EX2 R148, R5 ;  /* 0x0000000500947308 */ /* 0x0004f00000000800 */
[----:B------:R4:W4:Y:S01]  /*5220*/  MUFU.EX2 R105, R7 ;  /* 0x0000000700697308 */ /* 0x0009220000000800 */
[----:B-1----:R-:W-:-:S02]  /*5230*/  SHF.R.U32.HI R6, RZ, 0x18, R3 ;  /* 0x00000018ff067819 */ /* 0x002fc40000011603 */
[----:B--2---:R-:W-:Y:S01]  /*5240*/  LOP3.LUT R5, R8, 0xff, RZ, 0xc0, !PT ;  /* 0x000000ff08057812 */ /* 0x004fe200078ec0ff */
[----:B---3--:R1:W-:Y:S01]  /*5250*/  STL [R1+0x1ac], R148 ;  /* 0x0001ac9401007387 */ /* 0x0083e20000100800 */
[----:B------:R-:W-:Y:S02]  /*5260*/  SHF.R.U32.HI R8, RZ, 0x8, R4 ;  /* 0x00000008ff087819 */ /* 0x000fe40000011604 */
[----:B------:R-:W-:Y:S02]  /*5270*/  PRMT R10, R5, 0x5410, R10 ;  /* 0x00005410050a7816 */ /* 0x000fe4000000000a */
[----:B------:R-:W-:Y:S02]  /*5280*/  SHF.R.U32.HI R5, RZ, 0x10, R3 ;  /* 0x00000010ff057819 */ /* 0x000fe40000011603 */
[----:B------:R-:W-:Y:S02]  /*5290*/  F2FP.F16.F32.PACK_AB R3, R174, R212 ;  /* 0x000000d4ae03723e */ /* 0x000fe400000000ff */
[----:B------:R-:W-:Y:S01]  /*52a0*/  LOP3.LUT R4, R5, 0xff, RZ, 0xc0, !PT ;  /* 0x000000ff05047812 */ /* 0x000fe200078ec0ff */
[----:B------:R-:W-:Y:S01]  /*52b0*/  FFMA.FTZ R5, R63, UR28, -R17 ;  /* 0x0000001c3f057c23 */ /* 0x000fe20008010811 */
[----:B------:R-:W-:-:S02]  /*52c0*/  PRMT R89, R3, 0x7610, R89 ;  /* 0x0000761003597816 */ /* 0x000fc40000000059 */
[----:B------:R-:W-:Y:S01]  /*52d0*/  PRMT R6, R4, 0x5410, R6 ;  /* 0x0000541004067816 */ /* 0x000fe20000000006 */
[----:B------:R-:W-:Y:S01]  /*52e0*/  FFMA.FTZ R4, R70, UR28, -R17 ;  /* 0x0000001c46047c23 */ /* 0x000fe20008010811 */
[----:B------:R-:W-:Y:S01]  /*52f0*/  PRMT R88, R3, 0x7632, R88 ;  /* 0x0000763203587816 */ /* 0x000fe20000000058 */
[----:B------:R2:W-:Y:S01]  /*5300*/  MUFU.EX2 R110, R5 ;  /* 0x00000005006e7308 */ /* 0x0005e20000000800 */
[----:B------:R-:W-:Y:S02]  /*5310*/  F2FP.F16.F32.PACK_AB R3, R213, R211 ;  /* 0x000000d3d503723e */ /* 0x000fe400000000ff */
[----:B------:R-:W-:Y:S02]  /*5320*/  PRMT R2, R89, 0x5410, R88 ;  /* 0x0000541059027816 */ /* 0x000fe40000000058 */
[C---:B------:R-:W-:Y:S02]  /*5330*/  PRMT R243, R3.reuse, 0x7610, R243 ;  /* 0x0000761003f37816 */ /* 0x040fe400000000f3 */
[----:B------:R-:W-:Y:S01]  /*5340*/  PRMT R241, R3, 0x7632, R241 ;  /* 0x0000763203f17816 */ /* 0x000fe200000000f1 */
[----:B------:R3:W1:Y:S01]  /*5350*/  MUFU.EX2 R107, R4 ;  /* 0x00000004006b7308 */ /* 0x0006620000000800 */
[----:B------:R-:W-:-:S02]  /*5360*/  F2FP.F16.F32.PACK_AB R3, R217, R216 ;  /* 0x000000d8d903723e */ /* 0x000fc400000000ff */
[----:B----4-:R-:W-:Y:S02]  /*5370*/  LOP3.LUT R7, R23, 0xff, RZ, 0xc0, !PT ;  /* 0x000000ff17077812 */ /* 0x010fe400078ec0ff */
[C---:B------:R-:W-:Y:S02]  /*5380*/  PRMT R245, R3.reuse, 0x7610, R245 ;  /* 0x0000761003f57816 */ /* 0x040fe400000000f5 */
[----:B------:R-:W-:Y:S01]  /*5390*/  PRMT R242, R3, 0x7632, R242 ;  /* 0x0000763203f27816 */ /* 0x000fe200000000f2 */
[----:B------:R-:W-:Y:S01]  /*53a0*/  FFMA.FTZ R3, R74, UR28, -R17 ;  /* 0x0000001c4a037c23 */ /* 0x000fe20008010811 */
[----:B--2---:R-:W-:Y:S02]  /*53b0*/  F2FP.F16.F32.PACK_AB R5, R145, R149 ;  /* 0x000000959105723e */ /* 0x004fe400000000ff */
[----:B------:R-:W-:Y:S01]  /*53c0*/  PRMT R7, R7, 0x5410, R25 ;  /* 0x0000541007077816 */ /* 0x000fe20000000019 */
[----:B------:R2:W-:Y:S01]  /*53d0*/  MUFU.EX2 R136, R3 ;  /* 0x0000000300887308 */ /* 0x0005e20000000800 */
[----:B------:R-:W-:-:S02]  /*53e0*/  PRMT R91, R5, 0x7632, R91 ;  /* 0x00007632055b7816 */ /* 0x000fc4000000005b */
[----:B------:R-:W-:Y:S01]  /*53f0*/  PRMT R90, R5, 0x7610, R90 ;  /* 0x00007610055a7816 */ /* 0x000fe2000000005a */
[----:B---3--:R-:W-:Y:S01]  /*5400*/  FFMA.FTZ R4, R75, UR28, -R17 ;  /* 0x0000001c4b047c23 */ /* 0x008fe20008010811 */
[----:B------:R-:W-:Y:S02]  /*5410*/  F2FP.F16.F32.PACK_AB R5, R151, R146 ;  /* 0x000000929705723e */ /* 0x000fe400000000ff */
[----:B------:R-:W-:Y:S01]  /*5420*/  PRMT R8, R9, 0x5410, R8 ;  /* 0x0000541009087816 */ /* 0x000fe20000000008 */
[----:B------:R3:W4:Y:S01]  /*5430*/  MUFU.EX2 R106, R4 ;  /* 0x00000004006a7308 */ /* 0x0007220000000800 */
[C---:B------:R-:W-:Y:S02]  /*5440*/  PRMT R246, R5.reuse, 0x7632, R246 ;  /* 0x0000763205f67816 */ /* 0x040fe400000000f6 */
[----:B------:R-:W-:Y:S02]  /*5450*/  PRMT R244, R5, 0x7610, R244 ;  /* 0x0000761005f47816 */ /* 0x000fe400000000f4 */
[----:B------:R-:W-:-:S02]  /*5460*/  F2FP.F16.F32.PACK_AB R5, R155, R150 ;  /* 0x000000969b05723e */ /* 0x000fc400000000ff */
[----:B--2---:R-:W-:Y:S02]  /*5470*/  F2FP.F16.F32.PACK_AB R3, R104, R160 ;  /* 0x000000a06803723e */ /* 0x004fe400000000ff */
[----:B------:R-:W-:Y:S02]  /*5480*/  PRMT R240, R5, 0x7632, R240 ;  /* 0x0000763205f07816 */ /* 0x000fe400000000f0 */
[C---:B------:R-:W-:Y:S02]  /*5490*/  PRMT R236, R3.reuse, 0x7632, R236 ;  /* 0x0000763203ec7816 */ /* 0x040fe400000000ec */
[----:B------:R-:W-:Y:S02]  /*54a0*/  PRMT R235, R3, 0x7610, R235 ;  /* 0x0000761003eb7816 */ /* 0x000fe400000000eb */
[----:B------:R-:W-:Y:S02]  /*54b0*/  F2FP.F16.F32.PACK_AB R3, R100, R105 ;  /* 0x000000696403723e */ /* 0x000fe400000000ff */
[----:B---3--:R-:W-:-:S02]  /*54c0*/  F2FP.F16.F32.PACK_AB R4, R219, R218 ;  /* 0x000000dadb04723e */ /* 0x008fc400000000ff */
[----:B------:R-:W-:Y:S02]  /*54d0*/  PRMT R228, R3, 0x7610, R228 ;  /* 0x0000761003e47816 */ /* 0x000fe400000000e4 */
[C---:B------:R-:W-:Y:S02]  /*54e0*/  PRMT R238, R4.reuse, 0x7610, R238 ;  /* 0x0000761004ee7816 */ /* 0x040fe400000000ee */
[----:B------:R-:W-:Y:S01]  /*54f0*/  PRMT R237, R4, 0x7632, R237 ;  /* 0x0000763204ed7816 */ /* 0x000fe200000000ed */
[----:B------:R-:W-:Y:S01]  /*5500*/  FFMA.FTZ R4, R71, UR28, -R17 ;  /* 0x0000001c47047c23 */ /* 0x000fe20008010811 */
[----:B------:R-:W-:Y:S02]  /*5510*/  PRMT R226, R3, 0x7632, R226 ;  /* 0x0000763203e27816 */ /* 0x000fe400000000e2 */
[----:B-1----:R-:W-:Y:S01]  /*5520*/  F2FP.F16.F32.PACK_AB R3, R107, R110 ;  /* 0x0000006e6b03723e */ /* 0x002fe200000000ff */
[----:B------:R1:W-:Y:S01]  /*5530*/  MUFU.EX2 R131, R4 ;  /* 0x0000000400837308 */ /* 0x0003e20000000800 */
[----:B----4-:R-:W-:-:S02]  /*5540*/  F2FP.F16.F32.PACK_AB R0, R136, R106 ;  /* 0x0000006a8800723e */ /* 0x010fc400000000ff */
[C---:B------:R-:W-:Y:S02]  /*5550*/  PRMT R232, R3.reuse, 0x7610, R232 ;  /* 0x0000761003e87816 */ /* 0x040fe400000000e8 */
[----:B------:R-:W-:Y:S02]  /*5560*/  PRMT R231, R3, 0x7632, R231 ;  /* 0x0000763203e77816 */ /* 0x000fe400000000e7 */
[----:B------:R-:W-:Y:S02]  /*5570*/  F2FP.F16.F32.PACK_AB R3, R148, R141 ;  /* 0x0000008d9403723e */ /* 0x000fe400000000ff */
[C---:B------:R-:W-:Y:S02]  /*5580*/  PRMT R227, R0.reuse, 0x7610, R227 ;  /* 0x0000761000e37816 */ /* 0x040fe400000000e3 */
[----:B------:R-:W-:Y:S02]  /*5590*/  PRMT R225, R0, 0x7632, R225 ;  /* 0x0000763200e17816 */ /* 0x000fe400000000e1 */
[----:B------:R-:W-:-:S02]  /*55a0*/  PRMT R224, R3, 0x7610, R224 ;  /* 0x0000761003e07816 */ /* 0x000fc400000000e0 */
[----:B------:R-:W-:Y:S01]  /*55b0*/  PRMT R223, R3, 0x7632, R223 ;  /* 0x0000763203df7816 */ /* 0x000fe200000000df */
[----:B-1----:R-:W-:Y:S01]  /*55c0*/  FFMA.FTZ R4, R83, UR28, -R17 ;  /* 0x0000001c53047c23 */ /* 0x002fe20008010811 */
[----:B------:R-:W-:Y:S02]  /*55d0*/  HSET2.LE.AND R3, R11, R16, PT ;  /* 0x000000100b037233 */ /* 0x000fe40003803000 */
[----:B------:R-:W-:Y:S01]  /*55e0*/  PRMT R239, R5, 0x7610, R239 ;  /* 0x0000761005ef7816 */ /* 0x000fe200000000ef */
[----:B------:R-:W1:Y:S01]  /*55f0*/  MUFU.EX2 R137, R4 ;  /* 0x0000000400897308 */ /* 0x000e620000000800 */
[----:B------:R-:W-:Y:S02]  /*5600*/  F2FP.F16.F32.PACK_AB R5, R132, R133 ;  /* 0x000000858405723e */ /* 0x000fe400000000ff */
[----:B------:R-:W-:Y:S02]  /*5610*/  LOP3.LUT R68, R3, R2, RZ, 0xc0, !PT ;  /* 0x0000000203447212 */ /* 0x000fe400078ec0ff */
[----:B------:R-:W-:-:S02]  /*5620*/  PRMT R3, R90, 0x5410, R91 ;  /* 0x000054105a037816 */ /* 0x000fc4000000005b */
[----:B------:R-:W-:Y:S02]  /*5630*/  HSET2.LE.AND R2, R18, R16, PT ;  /* 0x0000001012027233 */ /* 0x000fe40003803000 */
[C---:B------:R-:W-:Y:S02]  /*5640*/  PRMT R93, R5.reuse, 0x7610, R93 ;  /* 0x00007610055d7816 */ /* 0x040fe4000000005d */
[----:B------:R-:W-:Y:S02]  /*5650*/  PRMT R92, R5, 0x7632, R92 ;  /* 0x00007632055c7816 */ /* 0x000fe4000000005c */
[----:B------:R-:W-:Y:S02]  /*5660*/  F2FP.F16.F32.PACK_AB R5, R138, R140 ;  /* 0x0000008c8a05723e */ /* 0x000fe400000000ff */
[----:B-1----:R-:W-:Y:S01]  /*5670*/  F2FP.F16.F32.PACK_AB R0, R137, R131 ;  /* 0x000000838900723e */ /* 0x002fe200000000ff */
[----:B------:R1:W-:Y:S01]  /*5680*/  STL [R1+0x1b0], R137 ;  /* 0x0001b08901007387 */ /* 0x0003e20000100800 */
[----:B------:R-:W-:-:S02]  /*5690*/  PRMT R234, R5, 0x7610, R234 ;  /* 0x0000761005ea7816 */ /* 0x000fc400000000ea */
[C---:B------:R-:W-:Y:S02]  /*56a0*/  PRMT R222, R0.reuse, 0x7610, R222 ;  /* 0x0000761000de7816 */ /* 0x040fe400000000de */
[----:B------:R-:W-:Y:S02]  /*56b0*/  PRMT R221, R0, 0x7632, R221 ;  /* 0x0000763200dd7816 */ /* 0x000fe400000000dd */
[----:B------:R-:W-:Y:S02]  /*56c0*/  HSET2.LE.AND R0, R10, R16, PT ;  /* 0x000000100a007233 */ /* 0x000fe40003803000 */
[----:B------:R-:W-:Y:S02]  /*56d0*/  PRMT R233, R5, 0x7632, R233 ;  /* 0x0000763205e97816 */ /* 0x000fe400000000e9 */
[----:B------:R-:W-:Y:S02]  /*56e0*/  F2FP.F16.F32.PACK_AB R4, R142, R139 ;  /* 0x0000008b8e04723e */ /* 0x000fe400000000ff */
[----:B------:R-:W-:-:S02]  /*56f0*/  LOP3.LUT R69, R0, R3, RZ, 0xc0, !PT ;  /* 0x0000000300457212 */ /* 0x000fc400078ec0ff */
[----:B------:R-:W-:Y:S02]  /*5700*/  PRMT R3, R243, 0x5410, R241 ;  /* 0x00005410f3037816 */ /* 0x000fe400000000f1 */
[--C-:B------:R-:W-:Y:S02]  /*5710*/  HSET2.LE.AND R0, R15, R16.reuse, PT ;  /* 0x000000100f007233 */ /* 0x100fe40003803000 */
[----:B------:R-:W-:Y:S02]  /*5720*/  LOP3.LUT R70, R2, R3, RZ, 0xc0, !PT ;  /* 0x0000000302467212 */ /* 0x000fe400078ec0ff */
[----:B------:R-:W-:Y:S02]  /*5730*/  PRMT R2, R244, 0x5410, R246 ;  /* 0x00005410f4027816 */ /* 0x000fe400000000f6 */
[----:B------:R-:W-:Y:S02]  /*5740*/  HSET2.LE.AND R3, R13, R16, PT ;  /* 0x000000100d037233 */ /* 0x000fe40003803000 */
        /* <DEDUP_REMOVED lines=9> */
[----:B------:R-:W-:Y:S01]  /*57e0*/  LOP3.LUT R63, R0, R3, RZ, 0xc0, !PT ;  /* 0x00000003003f7212 */ /* 0x000fe200078ec0ff */
[----:B------:R-:W-:Y:S01]  /*57f0*/  HMMA.16816.F32 R8, R68, R120, RZ ;  /* 0x000000784408723c */ /* 0x000fe200000018ff */
[----:B------:R-:W-:Y:S02]  /*5800*/  PRMT R3, R93, 0x5410, R92 ;  /* 0x000054105d037816 */ /* 0x000fe4000000005c */
[----:B------:R-:W-:Y:S01]  /*5810*/  HSET2.LE.AND R0, R6, R16, PT ;  /* 0x0000001006007233 */ /* 0x000fe20003803000 */
[----:B------:R-:W-:Y:S01]  /*5820*/  IMAD.WIDE.U32 R6, R43, -0x326172a9, RZ ;  /* 0xcd9e8d572b067825 */ /* 0x000fe200078e00ff */
        /* <DEDUP_REMOVED lines=8> */
[----:B------:R-:W-:Y:S02]  /*58b0*/  HSET2.LE.AND R2, R27, R16, PT ;  /* 0x000000101b027233 */ /* 0x000fe40003803000 */
[----:B------:R-:W-:Y:S01]  /*58c0*/  LOP3.LUT R66, R0, R3, RZ, 0xc0, !PT ;  /* 0x0000000300427212 */ /* 0x000fe200078ec0ff */
[----:B------:R-:W-:Y:S01]  /*58d0*/  HMMA.16816.F32 R24, R60, R120, RZ ;  /* 0x000000783c18723c */ /* 0x000fe200000018ff */
[----:B------:R-:W-:Y:S02]  /*58e0*/  PRMT R3, R235, 0x5410, R236 ;  /* 0x00005410eb037816 */ /* 0x000fe400000000ec */
[C---:B------:R-:W-:Y:S02]  /*58f0*/  PRMT R230, R4.reuse, 0x7610, R230 ;  /* 0x0000761004e67816 */ /* 0x040fe400000000e6 */
[----:B------:R-:W-:-:S02]  /*5900*/  PRMT R229, R4, 0x7632, R229 ;  /* 0x0000763204e57816 */ /* 0x000fc400000000e5 */
[--C-:B------:R-:W-:Y:S02]  /*5910*/  HSET2.LE.AND R0, R20, R16.reuse, PT ;  /* 0x0000001014007233 */ /* 0x100fe40003803000 */
[----:B------:R-:W-:Y:S02]  /*5920*/  LOP3.LUT R67, R2, R3, RZ, 0xc0, !PT ;  /* 0x0000000302437212 */ /* 0x000fe400078ec0ff */
[----:B------:R-:W-:Y:S02]  /*5930*/  PRMT R3, R230, 0x5410, R229 ;  /* 0x00005410e6037816 */ /* 0x000fe400000000e5 */
[----:B------:R-:W-:Y:S02]  /*5940*/  HSET2.LE.AND R2, R14, R16, PT ;  /* 0x000000100e027233 */ /* 0x000fe40003803000 */
[----:B------:R-:W-:Y:S01]  /*5950*/  LOP3.LUT R56, R0, R3, RZ, 0xc0, !PT ;  /* 0x0000000300387212 */ /* 0x000fe200078ec0ff */
[----:B------:R-:W-:Y:S01]  /*5960*/  HMMA.16816.F32 R12, R60, R124, RZ ;  /* 0x0000007c3c0c723c */ /* 0x000fe200000018ff */
[----:B------:R-:W-:-:S02]  /*5970*/  PRMT R3, R227, 0x5410, R225 ;  /* 0x00005410e3037816 */ /* 0x000fc400000000e1 */
[--C-:B------:R-:W-:Y:S02]  /*5980*/  HSET2.LE.AND R0, R21, R16.reuse, PT ;  /* 0x0000001015007233 */ /* 0x100fe40003803000 */
[----:B------:R-:W-:Y:S01]  /*5990*/  LOP3.LUT R57, R2, R3, RZ, 0xc0, !PT ;  /* 0x0000000302397212 */ /* 0x000fe200078ec0ff */
[----:B------:R-:W-:Y:S01]  /*59a0*/  HMMA.16816.F32 R164, R64, R116, R8 ;  /* 0x0000007440a4723c */ /* 0x000fe20000001808 */
[----:B------:R-:W-:Y:S02]  /*59b0*/  PRMT R2, R224, 0x5410, R223 ;  /* 0x00005410e0027816 */ /* 0x000fe400000000df */
[----:B------:R-:W-:Y:S02]  /*59c0*/  HSET2.LE.AND R4, R31, R16, PT ;  /* 0x000000101f047233 */ /* 0x000fe40003803000 */
[----:B------:R-:W-:Y:S01]  /*59d0*/  LOP3.LUT R58, R0, R2, RZ, 0xc0, !PT ;  /* 0x00000002003a7212 */ /* 0x000fe200078ec0ff */
[----:B------:R-:W-:Y:S01]  /*59e0*/  IMAD.WIDE.U32 R2, R49, -0x326172a9, RZ ;  /* 0xcd9e8d5731027825 */ /* 0x000fe200078e00ff */
[----:B------:R-:W-:Y:S01]  /*59f0*/  PRMT R0, R222, 0x5410, R221 ;  /* 0x00005410de007816 */ /* 0x000fe200000000dd */
[----:B------:R-:W-:Y:S01]  /*5a00*/  HMMA.16816.F32 R20, R68, R124, RZ ;  /* 0x0000007c4414723c */ /* 0x000fe200000018ff */
[----:B------:R-:W-:Y:S01]  /*5a10*/  LOP3.LUT R7, R7, UR9, R46, 0x96, !PT ;  /* 0x0000000907077c12 */ /* 0x000fe2000f8e962e */
[----:B------:R-:W-:Y:S01]  /*5a20*/  IMAD.WIDE.U32 R10, R35, -0x326172a9, RZ ;  /* 0xcd9e8d57230a7825 */ /* 0x000fe200078e00ff */
[----:B------:R-:W-:-:S02]  /*5a30*/  LOP3.LUT R59, R4, R0, RZ, 0xc0, !PT ;  /* 0x00000000043b7212 */ /* 0x000fc400078ec0ff */
[----:B------:R-:W-:Y:S02]  /*5a40*/  LOP3.LUT R0, R3, UR9, R50, 0x96, !PT ;  /* 0x0000000903007c12 */ /* 0x000fe4000f8e9632 */
[----:B------:R-:W-:Y:S01]  /*5a50*/  LOP3.LUT R2, R11, UR7, R2, 0x96, !PT ;  /* 0x000000070b027c12 */ /* 0x000fe2000f8e9602 */
[----:B------:R-:W-:Y:S02]  /*5a60*/  IMAD.MOV.U32 R124, RZ, RZ, R104 ;  /* 0x000000ffff7c7224 */ /* 0x000fe400078e0068 */
[----:B------:R-:W-:Y:S01]  /*5a70*/  HMMA.16816.F32 R24, R56, R116, R24 ;  /* 0x000000743818723c */ /* 0x000fe20000001818 */
[----:B------:R-:W-:Y:S01]  /*5a80*/  IMAD.WIDE.U32 R4, R0, -0x2daee0ad, RZ ;  /* 0xd2511f5300047825 */ /* 0x000fe200078e00ff */
[----:B------:R-:W-:-:S03]  /*5a90*/  LOP3.LUT R0, R37, UR7, R6, 0x96, !PT ;  /* 0x0000000725007c12 */ /* 0x000fc6000f8e9606 */
[----:B------:R-:W-:Y:S01]  /*5aa0*/  IMAD.WIDE.U32 R2, R2, -0x2daee0ad, RZ ;  /* 0xd2511f5302027825 */ /* 0x000fe200078e00ff */
[-C--:B------:R-:W-:Y:S03]  /*5ab0*/  HMMA.16816.F32 R12, R56, R112.reuse, R12 ;  /* 0x00000070380c723c */ /* 0x080fe6000000180c */
[----:B------:R-:W-:Y:S01]  /*5ac0*/  IMAD.MOV.U32 R49, RZ, RZ, R166 ;  /* 0x000000ffff317224 */ /* 0x000fe200078e00a6 */
[----:B------:R-:W-:Y:S01]  /*5ad0*/  LOP3.LUT R18, R3, UR26, R4, 0x96, !PT ;  /* 0x0000001a03127c12 */ /* 0x000fe2000f8e9604 */
[----:B------:R-:W-:Y:S01]  /*5ae0*/  IMAD.MOV.U32 R148, RZ, RZ, R167 ;  /* 0x000000ffff947224 */ /* 0x000fe200078e00a7 */
[----:B------:R-:W-:Y:S01]  /*5af0*/  LOP3.LUT R39, R2, 0xffff, RZ, 0xc0, !PT ;  /* 0x0000ffff02277812 */ /* 0x000fe200078ec0ff */
[----:B-1----:R-:W-:Y:S01]  /*5b00*/  IMAD.MOV.U32 R137, RZ, RZ, R164 ;  /* 0x000000ffff897224 */ /* 0x002fe200078e00a4 */
[--C-:B------:R-:W-:Y:S01]  /*5b10*/  SHF.R.U32.HI R41, RZ, 0x10, R2.reuse ;  /* 0x00000010ff297819 */ /* 0x100fe20000011602 */
[----:B------:R-:W-:Y:S01]  /*5b20*/  IMAD.MOV.U32 R123, RZ, RZ, R165 ;  /* 0x000000ffff7b7224 */ /* 0x000fe200078e00a5 */
[----:B------:R-:W-:Y:S01]  /*5b30*/  SHF.R.U32.HI R19, RZ, 0x18, R2 ;  /* 0x00000018ff137819 */ /* 0x000fe20000011602 */
[----:B------:R-:W-:Y:S03]  /*5b40*/  HMMA.16816.F32 R164, R64, R112, R20 ;  /* 0x0000007040a4723c */ /* 0x000fe60000001814 */
[----:B------:R-:W-:-:S04]  /*5b50*/  ISETP.LE.U32.AND P4, PT, R19, UR12, PT ;  /* 0x0000000c13007c0c */ /* 0x000fc8000bf83070 */
[----:B------:R-:W-:Y:S01]  /*5b60*/  IMAD.MOV.U32 R219, RZ, RZ, R24 ;  /* 0x000000ffffdb7224 */ /* 0x000fe200078e0018 */
[----:B------:R-:W-:Y:S01]  /*5b70*/  LOP3.LUT R24, R5, UR6, R52, 0x96, !PT ;  /* 0x0000000605187c12 */ /* 0x000fe2000f8e9634 */
[----:B------:R-:W-:Y:S01]  /*5b80*/  IMAD.MOV.U32 R218, RZ, RZ, R25 ;  /* 0x000000ffffda7224 */ /* 0x000fe200078e0019 */
[----:B------:R-:W-:Y:S01]  /*5b90*/  LOP3.LUT R25, R2, 0xff, RZ, 0xc0, !PT ;  /* 0x000000ff02197812 */ /* 0x000fe200078ec0ff */
[----:B------:R-:W-:-:S03]  /*5ba0*/  IMAD.WIDE.U32 R4, R7, -0x2daee0ad, RZ ;  /* 0xd2511f5307047825 */ /* 0x000fc600078e00ff */
[----:B------:R-:W-:Y:S01]  /*5bb0*/  ISETP.LE.U32.AND P1, PT, R25, UR12, PT ;  /* 0x0000000c19007c0c */ /* 0x000fe2000bf23070 */
[----:B------:R-:W-:Y:S01]  /*5bc0*/  IMAD.WIDE.U32 R2, R0, -0x2daee0ad, RZ ;  /* 0xd2511f5300027825 */ /* 0x000fe200078e00ff */
[----:B------:R-:W-:-:S03]  /*5bd0*/  LOP3.LUT R48, R5, UR6, R44, 0x96, !PT ;  /* 0x0000000605307c12 */ /* 0x000fc6000f8e962c */
[----:B------:R-:W-:Y:S01]  /*5be0*/  IMAD.MOV.U32 R217, RZ, RZ, R26 ;  /* 0x000000ffffd97224 */ /* 0x000fe200078e001a */
[----:B------:R-:W-:Y:S01]  /*5bf0*/  LOP3.LUT R26, R3, UR26, R4, 0x96, !PT ;  /* 0x0000001a031a7c12 */ /* 0x000fe2000f8e9604 */
[----:B------:R-:W-:Y:S01]  /*5c00*/  IMAD.MOV.U32 R83, RZ, RZ, R13 ;  /* 0x000000ffff537224 */ /* 0x000fe200078e000d */
[----:B------:R-:W-:Y:S01]  /*5c10*/  LOP3.LUT R13, R2, 0xff, RZ, 0xc0, !PT ;  /* 0x000000ff020d7812 */ /* 0x000fe200078ec0ff */
[----:B------:R-:W-:Y:S01]  /*5c20*/  IMAD.WIDE.U32 R6, R94, -0x2daee0ad, RZ ;  /* 0xd2511f535e067825 */ /* 0x000fe200078e00ff */
[----:B------:R-:W-:Y:S02]  /*5c30*/  LOP3.LUT R77, R2, 0xffff, RZ, 0xc0, !PT ;  /* 0x0000ffff024d7812 */ /* 0x000fe400078ec0ff */
[----:B------:R-:W-:Y:S01]  /*5c40*/  SHF.R.U32.HI R73, RZ, 0x10, R2 ;  /* 0x00000010ff497819 */ /* 0x000fe20000011602 */
[----:B------:R-:W-:Y:S01]  /*5c50*/  IMAD.MOV.U32 R23, RZ, RZ, R14 ;  /* 0x000000ffff177224 */ /* 0x000fe200078e000e */
[----:B------:R-:W-:Y:S01]  /*5c60*/  SHF.R.U32.HI R11, RZ, 0x18, R2 ;  /* 0x00000018ff0b7819 */ /* 0x000fe20000011602 */
[----:B------:R-:W-:-:S04]  /*5c70*/  IMAD.WIDE.U32 R2, R134, -0x2daee0ad, RZ ;  /* 0xd2511f5386027825 */ /* 0x000fc800078e00ff */
[----:B------:R-:W-:Y:S01]  /*5c80*/  IMAD.MOV.U32 R101, RZ, RZ, R15 ;  /* 0x000000ffff657224 */ /* 0x000fe200078e000f */
[----:B------:R-:W-:Y:S01]  /*5c90*/  LOP3.LUT R3, R3, UR23, R42, 0x96, !PT ;  /* 0x0000001703037c12 */ /* 0x000fe2000f8e962a */
[----:B------:R-:W-:Y:S01]  /*5ca0*/  IMAD.MOV.U32 R46, RZ, RZ, R27 ;  /* 0x000000ffff2e7224 */ /* 0x000fe200078e001b */
[----:B------:R-:W-:Y:S01]  /*5cb0*/  LOP3.LUT R0, R7, UR16, R2, 0x96, !PT ;  /* 0x0000001007007c12 */ /* 0x000fe2000f8e9602 */
[----:B------:R-:W-:Y:S02]  /*5cc0*/  IMAD.MOV.U32 R117, RZ, RZ, R12 ;  /* 0x000000ffff757224 */ /* 0x000fe400078e000c */
[----:B------:R-:W-:Y:S02]  /*5cd0*/  IMAD.MOV.U32 R22, RZ, RZ, R165 ;  /* 0x000000ffff167224 */ /* 0x000fe400078e00a5 */
[----:B------:R-:W-:Y:S02]  /*5ce0*/  @!P4 HADD2 R169, -R236.H0_H0, -RZ.H0_H0 ;  /* 0xa00000ffeca9c230 */ /* 0x000fe40000000900 */
[----:B------:R-:W-:Y:S01]  /*5cf0*/  IMAD.WIDE.U32 R2, R3, -0x326172a9, RZ ;  /* 0xcd9e8d5703027825 */ /* 0x000fe200078e00ff */
[----:B------:R-:W-:-:S03]  /*5d00*/  ISETP.LE.U32.AND P3, PT, R13, UR12, PT ;  /* 0x0000000c0d007c0c */ /* 0x000fc6000bf63070 */
[----:B------:R-:W-:Y:S01]  /*5d10*/  @!P1 HADD2 R162, -R238.H0_H0, -RZ.H0_H0 ;  /* 0xa00000ffeea29230 */ /* 0x000fe20000000900 */
[----:B------:R-:W-:Y:S01]  /*5d20*/  ISETP.LE.U32.AND P6, PT, R11, UR12, PT ;  /* 0x0000000c0b007c0c */ /* 0x000fe2000bfc3070 */
[----:B------:R-:W-:Y:S01]  /*5d30*/  IMAD.WIDE.U32 R8, R0, -0x326172a9, RZ ;  /* 0xcd9e8d5700087825 */ /* 0x000fe200078e00ff */
[----:B------:R-:W-:-:S03]  /*5d40*/  LOP3.LUT R0, R3, UR17, R32, 0x96, !PT ;  /* 0x0000001103007c12 */ /* 0x000fc6000f8e9620 */
[----:B------:R-:W-:Y:S01]  /*5d50*/  IMAD.MOV.U32 R75, RZ, RZ, R166 ;  /* 0x000000ffff4b7224 */ /* 0x000fe200078e00a6 */
[----:B------:R-:W-:Y:S01]  /*5d60*/  LOP3.LUT R2, R9, UR9, R2, 0x96, !PT ;  /* 0x0000000909027c12 */ /* 0x000fe2000f8e9602 */
[----:B------:R-:W-:-:S04]  /*5d70*/  IMAD.WIDE.U32 R4, R0, -0x2daee0ad, RZ ;  /* 0xd2511f5300047825 */ /* 0x000fc800078e00ff */
[----:B------:R-:W-:Y:S01]  /*5d80*/  IMAD.MOV.U32 R74, RZ, RZ, R164 ;  /* 0x000000ffff4a7224 */ /* 0x000fe200078e00a4 */
[----:B------:R-:W-:Y:S01]  /*5d90*/  LOP3.LUT R5, R5, UR8, R6, 0x96, !PT ;  /* 0x0000000805057c12 */ /* 0x000fe2000f8e9606 */
[----:B------:R-:W-:-:S04]  /*5da0*/  IMAD.WIDE.U32 R6, R2, -0x2daee0ad, RZ ;  /* 0xd2511f5302067825 */ /* 0x000fc800078e00ff */
[----:B------:R-:W-:Y:S01]  /*5db0*/  IMAD.WIDE.U32 R2, R24, -0x326172a9, RZ ;  /* 0xcd9e8d5718027825 */ /* 0x000fe200078e00ff */
[----:B------:R-:W-:-:S03]  /*5dc0*/  LOP3.LUT R7, R7, UR6, R4, 0x96, !PT ;  /* 0x0000000607077c12 */ /* 0x000fc6000f8e9604 */
[----:B------:R-:W-:Y:S01]  /*5dd0*/  IMAD.WIDE.U32 R4, R5, -0x326172a9, RZ ;  /* 0xcd9e8d5705047825 */ /* 0x000fe200078e00ff */
[----:B------:R-:W-:Y:S02]  /*5de0*/  LOP3.LUT R0, R3, UR27, R10, 0x96, !PT ;  /* 0x0000001b03007c12 */ /* 0x000fe4000f8e960a */
[C---:B------:R-:W-:Y:S01]  /*5df0*/  LOP3.LUT R15, R2.reuse, 0xff, RZ, 0xc0, !PT ;  /* 0x000000ff020f7812 */ /* 0x040fe200078ec0ff */
[----:B------:R-:W-:Y:S01]  /*5e00*/  IMAD.MOV.U32 R102, RZ, RZ, R167 ;  /* 0x000000ffff667224 */ /* 0x000fe200078e00a7 */
[----:B------:R-:W-:Y:S02]  /*5e10*/  LOP3.LUT R14, R2, 0xffff, RZ, 0xc0, !PT ;  /* 0x0000ffff020e7812 */ /* 0x000fe400078ec0ff */
[--C-:B------:R-:W-:Y:S02]  /*5e20*/  SHF.R.U32.HI R21, RZ, 0x10, R2.reuse ;  /* 0x00000010ff157819 */ /* 0x100fe40000011602 */
[----:B------:R-:W-:Y:S01]  /*5e30*/  SHF.R.U32.HI R20, RZ, 0x18, R2 ;  /* 0x00000018ff147819 */ /* 0x000fe20000011602 */
[----:B------:R-:W-:Y:S01]  /*5e40*/  IMAD.WIDE.U32 R2, R7, -0x326172a9, RZ ;  /* 0xcd9e8d5707027825 */ /* 0x000fe200078e00ff */
[----:B------:R-:W-:-:S02]  /*5e50*/  LOP3.LUT R7, R5, UR7, R8, 0x96, !PT ;  /* 0x0000000705077c12 */ /* 0x000fc4000f8e9608 */
[C---:B------:R-:W-:Y:S02]  /*5e60*/  LOP3.LUT R5, R0.reuse, 0xff, RZ, 0xc0, !PT ;  /* 0x000000ff00057812 */ /* 0x040fe400078ec0ff */
[----:B------:R-:W-:Y:S02]  /*5e70*/  LOP3.LUT R10, R3, UR27, R4, 0x96, !PT ;  /* 0x0000001b030a7c12 */ /* 0x000fe4000f8e9604 */
[----:B------:R-:W-:Y:S02]  /*5e80*/  LOP3.LUT R4, R0, 0xffff, RZ, 0xc0, !PT ;  /* 0x0000ffff00047812 */ /* 0x000fe400078ec0ff */
[----:B------:R-:W-:Y:S02]  /*5e90*/  ISETP.LE.U32.AND P2, PT, R5, UR12, PT ;  /* 0x0000000c05007c0c */ /* 0x000fe4000bf43070 */
[----:B------:R-:W-:Y:S02]  /*5ea0*/  SHF.R.U32.HI R4, RZ, 0x8, R4 ;  /* 0x00000008ff047819 */ /* 0x000fe40000011604 */
[----:B------:R-:W-:-:S02]  /*5eb0*/  LOP3.LUT R25, R2, 0xff, RZ, 0xc0, !PT ;  /* 0x000000ff02197812 */ /* 0x000fc400078ec0ff */
[----:B------:R-:W-:Y:S02]  /*5ec0*/  LOP3.LUT R4, R4, 0xffff, RZ, 0xc0, !PT ;  /* 0x0000ffff04047812 */ /* 0x000fe400078ec0ff */
[----:B------:R-:W-:Y:S02]  /*5ed0*/  LOP3.LUT R27, R2, 0xffff, RZ, 0xc0, !PT ;  /* 0x0000ffff021b7812 */ /* 0x000fe400078ec0ff */
[--C-:B------:R-:W-:Y:S02]  /*5ee0*/  SHF.R.U32.HI R38, RZ, 0x10, R2.reuse ;  /* 0x00000010ff267819 */ /* 0x100fe40000011602 */
[----:B------:R-:W-:Y:S01]  /*5ef0*/  SHF.R.U32.HI R33, RZ, 0x18, R2 ;  /* 0x00000018ff217819 */ /* 0x000fe20000011602 */
[----:B------:R-:W-:Y:S01]  /*5f00*/  IMAD.WIDE.U32 R2, R7, -0x2daee0ad, RZ ;  /* 0xd2511f5307027825 */ /* 0x000fe200078e00ff */
[----:B------:R-:W-:-:S03]  /*5f10*/  ISETP.LE.U32.AND P5, PT, R4, UR12, PT ;  /* 0x0000000c04007c0c */ /* 0x000fc6000bfa3070 */
[----:B------:R-:W-:Y:S02]  /*5f20*/  @!P2 HADD2 R96, -R89.H0_H0, -RZ.H0_H0 ;  /* 0xa00000ff5960a230 */ /* 0x000fe40000000900 */
[----:B------:R-:W-:Y:S01]  /*5f30*/  IMAD.WIDE.U32 R4, R171, -0x2daee0ad, RZ ;  /* 0xd2511f53ab047825 */ /* 0x000fe200078e00ff */
[C---:B------:R-:W-:Y:S02]  /*5f40*/  LOP3.LUT R37, R2.reuse, 0xff, RZ, 0xc0, !PT ;  /* 0x000000ff02257812 */ /* 0x040fe400078ec0ff */
[----:B------:R-:W-:Y:S01]  /*5f50*/  LOP3.LUT R40, R2, 0xffff, RZ, 0xc0, !PT ;  /* 0x0000ffff02287812 */ /* 0x000fe200078ec0ff */
[----:B------:R-:W-:Y:S01]  /*5f60*/  IMAD.MOV.U32 R171, RZ, RZ, R46 ;  /* 0x000000ffffab7224 */ /* 0x000fe200078e002e */
[--C-:B------:R-:W-:Y:S02]  /*5f70*/  SHF.R.U32.HI R43, RZ, 0x10, R2.reuse ;  /* 0x00000010ff2b7819 */ /* 0x100fe40000011602 */
[----:B------:R-:W-:Y:S02]  /*5f80*/  SHF.R.U32.HI R31, RZ, 0x18, R2 ;  /* 0x00000018ff1f7819 */ /* 0x000fe40000011602 */
[----:B------:R-:W-:Y:S01]  /*5f90*/  SHF.R.U32.HI R2, RZ, 0x18, R0 ;  /* 0x00000018ff027819 */ /* 0x000fe20000011600 */
[----:B------:R-:W-:Y:S01]  /*5fa0*/  @!P5 HADD2 R97, -R88.H0_H0, -RZ.H0_H0 ;  /* 0xa00000ff5861d230 */ /* 0x000fe20000000900 */
[----:B------:R-:W-:-:S02]  /*5fb0*/  @!P2 PRMT R89, R96, 0x5410, RZ ;  /* 0x000054106059a816 */ /* 0x000fc400000000ff */
[----:B------:R-:W-:Y:S02]  /*5fc0*/  ISETP.LE.U32.AND P2, PT, R2, UR12, PT ;  /* 0x0000000c02007c0c */ /* 0x000fe4000bf43070 */
[----:B------:R-:W-:Y:S01]  /*5fd0*/  LOP3.LUT R2, R5, UR23, R72, 0x96, !PT ;  /* 0x0000001705027c12 */ /* 0x000fe2000f8e9648 */
[----:B------:R-:W-:Y:S01]  /*5fe0*/  IMAD.MOV.U32 R72, RZ, RZ, R22 ;  /* 0x000000ffff487224 */ /* 0x000fe200078e0016 */
[----:B------:R-:W-:Y:S02]  /*5ff0*/  SHF.R.U32.HI R0, RZ, 0x10, R0 ;  /* 0x00000010ff007819 */ /* 0x000fe40000011600 */
[----:B------:R-:W-:Y:S01]  /*6000*/  @!P5 PRMT R88, R97, 0x5410, RZ ;  /* 0x000054106158d816 */ /* 0x000fe200000000ff */
[----:B------:R-:W-:Y:S01]  /*6010*/  IMAD.WIDE.U32 R8, R2, -0x326172a9, RZ ;  /* 0xcd9e8d5702087825 */ /* 0x000fe200078e00ff */
[----:B------:R-:W-:Y:S02]  /*6020*/  LOP3.LUT R0, R0, 0xff, RZ, 0xc0, !PT ;  /* 0x000000ff00007812 */ /* 0x000fe400078ec0ff */
[----:B------:R-:W-:Y:S01]  /*6030*/  LOP3.LUT R12, R3, UR26, R6, 0x96, !PT ;  /* 0x0000001a030c7c12 */ /* 0x000fe2000f8e9606 */
[----:B------:R-:W-:Y:S01]  /*6040*/  IMAD.WIDE.U32 R2, R144, -0x2daee0ad, RZ ;  /* 0xd2511f5390027825 */ /* 0x000fe200078e00ff */
[----:B------:R-:W-:-:S03]  /*6050*/  ISETP.LE.U32.AND P5, PT, R0, UR12, PT ;  /* 0x0000000c00007c0c */ /* 0x000fc6000bfa3070 */
[----:B------:R-:W-:Y:S01]  /*6060*/  @!P2 HADD2 R98, -R91.H0_H0, -RZ.H0_H0 ;  /* 0xa00000ff5b62a230 */ /* 0x000fe20000000900 */
[----:B------:R-:W-:Y:S01]  /*6070*/  LOP3.LUT R0, R9, UR17, R34, 0x96, !PT ;  /* 0x0000001109007c12 */ /* 0x000fe2000f8e9622 */
[----:B------:R-:W-:Y:S01]  /*6080*/  IMAD.MOV.U32 R144, RZ, RZ, R49 ;  /* 0x000000ffff907224 */ /* 0x000fe200078e0031 */
[----:B------:R-:W-:Y:S02]  /*6090*/  LOP3.LUT R3, R3, UR16, R4, 0x96, !PT ;  /* 0x0000001003037c12 */ /* 0x000fe4000f8e9604 */
[----:B------:R-:W-:Y:S01]  /*60a0*/  @!P2 PRMT R91, R98, 0x5410, RZ ;  /* 0x00005410625ba816 */ /* 0x000fe200000000ff */
[----:B------:R-:W-:Y:S01]  /*60b0*/  IMAD.WIDE.U32 R6, R0, -0x2daee0ad, RZ ;  /* 0xd2511f5300067825 */ /* 0x000fe200078e00ff */
[----:B------:R-:W-:-:S03]  /*60c0*/  ISETP.LE.U32.AND P2, PT, R15, UR12, PT ;  /* 0x0000000c0f007c0c */ /* 0x000fc6000bf43070 */
[----:B------:R-:W-:Y:S01]  /*60d0*/  IMAD.MOV.U32 R15, RZ, RZ, R207 ;  /* 0x000000ffff0f7224 */ /* 0x000fe200078e00cf */
[----:B------:R-:W-:Y:S01]  /*60e0*/  LOP3.LUT R4, R7, UR8, R2, 0x96, !PT ;  /* 0x0000000807047c12 */ /* 0x000fe2000f8e9602 */
[----:B------:R-:W-:-:S04]  /*60f0*/  IMAD.WIDE.U32 R2, R3, -0x326172a9, RZ ;  /* 0xcd9e8d5703027825 */ /* 0x000fc800078e00ff */
[----:B------:R-:W-:Y:S02]  /*6100*/  @!P5 HADD2 R99, -R90.H0_H0, -RZ.H0_H0 ;  /* 0xa00000ff5a63d230 */ /* 0x000fe40000000900 */
[----:B------:R-:W-:Y:S01]  /*6110*/  IMAD.WIDE.U32 R34, R4, -0x326172a9, RZ ;  /* 0xcd9e8d5704227825 */ /* 0x000fe200078e00ff */
[----:B------:R-:W-:Y:S02]  /*6120*/  LOP3.LUT R0, R3, UR9, R8, 0x96, !PT ;  /* 0x0000000903007c12 */ /* 0x000fe4000f8e9608 */
[----:B------:R-:W-:Y:S01]  /*6130*/  @!P5 PRMT R90, R99, 0x5410, RZ ;  /* 0x00005410635ad816 */ /* 0x000fe200000000ff */
[----:B------:R-:W-:Y:S01]  /*6140*/  @!P2 HADD2 R135, -R243.H0_H0, -RZ.H0_H0 ;  /* 0xa00000fff387a230 */ /* 0x000fe20000000900 */
[----:B------:R-:W-:Y:S01]  /*6150*/  LOP3.LUT R2, R35, UR7, R2, 0x96, !PT ;  /* 0x0000000723027c12 */ /* 0x000fe2000f8e9602 */
[----:B------:R-:W-:Y:S01]  /*6160*/  IMAD.WIDE.U32 R4, R0, -0x2daee0ad, RZ ;  /* 0xd2511f5300047825 */ /* 0x000fe200078e00ff */
[----:B------:R-:W-:Y:S02]  /*6170*/  SHF.R.U32.HI R0, RZ, 0x8, R14 ;  /* 0x00000008ff007819 */ /* 0x000fe4000001160e */
[----:B------:R-:W-:Y:S01]  /*6180*/  @!P2 PRMT R243, R135, 0x5410, RZ ;  /* 0x0000541087f3a816 */ /* 0x000fe200000000ff */
[----:B------:R-:W-:Y:S01]  /*6190*/  IMAD.WIDE.U32 R2, R2, -0x2daee0ad, RZ ;  /* 0xd2511f5302027825 */ /* 0x000fe200078e00ff */
[----:B------:R-:W-:-:S02]  /*61a0*/  LOP3.LUT R44, R5, UR6, R6, 0x96, !PT ;  /* 0x00000006052c7c12 */ /* 0x000fc4000f8e9606 */
[----:B------:R-:W-:Y:S02]  /*61b0*/  LOP3.LUT R0, R0, 0xffff, RZ, 0xc0, !PT ;  /* 0x0000ffff00007812 */ /* 0x000fe400078ec0ff */
[----:B------:R-:W-:Y:S01]  /*61c0*/  LOP3.LUT R24, R3, UR26, R4, 0x96, !PT ;  /* 0x0000001a03187c12 */ /* 0x000fe2000f8e9604 */
[----:B------:R-:W-:Y:S01]  /*61d0*/  IMAD.WIDE.U32 R4, R156, -0x2daee0ad, RZ ;  /* 0xd2511f539c047825 */ /* 0x000fe200078e00ff */
[C---:B------:R-:W-:Y:S02]  /*61e0*/  LOP3.LUT R45, R2.reuse, 0xff, RZ, 0xc0, !PT ;  /* 0x000000ff022d7812 */ /* 0x040fe400078ec0ff */
[----:B------:R-:W-:Y:S01]  /*61f0*/  LOP3.LUT R97, R2, 0xffff, RZ, 0xc0, !PT ;  /* 0x0000ffff02617812 */ /* 0x000fe200078ec0ff */
[----:B------:R-:W-:Y:S01]  /*6200*/  IMAD.MOV.U32 R156, RZ, RZ, R176 ;  /* 0x000000ffff9c7224 */ /* 0x000fe200078e00b0 */
[--C-:B------:R-:W-:Y:S02]  /*6210*/  SHF.R.U32.HI R96, RZ, 0x10, R2.reuse ;  /* 0x00000010ff607819 */ /* 0x100fe40000011602 */
[----:B------:R-:W-:Y:S01]  /*6220*/  SHF.R.U32.HI R46, RZ, 0x18, R2 ;  /* 0x00000018ff2e7819 */ /* 0x000fe20000011602 */
[----:B------:R-:W-:Y:S01]  /*6230*/  IMAD.WIDE.U32 R2, R181, -0x2daee0ad, RZ ;  /* 0xd2511f53b5027825 */ /* 0x000fe200078e00ff */
[----:B------:R-:W-:-:S02]  /*6240*/  ISETP.LE.U32.AND P5, PT, R0, UR12, PT ;  /* 0x0000000c00007c0c */ /* 0x000fc4000bfa3070 */
[----:B------:R-:W-:Y:S02]  /*6250*/  ISETP.LE.U32.AND P2, PT, R20, UR12, PT ;  /* 0x0000000c14007c0c */ /* 0x000fe4000bf43070 */
[----:B------:R-:W-:Y:S02]  /*6260*/  LOP3.LUT R3, R3, UR23, R42, 0x96, !PT ;  /* 0x0000001703037c12 */ /* 0x000fe4000f8e962a */
[----:B------:R-:W-:-:S03]  /*6270*/  LOP3.LUT R0, R5, UR16, R2, 0x96, !PT ;  /* 0x0000001005007c12 */ /* 0x000fc6000f8e9602 */
[----:B------:R-:W-:-:S04]  /*6280*/  IMAD.WIDE.U32 R2, R3, -0x326172a9, RZ ;  /* 0xcd9e8d5703027825 */ /* 0x000fc800078e00ff */
[----:B------:R-:W-:-:S04]  /*6290*/  IMAD.WIDE.U32 R8, R0, -0x326172a9, RZ ;  /* 0xcd9e8d5700087825 */ /* 0x000fc800078e00ff */
[----:B------:R-:W-:Y:S01]  /*62a0*/  @!P5 HADD2 R143, -R241.H0_H0, -RZ.H0_H0 ;  /* 0xa00000fff18fd230 */ /* 0x000fe20000000900 */
[----:B------:R-:W-:Y:S01]  /*62b0*/  LOP3.LUT R3, R3, UR17, R32, 0x96, !PT ;  /* 0x0000001103037c12 */ /* 0x000fe2000f8e9620 */
[----:B------:R-:W-:Y:S01]  /*62c0*/  @!P2 HADD2 R147, -R246.H0_H0, -RZ.H0_H0 ;  /* 0xa00000fff693a230 */ /* 0x000fe20000000900 */
[----:B------:R-:W-:Y:S02]  /*62d0*/  LOP3.LUT R0, R9, UR9, R2, 0x96, !PT ;  /* 0x0000000909007c12 */ /* 0x000fe4000f8e9602 */
[----:B------:R-:W-:Y:S01]  /*62e0*/  @!P5 PRMT R241, R143, 0x5410, RZ ;  /* 0x000054108ff1d816 */ /* 0x000fe200000000ff */
[----:B------:R-:W-:Y:S01]  /*62f0*/  IMAD.WIDE.U32 R2, R3, -0x2daee0ad, RZ ;  /* 0xd2511f5303027825 */ /* 0x000fe200078e00ff */
[----:B------:R-:W-:-:S03]  /*6300*/  @!P2 PRMT R246, R147, 0x5410, RZ ;  /* 0x0000541093f6a816 */ /* 0x000fc600000000ff */
[----:B------:R-:W-:Y:S01]  /*6310*/  IMAD.WIDE.U32 R6, R0, -0x2daee0ad, RZ ;  /* 0xd2511f5300067825 */ /* 0x000fe200078e00ff */
[----:B------:R-:W-:Y:S02]  /*6320*/  LOP3.LUT R0, R21, 0xff, RZ, 0xc0, !PT ;  /* 0x000000ff15007812 */ /* 0x000fe400078ec0ff */
[----:B------:R-:W-:Y:S01]  /*6330*/  LOP3.LUT R3, R3, UR8, R4, 0x96, !PT ;  /* 0x0000000803037c12 */ /* 0x000fe2000f8e9604 */
[----:B------:R-:W-:Y:S01]  /*6340*/  IMAD.MOV.U32 R143, RZ, RZ, R23 ;  /* 0x000000ffff8f7224 */ /* 0x000fe200078e0017 */
[----:B------:R-:W-:Y:S01]  /*6350*/  ISETP.LE.U32.AND P5, PT, R0, UR12, PT ;  /* 0x0000000c00007c0c */ /* 0x000fe2000bfa3070 */
[----:B------:R-:W-:Y:S01]  /*6360*/  IMAD.MOV.U32 R147, RZ, RZ, R83 ;  /* 0x000000ffff937224 */ /* 0x000fe200078e0053 */
[----:B------:R-:W-:Y:S01]  /*6370*/  LOP3.LUT R0, R18, 0xff, RZ, 0xc0, !PT ;  /* 0x000000ff12007812 */ /* 0x000fe200078ec0ff */
[----:B------:R-:W-:Y:S01]  /*6380*/  IMAD.WIDE.U32 R4, R3, -0x326172a9, RZ ;  /* 0xcd9e8d5703047825 */ /* 0x000fe200078e00ff */
[----:B------:R-:W-:Y:S02]  /*6390*/  LOP3.LUT R2, R7, UR6, R2, 0x96, !PT ;  /* 0x0000000607027c12 */ /* 0x000fe4000f8e9602 */
[----:B------:R-:W-:-:S02]  /*63a0*/  ISETP.LE.U32.AND P2, PT, R0, UR12, PT ;  /* 0x0000000c00007c0c */ /* 0x000fc4000bf43070 */
[----:B------:R-:W-:Y:S01]  /*63b0*/  LOP3.LUT R0, R18, 0xffff, RZ, 0xc0, !PT ;  /* 0x0000ffff12007812 */ /* 0x000fe200078ec0ff */
[----:B------:R-:W-:Y:S01]  /*63c0*/  IMAD.WIDE.U32 R2, R2, -0x326172a9, RZ ;  /* 0xcd9e8d5702027825 */ /* 0x000fe200078e00ff */
[----:B------:R-:W-:Y:S02]  /*63d0*/  LOP3.LUT R5, R5, UR7, R8, 0x96, !PT ;  /* 0x0000000705057c12 */ /* 0x000fe4000f8e9608 */
[----:B------:R-:W-:Y:S01]  /*63e0*/  SHF.R.U32.HI R0, RZ, 0x8, R0 ;  /* 0x00000008ff007819 */ /* 0x000fe20000011600 */
[----:B------:R-:W-:Y:S01]  /*63f0*/  @!P5 HADD2 R152, -R244.H0_H0, -RZ.H0_H0 ;  /* 0xa00000fff498d230 */ /* 0x000fe20000000900 */
[----:B------:R-:W-:Y:S02]  /*6400*/  LOP3.LUT R22, R3, UR27, R4, 0x96, !PT ;  /* 0x0000001b03167c12 */ /* 0x000fe4000f8e9604 */
[----:B------:R-:W-:Y:S02]  /*6410*/  LOP3.LUT R0, R0, 0xffff, RZ, 0xc0, !PT ;  /* 0x0000ffff00007812 */ /* 0x000fe400078ec0ff */
[----:B------:R-:W-:Y:S01]  /*6420*/  @!P5 PRMT R244, R152, 0x5410, RZ ;  /* 0x0000541098f4d816 */ /* 0x000fe200000000ff */
[----:B------:R-:W-:Y:S01]  /*6430*/  @!P2 HADD2 R153, -R245.H0_H0, -RZ.H0_H0 ;  /* 0xa00000fff599a230 */ /* 0x000fe20000000900 */
[----:B------:R-:W-:-:S02]  /*6440*/  ISETP.LE.U32.AND P5, PT, R0, UR12, PT ;  /* 0x0000000c00007c0c */ /* 0x000fc4000bfa3070 */
[----:B------:R-:W-:Y:S02]  /*6450*/  SHF.R.U32.HI R0, RZ, 0x18, R18 ;  /* 0x00000018ff007819 */ /* 0x000fe40000011612 */
[----:B------:R-:W-:Y:S02]  /*6460*/  @!P2 PRMT R245, R153, 0x5410, RZ ;  /* 0x0000541099f5a816 */ /* 0x000fe400000000ff */
[----:B------:R-:W-:Y:S02]  /*6470*/  ISETP.LE.U32.AND P2, PT, R0, UR12, PT ;  /* 0x0000000c00007c0c */ /* 0x000fe4000bf43070 */
[C---:B------:R-:W-:Y:S02]  /*6480*/  LOP3.LUT R49, R2.reuse, 0xffff, RZ, 0xc0, !PT ;  /* 0x0000ffff02317812 */ /* 0x040fe400078ec0ff */
[----:B------:R-:W-:Y:S02]  /*6490*/  LOP3.LUT R53, R2, 0xff, RZ, 0xc0, !PT ;  /* 0x000000ff02357812 */ /* 0x000fe400078ec0ff */
[--C-:B------:R-:W-:Y:S01]  /*64a0*/  SHF.R.U32.HI R94, RZ, 0x10, R2.reuse ;  /* 0x00000010ff5e7819 */ /* 0x100fe20000011602 */
[----:B------:R-:W-:Y:S01]  /*64b0*/  @!P5 HADD2 R154, -R242.H0_H0, -RZ.H0_H0 ;  /* 0xa00000fff29ad230 */ /* 0x000fe20000000900 */
[----:B------:R-:W-:Y:S01]  /*64c0*/  SHF.R.U32.HI R55, RZ, 0x18, R2 ;  /* 0x00000018ff377819 */ /* 0x000fe20000011602 */
[----:B------:R-:W-:Y:S01]  /*64d0*/  IMAD.WIDE.U32 R2, R5, -0x2daee0ad, RZ ;  /* 0xd2511f5305027825 */ /* 0x000fe200078e00ff */
[----:B------:R-:W-:-:S02]  /*64e0*/  SHF.R.U32.HI R0, RZ, 0x10, R18 ;  /* 0x00000010ff007819 */ /* 0x000fc40000011612 */
[----:B------:R-:W-:Y:S01]  /*64f0*/  @!P5 PRMT R242, R154, 0x5410, RZ ;  /* 0x000054109af2d816 */ /* 0x000fe200000000ff */
[----:B------:R-:W-:Y:S02]  /*6500*/  @!P2 HADD2 R157, -R240.H0_H0, -RZ.H0_H0 ;  /* 0xa00000fff09da230 */ /* 0x000fe40000000900 */
[----:B------:R-:W-:Y:S01]  /*6510*/  IMAD.WIDE.U32 R4, R191, -0x2daee0ad, RZ ;  /* 0xd2511f53bf047825 */ /* 0x000fe200078e00ff */
[C---:B------:R-:W-:Y:S02]  /*6520*/  LOP3.LUT R47, R2.reuse, 0xffff, RZ, 0xc0, !PT ;  /* 0x0000ffff022f7812 */ /* 0x040fe400078ec0ff */
[----:B------:R-:W-:Y:S02]  /*6530*/  LOP3.LUT R52, R2, 0xff, RZ, 0xc0, !PT ;  /* 0x000000ff02347812 */ /* 0x000fe400078ec0ff */
[----:B------:R-:W-:Y:S02]  /*6540*/  @!P2 PRMT R240, R157, 0x5410, RZ ;  /* 0x000054109df0a816 */ /* 0x000fe400000000ff */
[----:B------:R1:W2:Y:S01]  /*6550*/  LDL.LU.S16 R157, [R1+0xc] ;  /* 0x00000c00019d7983 */ /* 0x0002a20000300600 */
[----:B------:R-:W-:-:S02]  /*6560*/  SHF.R.U32.HI R50, RZ, 0x10, R2 ;  /* 0x00000010ff327819 */ /* 0x000fc40000011602 */
[----:B------:R-:W-:Y:S02]  /*6570*/  SHF.R.U32.HI R51, RZ, 0x18, R2 ;  /* 0x00000018ff337819 */ /* 0x000fe40000011602 */
[----:B------:R-:W-:Y:S01]  /*6580*/  LOP3.LUT R2, R5, UR23, R76, 0x96, !PT ;  /* 0x0000001705027c12 */ /* 0x000fe2000f8e964c */
[----:B------:R-:W-:Y:S01]  /*6590*/  IMAD.MOV.U32 R76, RZ, RZ, R101 ;  /* 0x000000ffff4c7224 */ /* 0x000fe200078e0065 */
[----:B------:R-:W-:-:S03]  /*65a0*/  LOP3.LUT R23, R3, UR26, R6, 0x96, !PT ;  /* 0x0000001a03177c12 */ /* 0x000fc6000f8e9606 */
[----:B------:R-:W-:-:S04]  /*65b0*/  IMAD.WIDE.U32 R6, R2, -0x326172a9, RZ ;  /* 0xcd9e8d5702067825 */ /* 0x000fc800078e00ff */
[----:B------:R-:W-:Y:S01]  /*65c0*/  IMAD.WIDE.U32 R2, R183, -0x2daee0ad, RZ ;  /* 0xd2511f53b7027825 */ /* 0x000fe200078e00ff */
[----:B------:R-:W-:-:S04]  /*65d0*/  LOP3.LUT R5, R7, UR17, R54, 0x96, !PT ;  /* 0x0000001107057c12 */ /* 0x000fc8000f8e9636 */
[----:B------:R-:W-:Y:S01]  /*65e0*/  LOP3.LUT R4, R3, UR16, R4, 0x96, !PT ;  /* 0x0000001003047c12 */ /* 0x000fe2000f8e9604 */
[----:B------:R-:W-:Y:S01]  /*65f0*/  IMAD.WIDE.U32 R8, R5, -0x2daee0ad, RZ ;  /* 0xd2511f5305087825 */ /* 0x000fe200078e00ff */
[----:B------:R-:W-:-:S04]  /*6600*/  LOP3.LUT R3, R0, 0xff, RZ, 0xc0, !PT ;  /* 0x000000ff00037812 */ /* 0x000fc800078ec0ff */
[----:B------:R-:W-:Y:S02]  /*6610*/  LOP3.LUT R0, R9, UR8, R2, 0x96, !PT ;  /* 0x0000000809007c12 */ /* 0x000fe4000f8e9602 */
[----:B------:R-:W-:Y:S01]  /*6620*/  ISETP.LE.U32.AND P5, PT, R3, UR12, PT ;  /* 0x0000000c03007c0c */ /* 0x000fe2000bfa3070 */
[----:B------:R-:W-:-:S04]  /*6630*/  IMAD.WIDE.U32 R2, R4, -0x326172a9, RZ ;  /* 0xcd9e8d5704027825 */ /* 0x000fc800078e00ff */
[----:B------:R-:W-:Y:S01]  /*6640*/  IMAD.WIDE.U32 R20, R0, -0x326172a9, RZ ;  /* 0xcd9e8d5700147825 */ /* 0x000fe200078e00ff */
[----:B------:R-:W-:Y:S02]  /*6650*/  LOP3.LUT R3, R3, UR9, R6, 0x96, !PT ;  /* 0x0000000903037c12 */ /* 0x000fe4000f8e9606 */
[----:B------:R-:W-:Y:S02]  /*6660*/  SHF.R.U32.HI R0, RZ, 0x8, R39 ;  /* 0x00000008ff007819 */ /* 0x000fe40000011627 */
[----:B------:R-:W-:Y:S01]  /*6670*/  LOP3.LUT R2, R21, UR7, R2, 0x96, !PT ;  /* 0x0000000715027c12 */ /* 0x000fe2000f8e9602 */
[----:B------:R-:W-:Y:S01]  /*6680*/  IMAD.WIDE.U32 R4, R3, -0x2daee0ad, RZ ;  /* 0xd2511f5303047825 */ /* 0x000fe200078e00ff */
[----:B------:R-:W-:-:S03]  /*6690*/  LOP3.LUT R0, R0, 0xffff, RZ, 0xc0, !PT ;  /* 0x0000ffff00007812 */ /* 0x000fc600078ec0ff */
[----:B------:R-:W-:Y:S01]  /*66a0*/  IMAD.WIDE.U32 R2, R2, -0x2daee0ad, RZ ;  /* 0xd2511f5302027825 */ /* 0x000fe200078e00ff */
[----:B------:R-:W-:-:S03]  /*66b0*/  ISETP.LE.U32.AND P2, PT, R0, UR12, PT ;  /* 0x0000000c00007c0c */ /* 0x000fc6000bf43070 */
[--C-:B------:R-:W-:Y:S01]  /*66c0*/  FFMA.FTZ R0, R82, UR28, -R29.reuse ;  /* 0x0000001c52007c23 */ /* 0x100fe2000801081d */
[C---:B------:R-:W-:Y:S02]  /*66d0*/  LOP3.LUT R32, R2.reuse, 0xffff, RZ, 0xc0, !PT ;  /* 0x0000ffff02207812 */ /* 0x040fe400078ec0ff */
[----:B------:R-:W-:Y:S02]  /*66e0*/  LOP3.LUT R35, R2, 0xff, RZ, 0xc0, !PT ;  /* 0x000000ff02237812 */ /* 0x000fe400078ec0ff */
[--C-:B------:R-:W-:Y:S02]  /*66f0*/  SHF.R.U32.HI R42, RZ, 0x10, R2.reuse ;  /* 0x00000010ff2a7819 */ /* 0x100fe40000011602 */
[----:B------:R-:W-:Y:S01]  /*6700*/  SHF.R.U32.HI R39, RZ, 0x18, R2 ;  /* 0x00000018ff277819 */ /* 0x000fe20000011602 */
[----:B------:R-:W-:Y:S01]  /*6710*/  FFMA.FTZ R2, R84, UR28, -R29 ;  /* 0x0000001c54027c23 */ /* 0x000fe2000801081d */
[----:B------:R3:W-:Y:S01]  /*6720*/  MUFU.EX2 R125, R0 ;  /* 0x00000000007d7308 */ /* 0x0007e20000000800 */
[----:B------:R-:W-:-:S07]  /*6730*/  @!P5 HADD2 R168, -R239.H0_H0, -RZ.H0_H0 ;  /* 0xa00000ffefa8d230 */ /* 0x000fce0000000900 */
[----:B------:R4:W1:Y:S01]  /*6740*/  MUFU.EX2 R207, R2 ;  /* 0x0000000200cf7308 */ /* 0x0008620000000800 */
[----:B------:R-:W-:Y:S01]  /*6750*/  @!P5 PRMT R239, R168, 0x5410, RZ ;  /* 0x00005410a8efd816 */ /* 0x000fe200000000ff */
[----:B------:R-:W-:Y:S01]  /*6760*/  @!P2 HADD2 R170, -R237.H0_H0, -RZ.H0_H0 ;  /* 0xa00000ffedaaa230 */ /* 0x000fe20000000900 */
[----:B---3--:R-:W-:-:S04]  /*6770*/  LOP3.LUT R0, R41, 0xff, RZ, 0xc0, !PT ;  /* 0x000000ff29007812 */ /* 0x008fc800078ec0ff */
[----:B------:R-:W-:Y:S02]  /*6780*/  ISETP.LE.U32.AND P5, PT, R0, UR12, PT ;  /* 0x0000000c00007c0c */ /* 0x000fe4000bfa3070 */
[C---:B------:R-:W-:Y:S02]  /*6790*/  LOP3.LUT R0, R10.reuse, 0xffff, RZ, 0xc0, !PT ;  /* 0x0000ffff0a007812 */ /* 0x040fe400078ec0ff */
[----:B----4-:R-:W-:Y:S02]  /*67a0*/  LOP3.LUT R2, R10, 0xff, RZ, 0xc0, !PT ;  /* 0x000000ff0a027812 */ /* 0x010fe400078ec0ff */
[----:B------:R-:W-:Y:S02]  /*67b0*/  @!P2 PRMT R237, R170, 0x5410, RZ ;  /* 0x00005410aaeda816 */ /* 0x000fe400000000ff */
[----:B------:R-:W-:Y:S02]  /*67c0*/  ISETP.LE.U32.AND P2, PT, R2, UR12, PT ;  /* 0x0000000c02007c0c */ /* 0x000fe4000bf43070 */
[----:B------:R-:W-:-:S02]  /*67d0*/  SHF.R.U32.HI R0, RZ, 0x8, R0 ;  /* 0x00000008ff007819 */ /* 0x000fc40000011600 */
[----:B------:R-:W-:Y:S02]  /*67e0*/  LOP3.LUT R19, R3, UR26, R4, 0x96, !PT ;  /* 0x0000001a03137c12 */ /* 0x000fe4000f8e9604 */
[----:B-1----:R-:W-:Y:S01]  /*67f0*/  F2FP.F16.F32.PACK_AB R4, R207, R125 ;  /* 0x0000007dcf04723e */ /* 0x002fe200000000ff */
[----:B------:R-:W-:Y:S01]  /*6800*/  FFMA.FTZ R2, R108, UR28, -R28 ;  /* 0x0000001c6c027c23 */ /* 0x000fe2000801081c */
[----:B------:R-:W-:Y:S01]  /*6810*/  LOP3.LUT R0, R0, 0xffff, RZ, 0xc0, !PT ;  /* 0x0000ffff00007812 */ /* 0x000fe200078ec0ff */
[----:B------:R-:W-:Y:S01]  /*6820*/  @!P5 HADD2 R175, -R235.H0_H0, -RZ.H0_H0 ;  /* 0xa00000ffebafd230 */ /* 0x000fe20000000900 */
[----:B------:R-:W-:Y:S02]  /*6830*/  @!P4 PRMT R236, R169, 0x5410, RZ ;  /* 0x00005410a9ecc816 */ /* 0x000fe400000000ff */
[----:B------:R-:W-:Y:S01]  /*6840*/  PRMT R210, R4, 0x7610, R210 ;  /* 0x0000761004d27816 */ /* 0x000fe200000000d2 */
[----:B------:R-:W-:Y:S01]  /*6850*/  FFMA.FTZ R3, R109, UR28, -R28 ;  /* 0x0000001c6d037c23 */ /* 0x000fe2000801081c */
[----:B------:R-:W-:Y:S01]  /*6860*/  ISETP.LE.U32.AND P4, PT, R0, UR12, PT ;  /* 0x0000000c00007c0c */ /* 0x000fe2000bf83070 */
[----:B------:R1:W-:Y:S01]  /*6870*/  MUFU.EX2 R104, R2 ;  /* 0x0000000200687308 */ /* 0x0003e20000000800 */
[----:B------:R-:W-:Y:S01]  /*6880*/  SHF.R.U32.HI R0, RZ, 0x18, R10 ;  /* 0x00000018ff007819 */ /* 0x000fe2000001160a */
[----:B------:R-:W-:Y:S01]  /*6890*/  @!P2 HADD2 R178, -R210.H0_H0, -RZ.H0_H0 ;  /* 0xa00000ffd2b2a230 */ /* 0x000fe20000000900 */
[----:B------:R-:W-:-:S02]  /*68a0*/  @!P5 PRMT R235, R175, 0x5410, RZ ;  /* 0x00005410afebd816 */ /* 0x000fc400000000ff */
[----:B------:R-:W-:Y:S02]  /*68b0*/  PRMT R209, R4, 0x7632, R209 ;  /* 0x0000763204d17816 */ /* 0x000fe400000000d1 */
[----:B------:R-:W-:Y:S01]  /*68c0*/  ISETP.LE.U32.AND P5, PT, R0, UR12, PT ;  /* 0x0000000c00007c0c */ /* 0x000fe2000bfa3070 */
[----:B------:R3:W4:Y:S01]  /*68d0*/  MUFU.EX2 R41, R3 ;  /* 0x0000000300297308 */ /* 0x0007220000000800 */
[----:B------:R-:W-:Y:S02]  /*68e0*/  PRMT R116, R210, 0x5410, R209 ;  /* 0x00005410d2747816 */ /* 0x000fe400000000d1 */
[----:B-1----:R-:W-:-:S04]  /*68f0*/  SHF.R.U32.HI R2, RZ, 0x10, R10 ;  /* 0x00000010ff027819 */ /* 0x002fc8000001160a */
[----:B------:R-:W-:Y:S02]  /*6900*/  LOP3.LUT R0, R2, 0xff, RZ, 0xc0, !PT ;  /* 0x000000ff02007812 */ /* 0x000fe400078ec0ff */
[----:B------:R-:W-:Y:S02]  /*6910*/  @!P2 PRMT R210, R178, 0x5410, RZ ;  /* 0x00005410b2d2a816 */ /* 0x000fe400000000ff */
[----:B------:R-:W-:Y:S02]  /*6920*/  ISETP.LE.U32.AND P2, PT, R0, UR12, PT ;  /* 0x0000000c00007c0c */ /* 0x000fe4000bf43070 */
[----:B------:R-:W-:Y:S01]  /*6930*/  SHF.R.U32.HI R0, RZ, 0x8, R27 ;  /* 0x00000008ff007819 */ /* 0x000fe2000001161b */
[----:B------:R-:W-:Y:S02]  /*6940*/  @!P4 HADD2 R179, -R209.H0_H0, -RZ.H0_H0 ;  /* 0xa00000ffd1b3c230 */ /* 0x000fe40000000900 */
[--C-:B---3--:R-:W-:Y:S01]  /*6950*/  FFMA.FTZ R3, R85, UR28, -R29.reuse ;  /* 0x0000001c55037c23 */ /* 0x108fe2000801081d */
[----:B------:R-:W-:Y:S01]  /*6960*/  LOP3.LUT R0, R0, 0xffff, RZ, 0xc0, !PT ;  /* 0x0000ffff00007812 */ /* 0x000fe200078ec0ff */
[----:B------:R-:W-:Y:S01]  /*6970*/  FFMA.FTZ R2, R87, UR28, -R29 ;  /* 0x0000001c57027c23 */ /* 0x000fe2000801081d */
[----:B------:R-:W-:Y:S01]  /*6980*/  @!P4 PRMT R209, R179, 0x5410, RZ ;  /* 0x00005410b3d1c816 */ /* 0x000fe200000000ff */
[----:B------:R1:W-:Y:S01]  /*6990*/  MUFU.EX2 R101, R3 ;  /* 0x0000000300657308 */ /* 0x0003e20000000800 */
[----:B------:R-:W-:Y:S01]  /*69a0*/  ISETP.LE.U32.AND P4, PT, R0, UR12, PT ;  /* 0x0000000c00007c0c */ /* 0x000fe2000bf83070 */
[----:B------:R-:W-:-:S06]  /*69b0*/  FFMA.FTZ R0, R79, UR28, -R28 ;  /* 0x0000001c4f007c23 */ /* 0x000fcc000801081c */
[----:B------:R4:W-:Y:S01]  /*69c0*/  MUFU.EX2 R135, R2 ;  /* 0x0000000200877308 */ /* 0x0009e20000000800 */
[----:B-1----:R-:W-:-:S07]  /*69d0*/  FFMA.FTZ R3, R78, UR28, -R28 ;  /* 0x0000001c4e037c23 */ /* 0x002fce000801081c */
[----:B------:R1:W-:Y:S01]  /*69e0*/  MUFU.EX2 R169, R0 ;  /* 0x0000000000a97308 */ /* 0x0003e20000000800 */
[----:B----4-:R-:W-:-:S07]  /*69f0*/  F2FP.F16.F32.PACK_AB R2, R104, R41 ;  /* 0x000000296802723e */ /* 0x010fce00000000ff */
[----:B------:R-:W3:Y:S01]  /*6a00*/  MUFU.EX2 R134, R3 ;  /* 0x0000000300867308 */ /* 0x000ee20000000800 */
[C---:B------:R-:W-:Y:S02]  /*6a10*/  PRMT R208, R2.reuse, 0x7632, R208 ;  /* 0x0000763202d07816 */ /* 0x040fe400000000d0 */
[----:B------:R-:W-:-:S03]  /*6a20*/  PRMT R204, R2, 0x7610, R204 ;  /* 0x0000761002cc7816 */ /* 0x000fc600000000cc */
[----:B------:R-:W-:Y:S02]  /*6a30*/  @!P5 HADD2 R180, -R208.H0_H0, -RZ.H0_H0 ;  /* 0xa00000ffd0b4d230 */ /* 0x000fe40000000900 */
[----:B------:R-:W-:Y:S01]  /*6a40*/  FFMA.FTZ R2, R128, UR28, -R29 ;  /* 0x0000001c80027c23 */ /* 0x000fe2000801081d */
[----:B------:R-:W-:Y:S01]  /*6a50*/  @!P2 HADD2 R182, -R204.H0_H0, -RZ.H0_H0 ;  /* 0xa00000ffccb6a230 */ /* 0x000fe20000000900 */
[----:B------:R-:W-:Y:S02]  /*6a60*/  PRMT R113, R204, 0x5410, R208 ;  /* 0x00005410cc717816 */ /* 0x000fe400000000d0 */
[----:B------:R-:W-:Y:S02]  /*6a70*/  @!P5 PRMT R208, R180, 0x5410, RZ ;  /* 0x00005410b4d0d816 */ /* 0x000fe400000000ff */
[----:B-1----:R-:W-:Y:S01]  /*6a80*/  LOP3.LUT R0, R38, 0xff, RZ, 0xc0, !PT ;  /* 0x000000ff26007812 */ /* 0x002fe200078ec0ff */
[----:B------:R1:W-:Y:S01]  /*6a90*/  MUFU.EX2 R122, R2 ;  /* 0x00000002007a7308 */ /* 0x0003e20000000800 */
[----:B------:R-:W-:-:S02]  /*6aa0*/  ISETP.LE.U32.AND P5, PT, R33, UR12, PT ;  /* 0x0000000c21007c0c */ /* 0x000fc4000bfa3070 */
[----:B------:R-:W-:Y:S02]  /*6ab0*/  @!P2 PRMT R204, R182, 0x5410, RZ ;  /* 0x00005410b6cca816 */ /* 0x000fe400000000ff */
[----:B------:R-:W-:Y:S02]  /*6ac0*/  ISETP.LE.U32.AND P2, PT, R0, UR12, PT ;  /* 0x0000000c00007c0c */ /* 0x000fe4000bf43070 */
[----:B---3--:R-:W-:-:S04]  /*6ad0*/  F2FP.F16.F32.PACK_AB R0, R169, R134 ;  /* 0x00000086a900723e */ /* 0x008fc800000000ff */
[----:B------:R-:W-:Y:S01]  /*6ae0*/  PRMT R201, R0, 0x7632, R201 ;  /* 0x0000763200c97816 */ /* 0x000fe200000000c9 */
[----:B-1----:R-:W-:-:S04]  /*6af0*/  FFMA.FTZ R2, R111, UR28, -R29 ;  /* 0x0000001c6f027c23 */ /* 0x002fc8000801081d */
[----:B------:R1:W3:Y:S01]  /*6b00*/  MUFU.EX2 R170, R2 ;  /* 0x0000000200aa7308 */ /* 0x0002e20000000800 */
[----:B------:R-:W-:Y:S01]  /*6b10*/  PRMT R200, R0, 0x7610, R200 ;  /* 0x0000761000c87816 */ /* 0x000fe200000000c8 */
[----:B------:R-:W-:Y:S01]  /*6b20*/  @!P5 HADD2 R186, -R201.H0_H0, -RZ.H0_H0 ;  /* 0xa00000ffc9bad230 */ /* 0x000fe20000000900 */
[----:B------:R-:W-:Y:S02]  /*6b30*/  LOP3.LUT R0, R12, 0xffff, RZ, 0xc0, !PT ;  /* 0x0000ffff0c007812 */ /* 0x000fe400078ec0ff */
[----:B------:R-:W-:Y:S02]  /*6b40*/  PRMT R111, R200, 0x5410, R201 ;  /* 0x00005410c86f7816 */ /* 0x000fe400000000c9 */
[----:B------:R-:W-:Y:S01]  /*6b50*/  SHF.R.U32.HI R0, RZ, 0x8, R0 ;  /* 0x00000008ff007819 */ /* 0x000fe20000011600 */
[----:B------:R-:W-:Y:S01]  /*6b60*/  @!P2 HADD2 R187, -R200.H0_H0, -RZ.H0_H0 ;  /* 0xa00000ffc8bba230 */ /* 0x000fe20000000900 */
[----:B------:R-:W-:Y:S02]  /*6b70*/  F2FP.F16.F32.PACK_AB R3, R135, R101 ;  /* 0x000000658703723e */ /* 0x000fe400000000ff */
[----:B------:R-:W-:-:S02]  /*6b80*/  @!P5 PRMT R201, R186, 0x5410, RZ ;  /* 0x00005410bac9d816 */ /* 0x000fc400000000ff */
[----:B-1----:R-:W-:Y:S02]  /*6b90*/  LOP3.LUT R2, R12, 0xff, RZ, 0xc0, !PT ;  /* 0x000000ff0c027812 */ /* 0x002fe400078ec0ff */
[----:B------:R-:W-:Y:S02]  /*6ba0*/  LOP3.LUT R0, R0, 0xffff, RZ, 0xc0, !PT ;  /* 0x0000ffff00007812 */ /* 0x000fe400078ec0ff */
[----:B------:R-:W-:Y:S02]  /*6bb0*/  ISETP.LE.U32.AND P5, PT, R2, UR12, PT ;  /* 0x0000000c02007c0c */ /* 0x000fe4000bfa3070 */
[C---:B------:R-:W-:Y:S02]  /*6bc0*/  PRMT R203, R3.reuse, 0x7610, R203 ;  /* 0x0000761003cb7816 */ /* 0x040fe400000000cb */
[----:B------:R-:W-:Y:S02]  /*6bd0*/  PRMT R202, R3, 0x7632, R202 ;  /* 0x0000763203ca7816 */ /* 0x000fe400000000ca */
[----:B------:R-:W-:-:S02]  /*6be0*/  @!P2 PRMT R200, R187, 0x5410, RZ ;  /* 0x00005410bbc8a816 */ /* 0x000fc400000000ff */
[----:B---3--:R-:W-:Y:S01]  /*6bf0*/  F2FP.F16.F32.PACK_AB R3, R170, R122 ;  /* 0x0000007aaa03723e */ /* 0x008fe200000000ff */
[--C-:B------:R-:W-:Y:S01]  /*6c00*/  FFMA.FTZ R2, R80, UR28, -R28.reuse ;  /* 0x0000001c50027c23 */ /* 0x100fe2000801081c */
[----:B------:R-:W-:Y:S01]  /*6c10*/  ISETP.LE.U32.AND P2, PT, R0, UR12, PT ;  /* 0x0000000c00007c0c */ /* 0x000fe2000bf43070 */
[----:B------:R-:W-:Y:S01]  /*6c20*/  FFMA.FTZ R0, R81, UR28, -R28 ;  /* 0x0000001c51007c23 */ /* 0x000fe2000801081c */
[C---:B------:R-:W-:Y:S01]  /*6c30*/  PRMT R199, R3.reuse, 0x7610, R199 ;  /* 0x0000761003c77816 */ /* 0x040fe200000000c7 */
[----:B------:R1:W-:Y:S01]  /*6c40*/  MUFU.EX2 R168, R2 ;  /* 0x0000000200a87308 */ /* 0x0003e20000000800 */
[----:B------:R-:W-:Y:S01]  /*6c50*/  PRMT R198, R3, 0x7632, R198 ;  /* 0x0000763203c67816 */ /* 0x000fe200000000c6 */
[----:B------:R-:W3:Y:S02]  /*6c60*/  LDSM.16.MT88.4 R80, [R192+0xa000] ;  /* 0x00a00000c050783b */ /* 0x000ee40000004200 */
[----:B------:R-:W-:-:S04]  /*6c70*/  @!P5 HADD2 R188, -R199.H0_H0, -RZ.H0_H0 ;  /* 0xa00000ffc7bcd230 */ /* 0x000fc80000000900 */
[----:B------:R4:W4:Y:S01]  /*6c80*/  MUFU.EX2 R205, R0 ;  /* 0x0000000000cd7308 */ /* 0x0009220000000800 */
[----:B------:R-:W-:Y:S02]  /*6c90*/  PRMT R109, R199, 0x5410, R198 ;  /* 0x00005410c76d7816 */ /* 0x000fe400000000c6 */
[----:B------:R-:W-:Y:S01]  /*6ca0*/  @!P5 PRMT R199, R188, 0x5410, RZ ;  /* 0x00005410bcc7d816 */ /* 0x000fe200000000ff */
[----:B------:R-:W-:Y:S02]  /*6cb0*/  @!P2 HADD2 R189, -R198.H0_H0, -RZ.H0_H0 ;  /* 0xa00000ffc6bda230 */ /* 0x000fe40000000900 */
[--C-:B------:R-:W-:Y:S01]  /*6cc0*/  FFMA.FTZ R3, R129, UR28, -R29.reuse ;  /* 0x0000001c81037c23 */ /* 0x100fe2000801081d */
[----:B-1----:R-:W-:Y:S01]  /*6cd0*/  FFMA.FTZ R2, R130, UR28, -R29 ;  /* 0x0000001c82027c23 */ /* 0x002fe2000801081d */
[----:B----4-:R-:W-:-:S04]  /*6ce0*/  SHF.R.U32.HI R0, RZ, 0x18, R12 ;  /* 0x00000018ff007819 */ /* 0x010fc8000001160c */
[----:B------:R-:W-:Y:S02]  /*6cf0*/  ISETP.LE.U32.AND P5, PT, R0, UR12, PT ;  /* 0x0000000c00007c0c */ /* 0x000fe4000bfa3070 */
[----:B------:R-:W-:Y:S01]  /*6d00*/  SHF.R.U32.HI R0, RZ, 0x10, R12 ;  /* 0x00000010ff007819 */ /* 0x000fe2000001160c */
[----:B------:R-:W-:Y:S03]  /*6d10*/  MUFU.EX2 R195, R2 ;  /* 0x0000000200c37308 */ /* 0x000fe60000000800 */
[----:B------:R-:W-:Y:S02]  /*6d20*/  LOP3.LUT R0, R0, 0xff, RZ, 0xc0, !PT ;  /* 0x000000ff00007812 */ /* 0x000fe400078ec0ff */
[----:B------:R-:W-:Y:S02]  /*6d30*/  @!P2 PRMT R198, R189, 0x5410, RZ ;  /* 0x00005410bdc6a816 */ /* 0x000fe400000000ff */
[----:B------:R-:W-:Y:S01]  /*6d40*/  F2FP.F16.F32.PACK_AB R4, R205, R168 ;  /* 0x000000a8cd04723e */ /* 0x000fe200000000ff */
[----:B------:R1:W4:Y:S01]  /*6d50*/  MUFU.EX2 R177, R3 ;  /* 0x0000000300b17308 */ /* 0x0003220000000800 */
[----:B------:R-:W-:-:S02]  /*6d60*/  ISETP.LE.U32.AND P2, PT, R0, UR12, PT ;  /* 0x0000000c00007c0c */ /* 0x000fc4000bf43070 */
[----:B------:R-:W-:Y:S02]  /*6d70*/  PRMT R197, R4, 0x7632, R197 ;  /* 0x0000763204c57816 */ /* 0x000fe400000000c5 */
[----:B------:R-:W-:Y:S02]  /*6d80*/  LOP3.LUT R21, R5, UR6, R8, 0x96, !PT ;  /* 0x0000000605157c12 */ /* 0x000fe4000f8e9608 */
[----:B------:R-:W-:Y:S01]  /*6d90*/  @!P1 PRMT R238, R162, 0x5410, RZ ;  /* 0x00005410a2ee9816 */ /* 0x000fe200000000ff */
[----:B------:R-:W-:Y:S01]  /*6da0*/  @!P5 HADD2 R190, -R197.H0_H0, -RZ.H0_H0 ;  /* 0xa00000ffc5bed230 */ /* 0x000fe20000000900 */
[----:B------:R-:W-:Y:S02]  /*6db0*/  PRMT R196, R4, 0x7610, R196 ;  /* 0x0000761004c47816 */ /* 0x000fe400000000c4 */
[----:B------:R-:W-:Y:S01]  /*6dc0*/  PRMT R112, R203, 0x5410, R202 ;  /* 0x00005410cb707816 */ /* 0x000fe200000000ca */
[----:B------:R-:W-:Y:S02]  /*6dd0*/  @!P4 HADD2 R185, -R202.H0_H0, -RZ.H0_H0 ;  /* 0xa00000ffcab9c230 */ /* 0x000fe40000000900 */
[----:B-1----:R-:W-:Y:S01]  /*6de0*/  IMAD.WIDE.U32 R2, R48, -0x326172a9, RZ ;  /* 0xcd9e8d5730027825 */ /* 0x002fe200078e00ff */
[----:B------:R-:W-:Y:S01]  /*6df0*/  ULEA UR4, UR18, UR22, 0x6 ;  /* 0x0000001612047291 */ /* 0x000fe2000f8e303f */
[----:B------:R-:W-:Y:S01]  /*6e00*/  ULDC.64 UR6, c[0x0][0x2a8] ;  /* 0x0000aa0000067ab9 */ /* 0x000fe20000000a00 */
[----:B------:R-:W-:-:S02]  /*6e10*/  LOP3.LUT R5, R2, 0xff, RZ, 0xc0, !PT ;  /* 0x000000ff02057812 */ /* 0x000fc400078ec0ff */
[----:B------:R-:W-:Y:S02]  /*6e20*/  LOP3.LUT R13, R2, 0xffff, RZ, 0xc0, !PT ;  /* 0x0000ffff020d7812 */ /* 0x000fe400078ec0ff */
[--C-:B------:R-:W-:Y:S02]  /*6e30*/  SHF.R.U32.HI R12, RZ, 0x10, R2.reuse ;  /* 0x00000010ff0c7819 */ /* 0x100fe40000011602 */
[----:B------:R-:W-:Y:S02]  /*6e40*/  SHF.R.U32.HI R14, RZ, 0x18, R2 ;  /* 0x00000018ff0e7819 */ /* 0x000fe40000011602 */
[----:B------:R-:W-:Y:S01]  /*6e50*/  SHF.R.U32.HI R2, RZ, 0x8, R40 ;  /* 0x00000008ff027819 */ /* 0x000fe20000011628 */
[----:B------:R-:W-:Y:S01]  /*6e60*/  @!P2 HADD2 R247, -R196.H0_H0, -RZ.H0_H0 ;  /* 0xa00000ffc4f7a230 */ /* 0x000fe20000000900 */
[----:B------:R-:W-:Y:S02]  /*6e70*/  PRMT R108, R196, 0x5410, R197 ;  /* 0x00005410c46c7816 */ /* 0x000fe400000000c5 */
[----:B------:R-:W-:-:S02]  /*6e80*/  LOP3.LUT R2, R2, 0xffff, RZ, 0xc0, !PT ;  /* 0x0000ffff02027812 */ /* 0x000fc400078ec0ff */
[----:B------:R-:W-:Y:S02]  /*6e90*/  @!P5 PRMT R197, R190, 0x5410, RZ ;  /* 0x00005410bec5d816 */ /* 0x000fe400000000ff */
[----:B------:R-:W-:Y:S02]  /*6ea0*/  ISETP.LE.U32.AND P5, PT, R2, UR12, PT ;  /* 0x0000000c02007c0c */ /* 0x000fe4000bfa3070 */
[----:B------:R-:W-:Y:S02]  /*6eb0*/  LOP3.LUT R2, R43, 0xff, RZ, 0xc0, !PT ;  /* 0x000000ff2b027812 */ /* 0x000fe400078ec0ff */
[----:B------:R-:W-:Y:S02]  /*6ec0*/  @!P2 PRMT R196, R247, 0x5410, RZ ;  /* 0x00005410f7c4a816 */ /* 0x000fe400000000ff */
[----:B------:R-:W-:Y:S01]  /*6ed0*/  ISETP.LE.U32.AND P2, PT, R2, UR12, PT ;  /* 0x0000000c02007c0c */ /* 0x000fe2000bf43070 */
[----:B------:R-:W-:Y:S02]  /*6ee0*/  FFMA.FTZ R2, R86, UR28, -R28 ;  /* 0x0000001c56027c23 */ /* 0x000fe4000801081c */
[----:B------:R-:W1:Y:S01]  /*6ef0*/  LDSM.16.MT88.4 R84, [R192+0xa400] ;  /* 0x00a40000c054783b */ /* 0x000e620000004200 */
[----:B------:R-:W-:Y:S01]  /*6f00*/  ISETP.LE.U32.AND P1, PT, R25, UR12, PT ;  /* 0x0000000c19007c0c */ /* 0x000fe2000bf23070 */
[----:B---3--:R-:W-:Y:S01]  /*6f10*/  HMMA.16816.F32 R8, R68, R80, RZ ;  /* 0x000000504408723c */ /* 0x008fe200000018ff */
[----:B----4-:R-:W-:-:S11]  /*6f20*/  F2FP.F16.F32.PACK_AB R4, R177, R195 ;  /* 0x000000c3b104723e */ /* 0x010fd600000000ff */
[----:B------:R-:W-:-:S05]  /*6f30*/  @!P1 HADD2 R184, -R203.H0_H0, -RZ.H0_H0 ;  /* 0xa00000ffcbb89230 */ /* 0x000fca0000000900 */
[----:B------:R-:W-:Y:S02]  /*6f40*/  @!P1 PRMT R203, R184, 0x5410, RZ ;  /* 0x00005410b8cb9816 */ /* 0x000fe400000000ff */
[----:B------:R-:W-:Y:S02]  /*6f50*/  ISETP.LE.U32.AND P1, PT, R37, UR12, PT ;  /* 0x0000000c25007c0c */ /* 0x000fe4000bf23070 */
[C---:B------:R-:W-:Y:S02]  /*6f60*/  PRMT R191, R4.reuse, 0x7610, R191 ;  /* 0x0000761004bf7816 */ /* 0x040fe400000000bf */
[----:B------:R-:W-:-:S04]  /*6f70*/  PRMT R190, R4, 0x7632, R190 ;  /* 0x0000763204be7816 */ /* 0x000fc800000000be */
[----:B------:R-:W-:-:S05]  /*6f80*/  PRMT R98, R191, 0x5410, R190 ;  /* 0x00005410bf627816 */ /* 0x000fca00000000be */
[----:B------:R-:W-:-:S05]  /*6f90*/  @!P1 HADD2 R248, -R191.H0_H0, -RZ.H0_H0 ;  /* 0xa00000ffbff89230 */ /* 0x000fca0000000900 */
[----:B------:R-:W-:Y:S01]  /*6fa0*/  @!P1 PRMT R191, R248, 0x5410, RZ ;  /* 0x00005410f8bf9816 */ /* 0x000fe200000000ff */
[----:B-1----:R-:W-:Y:S01]  /*6fb0*/  HMMA.16816.F32 R164, R64, R84, R8 ;  /* 0x0000005440a4723c */ /* 0x002fe20000001808 */
[----:B------:R-:W-:-:S05]  /*6fc0*/  ISETP.LE.U32.AND P1, PT, R5, UR12, PT ;  /* 0x0000000c05007c0c */ /* 0x000fca000bf23070 */
[----:B------:R-:W-:Y:S01]  /*6fd0*/  HMMA.16816.F32 R4, R60, R80, RZ ;  /* 0x000000503c04723c */ /* 0x000fe200000018ff */
[----:B------:R-:W-:Y:S01]  /*6fe0*/  LOP3.LUT R0, R3, UR27, R36, 0x96, !PT ;  /* 0x0000001b03007c12 */ /* 0x000fe2000f8e9624 */
[----:B------:R-:W-:Y:S01]  /*6ff0*/  FFMA.FTZ R3, R95, UR28, -R28 ;  /* 0x0000001c5f037c23 */ /* 0x000fe2000801081c */
[----:B------:R1:W-:Y:S08]  /*7000*/  MUFU.EX2 R176, R2 ;  /* 0x0000000200b07308 */ /* 0x0003f00000000800 */
[----:B------:R-:W3:Y:S07]  /*7010*/  MUFU.EX2 R193, R3 ;  /* 0x0000000300c17308 */ /* 0x000eee0000000800 */
[----:B------:R-:W-:-:S02]  /*7020*/  IMAD.MOV.U32 R216, RZ, RZ, R166 ;  /* 0x000000ffffd87224 */ /* 0x000fc400078e00a6 */
[----:B------:R-:W-:Y:S02]  /*7030*/  IMAD.MOV.U32 R54, RZ, RZ, R167 ;  /* 0x000000ffff367224 */ /* 0x000fe400078e00a7 */
[----:B------:R-:W-:Y:S02]  /*7040*/  IMAD.MOV.U32 R120, RZ, RZ, R164 ;  /* 0x000000ffff787224 */ /* 0x000fe400078e00a4 */
[----:B------:R-:W-:Y:S02]  /*7050*/  IMAD.MOV.U32 R121, RZ, RZ, R165 ;  /* 0x000000ffff797224 */ /* 0x000fe400078e00a5 */
[----:B------:R-:W-:Y:S01]  /*7060*/  HMMA.16816.F32 R164, R56, R84, R4 ;  /* 0x0000005438a4723c */ /* 0x000fe20000001804 */
[----:B-1----:R-:W-:Y:S01]  /*7070*/  LOP3.LUT R2, R0, 0xffff, RZ, 0xc0, !PT ;  /* 0x0000ffff00027812 */ /* 0x002fe200078ec0ff */
[----:B------:R-:W-:-:S03]  /*7080*/  @!P5 HADD2 R249, -R190.H0_H0, -RZ.H0_H0 ;  /* 0xa00000ffbef9d230 */ /* 0x000fc60000000900 */
[----:B------:R-:W-:-:S04]  /*7090*/  SHF.R.U32.HI R2, RZ, 0x8, R2 ;  /* 0x00000008ff027819 */ /* 0x000fc80000011602 */
[----:B------:R-:W-:Y:S02]  /*70a0*/  LOP3.LUT R2, R2, 0xffff, RZ, 0xc0, !PT ;  /* 0x0000ffff02027812 */ /* 0x000fe400078ec0ff */
[----:B------:R-:W-:Y:S02]  /*70b0*/  @!P5 PRMT R190, R249, 0x5410, RZ ;  /* 0x00005410f9bed816 */ /* 0x000fe400000000ff */
[----:B------:R-:W-:Y:S02]  /*70c0*/  ISETP.LE.U32.AND P5, PT, R2, UR12, PT ;  /* 0x0000000c02007c0c */ /* 0x000fe4000bfa3070 */
[----:B---3--:R-:W-:-:S04]  /*70d0*/  F2FP.F16.F32.PACK_AB R2, R176, R193 ;  /* 0x000000c1b002723e */ /* 0x008fc800000000ff */
[C---:B------:R-:W-:Y:S02]  /*70e0*/  PRMT R189, R2.reuse, 0x7610, R189 ;  /* 0x0000761002bd7816 */ /* 0x040fe400000000bd */
[----:B------:R-:W-:-:S03]  /*70f0*/  PRMT R188, R2, 0x7632, R188 ;  /* 0x0000763202bc7816 */ /* 0x000fc600000000bc */
[----:B------:R-:W-:Y:S02]  /*7100*/  @!P2 HADD2 R250, -R189.H0_H0, -RZ.H0_H0 ;  /* 0xa00000ffbdfaa230 */ /* 0x000fe40000000900 */
[----:B------:R-:W-:Y:S02]  /*7110*/  IMAD.MOV.U32 R29, RZ, RZ, R167 ;  /* 0x000000ffff1d7224 */ /* 0x000fe400078e00a7 */
[----:B------:R-:W-:Y:S01]  /*7120*/  IMAD.MOV.U32 R154, RZ, RZ, R166 ;  /* 0x000000ffff9a7224 */ /* 0x000fe200078e00a6 */
[----:B------:R-:W-:Y:S01]  /*7130*/  LOP3.LUT R2, R0, 0xff, RZ, 0xc0, !PT ;  /* 0x000000ff00027812 */ /* 0x000fe200078ec0ff */
[----:B------:R-:W-:Y:S01]  /*7140*/  IMAD.MOV.U32 R152, RZ, RZ, R164 ;  /* 0x000000ffff987224 */ /* 0x000fe200078e00a4 */
[----:B------:R-:W3:Y:S01]  /*7150*/  LDL.LU.64 R166, [R1+0x1d0] ;  /* 0x0001d00001a67983 */ /* 0x000ee20000300a00 */
[----:B------:R-:W-:Y:S01]  /*7160*/  IMAD.MOV.U32 R153, RZ, RZ, R165 ;  /* 0x000000ffff997224 */ /* 0x000fe200078e00a5 */
[----:B------:R-:W-:Y:S02]  /*7170*/  PRMT R99, R189, 0x5410, R188 ;  /* 0x00005410bd637816 */ /* 0x000fe400000000bc */
[----:B------:R-:W4:Y:S01]  /*7180*/  LDL.LU.64 R164, [R1+0x1c8] ;  /* 0x0001c80001a47983 */ /* 0x000f220000300a00 */
[----:B------:R-:W-:-:S03]  /*7190*/  @!P2 PRMT R189, R250, 0x5410, RZ ;  /* 0x00005410fabda816 */ /* 0x000fc600000000ff */
[----:B------:R1:W3:Y:S01]  /*71a0*/  LDL.LU.S16 R27, [R1+0x14] ;  /* 0x00001400011b7983 */ /* 0x0002e20000300600 */
[----:B------:R-:W-:-:S03]  /*71b0*/  ISETP.LE.U32.AND P2, PT, R2, UR12, PT ;  /* 0x0000000c02007c0c */ /* 0x000fc6000bf43070 */
[----:B------:R1:W4:Y:S04]  /*71c0*/  LDL.LU.S16 R25, [R1+0x18] ;  /* 0x0000180001197983 */ /* 0x0003280000300600 */
[----:B------:R1:W4:Y:S04]  /*71d0*/  LDL.LU.S16 R18, [R1+0x10] ;  /* 0x0000100001127983 */ /* 0x0003280000300600 */
[----:B------:R1:W4:Y:S02]  /*71e0*/  LDL.LU.S16 R11, [R1+0x38] ;  /* 0x00003800010b7983 */ /* 0x0003240000300600 */
[----:B--2---:R-:W-:-:S02]  /*71f0*/  @!P2 HADD2 R157, -R93.H0_H0, -RZ.H0_H0 ;  /* 0xa00000ff5d9da230 */ /* 0x004fc40000000900 */
[----:B------:R1:W2:Y:S03]  /*7200*/  LDL.LU.S16 R10, [R1+0x24] ;  /* 0x00002400010a7983 */ /* 0x0002a60000300600 */
[----:B------:R-:W-:-:S04]  /*7210*/  PRMT R9, R157, 0x7610, R9 ;  /* 0x000076109d097816 */ /* 0x000fc80000000009 */
[----:B------:R-:W-:Y:S02]  /*7220*/  @!P2 PRMT R93, R9, 0x5410, RZ ;  /* 0x00005410095da816 */ /* 0x000fe400000000ff */
[----:B------:R1:W2:Y:S01]  /*7230*/  LDL.LU.S16 R9, [R1+0x1c] ;  /* 0x00001c0001097983 */ /* 0x0002a20000300600 */
[----:B------:R-:W-:Y:S02]  /*7240*/  @!P4 PRMT R202, R185, 0x5410, RZ ;  /* 0x00005410b9cac816 */ /* 0x000fe400000000ff */
[----:B------:R-:W-:Y:S02]  /*7250*/  ISETP.LE.U32.AND P4, PT, R31, UR12, PT ;  /* 0x0000000c1f007c0c */ /* 0x000fe4000bf83070 */
[----:B------:R-:W-:-:S04]  /*7260*/  SHF.R.U32.HI R2, RZ, 0x10, R0 ;  /* 0x00000010ff027819 */ /* 0x000fc80000011600 */
[----:B------:R-:W-:-:S07]  /*7270*/  LOP3.LUT R2, R2, 0xff, RZ, 0xc0, !PT ;  /* 0x000000ff02027812 */ /* 0x000fce00078ec0ff */
[----:B------:R-:W-:Y:S01]  /*7280*/  @!P4 HADD2 R251, -R188.H0_H0, -RZ.H0_H0 ;  /* 0xa00000ffbcfbc230 */ /* 0x000fe20000000900 */
[----:B------:R-:W-:-:S04]  /*7290*/  SHF.R.U32.HI R0, RZ, 0x18, R0 ;  /* 0x00000018ff007819 */ /* 0x000fc80000011600 */
[----:B------:R-:W-:Y:S02]  /*72a0*/  @!P4 PRMT R188, R251, 0x5410, RZ ;  /* 0x00005410fbbcc816 */ /* 0x000fe400000000ff */
[----:B------:R-:W-:Y:S02]  /*72b0*/  ISETP.LE.U32.AND P4, PT, R2, UR12, PT ;  /* 0x0000000c02007c0c */ /* 0x000fe4000bf83070 */
[----:B------:R-:W-:Y:S02]  /*72c0*/  ISETP.LE.U32.AND P2, PT, R0, UR12, PT ;  /* 0x0000000c00007c0c */ /* 0x000fe4000bf43070 */
[----:B------:R-:W-:-:S09]  /*72d0*/  LOP3.LUT R0, R12, 0xff, RZ, 0xc0, !PT ;  /* 0x000000ff0c007812 */ /* 0x000fd200078ec0ff */
[----:B---3--:R-:W-:Y:S02]  /*72e0*/  @!P4 HADD2 R27, -R228.H0_H0, -RZ.H0_H0 ;  /* 0xa00000ffe41bc230 */ /* 0x008fe40000000900 */
[----:B----4-:R-:W-:-:S03]  /*72f0*/  @!P2 HADD2 R25, -R226.H0_H0, -RZ.H0_H0 ;  /* 0xa00000ffe219a230 */ /* 0x010fc60000000900 */
[----:B------:R-:W-:Y:S02]  /*7300*/  PRMT R2, R27, 0x7610, R2 ;  /* 0x000076101b027816 */ /* 0x000fe40000000002 */
[----:B------:R-:W-:Y:S02]  /*7310*/  PRMT R12, R25, 0x7610, R12 ;  /* 0x00007610190c7816 */ /* 0x000fe4000000000c */
[----:B------:R-:W-:Y:S02]  /*7320*/  @!P4 PRMT R228, R2, 0x5410, RZ ;  /* 0x0000541002e4c816 */ /* 0x000fe400000000ff */
[----:B------:R1:W3:Y:S01]  /*7330*/  LDL.LU.S16 R2, [R1+0x3c] ;  /* 0x00003c0001027983 */ /* 0x0002e20000300600 */
[----:B------:R-:W-:Y:S02]  /*7340*/  @!P2 PRMT R226, R12, 0x5410, RZ ;  /* 0x000054100ce2a816 */ /* 0x000fe400000000ff */
[----:B------:R-:W-:Y:S01]  /*7350*/  ISETP.LE.U32.AND P2, PT, R14, UR12, PT ;  /* 0x0000000c0e007c0c */ /* 0x000fe2000bf43070 */
[----:B------:R-:W-:-:S05]  /*7360*/  @!P1 HADD2 R18, -R234.H0_H0, -RZ.H0_H0 ;  /* 0xa00000ffea129230 */ /* 0x000fca0000000900 */
[----:B------:R-:W-:-:S07]  /*7370*/  PRMT R7, R18, 0x7610, R7 ;  /* 0x0000761012077816 */ /* 0x000fce0000000007 */
[----:B--2---:R-:W-:Y:S01]  /*7380*/  @!P2 HADD2 R9, -R231.H0_H0, -RZ.H0_H0 ;  /* 0xa00000ffe709a230 */ /* 0x004fe20000000900 */
[----:B------:R-:W-:Y:S02]  /*7390*/  @!P1 PRMT R234, R7, 0x5410, RZ ;  /* 0x0000541007ea9816 */ /* 0x000fe400000000ff */
[----:B------:R1:W2:Y:S02]  /*73a0*/  LDL.LU.S16 R7, [R1+0x60] ;  /* 0x0000600001077983 */ /* 0x0002a40000300600 */
[----:B------:R-:W-:-:S04]  /*73b0*/  PRMT R4, R9, 0x7610, R4 ;  /* 0x0000761009047816 */ /* 0x000fc80000000004 */
[----:B------:R-:W-:Y:S02]  /*73c0*/  @!P2 PRMT R231, R4, 0x5410, RZ ;  /* 0x0000541004e7a816 */ /* 0x000fe400000000ff */
[----:B------:R1:W4:Y:S01]  /*73d0*/  LDL.LU.S16 R4, [R1+0x64] ;  /* 0x0000640001047983 */ /* 0x0003220000300600 */
[----:B------:R-:W-:-:S05]  /*73e0*/  @!P5 HADD2 R252, -R92.H0_H0, -RZ.H0_H0 ;  /* 0xa00000ff5cfcd230 */ /* 0x000fca0000000900 */
[----:B------:R-:W-:Y:S02]  /*73f0*/  @!P5 PRMT R92, R252, 0x5410, RZ ;  /* 0x00005410fc5cd816 */ /* 0x000fe400000000ff */
[----:B------:R-:W-:Y:S02]  /*7400*/  ISETP.LE.U32.AND P5, PT, R0, UR12, PT ;  /* 0x0000000c00007c0c */ /* 0x000fe4000bfa3070 */
[----:B------:R-:W-:-:S04]  /*7410*/  SHF.R.U32.HI R0, RZ, 0x8, R13 ;  /* 0x00000008ff007819 */ /* 0x000fc8000001160d */
[----:B------:R-:W-:-:S04]  /*7420*/  LOP3.LUT R0, R0, 0xffff, RZ, 0xc0, !PT ;  /* 0x0000ffff00007812 */ /* 0x000fc800078ec0ff */
[----:B------:R-:W-:Y:S02]  /*7430*/  ISETP.LE.U32.AND P4, PT, R0, UR12, PT ;  /* 0x0000000c00007c0c */ /* 0x000fe4000bf83070 */
[----:B------:R-:W-:-:S04]  /*7440*/  LOP3.LUT R0, R26, 0xff, RZ, 0xc0, !PT ;  /* 0x000000ff1a007812 */ /* 0x000fc800078ec0ff */
[----:B------:R-:W-:Y:S02]  /*7450*/  ISETP.LE.U32.AND P1, PT, R0, UR12, PT ;  /* 0x0000000c00007c0c */ /* 0x000fe4000bf23070 */
[----:B------:R-:W-:-:S05]  /*7460*/  LOP3.LUT R0, R26, 0xffff, RZ, 0xc0, !PT ;  /* 0x0000ffff1a007812 */ /* 0x000fca00078ec0ff */
[----:B------:R-:W-:Y:S01]  /*7470*/  @!P4 HADD2 R11, -R233.H0_H0, -RZ.H0_H0 ;  /* 0xa00000ffe90bc230 */ /* 0x000fe20000000900 */
[----:B------:R-:W-:Y:S01]  /*7480*/  SHF.R.U32.HI R0, RZ, 0x8, R0 ;  /* 0x00000008ff007819 */ /* 0x000fe20000011600 */
[----:B------:R-:W-:-:S03]  /*7490*/  @!P5 HADD2 R10, -R232.H0_H0, -RZ.H0_H0 ;  /* 0xa00000ffe80ad230 */ /* 0x000fc60000000900 */
[----:B------:R-:W-:Y:S02]  /*74a0*/  PRMT R8, R11, 0x7610, R8 ;  /* 0x000076100b087816 */ /* 0x000fe40000000008 */
[----:B------:R-:W-:Y:S02]  /*74b0*/  LOP3.LUT R0, R0, 0xffff, RZ, 0xc0, !PT ;  /* 0x0000ffff00007812 */ /* 0x000fe400078ec0ff */
[----:B------:R-:W-:Y:S02]  /*74c0*/  @!P4 PRMT R233, R8, 0x5410, RZ ;  /* 0x0000541008e9c816 */ /* 0x000fe400000000ff */
[----:B------:R-:W-:Y:S02]  /*74d0*/  PRMT R5, R10, 0x7610, R5 ;  /* 0x000076100a057816 */ /* 0x000fe40000000005 */
[----:B------:R-:W-:Y:S02]  /*74e0*/  ISETP.LE.U32.AND P4, PT, R0, UR12, PT ;  /* 0x0000000c00007c0c */ /* 0x000fe4000bf83070 */
[----:B------:R-:W-:-:S02]  /*74f0*/  SHF.R.U32.HI R0, RZ, 0x18, R26 ;  /* 0x00000018ff007819 */ /* 0x000fc4000001161a */
[----:B------:R-:W-:Y:S02]  /*7500*/  @!P5 PRMT R232, R5, 0x5410, RZ ;  /* 0x0000541005e8d816 */ /* 0x000fe400000000ff */
[----:B------:R-:W-:Y:S01]  /*7510*/  ISETP.LE.U32.AND P5, PT, R0, UR12, PT ;  /* 0x0000000c00007c0c */ /* 0x000fe2000bfa3070 */
[----:B------:R1:W2:Y:S01]  /*7520*/  LDL.LU.S16 R5, [R1+0x68] ;  /* 0x0000680001057983 */ /* 0x0002a20000300600 */
[----:B------:R-:W-:-:S04]  /*7530*/  LOP3.LUT R0, R73, 0xff, RZ, 0xc0, !PT ;  /* 0x000000ff49007812 */ /* 0x000fc800078ec0ff */
[----:B------:R-:W-:Y:S01]  /*7540*/  ISETP.LE.U32.AND P2, PT, R0, UR12, PT ;  /* 0x0000000c00007c0c */ /* 0x000fe2000bf43070 */
[----:B------:R-:W-:Y:S02]  /*7550*/  IMAD.MOV.U32 R38, RZ, RZ, R15 ;  /* 0x000000ffff267224 */ /* 0x000fe400078e000f */
[----:B---3--:R-:W-:-:S05]  /*7560*/  @!P1 HADD2 R2, -R230.H0_H0, -RZ.H0_H0 ;  /* 0xa00000ffe6029230 */ /* 0x008fca0000000900 */
[----:B------:R-:W-:Y:S02]  /*7570*/  PRMT R3, R2, 0x7610, R3 ;  /* 0x0000761002037816 */ /* 0x000fe40000000003 */
[----:B------:R-:W-:-:S04]  /*7580*/  SHF.R.U32.HI R2, RZ, 0x10, R26 ;  /* 0x00000010ff027819 */ /* 0x000fc8000001161a */
[----:B------:R-:W-:Y:S02]  /*7590*/  LOP3.LUT R0, R2, 0xff, RZ, 0xc0, !PT ;  /* 0x000000ff02007812 */ /* 0x000fe400078ec0ff */
[----:B------:R-:W-:Y:S02]  /*75a0*/  @!P1 PRMT R230, R3, 0x5410, RZ ;  /* 0x0000541003e69816 */ /* 0x000fe400000000ff */
[----:B------:R-:W-:Y:S01]  /*75b0*/  ISETP.LE.U32.AND P1, PT, R0, UR12, PT ;  /* 0x0000000c00007c0c */ /* 0x000fe2000bf23070 */
[----:B------:R-:W-:-:S03]  /*75c0*/  IMAD.WIDE.U32 R2, R44, -0x326172a9, RZ ;  /* 0xcd9e8d572c027825 */ /* 0x000fc600078e00ff */
[C---:B------:R-:W-:Y:S02]  /*75d0*/  LOP3.LUT R13, R2.reuse, 0xff, RZ, 0xc0, !PT ;  /* 0x000000ff020d7812 */ /* 0x040fe400078ec0ff */
[----:B------:R-:W-:-:S07]  /*75e0*/  LOP3.LUT R15, R2, 0xffff, RZ, 0xc0, !PT ;  /* 0x0000ffff020f7812 */ /* 0x000fce00078ec0ff */
[----:B----4-:R-:W-:Y:S01]  /*75f0*/  @!P1 HADD2 R4, -R227.H0_H0, -RZ.H0_H0 ;  /* 0xa00000ffe3049230 */ /* 0x010fe20000000900 */
[--C-:B------:R-:W-:Y:S02]  /*7600*/  SHF.R.U32.HI R18, RZ, 0x10, R2.reuse ;  /* 0x00000010ff127819 */ /* 0x100fe40000011602 */
[--C-:B------:R-:W-:Y:S02]  /*7610*/  SHF.R.U32.HI R12, RZ, 0x18, R2.reuse ;  /* 0x00000018ff0c7819 */ /* 0x100fe40000011602 */
[----:B------:R-:W-:Y:S02]  /*7620*/  PRMT R2, R4, 0x7610, R2 ;  /* 0x0000761004027816 */ /* 0x000fe40000000002 */
[----:B------:R1:W3:Y:S04]  /*7630*/  LDL.LU.S16 R4, [R1+0x88] ;  /* 0x0000880001047983 */ /* 0x0002e80000300600 */
[----:B------:R1:W4:Y:S04]  /*7640*/  LDL.LU.S16 R37, [R1+0x8c] ;  /* 0x00008c0001257983 */ /* 0x0003280000300600 */
[----:B------:R1:W3:Y:S01]  /*7650*/  LDL.LU.S16 R36, [R1+0xc4] ;  /* 0x0000c40001247983 */ /* 0x0002e20000300600 */
[----:B------:R-:W-:-:S02]  /*7660*/  LOP3.LUT R0, R3, UR27, R34, 0x96, !PT ;  /* 0x0000001b03007c12 */ /* 0x000fc4000f8e9622 */
[----:B------:R-:W-:Y:S01]  /*7670*/  @!P1 PRMT R227, R2, 0x5410, RZ ;  /* 0x0000541002e39816 */ /* 0x000fe200000000ff */
[----:B------:R-:W-:-:S05]  /*7680*/  IMAD.WIDE.U32 R2, R21, -0x326172a9, RZ ;  /* 0xcd9e8d5715027825 */ /* 0x000fca00078e00ff */
[----:B------:R-:W-:Y:S02]  /*7690*/  LOP3.LUT R14, R3, UR27, R20, 0x96, !PT ;  /* 0x0000001b030e7c12 */ /* 0x000fe4000f8e9614 */
[----:B------:R-:W-:Y:S01]  /*76a0*/  LOP3.LUT R20, R2, 0xffff, RZ, 0xc0, !PT ;  /* 0x0000ffff02147812 */ /* 0x000fe200078ec0ff */
[----:B--2---:R-:W-:-:S05]  /*76b0*/  @!P5 HADD2 R5, -R225.H0_H0, -RZ.H0_H0 ;  /* 0xa00000ffe105d230 */ /* 0x004fca0000000900 */
[----:B------:R-:W-:-:S04]  /*76c0*/  PRMT R3, R5, 0x7610, R3 ;  /* 0x0000761005037816 */ /* 0x000fc80000000003 */
[----:B------:R-:W-:Y:S02]  /*76d0*/  @!P5 PRMT R225, R3, 0x5410, RZ ;  /* 0x0000541003e1d816 */ /* 0x000fe400000000ff */
[----:B------:R1:W2:Y:S01]  /*76e0*/  LDL.LU.S16 R3, [R1+0xc0] ;  /* 0x0000c00001037983 */ /* 0x0002a20000300600 */
[----:B------:R-:W-:Y:S02]  /*76f0*/  LOP3.LUT R26, R2, 0xff, RZ, 0xc0, !PT ;  /* 0x000000ff021a7812 */ /* 0x000fe400078ec0ff */
[--C-:B------:R-:W-:Y:S02]  /*7700*/  SHF.R.U32.HI R25, RZ, 0x10, R2.reuse ;  /* 0x00000010ff197819 */ /* 0x100fe40000011602 */
[----:B------:R-:W-:Y:S01]  /*7710*/  SHF.R.U32.HI R21, RZ, 0x18, R2 ;  /* 0x00000018ff157819 */ /* 0x000fe20000011602 */
[----:B---3--:R-:W-:-:S05]  /*7720*/  @!P2 HADD2 R36, -R222.H0_H0, -RZ.H0_H0 ;  /* 0xa00000ffde24a230 */ /* 0x008fca0000000900 */
[----:B------:R-:W-:-:S04]  /*7730*/  PRMT R28, R36, 0x7610, R28 ;  /* 0x00007610241c7816 */ /* 0x000fc8000000001c */
[----:B------:R-:W-:Y:S02]  /*7740*/  @!P2 PRMT R222, R28, 0x5410, RZ ;  /* 0x000054101cdea816 */ /* 0x000fe400000000ff */
[----:B------:R1:W3:Y:S01]  /*7750*/  LDL.LU.S16 R28, [R1+0xcc] ;  /* 0x0000cc00011c7983 */ /* 0x0002e20000300600 */
[----:B------:R-:W-:-:S04]  /*7760*/  SHF.R.U32.HI R2, RZ, 0x8, R77 ;  /* 0x00000008ff027819 */ /* 0x000fc8000001164d */
[----:B------:R-:W-:-:S04]  /*7770*/  LOP3.LUT R2, R2, 0xffff, RZ, 0xc0, !PT ;  /* 0x0000ffff02027812 */ /* 0x000fc800078ec0ff */
[----:B------:R-:W-:Y:S01]  /*7780*/  ISETP.LE.U32.AND P5, PT, R2, UR12, PT ;  /* 0x0000000c02007c0c */ /* 0x000fe2000bfa3070 */
[----:B------:R-:W-:-:S05]  /*7790*/  @!P3 HADD2 R4, -R224.H0_H0, -RZ.H0_H0 ;  /* 0xa00000ffe004b230 */ /* 0x000fca0000000900 */
[----:B------:R-:W-:-:S07]  /*77a0*/  PRMT R2, R4, 0x7610, R2 ;  /* 0x0000761004027816 */ /* 0x000fce0000000002 */
[----:B----4-:R-:W-:Y:S01]  /*77b0*/  @!P5 HADD2 R37, -R223.H0_H0, -RZ.H0_H0 ;  /* 0xa00000ffdf25d230 */ /* 0x010fe20000000900 */
[----:B------:R-:W-:Y:S01]  /*77c0*/  @!P3 PRMT R224, R2, 0x5410, RZ ;  /* 0x0000541002e0b816 */ /* 0x000fe200000000ff */
[----:B------:R-:W-:Y:S02]  /*77d0*/  IMAD.MOV.U32 R48, RZ, RZ, R168 ;  /* 0x000000ffff307224 */ /* 0x000fe400078e00a8 */
[----:B------:R-:W-:Y:S01]  /*77e0*/  FFMA.FTZ R2, R165, UR28, -R30 ;  /* 0x0000001ca5027c23 */ /* 0x000fe2000801081e */
[----:B------:R-:W-:Y:S01]  /*77f0*/  PRMT R34, R37, 0x7610, R34 ;  /* 0x0000761025227816 */ /* 0x000fe20000000022 */
[----:B------:R-:W-:Y:S02]  /*7800*/  IMAD.MOV.U32 R130, RZ, RZ, R170 ;  /* 0x000000ffff827224 */ /* 0x000fe400078e00aa */
[----:B------:R-:W-:Y:S01]  /*7810*/  IMAD.MOV.U32 R31, RZ, RZ, R169 ;  /* 0x000000ffff1f7224 */ /* 0x000fe200078e00a9 */
[----:B------:R-:W-:Y:S01]  /*7820*/  @!P5 PRMT R223, R34, 0x5410, RZ ;  /* 0x0000541022dfd816 */ /* 0x000fe200000000ff */
[----:B------:R-:W-:Y:S01]  /*7830*/  IMAD.MOV.U32 R128, RZ, RZ, R38 ;  /* 0x000000ffff807224 */ /* 0x000fe200078e0026 */
[----:B------:R4:W-:Y:S01]  /*7840*/  MUFU.EX2 R34, R2 ;  /* 0x0000000200227308 */ /* 0x0009e20000000800 */
[----:B------:R-:W-:-:S02]  /*7850*/  IMAD.MOV.U32 R37, RZ, RZ, R48 ;  /* 0x000000ffff257224 */ /* 0x000fc400078e0030 */
[----:B------:R-:W-:Y:S02]  /*7860*/  IMAD.MOV.U32 R48, RZ, RZ, R130 ;  /* 0x000000ffff307224 */ /* 0x000fe400078e0082 */
[----:B------:R-:W-:Y:S02]  /*7870*/  IMAD.MOV.U32 R130, RZ, RZ, R31 ;  /* 0x000000ffff827224 */ /* 0x000fe400078e001f */
[----:B------:R-:W-:Y:S02]  /*7880*/  IMAD.MOV.U32 R31, RZ, RZ, R128 ;  /* 0x000000ffff1f7224 */ /* 0x000fe400078e0080 */
[----:B------:R-:W-:Y:S02]  /*7890*/  IMAD.MOV.U32 R128, RZ, RZ, R103 ;  /* 0x000000ffff807224 */ /* 0x000fe400078e0067 */
[----:B--2---:R-:W-:Y:S02]  /*78a0*/  @!P6 HADD2 R3, -R221.H0_H0, -RZ.H0_H0 ;  /* 0xa00000ffdd03e230 */ /* 0x004fe40000000900 */
[----:B----4-:R-:W-:-:S04]  /*78b0*/  FFMA.FTZ R2, R161, UR28, -R30 ;  /* 0x0000001ca1027c23 */ /* 0x010fc8000801081e */
[----:B------:R-:W2:Y:S01]  /*78c0*/  MUFU.EX2 R103, R2 ;  /* 0x0000000200677308 */ /* 0x000ea20000000800 */
[----:B------:R-:W-:Y:S02]  /*78d0*/  ISETP.LE.U32.AND P3, PT, R13, UR12, PT ;  /* 0x0000000c0d007c0c */ /* 0x000fe4000bf63070 */
[----:B------:R-:W-:Y:S02]  /*78e0*/  PRMT R13, R3, 0x7610, R13 ;  /* 0x00007610030d7816 */ /* 0x000fe4000000000d */
[----:B------:R-:W-:-:S04]  /*78f0*/  LOP3.LUT R3, R0, 0xff, RZ, 0xc0, !PT ;  /* 0x000000ff00037812 */ /* 0x000fc800078ec0ff */
[----:B------:R-:W-:Y:S02]  /*7900*/  ISETP.LE.U32.AND P2, PT, R3, UR12, PT ;  /* 0x0000000c03007c0c */ /* 0x000fe4000bf43070 */
[----:B------:R-:W-:Y:S02]  /*7910*/  @!P6 PRMT R221, R13, 0x5410, RZ ;  /* 0x000054100ddde816 */ /* 0x000fe400000000ff */
[----:B------:R1:W4:Y:S01]  /*7920*/  LDL.LU.S16 R13, [R1+0xd0] ;  /* 0x0000d000010d7983 */ /* 0x0003220000300600 */
[----:B--2---:R-:W-:-:S04]  /*7930*/  F2FP.F16.F32.PACK_AB R3, R103, R34 ;  /* 0x000000226703723e */ /* 0x004fc800000000ff */
[C---:B------:R-:W-:Y:S02]  /*7940*/  PRMT R187, R3.reuse, 0x7610, R187 ;  /* 0x0000761003bb7816 */ /* 0x040fe400000000bb */
[----:B------:R-:W-:Y:S02]  /*7950*/  ISETP.LE.U32.AND P5, PT, R12, UR12, PT ;  /* 0x0000000c0c007c0c */ /* 0x000fe4000bfa3070 */
[----:B------:R-:W-:-:S04]  /*7960*/  PRMT R186, R3, 0x7632, R186 ;  /* 0x0000763203ba7816 */ /* 0x000fc800000000ba */
[----:B------:R-:W-:Y:S01]  /*7970*/  PRMT R95, R187, 0x5410, R186 ;  /* 0x00005410bb5f7816 */ /* 0x000fe200000000ba */
[----:B---3--:R-:W-:-:S05]  /*7980*/  @!P2 HADD2 R28, -R187.H0_H0, -RZ.H0_H0 ;  /* 0xa00000ffbb1ca230 */ /* 0x008fca0000000900 */
[----:B------:R-:W-:-:S04]  /*7990*/  PRMT R12, R28, 0x7610, R12 ;  /* 0x000076101c0c7816 */ /* 0x000fc8000000000c */
[----:B------:R-:W-:Y:S02]  /*79a0*/  @!P2 PRMT R187, R12, 0x5410, RZ ;  /* 0x000054100cbba816 */ /* 0x000fe400000000ff */
[----:B------:R1:W2:Y:S01]  /*79b0*/  LDL.LU.S16 R12, [R1+0xd4] ;  /* 0x0000d400010c7983 */ /* 0x0002a20000300600 */
[----:B------:R-:W-:Y:S02]  /*79c0*/  IMAD.MOV.U32 R33, RZ, RZ, R147 ;  /* 0x000000ffff217224 */ /* 0x000fe400078e0093 */
[----:B------:R-:W-:Y:S02]  /*79d0*/  IMAD.MOV.U32 R162, RZ, RZ, R143 ;  /* 0x000000ffffa27224 */ /* 0x000fe400078e008f */
[----:B------:R-:W-:Y:S02]  /*79e0*/  IMAD.MOV.U32 R157, RZ, RZ, R156 ;  /* 0x000000ffff9d7224 */ /* 0x000fe400078e009c */
[----:B------:R-:W-:Y:S01]  /*79f0*/  IMAD.MOV.U32 R27, RZ, RZ, R76 ;  /* 0x000000ffff1b7224 */ /* 0x000fe200078e004c */
[----:B------:R-:W-:Y:S01]  /*7a00*/  LOP3.LUT R2, R0, 0xffff, RZ, 0xc0, !PT ;  /* 0x0000ffff00027812 */ /* 0x000fe200078ec0ff */
[----:B------:R-:W-:Y:S01]  /*7a10*/  IMAD.MOV.U32 R147, RZ, RZ, R72 ;  /* 0x000000ffff937224 */ /* 0x000fe200078e0048 */
[----:B------:R-:W-:Y:S01]  /*7a20*/  LDSM.16.MT88.4 R76, [R194+0xa400] ;  /* 0x00a40000c24c783b */ /* 0x000fe20000004200 */
[----:B------:R-:W-:-:S02]  /*7a30*/  IMAD.MOV.U32 R143, RZ, RZ, R75 ;  /* 0x000000ffff8f7224 */ /* 0x000fc400078e004b */
[----:B------:R-:W-:Y:S02]  /*7a40*/  IMAD.MOV.U32 R156, RZ, RZ, R74 ;  /* 0x000000ffff9c7224 */ /* 0x000fe400078e004a */
[----:B------:R-:W-:Y:S01]  /*7a50*/  @!P4 HADD2 R7, -R229.H0_H0, -RZ.H0_H0 ;  /* 0xa00000ffe507c230 */ /* 0x000fe20000000900 */
[----:B------:R-:W3:Y:S01]  /*7a60*/  LDSM.16.MT88.4 R72, [R194+0xa000] ;  /* 0x00a00000c248783b */ /* 0x000ee20000004200 */
[----:B------:R-:W-:Y:S01]  /*7a70*/  SHF.R.U32.HI R2, RZ, 0x8, R2 ;  /* 0x00000008ff027819 */ /* 0x000fe20000011602 */
[----:B------:R-:W-:Y:S02]  /*7a80*/  IMAD.MOV.U32 R38, RZ, RZ, R143 ;  /* 0x000000ffff267224 */ /* 0x000fe400078e008f */
[----:B------:R-:W-:Y:S01]  /*7a90*/  IMAD.MOV.U32 R40, RZ, RZ, R37 ;  /* 0x000000ffff287224 */ /* 0x000fe200078e0025 */
[----:B------:R-:W-:Y:S01]  /*7aa0*/  LOP3.LUT R2, R2, 0xffff, RZ, 0xc0, !PT ;  /* 0x0000ffff02027812 */ /* 0x000fe200078ec0ff */
[----:B------:R-:W-:Y:S01]  /*7ab0*/  IMAD.MOV.U32 R37, RZ, RZ, R130 ;  /* 0x000000ffff257224 */ /* 0x000fe200078e0082 */
[----:B------:R1:W2:Y:S02]  /*7ac0*/  LDL.LU.S16 R3, [R1+0xd8] ;  /* 0x0000d80001037983 */ /* 0x0002a40000300600 */
[----:B------:R-:W-:Y:S01]  /*7ad0*/  ISETP.LE.U32.AND P6, PT, R2, UR12, PT ;  /* 0x0000000c02007c0c */ /* 0x000fe2000bfc3070 */
[----:B------:R-:W-:Y:S01]  /*7ae0*/  FFMA.FTZ R2, R173, UR28, -R17 ;  /* 0x0000001cad027c23 */ /* 0x000fe20008010811 */
[----:B------:R-:W-:-:S02]  /*7af0*/  IMAD.MOV.U32 R130, RZ, RZ, R31 ;  /* 0x000000ffff827224 */ /* 0x000fc400078e001f */
[----:B------:R-:W-:Y:S02]  /*7b00*/  IMAD.MOV.U32 R31, RZ, RZ, R38 ;  /* 0x000000ffff1f7224 */ /* 0x000fe400078e0026 */
[----:B------:R-:W-:Y:S02]  /*7b10*/  IMAD.MOV.U32 R38, RZ, RZ, R206 ;  /* 0x000000ffff267224 */ /* 0x000fe400078e00ce */
[----:B------:R1:W-:Y:S01]  /*7b20*/  MUFU.EX2 R206, R2 ;  /* 0x0000000200ce7308 */ /* 0x0003e20000000800 */
[----:B------:R-:W-:Y:S02]  /*7b30*/  IMAD.MOV.U32 R36, RZ, RZ, R48 ;  /* 0x000000ffff247224 */ /* 0x000fe400078e0030 */
[----:B------:R-:W-:Y:S02]  /*7b40*/  IMAD.MOV.U32 R48, RZ, RZ, R128 ;  /* 0x000000ffff307224 */ /* 0x000fe400078e0080 */
[----:B------:R-:W-:Y:S01]  /*7b50*/  IMAD.MOV.U32 R128, RZ, RZ, R102 ;  /* 0x000000ffff807224 */ /* 0x000fe200078e0066 */
[----:B---3--:R-:W-:Y:S01]  /*7b60*/  HMMA.16816.F32 R8, R68, R72, RZ ;  /* 0x000000484408723c */ /* 0x008fe200000018ff */
[----:B-1----:R-:W-:Y:S01]  /*7b70*/  FFMA.FTZ R2, R172, UR28, -R17 ;  /* 0x0000001cac027c23 */ /* 0x002fe20008010811 */
[----:B------:R-:W-:-:S03]  /*7b80*/  PRMT R6, R7, 0x7610, R6 ;  /* 0x0000761007067816 */ /* 0x000fc60000000006 */
[----:B------:R1:W3:Y:S01]  /*7b90*/  MUFU.EX2 R102, R2 ;  /* 0x0000000200667308 */ /* 0x0002e20000000800 */
[----:B------:R-:W-:Y:S01]  /*7ba0*/  @!P4 PRMT R229, R6, 0x5410, RZ ;  /* 0x0000541006e5c816 */ /* 0x000fe200000000ff */
[----:B----4-:R-:W-:Y:S01]  /*7bb0*/  @!P6 HADD2 R13, -R186.H0_H0, -RZ.H0_H0 ;  /* 0xa00000ffba0de230 */ /* 0x010fe20000000900 */
[----:B------:R-:W-:Y:S01]  /*7bc0*/  HMMA.16816.F32 R4, R60, R72, RZ ;  /* 0x000000483c04723c */ /* 0x000fe200000018ff */
[----:B-1----:R-:W-:-:S15]  /*7bd0*/  SHF.R.U32.HI R2, RZ, 0x10, R0 ;  /* 0x00000010ff027819 */ /* 0x002fde0000011600 */
[----:B------:R-:W-:Y:S01]  /*7be0*/  HMMA.16816.F32 R248, R64, R76, R8 ;  /* 0x0000004c40f8723c */ /* 0x000fe20000001808 */
[----:B------:R-:W-:Y:S02]  /*7bf0*/  LOP3.LUT R2, R2, 0xff, RZ, 0xc0, !PT ;  /* 0x000000ff02027812 */ /* 0x000fe400078ec0ff */
[----:B------:R-:W-:Y:S02]  /*7c00*/  SHF.R.U32.HI R0, RZ, 0x18, R0 ;  /* 0x00000018ff007819 */ /* 0x000fe40000011600 */
[----:B------:R-:W-:Y:S02]  /*7c10*/  ISETP.LE.U32.AND P2, PT, R2, UR12, PT ;  /* 0x0000000c02007c0c */ /* 0x000fe4000bf43070 */
[----:B------:R-:W-:-:S04]  /*7c20*/  PRMT R2, R13, 0x7610, R2 ;  /* 0x000076100d027816 */ /* 0x000fc80000000002 */
[----:B------:R-:W-:Y:S02]  /*7c30*/  @!P6 PRMT R186, R2, 0x5410, RZ ;  /* 0x0000541002bae816 */ /* 0x000fe400000000ff */
[----:B------:R-:W-:Y:S02]  /*7c40*/  ISETP.LE.U32.AND P6, PT, R0, UR12, PT ;  /* 0x0000000c00007c0c */ /* 0x000fe4000bfc3070 */
[----:B---3--:R-:W-:-:S04]  /*7c50*/  F2FP.F16.F32.PACK_AB R0, R102, R206 ;  /* 0x000000ce6600723e */ /* 0x008fc800000000ff */
[----:B------:R-:W-:Y:S01]  /*7c60*/  PRMT R185, R0, 0x7610, R185 ;  /* 0x0000761000b97816 */ /* 0x000fe200000000b9 */
[----:B------:R-:W-:Y:S02]  /*7c70*/  IMAD.MOV.U32 R129, RZ, RZ, R41 ;  /* 0x000000ffff817224 */ /* 0x000fe400078e0029 */
[----:B------:R-:W-:Y:S02]  /*7c80*/  IMAD.MOV.U32 R41, RZ, RZ, R157 ;  /* 0x000000ffff297224 */ /* 0x000fe400078e009d */
[----:B------:R-:W-:Y:S02]  /*7c90*/  IMAD.MOV.U32 R157, RZ, RZ, R123 ;  /* 0x000000ffff9d7224 */ /* 0x000fe400078e007b */
[----:B------:R-:W-:Y:S02]  /*7ca0*/  IMAD.MOV.U32 R10, RZ, RZ, R251 ;  /* 0x000000ffff0a7224 */ /* 0x000fe400078e00fb */
[----:B------:R-:W-:Y:S02]  /*7cb0*/  IMAD.MOV.U32 R9, RZ, RZ, R250 ;  /* 0x000000ffff097224 */ /* 0x000fe400078e00fa */
[----:B------:R-:W-:-:S02]  /*7cc0*/  IMAD.MOV.U32 R8, RZ, RZ, R249 ;  /* 0x000000ffff087224 */ /* 0x000fc400078e00f9 */
[----:B------:R-:W-:Y:S02]  /*7cd0*/  IMAD.MOV.U32 R123, RZ, RZ, R248 ;  /* 0x000000ffff7b7224 */ /* 0x000fe400078e00f8 */
[----:B------:R-:W-:Y:S01]  /*7ce0*/  HMMA.16816.F32 R248, R56, R76, R4 ;  /* 0x0000004c38f8723c */ /* 0x000fe20000001804 */
[----:B--2---:R-:W-:-:S06]  /*7cf0*/  @!P2 HADD2 R12, -R185.H0_H0, -RZ.H0_H0 ;  /* 0xa00000ffb90ca230 */ /* 0x004fcc0000000900 */
[----:B------:R-:W-:Y:S02]  /*7d00*/  PRMT R4, R12, 0x7610, R4 ;  /* 0x000076100c047816 */ /* 0x000fe40000000004 */
[----:B------:R1:W2:Y:S01]  /*7d10*/  LDL.LU.S16 R12, [R1+0xe0] ;  /* 0x0000e000010c7983 */ /* 0x0002a20000300600 */
[----:B------:R-:W-:Y:S02]  /*7d20*/  PRMT R184, R0, 0x7632, R184 ;  /* 0x0000763200b87816 */ /* 0x000fe400000000b8 */
[----:B------:R-:W-:Y:S02]  /*7d30*/  LOP3.LUT R2, R96, 0xff, RZ, 0xc0, !PT ;  /* 0x000000ff60027812 */ /* 0x000fe400078ec0ff */
[----:B------:R-:W-:Y:S02]  /*7d40*/  SHF.R.U32.HI R0, RZ, 0x8, R49 ;  /* 0x00000008ff007819 */ /* 0x000fe40000011631 */
[----:B------:R-:W-:Y:S02]  /*7d50*/  PRMT R85, R185, 0x5410, R184 ;  /* 0x00005410b9557816 */ /* 0x000fe400000000b8 */
[----:B------:R-:W-:Y:S01]  /*7d60*/  @!P2 PRMT R185, R4, 0x5410, RZ ;  /* 0x0000541004b9a816 */ /* 0x000fe200000000ff */
[--C-:B------:R-:W-:Y:S01]  /*7d70*/  FFMA.FTZ R4, R159, UR28, -R30.reuse ;  /* 0x0000001c9f047c23 */ /* 0x100fe2000801081e */
[----:B------:R-:W-:Y:S01]  /*7d80*/  ISETP.LE.U32.AND P2, PT, R2, UR12, PT ;  /* 0x0000000c02007c0c */ /* 0x000fe2000bf43070 */
[----:B------:R-:W-:Y:S01]  /*7d90*/  FFMA.FTZ R2, R158, UR28, -R30 ;  /* 0x0000001c9e027c23 */ /* 0x000fe2000801081e */
[----:B------:R-:W-:Y:S01]  /*7da0*/  PRMT R77, R53, 0x5410, R0 ;  /* 0x00005410354d7816 */ /* 0x000fe20000000000 */
[----:B------:R-:W-:Y:S01]  /*7db0*/  IMAD.MOV.U32 R170, RZ, RZ, R147 ;  /* 0x000000ffffaa7224 */ /* 0x000fe200078e0093 */
[----:B------:R-:W-:Y:S01]  /*7dc0*/  LOP3.LUT R0, R94, 0xff, RZ, 0xc0, !PT ;  /* 0x000000ff5e007812 */ /* 0x000fe200078ec0ff */
[----:B------:R-:W-:Y:S01]  /*7dd0*/  IMAD.MOV.U32 R147, RZ, RZ, R251 ;  /* 0x000000ffff937224 */ /* 0x000fe200078e00fb */
[----:B------:R-:W-:Y:S01]  /*7de0*/  MUFU.EX2 R252, R2 ;  /* 0x0000000200fc7308 */ /* 0x000fe20000000800 */
[----:B------:R-:W-:Y:S01]  /*7df0*/  @!P6 HADD2 R3, -R184.H0_H0, -RZ.H0_H0 ;  /* 0xa00000ffb803e230 */ /* 0x000fe20000000900 */
[----:B------:R-:W-:-:S02]  /*7e00*/  PRMT R76, R0, 0x5410, R55 ;  /* 0x00005410004c7816 */ /* 0x000fc40000000037 */
[----:B------:R-:W-:-:S04]  /*7e10*/  SHF.R.U32.HI R0, RZ, 0x8, R32 ;  /* 0x00000008ff007819 */ /* 0x000fc80000011620 */
[----:B------:R-:W3:Y:S01]  /*7e20*/  MUFU.EX2 R251, R4 ;  /* 0x0000000400fb7308 */ /* 0x000ee20000000800 */
[----:B------:R-:W-:Y:S02]  /*7e30*/  PRMT R11, R3, 0x7610, R11 ;  /* 0x00007610030b7816 */ /* 0x000fe4000000000b */
[----:B------:R-:W-:Y:S02]  /*7e40*/  SHF.R.U32.HI R3, RZ, 0x8, R47 ;  /* 0x00000008ff037819 */ /* 0x000fe4000001162f */
[----:B------:R-:W-:Y:S02]  /*7e50*/  PRMT R47, R35, 0x5410, R0 ;  /* 0x00005410232f7816 */ /* 0x000fe40000000000 */
[----:B------:R-:W-:-:S04]  /*7e60*/  SHF.R.U32.HI R0, RZ, 0x8, R15 ;  /* 0x00000008ff007819 */ /* 0x000fc8000001160f */
[----:B------:R-:W-:Y:S02]  /*7e70*/  LOP3.LUT R0, R0, 0xffff, RZ, 0xc0, !PT ;  /* 0x0000ffff00007812 */ /* 0x000fe400078ec0ff */
[----:B------:R-:W-:Y:S02]  /*7e80*/  @!P6 PRMT R184, R11, 0x5410, RZ ;  /* 0x000054100bb8e816 */ /* 0x000fe400000000ff */
[----:B------:R-:W-:Y:S01]  /*7e90*/  ISETP.LE.U32.AND P6, PT, R0, UR12, PT ;  /* 0x0000000c00007c0c */ /* 0x000fe2000bfc3070 */
[----:B------:R1:W4:Y:S01]  /*7ea0*/  LDL.LU.S16 R11, [R1+0xdc] ;  /* 0x0000dc00010b7983 */ /* 0x0003220000300600 */
[----:B---3--:R-:W-:-:S04]  /*7eb0*/  F2FP.F16.F32.PACK_AB R0, R251, R252 ;  /* 0x000000fcfb00723e */ /* 0x008fc800000000ff */
[C---:B------:R-:W-:Y:S02]  /*7ec0*/  PRMT R183, R0.reuse, 0x7610, R183 ;  /* 0x0000761000b77816 */ /* 0x040fe400000000b7 */
[----:B------:R-:W-:-:S04]  /*7ed0*/  PRMT R182, R0, 0x7632, R182 ;  /* 0x0000763200b67816 */ /* 0x000fc800000000b6 */
[----:B------:R-:W-:Y:S01]  /*7ee0*/  PRMT R84, R183, 0x5410, R182 ;  /* 0x00005410b7547816 */ /* 0x000fe200000000b6 */
[----:B--2---:R-:W-:-:S05]  /*7ef0*/  @!P3 HADD2 R12, -R183.H0_H0, -RZ.H0_H0 ;  /* 0xa00000ffb70cb230 */ /* 0x004fca0000000900 */
[----:B------:R-:W-:-:S04]  /*7f00*/  PRMT R5, R12, 0x7610, R5 ;  /* 0x000076100c057816 */ /* 0x000fc80000000005 */
[----:B------:R-:W-:Y:S02]  /*7f10*/  @!P3 PRMT R183, R5, 0x5410, RZ ;  /* 0x0000541005b7b816 */ /* 0x000fe400000000ff */
[----:B------:R1:W2:Y:S01]  /*7f20*/  LDL.LU.S16 R5, [R1+0xe4] ;  /* 0x0000e40001057983 */ /* 0x0002a20000300600 */
[----:B------:R-:W-:Y:S02]  /*7f30*/  LOP3.LUT R2, R50, 0xff, RZ, 0xc0, !PT ;  /* 0x000000ff32027812 */ /* 0x000fe400078ec0ff */
[----:B------:R-:W-:Y:S01]  /*7f40*/  PRMT R73, R52, 0x5410, R3 ;  /* 0x0000541034497816 */ /* 0x000fe20000000003 */
[----:B------:R-:W-:Y:S01]  /*7f50*/  FFMA.FTZ R3, R163, UR28, -R17 ;  /* 0x0000001ca3037c23 */ /* 0x000fe20008010811 */
[----:B------:R-:W-:Y:S01]  /*7f60*/  PRMT R72, R2, 0x5410, R51 ;  /* 0x0000541002487816 */ /* 0x000fe20000000033 */
[----:B------:R-:W-:Y:S01]  /*7f70*/  FFMA.FTZ R2, R164, UR28, -R17 ;  /* 0x0000001ca4027c23 */ /* 0x000fe20008010811 */
[----:B------:R-:W-:Y:S02]  /*7f80*/  IMAD.MOV.U32 R143, RZ, RZ, R144 ;  /* 0x000000ffff8f7224 */ /* 0x000fe400078e0090 */
[----:B------:R-:W-:-:S02]  /*7f90*/  IMAD.MOV.U32 R168, RZ, RZ, R137 ;  /* 0x000000ffffa87224 */ /* 0x000fc400078e0089 */
[----:B------:R-:W-:Y:S02]  /*7fa0*/  IMAD.MOV.U32 R137, RZ, RZ, R250 ;  /* 0x000000ffff897224 */ /* 0x000fe400078e00fa */
[----:B------:R-:W-:Y:S01]  /*7fb0*/  IMAD.MOV.U32 R144, RZ, RZ, R248 ;  /* 0x000000ffff907224 */ /* 0x000fe200078e00f8 */
[----:B------:R-:W-:Y:S08]  /*7fc0*/  MUFU.EX2 R250, R3 ;  /* 0x0000000300fa7308 */ /* 0x000ff00000000800 */
[----:B------:R-:W3:Y:S01]  /*7fd0*/  MUFU.EX2 R248, R2 ;  /* 0x0000000200f87308 */ /* 0x000ee20000000800 */
[----:B------:R-:W-:-:S04]  /*7fe0*/  LOP3.LUT R0, R18, 0xff, RZ, 0xc0, !PT ;  /* 0x000000ff12007812 */ /* 0x000fc800078ec0ff */
[----:B------:R-:W-:Y:S01]  /*7ff0*/  ISETP.LE.U32.AND P3, PT, R0, UR12, PT ;  /* 0x0000000c00007c0c */ /* 0x000fe2000bf63070 */
[----:B----4-:R-:W-:Y:S01]  /*8000*/  @!P6 HADD2 R11, -R182.H0_H0, -RZ.H0_H0 ;  /* 0xa00000ffb60be230 */ /* 0x010fe20000000900 */
[----:B---3--:R-:W-:-:S04]  /*8010*/  F2FP.F16.F32.PACK_AB R3, R250, R248 ;  /* 0x000000f8fa03723e */ /* 0x008fc800000000ff */
[----:B------:R-:W-:Y:S02]  /*8020*/  PRMT R7, R11, 0x7610, R7 ;  /* 0x000076100b077816 */ /* 0x000fe40000000007 */
[----:B------:R-:W-:Y:S02]  /*8030*/  PRMT R181, R3, 0x7610, R181 ;  /* 0x0000761003b57816 */ /* 0x000fe400000000b5 */
[----:B------:R-:W-:Y:S02]  /*8040*/  @!P6 PRMT R182, R7, 0x5410, RZ ;  /* 0x0000541007b6e816 */ /* 0x000fe400000000ff */
[----:B------:R1:W3:Y:S01]  /*8050*/  LDL.LU.S16 R7, [R1+0xe8] ;  /* 0x0000e80001077983 */ /* 0x0002e20000300600 */
[----:B------:R-:W-:-:S04]  /*8060*/  PRMT R180, R3, 0x7632, R180 ;  /* 0x0000763203b47816 */ /* 0x000fc800000000b4 */
[----:B------:R-:W-:Y:S01]  /*8070*/  PRMT R81, R181, 0x5410, R180 ;  /* 0x00005410b5517816 */ /* 0x000fe200000000b4 */
[----:B--2---:R-:W-:-:S05]  /*8080*/  @!P3 HADD2 R5, -R181.H0_H0, -RZ.H0_H0 ;  /* 0xa00000ffb505b230 */ /* 0x004fca0000000900 */
[----:B------:R-:W-:Y:S02]  /*8090*/  PRMT R4, R5, 0x7610, R4 ;  /* 0x0000761005047816 */ /* 0x000fe40000000004 */
[----:B------:R1:W2:Y:S02]  /*80a0*/  LDL.LU.S16 R5, [R1+0xf0] ;  /* 0x0000f00001057983 */ /* 0x0002a40000300600 */
[----:B------:R-:W-:Y:S02]  /*80b0*/  @!P3 PRMT R181, R4, 0x5410, RZ ;  /* 0x0000541004b5b816 */ /* 0x000fe400000000ff */
[----:B------:R1:W4:Y:S01]  /*80c0*/  LDL.LU.S16 R4, [R1+0xec] ;  /* 0x0000ec0001047983 */ /* 0x0003220000300600 */
[----:B------:R-:W-:Y:S02]  /*80d0*/  LOP3.LUT R2, R42, 0xff, RZ, 0xc0, !PT ;  /* 0x000000ff2a027812 */ /* 0x000fe400078ec0ff */
[----:B------:R-:W-:Y:S01]  /*80e0*/  ISETP.LE.U32.AND P1, PT, R46, UR12, PT ;  /* 0x0000000c2e007c0c */ /* 0x000fe2000bf23070 */
[--C-:B------:R-:W-:Y:S01]  /*80f0*/  FFMA.FTZ R0, R167, UR28, -R30.reuse ;  /* 0x0000001ca7007c23 */ /* 0x100fe2000801081e */
[----:B------:R-:W-:Y:S01]  /*8100*/  PRMT R46, R2, 0x5410, R39 ;  /* 0x00005410022e7816 */ /* 0x000fe20000000027 */
[----:B------:R-:W-:Y:S01]  /*8110*/  FFMA.FTZ R2, R166, UR28, -R30 ;  /* 0x0000001ca6027c23 */ /* 0x000fe2000801081e */
[----:B------:R-:W-:-:S02]  /*8120*/  IMAD.MOV.U32 R169, RZ, RZ, R156 ;  /* 0x000000ffffa97224 */ /* 0x000fc400078e009c */
[----:B------:R-:W-:Y:S01]  /*8130*/  IMAD.MOV.U32 R156, RZ, RZ, R148 ;  /* 0x000000ffff9c7224 */ /* 0x000fe200078e0094 */
[----:B------:R1:W-:Y:S01]  /*8140*/  MUFU.EX2 R247, R2 ;  /* 0x0000000200f77308 */ /* 0x0003e20000000800 */
[----:B------:R-:W-:Y:S02]  /*8150*/  IMAD.MOV.U32 R148, RZ, RZ, R249 ;  /* 0x000000ffff947224 */ /* 0x000fe400078e00f9 */
[----:B------:R-:W-:Y:S02]  /*8160*/  IMAD.MOV.U32 R161, RZ, RZ, R48 ;  /* 0x000000ffffa17224 */ /* 0x000fe400078e0030 */
[----:B------:R-:W3:Y:S03]  /*8170*/  LDSM.16.MT88.4 R48, [R192+0xb000] ;  /* 0x00b00000c030783b */ /* 0x000ee60000004200 */
[----:B------:R1:W3:Y:S02]  /*8180*/  MUFU.EX2 R249, R0 ;  /* 0x0000000000f97308 */ /* 0x0002e40000000800 */
[----:B-1----:R-:W-:-:S02]  /*8190*/  LOP3.LUT R2, R24, 0xff, RZ, 0xc0, !PT ;  /* 0x000000ff18027812 */ /* 0x002fc400078ec0ff */
[----:B------:R-:W-:-:S04]  /*81a0*/  LOP3.LUT R0, R24, 0xffff, RZ, 0xc0, !PT ;  /* 0x0000ffff18007812 */ /* 0x000fc800078ec0ff */
[----:B------:R-:W-:-:S04]  /*81b0*/  SHF.R.U32.HI R0, RZ, 0x8, R0 ;  /* 0x00000008ff007819 */ /* 0x000fc80000011600 */
[----:B------:R-:W-:Y:S02]  /*81c0*/  LOP3.LUT R0, R0, 0xffff, RZ, 0xc0, !PT ;  /* 0x0000ffff00007812 */ /* 0x000fe400078ec0ff */
[----:B------:R-:W-:Y:S02]  /*81d0*/  ISETP.LE.U32.AND P6, PT, R2, UR12, PT ;  /* 0x0000000c02007c0c */ /* 0x000fe4000bfc3070 */
[----:B------:R-:W-:Y:S01]  /*81e0*/  ISETP.LE.U32.AND P3, PT, R0, UR12, PT ;  /* 0x0000000c00007c0c */ /* 0x000fe2000bf63070 */
[----:B---3--:R-:W-:Y:S01]  /*81f0*/  @!P5 HADD2 R7, -R180.H0_H0, -RZ.H0_H0 ;  /* 0xa00000ffb407d230 */ /* 0x008fe20000000900 */
[----:B------:R-:W-:Y:S01]  /*8200*/  F2FP.F16.F32.PACK_AB R2, R249, R247 ;  /* 0x000000f7f902723e */ /* 0x000fe200000000ff */
[----:B------:R-:W-:Y:S01]  /*8210*/  IMAD.MOV.U32 R164, RZ, RZ, R54 ;  /* 0x000000ffffa47224 */ /* 0x000fe200078e0036 */
[----:B------:R-:W-:Y:S01]  /*8220*/  SHF.R.U32.HI R0, RZ, 0x18, R24 ;  /* 0x00000018ff007819 */ /* 0x000fe20000011618 */
[----:B------:R-:W1:Y:S01]  /*8230*/  LDSM.16.MT88.4 R52, [R192+0xb400] ;  /* 0x00b40000c034783b */ /* 0x000e620000004200 */
[----:B------:R-:W-:-:S02]  /*8240*/  PRMT R179, R2, 0x7610, R179 ;  /* 0x0000761002b37816 */ /* 0x000fc400000000b3 */
[----:B------:R-:W-:Y:S02]  /*8250*/  PRMT R178, R2, 0x7632, R178 ;  /* 0x0000763202b27816 */ /* 0x000fe400000000b2 */
[----:B------:R-:W-:-:S04]  /*8260*/  PRMT R6, R7, 0x7610, R6 ;  /* 0x0000761007067816 */ /* 0x000fc80000000006 */
[----:B------:R-:W-:Y:S02]  /*8270*/  @!P5 PRMT R180, R6, 0x5410, RZ ;  /* 0x0000541006b4d816 */ /* 0x000fe400000000ff */
[----:B------:R-:W-:Y:S02]  /*8280*/  ISETP.LE.U32.AND P5, PT, R0, UR12, PT ;  /* 0x0000000c00007c0c */ /* 0x000fe4000bfa3070 */
[----:B------:R-:W-:Y:S01]  /*8290*/  SHF.R.U32.HI R0, RZ, 0x10, R24 ;  /* 0x00000010ff007819 */ /* 0x000fe20000011618 */
[----:B------:R-:W-:Y:S01]  /*82a0*/  IMAD.MOV.U32 R11, RZ, RZ, R36 ;  /* 0x000000ffff0b7224 */ /* 0x000fe200078e0024 */
[----:B------:R-:W-:Y:S02]  /*82b0*/  PRMT R80, R179, 0x5410, R178 ;  /* 0x00005410b3507816 */ /* 0x000fe400000000b2 */
[----:B------:R-:W-:Y:S01]  /*82c0*/  LOP3.LUT R0, R0, 0xff, RZ, 0xc0, !PT ;  /* 0x000000ff00007812 */ /* 0x000fe200078ec0ff */
[----:B------:R-:W-:Y:S02]  /*82d0*/  IMAD.MOV.U32 R159, RZ, RZ, R11 ;  /* 0x000000ffff9f7224 */ /* 0x000fe400078e000b */
[----:B------:R-:W-:-:S02]  /*82e0*/  IMAD.MOV.U32 R35, RZ, RZ, R10 ;  /* 0x000000ffff237224 */ /* 0x000fc400078e000a */
[----:B------:R-:W-:Y:S02]  /*82f0*/  IMAD.MOV.U32 R158, RZ, RZ, R9 ;  /* 0x000000ffff9e7224 */ /* 0x000fe400078e0009 */
[----:B------:R-:W-:Y:S02]  /*8300*/  IMAD.MOV.U32 R94, RZ, RZ, R8 ;  /* 0x000000ffff5e7224 */ /* 0x000fe400078e0008 */
[----:B------:R-:W-:Y:S01]  /*8310*/  HMMA.16816.F32 R8, R68, R48, RZ ;  /* 0x000000304408723c */ /* 0x000fe200000018ff */
[----:B------:R-:W-:Y:S02]  /*8320*/  LOP3.LUT R6, R22, 0xff, RZ, 0xc0, !PT ;  /* 0x000000ff16067812 */ /* 0x000fe400078ec0ff */
[----:B------:R-:W-:Y:S01]  /*8330*/  ISETP.LE.U32.AND P4, PT, R45, UR12, PT ;  /* 0x0000000c2d007c0c */ /* 0x000fe2000bf83070 */
        /* <DEDUP_REMOVED lines=11> */
[----:B------:R-:W-:Y:S01]  /*83f0*/  IMAD.MOV.U32 R13, RZ, RZ, R41 ;  /* 0x000000ffff0d7224 */ /* 0x000fe200078e0029 */
[----:B------:R-:W-:Y:S01]  /*8400*/  LOP3.LUT R7, R14, 0xff, RZ, 0xc0, !PT ;  /* 0x000000ff0e077812 */ /* 0x000fe200078ec0ff */
[----:B------:R-:W-:Y:S02]  /*8410*/  IMAD.MOV.U32 R12, RZ, RZ, R38 ;  /* 0x000000ffff0c7224 */ /* 0x000fe400078e0026 */
[----:B------:R-:W-:Y:S01]  /*8420*/  FFMA.FTZ R13, R13, UR28, -R17 ;  /* 0x0000001c0d0d7c23 */ /* 0x000fe20008010811 */
[----:B--2---:R-:W-:-:S02]  /*8430*/  @!P6 HADD2 R5, -R179.H0_H0, -RZ.H0_H0 ;  /* 0xa00000ffb305e230 */ /* 0x004fc40000000900 */
[----:B----4-:R-:W-:-:S03]  /*8440*/  @!P3 HADD2 R4, -R178.H0_H0, -RZ.H0_H0 ;  /* 0xa00000ffb204b230 */ /* 0x010fc60000000900 */
[----:B------:R-:W-:Y:S02]  /*8450*/  PRMT R3, R5, 0x7610, R3 ;  /* 0x0000761005037816 */ /* 0x000fe40000000003 */
[----:B------:R-:W-:Y:S02]  /*8460*/  PRMT R2, R4, 0x7610, R2 ;  /* 0x0000761004027816 */ /* 0x000fe40000000002 */
[----:B------:R-:W-:Y:S02]  /*8470*/  @!P6 PRMT R179, R3, 0x5410, RZ ;  /* 0x0000541003b3e816 */ /* 0x000fe400000000ff */
[----:B------:R-:W-:Y:S02]  /*8480*/  @!P3 PRMT R178, R2, 0x5410, RZ ;  /* 0x0000541002b2b816 */ /* 0x000fe400000000ff */
[----:B------:R-:W-:Y:S02]  /*8490*/  ISETP.LE.U32.AND P6, PT, R0, UR12, PT ;  /* 0x0000000c00007c0c */ /* 0x000fe4000bfc3070 */
[----:B------:R-:W-:-:S02]  /*84a0*/  SHF.R.U32.HI R2, RZ, 0x8, R97 ;  /* 0x00000008ff027819 */ /* 0x000fc40000011661 */
[----:B------:R-:W-:Y:S02]  /*84b0*/  LOP3.LUT R0, R22, 0xffff, RZ, 0xc0, !PT ;  /* 0x0000ffff16007812 */ /* 0x000fe400078ec0ff */
[----:B------:R-:W-:Y:S02]  /*84c0*/  SHF.R.U32.HI R4, RZ, 0x10, R22 ;  /* 0x00000010ff047819 */ /* 0x000fe40000011616 */
[----:B------:R-:W-:Y:S02]  /*84d0*/  LOP3.LUT R3, R2, 0xffff, RZ, 0xc0, !PT ;  /* 0x0000ffff02037812 */ /* 0x000fe400078ec0ff */
[----:B------:R-:W-:Y:S02]  /*84e0*/  SHF.R.U32.HI R2, RZ, 0x8, R0 ;  /* 0x00000008ff027819 */ /* 0x000fe40000011600 */
[----:B------:R-:W-:Y:S02]  /*84f0*/  SHF.R.U32.HI R5, RZ, 0x18, R22 ;  /* 0x00000018ff057819 */ /* 0x000fe40000011616 */
[----:B------:R-:W-:-:S04]  /*8500*/  LOP3.LUT R0, R4, 0xff, RZ, 0xc0, !PT ;  /* 0x000000ff04007812 */ /* 0x000fc800078ec0ff */
[----:B------:R-:W-:Y:S02]  /*8510*/  PRMT R44, R0, 0x5410, R5 ;  /* 0x00005410002c7816 */ /* 0x000fe40000000005 */
[C---:B------:R-:W-:Y:S02]  /*8520*/  LOP3.LUT R0, R23.reuse, 0xffff, RZ, 0xc0, !PT ;  /* 0x0000ffff17007812 */ /* 0x040fe400078ec0ff */
[----:B------:R-:W-:Y:S02]  /*8530*/  PRMT R45, R6, 0x5410, R2 ;  /* 0x00005410062d7816 */ /* 0x000fe40000000002 */
[----:B------:R-:W-:Y:S02]  /*8540*/  SHF.R.U32.HI R2, RZ, 0x8, R0 ;  /* 0x00000008ff027819 */ /* 0x000fe40000011600 */
[----:B------:R-:W-:-:S04]  /*8550*/  LOP3.LUT R0, R23, 0xff, RZ, 0xc0, !PT ;  /* 0x000000ff17007812 */ /* 0x000fc800078ec0ff */
[----:B------:R-:W-:Y:S02]  /*8560*/  PRMT R43, R0, 0x5410, R2 ;  /* 0x00005410002b7816 */ /* 0x000fe40000000002 */
[----:B------:R-:W-:Y:S02]  /*8570*/  SHF.R.U32.HI R0, RZ, 0x10, R23 ;  /* 0x00000010ff007819 */ /* 0x000fe40000011617 */
[----:B------:R-:W-:Y:S01]  /*8580*/  SHF.R.U32.HI R2, RZ, 0x8, R20 ;  /* 0x00000008ff027819 */ /* 0x000fe20000011614 */
[----:B------:R-:W-:Y:S01]  /*8590*/  FFMA.FTZ R20, R161, UR28, -R17 ;  /* 0x0000001ca1147c23 */ /* 0x000fe20008010811 */
[----:B------:R-:W-:Y:S01]  /*85a0*/  ISETP.LE.U32.AND P3, PT, R3, UR12, PT ;  /* 0x0000000c03007c0c */ /* 0x000fe2000bf63070 */
[----:B------:R-:W-:Y:S01]  /*85b0*/  IMAD.MOV.U32 R161, RZ, RZ, R129 ;  /* 0x000000ffffa17224 */ /* 0x000fe200078e0081 */
[----:B------:R-:W-:Y:S01]  /*85c0*/  LOP3.LUT R3, R0, 0xff, RZ, 0xc0, !PT ;  /* 0x000000ff00037812 */ /* 0x000fe200078ec0ff */
[----:B------:R-:W-:Y:S01]  /*85d0*/  IMAD.MOV.U32 R129, RZ, RZ, R170 ;  /* 0x000000ffff817224 */ /* 0x000fe200078e00aa */
[----:B------:R-:W-:Y:S01]  /*85e0*/  LOP3.LUT R0, R25, 0xff, RZ, 0xc0, !PT ;  /* 0x000000ff19007812 */ /* 0x000fe200078ec0ff */
[----:B------:R-:W-:-:S02]  /*85f0*/  IMAD.MOV.U32 R170, RZ, RZ, R217 ;  /* 0x000000ffffaa7224 */ /* 0x000fc400078e00d9 */
[----:B-1----:R-:W-:Y:S01]  /*8600*/  HMMA.16816.F32 R216, R64, R52, R8 ;  /* 0x0000003440d8723c */ /* 0x002fe20000001808 */
[----:B------:R-:W-:Y:S02]  /*8610*/  PRMT R40, R0, 0x5410, R21 ;  /* 0x0000541000287816 */ /* 0x000fe40000000015 */
[C---:B------:R-:W-:Y:S02]  /*8620*/  LOP3.LUT R0, R19.reuse, 0xffff, RZ, 0xc0, !PT ;  /* 0x0000ffff13007812 */ /* 0x040fe400078ec0ff */
[----:B------:R-:W-:Y:S02]  /*8630*/  PRMT R41, R26, 0x5410, R2 ;  /* 0x000054101a297816 */ /* 0x000fe40000000002 */
[----:B------:R-:W-:Y:S02]  /*8640*/  SHF.R.U32.HI R2, RZ, 0x8, R0 ;  /* 0x00000008ff027819 */ /* 0x000fe40000011600 */
[----:B------:R-:W-:Y:S02]  /*8650*/  LOP3.LUT R0, R19, 0xff, RZ, 0xc0, !PT ;  /* 0x000000ff13007812 */ /* 0x000fe400078ec0ff */
[----:B------:R-:W-:-:S02]  /*8660*/  SHF.R.U32.HI R4, RZ, 0x18, R23 ;  /* 0x00000018ff047819 */ /* 0x000fc40000011617 */
[----:B------:R-:W-:Y:S02]  /*8670*/  PRMT R39, R0, 0x5410, R2 ;  /* 0x0000541000277816 */ /* 0x000fe40000000002 */
[----:B------:R-:W-:Y:S02]  /*8680*/  SHF.R.U32.HI R2, RZ, 0x10, R19 ;  /* 0x00000010ff027819 */ /* 0x000fe40000011613 */
[----:B------:R-:W-:Y:S02]  /*8690*/  PRMT R42, R3, 0x5410, R4 ;  /* 0x00005410032a7816 */ /* 0x000fe40000000004 */
[----:B------:R-:W-:Y:S02]  /*86a0*/  LOP3.LUT R0, R14, 0xffff, RZ, 0xc0, !PT ;  /* 0x0000ffff0e007812 */ /* 0x000fe400078ec0ff */
[----:B------:R-:W-:Y:S02]  /*86b0*/  SHF.R.U32.HI R4, RZ, 0x10, R14 ;  /* 0x00000010ff047819 */ /* 0x000fe4000001160e */
[----:B------:R-:W-:-:S02]  /*86c0*/  LOP3.LUT R3, R2, 0xff, RZ, 0xc0, !PT ;  /* 0x000000ff02037812 */ /* 0x000fc400078ec0ff */
[----:B------:R-:W-:Y:S02]  /*86d0*/  SHF.R.U32.HI R2, RZ, 0x8, R0 ;  /* 0x00000008ff027819 */ /* 0x000fe40000011600 */
[----:B------:R-:W-:Y:S02]  /*86e0*/  SHF.R.U32.HI R5, RZ, 0x18, R19 ;  /* 0x00000018ff057819 */ /* 0x000fe40000011613 */
[----:B------:R-:W-:Y:S02]  /*86f0*/  SHF.R.U32.HI R6, RZ, 0x18, R14 ;  /* 0x00000018ff067819 */ /* 0x000fe4000001160e */
[----:B------:R-:W-:Y:S01]  /*8700*/  LOP3.LUT R0, R4, 0xff, RZ, 0xc0, !PT ;  /* 0x000000ff04007812 */ /* 0x000fe200078ec0ff */
[----:B------:R-:W-:Y:S01]  /*8710*/  IMAD.MOV.U32 R8, RZ, RZ, R218 ;  /* 0x000000ffff087224 */ /* 0x000fe200078e00da */
[----:B------:R-:W-:Y:S01]  /*8720*/  PRMT R38, R3, 0x5410, R5 ;  /* 0x0000541003267816 */ /* 0x000fe20000000005 */
[----:B------:R-:W-:Y:S01]  /*8730*/  IMAD.MOV.U32 R97, RZ, RZ, R219 ;  /* 0x000000ffff617224 */ /* 0x000fe200078e00db */
[----:B------:R-:W-:Y:S01]  /*8740*/  PRMT R37, R7, 0x5410, R2 ;  /* 0x0000541007257816 */ /* 0x000fe20000000002 */
[----:B------:R-:W-:Y:S01]  /*8750*/  FFMA.FTZ R14, R215, UR28, -R30 ;  /* 0x0000001cd70e7c23 */ /* 0x000fe2000801081e */
[----:B------:R-:W-:Y:S01]  /*8760*/  PRMT R36, R0, 0x5410, R6 ;  /* 0x0000541000247816 */ /* 0x000fe20000000006 */
[----:B------:R-:W2:Y:S01]  /*8770*/  LDL.LU.64 R218, [R1+0x1c0] ;  /* 0x0001c00001da7983 */ /* 0x000ea20000300a00 */
[----:B------:R-:W-:Y:S01]  /*8780*/  HMMA.16816.F32 R4, R60, R48, RZ ;  /* 0x000000303c04723c */ /* 0x000fe200000018ff */
[----:B------:R1:W-:Y:S06]  /*8790*/  MUFU.EX2 R215, R13 ;  /* 0x0000000d00d77308 */ /* 0x0003ec0000000800 */
[----:B------:R-:W-:-:S02]  /*87a0*/  IMAD.MOV.U32 R49, RZ, RZ, R217 ;  /* 0x000000ffff317224 */ /* 0x000fc400078e00d9 */
[----:B------:R-:W-:Y:S02]  /*87b0*/  IMAD.MOV.U32 R48, RZ, RZ, R216 ;  /* 0x000000ffff307224 */ /* 0x000fe400078e00d8 */
[----:B------:R-:W3:Y:S04]  /*87c0*/  LDL.LU.64 R216, [R1+0x1b8] ;  /* 0x0001b80001d87983 */ /* 0x000ee80000300a00 */
[----:B-1----:R1:W4:Y:S01]  /*87d0*/  LDL.LU.S16 R13, [R1+0xf4] ;  /* 0x0000f400010d7983 */ /* 0x0023220000300600 */
[----:B------:R-:W-:Y:S01]  /*87e0*/  FFMA.FTZ R12, R12, UR28, -R17 ;  /* 0x0000001c0c0c7c23 */ /* 0x000fe20008010811 */
[----:B------:R-:W-:-:S03]  /*87f0*/  FFMA.FTZ R19, R214, UR28, -R30 ;  /* 0x0000001cd6137c23 */ /* 0x000fc6000801081e */
[----:B------:R-:W1:Y:S01]  /*8800*/  MUFU.EX2 R214, R12 ;  /* 0x0000000c00d67308 */ /* 0x000e620000000800 */
[----:B------:R-:W-:Y:S01]  /*8810*/  FADD.FTZ R0, R149, R145 ;  /* 0x0000009195007221 */ /* 0x000fe20000010000 */
[----:B------:R-:W-:Y:S01]  /*8820*/  FADD.FTZ R15, R105, R100 ;  /* 0x00000064690f7221 */ /* 0x000fe20000010000 */
[----:B------:R-:W-:Y:S02]  /*8830*/  FFMA.FTZ R21, R220, UR28, -R17 ;  /* 0x0000001cdc157c23 */ /* 0x000fe40008010811 */
[----:B------:R-:W-:Y:S01]  /*8840*/  FADD.FTZ R17, R146, R0 ;  /* 0x0000000092117221 */ /* 0x000fe20000010000 */
[----:B------:R-:W-:Y:S01]  /*8850*/  FADD.FTZ R0, R110, R15 ;  /* 0x0000000f6e007221 */ /* 0x000fe20000010000 */
[----:B------:R-:W-:Y:S02]  /*8860*/  IMAD.MOV.U32 R167, RZ, RZ, R35 ;  /* 0x000000ffffa77224 */ /* 0x000fe400078e0023 */
[----:B------:R-:W-:Y:S02]  /*8870*/  IMAD.MOV.U32 R24, RZ, RZ, R32 ;  /* 0x000000ffff187224 */ /* 0x000fe400078e0020 */
[----:B------:R-:W-:Y:S01]  /*8880*/  FADD.FTZ R0, R107, R0 ;  /* 0x000000006b007221 */ /* 0x000fe20000010000 */
[----:B------:R-:W-:-:S02]  /*8890*/  IMAD.MOV.U32 R32, RZ, RZ, R159 ;  /* 0x000000ffff207224 */ /* 0x000fc400078e009f */
[----:B------:R-:W-:Y:S01]  /*88a0*/  FADD.FTZ R3, R133, R132 ;  /* 0x0000008485037221 */ /* 0x000fe20000010000 */
[----:B------:R-:W-:Y:S02]  /*88b0*/  IMAD.MOV.U32 R35, RZ, RZ, R96 ;  /* 0x000000ffff237224 */ /* 0x000fe400078e0060 */
[----:B------:R-:W-:Y:S02]  /*88c0*/  IMAD.MOV.U32 R159, RZ, RZ, R135 ;  /* 0x000000ffff9f7224 */ /* 0x000fe400078e0087 */
[----:B------:R-:W-:Y:S02]  /*88d0*/  IMAD.MOV.U32 R96, RZ, RZ, R134 ;  /* 0x000000ffff607224 */ /* 0x000fe400078e0086 */
[----:B------:R-:W-:Y:S07]  /*88e0*/  HMMA.16816.F32 R132, R56, R52, R4 ;  /* 0x000000343884723c */ /* 0x000fee0000001804 */
[----:B------:R-:W-:Y:S01]  /*88f0*/  FADD.FTZ R6, R106, R0 ;  /* 0x000000006a067221 */ /* 0x000fe20000010000 */
[----:B-1----:R-:W-:-:S04]  /*8900*/  F2FP.F16.F32.PACK_AB R0, R214, R215 ;  /* 0x000000d7d600723e */ /* 0x002fc800000000ff */
[----:B------:R-:W-:Y:S01]  /*8910*/  PRMT R175, R0, 0x7610, R175 ;  /* 0x0000761000af7816 */ /* 0x000fe200000000af */
[--C-:B------:R-:W-:Y:S01]  /*8920*/  FADD.FTZ R2, R212, R174.reuse ;  /* 0x000000aed4027221 */ /* 0x100fe20000010000 */
[----:B------:R-:W-:Y:S01]  /*8930*/  PRMT R174, R0, 0x7632, R174 ;  /* 0x0000763200ae7816 */ /* 0x000fe200000000ae */
[----:B------:R-:W-:Y:S02]  /*8940*/  IMAD.MOV.U32 R166, RZ, RZ, R163 ;  /* 0x000000ffffa67224 */ /* 0x000fe400078e00a3 */
[----:B------:R-:W-:Y:S02]  /*8950*/  IMAD.MOV.U32 R163, RZ, RZ, R164 ;  /* 0x000000ffffa37224 */ /* 0x000fe400078e00a4 */
[----:B------:R-:W-:Y:S01]  /*8960*/  IMAD.MOV.U32 R164, RZ, RZ, R29 ;  /* 0x000000ffffa47224 */ /* 0x000fe200078e001d */
[----:B------:R-:W-:Y:S01]  /*8970*/  PRMT R29, R175, 0x5410, R174 ;  /* 0x00005410af1d7816 */ /* 0x000fe200000000ae */
[----:B----4-:R-:W-:-:S05]  /*8980*/  @!P6 HADD2 R13, -R175.H0_H0, -RZ.H0_H0 ;  /* 0xa00000ffaf0de230 */ /* 0x010fca0000000900 */
[----:B------:R-:W-:-:S04]  /*8990*/  PRMT R11, R13, 0x7610, R11 ;  /* 0x000076100d0b7816 */ /* 0x000fc8000000000b */
[----:B------:R-:W-:Y:S02]  /*89a0*/  @!P6 PRMT R175, R11, 0x5410, RZ ;  /* 0x000054100bafe816 */ /* 0x000fe400000000ff */
[----:B------:R1:W4:Y:S01]  /*89b0*/  LDL.LU.S16 R11, [R1+0xf8] ;  /* 0x0000f800010b7983 */ /* 0x0003220000300600 */
[----:B------:R-:W-:Y:S01]  /*89c0*/  FADD.FTZ R18, R211, R2 ;  /* 0x00000002d3127221 */ /* 0x000fe20000010000 */
[----:B------:R-:W-:Y:S03]  /*89d0*/  MUFU.EX2 R220, R14 ;  /* 0x0000000e00dc7308 */ /* 0x000fe60000000800 */
[----:B------:R-:W-:-:S05]  /*89e0*/  FADD.FTZ R4, R213, R18 ;  /* 0x00000012d5047221 */ /* 0x000fca0000010000 */
[----:B------:R-:W2:Y:S01]  /*89f0*/  MUFU.EX2 R213, R19 ;  /* 0x0000001300d57308 */ /* 0x000ea20000000800 */
[----:B------:R-:W-:Y:S01]  /*8a00*/  FADD.FTZ R2, R140, R3 ;  /* 0x000000038c027221 */ /* 0x000fe20000010000 */
[----:B----4-:R-:W-:-:S05]  /*8a10*/  @!P5 HADD2 R11, -R174.H0_H0, -RZ.H0_H0 ;  /* 0xa00000ffae0bd230 */ /* 0x010fca0000000900 */
[----:B------:R-:W-:Y:S02]  /*8a20*/  PRMT R10, R11, 0x7610, R10 ;  /* 0x000076100b0a7816 */ /* 0x000fe4000000000a */
[----:B------:R1:W4:Y:S01]  /*8a30*/  LDL.LU.S16 R11, [R1+0xfc] ;  /* 0x0000fc00010b7983 */ /* 0x0003220000300600 */
[----:B------:R-:W-:-:S04]  /*8a40*/  FADD.FTZ R2, R138, R2 ;  /* 0x000000028a027221 */ /* 0x000fc80000010000 */
[----:B------:R-:W-:Y:S01]  /*8a50*/  FADD.FTZ R7, R139, R2 ;  /* 0x000000028b077221 */ /* 0x000fe20000010000 */
[----:B--2---:R-:W-:-:S04]  /*8a60*/  F2FP.F16.F32.PACK_AB R2, R213, R220 ;  /* 0x000000dcd502723e */ /* 0x004fc800000000ff */
[----:B------:R-:W-:Y:S02]  /*8a70*/  PRMT R173, R2, 0x7610, R173 ;  /* 0x0000761002ad7816 */ /* 0x000fe400000000ad */
[----:B------:R-:W-:Y:S01]  /*8a80*/  @!P5 PRMT R174, R10, 0x5410, RZ ;  /* 0x000054100aaed816 */ /* 0x000fe200000000ff */
[----:B------:R-:W-:Y:S02]  /*8a90*/  MUFU.EX2 R211, R20 ;  /* 0x0000001400d37308 */ /* 0x000fe40000000800 */
[----:B----4-:R-:W-:-:S05]  /*8aa0*/  @!P4 HADD2 R11, -R173.H0_H0, -RZ.H0_H0 ;  /* 0xa00000ffad0bc230 */ /* 0x010fca0000000900 */
[----:B------:R-:W-:Y:S02]  /*8ab0*/  PRMT R9, R11, 0x7610, R9 ;  /* 0x000076100b097816 */ /* 0x000fe40000000009 */
[----:B------:R1:W2:Y:S04]  /*8ac0*/  LDL.LU.S16 R11, [R1+0x108] ;  /* 0x00010800010b7983 */ /* 0x0002a80000300600 */
[----:B------:R1:W4:Y:S01]  /*8ad0*/  LDL.LU.S16 R10, [R1+0x104] ;  /* 0x00010400010a7983 */ /* 0x0003220000300600 */
[----:B------:R-:W3:Y:S01]  /*8ae0*/  MUFU.EX2 R212, R21 ;  /* 0x0000001500d47308 */ /* 0x000ee20000000800 */
[----:B------:R-:W-:Y:S02]  /*8af0*/  PRMT R172, R2, 0x7632, R172 ;  /* 0x0000763202ac7816 */ /* 0x000fe400000000ac */
[----:B---3--:R-:W-:-:S04]  /*8b00*/  F2FP.F16.F32.PACK_AB R0, R212, R211 ;  /* 0x000000d3d400723e */ /* 0x008fc800000000ff */
[----:B------:R-:W-:Y:S01]  /*8b10*/  PRMT R105, R0, 0x7610, R105 ;  /* 0x0000761000697816 */ /* 0x000fe20000000069 */
[----:B------:R-:W-:-:S04]  /*8b20*/  IMAD.MOV.U32 R22, RZ, RZ, R24 ;  /* 0x000000ffff167224 */ /* 0x000fc800078e0018 */
[----:B----4-:R-:W-:-:S05]  /*8b30*/  @!P2 HADD2 R10, -R105.H0_H0, -RZ.H0_H0 ;  /* 0xa00000ff690aa230 */ /* 0x010fca0000000900 */
[----:B------:R-:W-:Y:S02]  /*8b40*/  PRMT R2, R10, 0x7610, R2 ;  /* 0x000076100a027816 */ /* 0x000fe40000000002 */
[----:B------:R1:W3:Y:S01]  /*8b50*/  LDL.LU.S16 R10, [R1+0x100] ;  /* 0x00010000010a7983 */ /* 0x0002e20000300600 */
        /* <DEDUP_REMOVED lines=10> */
[----:B------:R-:W4:Y:S01]  /*8c00*/  LDSM.16.MT88.4 R32, [R194+0xb000] ;  /* 0x00b00000c220783b */ /* 0x000f220000004200 */
[----:B------:R-:W-:Y:S01]  /*8c10*/  PRMT R100, R0, 0x7632, R100 ;  /* 0x0000763200647816 */ /* 0x000fe20000000064 */
[----:B--2---:R-:W-:-:S02]  /*8c20*/  @!P3 HADD2 R11, -R172.H0_H0, -RZ.H0_H0 ;  /* 0xa00000ffac0bb230 */ /* 0x004fc40000000900 */
[----:B------:R-:W-:Y:S01]  /*8c30*/  FADD.FTZ R3, R151, R17 ;  /* 0x0000001197037221 */ /* 0x000fe20000010000 */
[----:B------:R-:W-:Y:S01]  /*8c40*/  FADD.FTZ R4, R216, R4 ;  /* 0x00000004d8047221 */ /* 0x000fe20000010000 */
[----:B------:R-:W-:Y:S01]  /*8c50*/  UIADD3 UR4, UR4, -0x40, URZ ;  /* 0xffffffc004047890 */ /* 0x000fe2000fffe03f */
[----:B------:R-:W-:Y:S01]  /*8c60*/  PRMT R5, R11, 0x7610, R5 ;  /* 0x000076100b057816 */ /* 0x000fe20000000005 */
[----:B------:R-:W-:Y:S01]  /*8c70*/  FADD.FTZ R3, R150, R3 ;  /* 0x0000000396037221 */ /* 0x000fe20000010000 */
[----:B------:R-:W-:Y:S02]  /*8c80*/  PRMT R30, R173, 0x5410, R172 ;  /* 0x00005410ad1e7816 */ /* 0x000fe400000000ac */
[----:B------:R-:W-:Y:S01]  /*8c90*/  @!P3 PRMT R172, R5, 0x5410, RZ ;  /* 0x0000541005acb816 */ /* 0x000fe200000000ff */
[----:B------:R-:W-:Y:S01]  /*8ca0*/  FADD.FTZ R5, R217, R4 ;  /* 0x00000004d9057221 */ /* 0x000fe20000010000 */
[----:B------:R-:W-:Y:S01]  /*8cb0*/  PRMT R31, R105, 0x5410, R100 ;  /* 0x00005410691f7816 */ /* 0x000fe20000000064 */
[----:B------:R-:W-:Y:S01]  /*8cc0*/  FADD.FTZ R4, R155, R3 ;  /* 0x000000039b047221 */ /* 0x000fe20000010000 */
[----:B------:R-:W-:Y:S01]  /*8cd0*/  @!P2 PRMT R105, R2, 0x5410, RZ ;  /* 0x000054100269a816 */ /* 0x000fe200000000ff */
[----:B------:R-:W-:Y:S01]  /*8ce0*/  IMAD.U32 R3, RZ, RZ, UR4 ;  /* 0x00000004ff037e24 */ /* 0x000fe2000f8e00ff */
[----:B------:R-:W-:Y:S01]  /*8cf0*/  SHF.R.S32.HI R2, RZ, 0x1f, R22 ;  /* 0x0000001fff027819 */ /* 0x000fe20000011416 */
[----:B------:R-:W-:-:S02]  /*8d00*/  IMAD.MOV.U32 R110, RZ, RZ, R117 ;  /* 0x000000ffff6e7224 */ /* 0x000fc400078e0075 */
[----:B------:R-:W-:Y:S02]  /*8d10*/  IMAD.MOV.U32 R145, RZ, RZ, R163 ;  /* 0x000000ffff917224 */ /* 0x000fe400078e00a3 */
[----:B------:R-:W-:Y:S01]  /*8d20*/  FADD.FTZ R14, R160, R4 ;  /* 0x00000004a00e7221 */ /* 0x000fe20000010000 */
[----:B------:R-:W-:Y:S02]  /*8d30*/  IMAD.MOV.U32 R160, RZ, RZ, R110 ;  /* 0x000000ffffa07224 */ /* 0x000fe400078e006e */
[----:B------:R-:W-:Y:S02]  /*8d40*/  IMAD.MOV.U32 R18, RZ, RZ, R140 ;  /* 0x000000ffff127224 */ /* 0x000fe400078e008c */
[----:B------:R-:W-:Y:S02]  /*8d50*/  IMAD.MOV.U32 R110, RZ, RZ, R146 ;  /* 0x000000ffff6e7224 */ /* 0x000fe400078e0092 */
[----:B------:R-:W-:Y:S01]  /*8d60*/  IMAD.MOV.U32 R140, RZ, RZ, R145 ;  /* 0x000000ffff8c7224 */ /* 0x000fe200078e0091 */
[----:B------:R-:W-:Y:S01]  /*8d70*/  @!P4 PRMT R173, R9, 0x5410, RZ ;  /* 0x0000541009adc816 */ /* 0x000fe200000000ff */
[----:B------:R-:W-:-:S02]  /*8d80*/  IMAD.MOV.U32 R146, RZ, RZ, R122 ;  /* 0x000000ffff927224 */ /* 0x000fc400078e007a */
[----:B------:R-:W-:Y:S02]  /*8d90*/  IMAD.MOV.U32 R53, RZ, RZ, R8 ;  /* 0x000000ffff357224 */ /* 0x000fe400078e0008 */
[----:B------:R-:W-:Y:S02]  /*8da0*/  IMAD.MOV.U32 R19, RZ, RZ, R15 ;  /* 0x000000ffff137224 */ /* 0x000fe400078e000f */
[----:B------:R-:W-:Y:S02]  /*8db0*/  IMAD.MOV.U32 R15, RZ, RZ, R149 ;  /* 0x000000ffff0f7224 */ /* 0x000fe400078e0095 */
[----:B------:R-:W-:Y:S02]  /*8dc0*/  IMAD.MOV.U32 R149, RZ, RZ, R94 ;  /* 0x000000ffff957224 */ /* 0x000fe400078e005e */
[----:B------:R-:W-:Y:S02]  /*8dd0*/  IMAD.MOV.U32 R94, RZ, RZ, R148 ;  /* 0x000000ffff5e7224 */ /* 0x000fe400078e0094 */
[----:B---3--:R-:W-:-:S05]  /*8de0*/  @!P1 HADD2 R10, -R100.H0_H0, -RZ.H0_H0 ;  /* 0xa00000ff640a9230 */ /* 0x008fca0000000900 */
[----:B------:R-:W-:-:S04]  /*8df0*/  PRMT R0, R10, 0x7610, R0 ;  /* 0x000076100a007816 */ /* 0x000fc80000000000 */
[----:B------:R-:W-:Y:S02]  /*8e00*/  @!P1 PRMT R100, R0, 0x5410, RZ ;  /* 0x0000541000649816 */ /* 0x000fe400000000ff */
[----:B------:R-:W-:Y:S01]  /*8e10*/  IADD3 R0, P1, R22, UR4, RZ ;  /* 0x0000000416007c10 */ /* 0x000fe2000ff3e0ff */
[----:B------:R-:W-:-:S03]  /*8e20*/  IMAD.MOV.U32 R22, RZ, RZ, R24 ;  /* 0x000000ffff167224 */ /* 0x000fc600078e0018 */
[----:B------:R-:W-:Y:S02]  /*8e30*/  LEA.HI.X.SX32 R2, R3, R2, 0x1, P1 ;  /* 0x0000000203027211 */ /* 0x000fe400008f0eff */
[----:B------:R-:W-:Y:S01]  /*8e40*/  LEA R12, P1, R0, UR6, 0x1 ;  /* 0x00000006000c7c11 */ /* 0x000fe2000f8208ff */
[----:B------:R-:W-:Y:S01]  /*8e50*/  FADD.FTZ R3, R218, R5 ;  /* 0x00000005da037221 */ /* 0x000fe20000010000 */
[----:B------:R-:W-:Y:S02]  /*8e60*/  IMAD.MOV.U32 R145, RZ, RZ, R22 ;  /* 0x000000ffff917224 */ /* 0x000fe400078e0016 */
[----:B------:R-:W-:Y:S01]  /*8e70*/  LEA.HI.X R13, R0, UR7, R2, 0x1, P1 ;  /* 0x00000007000d7c11 */ /* 0x000fe200088f0c02 */
[----:B------:R-:W-:Y:S01]  /*8e80*/  FADD.FTZ R2, R142, R7 ;  /* 0x000000078e027221 */ /* 0x000fe20000010000 */
[----:B------:R-:W-:Y:S01]  /*8e90*/  FADD.FTZ R0, R136, R6 ;  /* 0x0000000688007221 */ /* 0x000fe20000010000 */
[----:B----4-:R-:W-:Y:S01]  /*8ea0*/  HMMA.16816.F32 R8, R68, R32, RZ ;  /* 0x000000204408723c */ /* 0x010fe200000018ff */
[----:B------:R-:W-:-:S02]  /*8eb0*/  IMAD.MOV.U32 R22, RZ, RZ, R158 ;  /* 0x000000ffff167224 */ /* 0x000fc400078e009e */
[----:B------:R-:W-:Y:S02]  /*8ec0*/  IMAD.MOV.U32 R158, RZ, RZ, R137 ;  /* 0x000000ffff9e7224 */ /* 0x000fe400078e0089 */
[----:B------:R-:W2:Y:S01]  /*8ed0*/  LDL.LU R137, [R1+0x1b0] ;  /* 0x0001b00001897983 */ /* 0x000ea20000300800 */
[----:B------:R-:W-:Y:S03]  /*8ee0*/  HMMA.16816.F32 R4, R60, R32, RZ ;  /* 0x000000203c04723c */ /* 0x000fe600000018ff */
[----:B------:R-:W3:Y:S04]  /*8ef0*/  LDL.LU R148, [R1+0x1ac] ;  /* 0x0001ac0001947983 */ /* 0x000ee80000300800 */
[----:B------:R-:W-:Y:S01]  /*8f00*/  IMAD.MOV.U32 R32, RZ, RZ, R140 ;  /* 0x000000ffff207224 */ /* 0x000fe200078e008c */
[----:B------:R-:W4:Y:S01]  /*8f10*/  LDL.LU R122, [R1+0x1a8] ;  /* 0x0001a800017a7983 */ /* 0x000f220000300800 */
[----:B------:R-:W-:-:S02]  /*8f20*/  IMAD.MOV.U32 R140, RZ, RZ, R146 ;  /* 0x000000ffff8c7224 */ /* 0x000fc400078e0092 */
[----:B------:R-:W-:Y:S02]  /*8f30*/  IMAD.MOV.U32 R146, RZ, RZ, R145 ;  /* 0x000000ffff927224 */ /* 0x000fe400078e0091 */
[----:B------:R-:W-:Y:S02]  /*8f40*/  IMAD.MOV.U32 R145, RZ, RZ, R123 ;  /* 0x000000ffff917224 */ /* 0x000fe400078e007b */
[----:B------:R-:W4:Y:S01]  /*8f50*/  LDL.LU R123, [R1+0x1a4] ;  /* 0x0001a400017b7983 */ /* 0x000f220000300800 */
[----:B------:R-:W-:-:S03]  /*8f60*/  IMAD.MOV.U32 R163, RZ, RZ, R27 ;  /* 0x000000ffffa37224 */ /* 0x000fc600078e001b */
[----:B------:R-:W1:Y:S01]  /*8f70*/  LDSM.16.MT88.4 R24, [R194+0xb400] ;  /* 0x00b40000c218783b */ /* 0x000e620000004200 */
[----:B------:R-:W-:Y:S01]  /*8f80*/  USHF.L.U32 UR4, UR19, 0x3, URZ ;  /* 0x0000000313047899 */ /* 0x000fe2000800063f */
[----:B------:R-:W-:Y:S02]  /*8f90*/  IMAD.MOV.U32 R52, RZ, RZ, R28 ;  /* 0x000000ffff347224 */ /* 0x000fe400078e001c */
[----:B------:R-:W-:Y:S01]  /*8fa0*/  FADD.FTZ R117, R219, R3 ;  /* 0x00000003db757221 */ /* 0x000fe20000010000 */
[----:B------:R-:W-:Y:S01]  /*8fb0*/  FADD.FTZ R23, R131, R0 ;  /* 0x0000000083177221 */ /* 0x000fe20000010000 */
[----:B------:R-:W-:Y:S01]  /*8fc0*/  HSET2.LE.AND R3, R77, R16, PT ;  /* 0x000000104d037233 */ /* 0x000fe20003803000 */
[----:B------:R-:W-:Y:S02]  /*8fd0*/  IMAD.MOV.U32 R138, RZ, RZ, R52 ;  /* 0x000000ffff8a7224 */ /* 0x000fe400078e0034 */
[----:B------:R-:W-:Y:S01]  /*8fe0*/  IMAD.U32 R0, RZ, RZ, UR4 ;  /* 0x00000004ff007e24 */ /* 0x000fe2000f8e00ff */
[----:B------:R-:W-:Y:S01]  /*8ff0*/  USHF.L.U32 UR4, UR19, 0x6, URZ ;  /* 0x0000000613047899 */ /* 0x000fe2000800063f */
[----:B------:R-:W-:-:S02]  /*9000*/  IMAD.MOV.U32 R151, RZ, RZ, R53 ;  /* 0x000000ffff977224 */ /* 0x000fc400078e0035 */
[----:B------:R-:W-:Y:S02]  /*9010*/  IMAD.MOV.U32 R52, RZ, RZ, R48 ;  /* 0x000000ffff347224 */ /* 0x000fe400078e0030 */
[----:B------:R-:W-:Y:S02]  /*9020*/  IMAD.MOV.U32 R53, RZ, RZ, R149 ;  /* 0x000000ffff357224 */ /* 0x000fe400078e0095 */
[----:B------:R-:W-:Y:S01]  /*9030*/  IMAD.WIDE R106, R0, 0x2, R12 ;  /* 0x00000002006a7825 */ /* 0x000fe200078e020c */
[----:B------:R-:W-:Y:S03]  /*9040*/  STG.E.U16 desc[UR20][R12.64], R89 ;  /* 0x000000590c007986 */ /* 0x000fe6000c101514 */
[----:B------:R-:W-:Y:S01]  /*9050*/  IMAD.MOV.U32 R149, RZ, RZ, R22 ;  /* 0x000000ffff957224 */ /* 0x000fe200078e0016 */
[----:B------:R-:W-:Y:S01]  /*9060*/  STG.E.U16 desc[UR20][R12.64+0x2], R88 ;  /* 0x000002580c007986 */ /* 0x000fe2000c101514 */
[----:B------:R-:W-:Y:S01]  /*9070*/  FADD.FTZ R124, R124, R14 ;  /* 0x0000000e7c7c7221 */ /* 0x000fe20000010000 */
[----:B------:R-:W-:-:S02]  /*9080*/  IMAD.MOV.U32 R131, RZ, RZ, R110 ;  /* 0x000000ffff837224 */ /* 0x000fc400078e006e */
[----:B------:R-:W-:Y:S01]  /*9090*/  STG.E.U16 desc[UR20][R106.64], R90 ;  /* 0x0000005a6a007986 */ /* 0x000fe2000c101514 */
[----:B------:R-:W-:-:S03]  /*90a0*/  HSET2.LE.AND R14, R43, R16, PT ;  /* 0x000000102b0e7233 */ /* 0x000fc60003803000 */
[----:B------:R1:W-:Y:S01]  /*90b0*/  STG.E.U16 desc[UR20][R106.64+0x2], R91 ;  /* 0x0000025b6a007986 */ /* 0x0003e2000c101514 */
[----:B------:R-:W-:Y:S01]  /*90c0*/  FADD.FTZ R28, R141, R2 ;  /* 0x000000028d1c7221 */ /* 0x000fe20000010000 */
[----:B------:R-:W-:Y:S01]  /*90d0*/  IMAD.MOV.U32 R77, RZ, RZ, R18 ;  /* 0x000000ffff4d7224 */ /* 0x000fe200078e0012 */
[----:B-1----:R-:W-:Y:S07]  /*90e0*/  HMMA.16816.F32 R216, R64, R24, R8 ;  /* 0x0000001840d8723c */ /* 0x002fee0000001808 */
[----:B------:R-:W-:Y:S01]  /*90f0*/  LOP3.LUT R10, R3, R112, RZ, 0xc0, !PT ;  /* 0x00000070030a7212 */ /* 0x000fe200078ec0ff */
[----:B------:R-:W-:-:S02]  /*9100*/  IMAD.MOV.U32 R3, RZ, RZ, R140 ;  /* 0x000000ffff037224 */ /* 0x000fc400078e008c */
[----:B------:R-:W-:Y:S02]  /*9110*/  IMAD.MOV.U32 R140, RZ, RZ, R52 ;  /* 0x000000ffff8c7224 */ /* 0x000fe400078e0034 */
[----:B------:R-:W-:Y:S02]  /*9120*/  IMAD.MOV.U32 R52, RZ, RZ, R53 ;  /* 0x000000ffff347224 */ /* 0x000fe400078e0035 */
[----:B------:R-:W-:Y:S02]  /*9130*/  IMAD.MOV.U32 R53, RZ, RZ, R146 ;  /* 0x000000ffff357224 */ /* 0x000fe400078e0092 */
[----:B------:R-:W-:Y:S01]  /*9140*/  IMAD.U32 R8, RZ, RZ, UR4 ;  /* 0x00000004ff087e24 */ /* 0x000fe2000f8e00ff */
[----:B------:R-:W-:Y:S01]  /*9150*/  HMMA.16816.F32 R88, R56, R24, R4 ;  /* 0x000000183858723c */ /* 0x000fe20000001804 */
[----:B------:R-:W-:Y:S02]  /*9160*/  IMAD.MOV.U32 R146, RZ, RZ, R149 ;  /* 0x000000ffff927224 */ /* 0x000fe400078e0095 */
[----:B------:R-:W-:-:S02]  /*9170*/  IMAD.MOV.U32 R149, RZ, RZ, R145 ;  /* 0x000000ffff957224 */ /* 0x000fc400078e0091 */
[----:B------:R-:W-:Y:S02]  /*9180*/  IMAD.MOV.U32 R145, RZ, RZ, R167 ;  /* 0x000000ffff917224 */ /* 0x000fe400078e00a7 */
[--C-:B------:R-:W-:Y:S01]  /*9190*/  HSET2.LE.AND R6, R73, R16.reuse, PT ;  /* 0x0000001049067233 */ /* 0x100fe20003803000 */
[----:B------:R-:W-:Y:S01]  /*91a0*/  IMAD.MOV.U32 R73, RZ, RZ, R19 ;  /* 0x000000ffff497224 */ /* 0x000fe200078e0013 */
[--C-:B------:R-:W-:Y:S01]  /*91b0*/  HSET2.LE.AND R4, R76, R16.reuse, PT ;  /* 0x000000104c047233 */ /* 0x100fe20003803000 */
[----:B------:R-:W-:Y:S01]  /*91c0*/  IMAD.MOV.U32 R33, RZ, RZ, R15 ;  /* 0x000000ffff217224 */ /* 0x000fe200078e000f */
[--C-:B------:R-:W-:Y:S01]  /*91d0*/  HSET2.LE.AND R5, R72, R16.reuse, PT ;  /* 0x0000001048057233 */ /* 0x100fe20003803000 */
[----:B------:R-:W-:Y:S01]  /*91e0*/  IMAD.MOV.U32 R110, RZ, RZ, R49 ;  /* 0x000000ffff6e7224 */ /* 0x000fe200078e0031 */
[--C-:B------:R-:W-:Y:S01]  /*91f0*/  HSET2.LE.AND R21, R47, R16.reuse, PT ;  /* 0x000000102f157233 */ /* 0x100fe20003803000 */
[----:B------:R-:W-:Y:S01]  /*9200*/  IMAD.MOV.U32 R167, RZ, RZ, R166 ;  /* 0x000000ffffa77224 */ /* 0x000fe200078e00a6 */
[--C-:B------:R-:W-:Y:S01]  /*9210*/  HSET2.LE.AND R22, R46, R16.reuse, PT ;  /* 0x000000102e167233 */ /* 0x100fe20003803000 */
[----:B------:R-:W-:Y:S01]  /*9220*/  IMAD.WIDE R48, R8, 0x2, R12 ;  /* 0x0000000208307825 */ /* 0x000fe200078e020c */
[----:B------:R-:W-:-:S02]  /*9230*/  HSET2.LE.AND R0, R45, R16, PT ;  /* 0x000000102d007233 */ /* 0x000fc40003803000 */
[--C-:B------:R-:W-:Y:S01]  /*9240*/  HSET2.LE.AND R2, R44, R16.reuse, PT ;  /* 0x000000102c027233 */ /* 0x100fe20003803000 */
[----:B------:R-:W-:Y:S01]  /*9250*/  IMAD.MOV.U32 R166, RZ, RZ, R164 ;  /* 0x000000ffffa67224 */ /* 0x000fe200078e00a4 */
[--C-:B------:R-:W-:Y:S01]  /*9260*/  HSET2.LE.AND R7, R42, R16.reuse, PT ;  /* 0x000000102a077233 */ /* 0x100fe20003803000 */
[----:B------:R-:W-:Y:S01]  /*9270*/  IMAD.MOV.U32 R164, RZ, RZ, R159 ;  /* 0x000000ffffa47224 */ /* 0x000fe200078e009f */
[--C-:B------:R-:W-:Y:S02]  /*9280*/  HSET2.LE.AND R17, R41, R16.reuse, PT ;  /* 0x0000001029117233 */ /* 0x100fe40003803000 */
[--C-:B------:R-:W-:Y:S02]  /*9290*/  HSET2.LE.AND R18, R40, R16.reuse, PT ;  /* 0x0000001028127233 */ /* 0x100fe40003803000 */
[--C-:B------:R-:W-:Y:S02]  /*92a0*/  HSET2.LE.AND R19, R39, R16.reuse, PT ;  /* 0x0000001027137233 */ /* 0x100fe40003803000 */
[----:B------:R-:W-:-:S02]  /*92b0*/  HSET2.LE.AND R20, R38, R16, PT ;  /* 0x0000001026147233 */ /* 0x000fc40003803000 */
[--C-:B------:R-:W-:Y:S01]  /*92c0*/  HSET2.LE.AND R15, R37, R16.reuse, PT ;  /* 0x00000010250f7233 */ /* 0x100fe20003803000 */
[----:B------:R-:W-:Y:S01]  /*92d0*/  IMAD.MOV.U32 R159, RZ, RZ, R96 ;  /* 0x000000ffff9f7224 */ /* 0x000fe200078e0060 */
[----:B------:R-:W-:Y:S02]  /*92e0*/  HSET2.LE.AND R16, R36, R16, PT ;  /* 0x0000001024107233 */ /* 0x000fe40003803000 */
[----:B------:R-:W-:Y:S01]  /*92f0*/  LOP3.LUT R96, R14, R109, RZ, 0xc0, !PT ;  /* 0x0000006d0e607212 */ /* 0x000fe200078ec0ff */
[----:B------:R-:W-:Y:S01]  /*9300*/  IMAD.MOV.U32 R14, RZ, RZ, R97 ;  /* 0x000000ffff0e7224 */ /* 0x000fe200078e0061 */
[----:B------:R1:W-:Y:S01]  /*9310*/  STG.E.U16 desc[UR20][R48.64+0x2], R92 ;  /* 0x0000025c30007986 */ /* 0x0003e2000c101514 */
[----:B------:R-:W-:Y:S02]  /*9320*/  LOP3.LUT R97, R7, R108, RZ, 0xc0, !PT ;  /* 0x0000006c07617212 */ /* 0x000fe400078ec0ff */
[----:B------:R-:W-:Y:S02]  /*9330*/  LOP3.LUT R98, R6, R98, RZ, 0xc0, !PT ;  /* 0x0000006206627212 */ /* 0x000fe400078ec0ff */
[----:B------:R-:W-:-:S02]  /*9340*/  LOP3.LUT R99, R5, R99, RZ, 0xc0, !PT ;  /* 0x0000006305637212 */ /* 0x000fc400078ec0ff */
[----:B------:R-:W-:Y:S02]  /*9350*/  LOP3.LUT R5, R16, R85, RZ, 0xc0, !PT ;  /* 0x0000005510057212 */ /* 0x000fe400078ec0ff */
[----:B------:R-:W-:Y:S02]  /*9360*/  LOP3.LUT R6, R17, R84, RZ, 0xc0, !PT ;  /* 0x0000005411067212 */ /* 0x000fe400078ec0ff */
[----:B------:R-:W-:Y:S02]  /*9370*/  LOP3.LUT R7, R18, R81, RZ, 0xc0, !PT ;  /* 0x0000005112077212 */ /* 0x000fe400078ec0ff */
[----:B-1----:R-:W-:Y:S02]  /*9380*/  LOP3.LUT R92, R19, R80, RZ, 0xc0, !PT ;  /* 0x00000050135c7212 */ /* 0x002fe400078ec0ff */
[C---:B------:R-:W-:Y:S01]  /*9390*/  HMMA.16816.F32 R16, R60.reuse, R34, RZ ;  /* 0x000000223c10723c */ /* 0x040fe200000018ff */
[----:B------:R-:W-:Y:S01]  /*93a0*/  LOP3.LUT R9, R2, R113, RZ, 0xc0, !PT ;  /* 0x0000007102097212 */ /* 0x000fe200078ec0ff */
[----:B------:R-:W-:Y:S01]  /*93b0*/  IMAD.MOV.U32 R113, RZ, RZ, R52 ;  /* 0x000000ffff717224 */ /* 0x000fe200078e0034 */
[----:B------:R-:W-:Y:S01]  /*93c0*/  LOP3.LUT R11, R4, R111, RZ, 0xc0, !PT ;  /* 0x0000006f040b7212 */ /* 0x000fe200078ec0ff */
[----:B------:R-:W-:Y:S01]  /*93d0*/  IMAD.MOV.U32 R52, RZ, RZ, R145 ;  /* 0x000000ffff347224 */ /* 0x000fe200078e0091 */
[----:B------:R1:W-:Y:S01]  /*93e0*/  STG.E.U16 desc[UR20][R48.64], R93 ;  /* 0x0000005d30007986 */ /* 0x0003e2000c101514 */
[----:B------:R-:W-:Y:S01]  /*93f0*/  LOP3.LUT R4, R15, R95, RZ, 0xc0, !PT ;  /* 0x0000005f0f047212 */ /* 0x000fe200078ec0ff */
[----:B------:R-:W-:Y:S01]  /*9400*/  IMAD.MOV.U32 R145, RZ, RZ, R94 ;  /* 0x000000ffff917224 */ /* 0x000fe200078e005e */
[----:B------:R-:W-:Y:S01]  /*9410*/  LOP3.LUT R94, R21, R30, RZ, 0xc0, !PT ;  /* 0x0000001e155e7212 */ /* 0x000fe200078ec0ff */
[----:B------:R-:W-:Y:S01]  /*9420*/  HMMA.16816.F32 R40, R60, R126, RZ ;  /* 0x0000007e3c28723c */ /* 0x000fe200000018ff */
[----:B------:R-:W-:-:S05]  /*9430*/  LOP3.LUT R95, R22, R31, RZ, 0xc0, !PT ;  /* 0x0000001f165f7212 */ /* 0x000fca00078ec0ff */
[----:B------:R-:W-:Y:S01]  /*9440*/  HMMA.16816.F32 R36, R60, R82, RZ ;  /* 0x000000523c24723c */ /* 0x000fe200000018ff */
[----:B-1----:R-:W-:Y:S01]  /*9450*/  LOP3.LUT R93, R20, R29, RZ, 0xc0, !PT ;  /* 0x0000001d145d7212 */ /* 0x002fe200078ec0ff */
[----:B------:R-:W-:Y:S01]  /*9460*/  IMAD.MOV.U32 R2, RZ, RZ, R138 ;  /* 0x000000ffff027224 */ /* 0x000fe200078e008a */
[----:B------:R-:W-:Y:S01]  /*9470*/  LOP3.LUT R8, R0, R116, RZ, 0xc0, !PT ;  /* 0x0000007400087212 */ /* 0x000fe200078ec0ff */
        /* <DEDUP_REMOVED lines=14> */
[----:B--2---:R-:W-:Y:S02]  /*9560*/  FADD.FTZ R72, R137, R23 ;  /* 0x0000001789487221 */ /* 0x004fe40000010000 */
[----:B------:R-:W-:Y:S01]  /*9570*/  HMMA.16816.F32 R20, R60, R50, RZ ;  /* 0x000000323c14723c */ /* 0x000fe200000018ff */
[----:B---3--:R-:W-:-:S05]  /*9580*/  FADD.FTZ R76, R148, R28 ;  /* 0x0000001c944c7221 */ /* 0x008fca0000010000 */
[C---:B------:R-:W-:Y:S06]  /*9590*/  HMMA.16816.F32 R28, R60.reuse, R74, RZ ;  /* 0x0000004a3c1c723c */ /* 0x040fec00000018ff */
[----:B----4-:R-:W-:Y:S06]  /*95a0*/  HMMA.16816.F32 R44, R60, R122, RZ ;  /* 0x0000007a3c2c723c */ /* 0x010fec00000018ff */
[----:B------:R-:W-:Y:S06]  /*95b0*/  HMMA.16816.F32 R60, R56, R26, R16 ;  /* 0x0000001a383c723c */ /* 0x000fec0000001810 */
[----:B------:R-:W-:Y:S01]  /*95c0*/  HMMA.16816.F32 R16, R68, R122, RZ ;  /* 0x0000007a4410723c */ /* 0x000fe200000018ff */
[----:B------:R-:W-:-:S05]  /*95d0*/  IMAD.MOV.U32 R137, RZ, RZ, R157 ;  /* 0x000000ffff897224 */ /* 0x000fca00078e009d */
[C---:B------:R-:W-:Y:S06]  /*95e0*/  HMMA.16816.F32 R156, R56.reuse, R114, R40 ;  /* 0x00000072389c723c */ /* 0x040fec0000001828 */
[C---:B------:R-:W-:Y:S06]  /*95f0*/  HMMA.16816.F32 R164, R56.reuse, R118, R44 ;  /* 0x0000007638a4723c */ /* 0x040fec000000182c */
[C---:B------:R-:W-:Y:S06]  /*9600*/  HMMA.16816.F32 R148, R56.reuse, R86, R36 ;  /* 0x000000563894723c */ /* 0x040fec0000001824 */
[C---:B------:R-:W-:Y:S06]  /*9610*/  HMMA.16816.F32 R140, R56.reuse, R78, R28 ;  /* 0x0000004e388c723c */ /* 0x040fec000000181c */
[----:B------:R-:W-:Y:S06]  /*9620*/  HMMA.16816.F32 R108, R56, R54, R20 ;  /* 0x00000036386c723c */ /* 0x000fec0000001814 */
[----:B------:R-:W-:Y:S06]  /*9630*/  HMMA.16816.F32 R56, R64, R118, R16 ;  /* 0x000000764038723c */ /* 0x000fec0000001810 */
[C---:B------:R-:W-:Y:S06]  /*9640*/  HMMA.16816.F32 R16, R68.reuse, R82, RZ ;  /* 0x000000524410723c */ /* 0x040fec00000018ff */
[C---:B------:R-:W-:Y:S06]  /*9650*/  HMMA.16816.F32 R20, R68.reuse, R126, RZ ;  /* 0x0000007e4414723c */ /* 0x040fec00000018ff */
[----:B------:R-:W-:-:S12]  /*9660*/  HMMA.16816.F32 R28, R68, R74, RZ ;  /* 0x0000004a441c723c */ /* 0x000fd800000018ff */
[C---:B------:R-:W-:Y:S06]  /*9670*/  HMMA.16816.F32 R36, R64.reuse, R86, R16 ;  /* 0x000000564024723c */ /* 0x040fec0000001810 */
[----:B------:R-:W-:Y:S06]  /*9680*/  HMMA.16816.F32 R44, R64, R114, R20 ;  /* 0x00000072402c723c */ /* 0x000fec0000001814 */
[C---:B------:R-:W-:Y:S06]  /*9690*/  HMMA.16816.F32 R16, R68.reuse, R34, RZ ;  /* 0x000000224410723c */ /* 0x040fec00000018ff */
[----:B------:R-:W-:Y:S01]  /*96a0*/  HMMA.16816.F32 R20, R68, R50, RZ ;  /* 0x000000324414723c */ /* 0x000fe200000018ff */
[----:B------:R-:W-:-:S02]  /*96b0*/  IMAD.MOV.U32 R122, RZ, RZ, R52 ;  /* 0x000000ffff7a7224 */ /* 0x000fc400078e0034 */
[----:B------:R-:W-:-:S03]  /*96c0*/  IMAD.MOV.U32 R123, RZ, RZ, R53 ;  /* 0x000000ffff7b7224 */ /* 0x000fc600078e0035 */
[----:B------:R-:W-:-:S12]  /*96d0*/  HMMA.16816.F32 R40, R64, R78, R28 ;  /* 0x0000004e4028723c */ /* 0x000fd8000000181c */
[C---:B------:R-:W-:Y:S01]  /*96e0*/  HMMA.16816.F32 R28, R64.reuse, R26, R16 ;  /* 0x0000001a401c723c */ /* 0x040fe20000001810 */
[----:B------:R-:W1:Y:S04]  /*96f0*/  LDSM.16.MT88.4 R24, [R192+0x9800] ;  /* 0x00980000c018783b */ /* 0x000e680000004200 */
[----:B------:R-:W-:Y:S01]  /*9700*/  LDSM.16.MT88.4 R16, [R192+0xa800] ;  /* 0x00a80000c010783b */ /* 0x000fe20000004200 */
[----:B------:R-:W-:Y:S03]  /*9710*/  HMMA.16816.F32 R52, R64, R54, R20 ;  /* 0x000000364034723c */ /* 0x000fe60000001814 */
[----:B------:R-:W2:Y:S01]  /*9720*/  LDSM.16.MT88.4 R20, [R194+0x9800] ;  /* 0x00980000c214783b */ /* 0x000ea20000004200 */
        /* <DEDUP_REMOVED lines=10> */
[C---:B-1----:R-:W-:Y:S06]  /*97d0*/  HMMA.16816.F32 R32, R8.reuse, R26, R56 ;  /* 0x0000001a0820723c */ /* 0x042fec0000001838 */
[C---:B------:R-:W-:Y:S06]  /*97e0*/  HMMA.16816.F32 R136, R8.reuse, R24, R136 ;  /* 0x000000180888723c */ /* 0x040fec0000001888 */
[----:B--2---:R-:W-:Y:S06]  /*97f0*/  HMMA.16816.F32 R56, R8, R22, R44 ;  /* 0x000000160838723c */ /* 0x004fec000000182c */
[C---:B------:R-:W-:Y:S06]  /*9800*/  HMMA.16816.F32 R168, R4.reuse, R24, R168 ;  /* 0x0000001804a8723c */ /* 0x040fec00000018a8 */
[----:B------:R-:W-:Y:S01]  /*9810*/  HMMA.16816.F32 R164, R4, R26, R164 ;  /* 0x0000001a04a4723c */ /* 0x000fe200000018a4 */
[----:B------:R-:W1:Y:S05]  /*9820*/  LDSM.16.MT88.4 R24, [R194+0xa800] ;  /* 0x00a80000c218783b */ /* 0x000e6a0000004200 */
[-C--:B------:R-:W-:Y:S06]  /*9830*/  HMMA.16816.F32 R128, R8, R20.reuse, R128 ;  /* 0x000000140880723c */ /* 0x080fec0000001880 */
[C---:B------:R-:W-:Y:S06]  /*9840*/  HMMA.16816.F32 R160, R4.reuse, R20, R160 ;  /* 0x0000001404a0723c */ /* 0x040fec00000018a0 */
[----:B------:R-:W-:Y:S01]  /*9850*/  HMMA.16816.F32 R156, R4, R22, R156 ;  /* 0x00000016049c723c */ /* 0x000fe2000000189c */
[----:B------:R-:W-:Y:S05]  /*9860*/  LDSM.16.MT88.4 R20, [R192+0xb800] ;  /* 0x00b80000c014783b */ /* 0x000fea0000004200 */
[-C--:B------:R-:W-:Y:S06]  /*9870*/  HMMA.16816.F32 R120, R8, R16.reuse, R120 ;  /* 0x000000100878723c */ /* 0x080fec0000001878 */
[C---:B------:R-:W-:Y:S06]  /*9880*/  HMMA.16816.F32 R152, R4.reuse, R16, R152 ;  /* 0x000000100498723c */ /* 0x040fec0000001898 */
[-C--:B------:R-:W-:Y:S06]  /*9890*/  HMMA.16816.F32 R148, R4, R18.reuse, R148 ;  /* 0x000000120494723c */ /* 0x080fec0000001894 */
[----:B------:R-:W-:Y:S01]  /*98a0*/  HMMA.16816.F32 R44, R8, R18, R36 ;  /* 0x00000012082c723c */ /* 0x000fe20000001824 */
        /* <DEDUP_REMOVED lines=15> */
[C---:B-1----:R-:W-:Y:S01]  /*99a0*/  HMMA.16816.F32 R144, R4.reuse, R24, R144 ;  /* 0x000000180490723c */ /* 0x042fe20000001890 */
[----:B------:R-:W-:Y:S01]  /*99b0*/  IMAD.MOV.U32 R81, RZ, RZ, R116 ;  /* 0x000000ffff517224 */ /* 0x000fe200078e0074 */
[----:B------:R-:W-:Y:S01]  /*99c0*/  UIMAD UR19, UR19, 0x48, URZ ;  /* 0x00000048131378a4 */ /* 0x000fe2000f8e023f */
[----:B------:R-:W-:Y:S01]  /*99d0*/  IMAD.MOV.U32 R0, RZ, RZ, R207 ;  /* 0x000000ffff007224 */ /* 0x000fe200078e00cf */
[----:B------:R1:W5:Y:S01]  /*99e0*/  LDL.LU R101, [R1+0x1a0] ;  /* 0x0001a00001657983 */ /* 0x0003620000300800 */
[----:B------:R-:W-:Y:S02]  /*99f0*/  IMAD.MOV.U32 R85, RZ, RZ, R102 ;  /* 0x000000ffff557224 */ /* 0x000fe400078e0066 */
[----:B------:R-:W-:Y:S01]  /*9a00*/  IMAD.MOV.U32 R3, RZ, RZ, R103 ;  /* 0x000000ffff037224 */ /* 0x000fe200078e0067 */
[----:B------:R-:W-:Y:S01]  /*9a10*/  HMMA.16816.F32 R140, R4, R26, R140 ;  /* 0x0000001a048c723c */ /* 0x000fe2000000188c */
[----:B------:R-:W-:Y:S01]  /*9a20*/  IMAD.MOV.U32 R2, RZ, RZ, R104 ;  /* 0x000000ffff027224 */ /* 0x000fe200078e0068 */
[----:B------:R1:W5:Y:S01]  /*9a30*/  LDL.LU R102, [R1+0x19c] ;  /* 0x00019c0001667983 */ /* 0x0003620000300800 */
[----:B------:R-:W-:-:S02]  /*9a40*/  IMAD.MOV.U32 R116, RZ, RZ, R206 ;  /* 0x000000ffff747224 */ /* 0x000fc400078e00ce */
[----:B------:R-:W-:Y:S01]  /*9a50*/  IMAD.MOV.U32 R82, RZ, RZ, R118 ;  /* 0x000000ffff527224 */ /* 0x000fe200078e0076 */
[C---:B--2---:R-:W-:Y:S01]  /*9a60*/  HMMA.16816.F32 R88, R4.reuse, R16, R88 ;  /* 0x000000100458723c */ /* 0x044fe20000001858 */
        /* <DEDUP_REMOVED lines=9> */
[C---:B------:R-:W-:Y:S01]  /*9b00*/  HMMA.16816.F32 R112, R8.reuse, R24, R112 ;  /* 0x000000180870723c */ /* 0x040fe20000001870 */
        /* <DEDUP_REMOVED lines=8> */
[----:B------:R-:W-:Y:S02]  /*9b90*/  IMAD.MOV.U32 R85, RZ, RZ, R72 ;  /* 0x000000ffff557224 */ /* 0x000fe400078e0048 */
[----:B------:R-:W-:Y:S02]  /*9ba0*/  IMAD.MOV.U32 R3, RZ, RZ, R73 ;  /* 0x000000ffff037224 */ /* 0x000fe400078e0049 */
[----:B------:R-:W-:Y:S01]  /*9bb0*/  IMAD.MOV.U32 R2, RZ, RZ, R76 ;  /* 0x000000ffff027224 */ /* 0x000fe200078e004c */
[C---:B------:R-:W-:Y:S01]  /*9bc0*/  HMMA.16816.F32 R72, R4.reuse, R20, R132 ;  /* 0x000000140448723c */ /* 0x040fe20000001884 */
[----:B------:R-:W-:Y:S01]  /*9bd0*/  IMAD.MOV.U32 R116, RZ, RZ, R77 ;  /* 0x000000ffff747224 */ /* 0x000fe200078e004d */
[----:B------:R-:W-:Y:S04]  /*9be0*/  LDSM.16.MT88.4 R132, [R192+0x9c00] ;  /* 0x009c0000c084783b */ /* 0x000fe80000004200 */
[----:B------:R-:W-:Y:S01]  /*9bf0*/  HMMA.16816.F32 R76, R4, R22, R108 ;  /* 0x00000016044c723c */ /* 0x000fe2000000186c */
[----:B------:R-:W2:Y:S01]  /*9c00*/  LDSM.16.MT88.4 R4, [R194+0xbc00] ;  /* 0x00bc0000c204783b */ /* 0x000ea20000004200 */
[----:B------:R-:W-:-:S02]  /*9c10*/  IMAD.MOV.U32 R61, RZ, RZ, R84 ;  /* 0x000000ffff3d7224 */ /* 0x000fc400078e0054 */
[----:B------:R-:W-:Y:S01]  /*9c20*/  IMAD.MOV.U32 R60, RZ, RZ, R85 ;  /* 0x000000ffff3c7224 */ /* 0x000fe200078e0055 */
[----:B------:R-:W-:Y:S01]  /*9c30*/  LDSM.16.MT88.4 R108, [R194+0xac00] ;  /* 0x00ac0000c26c783b */ /* 0x000fe20000004200 */
[----:B------:R-:W-:Y:S01]  /*9c40*/  HMMA.16816.F32 R84, R8, R16, R216 ;  /* 0x000000100854723c */ /* 0x000fe200000018d8 */
        /* <DEDUP_REMOVED lines=11> */
[----:B------:R-:W-:Y:S01]  /*9d00*/  LDSM.16.MT88.4 R80, [R192+0xbc00] ;  /* 0x00bc0000c050783b */ /* 0x000fe20000004200 */
[----:B------:R-:W-:-:S02]  /*9d10*/  IMAD.MOV.U32 R27, RZ, RZ, R124 ;  /* 0x000000ffff1b7224 */ /* 0x000fc400078e007c */
[----:B------:R-:W-:Y:S02]  /*9d20*/  IMAD.MOV.U32 R2, RZ, RZ, R125 ;  /* 0x000000ffff027224 */ /* 0x000fe400078e007d */
[----:B------:R-:W-:Y:S01]  /*9d30*/  IMAD.MOV.U32 R26, RZ, RZ, R117 ;  /* 0x000000ffff1a7224 */ /* 0x000fe200078e0075 */
[----:B------:R-:W3:Y:S04]  /*9d40*/  LDSM.16.MT88.4 R124, [R194+0x9c00] ;  /* 0x009c0000c27c783b */ /* 0x000ee80000004200 */
[----:B------:R-:W4:Y:S01]  /*9d50*/  LDSM.16.MT88.4 R116, [R192+0xac00] ;  /* 0x00ac0000c074783b */ /* 0x000f220000004200 */
[C---:B------:R-:W-:Y:S06]  /*9d60*/  HMMA.16816.F32 R68, R8.reuse, R20, R68 ;  /* 0x000000140844723c */ /* 0x040fec0000001844 */
[C---:B------:R-:W-:Y:S06]  /*9d70*/  HMMA.16816.F32 R52, R8.reuse, R22, R52 ;  /* 0x000000160834723c */ /* 0x040fec0000001834 */
[----:B------:R-:W-:Y:S07]  /*9d80*/  HMMA.16816.F32 R28, R8, R18, R28 ;  /* 0x00000012081c723c */ /* 0x000fee000000181c */
[----:B------:R-:W-:Y:S01]  /*9d90*/  FADD.FTZ R8, R2, R26 ;  /* 0x0000001a02087221 */ /* 0x000fe20000010000 */
[----:B------:R-:W-:Y:S01]  /*9da0*/  IMAD.U32 R2, RZ, RZ, UR19 ;  /* 0x00000013ff027e24 */ /* 0x000fe2000f8e00ff */
[-C--:B--2---:R-:W-:Y:S06]  /*9db0*/  HMMA.16816.F32 R88, R92, R4.reuse, R88 ;  /* 0x000000045c58723c */ /* 0x084fec0000001858 */
[----:B------:R-:W-:Y:S07]  /*9dc0*/  HMMA.16816.F32 R84, R96, R4, R84 ;  /* 0x000000046054723c */ /* 0x000fee0000001854 */
[----:B------:R-:W-:Y:S01]  /*9dd0*/  FADD.FTZ R5, R3, R27 ;  /* 0x0000001b03057221 */ /* 0x000fe20000010000 */
[----:B------:R-:W-:-:S05]  /*9de0*/  IMAD.WIDE R2, R2, 0x2, R12 ;  /* 0x0000000202027825 */ /* 0x000fca00078e020c */
[----:B------:R-:W-:Y:S04]  /*9df0*/  STG.E.U16 desc[UR20][R2.64], R228 ;  /* 0x000000e402007986 */ /* 0x000fe8000c101514 */
        /* <DEDUP_REMOVED lines=20> */
[----:B------:R-:W-:Y:S01]  /*9f40*/  STG.E.U16 desc[UR20][R106.64+0x32], R236 ;  /* 0x000032ec6a007986 */ /* 0x000fe2000c101514 */
[----:B------:R-:W-:Y:S03]  /*9f50*/  HMMA.16816.F32 R136, R96, R132, R136 ;  /* 0x000000846088723c */ /* 0x000fe60000001888 */
[----:B------:R-:W-:Y:S01]  /*9f60*/  STG.E.U16 desc[UR20][R48.64+0x30], R224 ;  /* 0x000030e030007986 */ /* 0x000fe2000c101514 */
[----:B------:R-:W-:-:S03]  /*9f70*/  FADD.FTZ R4, R25, R24 ;  /* 0x0000001819047221 */ /* 0x000fc60000010000 */
[----:B------:R-:W-:Y:S01]  /*9f80*/  STG.E.U16 desc[UR20][R48.64+0x32], R223 ;  /* 0x000032df30007986 */ /* 0x000fe2000c101514 */
[----:B------:R-:W-:Y:S03]  /*9f90*/  HMMA.16816.F32 R168, R92, R132, R168 ;  /* 0x000000845ca8723c */ /* 0x000fe600000018a8 */
[----:B------:R-:W-:Y:S01]  /*9fa0*/  STG.E.U16 desc[UR20][R2.64+0x30], R222 ;  /* 0x000030de02007986 */ /* 0x000fe2000c101514 */
[----:B------:R-:W-:-:S03]  /*9fb0*/  FADD.FTZ R0, R0, R60 ;  /* 0x0000003c00007221 */ /* 0x000fc60000010000 */
[----:B------:R-:W-:Y:S01]  /*9fc0*/  STG.E.U16 desc[UR20][R2.64+0x32], R221 ;  /* 0x000032dd02007986 */ /* 0x000fe2000c101514 */
[C---:B------:R-:W-:Y:S03]  /*9fd0*/  HMMA.16816.F32 R164, R92.reuse, R134, R164 ;  /* 0x000000865ca4723c */ /* 0x040fe600000018a4 */
[----:B------:R-:W-:Y:S03]  /*9fe0*/  STG.E.U16 desc[UR20][R12.64+0x40], R210 ;  /* 0x000040d20c007986 */ /* 0x000fe6000c101514 */
[----:B---3--:R-:W-:Y:S01]  /*9ff0*/  HMMA.16816.F32 R160, R92, R124, R160 ;  /* 0x0000007c5ca0723c */ /* 0x008fe200000018a0 */
[----:B------:R-:W-:Y:S01]  /*a000*/  STG.E.U16 desc[UR20][R12.64+0x42], R209 ;  /* 0x000042d10c007986 */ /* 0x000fe2000c101514 */
[----:B------:R-:W-:-:S03]  /*a010*/  FADD.FTZ R5, R62, R5 ;  /* 0x000000053e057221 */ /* 0x000fc60000010000 */
[----:B------:R-:W-:Y:S01]  /*a020*/  STG.E.U16 desc[UR20][R106.64+0x40], R204 ;  /* 0x000040cc6a007986 */ /* 0x000fe2000c101514 */
[C---:B------:R-:W-:Y:S03]  /*a030*/  HMMA.16816.F32 R156, R92.reuse, R126, R156 ;  /* 0x0000007e5c9c723c */ /* 0x040fe6000000189c */
[----:B------:R-:W-:Y:S03]  /*a040*/  STG.E.U16 desc[UR20][R106.64+0x42], R208 ;  /* 0x000042d06a007986 */ /* 0x000fe6000c101514 */
[----:B----4-:R-:W-:Y:S01]  /*a050*/  HMMA.16816.F32 R152, R92, R116, R152 ;  /* 0x000000745c98723c */ /* 0x010fe20000001898 */
[----:B------:R-:W-:Y:S01]  /*a060*/  STG.E.U16 desc[UR20][R48.64+0x40], R187 ;  /* 0x000040bb30007986 */ /* 0x000fe2000c101514 */
[----:B------:R-:W-:-:S03]  /*a070*/  FADD.FTZ R4, R63, R4 ;  /* 0x000000043f047221 */ /* 0x000fc60000010000 */
[----:B------:R-:W-:Y:S01]  /*a080*/  STG.E.U16 desc[UR20][R48.64+0x42], R186 ;  /* 0x000042ba30007986 */ /* 0x000fe2000c101514 */
[C---:B------:R-:W-:Y:S03]  /*a090*/  HMMA.16816.F32 R148, R92.reuse, R118, R148 ;  /* 0x000000765c94723c */ /* 0x040fe60000001894 */
[----:B------:R-:W-:Y:S03]  /*a0a0*/  STG.E.U16 desc[UR20][R2.64+0x40], R185 ;  /* 0x000040b902007986 */ /* 0x000fe6000c101514 */
[C---:B------:R-:W-:Y:S01]  /*a0b0*/  HMMA.16816.F32 R144, R92.reuse, R108, R144 ;  /* 0x0000006c5c90723c */ /* 0x040fe20000001890 */
[----:B------:R-:W-:Y:S05]  /*a0c0*/  STG.E.U16 desc[UR20][R2.64+0x42], R184 ;  /* 0x000042b802007986 */ /* 0x000fea000c101514 */
[C---:B------:R-:W-:Y:S01]  /*a0d0*/  HMMA.16816.F32 R140, R92.reuse, R110, R140 ;  /* 0x0000006e5c8c723c */ /* 0x040fe2000000188c */
[----:B------:R-:W-:Y:S05]  /*a0e0*/  STG.E.U16 desc[UR20][R12.64+0x50], R203 ;  /* 0x000050cb0c007986 */ /* 0x000fea000c101514 */
[C---:B------:R-:W-:Y:S01]  /*a0f0*/  HMMA.16816.F32 R72, R92.reuse, R80, R72 ;  /* 0x000000505c48723c */ /* 0x040fe20000001848 */
[----:B------:R-:W-:Y:S05]  /*a100*/  STG.E.U16 desc[UR20][R12.64+0x52], R202 ;  /* 0x000052ca0c007986 */ /* 0x000fea000c101514 */
[----:B------:R-:W-:Y:S01]  /*a110*/  HMMA.16816.F32 R76, R92, R82, R76 ;  /* 0x000000525c4c723c */ /* 0x000fe2000000184c */
[----:B------:R-:W-:Y:S05]  /*a120*/  STG.E.U16 desc[UR20][R106.64+0x50], R200 ;  /* 0x000050c86a007986 */ /* 0x000fea000c101514 */
[C---:B------:R-:W-:Y:S01]  /*a130*/  HMMA.16816.F32 R128, R96.reuse, R124, R128 ;  /* 0x0000007c6080723c */ /* 0x040fe20000001880 */
[----:B------:R-:W-:Y:S05]  /*a140*/  STG.E.U16 desc[UR20][R106.64+0x52], R201 ;  /* 0x000052c96a007986 */ /* 0x000fea000c101514 */
[----:B------:R-:W-:Y:S01]  /*a150*/  HMMA.16816.F32 R120, R96, R116, R120 ;  /* 0x000000746078723c */ /* 0x000fe20000001878 */
[----:B------:R-:W-:-:S05]  /*a160*/  FADD.FTZ R0, R64, R0 ;  /* 0x0000000040007221 */ /* 0x000fca0000010000 */
[C---:B------:R-:W-:Y:S01]  /*a170*/  HMMA.16816.F32 R112, R96.reuse, R108, R112 ;  /* 0x0000006c6070723c */ /* 0x040fe20000001870 */
[----:B------:R-:W-:Y:S05]  /*a180*/  STG.E.U16 desc[UR20][R48.64+0x50], R183 ;  /* 0x000050b730007986 */ /* 0x000fea000c101514 */
[C---:B------:R-:W-:Y:S01]  /*a190*/  HMMA.16816.F32 R68, R96.reuse, R80, R68 ;  /* 0x000000506044723c */ /* 0x040fe20000001844 */
[----:B------:R-:W-:Y:S05]  /*a1a0*/  STG.E.U16 desc[UR20][R48.64+0x52], R182 ;  /* 0x000052b630007986 */ /* 0x000fea000c101514 */
[C---:B------:R-:W-:Y:S01]  /*a1b0*/  HMMA.16816.F32 R132, R96.reuse, R134, R32 ;  /* 0x000000866084723c */ /* 0x040fe20000001820 */
[----:B------:R-:W-:Y:S05]  /*a1c0*/  STG.E.U16 desc[UR20][R2.64+0x50], R181 ;  /* 0x000050b502007986 */ /* 0x000fea000c101514 */
[C---:B------:R-:W-:Y:S01]  /*a1d0*/  HMMA.16816.F32 R124, R96.reuse, R126, R56 ;  /* 0x0000007e607c723c */ /* 0x040fe20000001838 */
[----:B------:R-:W-:Y:S05]  /*a1e0*/  STG.E.U16 desc[UR20][R2.64+0x52], R180 ;  /* 0x000052b402007986 */ /* 0x000fea000c101514 */
[C---:B------:R-:W-:Y:S06]  /*a1f0*/  HMMA.16816.F32 R116, R96.reuse, R118, R44 ;  /* 0x000000766074723c */ /* 0x040fec000000182c */
[C---:B------:R-:W-:Y:S06]  /*a200*/  HMMA.16816.F32 R108, R96.reuse, R110, R40 ;  /* 0x0000006e606c723c */ /* 0x040fec0000001828 */
[----:B------:R-:W-:Y:S01]  /*a210*/  HMMA.16816.F32 R80, R96, R82, R52 ;  /* 0x000000526050723c */ /* 0x000fe20000001834 */
[----:B------:R-:W-:-:S05]  /*a220*/  FADD.FTZ R5, R66, R5 ;  /* 0x0000000542057221 */ /* 0x000fca0000010000 */
[-C--:B------:R-:W-:Y:S01]  /*a230*/  HMMA.16816.F32 R92, R92, R6.reuse, R36 ;  /* 0x000000065c5c723c */ /* 0x080fe20000001824 */
[----:B------:R-:W-:Y:S05]  /*a240*/  STG.E.U16 desc[UR20][R12.64+0x60], R199 ;  /* 0x000060c70c007986 */ /* 0x000fea000c101514 */
[----:B------:R-:W-:Y:S01]  /*a250*/  HMMA.16816.F32 R96, R96, R6, R28 ;  /* 0x000000066060723c */ /* 0x000fe2000000181c */
[----:B------:R-:W-:Y:S01]  /*a260*/  STG.E.U16 desc[UR20][R12.64+0x62], R198 ;  /* 0x000062c60c007986 */ /* 0x000fe2000c101514 */
[----:B------:R-:W-:-:S05]  /*a270*/  FADD.FTZ R4, R252, R4 ;  /* 0x00000004fc047221 */ /* 0x000fca0000010000 */
[----:B------:R-:W-:Y:S01]  /*a280*/  FADD.FTZ R6, R61, R8 ;  /* 0x000000083d067221 */ /* 0x000fe20000010000 */
[----:B------:R-:W-:Y:S01]  /*a290*/  STG.E.U16 desc[UR20][R106.64+0x60], R196 ;  /* 0x000060c46a007986 */ /* 0x000fe2000c101514 */
[----:B------:R-:W-:Y:S02]  /*a2a0*/  FADD.FTZ R0, R248, R0 ;  /* 0x00000000f8007221 */ /* 0x000fe40000010000 */
[----:B------:R-:W-:Y:S01]  /*a2b0*/  FADD.FTZ R6, R65, R6 ;  /* 0x0000000641067221 */ /* 0x000fe20000010000 */
[----:B------:R-:W-:Y:S01]  /*a2c0*/  STG.E.U16 desc[UR20][R106.64+0x62], R197 ;  /* 0x000062c56a007986 */ /* 0x000fe2000c101514 */
[----:B------:R-:W-:-:S03]  /*a2d0*/  FADD.FTZ R5, R50, R5 ;  /* 0x0000000532057221 */ /* 0x000fc60000010000 */
[----:B------:R-:W-:Y:S01]  /*a2e0*/  STG.E.U16 desc[UR20][R48.64+0x60], R179 ;  /* 0x000060b330007986 */ /* 0x000fe2000c101514 */
[----:B------:R-:W-:-:S03]  /*a2f0*/  FADD.FTZ R6, R67, R6 ;  /* 0x0000000643067221 */ /* 0x000fc60000010000 */
[----:B------:R-:W-:Y:S01]  /*a300*/  STG.E.U16 desc[UR20][R48.64+0x62], R178 ;  /* 0x000062b230007986 */ /* 0x000fe2000c101514 */
[----:B------:R-:W-:-:S03]  /*a310*/  FADD.FTZ R4, R251, R4 ;  /* 0x00000004fb047221 */ /* 0x000fc60000010000 */
[----:B------:R-:W-:Y:S01]  /*a320*/  STG.E.U16 desc[UR20][R2.64+0x60], R175 ;  /* 0x000060af02007986 */ /* 0x000fe2000c101514 */
[----:B------:R-:W-:-:S03]  /*a330*/  FADD.FTZ R0, R250, R0 ;  /* 0x00000000fa007221 */ /* 0x000fc60000010000 */
        /* <DEDUP_REMOVED lines=8> */
[----:B------:R2:W-:Y:S02]  /*a3c0*/  STG.E.U16 desc[UR20][R2.64+0x72], R100 ;  /* 0x0000726402007986 */ /* 0x0005e4000c101514 */
[----:B--2---:R-:W-:Y:S01]  /*a3d0*/  FADD.FTZ R3, R51, R6 ;  /* 0x0000000633037221 */ /* 0x004fe20000010000 */
        /* <DEDUP_REMOVED lines=16> */
[----:B------:R-:W-:-:S03]  /*a4e0*/  FADD.FTZ R2, R213, R2 ;  /* 0x00000002d5027221 */ /* 0x000fc60000010000 */
[----:B------:R1:W5:Y:S04]  /*a4f0*/  LDL.LU R193, [R1+0x180] ;  /* 0x0001800001c17983 */ /* 0x0003680000300800 */
[----:B------:R1:W5:Y:S04]  /*a500*/  LDL.LU R177, [R1+0x17c] ;  /* 0x00017c0001b17983 */ /* 0x0003680000300800 */
[----:B------:R1:W5:Y:S04]  /*a510*/  LDL.LU R176, [R1+0x178] ;  /* 0x0001780001b07983 */ /* 0x0003680000300800 */
[----:B------:R1:W-:Y:S04]  /*a520*/  STL [R1+0x138], R5 ;  /* 0x0001380501007387 */ /* 0x0003e80000100800 */
[----:B------:R1:W-:Y:S04]  /*a530*/  STL [R1+0x12c], R3 ;  /* 0x00012c0301007387 */ /* 0x0003e80000100800 */
[----:B------:R1:W-:Y:S04]  /*a540*/  STL [R1+0x130], R0 ;  /* 0x0001300001007387 */ /* 0x0003e80000100800 */
[----:B------:R1:W-:Y:S01]  /*a550*/  STL [R1+0x134], R2 ;  /* 0x0001340201007387 */ /* 0x0003e20000100800 */
[----:B------:R-:W-:Y:S05]  /*a560*/  @!P0 BRA `(.L_x_587) ;  /* 0x0000007800488947 */ /* 0x000fea0003800000 */
[----:B------:R-:W2:Y:S01]  /*a570*/  LDL.LU R51, [R1+0x34] ;  /* 0x0000340001337983 */ /* 0x000ea20000300800 */
[----:B------:R-:W-:Y:S01]  /*a580*/  ULDC UR4, c[0x0][0x2d0] ;  /* 0x0000b40000047ab9 */ /* 0x000fe20000000800 */
[----:B------:R-:W3:Y:S01]  /*a590*/  LDC.64 R6, c[0x0][0x250] ;  /* 0x00009400ff067b82 */ /* 0x000ee20000000a00 */
[----:B------:R-:W-:Y:S01]  /*a5a0*/  IADD3 R208, P0, R12, -0x80, RZ ;  /* 0xffffff800cd07810 */ /* 0x000fe20007f1e0ff */
[----:B------:R-:W4:Y:S01]  /*a5b0*/  LDL.LU R15, [R1+0x10c] ;  /* 0x00010c00010f7983 */ /* 0x000f220000300800 */
[----:B-1---5:R-:W-:Y:S01]  /*a5c0*/  IMAD.MOV.U32 R0, RZ, RZ, R104 ;  /* 0x000000ffff007224 */ /* 0x022fe200078e0068 */
[----:B------:R-:W-:Y:S01]  /*a5d0*/  MOV R105, R101 ;  /* 0x0000006500697202 */ /* 0x000fe20000000f00 */
[----:B------:R-:W-:Y:S01]  /*a5e0*/  IMAD.MOV.U32 R100, RZ, RZ, R102 ;  /* 0x000000ffff647224 */ /* 0x000fe200078e0066 */
[----:B------:R-:W4:Y:S01]  /*a5f0*/  LDL.LU R14, [R1+0x30] ;  /* 0x00003000010e7983 */ /* 0x000f220000300800 */
[----:B------:R-:W-:Y:S01]  /*a600*/  ISETP.GE.AND P1, PT, R176, UR4, PT ;  /* 0x00000004b0007c0c */ /* 0x000fe2000bf26270 */
[----:B------:R-:W-:Y:S01]  /*a610*/  UIADD3 UR31, UR18, -0x2, URZ ;  /* 0xfffffffe121f7890 */ /* 0x000fe2000fffe03f */
[----:B------:R-:W-:Y:S01]  /*a620*/  IADD3.X R209, R13, -0x1, RZ, P0, !PT ;  /* 0xffffffff0dd17810 */ /* 0x000fe200007fe4ff */
[----:B------:R-:W-:Y:S01]  /*a630*/  ULDC UR29, c[0x0][0x2d0] ;  /* 0x0000b400001d7ab9 */ /* 0x000fe20000000800 */
[----:B------:R-:W-:Y:S01]  /*a640*/  ULDC UR4, c[0x0][0x2ec] ;  /* 0x0000bb0000047ab9 */ /* 0x000fe20000000800 */
[----:B------:R-:W-:-:S08]  /*a650*/  ULDC.64 UR6, c[0x0][0x248] ;  /* 0x0000920000067ab9 */ /* 0x000fd00000000a00 */
[----:B------:R-:W1:Y:S01]  /*a660*/  @!P1 LDC.64 R2, c[0x0][0x220] ;  /* 0x00008800ff029b82 */ /* 0x000e620000000a00 */
[----:B---3--:R-:W-:Y:S07]  /*a670*/  STL.64 [R1+0x28], R6 ;  /* 0x0000280601007387 */ /* 0x008fee0000100a00 */
[----:B------:R-:W3:Y:S01]  /*a680*/  @!P1 LDC.64 R4, c[0x0][0x220] ;  /* 0x00008800ff049b82 */ /* 0x000ee20000000a00 */
[----:B-1----:R1:W-:Y:S04]  /*a690*/  @!P1 STL.64 [R1+0x158], R2 ;  /* 0x0001580201009387 */ /* 0x0023e80000100a00 */
[----:B---3--:R3:W-:Y:S01]  /*a6a0*/  @!P1 STL.64 [R1+0x150], R4 ;  /* 0x0001500401009387 */ /* 0x0087e20000100a00 */
[----:B-1----:R-:W-:-:S02]  /*a6b0*/  MOV R3, R103 ;  /* 0x0000006700037202 */ /* 0x002fc40000000f00 */
[C---:B--2---:R-:W-:Y:S01]  /*a6c0*/  IADD3 R2, R51.reuse, 0x4, RZ ;  /* 0x0000000433027810 */ /* 0x044fe20007ffe0ff */
[----:B---3--:R-:W-:-:S04]  /*a6d0*/  IMAD.WIDE.U32 R4, R51, -0x326172a9, RZ ;  /* 0xcd9e8d5733047825 */ /* 0x008fc800078e00ff */
[----:B------:R-:W-:Y:S01]  /*a6e0*/  IMAD.WIDE.U32 R6, R2, -0x326172a9, RZ ;  /* 0xcd9e8d5702067825 */ /* 0x000fe200078e00ff */
[----:B------:R1:W-:Y:S03]  /*a6f0*/  STL.64 [R1+0x140], R4 ;  /* 0x0001400401007387 */ /* 0x0003e60000100a00 */
[----:B----4-:R-:W-:Y:S01]  /*a700*/  IMAD.WIDE.U32 R8, R15, -0x2daee0ad, RZ ;  /* 0xd2511f530f087825 */ /* 0x010fe200078e00ff */
[-C--:B------:R-:W-:Y:S01]  /*a710*/  LOP3.LUT R2, R7, R14.reuse, RZ, 0x3c, !PT ;  /* 0x0000000e07027212 */ /* 0x080fe200078e3cff */
[----:B------:R2:W-:Y:S04]  /*a720*/  STL.64 [R1+0x20], R6 ;  /* 0x0000200601007387 */ /* 0x0005e80000100a00 */
[----:B------:R3:W-:Y:S01]  /*a730*/  STL.64 [R1], R8 ;  /* 0x0000000801007387 */ /* 0x0007e20000100a00 */
[----:B-1----:R-:W-:-:S05]  /*a740*/  LOP3.LUT R4, R5, R14, RZ, 0x3c, !PT ;  /* 0x0000000e05047212 */ /* 0x002fca00078e3cff */
[----:B--2---:R-:W-:-:S04]  /*a750*/  IMAD.WIDE.U32 R6, R4, -0x2daee0ad, RZ ;  /* 0xd2511f5304067825 */ /* 0x004fc800078e00ff */
[----:B------:R-:W-:Y:S01]  /*a760*/  IMAD.WIDE.U32 R4, R2, -0x2daee0ad, RZ ;  /* 0xd2511f5302047825 */ /* 0x000fe200078e00ff */
[----:B------:R3:W-:Y:S04]  /*a770*/  STL.64 [R1+0x18], R6 ;  /* 0x0000180601007387 */ /* 0x0007e80000100a00 */
[----:B------:R3:W-:Y:S01]  /*a780*/  STL.64 [R1+0x8], R4 ;  /* 0x0000080401007387 */ /* 0x0007e20000100a00 */
[----:B------:R-:W-:Y:S05]  /*a790*/  BRA `(.L_x_588) ;  /* 0x00000004000c7947 */ /* 0x000fea0003800000 */
.L_x_590:
[----:B------:R-:W2:Y:S01]  /*a7a0*/  LDL.64 R198, [R1+0x170] ;  /* 0x0001700001c67983 */ /* 0x000ea20000100a00 */
[----:B------:R-:W1:Y:S01]  /*a7b0*/  @!P1 LDC.64 R106, c[0x0][0x218] ;  /* 0x00008600ff6a9b82 */ /* 0x000e620000000a00 */
[----:B------:R-:W-:Y:S02]  /*a7c0*/  UIADD3 UR9, UR31, -0x1, URZ ;  /* 0xffffffff1f097890 */ /* 0x000fe4000fffe03f */
[----:B------:R-:W3:Y:S02]  /*a7d0*/  LDL.64 R196, [R1+0x160] ;  /* 0x0001600001c47983 */ /* 0x000ee40000100a00 */
[----:B------:R-:W-:Y:S02]  /*a7e0*/  USHF.R.S32.HI UR8, URZ, 0x1f, UR9 ;  /* 0x0000001f3f087899 */ /* 0x000fe40008011409 */
[----:B------:R4:W-:Y:S01]  /*a7f0*/  @P1 STS [R207+0x6000], RZ ;  /* 0x006000ffcf001388 */ /* 0x0009e20000000800 */
[----:B------:R-:W-:Y:S01]  /*a800*/  UIMAD.WIDE.U32 UR16, UR9, UR6, URZ ;  /* 0x00000006091072a5 */ /* 0x000fe2000f8e003f */
[----:B------:R-:W5:Y:S01]  /*a810*/  @!P4 LDC.64 R178, c[0x0][0x218] ;  /* 0x00008600ffb2cb82 */ /* 0x000f620000000a00 */
[----:B------:R-:W-:Y:S01]  /*a820*/  UIMAD UR8, UR8, UR6, URZ ;  /* 0x00000006080872a4 */ /* 0x000fe2000f8e023f */
[----:B------:R4:W-:Y:S03]  /*a830*/  @P1 STS [R207+0x6004], RZ ;  /* 0x006004ffcf001388 */ /* 0x0009e60000000800 */
[----:B------:R-:W-:Y:S01]  /*a840*/  UIMAD UR8, UR9, UR7, UR8 ;  /* 0x00000007090872a4 */ /* 0x000fe2000f8e0208 */
[----:B------:R4:W-:Y:S01]  /*a850*/  @P1 STS.64 [R207+0x6008], RZ ;  /* 0x006008ffcf001388 */ /* 0x0009e20000000a00 */
[----:B------:R-:W-:Y:S01]  /*a860*/  IMAD.U32 R2, RZ, RZ, UR16 ;  /* 0x00000010ff027e24 */ /* 0x000fe2000f8e00ff */
[----:B------:R-:W4:Y:S01]  /*a870*/  @!P3 LDC.64 R176, c[0x0][0x218] ;  /* 0x00008600ffb0bb82 */ /* 0x000f220000000a00 */
[----:B------:R-:W-:Y:S01]  /*a880*/  UIADD3 UR8, UR17, UR8, URZ ;  /* 0x0000000811087290 */ /* 0x000fe2000fffe03f */
[----:B------:R-:W-:Y:S05]  /*a890*/  IMAD.U32 R101, RZ, RZ, UR16 ;  /* 0x00000010ff657e24 */ /* 0x000fea000f8e00ff */
[----:B------:R-:W-:Y:S01]  /*a8a0*/  IMAD.U32 R102, RZ, RZ, UR8 ;  /* 0x00000008ff667e24 */ /* 0x000fe2000f8e00ff */
[----:B------:R-:W4:Y:S08]  /*a8b0*/  @!P1 LDC.64 R174, c[0x0][0x218] ;  /* 0x00008600ffae9b82 */ /* 0x000f300000000a00 */
[----:B------:R-:W4:Y:S01]  /*a8c0*/  @!P4 LDC.64 R172, c[0x0][0x218] ;  /* 0x00008600ffaccb82 */ /* 0x000f220000000a00 */
[----:B--2---:R-:W-:Y:S04]  /*a8d0*/  LEA R2, P2, R2, R198, 0x6 ;  /* 0x000000c602027211 */ /* 0x004fe800078430ff */
[C---:B-1----:R-:W-:Y:S02]  /*a8e0*/  @!P1 LEA R106, P0, R2.reuse, R106, 0x1 ;  /* 0x0000006a026a9211 */ /* 0x042fe400078008ff */
[----:B---3--:R-:W-:Y:S02]  /*a8f0*/  LEA.HI.X R102, R101, R197, R102, 0x6, P2 ;  /* 0x000000c565667211 */ /* 0x008fe400010f3466 */
[C---:B-----5:R-:W-:Y:S02]  /*a900*/  @!P4 LEA R178, P2, R2.reuse, R178, 0x1 ;  /* 0x000000b202b2c211 */ /* 0x060fe400078408ff */
[C-C-:B------:R-:W-:Y:S02]  /*a910*/  @!P1 LEA.HI.X R107, R2.reuse, R107, R102.reuse, 0x1, P0 ;  /* 0x0000006b026b9211 */ /* 0x140fe400000f0c66 */
[C-C-:B------:R-:W-:Y:S02]  /*a920*/  @!P4 LEA.HI.X R179, R2.reuse, R179, R102.reuse, 0x1, P2 ;  /* 0x000000b302b3c211 */ /* 0x140fe400010f0c66 */
[C---:B----4-:R-:W-:Y:S01]  /*a930*/  @!P3 LEA R176, P0, R2.reuse, R176, 0x1 ;  /* 0x000000b002b0b211 */ /* 0x050fe200078008ff */
[----:B------:R-:W-:Y:S01]  /*a940*/  @!PT LDS RZ, [RZ] ;  /* 0x00000000fffff984 */ /* 0x000fe20000000800 */
[----:B------:R-:W-:Y:S01]  /*a950*/  @!PT LDS RZ, [RZ] ;  /* 0x00000000fffff984 */ /* 0x000fe20000000800 */
[----:B------:R-:W-:Y:S01]  /*a960*/  @!PT LDS RZ, [RZ] ;  /* 0x00000000fffff984 */ /* 0x000fe20000000800 */
[----:B------:R1:W-:Y:S01]  /*a970*/  @!P1 LDGSTS.E.BYPASS.LTC128B.128 [R207+0x6000], desc[UR20][R106.64] ;  /* 0x060000006acf9fae */ /* 0x0003e2000b901d54 */
[C---:B------:R-:W-:Y:S02]  /*a980*/  IADD3 R101, P6, R2.reuse, UR10, RZ ;  /* 0x0000000a02657c10 */ /* 0x040fe4000ffde0ff */
[----:B------:R-:W-:Y:S01]  /*a990*/  @!P3 LEA.HI.X R177, R2, R177, R102, 0x1, P0 ;  /* 0x000000b102b1b211 */ /* 0x000fe200000f0c66 */
[----:B------:R2:W-:Y:S01]  /*a9a0*/  @P4 STS.128 [R207+0x7000], RZ ;  /* 0x007000ffcf004388 */ /* 0x0005e20000000c00 */
[C---:B------:R-:W-:Y:S02]  /*a9b0*/  @!P1 LEA R174, P5, R101.reuse, R174, 0x1 ;  /* 0x000000ae65ae9211 */ /* 0x040fe400078a08ff */
[C---:B------:R-:W-:Y:S01]  /*a9c0*/  @!P4 LEA R172, P2, R101.reuse, R172, 0x1 ;  /* 0x000000ac65acc211 */ /* 0x040fe200078408ff */
[----:B------:R-:W-:Y:S01]  /*a9d0*/  @!PT LDS RZ, [RZ] ;  /* 0x00000000fffff984 */ /* 0x000fe20000000800 */
[----:B------:R-:W-:Y:S01]  /*a9e0*/  @!PT LDS RZ, [RZ] ;  /* 0x00000000fffff984 */ /* 0x000fe20000000800 */
[----:B------:R-:W-:Y:S01]  /*a9f0*/  @!PT LDS RZ, [RZ] ;  /* 0x00000000fffff984 */ /* 0x000fe20000000800 */
[----:B------:R2:W-:Y:S01]  /*aa00*/  @!P4 LDGSTS.E.BYPASS.LTC128B.128 [R207+0x7000], desc[UR20][R178.64+0x40] ;  /* 0x07000040b2cfcfae */ /* 0x0005e2000b901d54 */
[----:B------:R-:W-:Y:S03]  /*aa10*/  IADD3.X R102, R102, UR11, RZ, P6, !PT ;  /* 0x0000000b66667c10 */ /* 0x000fe6000b7fe4ff */
[----:B------:R2:W-:Y:S01]  /*aa20*/  @P3 STS.128 [R207+0x8000], RZ ;  /* 0x008000ffcf003388 */ /* 0x0005e20000000c00 */
[C-C-:B------:R-:W-:Y:S02]  /*aa30*/  @!P1 LEA.HI.X R175, R101.reuse, R175, R102.reuse, 0x1, P5 ;  /* 0x000000af65af9211 */ /* 0x140fe400028f0c66 */
[C-C-:B------:R-:W-:Y:S01]  /*aa40*/  @!P4 LEA.HI.X R173, R101.reuse, R173, R102.reuse, 0x1, P2 ;  /* 0x000000ad65adc211 */ /* 0x140fe200010f0c66 */
        /* <DEDUP_REMOVED lines=9> */
[----:B-1----:R-:W1:Y:S03]  /*aae0*/  @!P3 LDC.64 R106, c[0x0][0x218] ;  /* 0x00008600ff6abb82 */ /* 0x002e660000000a00 */
[----:B------:R2:W-:Y:S04]  /*aaf0*/  @P4 STS.128 [R207+0x7800], RZ ;  /* 0x007800ffcf004388 */ /* 0x0005e80000000c00 */
[----:B------:R-:W-:Y:S01]  /*ab00*/  @!PT LDS RZ, [RZ] ;  /* 0x00000000fffff984 */ /* 0x000fe20000000800 */
[----:B------:R-:W-:Y:S01]  /*ab10*/  @!PT LDS RZ, [RZ] ;  /* 0x00000000fffff984 */ /* 0x000fe20000000800 */
[----:B------:R-:W-:Y:S01]  /*ab20*/  @!PT LDS RZ, [RZ] ;  /* 0x00000000fffff984 */ /* 0x000fe20000000800 */
[----:B------:R2:W-:Y:S04]  /*ab30*/  @!P4 LDGSTS.E.BYPASS.LTC128B.128 [R207+0x7800], desc[UR20][R172.64+0x40] ;  /* 0x07800040accfcfae */ /* 0x0005e8000b901d54 */
[----:B------:R2:W-:Y:S01]  /*ab40*/  @P3 STS.128 [R207+0x8800], RZ ;  /* 0x008800ffcf003388 */ /* 0x0005e20000000c00 */
[C---:B-1----:R-:W-:Y:S04]  /*ab50*/  @!P3 LEA R106, P0, R101.reuse, R106, 0x1 ;  /* 0x0000006a656ab211 */ /* 0x042fe800078008ff */
[----:B------:R-:W-:Y:S05]  /*ab60*/  @!P3 LEA.HI.X R107, R101, R107, R102, 0x1, P0 ;  /* 0x0000006b656bb211 */ /* 0x000fea00000f0c66 */
[----:B------:R-:W-:Y:S01]  /*ab70*/  @!PT LDS RZ, [RZ] ;  /* 0x00000000fffff984 */ /* 0x000fe20000000800 */
[----:B------:R-:W-:Y:S01]  /*ab80*/  @!PT LDS RZ, [RZ] ;  /* 0x00000000fffff984 */ /* 0x000fe20000000800 */
[----:B------:R-:W-:Y:S01]  /*ab90*/  @!PT LDS RZ, [RZ] ;  /* 0x00000000fffff984 */ /* 0x000fe20000000800 */
[----:B------:R2:W-:Y:S04]  /*aba0*/  @!P3 LDGSTS.E.BYPASS.LTC128B.128 [R207+0x8800], desc[UR20][R106.64+0x80] ;  /* 0x088000806acfbfae */ /* 0x0005e8000b901d54 */
[----:B------:R-:W0:Y:S01]  /*abb0*/  LDGDEPBAR ;  /* 0x00000000000079af */ /* 0x000e220000000000 */
[----:B------:R-:W-:Y:S05]  /*abc0*/  BRA `(.L_x_589) ;  /* 0x0000000c006c7947 */ /* 0x000fea0003800000 */
.L_x_588:
[----:B---34-:R-:W2:Y:S01]  /*abd0*/  LDL R4, [R1+0x13c] ;  /* 0x00013c0001047983 */ /* 0x018ea20000100800 */
[----:B------:R-:W-:Y:S01]  /*abe0*/  USHF.R.S32.HI UR8, URZ, 0x1f, UR31 ;  /* 0x0000001f3f087899 */ /* 0x000fe2000801141f */
[----:B------:R-:W-:Y:S04]  /*abf0*/  DEPBAR.LE SB0, 0x0 ;  /* 0x000080000000791a */ /* 0x000fe80000000000 */
[----:B------:R-:W3:Y:S01]  /*ac00*/  LDL R2, [R1+0x148] ;  /* 0x0001480001027983 */ /* 0x000ee20000100800 */
[----:B------:R-:W-:Y:S03]  /*ac10*/  UISETP.GE.AND UP0, UPT, UR31, 0x1, UPT ;  /* 0x000000011f00788c */ /* 0x000fe6000bf06270 */
[----:B------:R-:W4:Y:S04]  /*ac20*/  LDL R19, [R1+0x28] ;  /* 0x0000280001137983 */ /* 0x000f280000100800 */
        /* <DEDUP_REMOVED lines=10> */
[----:B------:R-:W-:Y:S01]  /*acd0*/  @P1 STS.64 [R207+0x9008], RZ ;  /* 0x009008ffcf001388 */ /* 0x000fe20000000a00 */
[----:B--2---:R-:W-:Y:S02]  /*ace0*/  ISETP.GE.AND P4, PT, R4, UR29, PT ;  /* 0x0000001d04007c0c */ /* 0x004fe4000bf86270 */
[----:B---3--:R-:W-:Y:S01]  /*acf0*/  ISETP.GE.AND P3, PT, R2, UR29, PT ;  /* 0x0000001d02007c0c */ /* 0x008fe2000bf66270 */
[C---:B----4-:R-:W-:Y:S02]  /*ad00*/  IMAD R2, R19.reuse, UR8, RZ ;  /* 0x0000000813027c24 */ /* 0x050fe4000f8e02ff */
[----:B------:R-:W-:Y:S08]  /*ad10*/  IMAD.WIDE.U32 R4, R19, UR31, RZ ;  /* 0x0000001f13047c25 */ /* 0x000ff0000f8e00ff */
[----:B------:R-:W1:Y:S01]  /*ad20*/  @!P4 LDC.64 R14, c[0x0][0x220] ;  /* 0x00008800ff0ecb82 */ /* 0x000e620000000a00 */
[----:B-----5:R-:W-:Y:S01]  /*ad30*/  IMAD R6, R20, UR31, R2 ;  /* 0x0000001f14067c24 */ /* 0x020fe2000f8e0202 */
[C---:B------:R-:W-:Y:S03]  /*ad40*/  LEA R2, P0, R4.reuse, R8, 0x6 ;  /* 0x0000000804027211 */ /* 0x040fe600078030ff */
[----:B------:R-:W-:Y:S03]  /*ad50*/  IMAD.IADD R5, R5, 0x1, R6 ;  /* 0x0000000105057824 */ /* 0x000fe600078e0206 */
[----:B------:R-:W2:Y:S02]  /*ad60*/  @!P3 LDC.64 R12, c[0x0][0x220] ;  /* 0x00008800ff0cbb82 */ /* 0x000ea40000000a00 */
[----:B------:R-:W-:Y:S02]  /*ad70*/  LEA.HI.X R5, R4, R21, R5, 0x6, P0 ;  /* 0x0000001504057211 */ /* 0x000fe400000f3405 */
[C---:B------:R-:W-:Y:S04]  /*ad80*/  @!P1 LEA R6, P0, R2.reuse, R7, 0x1 ;  /* 0x0000000702069211 */ /* 0x040fe800078008ff */
        /* <DEDUP_REMOVED lines=19> */
[----:B------:R-:W-:Y:S02]  /*aec0*/  LEA.HI.X R5, R19, R5, R20, 0x5, P6 ;  /* 0x0000000513057211 */ /* 0x000fe400030f2c14 */
[C---:B---3--:R-:W-:Y:S01]  /*aed0*/  @!P4 LEA R8, P2, R4.reuse, R8, 0x1 ;  /* 0x000000080408c211 */ /* 0x048fe200078408ff */
[----:B------:R-:W-:Y:S01]  /*aee0*/  @!PT LDS RZ, [RZ] ;  /* 0x00000000fffff984 */ /* 0x000fe20000000800 */
[----:B------:R-:W-:Y:S01]  /*aef0*/  @!PT LDS RZ, [RZ] ;  /* 0x00000000fffff984 */ /* 0x000fe20000000800 */
[----:B------:R-:W-:Y:S01]  /*af00*/  @!PT LDS RZ, [RZ] ;  /* 0x00000000fffff984 */ /* 0x000fe20000000800 */
[----:B------:R-:W-:Y:S01]  /*af10*/  @!P3 LDGSTS.E.BYPASS.LTC128B.128 [R207+0xb000], desc[UR20][R12.64+0x80] ;  /* 0x0b0000800ccfbfae */ /* 0x000fe2000b901d54 */
[C-C-:B------:R-:W-:Y:S02]  /*af20*/  @!P1 LEA.HI.X R11, R4.reuse, R18, R5.reuse, 0x1, P5 ;  /* 0x00000012040b9211 */ /* 0x140fe400028f0c05 */
[C-C-:B------:R-:W-:Y:S01]  /*af30*/  @!P4 LEA.HI.X R9, R4.reuse, R9, R5.reuse, 0x1, P2 ;  /* 0x000000090409c211 */ /* 0x140fe200010f0c05 */
[----:B------:R-:W-:Y:S04]  /*af40*/  @P1 STS.128 [R207+0x9800], RZ ;  /* 0x009800ffcf001388 */ /* 0x000fe80000000c00 */
[----:B------:R-:W-:Y:S01]  /*af50*/  @!PT LDS RZ, [RZ] ;  /* 0x00000000fffff984 */ /* 0x000fe20000000800 */
[----:B------:R-:W-:Y:S01]  /*af60*/  @!PT LDS RZ, [RZ] ;  /* 0x00000000fffff984 */ /* 0x000fe20000000800 */
[----:B------:R-:W-:Y:S01]  /*af70*/  @!PT LDS RZ, [RZ] ;  /* 0x00000000fffff984 */ /* 0x000fe20000000800 */
[----:B------:R-:W-:Y:S01]  /*af80*/  @!P1 LDGSTS.E.BYPASS.LTC128B.128 [R207+0x9800], desc[UR20][R10.64] ;  /* 0x098000000acf9fae */ /* 0x000fe2000b901d54 */
[C---:B-1----:R-:W-:Y:S03]  /*af90*/  @!P3 LEA R6, P0, R4.reuse, R16, 0x1 ;  /* 0x000000100406b211 */ /* 0x042fe600078008ff */
[----:B------:R-:W-:Y:S01]  /*afa0*/  @P4 STS.128 [R207+0xa800], RZ ;  /* 0x00a800ffcf004388 */ /* 0x000fe20000000c00 */
[----:B------:R-:W-:Y:S03]  /*afb0*/  @!P3 LEA.HI.X R7, R4, R17, R5, 0x1, P0 ;  /* 0x000000110407b211 */ /* 0x000fe600000f0c05 */
[----:B------:R-:W-:Y:S01]  /*afc0*/  @!PT LDS RZ, [RZ] ;  /* 0x00000000fffff984 */ /* 0x000fe20000000800 */
[----:B------:R-:W-:Y:S01]  /*afd0*/  @!PT LDS RZ, [RZ] ;  /* 0x00000000fffff984 */ /* 0x000fe20000000800 */
[----:B------:R-:W-:Y:S01]  /*afe0*/  @!PT LDS RZ, [RZ] ;  /* 0x00000000fffff984 */ /* 0x000fe20000000800 */
[----:B------:R-:W-:Y:S01]  /*aff0*/  @!P4 LDGSTS.E.BYPASS.LTC128B.128 [R207+0xa800], desc[UR20][R8.64+0x40] ;  /* 0x0a80004008cfcfae */ /* 0x000fe2000b901d54 */
[----:B------:R-:W-:Y:S03]  /*b000*/  PLOP3.LUT P0, PT, PT, PT, UP0, 0x80, 0x0 ;  /* 0x000000000000781c */ /* 0x000fe60003f0f008 */
[----:B------:R-:W-:Y:S04]  /*b010*/  @P3 STS.128 [R207+0xb800], RZ ;  /* 0x00b800ffcf003388 */ /* 0x000fe80000000c00 */
[----:B------:R-:W-:Y:S01]  /*b020*/  @!PT LDS RZ, [RZ] ;  /* 0x00000000fffff984 */ /* 0x000fe20000000800 */
[----:B------:R-:W-:Y:S01]  /*b030*/  @!PT LDS RZ, [RZ] ;  /* 0x00000000fffff984 */ /* 0x000fe20000000800 */
[----:B------:R-:W-:Y:S01]  /*b040*/  @!PT LDS RZ, [RZ] ;  /* 0x00000000fffff984 */ /* 0x000fe20000000800 */
[----:B------:R1:W-:Y:S04]  /*b050*/  @!P3 LDGSTS.E.BYPASS.LTC128B.128 [R207+0xb800], desc[UR20][R6.64+0x80] ;  /* 0x0b80008006cfbfae */ /* 0x0003e8000b901d54 */
[----:B------:R-:W-:Y:S04]  /*b060*/  LDSM.16.M88.4 R64, [R205] ;  /* 0x00000000cd40783b */ /* 0x000fe80000000200 */
[----:B------:R-:W1:Y:S04]  /*b070*/  LDSM.16.M88.4 R16, [R193+0x6000] ;  /* 0x00600000c110783b */ /* 0x000e680000000200 */
        /* <DEDUP_REMOVED lines=9> */
[-C--:B-1----:R-:W-:Y:S06]  /*b110*/  HMMA.16816.F32 R4, R64, R16.reuse, RZ ;  /* 0x000000104004723c */ /* 0x082fec00000018ff */
[C---:B--2---:R-:W-:Y:S06]  /*b120*/  HMMA.16816.F32 R8, R60.reuse, R16, RZ ;  /* 0x000000103c08723c */ /* 0x044fec00000018ff */
[-C--:B------:R-:W-:Y:S06]  /*b130*/  HMMA.16816.F32 R12, R60, R18.reuse, RZ ;  /* 0x000000123c0c723c */ /* 0x080fec00000018ff */
        /* <DEDUP_REMOVED lines=32> */
[----:B------:R-:W1:Y:S05]  /*b340*/  LDSM.16.M88.4 R184, [R193+0x7000] ;  /* 0x00700000c1b8783b */ /* 0x000e6a0000000200 */
        /* <DEDUP_REMOVED lines=23> */
[----:B------:R-:W3:Y:S04]  /*b4c0*/  LDSM.16.M88.4 R172, [R195+0x7400] ;  /* 0x00740000c3ac783b */ /* 0x000ee80000000200 */
[----:B------:R-:W-:Y:S01]  /*b4d0*/  LDSM.16.M88.4 R184, [R195+0x7c00] ;  /* 0x007c0000c3b8783b */ /* 0x000fe20000000200 */
[-C--:B--2---:R-:W-:Y:S06]  /*b4e0*/  HMMA.16816.F32 R4, R176, R180.reuse, R4 ;  /* 0x000000b4b004723c */ /* 0x084fec0000001804 */
[C---:B-1----:R-:W-:Y:S06]  /*b4f0*/  HMMA.16816.F32 R8, R188.reuse, R180, R8 ;  /* 0x000000b4bc08723c */ /* 0x042fec0000001808 */
        /* <DEDUP_REMOVED lines=16> */
[----:B------:R-:W2:Y:S05]  /*b600*/  LDSM.16.M88.4 R188, [R205+0x5000] ;  /* 0x00500000cdbc783b */ /* 0x000eaa0000000200 */
[----:B------:R-:W-:Y:S01]  /*b610*/  HMMA.16816.F32 R64, R176, R186, R64 ;  /* 0x000000bab040723c */ /* 0x000fe20000001840 */
[----:B------:R-:W3:Y:S04]  /*b620*/  LDSM.16.M88.4 R176, [R193+0x8400] ;  /* 0x00840000c1b0783b */ /* 0x000ee80000000200 */
[----:B------:R-:W-:Y:S01]  /*b630*/  LDSM.16.M88.4 R184, [R193+0x8c00] ;  /* 0x008c0000c1b8783b */ /* 0x000fe20000000200 */
        /* <DEDUP_REMOVED lines=21> */
[----:B------:R-:W4:Y:S01]  /*b790*/  LDSM.16.M88.4 R184, [R195+0x8800] ;  /* 0x00880000c3b8783b */ /* 0x000f220000000200 */
[-C--:B-1----:R-:W-:Y:S06]  /*b7a0*/  HMMA.16816.F32 R4, R176, R180.reuse, R4 ;  /* 0x000000b4b004723c */ /* 0x082fec0000001804 */
[C---:B--2---:R-:W-:Y:S06]  /*b7b0*/  HMMA.16816.F32 R8, R188.reuse, R180, R8 ;  /* 0x000000b4bc08723c */ /* 0x044fec0000001808 */
[-C--:B------:R-:W-:Y:S11]  /*b7c0*/  HMMA.16816.F32 R12, R188, R182.reuse, R12 ;  /* 0x000000b6bc0c723c */ /* 0x080ff6000000180c */
[----:B------:R-:W-:Y:S01]  /*b7d0*/  @!UPT UIADD3 URZ, URZ, URZ, URZ ;  /* 0x0000003f3f3ff290 */ /* 0x000fe2000fffe03f */
[----:B------:R-:W-:Y:S01]  /*b7e0*/  FMNMX.FTZ R2, R4, R0, !PT ;  /* 0x0000000004027209 */ /* 0x000fe20007810000 */
[C---:B------:R-:W-:Y:S01]  /*b7f0*/  HMMA.16816.F32 R16, R176.reuse, R182, R16 ;  /* 0x000000b6b010723c */ /* 0x040fe20000001810 */
[----:B------:R-:W1:Y:S01]  /*b800*/  LDSM.16.M88.4 R180, [R195+0x8c00] ;  /* 0x008c0000c3b4783b */ /* 0x000e620000000200 */
[----:B------:R-:W-:Y:S04]  /*b810*/  DEPBAR.LE SB0, 0x0 ;  /* 0x000080000000791a */ /* 0x000fe80000000000 */
[-C--:B---3--:R-:W-:Y:S01]  /*b820*/  HMMA.16816.F32 R20, R176, R172.reuse, R20 ;  /* 0x000000acb014723c */ /* 0x088fe20000001814 */
[----:B------:R-:W-:Y:S04]  /*b830*/  BAR.SYNC.DEFER_BLOCKING 0x0 ;  /* 0x0000000000007b1d */ /* 0x000fe80000010000 */
[----:B------:R-:W-:Y:S01]  /*b840*/  FMNMX.FTZ R101, R6, R3, !PT ;  /* 0x0000000306657209 */ /* 0x000fe20007810000 */
[C---:B------:R-:W-:Y:S05]  /*b850*/  HMMA.16816.F32 R24, R188.reuse, R172, R24 ;  /* 0x000000acbc18723c */ /* 0x040fea0000001818 */
[----:B------:R-:W-:Y:S01]  /*b860*/  FMNMX.FTZ R102, R5, R2, !PT ;  /* 0x0000000205667209 */ /* 0x000fe20007810000 */
[-C--:B------:R-:W-:Y:S05]  /*b870*/  HMMA.16816.F32 R28, R188, R174.reuse, R28 ;  /* 0x000000aebc1c723c */ /* 0x080fea000000181c */
[----:B------:R-:W-:Y:S01]  /*b880*/  FMNMX.FTZ R2, R7, R101, !PT ;  /* 0x0000006507027209 */ /* 0x000fe20007810000 */
[C---:B------:R-:W-:Y:S05]  /*b890*/  HMMA.16816.F32 R32, R176.reuse, R174, R32 ;  /* 0x000000aeb020723c */ /* 0x040fea0000001820 */
[----:B------:R-:W-:Y:S01]  /*b8a0*/  FMNMX.FTZ R101, R16, R102, !PT ;  /* 0x0000006610657209 */ /* 0x000fe20007810000 */
[-C--:B----4-:R-:W-:Y:S05]  /*b8b0*/  HMMA.16816.F32 R36, R176, R184.reuse, R36 ;  /* 0x000000b8b024723c */ /* 0x090fea0000001824 */
[----:B------:R-:W-:Y:S01]  /*b8c0*/  FMNMX.FTZ R103, R18, R2, !PT ;  /* 0x0000000212677209 */ /* 0x000fe20007810000 */
[C---:B------:R-:W-:Y:S05]  /*b8d0*/  HMMA.16816.F32 R40, R188.reuse, R184, R40 ;  /* 0x000000b8bc28723c */ /* 0x040fea0000001828 */
[----:B------:R-:W-:Y:S01]  /*b8e0*/  FMNMX.FTZ R104, R17, R101, !PT ;  /* 0x0000006511687209 */ /* 0x000fe20007810000 */
        /* <DEDUP_REMOVED lines=9> */
.L_x_589:
[----:B------:R-:W-:Y:S01]  /*b980*/  FMNMX.FTZ R102, R19, R103, !PT ;  /* 0x0000006713667209 */ /* 0x000fe20007810000 */
[----:B------:R-:W3:Y:S01]  /*b990*/  LDL.64 R184, [R1] ;  /* 0x0000000001b87983 */ /* 0x000ee20000100a00 */
[----:B------:R-:W-:Y:S01]  /*b9a0*/  FMNMX.FTZ R103, R20, R104, !PT ;  /* 0x0000006814677209 */ /* 0x000fe20007810000 */
[----:B------:R-:W-:Y:S01]  /*b9b0*/  UIADD3 UR23, UR24, -0x61c88647, URZ ;  /* 0x9e3779b918177890 */ /* 0x000fe2000fffe03f */
[----:B------:R-:W-:Y:S01]  /*b9c0*/  FMNMX.FTZ R102, R22, R102, !PT ;  /* 0x0000006616667209 */ /* 0x000fe20007810000 */
[----:B------:R-:W-:Y:S01]  /*b9d0*/  UIADD3 UR22, UR24, 0x3c6ef372, URZ ;  /* 0x3c6ef37218167890 */ /* 0x000fe2000fffe03f */
[----:B------:R-:W-:Y:S01]  /*b9e0*/  FMNMX.FTZ R103, R21, R103, !PT ;  /* 0x0000006715677209 */ /* 0x000fe20007810000 */
[----:B------:R-:W4:Y:S01]  /*b9f0*/  LDL.64 R186, [R1+0x18] ;  /* 0x0000180001ba7983 */ /* 0x000f220000100a00 */
[----:B------:R-:W-:Y:S01]  /*ba00*/  FMNMX.FTZ R101, R8, R100, !PT ;  /* 0x0000006408657209 */ /* 0x000fe20007810000 */
[----:B------:R-:W-:Y:S01]  /*ba10*/  UIADD3 UR19, UR24, -0x255992d5, URZ ;  /* 0xdaa66d2b18137890 */ /* 0x000fe2000fffe03f */
[----:B------:R-:W-:Y:S01]  /*ba20*/  FMNMX.FTZ R103, R32, R103, !PT ;  /* 0x0000006720677209 */ /* 0x000fe20007810000 */
[----:B------:R-:W-:Y:S01]  /*ba30*/  UIADD3 UR28, UR25, -0x56f99767, URZ ;  /* 0xa9066899191c7890 */ /* 0x000fe2000fffe03f */
[----:B------:R-:W-:Y:S01]  /*ba40*/  FMNMX.FTZ R102, R23, R102, !PT ;  /* 0x0000006617667209 */ /* 0x000fe20007810000 */
[----:B------:R-:W5:Y:S01]  /*ba50*/  LDL.64 R188, [R1+0x140] ;  /* 0x0001400001bc7983 */ /* 0x000f620000100a00 */
[----:B------:R-:W-:Y:S01]  /*ba60*/  FMNMX.FTZ R103, R33, R103, !PT ;  /* 0x0000006721677209 */ /* 0x000fe20007810000 */
[----:B------:R-:W-:Y:S01]  /*ba70*/  UIADD3 UR27, UR24, -0x4ab325aa, URZ ;  /* 0xb54cda56181b7890 */ /* 0x000fe2000fffe03f */
[----:B------:R-:W-:Y:S01]  /*ba80*/  FMNMX.FTZ R101, R9, R101, !PT ;  /* 0x0000006509657209 */ /* 0x000fe20007810000 */
[----:B------:R-:W-:Y:S01]  /*ba90*/  UIADD3 UR26, UR25, -0x4498517b, URZ ;  /* 0xbb67ae85191a7890 */ /* 0x000fe2000fffe03f */
[----:B------:R-:W-:Y:S01]  /*baa0*/  FMNMX.FTZ R102, R34, R102, !PT ;  /* 0x0000006622667209 */ /* 0x000fe20007810000 */
[----:B------:R-:W-:Y:S01]  /*bab0*/  UIADD3 UR17, UR24, 0x78dde6e4, URZ ;  /* 0x78dde6e418117890 */ /* 0x000fe2000fffe03f */
[----:B------:R-:W-:Y:S01]  /*bac0*/  FMNMX.FTZ R103, R36, R103, !PT ;  /* 0x0000006724677209 */ /* 0x000fe20007810000 */
[----:B------:R-:W-:Y:S01]  /*bad0*/  UIADD3 UR16, UR25, -0x126145ec, URZ ;  /* 0xed9eba1419107890 */ /* 0x000fe2000fffe03f */
[----:B------:R-:W-:Y:S01]  /*bae0*/  FMNMX.FTZ R2, R10, R105, !PT ;  /* 0x000000690a027209 */ /* 0x000fe20007810000 */
[----:B------:R-:W-:Y:S01]  /*baf0*/  UIADD3 UR9, UR24, 0x1715609d, URZ ;  /* 0x1715609d18097890 */ /* 0x000fe2000fffe03f */
[----:B------:R-:W-:Y:S01]  /*bb00*/  FMNMX.FTZ R101, R12, R101, !PT ;  /* 0x000000650c657209 */ /* 0x000fe20007810000 */
[----:B------:R-:W-:Y:S01]  /*bb10*/  USHF.L.U32 UR30, UR31, 0x1, URZ ;  /* 0x000000011f1e7899 */ /* 0x000fe2000800063f */
[----:B------:R-:W-:Y:S01]  /*bb20*/  FMNMX.FTZ R102, R35, R102, !PT ;  /* 0x0000006623667209 */ /* 0x000fe20007810000 */
[----:B------:R-:W-:Y:S01]  /*bb30*/  UIADD3 UR18, UR25, 0x32370b8f, URZ ;  /* 0x32370b8f19127890 */ /* 0x000fe2000fffe03f */
[----:B------:R-:W-:Y:S01]  /*bb40*/  FMNMX.FTZ R103, R37, R103, !PT ;  /* 0x0000006725677209 */ /* 0x000fe20007810000 */
[----:B------:R-:W-:Y:S01]  /*bb50*/  ULOP3.LUT UR8, UR30, UR25, URZ, 0x3c, !UPT ;  /* 0x000000191e087292 */ /* 0x000fe2000f8e3c3f */
[----:B------:R-:W-:Y:S01]  /*bb60*/  FMNMX.FTZ R2, R11, R2, !PT ;  /* 0x000000020b027209 */ /* 0x000fe20007810000 */
[----:B------:R-:W-:Y:S01]  /*bb70*/  UIADD3 UR30, UR30, 0x1, URZ ;  /* 0x000000011e1e7890 */ /* 0x000fe2000fffe03f */
[----:B------:R-:W-:Y:S02]  /*bb80*/  FMNMX.FTZ R101, R13, R101, !PT ;  /* 0x000000650d657209 */ /* 0x000fe40007810000 */
[----:B------:R-:W-:Y:S01]  /*bb90*/  FMNMX.FTZ R102, R38, R102, !PT ;  /* 0x0000006626667209 */ /* 0x000fe20007810000 */
[----:B------:R-:W-:Y:S01]  /*bba0*/  ULOP3.LUT UR30, UR30, UR25, URZ, 0x3c, !UPT ;  /* 0x000000191e1e7292 */ /* 0x000fe2000f8e3c3f */
        /* <DEDUP_REMOVED lines=29> */
[----:B------:R-:W-:Y:S01]  /*bd80*/  FMNMX.FTZ R101, R45, R101, !PT ;  /* 0x000000652d657209 */ /* 0x000fe20007810000 */
[----:B--2---:R-:W2:Y:S01]  /*bd90*/  SHFL.BFLY PT, R172, R102, 0x2, 0x1f ;  /* 0x0c401f0066ac7f89 */ /* 0x004ea200000e0000 */
        /* <DEDUP_REMOVED lines=9> */
[----:B-1----:R-:W-:Y:S01]  /*be30*/  FMNMX.FTZ R104, R103, R104, !PT ;  /* 0x0000006867687209 */ /* 0x002fe20007810000 */
[----:B------:R-:W1:Y:S01]  /*be40*/  SHFL.BFLY PT, R173, R101, 0x2, 0x1f ;  /* 0x0c401f0065ad7f89 */ /* 0x000e6200000e0000 */
[----:B------:R-:W-:Y:S02]  /*be50*/  FMNMX.FTZ R2, R63, R2, !PT ;  /* 0x000000023f027209 */ /* 0x000fe40007810000 */
[----:B------:R-:W-:Y:S05]  /*be60*/  LOP3.LUT R216, R216, 0xfffffdff, RZ, 0xc0, !PT ;  /* 0xfffffdffd8d87812 */ /* 0x000fea00078ec0ff */
[----:B------:R-:W1:Y:S01]  /*be70*/  SHFL.BFLY PT, R107, R104, 0x1, 0x1f ;  /* 0x0c201f00686b7f89 */ /* 0x000e6200000e0000 */
[----:B--2---:R-:W-:Y:S02]  /*be80*/  FMNMX.FTZ R172, R102, R172, !PT ;  /* 0x000000ac66ac7209 */ /* 0x004fe40007810000 */
[----:B------:R-:W-:Y:S05]  /*be90*/  @P1 LOP3.LUT R216, R216, 0x200, RZ, 0xfc, !PT ;  /* 0x00000200d8d81812 */ /* 0x000fea00078efcff */
[----:B------:R-:W2:Y:S01]  /*bea0*/  SHFL.BFLY PT, R106, R2, 0x2, 0x1f ;  /* 0x0c401f00026a7f89 */ /* 0x000ea200000e0000 */
[----:B------:R-:W-:Y:S07]  /*beb0*/  LOP3.LUT R216, R216, 0xfffffbff, RZ, 0xc0, !PT ;  /* 0xfffffbffd8d87812 */ /* 0x000fee00078ec0ff */
[----:B------:R-:W-:Y:S01]  /*bec0*/  SHFL.BFLY PT, R179, R172, 0x1, 0x1f ;  /* 0x0c201f00acb37f89 */ /* 0x000fe200000e0000 */
[----:B-1----:R-:W-:Y:S02]  /*bed0*/  FMNMX.FTZ R173, R101, R173, !PT ;  /* 0x000000ad65ad7209 */ /* 0x002fe40007810000 */
[----:B------:R-:W-:Y:S05]  /*bee0*/  FMNMX.FTZ R104, R104, R107, !PT ;  /* 0x0000006b68687209 */ /* 0x000fea0007810000 */
[----:B------:R-:W-:Y:S01]  /*bef0*/  SHFL.BFLY PT, R178, R173, 0x1, 0x1f ;  /* 0x0c201f00adb27f89 */ /* 0x000fe200000e0000 */
[----:B--2---:R-:W-:Y:S01]  /*bf00*/  FMNMX.FTZ R101, R2, R106, !PT ;  /* 0x0000006a02657209 */ /* 0x004fe20007810000 */
[C---:B------:R-:W-:Y:S01]  /*bf10*/  FADD.FTZ R0, -R104.reuse, R0 ;  /* 0x0000000068007221 */ /* 0x040fe20000010100 */
[----:B------:R-:W-:Y:S03]  /*bf20*/  FSETP.NEU.FTZ.AND P0, PT, R104, -INF , PT ;  /* 0xff8000006800780b */ /* 0x000fe60003f1d000 */
[----:B------:R-:W-:Y:S02]  /*bf30*/  FMUL.FTZ R2, R0, UR4 ;  /* 0x0000000400027c20 */ /* 0x000fe40008410000 */
[----:B------:R-:W1:Y:S02]  /*bf40*/  SHFL.BFLY PT, R180, R101, 0x1, 0x1f ;  /* 0x0c201f0065b47f89 */ /* 0x000e6400000e0000 */
[----:B-1----:R-:W-:Y:S02]  /*bf50*/  FMNMX.FTZ R101, R101, R180, !PT ;  /* 0x000000b465657209 */ /* 0x002fe40007810000 */
[----:B---3--:R-:W-:Y:S01]  /*bf60*/  LOP3.LUT R103, R185, UR8, RZ, 0x3c, !PT ;  /* 0x00000008b9677c12 */ /* 0x008fe2000f8e3cff */
[----:B------:R-:W-:Y:S04]  /*bf70*/  UIADD3 UR8, UR25, 0x76cf5d0a, URZ ;  /* 0x76cf5d0a19087890 */ /* 0x000fe8000fffe03f */
[----:B------:R-:W-:Y:S01]  /*bf80*/  IMAD.WIDE.U32 R196, R103, -0x326172a9, RZ ;  /* 0xcd9e8d5767c47825 */ /* 0x000fe200078e00ff */
[----:B----4-:R-:W-:Y:S05]  /*bf90*/  LOP3.LUT R102, R187, UR26, R184, 0x96, !PT ;  /* 0x0000001abb667c12 */ /* 0x010fea000f8e96b8 */
[----:B------:R-:W-:Y:S01]  /*bfa0*/  IMAD.WIDE.U32 R182, R102, -0x326172a9, RZ ;  /* 0xcd9e8d5766b67825 */ /* 0x000fe200078e00ff */
[----:B-----5:R-:W-:Y:S04]  /*bfb0*/  LOP3.LUT R102, R197, UR23, R188, 0x96, !PT ;  /* 0x00000017c5667c12 */ /* 0x020fe8000f8e96bc */
[----:B------:R-:W-:Y:S01]  /*bfc0*/  LOP3.LUT R174, R183, UR22, R196, 0x96, !PT ;  /* 0x00000016b7ae7c12 */ /* 0x000fe2000f8e96c4 */
[----:B------:R-:W-:Y:S04]  /*bfd0*/  IMAD.WIDE.U32 R102, R102, -0x2daee0ad, RZ ;  /* 0xd2511f5366667825 */ /* 0x000fe800078e00ff */
[----:B------:R-:W-:Y:S01]  /*bfe0*/  IMAD.WIDE.U32 R174, R174, -0x2daee0ad, RZ ;  /* 0xd2511f53aeae7825 */ /* 0x000fe200078e00ff */
[----:B------:R-:W-:Y:S02]  /*bff0*/  LOP3.LUT R106, R103, UR8, R186, 0x96, !PT ;  /* 0x00000008676a7c12 */ /* 0x000fe4000f8e96ba */
[----:B------:R-:W-:Y:S01]  /*c000*/  FMNMX.FTZ R103, R172, R179, !PT ;  /* 0x000000b3ac677209 */ /* 0x000fe20007810000 */
[----:B------:R-:W-:Y:S01]  /*c010*/  FMUL.FTZ R172, R104, UR4 ;  /* 0x0000000468ac7c20 */ /* 0x000fe20008410000 */
[----:B------:R-:W-:Y:S01]  /*c020*/  LOP3.LUT R176, R175, UR18, R102, 0x96, !PT ;  /* 0x00000012afb07c12 */ /* 0x000fe2000f8e9666 */
[----:B------:R-:W-:Y:S01]  /*c030*/  IMAD.WIDE.U32 R106, R106, -0x326172a9, RZ ;  /* 0xcd9e8d576a6a7825 */ /* 0x000fe200078e00ff */
[----:B------:R-:W-:Y:S03]  /*c040*/  FMNMX.FTZ R102, R173, R178, !PT ;  /* 0x000000b2ad667209 */ /* 0x000fe60007810000 */
[----:B------:R-:W-:Y:S01]  /*c050*/  FADD.FTZ R0, -R103, R3 ;  /* 0x0000000367007221 */ /* 0x000fe20000010100 */
[----:B------:R-:W-:Y:S01]  /*c060*/  IMAD.WIDE.U32 R176, R176, -0x326172a9, RZ ;  /* 0xcd9e8d57b0b07825 */ /* 0x000fe200078e00ff */
[----:B------:R-:W-:Y:S01]  /*c070*/  LOP3.LUT R107, R107, UR19, R182, 0x96, !PT ;  /* 0x000000136b6b7c12 */ /* 0x000fe2000f8e96b6 */
[----:B------:R1:W2:Y:S01]  /*c080*/  MUFU.EX2 R3, R2 ;  /* 0x0000000200037308 */ /* 0x0002a20000000800 */
[----:B------:R-:W-:Y:S01]  /*c090*/  FSETP.NEU.FTZ.AND P2, PT, R102, -INF , PT ;  /* 0xff8000006600780b */ /* 0x000fe20003f5d000 */
[----:B------:R-:W-:Y:S01]  /*c0a0*/  FMUL.FTZ R0, R0, UR4 ;  /* 0x0000000400007c20 */ /* 0x000fe20008410000 */
[----:B------:R-:W-:Y:S01]  /*c0b0*/  LOP3.LUT R177, R177, UR17, R106, 0x96, !PT ;  /* 0x00000011b1b17c12 */ /* 0x000fe2000f8e966a */
[----:B------:R-:W-:Y:S04]  /*c0c0*/  IMAD.WIDE.U32 R106, R107, -0x2daee0ad, RZ ;  /* 0xd2511f536b6a7825 */ /* 0x000fe800078e00ff */
[----:B------:R-:W-:Y:S01]  /*c0d0*/  IMAD.WIDE.U32 R220, R177, -0x2daee0ad, RZ ;  /* 0xd2511f53b1dc7825 */ /* 0x000fe200078e00ff */
[----:B------:R-:W-:Y:S03]  /*c0e0*/  LOP3.LUT R175, R107, UR16, R174, 0x96, !PT ;  /* 0x000000106baf7c12 */ /* 0x000fe6000f8e96ae */
[----:B------:R-:W-:Y:S01]  /*c0f0*/  FMUL.FTZ R107, R103, UR4 ;  /* 0x00000004676b7c20 */ /* 0x000fe20008410000 */
[----:B------:R-:W-:Y:S01]  /*c100*/  LOP3.LUT R174, R221, UR28, R106, 0x96, !PT ;  /* 0x0000001cddae7c12 */ /* 0x000fe2000f8e966a */
[----:B------:R-:W-:Y:S04]  /*c110*/  IMAD.WIDE.U32 R190, R175, -0x326172a9, RZ ;  /* 0xcd9e8d57afbe7825 */ /* 0x000fe800078e00ff */
[----:B-1----:R-:W-:Y:S01]  /*c120*/  FADD.FTZ R2, -R102, R100 ;  /* 0x0000006466027221 */ /* 0x002fe20000010100 */
[----:B------:R-:W-:Y:S01]  /*c130*/  IMAD.WIDE.U32 R174, R174, -0x326172a9, RZ ;  /* 0xcd9e8d57aeae7825 */ /* 0x000fe200078e00ff */
[----:B------:R-:W-:Y:S01]  /*c140*/  LOP3.LUT R223, R191, UR9, R176, 0x96, !PT ;  /* 0x00000009bfdf7c12 */ /* 0x000fe2000f8e96b0 */
[----:B------:R1:W3:Y:S02]  /*c150*/  MUFU.EX2 R100, R0 ;  /* 0x0000000000647308 */ /* 0x0002e40000000800 */
[----:B------:R-:W-:Y:S01]  /*c160*/  FMUL.FTZ R2, R2, UR4 ;  /* 0x0000000402027c20 */ /* 0x000fe20008410000 */
[C---:B--2---:R-:W-:Y:S01]  /*c170*/  FMUL.FTZ R68, R3.reuse, R68 ;  /* 0x0000004403447220 */ /* 0x044fe20000410000 */
[C---:B------:R-:W-:Y:S01]  /*c180*/  FMUL.FTZ R69, R3.reuse, R69 ;  /* 0x0000004503457220 */ /* 0x040fe20000410000 */
[C---:B------:R-:W-:Y:S01]  /*c190*/  FMUL.FTZ R80, R3.reuse, R80 ;  /* 0x0000005003507220 */ /* 0x040fe20000410000 */
[C---:B------:R-:W-:Y:S01]  /*c1a0*/  FMUL.FTZ R81, R3.reuse, R81 ;  /* 0x0000005103517220 */ /* 0x040fe20000410000 */
[C---:B------:R-:W-:Y:S01]  /*c1b0*/  FMUL.FTZ R84, R3.reuse, R84 ;  /* 0x0000005403547220 */ /* 0x040fe20000410000 */
[C---:B------:R-:W-:Y:S02]  /*c1c0*/  FMUL.FTZ R85, R3.reuse, R85 ;  /* 0x0000005503557220 */ /* 0x040fe40000410000 */
[----:B------:R-:W2:Y:S01]  /*c1d0*/  MUFU.EX2 R2, R2 ;  /* 0x0000000200027308 */ /* 0x000ea20000000800 */
[C---:B------:R-:W-:Y:S01]  /*c1e0*/  FMUL.FTZ R96, R3.reuse, R96 ;  /* 0x0000006003607220 */ /* 0x040fe20000410000 */
[----:B------:R-:W-:Y:S01]  /*c1f0*/  FMUL.FTZ R97, R3, R97 ;  /* 0x0000006103617220 */ /* 0x000fe20000410000 */
[----:B-1----:R-:W-:Y:S01]  /*c200*/  FADD.FTZ R0, -R101, R105 ;  /* 0x0000006965007221 */ /* 0x002fe20000010100 */
[----:B------:R-:W-:Y:S01]  /*c210*/  FSEL R105, R172, RZ, P0 ;  /* 0x000000ffac697208 */ /* 0x000fe20000000000 */
[----:B---3--:R-:W-:Y:S01]  /*c220*/  FMUL.FTZ R70, R100, R70 ;  /* 0x0000004664467220 */ /* 0x008fe20000410000 */
[----:B------:R-:W-:Y:S01]  /*c230*/  FSETP.NEU.FTZ.AND P0, PT, R103, -INF , PT ;  /* 0xff8000006700780b */ /* 0x000fe20003f1d000 */
[----:B------:R-:W-:Y:S01]  /*c240*/  FMUL.FTZ R0, R0, UR4 ;  /* 0x0000000400007c20 */ /* 0x000fe20008410000 */
[----:B------:R-:W-:Y:S01]  /*c250*/  FMUL.FTZ R71, R100, R71 ;  /* 0x0000004764477220 */ /* 0x000fe20000410000 */
[--C-:B------:R-:W-:Y:S01]  /*c260*/  FFMA.FTZ R173, R16, UR4, -R105.reuse ;  /* 0x0000000410ad7c23 */ /* 0x100fe20008010869 */
[----:B------:R-:W-:Y:S01]  /*c270*/  FSEL R16, R107, RZ, P0 ;  /* 0x000000ff6b107208 */ /* 0x000fe20000000000 */
[--C-:B------:R-:W-:Y:S01]  /*c280*/  FFMA.FTZ R172, R5, UR4, -R105.reuse ;  /* 0x0000000405ac7c23 */ /* 0x100fe20008010869 */
[----:B------:R-:W-:Y:S01]  /*c290*/  FSETP.NEU.FTZ.AND P0, PT, R101, -INF , PT ;  /* 0xff8000006500780b */ /* 0x000fe20003f1d000 */
[----:B------:R-:W-:Y:S01]  /*c2a0*/  FMUL.FTZ R5, R102, UR4 ;  /* 0x0000000466057c20 */ /* 0x000fe20008410000 */
[--C-:B------:R-:W-:Y:S01]  /*c2b0*/  FFMA.FTZ R4, R4, UR4, -R105.reuse ;  /* 0x0000000404047c23 */ /* 0x100fe20008010869 */
[--C-:B------:R-:W-:Y:S01]  /*c2c0*/  FFMA.FTZ R221, R50, UR4, -R16.reuse ;  /* 0x0000000432dd7c23 */ /* 0x100fe20008010810 */
[--C-:B------:R-:W-:Y:S01]  /*c2d0*/  FFMA.FTZ R224, R51, UR4, -R16.reuse ;  /* 0x0000000433e07c23 */ /* 0x100fe20008010810 */
[----:B------:R-:W-:Y:S01]  /*c2e0*/  FFMA.FTZ R6, R6, UR4, -R16 ;  /* 0x0000000406067c23 */ /* 0x000fe20008010810 */
[----:B------:R-:W-:Y:S01]  /*c2f0*/  FSEL R5, R5, RZ, P2 ;  /* 0x000000ff05057208 */ /* 0x000fe20001000000 */
[----:B------:R-:W3:Y:S01]  /*c300*/  LDL.64 R50, [R1+0x8] ;  /* 0x0000080001327983 */ /* 0x000ee20000100a00 */
[----:B------:R-:W-:Y:S01]  /*c310*/  MUFU.EX2 R250, R4 ;  /* 0x0000000400fa7308 */ /* 0x000fe20000000800 */
[--C-:B------:R-:W-:Y:S01]  /*c320*/  FFMA.FTZ R201, R33, UR4, -R105.reuse ;  /* 0x0000000421c97c23 */ /* 0x100fe20008010869 */
[----:B------:R-:W-:Y:S01]  /*c330*/  FFMA.FTZ R178, R20, UR4, -R105 ;  /* 0x0000000414b27c23 */ /* 0x000fe20008010869 */
[----:B------:R-:W-:Y:S02]  /*c340*/  IMAD.MOV.U32 R33, RZ, RZ, R187 ;  /* 0x000000ffff217224 */ /* 0x000fe400078e00bb */
[--C-:B------:R-:W-:Y:S01]  /*c350*/  FFMA.FTZ R187, R28, UR4, -R5.reuse ;  /* 0x000000041cbb7c23 */ /* 0x100fe20008010805 */
[----:B------:R-:W-:Y:S02]  /*c360*/  IMAD.MOV.U32 R20, RZ, RZ, R188 ;  /* 0x000000ffff147224 */ /* 0x000fe400078e00bc */
[--C-:B------:R-:W-:Y:S01]  /*c370*/  FFMA.FTZ R181, R24, UR4, -R5.reuse ;  /* 0x0000000418b57c23 */ /* 0x100fe20008010805 */
[----:B------:R-:W-:Y:S01]  /*c380*/  FFMA.FTZ R180, R25, UR4, -R5 ;  /* 0x0000000419b47c23 */ /* 0x000fe20008010805 */
[----:B------:R1:W-:Y:S01]  /*c390*/  MUFU.EX2 R251, R6 ;  /* 0x0000000600fb7308 */ /* 0x0003e20000000800 */
[C---:B------:R-:W-:Y:S01]  /*c3a0*/  FMUL.FTZ R82, R100.reuse, R82 ;  /* 0x0000005264527220 */ /* 0x040fe20000410000 */
[C---:B------:R-:W-:Y:S01]  /*c3b0*/  FMUL.FTZ R83, R100.reuse, R83 ;  /* 0x0000005364537220 */ /* 0x040fe20000410000 */
[C---:B------:R-:W-:Y:S01]  /*c3c0*/  FMUL.FTZ R86, R100.reuse, R86 ;  /* 0x0000005664567220 */ /* 0x040fe20000410000 */
[C---:B------:R-:W-:Y:S01]  /*c3d0*/  FMUL.FTZ R87, R100.reuse, R87 ;  /* 0x0000005764577220 */ /* 0x040fe20000410000 */
[C---:B------:R-:W-:Y:S01]  /*c3e0*/  FMUL.FTZ R98, R100.reuse, R98 ;  /* 0x0000006264627220 */ /* 0x040fe20000410000 */
[----:B------:R-:W-:Y:S01]  /*c3f0*/  FMUL.FTZ R99, R100, R99 ;  /* 0x0000006364637220 */ /* 0x000fe20000410000 */
[----:B------:R-:W-:Y:S03]  /*c400*/  FFMA.FTZ R225, R48, UR4, -R105 ;  /* 0x0000000430e17c23 */ /* 0x000fe60008010869 */
[----:B------:R-:W-:Y:S01]  /*c410*/  MUFU.EX2 R181, R181 ;  /* 0x000000b500b57308 */ /* 0x000fe20000000800 */
[--C-:B------:R-:W-:Y:S01]  /*c420*/  FFMA.FTZ R188, R29, UR4, -R5.reuse ;  /* 0x000000041dbc7c23 */ /* 0x100fe20008010805 */
[----:B------:R-:W-:Y:S01]  /*c430*/  FFMA.FTZ R230, R57, UR4, -R5 ;  /* 0x0000000439e67c23 */ /* 0x000fe20008010805 */
[----:B--2---:R-:W-:Y:S01]  /*c440*/  FMUL.FTZ R57, R2, R145 ;  /* 0x0000009102397220 */ /* 0x004fe20000410000 */
[--C-:B------:R-:W-:Y:S01]  /*c450*/  FFMA.FTZ R7, R7, UR4, -R16.reuse ;  /* 0x0000000407077c23 */ /* 0x100fe20008010810 */
[--C-:B------:R-:W-:Y:S01]  /*c460*/  FFMA.FTZ R212, R36, UR4, -R105.reuse ;  /* 0x0000000424d47c23 */ /* 0x100fe20008010869 */
[----:B------:R-:W-:Y:S01]  /*c470*/  FFMA.FTZ R213, R37, UR4, -R105 ;  /* 0x0000000425d57c23 */ /* 0x000fe20008010869 */
[----:B------:R-:W-:Y:S03]  /*c480*/  FFMA.FTZ R18, R18, UR4, -R16 ;  /* 0x0000000412127c23 */ /* 0x000fe60008010810 */
[----:B------:R-:W-:Y:S01]  /*c490*/  MUFU.EX2 R180, R180 ;  /* 0x000000b400b47308 */ /* 0x000fe20000000800 */
[----:B-1----:R-:W-:Y:S01]  /*c4a0*/  LOP3.LUT R6, R175, UR27, R190, 0x96, !PT ;  /* 0x0000001baf067c12 */ /* 0x002fe2000f8e96be */
[--C-:B------:R-:W-:Y:S01]  /*c4b0*/  FFMA.FTZ R8, R8, UR4, -R5.reuse ;  /* 0x0000000408087c23 */ /* 0x100fe20008010805 */
        /* <DEDUP_REMOVED lines=9> */
[----:B------:R-:W-:Y:S01]  /*c550*/  FFMA.FTZ R243, R61, UR4, -R5 ;  /* 0x000000043df37c23 */ /* 0x000fe20008010805 */
[----:B------:R-:W-:Y:S01]  /*c560*/  LOP3.LUT R5, R6, 0xff, RZ, 0xc0, !PT ;  /* 0x000000ff06057812 */ /* 0x000fe200078ec0ff */
[----:B------:R-:W-:Y:S01]  /*c570*/  MUFU.EX2 R188, R188 ;  /* 0x000000bc00bc7308 */ /* 0x000fe20000000800 */
[--C-:B------:R-:W-:Y:S01]  /*c580*/  FFMA.FTZ R19, R19, UR4, -R16.reuse ;  /* 0x0000000413137c23 */ /* 0x100fe20008010810 */
[--C-:B------:R-:W-:Y:S01]  /*c590*/  FFMA.FTZ R204, R38, UR4, -R16.reuse ;  /* 0x0000000426cc7c23 */ /* 0x100fe20008010810 */
[----:B------:R-:W-:Y:S01]  /*c5a0*/  ISETP.LE.U32.AND P6, PT, R5, UR12, PT ;  /* 0x0000000c05007c0c */ /* 0x000fe2000bfc3070 */
[----:B------:R-:W-:Y:S01]  /*c5b0*/  FMUL.FTZ R38, R100, R122 ;  /* 0x0000007a64267220 */ /* 0x000fe20000410000 */
[----:B------:R-:W-:Y:S01]  /*c5c0*/  LOP3.LUT R5, R6, 0xffff, RZ, 0xc0, !PT ;  /* 0x0000ffff06057812 */ /* 0x000fe200078ec0ff */
[--C-:B------:R-:W-:Y:S01]  /*c5d0*/  FFMA.FTZ R214, R39, UR4, -R16.reuse ;  /* 0x0000000427d67c23 */ /* 0x100fe20008010810 */
[----:B------:R-:W-:Y:S03]  /*c5e0*/  FMUL.FTZ R39, R100, R123 ;  /* 0x0000007b64277220 */ /* 0x000fe60000410000 */
[----:B------:R-:W-:Y:S01]  /*c5f0*/  MUFU.EX2 R240, R7 ;  /* 0x0000000700f07308 */ /* 0x000fe20000000800 */
[----:B------:R-:W-:Y:S01]  /*c600*/  SHF.R.U32.HI R5, RZ, 0x8, R5 ;  /* 0x00000008ff057819 */ /* 0x000fe20000011605 */
[----:B------:R-:W-:Y:S01]  /*c610*/  FMUL.FTZ R4, R101, UR4 ;  /* 0x0000000465047c20 */ /* 0x000fe20008410000 */
[--C-:B------:R-:W-:Y:S01]  /*c620*/  FFMA.FTZ R107, R22, UR4, -R16.reuse ;  /* 0x00000004166b7c23 */ /* 0x100fe20008010810 */
[----:B------:R-:W-:Y:S01]  /*c630*/  FMUL.FTZ R22, R100, R130 ;  /* 0x0000008264167220 */ /* 0x000fe20000410000 */
[----:B------:R-:W-:Y:S01]  /*c640*/  LOP3.LUT R5, R5, 0xffff, RZ, 0xc0, !PT ;  /* 0x0000ffff05057812 */ /* 0x000fe200078ec0ff */
[----:B------:R-:W-:Y:S01]  /*c650*/  FFMA.FTZ R191, R35, UR4, -R16 ;  /* 0x0000000423bf7c23 */ /* 0x000fe20008010810 */
[----:B------:R-:W-:Y:S01]  /*c660*/  FSEL R4, R4, RZ, P0 ;  /* 0x000000ff04047208 */ /* 0x000fe20000000000 */
[----:B------:R-:W-:Y:S01]  /*c670*/  FMUL.FTZ R35, R100, R127 ;  /* 0x0000007f64237220 */ /* 0x000fe20000410000 */
[----:B------:R-:W-:Y:S01]  /*c680*/  ISETP.LE.U32.AND P5, PT, R5, UR12, PT ;  /* 0x0000000c05007c0c */ /* 0x000fe2000bfa3070 */
[----:B------:R1:W-:Y:S01]  /*c690*/  MUFU.EX2 R239, R18 ;  /* 0x0000001200ef7308 */ /* 0x0003e20000000800 */
[----:B------:R-:W-:Y:S01]  /*c6a0*/  SHF.R.U32.HI R5, RZ, 0x10, R6 ;  /* 0x00000010ff057819 */ /* 0x000fe20000011606 */
[----:B------:R-:W-:Y:S01]  /*c6b0*/  IMAD.MOV.U32 R36, RZ, RZ, R184 ;  /* 0x000000ffff247224 */ /* 0x000fe200078e00b8 */
[----:B------:R-:W-:Y:S01]  /*c6c0*/  SHF.R.U32.HI R6, RZ, 0x18, R6 ;  /* 0x00000018ff067819 */ /* 0x000fe20000011606 */
[----:B------:R-:W-:Y:S01]  /*c6d0*/  IMAD.MOV.U32 R37, RZ, RZ, R185 ;  /* 0x000000ffff257224 */ /* 0x000fe200078e00b9 */
[----:B------:R-:W-:Y:S01]  /*c6e0*/  LOP3.LUT R5, R5, 0xff, RZ, 0xc0, !PT ;  /* 0x000000ff05057812 */ /* 0x000fe200078ec0ff */
[--C-:B------:R-:W-:Y:S01]  /*c6f0*/  FFMA.FTZ R11, R11, UR4, -R4.reuse ;  /* 0x000000040b0b7c23 */ /* 0x100fe20008010804 */
[----:B------:R-:W-:Y:S01]  /*c700*/  ISETP.LE.U32.AND P3, PT, R6, UR12, PT ;  /* 0x0000000c06007c0c */ /* 0x000fe2000bf63070 */
[----:B------:R-:W-:Y:S01]  /*c710*/  FFMA.FTZ R185, R30, UR4, -R4 ;  /* 0x000000041eb97c23 */ /* 0x000fe20008010804 */
[----:B------:R-:W-:Y:S01]  /*c720*/  ISETP.LE.U32.AND P4, PT, R5, UR12, PT ;  /* 0x0000000c05007c0c */ /* 0x000fe2000bf83070 */
[----:B------:R-:W-:Y:S01]  /*c730*/  IMAD.MOV.U32 R30, RZ, RZ, R36 ;  /* 0x000000ffff1e7224 */ /* 0x000fe200078e0024 */
[----:B------:R-:W-:Y:S01]  /*c740*/  MUFU.EX2 R235, R11 ;  /* 0x0000000b00eb7308 */ /* 0x000fe20000000800 */
[--C-:B------:R-:W-:Y:S01]  /*c750*/  FFMA.FTZ R198, R42, UR4, -R4.reuse ;  /* 0x000000042ac67c23 */ /* 0x100fe20008010804 */
[--C-:B------:R-:W-:Y:S01]  /*c760*/  FFMA.FTZ R200, R43, UR4, -R4.reuse ;  /* 0x000000042bc87c23 */ /* 0x100fe20008010804 */
[--C-:B------:R-:W-:Y:S01]  /*c770*/  FFMA.FTZ R227, R58, UR4, -R4.reuse ;  /* 0x000000043ae37c23 */ /* 0x100fe20008010804 */
[----:B------:R-:W2:Y:S01]  /*c780*/  LDL.64 R42, [R1+0x20] ;  /* 0x00002000012a7983 */ /* 0x000ea20000100a00 */
[----:B------:R-:W-:Y:S01]  /*c790*/  FFMA.FTZ R228, R59, UR4, -R4 ;  /* 0x000000043be47c23 */ /* 0x000fe20008010804 */
[C---:B-1----:R-:W-:Y:S01]  /*c7a0*/  FMUL.FTZ R18, R100.reuse, R134 ;  /* 0x0000008664127220 */ /* 0x042fe20000410000 */
[--C-:B------:R-:W-:Y:S01]  /*c7b0*/  FFMA.FTZ R184, R23, UR4, -R16.reuse ;  /* 0x0000000417b87c23 */ /* 0x100fe20008010810 */
[----:B------:R-:W-:Y:S02]  /*c7c0*/  FMUL.FTZ R23, R100, R131 ;  /* 0x0000008364177220 */ /* 0x000fe40000410000 */
[----:B------:R-:W-:Y:S01]  /*c7d0*/  MUFU.EX2 R191, R191 ;  /* 0x000000bf00bf7308 */ /* 0x000fe20000000800 */
[--C-:B------:R-:W-:Y:S01]  /*c7e0*/  FFMA.FTZ R231, R54, UR4, -R16.reuse ;  /* 0x0000000436e77c23 */ /* 0x100fe20008010810 */
[C---:B------:R-:W-:Y:S01]  /*c7f0*/  FMUL.FTZ R54, R100.reuse, R114 ;  /* 0x0000007264367220 */ /* 0x040fe20000410000 */
[--C-:B------:R-:W-:Y:S01]  /*c800*/  FFMA.FTZ R232, R55, UR4, -R16.reuse ;  /* 0x0000000437e87c23 */ /* 0x100fe20008010810 */
[----:B------:R-:W-:Y:S01]  /*c810*/  FMUL.FTZ R55, R100, R115 ;  /* 0x0000007364377220 */ /* 0x000fe20000410000 */
[--C-:B------:R-:W-:Y:S01]  /*c820*/  FFMA.FTZ R244, R66, UR4, -R16.reuse ;  /* 0x0000000442f47c23 */ /* 0x100fe20008010810 */
[C---:B------:R-:W-:Y:S01]  /*c830*/  FMUL.FTZ R66, R100.reuse, R110 ;  /* 0x0000006e64427220 */ /* 0x040fe20000410000 */
[----:B------:R-:W-:Y:S01]  /*c840*/  FFMA.FTZ R245, R67, UR4, -R16 ;  /* 0x0000000443f57c23 */ /* 0x000fe20008010810 */
[----:B------:R-:W-:Y:S02]  /*c850*/  FMUL.FTZ R67, R100, R111 ;  /* 0x0000006f64437220 */ /* 0x000fe40000410000 */
[----:B------:R-:W1:Y:S01]  /*c860*/  MUFU.EX2 R211, R19 ;  /* 0x0000001300d37308 */ /* 0x000e620000000800 */
[----:B------:R-:W-:Y:S01]  /*c870*/  FMUL.FTZ R60, R2, R140 ;  /* 0x0000008c023c7220 */ /* 0x000fe20000410000 */
[--C-:B------:R-:W-:Y:S01]  /*c880*/  FFMA.FTZ R10, R10, UR4, -R4.reuse ;  /* 0x000000040a0a7c23 */ /* 0x100fe20008010804 */
[--C-:B------:R-:W-:Y:S01]  /*c890*/  FFMA.FTZ R14, R14, UR4, -R4.reuse ;  /* 0x000000040e0e7c23 */ /* 0x100fe20008010804 */
[--C-:B------:R-:W-:Y:S01]  /*c8a0*/  FFMA.FTZ R15, R15, UR4, -R4.reuse ;  /* 0x000000040f0f7c23 */ /* 0x100fe20008010804 */
[--C-:B------:R-:W-:Y:S01]  /*c8b0*/  FFMA.FTZ R176, R26, UR4, -R4.reuse ;  /* 0x000000041ab07c23 */ /* 0x100fe20008010804 */
[--C-:B------:R-:W-:Y:S01]  /*c8c0*/  FFMA.FTZ R177, R27, UR4, -R4.reuse ;  /* 0x000000041bb17c23 */ /* 0x100fe20008010804 */
[--C-:B------:R-:W-:Y:S03]  /*c8d0*/  FFMA.FTZ R217, R46, UR4, -R4.reuse ;  /* 0x000000042ed97c23 */ /* 0x100fe60008010804 */
[----:B------:R-:W4:Y:S01]  /*c8e0*/  MUFU.EX2 R0, R0 ;  /* 0x0000000000007308 */ /* 0x000f220000000800 */
[----:B------:R-:W-:Y:S01]  /*c8f0*/  FFMA.FTZ R218, R47, UR4, -R4 ;  /* 0x000000042fda7c23 */ /* 0x000fe20008010804 */
[C---:B------:R-:W-:Y:S01]  /*c900*/  FMUL.FTZ R36, R3.reuse, R120 ;  /* 0x0000007803247220 */ /* 0x040fe20000410000 */
[----:B------:R-:W-:Y:S01]  /*c910*/  FMUL.FTZ R48, R3, R116 ;  /* 0x0000007403307220 */ /* 0x000fe20000410000 */
[C---:B------:R-:W-:Y:S01]  /*c920*/  FMUL.FTZ R61, R2.reuse, R141 ;  /* 0x0000008d023d7220 */ /* 0x040fe20000410000 */
[C---:B------:R-:W-:Y:S01]  /*c930*/  FMUL.FTZ R40, R2.reuse, R152 ;  /* 0x0000009802287220 */ /* 0x040fe20000410000 */
[C---:B------:R-:W-:Y:S01]  /*c940*/  FMUL.FTZ R41, R2.reuse, R153 ;  /* 0x0000009902297220 */ /* 0x040fe20000410000 */
[----:B------:R-:W-:Y:S03]  /*c950*/  FMUL.FTZ R44, R2, R148 ;  /* 0x00000094022c7220 */ /* 0x000fe60000410000 */
[----:B------:R5:W-:Y:S01]  /*c960*/  MUFU.EX2 R120, R15 ;  /* 0x0000000f00787308 */ /* 0x000be20000000800 */
[----:B-1----:R-:W-:Y:S01]  /*c970*/  F2FP.F16.F32.PACK_AB R116, R211, R239 ;  /* 0x000000efd374723e */ /* 0x002fe200000000ff */
[----:B------:R-:W-:Y:S01]  /*c980*/  FMUL.FTZ R19, R100, R135 ;  /* 0x0000008764137220 */ /* 0x000fe20000410000 */
[C---:B------:R-:W-:Y:S01]  /*c990*/  FMUL.FTZ R45, R2.reuse, R149 ;  /* 0x00000095022d7220 */ /* 0x040fe20000410000 */
[C---:B------:R-:W-:Y:S01]  /*c9a0*/  FMUL.FTZ R56, R2.reuse, R144 ;  /* 0x0000009002387220 */ /* 0x040fe20000410000 */
[C---:B------:R-:W-:Y:S01]  /*c9b0*/  FMUL.FTZ R72, R2.reuse, R72 ;  /* 0x0000004802487220 */ /* 0x040fe20000410000 */
[C---:B------:R-:W-:Y:S01]  /*c9c0*/  FMUL.FTZ R73, R2.reuse, R73 ;  /* 0x0000004902497220 */ /* 0x040fe20000410000 */
[----:B------:R-:W-:Y:S03]  /*c9d0*/  FMUL.FTZ R76, R2, R76 ;  /* 0x0000004c024c7220 */ /* 0x000fe60000410000 */
[----:B------:R-:W-:Y:S01]  /*c9e0*/  MUFU.EX2 R177, R177 ;  /* 0x000000b100b17308 */ /* 0x000fe20000000800 */
[C---:B----4-:R-:W-:Y:S01]  /*c9f0*/  FMUL.FTZ R74, R0.reuse, R74 ;  /* 0x0000004a004a7220 */ /* 0x050fe20000410000 */
[C---:B------:R-:W-:Y:S01]  /*ca00*/  FMUL.FTZ R75, R0.reuse, R75 ;  /* 0x0000004b004b7220 */ /* 0x040fe20000410000 */
[C---:B------:R-:W-:Y:S01]  /*ca10*/  FMUL.FTZ R78, R0.reuse, R78 ;  /* 0x0000004e004e7220 */ /* 0x040fe20000410000 */
[C---:B------:R-:W-:Y:S01]  /*ca20*/  FMUL.FTZ R79, R0.reuse, R79 ;  /* 0x0000004f004f7220 */ /* 0x040fe20000410000 */
[C---:B------:R-:W-:Y:S01]  /*ca30*/  FMUL.FTZ R90, R0.reuse, R90 ;  /* 0x0000005a005a7220 */ /* 0x040fe20000410000 */
[C---:B------:R-:W-:Y:S01]  /*ca40*/  FMUL.FTZ R91, R0.reuse, R91 ;  /* 0x0000005b005b7220 */ /* 0x040fe20000410000 */
[C---:B------:R-:W-:Y:S03]  /*ca50*/  FMUL.FTZ R94, R0.reuse, R94 ;  /* 0x0000005e005e7220 */ /* 0x040fe60000410000 */
[----:B------:R1:W-:Y:S01]  /*ca60*/  MUFU.EX2 R210, R13 ;  /* 0x0000000d00d27308 */ /* 0x0003e20000000800 */
[C---:B-----5:R-:W-:Y:S01]  /*ca70*/  FMUL.FTZ R15, R0.reuse, R167 ;  /* 0x000000a7000f7220 */ /* 0x060fe20000410000 */
[----:B------:R-:W-:Y:S01]  /*ca80*/  FMUL.FTZ R95, R0, R95 ;  /* 0x0000005f005f7220 */ /* 0x000fe20000410000 */
[C---:B------:R-:W-:Y:S01]  /*ca90*/  FMUL.FTZ R77, R2.reuse, R77 ;  /* 0x0000004d024d7220 */ /* 0x040fe20000410000 */
[C---:B------:R-:W-:Y:S01]  /*caa0*/  FMUL.FTZ R88, R2.reuse, R88 ;  /* 0x0000005802587220 */ /* 0x040fe20000410000 */
[C---:B------:R-:W-:Y:S01]  /*cab0*/  FMUL.FTZ R89, R2.reuse, R89 ;  /* 0x0000005902597220 */ /* 0x040fe20000410000 */
[C---:B------:R-:W-:Y:S01]  /*cac0*/  FMUL.FTZ R92, R2.reuse, R92 ;  /* 0x0000005c025c7220 */ /* 0x040fe20000410000 */
[----:B------:R-:W-:Y:S03]  /*cad0*/  FMUL.FTZ R93, R2, R93 ;  /* 0x0000005d025d7220 */ /* 0x000fe60000410000 */
[----:B------:R-:W-:Y:S01]  /*cae0*/  MUFU.EX2 R184, R184 ;  /* 0x000000b800b87308 */ /* 0x000fe20000000800 */
[--C-:B------:R-:W-:Y:S01]  /*caf0*/  FFMA.FTZ R233, R52, UR4, -R105.reuse ;  /* 0x0000000434e97c23 */ /* 0x100fe20008010869 */
[----:B------:R-:W-:Y:S01]  /*cb00*/  FMUL.FTZ R52, R3, R112 ;  /* 0x0000007003347220 */ /* 0x000fe20000410000 */
[----:B------:R-:W-:Y:S01]  /*cb10*/  FFMA.FTZ R179, R21, UR4, -R105 ;  /* 0x0000000415b37c23 */ /* 0x000fe20008010869 */
[----:B------:R-:W-:Y:S02]  /*cb20*/  IMAD.MOV.U32 R21, RZ, RZ, R189 ;  /* 0x000000ffff157224 */ /* 0x000fe400078e00bd */
[----:B------:R-:W-:Y:S01]  /*cb30*/  FFMA.FTZ R189, R34, UR4, -R16 ;  /* 0x0000000422bd7c23 */ /* 0x000fe20008010810 */
[----:B------:R-:W-:Y:S01]  /*cb40*/  FMUL.FTZ R34, R100, R126 ;  /* 0x0000007e64227220 */ /* 0x000fe20000410000 */
[----:B------:R-:W-:Y:S01]  /*cb50*/  FMUL.FTZ R16, R3, R132 ;  /* 0x0000008403107220 */ /* 0x000fe20000410000 */
[----:B------:R-:W-:Y:S01]  /*cb60*/  IMAD.MOV.U32 R132, RZ, RZ, R30 ;  /* 0x000000ffff847224 */ /* 0x000fe200078e001e */
[----:B------:R-:W-:Y:S01]  /*cb70*/  MUFU.EX2 R144, R189 ;  /* 0x000000bd00907308 */ /* 0x000fe20000000800 */
[----:B-1----:R-:W-:Y:S01]  /*cb80*/  FMUL.FTZ R13, R2, R165 ;  /* 0x000000a5020d7220 */ /* 0x002fe20000410000 */
[--C-:B------:R-:W-:Y:S01]  /*cb90*/  FFMA.FTZ R236, R53, UR4, -R105.reuse ;  /* 0x0000000435ec7c23 */ /* 0x100fe20008010869 */
[C---:B------:R-:W-:Y:S01]  /*cba0*/  FMUL.FTZ R53, R3.reuse, R113 ;  /* 0x0000007103357220 */ /* 0x040fe20000410000 */
[--C-:B------:R-:W-:Y:S01]  /*cbb0*/  FFMA.FTZ R246, R64, UR4, -R105.reuse ;  /* 0x0000000440f67c23 */ /* 0x100fe20008010869 */
[----:B------:R-:W-:Y:S01]  /*cbc0*/  FMUL.FTZ R64, R3, R108 ;  /* 0x0000006c03407220 */ /* 0x000fe20000410000 */
[--C-:B------:R-:W-:Y:S01]  /*cbd0*/  FFMA.FTZ R17, R17, UR4, -R105.reuse ;  /* 0x0000000411117c23 */ /* 0x100fe20008010869 */
[--C-:B------:R-:W-:Y:S01]  /*cbe0*/  FFMA.FTZ R226, R49, UR4, -R105.reuse ;  /* 0x0000000431e27c23 */ /* 0x100fe20008010869 */
[----:B------:R-:W-:Y:S02]  /*cbf0*/  FMUL.FTZ R49, R3, R117 ;  /* 0x0000007503317220 */ /* 0x000fe40000410000 */
[----:B------:R-:W-:Y:S01]  /*cc00*/  MUFU.EX2 R152, R185 ;  /* 0x000000b900987308 */ /* 0x000fe20000000800 */
[----:B------:R-:W-:Y:S01]  /*cc10*/  FFMA.FTZ R247, R65, UR4, -R105 ;  /* 0x0000000441f77c23 */ /* 0x000fe20008010869 */
[C---:B------:R-:W-:Y:S01]  /*cc20*/  FMUL.FTZ R65, R3.reuse, R109 ;  /* 0x0000006d03417220 */ /* 0x040fe20000410000 */
[----:B------:R-:W-:Y:S02]  /*cc30*/  IMAD.MOV.U32 R25, RZ, RZ, R33 ;  /* 0x000000ffff197224 */ /* 0x000fe400078e0021 */
[C---:B------:R-:W-:Y:S01]  /*cc40*/  FMUL.FTZ R33, R3.reuse, R125 ;  /* 0x0000007d03217220 */ /* 0x040fe20000410000 */
[----:B------:R-:W-:Y:S02]  /*cc50*/  IMAD.MOV.U32 R28, RZ, RZ, R20 ;  /* 0x000000ffff1c7224 */ /* 0x000fe400078e0014 */
[C---:B------:R-:W-:Y:S01]  /*cc60*/  FMUL.FTZ R20, R3.reuse, R128 ;  /* 0x0000008003147220 */ /* 0x040fe20000410000 */
[----:B------:R-:W-:Y:S01]  /*cc70*/  IMAD.MOV.U32 R29, RZ, RZ, R21 ;  /* 0x000000ffff1d7224 */ /* 0x000fe200078e0015 */
[----:B------:R1:W-:Y:S01]  /*cc80*/  MUFU.EX2 R215, R17 ;  /* 0x0000001100d77308 */ /* 0x0003e20000000800 */
[----:B------:R-:W-:Y:S01]  /*cc90*/  FMUL.FTZ R21, R3, R129 ;  /* 0x0000008103157220 */ /* 0x000fe20000410000 */
[----:B------:R-:W-:Y:S02]  /*cca0*/  IMAD.MOV.U32 R26, RZ, RZ, R28 ;  /* 0x000000ffff1a7224 */ /* 0x000fe400078e001c */
[C---:B------:R-:W-:Y:S01]  /*ccb0*/  FMUL.FTZ R28, R2.reuse, R156 ;  /* 0x0000009c021c7220 */ /* 0x040fe20000410000 */
[----:B------:R-:W-:Y:S02]  /*ccc0*/  IMAD.MOV.U32 R27, RZ, RZ, R29 ;  /* 0x000000ffff1b7224 */ /* 0x000fe400078e001d */
[C---:B------:R-:W-:Y:S01]  /*ccd0*/  FMUL.FTZ R29, R2.reuse, R157 ;  /* 0x0000009d021d7220 */ /* 0x040fe20000410000 */
[----:B------:R-:W-:Y:S02]  /*cce0*/  IMAD.MOV.U32 R47, RZ, RZ, R25 ;  /* 0x000000ffff2f7224 */ /* 0x000fe400078e0019 */
[----:B------:R-:W-:Y:S01]  /*ccf0*/  FMUL.FTZ R25, R2, R161 ;  /* 0x000000a102197220 */ /* 0x000fe20000410000 */
[----:B------:R-:W-:Y:S01]  /*cd00*/  MUFU.EX2 R153, R204 ;  /* 0x000000cc00997308 */ /* 0x000fe20000000800 */
[----:B------:R-:W-:Y:S01]  /*cd10*/  FFMA.FTZ R199, R32, UR4, -R105 ;  /* 0x0000000420c77c23 */ /* 0x000fe20008010869 */
[----:B------:R-:W-:Y:S02]  /*cd20*/  IMAD.MOV.U32 R32, RZ, RZ, R186 ;  /* 0x000000ffff207224 */ /* 0x000fe400078e00ba */
[----:B------:R-:W-:Y:S01]  /*cd30*/  FFMA.FTZ R186, R31, UR4, -R4 ;  /* 0x000000041fba7c23 */ /* 0x000fe20008010804 */
[----:B------:R-:W-:Y:S02]  /*cd40*/  IMAD.MOV.U32 R31, RZ, RZ, R37 ;  /* 0x000000ffff1f7224 */ /* 0x000fe400078e0025 */
[C---:B------:R-:W-:Y:S01]  /*cd50*/  FMUL.FTZ R37, R3.reuse, R121 ;  /* 0x0000007903257220 */ /* 0x040fe20000410000 */
[----:B------:R-:W-:Y:S02]  /*cd60*/  IMAD.MOV.U32 R24, RZ, RZ, R32 ;  /* 0x000000ffff187224 */ /* 0x000fe400078e0020 */
[C---:B------:R-:W-:Y:S01]  /*cd70*/  FMUL.FTZ R32, R3.reuse, R124 ;  /* 0x0000007c03207220 */ /* 0x040fe20000410000 */
[----:B------:R4:W-:Y:S01]  /*cd80*/  MUFU.EX2 R242, R172 ;  /* 0x000000ac00f27308 */ /* 0x0009e20000000800 */
[----:B-1----:R-:W-:Y:S01]  /*cd90*/  FMUL.FTZ R17, R3, R133 ;  /* 0x0000008503117220 */ /* 0x002fe20000410000 */
[----:B------:R-:W-:Y:S02]  /*cda0*/  IMAD.MOV.U32 R133, RZ, RZ, R31 ;  /* 0x000000ffff857224 */ /* 0x000fe400078e001f */
[----:B------:R-:W-:Y:S01]  /*cdb0*/  FMUL.FTZ R31, R0, R159 ;  /* 0x0000009f001f7220 */ /* 0x000fe20000410000 */
[----:B------:R-:W-:Y:S02]  /*cdc0*/  IMAD.MOV.U32 R46, RZ, RZ, R24 ;  /* 0x000000ffff2e7224 */ /* 0x000fe400078e0018 */
[----:B------:R-:W-:Y:S01]  /*cdd0*/  FMUL.FTZ R24, R2, R160 ;  /* 0x000000a002187220 */ /* 0x000fe20000410000 */
[----:B------:R-:W-:Y:S02]  /*cde0*/  IMAD.MOV.U32 R131, RZ, RZ, R47 ;  /* 0x000000ffff837224 */ /* 0x000fe400078e002f */
[C---:B------:R-:W-:Y:S01]  /*cdf0*/  FMUL.FTZ R47, R0.reuse, R151 ;  /* 0x00000097002f7220 */ /* 0x040fe20000410000 */
[----:B------:R-:W-:Y:S01]  /*ce00*/  MUFU.EX2 R186, R186 ;  /* 0x000000ba00ba7308 */ /* 0x000fe20000000800 */
[----:B------:R-:W-:Y:S02]  /*ce10*/  IMAD.MOV.U32 R130, RZ, RZ, R46 ;  /* 0x000000ffff827224 */ /* 0x000fe400078e002e */
[C---:B------:R-:W-:Y:S07]  /*ce20*/  FMUL.FTZ R46, R0.reuse, R150 ;  /* 0x00000096002e7220 */ /* 0x040fee0000410000 */
[----:B------:R-:W1:Y:S01]  /*ce30*/  MUFU.EX2 R234, R173 ;  /* 0x000000ad00ea7308 */ /* 0x000e620000000800 */
[--C-:B----4-:R-:W-:Y:S01]  /*ce40*/  FFMA.FTZ R172, R63, UR4, -R4.reuse ;  /* 0x000000043fac7c23 */ /* 0x110fe20008010804 */
[----:B------:R-:W-:Y:S08]  /*ce50*/  FMUL.FTZ R63, R0, R143 ;  /* 0x0000008f003f7220 */ /* 0x000ff00000410000 */
[----:B------:R-:W4:Y:S10]  /*ce60*/  MUFU.EX2 R249, R8 ;  /* 0x0000000800f97308 */ /* 0x000f340000000800 */
[----:B------:R-:W-:Y:S01]  /*ce70*/  MUFU.EX2 R238, R9 ;  /* 0x0000000900ee7308 */ /* 0x000fe20000000800 */
[----:B-1----:R-:W-:Y:S01]  /*ce80*/  F2FP.F16.F32.PACK_AB R114, R215, R234 ;  /* 0x000000ead772723e */ /* 0x002fe200000000ff */
[----:B------:R-:W-:Y:S01]  /*ce90*/  FFMA.FTZ R173, R62, UR4, -R4 ;  /* 0x000000043ead7c23 */ /* 0x000fe20008010804 */
[----:B------:R-:W-:Y:S01]  /*cea0*/  FMUL.FTZ R4, R3, R136 ;  /* 0x0000008803047220 */ /* 0x000fe20000410000 */
[----:B------:R-:W-:Y:S06]  /*ceb0*/  FMUL.FTZ R62, R0, R142 ;  /* 0x0000008e003e7220 */ /* 0x000fec0000410000 */
[----:B------:R1:W-:Y:S10]  /*cec0*/  MUFU.EX2 R237, R12 ;  /* 0x0000000c00ed7308 */ /* 0x0003f40000000800 */
[----:B------:R5:W4:Y:S10]  /*ced0*/  MUFU.EX2 R248, R10 ;  /* 0x0000000a00f87308 */ /* 0x000b340000000800 */
[----:B------:R-:W-:Y:S01]  /*cee0*/  MUFU.EX2 R117, R107 ;  /* 0x0000006b00757308 */ /* 0x000fe20000000800 */
[----:B-1----:R-:W-:Y:S09]  /*cef0*/  FMUL.FTZ R12, R2, R164 ;  /* 0x000000a4020c7220 */ /* 0x002ff20000410000 */
[----:B------:R-:W-:Y:S10]  /*cf00*/  MUFU.EX2 R178, R178 ;  /* 0x000000b200b27308 */ /* 0x000ff40000000800 */
[----:B------:R-:W-:Y:S10]  /*cf10*/  MUFU.EX2 R179, R179 ;  /* 0x000000b300b37308 */ /* 0x000ff40000000800 */
[----:B------:R-:W-:Y:S10]  /*cf20*/  MUFU.EX2 R121, R199 ;  /* 0x000000c700797308 */ /* 0x000ff40000000800 */
[----:B------:R-:W-:Y:S10]  /*cf30*/  MUFU.EX2 R201, R201 ;  /* 0x000000c900c97308 */ /* 0x000ff40000000800 */
[----:B------:R-:W-:Y:S01]  /*cf40*/  MUFU.EX2 R199, R229 ;  /* 0x000000e500c77308 */ /* 0x000fe20000000800 */
[----:B---3--:R-:W-:Y:S01]  /*cf50*/  LOP3.LUT R5, R51, UR26, R30, 0x96, !PT ;  /* 0x0000001a33057c12 */ /* 0x008fe2000f8e961e */
[----:B------:R-:W-:Y:S02]  /*cf60*/  IMAD.MOV.U32 R122, RZ, RZ, R50 ;  /* 0x000000ffff7a7224 */ /* 0x000fe400078e0032 */
[C---:B------:R-:W-:Y:S01]  /*cf70*/  FMUL.FTZ R50, R100.reuse, R118 ;  /* 0x0000007664327220 */ /* 0x040fe20000410000 */
[----:B------:R-:W-:Y:S02]  /*cf80*/  IMAD.MOV.U32 R123, RZ, RZ, R51 ;  /* 0x000000ffff7b7224 */ /* 0x000fe400078e0033 */
[----:B------:R-:W-:Y:S01]  /*cf90*/  FMUL.FTZ R51, R100, R119 ;  /* 0x0000007764337220 */ /* 0x000fe20000410000 */
[----:B------:R-:W-:Y:S04]  /*cfa0*/  IMAD.WIDE.U32 R6, R5, -0x326172a9, RZ ;  /* 0xcd9e8d5705067825 */ /* 0x000fe800078e00ff */
[----:B------:R-:W-:Y:S01]  /*cfb0*/  FMUL.FTZ R5, R3, R137 ;  /* 0x0000008903057220 */ /* 0x000fe20000410000 */
[----:B------:R-:W-:Y:S01]  /*cfc0*/  MUFU.EX2 R118, R176 ;  /* 0x000000b000767308 */ /* 0x000fe20000000800 */
[----:B------:R-:W-:Y:S01]  /*cfd0*/  FMUL.FTZ R30, R0, R158 ;  /* 0x0000009e001e7220 */ /* 0x000fe20000410000 */
[----:B------:R-:W-:Y:S01]  /*cfe0*/  IMAD.MOV.U32 R58, RZ, RZ, R6 ;  /* 0x000000ffff3a7224 */ /* 0x000fe200078e0006 */
[----:B------:R-:W-:Y:S01]  /*cff0*/  UIADD3 UR26, UR25, 0x646e171e, URZ ;  /* 0x646e171e191a7890 */ /* 0x000fe2000fffe03f */
[----:B------:R-:W3:Y:S01]  /*d000*/  LDL.LU R6, [R1+0x138] ;  /* 0x0001380001067983 */ /* 0x000ee20000300800 */
[----:B------:R-:W-:Y:S02]  /*d010*/  IMAD.MOV.U32 R59, RZ, RZ, R7 ;  /* 0x000000ffff3b7224 */ /* 0x000fe400078e0007 */
[----:B------:R-:W-:Y:S01]  /*d020*/  FMUL.FTZ R7, R100, R139 ;  /* 0x0000008b64077220 */ /* 0x000fe20000410000 */
[----:B------:R-:W-:Y:S01]  /*d030*/  IMAD.MOV.U32 R140, RZ, RZ, R58 ;  /* 0x000000ffff8c7224 */ /* 0x000fe200078e003a */
[----:B------:R-:W4:Y:S01]  /*d040*/  LDL.LU R11, [R1+0x12c] ;  /* 0x00012c00010b7983 */ /* 0x000f220000300800 */
[C---:B------:R-:W-:Y:S01]  /*d050*/  FMUL.FTZ R58, R0.reuse, R146 ;  /* 0x00000092003a7220 */ /* 0x040fe20000410000 */
[----:B-----5:R-:W-:Y:S01]  /*d060*/  LOP3.LUT R10, R59, UR22, R196, 0x96, !PT ;  /* 0x000000163b0a7c12 */ /* 0x020fe2000f8e96c4 */
[----:B------:R-:W-:Y:S01]  /*d070*/  IMAD.MOV.U32 R164, RZ, RZ, R122 ;  /* 0x000000ffffa47224 */ /* 0x000fe200078e007a */
[----:B------:R1:W5:Y:S01]  /*d080*/  MUFU.EX2 R196, R14 ;  /* 0x0000000e00c47308 */ /* 0x0003620000000800 */
[----:B------:R-:W-:Y:S02]  /*d090*/  IMAD.MOV.U32 R165, RZ, RZ, R123 ;  /* 0x000000ffffa57224 */ /* 0x000fe400078e007b */
[----:B------:R-:W5:Y:S01]  /*d0a0*/  LDC R123, c[0x0][0x2d8] ;  /* 0x0000b600ff7b7b82 */ /* 0x000f620000000800 */
[----:B------:R-:W-:Y:S02]  /*d0b0*/  IMAD.MOV.U32 R139, RZ, RZ, R27 ;  /* 0x000000ffff8b7224 */ /* 0x000fe400078e001b */
[----:B------:R-:W-:Y:S01]  /*d0c0*/  FMUL.FTZ R27, R0, R163 ;  /* 0x000000a3001b7220 */ /* 0x000fe20000410000 */
[----:B------:R-:W-:Y:S04]  /*d0d0*/  IMAD.WIDE.U32 R110, R10, -0x2daee0ad, RZ ;  /* 0xd2511f530a6e7825 */ /* 0x000fe800078e00ff */
[C---:B------:R-:W-:Y:S01]  /*d0e0*/  FMUL.FTZ R10, R0.reuse, R170 ;  /* 0x000000aa000a7220 */ /* 0x040fe20000410000 */
[----:B------:R-:W-:Y:S02]  /*d0f0*/  IMAD.MOV.U32 R161, RZ, RZ, R139 ;  /* 0x000000ffffa17224 */ /* 0x000fe400078e008b */
[----:B------:R-:W-:Y:S02]  /*d100*/  IMAD.MOV.U32 R141, RZ, RZ, R59 ;  /* 0x000000ffff8d7224 */ /* 0x000fe400078e003b */
[C---:B------:R-:W-:Y:S02]  /*d110*/  FMUL.FTZ R59, R0.reuse, R147 ;  /* 0x00000093003b7220 */ /* 0x040fe40000410000 */
[----:B------:R-:W-:Y:S01]  /*d120*/  MUFU.EX2 R147, R217 ;  /* 0x000000d900937308 */ /* 0x000fe20000000800 */
[----:B-1----:R-:W-:Y:S01]  /*d130*/  FMUL.FTZ R14, R0, R166 ;  /* 0x000000a6000e7220 */ /* 0x002fe20000410000 */
[----:B--2---:R-:W-:Y:S08]  /*d140*/  LOP3.LUT R8, R197, UR23, R42, 0x96, !PT ;  /* 0x00000017c5087c12 */ /* 0x004ff0000f8e962a */
[----:B------:R-:W-:Y:S01]  /*d150*/  MUFU.EX2 R197, R227 ;  /* 0x000000e300c57308 */ /* 0x000fe20000000800 */
[----:B------:R-:W-:Y:S05]  /*d160*/  IMAD.WIDE.U32 R8, R8, -0x2daee0ad, RZ ;  /* 0xd2511f5308087825 */ /* 0x000fea00078e00ff */
[----:B------:R-:W-:Y:S01]  /*d170*/  LOP3.LUT R108, R9, UR8, R122, 0x96, !PT ;  /* 0x00000008096c7c12 */ /* 0x000fe2000f8e967a */
[----:B------:R-:W-:Y:S01]  /*d180*/  FMUL.FTZ R9, R2, R169 ;  /* 0x000000a902097220 */ /* 0x000fe20000410000 */
[----:B------:R-:W-:Y:S02]  /*d190*/  IMAD.MOV.U32 R169, RZ, RZ, R43 ;  /* 0x000000ffffa97224 */ /* 0x000fe400078e002b */
[----:B------:R-:W-:Y:S01]  /*d1a0*/  FMUL.FTZ R43, R0, R155 ;  /* 0x0000009b002b7220 */ /* 0x000fe20000410000 */
[----:B------:R-:W-:Y:S04]  /*d1b0*/  IMAD.WIDE.U32 R108, R108, -0x326172a9, RZ ;  /* 0xcd9e8d576c6c7825 */ /* 0x000fe800078e00ff */
[----:B------:R-:W-:Y:S01]  /*d1c0*/  IMAD.MOV.U32 R155, RZ, RZ, R169 ;  /* 0x000000ffff9b7224 */ /* 0x000fe200078e00a9 */
[----:B------:R-:W-:Y:S05]  /*d1d0*/  LOP3.LUT R106, R109, UR19, R140, 0x96, !PT ;  /* 0x000000136d6a7c12 */ /* 0x000fea000f8e968c */
[----:B------:R-:W-:Y:S04]  /*d1e0*/  IMAD.WIDE.U32 R106, R106, -0x2daee0ad, RZ ;  /* 0xd2511f536a6a7825 */ /* 0x000fe800078e00ff */
[----:B---3--:R-:W-:Y:S01]  /*d1f0*/  FFMA.FTZ R113, R3, R6, R250 ;  /* 0x0000000603717223 */ /* 0x008fe200000100fa */
[----:B------:R-:W-:Y:S01]  /*d200*/  LOP3.LUT R3, R111, UR18, R8, 0x96, !PT ;  /* 0x000000126f037c12 */ /* 0x000fe2000f8e9608 */
[----:B------:R-:W-:Y:S01]  /*d210*/  FMUL.FTZ R6, R100, R138 ;  /* 0x0000008a64067220 */ /* 0x000fe20000410000 */
[----:B------:R-:W-:Y:S01]  /*d220*/  FMUL.FTZ R8, R2, R168 ;  /* 0x000000a802087220 */ /* 0x000fe20000410000 */
[----:B----4-:R-:W-:Y:S01]  /*d230*/  FFMA.FTZ R112, R100, R11, R251 ;  /* 0x0000000b64707223 */ /* 0x010fe200000100fb */
[----:B------:R-:W-:Y:S01]  /*d240*/  IMAD.MOV.U32 R168, RZ, RZ, R42 ;  /* 0x000000ffffa87224 */ /* 0x000fe200078e002a */
[----:B------:R-:W2:Y:S01]  /*d250*/  LDL.LU R11, [R1+0x134] ;  /* 0x00013400010b7983 */ /* 0x000ea20000300800 */
[----:B------:R-:W-:Y:S02]  /*d260*/  IMAD.MOV.U32 R138, RZ, RZ, R26 ;  /* 0x000000ffff8a7224 */ /* 0x000fe400078e001a */
[C---:B------:R-:W-:Y:S01]  /*d270*/  FMUL.FTZ R26, R0.reuse, R162 ;  /* 0x000000a2001a7220 */ /* 0x040fe20000410000 */
[----:B------:R-:W-:Y:S01]  /*d280*/  FMUL.FTZ R42, R0, R154 ;  /* 0x0000009a002a7220 */ /* 0x000fe20000410000 */
[----:B------:R-:W3:Y:S01]  /*d290*/  LDL.LU R100, [R1+0x130] ;  /* 0x0001300001647983 */ /* 0x000ee20000300800 */
[----:B------:R-:W-:Y:S02]  /*d2a0*/  IMAD.MOV.U32 R154, RZ, RZ, R168 ;  /* 0x000000ffff9a7224 */ /* 0x000fe400078e00a8 */
[----:B------:R-:W-:Y:S01]  /*d2b0*/  FADD.FTZ R111, R240, R112 ;  /* 0x00000070f06f7221 */ /* 0x000fe20000010000 */
[----:B------:R-:W-:Y:S01]  /*d2c0*/  IMAD.MOV.U32 R160, RZ, RZ, R138 ;  /* 0x000000ffffa07224 */ /* 0x000fe200078e008a */
[----:B------:R4:W5:Y:S04]  /*d2d0*/  LDL.S16 R146, [R1+0x70] ;  /* 0x0000700001927983 */ /* 0x0009680000100600 */
[----:B------:R4:W4:Y:S04]  /*d2e0*/  LDL.S16 R145, [R1+0x6c] ;  /* 0x00006c0001917983 */ /* 0x0009280000100600 */
[----:B------:R1:W4:Y:S04]  /*d2f0*/  LDL.S16 R136, [R1+0x68] ;  /* 0x0000680001887983 */ /* 0x0003280000100600 */
[----:B------:R1:W4:Y:S04]  /*d300*/  LDL.S16 R126, [R1+0x64] ;  /* 0x00006400017e7983 */ /* 0x0003280000100600 */
[----:B------:R1:W4:Y:S01]  /*d310*/  LDL.S16 R122, [R1+0x5c] ;  /* 0x00005c00017a7983 */ /* 0x0003220000100600 */
[----:B--2---:R-:W-:Y:S01]  /*d320*/  FFMA.FTZ R105, R2, R11, R249 ;  /* 0x0000000b02697223 */ /* 0x004fe200000100f9 */
[C---:B------:R-:W-:Y:S01]  /*d330*/  FMUL.FTZ R11, R0.reuse, R171 ;  /* 0x000000ab000b7220 */ /* 0x040fe20000410000 */
[----:B------:R-:W-:Y:S04]  /*d340*/  IMAD.WIDE.U32 R2, R3, -0x326172a9, RZ ;  /* 0xcd9e8d5703027825 */ /* 0x000fe800078e00ff */
[----:B---3--:R-:W-:Y:S01]  /*d350*/  FFMA.FTZ R100, R0, R100, R248 ;  /* 0x0000006400647223 */ /* 0x008fe200000100f8 */
[----:B------:R-:W-:Y:S01]  /*d360*/  LOP3.LUT R0, R107, UR16, R110, 0x96, !PT ;  /* 0x000000106b007c12 */ /* 0x000fe2000f8e966e */
[C---:B------:R-:W-:Y:S01]  /*d370*/  FADD.FTZ R110, R242.reuse, R113 ;  /* 0x00000071f26e7221 */ /* 0x040fe20000010000 */
[----:B------:R-:W-:Y:S01]  /*d380*/  LOP3.LUT R108, R3, UR17, R108, 0x96, !PT ;  /* 0x00000011036c7c12 */ /* 0x000fe2000f8e966c */
[----:B------:R-:W-:Y:S01]  /*d390*/  FADD.FTZ R115, R235, R100 ;  /* 0x00000064eb737221 */ /* 0x000fe20000010000 */
[----:B------:R-:W-:Y:S01]  /*d3a0*/  F2FP.F16.F32.PACK_AB R3, R242, R250 ;  /* 0x000000faf203723e */ /* 0x000fe200000000ff */
[----:B------:R-:W-:Y:S01]  /*d3b0*/  IMAD.WIDE.U32 R168, R0, -0x326172a9, RZ ;  /* 0xcd9e8d5700a87825 */ /* 0x000fe200078e00ff */
[----:B------:R-:W-:Y:S03]  /*d3c0*/  F2FP.F16.F32.PACK_AB R107, R240, R251 ;  /* 0x000000fbf06b723e */ /* 0x000fe600000000ff */
[----:B------:R-:W-:Y:S01]  /*d3d0*/  FADD.FTZ R100, R239, R111 ;  /* 0x0000006fef647221 */ /* 0x000fe20000010000 */
[----:B------:R-:W-:Y:S01]  /*d3e0*/  IMAD.WIDE.U32 R170, R108, -0x2daee0ad, RZ ;  /* 0xd2511f536caa7825 */ /* 0x000fe200078e00ff */
[--C-:B------:R-:W-:Y:S02]  /*d3f0*/  LOP3.LUT R162, R169, UR9, R2.reuse, 0x96, !PT ;  /* 0x00000009a9a27c12 */ /* 0x100fe4000f8e9602 */
[----:B------:R-:W-:Y:S01]  /*d400*/  PRMT R2, R3, 0x7632, R2 ;  /* 0x0000763203027816 */ /* 0x000fe20000000002 */
[----:B-----5:R-:W-:Y:S01]  /*d410*/  @!P6 HADD2 R146, -R3.H0_H0, -RZ.H0_H0 ;  /* 0xa00000ff0392e230 */ /* 0x020fe20000000900 */
[----:B------:R-:W-:Y:S01]  /*d420*/  LOP3.LUT R138, R171, UR28, R106, 0x96, !PT ;  /* 0x0000001cab8a7c12 */ /* 0x000fe2000f8e966a */
[--C-:B------:R-:W-:Y:S01]  /*d430*/  FADD.FTZ R106, R238, R105.reuse ;  /* 0x00000069ee6a7221 */ /* 0x100fe20000010000 */
[----:B------:R-:W-:Y:S01]  /*d440*/  PRMT R105, R107, 0x7632, R105 ;  /* 0x000076326b697816 */ /* 0x000fe20000000069 */
[----:B----4-:R-:W-:Y:S01]  /*d450*/  @!P5 HADD2 R145, -R2.H0_H0, -RZ.H0_H0 ;  /* 0xa00000ff0291d230 */ /* 0x010fe20000000900 */
[----:B------:R-:W-:Y:S01]  /*d460*/  PRMT R134, R146, 0x7610, R134 ;  /* 0x0000761092867816 */ /* 0x000fe20000000086 */
[----:B------:R2:W-:Y:S01]  /*d470*/  @!P6 STL.S16 [R1+0x70], R146 ;  /* 0x000070920100e387 */ /* 0x0005e20000100600 */
[----:B------:R-:W-:Y:S01]  /*d480*/  F2FP.F16.F32.PACK_AB R108, R235, R248 ;  /* 0x000000f8eb6c723e */ /* 0x000fe200000000ff */
[----:B------:R-:W-:Y:S01]  /*d490*/  @!P4 HADD2 R136, -R107.H0_H0, -RZ.H0_H0 ;  /* 0xa00000ff6b88c230 */ /* 0x000fe20000000900 */
[----:B------:R-:W-:Y:S01]  /*d4a0*/  PRMT R124, R145, 0x7610, R124 ;  /* 0x00007610917c7816 */ /* 0x000fe2000000007c */
[----:B------:R-:W-:Y:S01]  /*d4b0*/  @!P5 STL.S16 [R1+0x6c], R145 ;  /* 0x00006c910100d387 */ /* 0x000fe20000100600 */
[----:B------:R-:W-:Y:S04]  /*d4c0*/  IMAD.WIDE.U32 R138, R138, -0x326172a9, RZ ;  /* 0xcd9e8d578a8a7825 */ /* 0x000fe800078e00ff */
[----:B------:R-:W-:Y:S01]  /*d4d0*/  @!P3 HADD2 R126, -R105.H0_H0, -RZ.H0_H0 ;  /* 0xa00000ff697eb230 */ /* 0x000fe20000000900 */
[----:B------:R-:W-:Y:S01]  /*d4e0*/  PRMT R129, R136, 0x7610, R129 ;  /* 0x0000761088817816 */ /* 0x000fe20000000081 */
[----:B------:R3:W-:Y:S01]  /*d4f0*/  @!P4 STL.S16 [R1+0x68], R136 ;  /* 0x000068880100c387 */ /* 0x0007e20000100600 */
[----:B------:R-:W-:Y:S01]  /*d500*/  LOP3.LUT R109, R139, UR27, R168, 0x96, !PT ;  /* 0x0000001b8b6d7c12 */ /* 0x000fe2000f8e96a8 */
[----:B------:R-:W-:Y:S01]  /*d510*/  FADD.FTZ R106, R237, R106 ;  /* 0x0000006aed6a7221 */ /* 0x000fe20000010000 */
[----:B------:R-:W-:Y:S01]  /*d520*/  PRMT R128, R126, 0x7610, R128 ;  /* 0x000076107e807816 */ /* 0x000fe20000000080 */
[----:B------:R4:W-:Y:S01]  /*d530*/  @!P3 STL.S16 [R1+0x64], R126 ;  /* 0x0000647e0100b387 */ /* 0x0009e20000100600 */
[----:B------:R-:W-:Y:S01]  /*d540*/  LOP3.LUT R0, R109, 0xff, RZ, 0xc0, !PT ;  /* 0x000000ff6d007812 */ /* 0x000fe200078ec0ff */
[----:B------:R-:W-:Y:S01]  /*d550*/  FADD.FTZ R111, R196, R115 ;  /* 0x00000073c46f7221 */ /* 0x000fe20000010000 */
[----:B------:R-:W-:Y:S01]  /*d560*/  FADD.FTZ R113, R210, R106 ;  /* 0x0000006ad2717221 */ /* 0x000fe20000010000 */
[----:B------:R-:W-:Y:S01]  /*d570*/  F2FP.F16.F32.PACK_AB R106, R120, R196 ;  /* 0x000000c4786a723e */ /* 0x000fe200000000ff */
[----:B------:R-:W-:Y:S01]  /*d580*/  FADD.FTZ R112, R211, R100 ;  /* 0x00000064d3707221 */ /* 0x000fe20000010000 */
[----:B------:R-:W-:Y:S01]  /*d590*/  ISETP.LE.U32.AND P2, PT, R0, UR12, PT ;  /* 0x0000000c00007c0c */ /* 0x000fe2000bf43070 */
[----:B------:R-:W-:Y:S01]  /*d5a0*/  FADD.FTZ R115, R120, R111 ;  /* 0x0000006f78737221 */ /* 0x000fe20000010000 */
[----:B------:R-:W-:Y:S01]  /*d5b0*/  F2FP.F16.F32.PACK_AB R0, R238, R249 ;  /* 0x000000f9ee00723e */ /* 0x000fe200000000ff */
[----:B------:R-:W-:Y:S01]  /*d5c0*/  FADD.FTZ R110, R234, R110 ;  /* 0x0000006eea6e7221 */ /* 0x000fe20000010000 */
[----:B------:R-:W-:Y:S01]  /*d5d0*/  F2FP.F16.F32.PACK_AB R100, R210, R237 ;  /* 0x000000edd264723e */ /* 0x000fe200000000ff */
[----:B------:R-:W-:Y:S01]  /*d5e0*/  IMAD.MOV.U32 R249, RZ, RZ, R131 ;  /* 0x000000fffff97224 */ /* 0x000fe200078e0083 */
[----:B------:R-:W-:Y:S01]  /*d5f0*/  PRMT R119, R0, 0x7632, R119 ;  /* 0x0000763200777816 */ /* 0x000fe20000000077 */
[----:B--2---:R-:W-:Y:S01]  /*d600*/  MUFU.EX2 R146, R187 ;  /* 0x000000bb00927308 */ /* 0x004fe20000000800 */
[----:B------:R-:W-:Y:S01]  /*d610*/  FADD.FTZ R110, R215, R110 ;  /* 0x0000006ed76e7221 */ /* 0x000fe20000010000 */
[----:B------:R-:W-:Y:S02]  /*d620*/  IMAD.MOV.U32 R250, RZ, RZ, R154 ;  /* 0x000000fffffa7224 */ /* 0x000fe400078e009a */
[----:B------:R-:W-:Y:S02]  /*d630*/  IMAD.MOV.U32 R248, RZ, RZ, R130 ;  /* 0x000000fffff87224 */ /* 0x000fe400078e0082 */
[----:B------:R-:W-:Y:S02]  /*d640*/  @!P2 HADD2 R122, -R0.H0_H0, -RZ.H0_H0 ;  /* 0xa00000ff007aa230 */ /* 0x000fe40000000900 */
[----:B------:R-:W-:Y:S02]  /*d650*/  IMAD.MOV.U32 R251, RZ, RZ, R155 ;  /* 0x000000fffffb7224 */ /* 0x000fe400078e009b */
[----:B---3--:R-:W-:Y:S01]  /*d660*/  MUFU.EX2 R136, R225 ;  /* 0x000000e100887308 */ /* 0x008fe20000000800 */
[----:B------:R-:W-:Y:S01]  /*d670*/  IMAD.MOV.U32 R234, RZ, RZ, R248 ;  /* 0x000000ffffea7224 */ /* 0x000fe200078e00f8 */
[----:B------:R-:W-:Y:S01]  /*d680*/  PRMT R127, R122, 0x7610, R127 ;  /* 0x000076107a7f7816 */ /* 0x000fe2000000007f */
[----:B------:R2:W-:Y:S01]  /*d690*/  @!P2 STL.S16 [R1+0x5c], R122 ;  /* 0x00005c7a0100a387 */ /* 0x0005e20000100600 */
[----:B----4-:R-:W-:Y:S01]  /*d6a0*/  PRMT R126, R3, 0x5410, R2 ;  /* 0x00005410037e7816 */ /* 0x010fe20000000002 */
[----:B------:R-:W-:Y:S01]  /*d6b0*/  IMAD.MOV.U32 R248, RZ, RZ, R250 ;  /* 0x000000fffff87224 */ /* 0x000fe200078e00fa */
[----:B------:R-:W-:Y:S01]  /*d6c0*/  @!P5 PRMT R2, R124, 0x5410, RZ ;  /* 0x000054107c02d816 */ /* 0x000fe200000000ff */
[----:B------:R1:W3:Y:S01]  /*d6d0*/  LDL.S16 R120, [R1+0x78] ;  /* 0x0000780001787983 */ /* 0x0002e20000100600 */
[----:B------:R-:W-:Y:S02]  /*d6e0*/  PRMT R124, R107, 0x5410, R105 ;  /* 0x000054106b7c7816 */ /* 0x000fe40000000069 */
[----:B------:R-:W-:Y:S01]  /*d6f0*/  MUFU.EX2 R131, R214 ;  /* 0x000000d600837308 */ /* 0x000fe20000000800 */
[----:B------:R-:W-:Y:S01]  /*d700*/  @!P3 PRMT R105, R128, 0x5410, RZ ;  /* 0x000054108069b816 */ /* 0x000fe200000000ff */
[----:B------:R-:W-:Y:S01]  /*d710*/  STG.E.U16 desc[UR20][R208.64+0x2], R2 ;  /* 0x00000202d0007986 */ /* 0x000fe2000c101514 */
[----:B------:R-:W-:Y:S01]  /*d720*/  PRMT R128, R0, 0x5410, R119 ;  /* 0x0000541000807816 */ /* 0x000fe20000000077 */
[----:B------:R-:W-:Y:S01]  /*d730*/  IMAD.MOV.U32 R250, RZ, RZ, R140 ;  /* 0x000000fffffa7224 */ /* 0x000fe200078e008c */
[----:B------:R-:W-:Y:S01]  /*d740*/  @!P2 PRMT R0, R127, 0x5410, RZ ;  /* 0x000054107f00a816 */ /* 0x000fe200000000ff */
[----:B------:R-:W-:Y:S01]  /*d750*/  IMAD.MOV.U32 R140, RZ, RZ, R160 ;  /* 0x000000ffff8c7224 */ /* 0x000fe200078e00a0 */
[----:B------:R-:W-:Y:S01]  /*d760*/  @!P6 PRMT R3, R134, 0x5410, RZ ;  /* 0x000054108603e816 */ /* 0x000fe200000000ff */
[----:B------:R1:W4:Y:S01]  /*d770*/  LDL.S16 R127, [R1+0x84] ;  /* 0x00008400017f7983 */ /* 0x0003220000100600 */
[----:B------:R-:W-:Y:S01]  /*d780*/  @!P4 PRMT R107, R129, 0x5410, RZ ;  /* 0x00005410816bc816 */ /* 0x000fe200000000ff */
[----:B------:R-:W-:Y:S01]  /*d790*/  MUFU.EX2 R154, R212 ;  /* 0x000000d4009a7308 */ /* 0x000fe20000000800 */
[----:B------:R-:W-:Y:S01]  /*d7a0*/  IMAD.MOV.U32 R160, RZ, RZ, R132 ;  /* 0x000000ffffa07224 */ /* 0x000fe200078e0084 */
[----:B------:R5:W-:Y:S01]  /*d7b0*/  STG.E.U16 desc[UR20][R208.64], R3 ;  /* 0x00000003d0007986 */ /* 0x000be2000c101514 */
[----:B------:R-:W-:Y:S02]  /*d7c0*/  IMAD.MOV.U32 R235, RZ, RZ, R249 ;  /* 0x000000ffffeb7224 */ /* 0x000fe400078e00f9 */
[----:B------:R-:W-:Y:S02]  /*d7d0*/  IMAD.MOV.U32 R249, RZ, RZ, R251 ;  /* 0x000000fffff97224 */ /* 0x000fe400078e00fb */
[----:B------:R-:W-:Y:S03]  /*d7e0*/  IMAD.MOV.U32 R251, RZ, RZ, R141 ;  /* 0x000000fffffb7224 */ /* 0x000fe600078e008d */
[----:B------:R-:W-:Y:S01]  /*d7f0*/  MUFU.EX2 R129, R213 ;  /* 0x000000d500817308 */ /* 0x000fe20000000800 */
[----:B--2---:R-:W-:Y:S02]  /*d800*/  IMAD.SHL.U32 R122, R123, 0x8, RZ ;  /* 0x000000087b7a7824 */ /* 0x004fe400078e00ff */
[----:B------:R-:W-:Y:S02]  /*d810*/  IMAD.MOV.U32 R141, RZ, RZ, R161 ;  /* 0x000000ffff8d7224 */ /* 0x000fe400078e00a1 */
[----:B------:R-:W-:Y:S01]  /*d820*/  IMAD.MOV.U32 R161, RZ, RZ, R133 ;  /* 0x000000ffffa17224 */ /* 0x000fe200078e0085 */
[C---:B------:R-:W-:Y:S01]  /*d830*/  LEA R210, P0, R122.reuse, R208, 0x1 ;  /* 0x000000d07ad27211 */ /* 0x040fe200078008ff */
[----:B------:R-:W-:Y:S03]  /*d840*/  IMAD.MOV.U32 R185, RZ, RZ, R141 ;  /* 0x000000ffffb97224 */ /* 0x000fe600078e008d */
[----:B------:R-:W-:Y:S01]  /*d850*/  MUFU.EX2 R133, R224 ;  /* 0x000000e000857308 */ /* 0x000fe20000000800 */
[----:B------:R-:W-:Y:S01]  /*d860*/  IMAD.MOV.U32 R239, RZ, RZ, R161 ;  /* 0x000000ffffef7224 */ /* 0x000fe200078e00a1 */
[----:B------:R-:W-:Y:S01]  /*d870*/  LEA.HI.X.SX32 R211, R122, R209, 0x1, P0 ;  /* 0x000000d17ad37211 */ /* 0x000fe200000f0eff */
[----:B------:R-:W-:Y:S02]  /*d880*/  IMAD.MOV.U32 R238, RZ, RZ, R160 ;  /* 0x000000ffffee7224 */ /* 0x000fe400078e00a0 */
[----:B------:R-:W-:Y:S02]  /*d890*/  IMAD.WIDE.U32 R160, R223, -0x2daee0ad, RZ ;  /* 0xd2511f53dfa07825 */ /* 0x000fe400078e00ff */
[----:B------:R2:W-:Y:S03]  /*d8a0*/  STG.E.U16 desc[UR20][R210.64], R107 ;  /* 0x0000006bd2007986 */ /* 0x0005e6000c101514 */
[----:B------:R-:W-:Y:S01]  /*d8b0*/  MUFU.EX2 R130, R200 ;  /* 0x000000c800827308 */ /* 0x000fe20000000800 */
[----:B------:R-:W-:Y:S01]  /*d8c0*/  IMAD.MOV.U32 R235, RZ, RZ, R249 ;  /* 0x000000ffffeb7224 */ /* 0x000fe200078e00f9 */
[----:B------:R1:W-:Y:S01]  /*d8d0*/  STG.E.U16 desc[UR20][R210.64+0x2], R105 ;  /* 0x00000269d2007986 */ /* 0x0003e2000c101514 */
[----:B------:R-:W-:Y:S02]  /*d8e0*/  IMAD.MOV.U32 R249, RZ, RZ, R165 ;  /* 0x000000fffff97224 */ /* 0x000fe400078e00a5 */
[----:B-----5:R-:W-:Y:S01]  /*d8f0*/  FADD.FTZ R3, R178, R110 ;  /* 0x0000006eb2037221 */ /* 0x020fe20000010000 */
[C---:B------:R-:W-:Y:S04]  /*d900*/  F2FP.F16.F32.PACK_AB R110, R179.reuse, R178 ;  /* 0x000000b2b36e723e */ /* 0x040fe800000000ff */
[----:B------:R-:W5:Y:S01]  /*d910*/  MUFU.EX2 R141, R221 ;  /* 0x000000dd008d7308 */ /* 0x000f620000000800 */
[----:B------:R-:W-:Y:S01]  /*d920*/  FADD.FTZ R111, R179, R3 ;  /* 0x00000003b36f7221 */ /* 0x000fe20000010000 */
[----:B------:R-:W-:Y:S05]  /*d930*/  IMAD.WIDE R2, R123, 0x70, R210 ;  /* 0x000000707b027825 */ /* 0x000fea00078e02d2 */
[----:B------:R1:W-:Y:S03]  /*d940*/  STG.E.U16 desc[UR20][R2.64], R0 ;  /* 0x0000000002007986 */ /* 0x0003e6000c101514 */
[----:B------:R-:W-:Y:S10]  /*d950*/  MUFU.EX2 R134, R202 ;  /* 0x000000ca00867308 */ /* 0x000ff40000000800 */
[----:B------:R-:W-:Y:S01]  /*d960*/  MUFU.EX2 R155, R198 ;  /* 0x000000c6009b7308 */ /* 0x000fe20000000800 */
[----:B-----5:R-:W-:Y:S02]  /*d970*/  F2FP.F16.F32.PACK_AB R156, R133, R141 ;  /* 0x0000008d859c723e */ /* 0x020fe400000000ff */
[----:B--2---:R-:W-:Y:S01]  /*d980*/  PRMT R107, R108, 0x7632, R107 ;  /* 0x000076326c6b7816 */ /* 0x004fe2000000006b */
[----:B-1----:R-:W-:Y:S06]  /*d990*/  IMAD R105, R123, 0x48, RZ ;  /* 0x000000487b697824 */ /* 0x002fec00078e02ff */
[----:B------:R-:W-:Y:S01]  /*d9a0*/  MUFU.EX2 R202, R233 ;  /* 0x000000e900ca7308 */ /* 0x000fe20000000800 */
[CC--:B------:R-:W-:Y:S04]  /*d9b0*/  LEA R212, P0, R105.reuse, R208.reuse, 0x1 ;  /* 0x000000d069d47211 */ /* 0x0c0fe800078008ff */
[-C--:B------:R-:W-:Y:S02]  /*d9c0*/  LEA.HI.X.SX32 R213, R105, R209.reuse, 0x1, P0 ;  /* 0x000000d169d57211 */ /* 0x080fe400000f0eff */
[----:B------:R-:W-:Y:S02]  /*d9d0*/  LOP3.LUT R0, R109, 0xffff, RZ, 0xc0, !PT ;  /* 0x0000ffff6d007812 */ /* 0x000fe400078ec0ff */
[----:B------:R-:W-:Y:S02]  /*d9e0*/  LOP3.LUT R2, R174, 0xff, RZ, 0xc0, !PT ;  /* 0x000000ffae027812 */ /* 0x000fe400078ec0ff */
[----:B------:R-:W-:Y:S02]  /*d9f0*/  SHF.R.U32.HI R0, RZ, 0x8, R0 ;  /* 0x00000008ff007819 */ /* 0x000fe40000011600 */
[----:B------:R-:W-:Y:S02]  /*da00*/  ISETP.LE.U32.AND P2, PT, R2, UR12, PT ;  /* 0x0000000c02007c0c */ /* 0x000fe4000bf43070 */
[----:B------:R-:W-:Y:S02]  /*da10*/  LOP3.LUT R0, R0, 0xffff, RZ, 0xc0, !PT ;  /* 0x0000ffff00007812 */ /* 0x000fe400078ec0ff */
[--C-:B------:R-:W-:Y:S02]  /*da20*/  SHF.R.U32.HI R2, RZ, 0x10, R109.reuse ;  /* 0x00000010ff027819 */ /* 0x100fe4000001166d */
[----:B------:R-:W-:Y:S01]  /*da30*/  ISETP.LE.U32.AND P3, PT, R0, UR12, PT ;  /* 0x0000000c00007c0c */ /* 0x000fe2000bf63070 */
[----:B------:R-:W-:Y:S01]  /*da40*/  IMAD R0, R123, 0x38, R122 ;  /* 0x000000387b007824 */ /* 0x000fe200078e027a */
[----:B------:R-:W-:Y:S02]  /*da50*/  LOP3.LUT R2, R2, 0xff, RZ, 0xc0, !PT ;  /* 0x000000ff02027812 */ /* 0x000fe400078ec0ff */
[----:B------:R-:W-:Y:S01]  /*da60*/  SHF.R.U32.HI R109, RZ, 0x18, R109 ;  /* 0x00000018ff6d7819 */ /* 0x000fe2000001166d */
[----:B------:R-:W-:Y:S01]  /*da70*/  VIADD R0, R0, 0x1 ;  /* 0x0000000100007836 */ /* 0x000fe20000000000 */
[----:B------:R-:W-:Y:S02]  /*da80*/  ISETP.LE.U32.AND P6, PT, R2, UR12, PT ;  /* 0x0000000c02007c0c */ /* 0x000fe4000bfc3070 */
[----:B------:R-:W-:Y:S02]  /*da90*/  LOP3.LUT R2, R174, 0xffff, RZ, 0xc0, !PT ;  /* 0x0000ffffae027812 */ /* 0x000fe400078ec0ff */
[C---:B------:R-:W-:Y:S02]  /*daa0*/  LEA R214, P5, R0.reuse, R208, 0x1 ;  /* 0x000000d000d67211 */ /* 0x040fe400078a08ff */
[----:B------:R-:W-:Y:S02]  /*dab0*/  SHF.R.U32.HI R2, RZ, 0x8, R2 ;  /* 0x00000008ff027819 */ /* 0x000fe40000011602 */
[----:B------:R-:W-:Y:S02]  /*dac0*/  LEA.HI.X.SX32 R215, R0, R209, 0x1, P5 ;  /* 0x000000d100d77211 */ /* 0x000fe400028f0eff */
[----:B------:R-:W-:Y:S02]  /*dad0*/  LOP3.LUT R2, R2, 0xffff, RZ, 0xc0, !PT ;  /* 0x0000ffff02027812 */ /* 0x000fe400078ec0ff */
[----:B------:R-:W-:Y:S02]  /*dae0*/  ISETP.LE.U32.AND P4, PT, R109, UR12, PT ;  /* 0x0000000c6d007c0c */ /* 0x000fe4000bf83070 */
[----:B------:R-:W-:Y:S02]  /*daf0*/  ISETP.LE.U32.AND P5, PT, R2, UR12, PT ;  /* 0x0000000c02007c0c */ /* 0x000fe4000bfa3070 */
[--C-:B------:R-:W-:Y:S02]  /*db00*/  SHF.R.U32.HI R3, RZ, 0x10, R174.reuse ;  /* 0x00000010ff037819 */ /* 0x100fe400000116ae */
[----:B------:R-:W-:Y:S02]  /*db10*/  SHF.R.U32.HI R0, RZ, 0x18, R174 ;  /* 0x00000018ff007819 */ /* 0x000fe400000116ae */
[----:B------:R-:W-:Y:S04]  /*db20*/  LOP3.LUT R3, R3, 0xff, RZ, 0xc0, !PT ;  /* 0x000000ff03037812 */ /* 0x000fe800078ec0ff */
[----:B------:R-:W-:Y:S01]  /*db30*/  ISETP.LE.U32.AND P0, PT, R3, UR12, PT ;  /* 0x0000000c03007c0c */ /* 0x000fe2000bf03070 */
[----:B---3--:R-:W-:Y:S05]  /*db40*/  @!P6 HADD2 R120, -R108.H0_H0, -RZ.H0_H0 ;  /* 0xa00000ff6c78e230 */ /* 0x008fea0000000900 */
[----:B------:R-:W-:Y:S01]  /*db50*/  PRMT R3, R120, 0x7610, R3 ;  /* 0x0000761078037816 */ /* 0x000fe20000000003 */
[----:B----4-:R-:W-:Y:S05]  /*db60*/  @!P3 HADD2 R127, -R119.H0_H0, -RZ.H0_H0 ;  /* 0xa00000ff777fb230 */ /* 0x010fea0000000900 */
[----:B------:R-:W-:Y:S01]  /*db70*/  PRMT R105, R127, 0x7610, R105 ;  /* 0x000076107f697816 */ /* 0x000fe20000000069 */
[----:B------:R1:W-:Y:S03]  /*db80*/  @!P3 STL.S16 [R1+0x84], R127 ;  /* 0x0000847f0100b387 */ /* 0x0003e60000100600 */
[----:B------:R-:W-:Y:S01]  /*db90*/  @!P3 PRMT R119, R105, 0x5410, RZ ;  /* 0x000054106977b816 */ /* 0x000fe200000000ff */
[----:B------:R2:W3:Y:S01]  /*dba0*/  LDL.S16 R2, [R1+0x7c] ;  /* 0x00007c0001027983 */ /* 0x0004e20000100600 */
[----:B------:R-:W-:Y:S01]  /*dbb0*/  ISETP.LE.U32.AND P3, PT, R0, UR12, PT ;  /* 0x0000000c00007c0c */ /* 0x000fe2000bf63070 */
[----:B------:R-:W-:Y:S01]  /*dbc0*/  FADD.FTZ R0, R117, R112 ;  /* 0x0000007075007221 */ /* 0x000fe20000010000 */
[C---:B------:R-:W-:Y:S01]  /*dbd0*/  F2FP.F16.F32.PACK_AB R112, R184.reuse, R117 ;  /* 0x00000075b870723e */ /* 0x040fe200000000ff */
[----:B------:R4:W-:Y:S02]  /*dbe0*/  @!P6 STL.S16 [R1+0x78], R120 ;  /* 0x000078780100e387 */ /* 0x0009e40000100600 */
[----:B------:R-:W-:Y:S01]  /*dbf0*/  FADD.FTZ R117, R184, R0 ;  /* 0x00000000b8757221 */ /* 0x000fe20000010000 */
[----:B------:R-:W-:Y:S01]  /*dc00*/  LOP3.LUT R0, R138, 0xff, RZ, 0xc0, !PT ;  /* 0x000000ff8a007812 */ /* 0x000fe200078ec0ff */
[----:B------:R2:W5:Y:S01]  /*dc10*/  LDL.S16 R105, [R1+0x80] ;  /* 0x0000800001697983 */ /* 0x0005620000100600 */
[----:B------:R-:W-:Y:S03]  /*dc20*/  IMAD.MOV.U32 R184, RZ, RZ, R140 ;  /* 0x000000ffffb87224 */ /* 0x000fe600078e008c */
[----:B------:R-:W-:Y:S01]  /*dc30*/  STG.E.U16 desc[UR20][R214.64], R119 ;  /* 0x00000077d6007986 */ /* 0x000fe2000c101514 */
[----:B-1----:R-:W-:Y:S02]  /*dc40*/  PRMT R127, R108, 0x5410, R107 ;  /* 0x000054106c7f7816 */ /* 0x002fe4000000006b */
[----:B------:R-:W-:Y:S01]  /*dc50*/  @!P6 PRMT R108, R3, 0x5410, RZ ;  /* 0x00005410036ce816 */ /* 0x000fe200000000ff */
[--C-:B------:R-:W-:Y:S01]  /*dc60*/  FADD.FTZ R3, R181, R113.reuse ;  /* 0x00000071b5037221 */ /* 0x100fe20000010000 */
[----:B------:R-:W-:Y:S02]  /*dc70*/  PRMT R113, R114, 0x7632, R113 ;  /* 0x0000763272717816 */ /* 0x000fe40000000071 */
[----:B------:R-:W-:Y:S01]  /*dc80*/  ISETP.LE.U32.AND P6, PT, R0, UR12, PT ;  /* 0x0000000c00007c0c */ /* 0x000fe2000bfc3070 */
[----:B------:R-:W-:Y:S01]  /*dc90*/  FADD.FTZ R109, R180, R3 ;  /* 0x00000003b46d7221 */ /* 0x000fe20000010000 */
[----:B------:R-:W-:Y:S01]  /*dca0*/  LOP3.LUT R0, R138, 0xffff, RZ, 0xc0, !PT ;  /* 0x0000ffff8a007812 */ /* 0x000fe200078ec0ff */
[--C-:B------:R-:W-:Y:S01]  /*dcb0*/  FADD.FTZ R3, R118, R115.reuse ;  /* 0x0000007376037221 */ /* 0x100fe20000010000 */
[----:B------:R-:W-:Y:S01]  /*dcc0*/  PRMT R115, R116, 0x7632, R115 ;  /* 0x0000763274737816 */ /* 0x000fe20000000073 */
[----:B----4-:R-:W-:Y:S01]  /*dcd0*/  MUFU.EX2 R120, R203 ;  /* 0x000000cb00787308 */ /* 0x010fe20000000800 */
[----:B------:R-:W-:Y:S01]  /*dce0*/  F2FP.F16.F32.PACK_AB R118, R177, R118 ;  /* 0x00000076b176723e */ /* 0x000fe200000000ff */
[----:B------:R-:W-:Y:S01]  /*dcf0*/  STG.E.U16 desc[UR20][R212.64], R108 ;  /* 0x0000006cd4007986 */ /* 0x000fe2000c101514 */
[----:B---3--:R-:W-:Y:S05]  /*dd00*/  @!P4 HADD2 R2, -R107.H0_H0, -RZ.H0_H0 ;  /* 0xa00000ff6b02c230 */ /* 0x008fea0000000900 */
[----:B------:R-:W-:Y:S01]  /*dd10*/  PRMT R123, R2, 0x7610, R123 ;  /* 0x00007610027b7816 */ /* 0x000fe2000000007b */
[----:B------:R1:W-:Y:S01]  /*dd20*/  @!P4 STL.S16 [R1+0x7c], R2 ;  /* 0x00007c020100c387 */ /* 0x0003e20000100600 */
[----:B-----5:R-:W-:Y:S02]  /*dd30*/  @!P2 HADD2 R105, -R114.H0_H0, -RZ.H0_H0 ;  /* 0xa00000ff7269a230 */ /* 0x020fe40000000900 */
[----:B------:R-:W-:Y:S01]  /*dd40*/  @!P4 PRMT R107, R123, 0x5410, RZ ;  /* 0x000054107b6bc816 */ /* 0x000fe200000000ff */
[----:B------:R2:W3:Y:S01]  /*dd50*/  LDL.S16 R132, [R1+0x8c] ;  /* 0x00008c0001847983 */ /* 0x0004e20000100600 */
[----:B------:R-:W-:Y:S02]  /*dd60*/  PRMT R123, R114, 0x5410, R113 ;  /* 0x00005410727b7816 */ /* 0x000fe40000000071 */
[----:B------:R-:W-:Y:S01]  /*dd70*/  PRMT R122, R105, 0x7610, R122 ;  /* 0x00007610697a7816 */ /* 0x000fe2000000007a */
[----:B------:R4:W-:Y:S03]  /*dd80*/  @!P2 STL.S16 [R1+0x80], R105 ;  /* 0x000080690100a387 */ /* 0x0009e60000100600 */
[----:B------:R-:W-:Y:S01]  /*dd90*/  @!P2 PRMT R114, R122, 0x5410, RZ ;  /* 0x000054107a72a816 */ /* 0x000fe200000000ff */
[----:B------:R-:W-:Y:S04]  /*dda0*/  STG.E.U16 desc[UR20][R212.64+0x2], R107 ;  /* 0x0000026bd4007986 */ /* 0x000fe8000c101514 */
[----:B------:R2:W5:Y:S04]  /*ddb0*/  LDL.S16 R122, [R1+0x88] ;  /* 0x00008800017a7983 */ /* 0x0005680000100600 */
[----:B------:R-:W-:Y:S01]  /*ddc0*/  STG.E.U16 desc[UR20][R208.64+0x10], R114 ;  /* 0x00001072d0007986 */ /* 0x000fe2000c101514 */
[----:B-1----:R-:W-:Y:S02]  /*ddd0*/  SHF.R.U32.HI R2, RZ, 0x8, R0 ;  /* 0x00000008ff027819 */ /* 0x002fe40000011600 */
[----:B------:R-:W-:Y:S02]  /*dde0*/  F2FP.F16.F32.PACK_AB R0, R180, R181 ;  /* 0x000000b5b400723e */ /* 0x000fe400000000ff */
[----:B------:R-:W-:Y:S04]  /*ddf0*/  LOP3.LUT R2, R2, 0xffff, RZ, 0xc0, !PT ;  /* 0x0000ffff02027812 */ /* 0x000fe800078ec0ff */
[----:B------:R-:W-:Y:S01]  /*de00*/  ISETP.LE.U32.AND P4, PT, R2, UR12, PT ;  /* 0x0000000c02007c0c */ /* 0x000fe2000bf83070 */
[----:B----4-:R-:W-:Y:S01]  /*de10*/  FADD.FTZ R105, R177, R3 ;  /* 0x00000003b1697221 */ /* 0x010fe20000010000 */
[--C-:B------:R-:W-:Y:S01]  /*de20*/  SHF.R.U32.HI R2, RZ, 0x10, R138.reuse ;  /* 0x00000010ff027819 */ /* 0x100fe2000001168a */
[----:B------:R-:W-:Y:S01]  /*de30*/  FADD.FTZ R3, R121, R111 ;  /* 0x0000006f79037221 */ /* 0x000fe20000010000 */
[C---:B------:R-:W-:Y:S02]  /*de40*/  F2FP.F16.F32.PACK_AB R121, R201.reuse, R121 ;  /* 0x00000079c979723e */ /* 0x040fe400000000ff */
[----:B------:R-:W-:Y:S01]  /*de50*/  LOP3.LUT R2, R2, 0xff, RZ, 0xc0, !PT ;  /* 0x000000ff02027812 */ /* 0x000fe200078ec0ff */
[----:B------:R-:W-:Y:S01]  /*de60*/  FADD.FTZ R111, R201, R3 ;  /* 0x00000003c96f7221 */ /* 0x000fe20000010000 */
[----:B------:R-:W-:Y:S01]  /*de70*/  FADD.FTZ R3, R146, R109 ;  /* 0x0000006d92037221 */ /* 0x000fe20000010000 */
[----:B------:R-:W-:Y:S01]  /*de80*/  F2FP.F16.F32.PACK_AB R146, R188, R146 ;  /* 0x00000092bc92723e */ /* 0x000fe200000000ff */
[----:B------:R-:W-:Y:S01]  /*de90*/  MUFU.EX2 R201, R231 ;  /* 0x000000e700c97308 */ /* 0x000fe20000000800 */
[----:B------:R-:W-:Y:S02]  /*dea0*/  ISETP.LE.U32.AND P2, PT, R2, UR12, PT ;  /* 0x0000000c02007c0c */ /* 0x000fe4000bf43070 */
[----:B------:R-:W-:Y:S01]  /*deb0*/  SHF.R.U32.HI R2, RZ, 0x18, R138 ;  /* 0x00000018ff027819 */ /* 0x000fe2000001168a */
[----:B---3--:R-:W-:Y:S05]  /*dec0*/  @!P5 HADD2 R132, -R113.H0_H0, -RZ.H0_H0 ;  /* 0xa00000ff7184d230 */ /* 0x008fea0000000900 */
[----:B------:R-:W-:Y:S01]  /*ded0*/  PRMT R125, R132, 0x7610, R125 ;  /* 0x00007610847d7816 */ /* 0x000fe2000000007d */
[----:B------:R1:W-:Y:S03]  /*dee0*/  @!P5 STL.S16 [R1+0x8c], R132 ;  /* 0x00008c840100d387 */ /* 0x0003e60000100600 */
[----:B------:R-:W-:Y:S01]  /*def0*/  @!P5 PRMT R113, R125, 0x5410, RZ ;  /* 0x000054107d71d816 */ /* 0x000fe200000000ff */
[----:B------:R2:W3:Y:S01]  /*df00*/  LDL.S16 R145, [R1+0xb4] ;  /* 0x0000b40001917983 */ /* 0x0004e20000100600 */
[----:B------:R-:W-:Y:S01]  /*df10*/  PRMT R125, R116, 0x5410, R115 ;  /* 0x00005410747d7816 */ /* 0x000fe20000000073 */
[----:B-----5:R-:W-:Y:S01]  /*df20*/  @!P0 HADD2 R122, -R116.H0_H0, -RZ.H0_H0 ;  /* 0xa00000ff747a8230 */ /* 0x020fe20000000900 */
[----:B------:R-:W-:Y:S01]  /*df30*/  ISETP.LE.U32.AND P5, PT, R2, UR12, PT ;  /* 0x0000000c02007c0c */ /* 0x000fe2000bfa3070 */
[----:B------:R-:W-:Y:S01]  /*df40*/  STG.E.U16 desc[UR20][R208.64+0x12], R113 ;  /* 0x00001271d0007986 */ /* 0x000fe2000c101514 */
[----:B------:R-:W-:Y:S01]  /*df50*/  FADD.FTZ R2, R144, R117 ;  /* 0x0000007590027221 */ /* 0x000fe20000010000 */
[C---:B------:R-:W-:Y:S01]  /*df60*/  F2FP.F16.F32.PACK_AB R144, R191.reuse, R144 ;  /* 0x00000090bf90723e */ /* 0x040fe200000000ff */
[----:B------:R-:W-:Y:S01]  /*df70*/  FADD.FTZ R117, R188, R3 ;  /* 0x00000003bc757221 */ /* 0x000fe20000010000 */
[----:B------:R-:W-:Y:S01]  /*df80*/  PRMT R135, R122, 0x7610, R135 ;  /* 0x000076107a877816 */ /* 0x000fe20000000087 */
[----:B------:R4:W-:Y:S01]  /*df90*/  @!P0 STL.S16 [R1+0x88], R122 ;  /* 0x0000887a01008387 */ /* 0x0009e20000100600 */
[----:B------:R-:W-:Y:S01]  /*dfa0*/  PRMT R108, R144, 0x7632, R108 ;  /* 0x00007632906c7816 */ /* 0x000fe2000000006c */
[----:B------:R-:W-:Y:S01]  /*dfb0*/  FADD.FTZ R109, R191, R2 ;  /* 0x00000002bf6d7221 */ /* 0x000fe20000010000 */
[----:B------:R-:W-:Y:S01]  /*dfc0*/  @!P0 PRMT R116, R135, 0x5410, RZ ;  /* 0x0000541087748816 */ /* 0x000fe200000000ff */
[----:B------:R2:W5:Y:S01]  /*dfd0*/  LDL.S16 R140, [R1+0xb0] ;  /* 0x0000b000018c7983 */ /* 0x0005620000100600 */
[----:B------:R-:W-:Y:S01]  /*dfe0*/  LOP3.LUT R2, R161, UR26, R220, 0x96, !PT ;  /* 0x0000001aa1027c12 */ /* 0x000fe2000f8e96dc */
[----:B------:R-:W-:Y:S01]  /*dff0*/  FADD.FTZ R3, R152, R105 ;  /* 0x0000006998037221 */ /* 0x000fe20000010000 */
[----:B------:R-:W-:Y:S01]  /*e000*/  F2FP.F16.F32.PACK_AB R152, R186, R152 ;  /* 0x00000098ba98723e */ /* 0x000fe200000000ff */
[----:B------:R2:W2:Y:S01]  /*e010*/  LDL.S16 R135, [R1+0xac] ;  /* 0x0000ac0001877983 */ /* 0x0004a20000100600 */
[----:B------:R-:W-:Y:S03]  /*e020*/  LOP3.LUT R105, R2, 0xff, RZ, 0xc0, !PT ;  /* 0x000000ff02697812 */ /* 0x000fe600078ec0ff */
[----:B------:R-:W-:Y:S01]  /*e030*/  STG.E.U16 desc[UR20][R210.64+0x10], R116 ;  /* 0x00001074d2007986 */ /* 0x000fe2000c101514 */
[----:B------:R-:W-:Y:S01]  /*e040*/  ISETP.LE.U32.AND P0, PT, R105, UR12, PT ;  /* 0x0000000c69007c0c */ /* 0x000fe2000bf03070 */
[----:B------:R-:W-:Y:S01]  /*e050*/  FADD.FTZ R105, R154, R111 ;  /* 0x0000006f9a697221 */ /* 0x000fe20000010000 */
[C---:B------:R-:W-:Y:S01]  /*e060*/  F2FP.F16.F32.PACK_AB R154, R129.reuse, R154 ;  /* 0x0000009a819a723e */ /* 0x040fe200000000ff */
[----:B-1----:R-:W1:Y:S02]  /*e070*/  MUFU.EX2 R132, R226 ;  /* 0x000000e200847308 */ /* 0x002e640000000800 */
[----:B------:R-:W-:Y:S01]  /*e080*/  FADD.FTZ R111, R129, R105 ;  /* 0x00000069816f7221 */ /* 0x000fe20000010000 */
[----:B----4-:R-:W-:Y:S01]  /*e090*/  FADD.FTZ R122, R186, R3 ;  /* 0x00000003ba7a7221 */ /* 0x010fe20000010000 */
[----:B------:R-:W-:Y:S04]  /*e0a0*/  LOP3.LUT R3, R2, 0xffff, RZ, 0xc0, !PT ;  /* 0x0000ffff02037812 */ /* 0x000fe800078ec0ff */
[----:B------:R-:W-:Y:S02]  /*e0b0*/  SHF.R.U32.HI R3, RZ, 0x8, R3 ;  /* 0x00000008ff037819 */ /* 0x000fe40000011603 */
[----:B-1----:R-:W-:Y:S02]  /*e0c0*/  F2FP.F16.F32.PACK_AB R157, R132, R136 ;  /* 0x00000088849d723e */ /* 0x002fe400000000ff */
[----:B------:R-:W-:Y:S02]  /*e0d0*/  LOP3.LUT R105, R3, 0xffff, RZ, 0xc0, !PT ;  /* 0x0000ffff03697812 */ /* 0x000fe400078ec0ff */
[C---:B------:R-:W-:Y:S04]  /*e0e0*/  PRMT R3, R100.reuse, 0x7632, R3 ;  /* 0x0000763264037816 */ /* 0x040fe80000000003 */
[----:B------:R-:W-:Y:S01]  /*e0f0*/  PRMT R129, R100, 0x5410, R3 ;  /* 0x0000541064817816 */ /* 0x000fe20000000003 */
[----:B---3--:R-:W-:Y:S05]  /*e100*/  @!P3 HADD2 R145, -R115.H0_H0, -RZ.H0_H0 ;  /* 0xa00000ff7391b230 */ /* 0x008fea0000000900 */
[----:B------:R-:W-:Y:S01]  /*e110*/  PRMT R163, R145, 0x7610, R163 ;  /* 0x0000761091a37816 */ /* 0x000fe200000000a3 */
[----:B------:R-:W-:Y:S03]  /*e120*/  @!P3 STL.S16 [R1+0xb4], R145 ;  /* 0x0000b4910100b387 */ /* 0x000fe60000100600 */
[----:B------:R-:W-:Y:S01]  /*e130*/  @!P3 PRMT R115, R163, 0x5410, RZ ;  /* 0x00005410a373b816 */ /* 0x000fe200000000ff */
[----:B------:R-:W-:Y:S01]  /*e140*/  IMAD.WIDE.U32 R162, R162, -0x2daee0ad, RZ ;  /* 0xd2511f53a2a27825 */ /* 0x000fe200078e00ff */
[----:B------:R-:W-:Y:S03]  /*e150*/  ISETP.LE.U32.AND P3, PT, R105, UR12, PT ;  /* 0x0000000c69007c0c */ /* 0x000fe6000bf63070 */
[----:B-----5:R-:W-:Y:S02]  /*e160*/  @!P6 HADD2 R140, -R100.H0_H0, -RZ.H0_H0 ;  /* 0xa00000ff648ce230 */ /* 0x020fe40000000900 */
[----:B------:R-:W-:Y:S01]  /*e170*/  FADD.FTZ R105, R153, R109 ;  /* 0x0000006d99697221 */ /* 0x000fe20000010000 */
[C---:B------:R-:W-:Y:S01]  /*e180*/  F2FP.F16.F32.PACK_AB R153, R131.reuse, R153 ;  /* 0x000000998399723e */ /* 0x040fe200000000ff */
[----:B------:R1:W-:Y:S01]  /*e190*/  STG.E.U16 desc[UR20][R210.64+0x12], R115 ;  /* 0x00001273d2007986 */ /* 0x0003e2000c101514 */
[----:B--2---:R-:W-:Y:S01]  /*e1a0*/  @!P4 HADD2 R135, -R3.H0_H0, -RZ.H0_H0 ;  /* 0xa00000ff0387c230 */ /* 0x004fe20000000900 */
[----:B------:R-:W-:Y:S01]  /*e1b0*/  PRMT R137, R140, 0x7610, R137 ;  /* 0x000076108c897816 */ /* 0x000fe20000000089 */
[----:B------:R-:W-:Y:S01]  /*e1c0*/  FADD.FTZ R131, R131, R105 ;  /* 0x0000006983837221 */ /* 0x000fe20000010000 */
[--C-:B------:R-:W-:Y:S01]  /*e1d0*/  SHF.R.U32.HI R105, RZ, 0x18, R2.reuse ;  /* 0x00000018ff697819 */ /* 0x100fe20000011602 */
[----:B------:R2:W-:Y:S01]  /*e1e0*/  @!P6 STL.S16 [R1+0xb0], R140 ;  /* 0x0000b08c0100e387 */ /* 0x0005e20000100600 */
[----:B------:R-:W-:Y:S02]  /*e1f0*/  SHF.R.U32.HI R2, RZ, 0x10, R2 ;  /* 0x00000010ff027819 */ /* 0x000fe40000011602 */
[----:B------:R-:W-:Y:S01]  /*e200*/  PRMT R109, R135, 0x7610, R109 ;  /* 0x00007610876d7816 */ /* 0x000fe2000000006d */
[----:B------:R3:W-:Y:S01]  /*e210*/  @!P4 STL.S16 [R1+0xac], R135 ;  /* 0x0000ac870100c387 */ /* 0x0007e20000100600 */
[----:B------:R-:W-:Y:S02]  /*e220*/  @!P6 PRMT R100, R137, 0x5410, RZ ;  /* 0x000054108964e816 */ /* 0x000fe400000000ff */
[----:B------:R-:W-:Y:S01]  /*e230*/  LOP3.LUT R2, R2, 0xff, RZ, 0xc0, !PT ;  /* 0x000000ff02027812 */ /* 0x000fe200078ec0ff */
[----:B------:R4:W5:Y:S01]  /*e240*/  LDL.S16 R180, [R1+0xbc] ;  /* 0x0000bc0001b47983 */ /* 0x0009620000100600 */
[----:B------:R-:W-:Y:S01]  /*e250*/  ISETP.LE.U32.AND P6, PT, R105, UR12, PT ;  /* 0x0000000c69007c0c */ /* 0x000fe2000bfc3070 */
[----:B------:R-:W-:Y:S01]  /*e260*/  FADD.FTZ R105, R134, R117 ;  /* 0x0000007586697221 */ /* 0x000fe20000010000 */
[----:B------:R-:W-:Y:S01]  /*e270*/  @!P4 PRMT R3, R109, 0x5410, RZ ;  /* 0x000054106d03c816 */ /* 0x000fe200000000ff */
[----:B------:R4:W4:Y:S01]  /*e280*/  LDL.S16 R177, [R1+0xfc] ;  /* 0x0000fc0001b17983 */ /* 0x0009220000100600 */
[----:B------:R-:W-:Y:S01]  /*e290*/  ISETP.LE.U32.AND P4, PT, R2, UR12, PT ;  /* 0x0000000c02007c0c */ /* 0x000fe2000bf83070 */
[----:B------:R-:W-:Y:S01]  /*e2a0*/  FADD.FTZ R109, R155, R122 ;  /* 0x0000007a9b6d7221 */ /* 0x000fe20000010000 */
[C---:B------:R-:W-:Y:S01]  /*e2b0*/  F2FP.F16.F32.PACK_AB R2, R120.reuse, R134 ;  /* 0x000000867802723e */ /* 0x040fe200000000ff */
[--C-:B------:R-:W-:Y:S01]  /*e2c0*/  FADD.FTZ R120, R120, R105.reuse ;  /* 0x0000006978787221 */ /* 0x100fe20000010000 */
[----:B------:R-:W-:Y:S01]  /*e2d0*/  PRMT R105, R106, 0x7632, R105 ;  /* 0x000076326a697816 */ /* 0x000fe20000000069 */
[----:B------:R-:W-:Y:S01]  /*e2e0*/  STG.E.U16 desc[UR20][R214.64+0x10], R3 ;  /* 0x00001003d6007986 */ /* 0x000fe2000c101514 */
[C---:B------:R-:W-:Y:S01]  /*e2f0*/  F2FP.F16.F32.PACK_AB R155, R130.reuse, R155 ;  /* 0x0000009b829b723e */ /* 0x040fe200000000ff */
[----:B------:R-:W-:Y:S01]  /*e300*/  FADD.FTZ R122, R130, R109 ;  /* 0x0000006d827a7221 */ /* 0x000fe20000010000 */
[----:B------:R-:W-:Y:S01]  /*e310*/  PRMT R130, R106, 0x5410, R105 ;  /* 0x000054106a827816 */ /* 0x000fe20000000069 */
[----:B------:R-:W-:Y:S01]  /*e320*/  FADD.FTZ R109, R136, R111 ;  /* 0x0000006f886d7221 */ /* 0x000fe20000010000 */
[----:B------:R-:W-:Y:S01]  /*e330*/  LOP3.LUT R117, R163, UR26, R170, 0x96, !PT ;  /* 0x0000001aa3757c12 */ /* 0x000fe2000f8e96aa */
[----:B------:R-:W-:Y:S01]  /*e340*/  STG.E.U16 desc[UR20][R214.64+0xe], R100 ;  /* 0x00000e64d6007986 */ /* 0x000fe2000c101514 */
[----:B-1----:R-:W-:Y:S01]  /*e350*/  PRMT R115, R146, 0x7610, R115 ;  /* 0x0000761092737816 */ /* 0x002fe20000000073 */
[----:B------:R-:W-:Y:S01]  /*e360*/  FADD.FTZ R132, R132, R109 ;  /* 0x0000006d84847221 */ /* 0x000fe20000010000 */
[C---:B------:R-:W-:Y:S01]  /*e370*/  LOP3.LUT R109, R117.reuse, 0xffff, RZ, 0xc0, !PT ;  /* 0x0000ffff756d7812 */ /* 0x040fe200078ec0ff */
[----:B--2---:R2:W2:Y:S01]  /*e380*/  LDL.S16 R140, [R1+0xf8] ;  /* 0x0000f800018c7983 */ /* 0x0044a20000100600 */
[----:B------:R-:W-:Y:S01]  /*e390*/  LOP3.LUT R111, R117, 0xff, RZ, 0xc0, !PT ;  /* 0x000000ff756f7812 */ /* 0x000fe200078ec0ff */
[----:B------:R-:W-:Y:S01]  /*e3a0*/  MUFU.EX2 R134, R236 ;  /* 0x000000ec00867308 */ /* 0x000fe20000000800 */
[----:B------:R-:W-:Y:S04]  /*e3b0*/  SHF.R.U32.HI R109, RZ, 0x8, R109 ;  /* 0x00000008ff6d7819 */ /* 0x000fe8000001166d */
[----:B------:R-:W-:Y:S05]  /*e3c0*/  LOP3.LUT R109, R109, 0xffff, RZ, 0xc0, !PT ;  /* 0x0000ffff6d6d7812 */ /* 0x000fea00078ec0ff */
[----:B------:R-:W-:Y:S10]  /*e3d0*/  MUFU.EX2 R137, R218 ;  /* 0x000000da00897308 */ /* 0x000ff40000000800 */
[----:B------:R-:W1:Y:S10]  /*e3e0*/  MUFU.EX2 R145, R219 ;  /* 0x000000db00917308 */ /* 0x000e740000000800 */
[----:B---3--:R-:W3:Y:S01]  /*e3f0*/  MUFU.EX2 R135, R222 ;  /* 0x000000de00877308 */ /* 0x008ee20000000800 */
[----:B-1----:R-:W-:Y:S01]  /*e400*/  FADD.FTZ R120, R145, R120 ;  /* 0x0000007891787221 */ /* 0x002fe20000010000 */
[C---:B---3--:R-:W-:Y:S03]  /*e410*/  F2FP.F16.F32.PACK_AB R145, R135.reuse, R145 ;  /* 0x000000918791723e */ /* 0x048fe600000000ff */
[----:B------:R-:W-:Y:S01]  /*e420*/  FADD.FTZ R135, R135, R120 ;  /* 0x0000007887877221 */ /* 0x000fe20000010000 */
[----:B------:R-:W-:Y:S01]  /*e430*/  LOP3.LUT R120, R160, 0xff, RZ, 0xc0, !PT ;  /* 0x000000ffa0787812 */ /* 0x000fe200078ec0ff */
[----:B-----5:R-:W-:Y:S02]  /*e440*/  @!P2 HADD2 R180, -R106.H0_H0, -RZ.H0_H0 ;  /* 0xa00000ff6ab4a230 */ /* 0x020fe40000000900 */
[----:B----4-:R-:W-:Y:S03]  /*e450*/  @!P0 HADD2 R177, -R110.H0_H0, -RZ.H0_H0 ;  /* 0xa00000ff6eb18230 */ /* 0x010fe60000000900 */
[----:B------:R-:W-:Y:S01]  /*e460*/  PRMT R148, R180, 0x7610, R148 ;  /* 0x00007610b4947816 */ /* 0x000fe20000000094 */
[----:B------:R-:W-:Y:S03]  /*e470*/  @!P2 STL.S16 [R1+0xbc], R180 ;  /* 0x0000bcb40100a387 */ /* 0x000fe60000100600 */
[----:B------:R-:W-:Y:S01]  /*e480*/  @!P2 PRMT R106, R148, 0x5410, RZ ;  /* 0x00005410946aa816 */ /* 0x000fe200000000ff */
[----:B------:R4:W3:Y:S01]  /*e490*/  LDL.S16 R136, [R1+0x108] ;  /* 0x0001080001887983 */ /* 0x0008e20000100600 */
[----:B------:R-:W-:Y:S01]  /*e4a0*/  ISETP.LE.U32.AND P2, PT, R111, UR12, PT ;  /* 0x0000000c6f007c0c */ /* 0x000fe2000bf43070 */
[----:B------:R-:W-:Y:S01]  /*e4b0*/  FADD.FTZ R111, R141, R131 ;  /* 0x000000838d6f7221 */ /* 0x000fe20000010000 */
[----:B------:R-:W-:Y:S01]  /*e4c0*/  PRMT R167, R177, 0x7610, R167 ;  /* 0x00007610b1a77816 */ /* 0x000fe200000000a7 */
[----:B------:R4:W5:Y:S01]  /*e4d0*/  LDL.S16 R148, [R1+0x10c] ;  /* 0x00010c0001947983 */ /* 0x0009620000100600 */
[----:B------:R-:W-:Y:S01]  /*e4e0*/  MUFU.EX2 R141, R230 ;  /* 0x000000e6008d7308 */ /* 0x000fe20000000800 */
[----:B------:R-:W-:Y:S01]  /*e4f0*/  FADD.FTZ R131, R133, R111 ;  /* 0x0000006f85837221 */ /* 0x000fe20000010000 */
[----:B------:R-:W-:Y:S01]  /*e500*/  FADD.FTZ R111, R147, R122 ;  /* 0x0000007a936f7221 */ /* 0x000fe20000010000 */
[C---:B------:R-:W-:Y:S01]  /*e510*/  F2FP.F16.F32.PACK_AB R147, R137.reuse, R147 ;  /* 0x000000938993723e */ /* 0x040fe200000000ff */
[----:B------:R1:W-:Y:S01]  /*e520*/  STG.E.U16 desc[UR20][R212.64+0x10], R106 ;  /* 0x0000106ad4007986 */ /* 0x0003e2000c101514 */
[----:B--2---:R-:W-:Y:S02]  /*e530*/  @!P5 HADD2 R140, -R105.H0_H0, -RZ.H0_H0 ;  /* 0xa00000ff698cd230 */ /* 0x004fe40000000900 */
[----:B------:R-:W-:Y:S01]  /*e540*/  FADD.FTZ R137, R137, R111 ;  /* 0x0000006f89897221 */ /* 0x000fe20000010000 */
[--C-:B------:R-:W-:Y:S02]  /*e550*/  SHF.R.U32.HI R111, RZ, 0x18, R117.reuse ;  /* 0x00000018ff6f7819 */ /* 0x100fe40000011675 */
[----:B------:R-:W-:Y:S01]  /*e560*/  SHF.R.U32.HI R117, RZ, 0x10, R117 ;  /* 0x00000010ff757819 */ /* 0x000fe20000011675 */
[----:B------:R2:W-:Y:S01]  /*e570*/  @!P5 STL.S16 [R1+0xf8], R140 ;  /* 0x0000f88c0100d387 */ /* 0x0005e20000100600 */
[----:B------:R-:W-:Y:S02]  /*e580*/  PRMT R143, R140, 0x7610, R143 ;  /* 0x000076108c8f7816 */ /* 0x000fe4000000008f */
[----:B------:R-:W-:Y:S02]  /*e590*/  LOP3.LUT R117, R117, 0xff, RZ, 0xc0, !PT ;  /* 0x000000ff75757812 */ /* 0x000fe400078ec0ff */
[----:B------:R-:W-:Y:S02]  /*e5a0*/  @!P5 PRMT R105, R143, 0x5410, RZ ;  /* 0x000054108f69d816 */ /* 0x000fe400000000ff */
[----:B------:R-:W-:Y:S01]  /*e5b0*/  ISETP.LE.U32.AND P5, PT, R109, UR12, PT ;  /* 0x0000000c6d007c0c */ /* 0x000fe2000bfa3070 */
[----:B------:R4:W4:Y:S01]  /*e5c0*/  LDL.S16 R143, [R1+0x104] ;  /* 0x00010400018f7983 */ /* 0x0009220000100600 */
[C---:B------:R-:W-:Y:S03]  /*e5d0*/  PRMT R109, R110.reuse, 0x7632, R109 ;  /* 0x000076326e6d7816 */ /* 0x040fe6000000006d */
[----:B------:R-:W-:Y:S01]  /*e5e0*/  @!P0 STL.S16 [R1+0xfc], R177 ;  /* 0x0000fcb101008387 */ /* 0x000fe20000100600 */
[----:B------:R-:W-:Y:S02]  /*e5f0*/  PRMT R133, R110, 0x5410, R109 ;  /* 0x000054106e857816 */ /* 0x000fe4000000006d */
[----:B------:R-:W-:Y:S01]  /*e600*/  @!P0 PRMT R110, R167, 0x5410, RZ ;  /* 0x00005410a76e8816 */ /* 0x000fe200000000ff */
[----:B------:R2:W-:Y:S01]  /*e610*/  STG.E.U16 desc[UR20][R212.64+0x12], R105 ;  /* 0x00001269d4007986 */ /* 0x0005e2000c101514 */
[----:B------:R-:W-:Y:S02]  /*e620*/  ISETP.LE.U32.AND P0, PT, R111, UR12, PT ;  /* 0x0000000c6f007c0c */ /* 0x000fe4000bf03070 */
[----:B------:R-:W-:Y:S01]  /*e630*/  PRMT R111, R112, 0x7632, R111 ;  /* 0x00007632706f7816 */ /* 0x000fe2000000006f */
[----:B------:R-:W-:Y:S01]  /*e640*/  STG.E.U16 desc[UR20][R208.64+0x20], R110 ;  /* 0x0000206ed0007986 */ /* 0x000fe2000c101514 */
[C---:B-1----:R-:W-:Y:S01]  /*e650*/  PRMT R106, R152.reuse, 0x7610, R106 ;  /* 0x00007610986a7816 */ /* 0x042fe2000000006a */
[----:B--2---:R-:W1:Y:S01]  /*e660*/  MUFU.EX2 R140, R232 ;  /* 0x000000e8008c7308 */ /* 0x004e620000000800 */
[----:B------:R-:W-:Y:S01]  /*e670*/  PRMT R105, R152, 0x7632, R105 ;  /* 0x0000763298697816 */ /* 0x000fe20000000069 */
[----:B---3--:R-:W-:Y:S02]  /*e680*/  @!P4 HADD2 R136, -R112.H0_H0, -RZ.H0_H0 ;  /* 0xa00000ff7088c230 */ /* 0x008fe40000000900 */
[----:B-----5:R-:W-:Y:S03]  /*e690*/  @!P3 HADD2 R148, -R109.H0_H0, -RZ.H0_H0 ;  /* 0xa00000ff6d94b230 */ /* 0x020fe60000000900 */
[----:B------:R-:W-:Y:S02]  /*e6a0*/  PRMT R142, R136, 0x7610, R142 ;  /* 0x00007610888e7816 */ /* 0x000fe4000000008e */
[----:B------:R-:W-:Y:S01]  /*e6b0*/  PRMT R122, R148, 0x7610, R122 ;  /* 0x00007610947a7816 */ /* 0x000fe2000000007a */
[----:B------:R2:W-:Y:S03]  /*e6c0*/  @!P3 STL.S16 [R1+0x10c], R148 ;  /* 0x00010c940100b387 */ /* 0x0005e60000100600 */
[----:B------:R-:W-:Y:S01]  /*e6d0*/  @!P3 PRMT R109, R122, 0x5410, RZ ;  /* 0x000054107a6db816 */ /* 0x000fe200000000ff */
[----:B------:R3:W-:Y:S01]  /*e6e0*/  @!P4 STL.S16 [R1+0x108], R136 ;  /* 0x000108880100c387 */ /* 0x0007e20000100600 */
[----:B------:R-:W-:Y:S01]  /*e6f0*/  ISETP.LE.U32.AND P3, PT, R120, UR12, PT ;  /* 0x0000000c78007c0c */ /* 0x000fe2000bf63070 */
[----:B------:R-:W-:Y:S01]  /*e700*/  FADD.FTZ R122, R202, R132 ;  /* 0x00000084ca7a7221 */ /* 0x000fe20000010000 */
[----:B------:R-:W-:Y:S01]  /*e710*/  F2FP.F16.F32.PACK_AB R202, R134, R202 ;  /* 0x000000ca86ca723e */ /* 0x000fe200000000ff */
[----:B------:R3:W5:Y:S01]  /*e720*/  LDL.S16 R167, [R1+0x118] ;  /* 0x0001180001a77983 */ /* 0x0007620000100600 */
[----:B------:R-:W-:Y:S01]  /*e730*/  LOP3.LUT R120, R160, 0xffff, RZ, 0xc0, !PT ;  /* 0x0000ffffa0787812 */ /* 0x000fe200078ec0ff */
[----:B------:R-:W-:Y:S01]  /*e740*/  FADD.FTZ R132, R134, R122 ;  /* 0x0000007a86847221 */ /* 0x000fe20000010000 */
[----:B------:R-:W-:Y:S01]  /*e750*/  PRMT R134, R112, 0x5410, R111 ;  /* 0x0000541070867816 */ /* 0x000fe2000000006f */
[----:B------:R-:W-:Y:S01]  /*e760*/  STG.E.U16 desc[UR20][R208.64+0x22], R109 ;  /* 0x0000226dd0007986 */ /* 0x000fe2000c101514 */
[----:B------:R-:W-:Y:S01]  /*e770*/  @!P4 PRMT R112, R142, 0x5410, RZ ;  /* 0x000054108e70c816 */ /* 0x000fe200000000ff */
[----:B----4-:R-:W-:Y:S01]  /*e780*/  @!P6 HADD2 R143, -R111.H0_H0, -RZ.H0_H0 ;  /* 0xa00000ff6f8fe230 */ /* 0x010fe20000000900 */
[----:B------:R-:W-:Y:S01]  /*e790*/  ISETP.LE.U32.AND P4, PT, R117, UR12, PT ;  /* 0x0000000c75007c0c */ /* 0x000fe2000bf83070 */
[----:B------:R-:W-:Y:S01]  /*e7a0*/  FADD.FTZ R117, R201, R131 ;  /* 0x00000083c9757221 */ /* 0x000fe20000010000 */
[C---:B-1----:R-:W-:Y:S01]  /*e7b0*/  F2FP.F16.F32.PACK_AB R201, R140.reuse, R201 ;  /* 0x000000c98cc9723e */ /* 0x042fe200000000ff */
[----:B------:R-:W-:Y:S01]  /*e7c0*/  STG.E.U16 desc[UR20][R210.64+0x20], R112 ;  /* 0x00002070d2007986 */ /* 0x000fe2000c101514 */
[----:B------:R-:W-:Y:S01]  /*e7d0*/  PRMT R149, R143, 0x7610, R149 ;  /* 0x000076108f957816 */ /* 0x000fe20000000095 */
[--C-:B------:R-:W-:Y:S01]  /*e7e0*/  FADD.FTZ R140, R140, R117.reuse ;  /* 0x000000758c8c7221 */ /* 0x100fe20000010000 */
[----:B------:R-:W-:Y:S01]  /*e7f0*/  PRMT R117, R0, 0x7632, R117 ;  /* 0x0000763200757816 */ /* 0x000fe20000000075 */
[----:B------:R-:W1:Y:S01]  /*e800*/  MUFU.EX2 R142, R228 ;  /* 0x000000e4008e7308 */ /* 0x000e620000000800 */
[----:B------:R-:W-:Y:S02]  /*e810*/  @!P6 PRMT R111, R149, 0x5410, RZ ;  /* 0x00005410956fe816 */ /* 0x000fe400000000ff */
[----:B------:R-:W-:Y:S01]  /*e820*/  SHF.R.U32.HI R120, RZ, 0x8, R120 ;  /* 0x00000008ff787819 */ /* 0x000fe20000011678 */
[----:B--2---:R2:W4:Y:S01]  /*e830*/  LDL.S16 R148, [R1+0x110] ;  /* 0x0001100001947983 */ /* 0x0045220000100600 */
[----:B------:R-:W-:Y:S02]  /*e840*/  SHF.R.U32.HI R122, RZ, 0x10, R160 ;  /* 0x00000010ff7a7819 */ /* 0x000fe400000116a0 */
[----:B------:R-:W-:Y:S01]  /*e850*/  LOP3.LUT R120, R120, 0xffff, RZ, 0xc0, !PT ;  /* 0x0000ffff78787812 */ /* 0x000fe200078ec0ff */
[----:B---3--:R2:W3:Y:S01]  /*e860*/  LDL.S16 R136, [R1+0x114] ;  /* 0x0001140001887983 */ /* 0x0084e20000100600 */
[----:B------:R-:W-:Y:S02]  /*e870*/  LOP3.LUT R122, R122, 0xff, RZ, 0xc0, !PT ;  /* 0x000000ff7a7a7812 */ /* 0x000fe400078ec0ff */
[----:B------:R-:W-:Y:S01]  /*e880*/  PRMT R203, R202, 0x7632, R203 ;  /* 0x00007632cacb7816 */ /* 0x000fe200000000cb */
[----:B------:R2:W-:Y:S01]  /*e890*/  @!P6 STL.S16 [R1+0x104], R143 ;  /* 0x0001048f0100e387 */ /* 0x0005e20000100600 */
[----:B------:R-:W-:Y:S01]  /*e8a0*/  ISETP.LE.U32.AND P6, PT, R122, UR12, PT ;  /* 0x0000000c7a007c0c */ /* 0x000fe2000bfc3070 */
[----:B------:R-:W-:Y:S01]  /*e8b0*/  FADD.FTZ R122, R199, R135 ;  /* 0x00000087c77a7221 */ /* 0x000fe20000010000 */
[----:B------:R-:W-:Y:S01]  /*e8c0*/  F2FP.F16.F32.PACK_AB R199, R141, R199 ;  /* 0x000000c78dc7723e */ /* 0x000fe200000000ff */
[----:B------:R3:W3:Y:S01]  /*e8d0*/  LDL.S16 R149, [R1+0x128] ;  /* 0x0001280001957983 */ /* 0x0006e20000100600 */
[----:B------:R-:W-:Y:S01]  /*e8e0*/  PRMT R200, R201, 0x7632, R200 ;  /* 0x00007632c9c87816 */ /* 0x000fe200000000c8 */
[----:B------:R-:W-:Y:S01]  /*e8f0*/  FADD.FTZ R141, R141, R122 ;  /* 0x0000007a8d8d7221 */ /* 0x000fe20000010000 */
[----:B------:R-:W-:Y:S01]  /*e900*/  PRMT R198, R199, 0x7632, R198 ;  /* 0x00007632c7c67816 */ /* 0x000fe200000000c6 */
[----:B------:R-:W-:Y:S01]  /*e910*/  FADD.FTZ R122, R197, R137 ;  /* 0x00000089c57a7221 */ /* 0x000fe20000010000 */
[C---:B-1----:R-:W-:Y:S01]  /*e920*/  F2FP.F16.F32.PACK_AB R197, R142.reuse, R197 ;  /* 0x000000c58ec5723e */ /* 0x042fe200000000ff */
[----:B------:R-:W-:Y:S01]  /*e930*/  MUFU.EX2 R135, R247 ;  /* 0x000000f700877308 */ /* 0x000fe20000000800 */
[----:B------:R-:W-:Y:S01]  /*e940*/  STG.E.U16 desc[UR20][R210.64+0x22], R111 ;  /* 0x0000226fd2007986 */ /* 0x000fe2000c101514 */
[----:B------:R-:W-:Y:S01]  /*e950*/  FADD.FTZ R142, R142, R122 ;  /* 0x0000007a8e8e7221 */ /* 0x000fe20000010000 */
[----:B------:R-:W-:Y:S02]  /*e960*/  LOP3.LUT R122, R162, 0xffff, RZ, 0xc0, !PT ;  /* 0x0000ffffa27a7812 */ /* 0x000fe400078ec0ff */
[----:B------:R-:W-:Y:S02]  /*e970*/  PRMT R196, R197, 0x7632, R196 ;  /* 0x00007632c5c47816 */ /* 0x000fe400000000c4 */
[----:B------:R-:W-:Y:S04]  /*e980*/  SHF.R.U32.HI R122, RZ, 0x8, R122 ;  /* 0x00000008ff7a7819 */ /* 0x000fe8000001167a */
[----:B------:R-:W-:Y:S01]  /*e990*/  LOP3.LUT R122, R122, 0xffff, RZ, 0xc0, !PT ;  /* 0x0000ffff7a7a7812 */ /* 0x000fe200078ec0ff */
[----:B--2---:R-:W1:Y:S02]  /*e9a0*/  MUFU.EX2 R143, R246 ;  /* 0x000000f6008f7308 */ /* 0x004e640000000800 */
[----:B-1----:R-:W-:Y:S01]  /*e9b0*/  F2FP.F16.F32.PACK_AB R159, R135, R143 ;  /* 0x0000008f879f723e */ /* 0x002fe200000000ff */
[----:B-----5:R-:W-:Y:S05]  /*e9c0*/  @!P2 HADD2 R167, -R0.H0_H0, -RZ.H0_H0 ;  /* 0xa00000ff00a7a230 */ /* 0x020fea0000000900 */
[----:B------:R-:W-:Y:S01]  /*e9d0*/  PRMT R150, R167, 0x7610, R150 ;  /* 0x00007610a7967816 */ /* 0x000fe20000000096 */
[----:B------:R1:W-:Y:S01]  /*e9e0*/  @!P2 STL.S16 [R1+0x118], R167 ;  /* 0x000118a70100a387 */ /* 0x0003e20000100600 */
[----:B----4-:R-:W-:Y:S02]  /*e9f0*/  @!P4 HADD2 R148, -R118.H0_H0, -RZ.H0_H0 ;  /* 0xa00000ff7694c230 */ /* 0x010fe40000000900 */
[----:B---3--:R-:W-:Y:S03]  /*ea00*/  @!P5 HADD2 R136, -R117.H0_H0, -RZ.H0_H0 ;  /* 0xa00000ff7588d230 */ /* 0x008fe60000000900 */
[----:B------:R-:W-:Y:S02]  /*ea10*/  PRMT R151, R148, 0x7610, R151 ;  /* 0x0000761094977816 */ /* 0x000fe40000000097 */
[----:B------:R-:W-:Y:S01]  /*ea20*/  PRMT R131, R136, 0x7610, R131 ;  /* 0x0000761088837816 */ /* 0x000fe20000000083 */
[----:B------:R2:W-:Y:S04]  /*ea30*/  @!P5 STL.S16 [R1+0x114], R136 ;  /* 0x000114880100d387 */ /* 0x0005e80000100600 */
[----:B-1----:R4:W3:Y:S04]  /*ea40*/  LDL.S16 R167, [R1+0x124] ;  /* 0x0001240001a77983 */ /* 0x0028e80000100600 */
[----:B------:R1:W-:Y:S01]  /*ea50*/  @!P4 STL.S16 [R1+0x110], R148 ;  /* 0x000110940100c387 */ /* 0x0003e20000100600 */
[----:B--2---:R-:W-:Y:S02]  /*ea60*/  PRMT R136, R0, 0x5410, R117 ;  /* 0x0000541000887816 */ /* 0x004fe40000000075 */
[----:B------:R-:W-:Y:S02]  /*ea70*/  @!P2 PRMT R0, R150, 0x5410, RZ ;  /* 0x000054109600a816 */ /* 0x000fe400000000ff */
[----:B------:R-:W-:Y:S01]  /*ea80*/  ISETP.LE.U32.AND P2, PT, R120, UR12, PT ;  /* 0x0000000c78007c0c */ /* 0x000fe2000bf43070 */
[----:B------:R-:W2:Y:S01]  /*ea90*/  MUFU.EX2 R150, R244 ;  /* 0x000000f400967308 */ /* 0x000ea20000000800 */
[----:B------:R-:W-:Y:S01]  /*eaa0*/  SHF.R.U32.HI R120, RZ, 0x18, R160 ;  /* 0x00000018ff787819 */ /* 0x000fe200000116a0 */
[----:B------:R-:W-:Y:S01]  /*eab0*/  STG.E.U16 desc[UR20][R214.64+0x1e], R0 ;  /* 0x00001e00d6007986 */ /* 0x000fe2000c101514 */
[----:B------:R-:W-:Y:S02]  /*eac0*/  @!P5 PRMT R117, R131, 0x5410, RZ ;  /* 0x000054108375d816 */ /* 0x000fe400000000ff */
[----:B------:R-:W-:Y:S02]  /*ead0*/  ISETP.LE.U32.AND P5, PT, R120, UR12, PT ;  /* 0x0000000c78007c0c */ /* 0x000fe4000bfa3070 */
[----:B------:R-:W-:Y:S01]  /*eae0*/  PRMT R120, R118, 0x7632, R120 ;  /* 0x0000763276787816 */ /* 0x000fe20000000078 */
[----:B------:R-:W-:Y:S01]  /*eaf0*/  STG.E.U16 desc[UR20][R214.64+0x20], R117 ;  /* 0x00002075d6007986 */ /* 0x000fe2000c101514 */
[----:B------:R-:W-:Y:S01]  /*eb00*/  LOP3.LUT R131, R162, 0xff, RZ, 0xc0, !PT ;  /* 0x000000ffa2837812 */ /* 0x000fe200078ec0ff */
[----:B-1----:R-:W1:Y:S01]  /*eb10*/  MUFU.EX2 R148, R245 ;  /* 0x000000f500947308 */ /* 0x002e620000000800 */
[----:B------:R-:W-:Y:S01]  /*eb20*/  PRMT R137, R118, 0x5410, R120 ;  /* 0x0000541076897816 */ /* 0x000fe20000000078 */
[----:B------:R-:W-:Y:S01]  /*eb30*/  @!P0 HADD2 R149, -R120.H0_H0, -RZ.H0_H0 ;  /* 0xa00000ff78958230 */ /* 0x000fe20000000900 */
[----:B------:R-:W-:Y:S02]  /*eb40*/  @!P4 PRMT R118, R151, 0x5410, RZ ;  /* 0x000054109776c816 */ /* 0x000fe400000000ff */
[----:B------:R-:W-:Y:S01]  /*eb50*/  ISETP.LE.U32.AND P4, PT, R131, UR12, PT ;  /* 0x0000000c83007c0c */ /* 0x000fe2000bf83070 */
[----:B------:R4:W5:Y:S01]  /*eb60*/  LDL.S16 R151, [R1+0x120] ;  /* 0x0001200001977983 */ /* 0x0009620000100600 */
[----:B------:R-:W-:Y:S01]  /*eb70*/  PRMT R176, R149, 0x7610, R176 ;  /* 0x0000761095b07816 */ /* 0x000fe200000000b0 */
[----:B------:R-:W-:Y:S02]  /*eb80*/  FADD.FTZ R131, R143, R132 ;  /* 0x000000848f837221 */ /* 0x000fe40000010000 */
[----:B------:R4:W-:Y:S01]  /*eb90*/  @!P0 STL.S16 [R1+0x128], R149 ;  /* 0x0001289501008387 */ /* 0x0009e20000100600 */
[----:B------:R-:W-:Y:S01]  /*eba0*/  @!P0 PRMT R120, R176, 0x5410, RZ ;  /* 0x00005410b0788816 */ /* 0x000fe200000000ff */
[----:B------:R-:W-:Y:S01]  /*ebb0*/  FADD.FTZ R131, R135, R131 ;  /* 0x0000008387837221 */ /* 0x000fe20000010000 */
[----:B------:R-:W-:Y:S01]  /*ebc0*/  ISETP.LE.U32.AND P0, PT, R122, UR12, PT ;  /* 0x0000000c7a007c0c */ /* 0x000fe2000bf03070 */
[----:B--2---:R-:W-:Y:S01]  /*ebd0*/  FADD.FTZ R135, R150, R140 ;  /* 0x0000008c96877221 */ /* 0x004fe20000010000 */
[----:B------:R-:W-:Y:S01]  /*ebe0*/  PRMT R122, R121, 0x7632, R122 ;  /* 0x00007632797a7816 */ /* 0x000fe2000000007a */
[----:B------:R-:W-:Y:S01]  /*ebf0*/  MUFU.EX2 R143, R243 ;  /* 0x000000f3008f7308 */ /* 0x000fe20000000800 */
[C---:B-1----:R-:W-:Y:S01]  /*ec00*/  F2FP.F16.F32.PACK_AB R171, R148.reuse, R150 ;  /* 0x0000009694ab723e */ /* 0x042fe200000000ff */
[----:B------:R1:W-:Y:S01]  /*ec10*/  STL [R1+0x138], R131 ;  /* 0x0001388301007387 */ /* 0x0003e20000100800 */
[--C-:B------:R-:W-:Y:S01]  /*ec20*/  SHF.R.U32.HI R140, RZ, 0x18, R162.reuse ;  /* 0x00000018ff8c7819 */ /* 0x100fe200000116a2 */
[----:B------:R-:W-:Y:S02]  /*ec30*/  FADD.FTZ R135, R148, R135 ;  /* 0x0000008794877221 */ /* 0x000fe40000010000 */
[----:B------:R-:W-:Y:S04]  /*ec40*/  STG.E.U16 desc[UR20][R212.64+0x22], R120 ;  /* 0x00002278d4007986 */ /* 0x000fe8000c101514 */
[----:B------:R-:W-:Y:S01]  /*ec50*/  MUFU.EX2 R132, R173 ;  /* 0x000000ad00847308 */ /* 0x000fe20000000800 */
[----:B------:R-:W-:Y:S09]  /*ec60*/  STG.E.U16 desc[UR20][R212.64+0x20], R118 ;  /* 0x00002076d4007986 */ /* 0x000ff2000c101514 */
[----:B----4-:R-:W2:Y:S01]  /*ec70*/  MUFU.EX2 R149, R241 ;  /* 0x000000f100957308 */ /* 0x010ea20000000800 */
[----:B-1----:R-:W-:Y:S04]  /*ec80*/  SHF.R.U32.HI R131, RZ, 0x10, R162 ;  /* 0x00000010ff837819 */ /* 0x002fe800000116a2 */
[----:B------:R-:W-:Y:S02]  /*ec90*/  LOP3.LUT R131, R131, 0xff, RZ, 0xc0, !PT ;  /* 0x000000ff83837812 */ /* 0x000fe400078ec0ff */
[----:B--2---:R-:W-:Y:S01]  /*eca0*/  F2FP.F16.F32.PACK_AB R169, R143, R149 ;  /* 0x000000958fa9723e */ /* 0x004fe200000000ff */
[----:B------:R-:W-:Y:S04]  /*ecb0*/  FADD.FTZ R141, R149, R141 ;  /* 0x0000008d958d7221 */ /* 0x000fe80000010000 */
[----:B------:R-:W-:Y:S01]  /*ecc0*/  FADD.FTZ R141, R143, R141 ;  /* 0x0000008d8f8d7221 */ /* 0x000fe20000010000 */
[----:B---3--:R-:W-:Y:S05]  /*ecd0*/  @!P3 HADD2 R167, -R121.H0_H0, -RZ.H0_H0 ;  /* 0xa00000ff79a7b230 */ /* 0x008fea0000000900 */
[----:B------:R-:W-:Y:S01]  /*ece0*/  PRMT R166, R167, 0x7610, R166 ;  /* 0x00007610a7a67816 */ /* 0x000fe200000000a6 */
[----:B------:R-:W-:Y:S04]  /*ecf0*/  @!P3 STL.S16 [R1+0x124], R167 ;  /* 0x000124a70100b387 */ /* 0x000fe80000100600 */
[----:B------:R1:W-:Y:S02]  /*ed00*/  STL [R1+0x12c], R135 ;  /* 0x00012c8701007387 */ /* 0x0003e40000100800 */
[----:B-1----:R-:W-:Y:S02]  /*ed10*/  PRMT R135, R121, 0x5410, R122 ;  /* 0x0000541079877816 */ /* 0x002fe4000000007a */
[----:B------:R-:W-:Y:S02]  /*ed20*/  @!P3 PRMT R121, R166, 0x5410, RZ ;  /* 0x00005410a679b816 */ /* 0x000fe400000000ff */
[----:B------:R-:W-:Y:S02]  /*ed30*/  ISETP.LE.U32.AND P3, PT, R131, UR12, PT ;  /* 0x0000000c83007c0c */ /* 0x000fe4000bf63070 */
[----:B------:R-:W1:Y:S01]  /*ed40*/  MUFU.EX2 R131, R172 ;  /* 0x000000ac00837308 */ /* 0x000e620000000800 */
[----:B-----5:R-:W-:Y:S01]  /*ed50*/  @!P2 HADD2 R151, -R122.H0_H0, -RZ.H0_H0 ;  /* 0xa00000ff7a97a230 */ /* 0x020fe20000000900 */
[----:B------:R-:W-:Y:S04]  /*ed60*/  STG.E.U16 desc[UR20][R208.64+0x30], R121 ;  /* 0x00003079d0007986 */ /* 0x000fe8000c101514 */
[----:B------:R-:W-:Y:S01]  /*ed70*/  PRMT R148, R151, 0x7610, R148 ;  /* 0x0000761097947816 */ /* 0x000fe20000000094 */
[----:B------:R2:W-:Y:S03]  /*ed80*/  @!P2 STL.S16 [R1+0x120], R151 ;  /* 0x000120970100a387 */ /* 0x0005e60000100600 */
[----:B------:R-:W-:Y:S01]  /*ed90*/  @!P2 PRMT R122, R148, 0x5410, RZ ;  /* 0x00005410947aa816 */ /* 0x000fe200000000ff */
[----:B------:R-:W-:Y:S01]  /*eda0*/  STL [R1+0x134], R141 ;  /* 0x0001348d01007387 */ /* 0x000fe20000100800 */
[----:B------:R-:W-:Y:S02]  /*edb0*/  ISETP.LE.U32.AND P2, PT, R140, UR12, PT ;  /* 0x0000000c8c007c0c */ /* 0x000fe4000bf43070 */
[----:B------:R-:W-:Y:S01]  /*edc0*/  LOP3.LUT R140, R239, UR30, RZ, 0x3c, !PT ;  /* 0x0000001eef8c7c12 */ /* 0x000fe2000f8e3cff */
[----:B------:R-:W-:Y:S01]  /*edd0*/  STG.E.U16 desc[UR20][R208.64+0x32], R122 ;  /* 0x0000327ad0007986 */ /* 0x000fe2000c101514 */
[----:B-1----:R-:W-:Y:S03]  /*ede0*/  F2FP.F16.F32.PACK_AB R204, R131, R132 ;  /* 0x0000008483cc723e */ /* 0x002fe600000000ff */
[----:B------:R-:W-:Y:S04]  /*edf0*/  IMAD.WIDE.U32 R166, R140, -0x326172a9, RZ ;  /* 0xcd9e8d578ca67825 */ /* 0x000fe800078e00ff */
[----:B------:R-:W-:Y:S02]  /*ee00*/  FADD.FTZ R140, R132, R142 ;  /* 0x0000008e848c7221 */ /* 0x000fe40000010000 */
[----:B------:R4:W3:Y:S01]  /*ee10*/  LDL.S16 R132, [R1+0x11c] ;  /* 0x00011c0001847983 */ /* 0x0008e20000100600 */
[----:B------:R-:W-:Y:S01]  /*ee20*/  LOP3.LUT R142, R167, UR23, R184, 0x96, !PT ;  /* 0x00000017a78e7c12 */ /* 0x000fe2000f8e96b8 */
[----:B------:R-:W-:Y:S04]  /*ee30*/  FADD.FTZ R140, R131, R140 ;  /* 0x0000008c838c7221 */ /* 0x000fe80000010000 */
[----:B------:R-:W-:Y:S01]  /*ee40*/  IMAD.WIDE.U32 R142, R142, -0x2daee0ad, RZ ;  /* 0xd2511f538e8e7825 */ /* 0x000fe200078e00ff */
[----:B------:R1:W-:Y:S04]  /*ee50*/  STL [R1+0x130], R140 ;  /* 0x0001308c01007387 */ /* 0x0003e80000100800 */
[----:B------:R-:W-:Y:S01]  /*ee60*/  LOP3.LUT R148, R143, UR8, R234, 0x96, !PT ;  /* 0x000000088f947c12 */ /* 0x000fe2000f8e96ea */
[----:B------:R4:W5:Y:S01]  /*ee70*/  LDL.S16 R180, [R1+0x100] ;  /* 0x0001000001b47983 */ /* 0x0009620000100600 */
[----:B------:R-:W-:Y:S02]  /*ee80*/  IMAD.MOV.U32 R234, RZ, RZ, R248 ;  /* 0x000000ffffea7224 */ /* 0x000fe400078e00f8 */
[----:B------:R-:W-:Y:S01]  /*ee90*/  IMAD.MOV.U32 R248, RZ, RZ, R164 ;  /* 0x000000fffff87224 */ /* 0x000fe200078e00a4 */
[----:B--2---:R4:W2:Y:S01]  /*eea0*/  LDL.S16 R151, [R1+0xf4] ;  /* 0x0000f40001977983 */ /* 0x0048a20000100600 */
[----:B------:R-:W-:Y:S03]  /*eeb0*/  IMAD.WIDE.U32 R148, R148, -0x326172a9, RZ ;  /* 0xcd9e8d5794947825 */ /* 0x000fe600078e00ff */
[----:B------:R4:W4:Y:S02]  /*eec0*/  LDL.S16 R150, [R1+0xf0] ;  /* 0x0000f00001967983 */ /* 0x0009240000100600 */
[----:B------:R-:W-:Y:S02]  /*eed0*/  LOP3.LUT R143, R149, UR19, R182, 0x96, !PT ;  /* 0x00000013958f7c12 */ /* 0x000fe4000f8e96b6 */
[----:B-1----:R-:W-:Y:S05]  /*eee0*/  LOP3.LUT R140, R183, UR22, R166, 0x96, !PT ;  /* 0x00000016b78c7c12 */ /* 0x002fea000f8e96a6 */
[----:B------:R-:W-:Y:S05]  /*eef0*/  IMAD.WIDE.U32 R140, R140, -0x2daee0ad, RZ ;  /* 0xd2511f538c8c7825 */ /* 0x000fea00078e00ff */
[----:B------:R-:W-:Y:S01]  /*ef00*/  LOP3.LUT R141, R141, UR18, R142, 0x96, !PT ;  /* 0x000000128d8d7c12 */ /* 0x000fe2000f8e968e */
[----:B------:R-:W-:Y:S05]  /*ef10*/  IMAD.WIDE.U32 R142, R143, -0x2daee0ad, RZ ;  /* 0xd2511f538f8e7825 */ /* 0x000fea00078e00ff */
[----:B------:R-:W-:Y:S01]  /*ef20*/  LOP3.LUT R107, R143, UR16, R140, 0x96, !PT ;  /* 0x000000108f6b7c12 */ /* 0x000fe2000f8e968c */
[----:B------:R-:W-:Y:S04]  /*ef30*/  IMAD.WIDE.U32 R140, R141, -0x326172a9, RZ ;  /* 0xcd9e8d578d8c7825 */ /* 0x000fe800078e00ff */
[----:B------:R-:W-:Y:S01]  /*ef40*/  IMAD.WIDE.U32 R172, R107, -0x326172a9, RZ ;  /* 0xcd9e8d576bac7825 */ /* 0x000fe200078e00ff */
[----:B------:R-:W-:Y:S02]  /*ef50*/  PRMT R107, R144, 0x7610, R107 ;  /* 0x00007610906b7816 */ /* 0x000fe4000000006b */
[----:B------:R-:W-:Y:S02]  /*ef60*/  LOP3.LUT R148, R141, UR17, R148, 0x96, !PT ;  /* 0x000000118d947c12 */ /* 0x000fe4000f8e9694 */
[----:B------:R-:W-:Y:S02]  /*ef70*/  LOP3.LUT R218, R173, UR9, R140, 0x96, !PT ;  /* 0x00000009adda7c12 */ /* 0x000fe4000f8e968c */
[----:B------:R-:W-:Y:S01]  /*ef80*/  PRMT R144, R156, 0x7632, R144 ;  /* 0x000076329c907816 */ /* 0x000fe20000000090 */
[----:B------:R-:W-:Y:S04]  /*ef90*/  IMAD.WIDE.U32 R176, R148, -0x2daee0ad, RZ ;  /* 0xd2511f5394b07825 */ /* 0x000fe800078e00ff */
[----:B------:R-:W-:Y:S01]  /*efa0*/  IMAD.WIDE.U32 R218, R218, -0x2daee0ad, RZ ;  /* 0xd2511f53dada7825 */ /* 0x000fe200078e00ff */
[----:B------:R-:W-:Y:S05]  /*efb0*/  LOP3.LUT R164, R177, UR28, R142, 0x96, !PT ;  /* 0x0000001cb1a47c12 */ /* 0x000fea000f8e968e */
[----:B------:R-:W-:Y:S05]  /*efc0*/  IMAD.WIDE.U32 R164, R164, -0x326172a9, RZ ;  /* 0xcd9e8d57a4a47825 */ /* 0x000fea00078e00ff */
[----:B------:R-:W-:Y:S04]  /*efd0*/  LOP3.LUT R113, R165, UR27, R172, 0x96, !PT ;  /* 0x0000001ba5717c12 */ /* 0x000fe8000f8e96ac */
[C---:B------:R-:W-:Y:S02]  /*efe0*/  LOP3.LUT R114, R113.reuse, 0xff, RZ, 0xc0, !PT ;  /* 0x000000ff71727812 */ /* 0x040fe400078ec0ff */
[----:B------:R-:W-:Y:S02]  /*eff0*/  SHF.R.U32.HI R3, RZ, 0x18, R113 ;  /* 0x00000018ff037819 */ /* 0x000fe40000011671 */
[----:B------:R-:W-:Y:S04]  /*f000*/  LOP3.LUT R100, R113, 0xffff, RZ, 0xc0, !PT ;  /* 0x0000ffff71647812 */ /* 0x000fe800078ec0ff */
[----:B------:R-:W-:Y:S04]  /*f010*/  SHF.R.U32.HI R100, RZ, 0x8, R100 ;  /* 0x00000008ff647819 */ /* 0x000fe80000011664 */
[----:B------:R-:W-:Y:S01]  /*f020*/  LOP3.LUT R100, R100, 0xffff, RZ, 0xc0, !PT ;  /* 0x0000ffff64647812 */ /* 0x000fe200078ec0ff */
[----:B---3--:R-:W-:Y:S05]  /*f030*/  @!P6 HADD2 R132, -R107.H0_H0, -RZ.H0_H0 ;  /* 0xa00000ff6b84e230 */ /* 0x008fea0000000900 */
[----:B------:R-:W-:Y:S01]  /*f040*/  PRMT R143, R132, 0x7610, R143 ;  /* 0x00007610848f7816 */ /* 0x000fe2000000008f */
[----:B------:R1:W-:Y:S01]  /*f050*/  @!P6 STL.S16 [R1+0x11c], R132 ;  /* 0x00011c840100e387 */ /* 0x0003e20000100600 */
[----:B-----5:R-:W-:Y:S02]  /*f060*/  @!P5 HADD2 R180, -R108.H0_H0, -RZ.H0_H0 ;  /* 0xa00000ff6cb4d230 */ /* 0x020fe40000000900 */
[----:B--2---:R-:W-:Y:S03]  /*f070*/  @!P4 HADD2 R151, -R115.H0_H0, -RZ.H0_H0 ;  /* 0xa00000ff7397c230 */ /* 0x004fe60000000900 */
[----:B------:R-:W-:Y:S01]  /*f080*/  PRMT R141, R180, 0x7610, R141 ;  /* 0x00007610b48d7816 */ /* 0x000fe2000000008d */
[----:B------:R2:W-:Y:S01]  /*f090*/  @!P5 STL.S16 [R1+0x100], R180 ;  /* 0x000100b40100d387 */ /* 0x0005e20000100600 */
[----:B------:R-:W-:Y:S03]  /*f0a0*/  PRMT R142, R151, 0x7610, R142 ;  /* 0x00007610978e7816 */ /* 0x000fe6000000008e */
[----:B------:R-:W-:Y:S01]  /*f0b0*/  @!P4 STL.S16 [R1+0xf4], R151 ;  /* 0x0000f4970100c387 */ /* 0x000fe20000100600 */
[----:B-1----:R-:W-:Y:S02]  /*f0c0*/  PRMT R132, R107, 0x5410, R108 ;  /* 0x000054106b847816 */ /* 0x002fe4000000006c */
[----:B------:R-:W-:Y:S02]  /*f0d0*/  @!P6 PRMT R107, R143, 0x5410, RZ ;  /* 0x000054108f6be816 */ /* 0x000fe400000000ff */
[----:B------:R-:W-:Y:S02]  /*f0e0*/  ISETP.LE.U32.AND P6, PT, R114, UR12, PT ;  /* 0x0000000c72007c0c */ /* 0x000fe4000bfc3070 */
[----:B------:R-:W-:Y:S01]  /*f0f0*/  PRMT R114, R146, 0x7632, R114 ;  /* 0x0000763292727816 */ /* 0x000fe20000000072 */
[----:B------:R-:W-:Y:S01]  /*f100*/  STG.E.U16 desc[UR20][R210.64+0x30], R107 ;  /* 0x0000306bd2007986 */ /* 0x000fe2000c101514 */
[----:B------:R-:W-:Y:S02]  /*f110*/  @!P5 PRMT R108, R141, 0x5410, RZ ;  /* 0x000054108d6cd816 */ /* 0x000fe400000000ff */
[----:B------:R-:W-:Y:S01]  /*f120*/  PRMT R141, R115, 0x5410, R114 ;  /* 0x00005410738d7816 */ /* 0x000fe20000000072 */
[----:B----4-:R-:W-:Y:S01]  /*f130*/  @!P0 HADD2 R150, -R114.H0_H0, -RZ.H0_H0 ;  /* 0xa00000ff72968230 */ /* 0x010fe20000000900 */
[----:B------:R-:W-:Y:S01]  /*f140*/  @!P4 PRMT R115, R142, 0x5410, RZ ;  /* 0x000054108e73c816 */ /* 0x000fe200000000ff */
[----:B------:R-:W-:Y:S01]  /*f150*/  STG.E.U16 desc[UR20][R210.64+0x32], R108 ;  /* 0x0000326cd2007986 */ /* 0x000fe2000c101514 */
[----:B------:R-:W-:Y:S02]  /*f160*/  ISETP.LE.U32.AND P4, PT, R3, UR12, PT ;  /* 0x0000000c03007c0c */ /* 0x000fe4000bf83070 */
[----:B------:R-:W-:Y:S01]  /*f170*/  PRMT R140, R150, 0x7610, R140 ;  /* 0x00007610968c7816 */ /* 0x000fe2000000008c */
[----:B------:R1:W-:Y:S01]  /*f180*/  @!P0 STL.S16 [R1+0xf0], R150 ;  /* 0x0000f09601008387 */ /* 0x0003e20000100600 */
[----:B------:R-:W-:Y:S02]  /*f190*/  LOP3.LUT R3, R239, UR30, RZ, 0x3c, !PT ;  /* 0x0000001eef037c12 */ /* 0x000fe4000f8e3cff */
[----:B------:R-:W-:Y:S01]  /*f1a0*/  @!P0 PRMT R114, R140, 0x5410, RZ ;  /* 0x000054108c728816 */ /* 0x000fe200000000ff */
[----:B------:R4:W3:Y:S01]  /*f1b0*/  LDL.S16 R184, [R1+0xd4] ;  /* 0x0000d40001b87983 */ /* 0x0008e20000100600 */
[----:B------:R-:W-:Y:S01]  /*f1c0*/  ISETP.LE.U32.AND P5, PT, R100, UR12, PT ;  /* 0x0000000c64007c0c */ /* 0x000fe2000bfa3070 */
[----:B------:R-:W-:Y:S01]  /*f1d0*/  IMAD.WIDE.U32 R148, R3, -0x326172a9, RZ ;  /* 0xcd9e8d5703947825 */ /* 0x000fe200078e00ff */
[----:B------:R-:W-:Y:S01]  /*f1e0*/  SHF.R.U32.HI R100, RZ, 0x10, R113 ;  /* 0x00000010ff647819 */ /* 0x000fe20000011671 */
[----:B------:R4:W5:Y:S01]  /*f1f0*/  LDL.S16 R140, [R1+0xd8] ;  /* 0x0000d800018c7983 */ /* 0x0009620000100600 */
[----:B------:R-:W-:Y:S02]  /*f200*/  PRMT R146, R145, 0x7632, R146 ;  /* 0x0000763291927816 */ /* 0x000fe40000000092 */
[----:B------:R-:W-:Y:S01]  /*f210*/  LOP3.LUT R142, R149, UR23, R234, 0x96, !PT ;  /* 0x00000017958e7c12 */ /* 0x000fe2000f8e96ea */
[----:B------:R4:W4:Y:S01]  /*f220*/  LDL.S16 R183, [R1+0xec] ;  /* 0x0000ec0001b77983 */ /* 0x0009220000100600 */
[----:B------:R-:W-:Y:S02]  /*f230*/  LOP3.LUT R148, R251, UR22, R148, 0x96, !PT ;  /* 0x00000016fb947c12 */ /* 0x000fe4000f8e9694 */
[----:B------:R-:W-:Y:S01]  /*f240*/  LOP3.LUT R100, R100, 0xff, RZ, 0xc0, !PT ;  /* 0x000000ff64647812 */ /* 0x000fe200078ec0ff */
[----:B--2---:R2:W2:Y:S01]  /*f250*/  LDL.S16 R180, [R1+0xe8] ;  /* 0x0000e80001b47983 */ /* 0x0044a20000100600 */
[----:B------:R-:W-:Y:S02]  /*f260*/  IMAD.WIDE.U32 R142, R142, -0x2daee0ad, RZ ;  /* 0xd2511f538e8e7825 */ /* 0x000fe400078e00ff */
[----:B------:R-:W-:Y:S01]  /*f270*/  ISETP.LE.U32.AND P0, PT, R100, UR12, PT ;  /* 0x0000000c64007c0c */ /* 0x000fe2000bf03070 */
[----:B------:R2:W2:Y:S01]  /*f280*/  LDL.S16 R182, [R1+0xd0] ;  /* 0x0000d00001b67983 */ /* 0x0004a20000100600 */
[----:B------:R-:W-:Y:S01]  /*f290*/  PRMT R100, R155, 0x7610, R100 ;  /* 0x000076109b647816 */ /* 0x000fe20000000064 */
[----:B------:R-:W-:Y:S01]  /*f2a0*/  IMAD.WIDE.U32 R148, R148, -0x2daee0ad, RZ ;  /* 0xd2511f5394947825 */ /* 0x000fe200078e00ff */
[----:B------:R-:W-:Y:S01]  /*f2b0*/  LOP3.LUT R143, R143, UR8, R248, 0x96, !PT ;  /* 0x000000088f8f7c12 */ /* 0x000fe2000f8e96f8 */
[----:B------:R1:W-:Y:S01]  /*f2c0*/  STG.E.U16 desc[UR20][R214.64+0x30], R114 ;  /* 0x00003072d6007986 */ /* 0x0003e2000c101514 */
[----:B------:R-:W-:Y:S02]  /*f2d0*/  UIADD3 UR8, UR24, -0x4ab325aa, URZ ;  /* 0xb54cda5618087890 */ /* 0x000fe4000fffe03f */
[----:B------:R-:W-:Y:S01]  /*f2e0*/  LOP3.LUT R110, R149, UR18, R142, 0x96, !PT ;  /* 0x00000012956e7c12 */ /* 0x000fe2000f8e968e */
[----:B------:R-:W-:Y:S01]  /*f2f0*/  IMAD.WIDE.U32 R142, R143, -0x326172a9, RZ ;  /* 0xcd9e8d578f8e7825 */ /* 0x000fe200078e00ff */
[----:B------:R-:W-:Y:S03]  /*f300*/  STG.E.U16 desc[UR20][R214.64+0x2e], R115 ;  /* 0x00002e73d6007986 */ /* 0x000fe6000c101514 */
[----:B------:R-:W-:Y:S01]  /*f310*/  IMAD.WIDE.U32 R110, R110, -0x326172a9, RZ ;  /* 0xcd9e8d576e6e7825 */ /* 0x000fe200078e00ff */
[----:B------:R-:W-:Y:S04]  /*f320*/  LOP3.LUT R112, R143, UR19, R250, 0x96, !PT ;  /* 0x000000138f707c12 */ /* 0x000fe8000f8e96fa */
[----:B-1----:R-:W-:Y:S01]  /*f330*/  LOP3.LUT R150, R111, UR17, R142, 0x96, !PT ;  /* 0x000000116f967c12 */ /* 0x002fe2000f8e968e */
[----:B------:R-:W-:Y:S01]  /*f340*/  IMAD.WIDE.U32 R112, R112, -0x2daee0ad, RZ ;  /* 0xd2511f5370707825 */ /* 0x000fe200078e00ff */
[----:B------:R-:W-:Y:S01]  /*f350*/  PRMT R111, R154, 0x7610, R111 ;  /* 0x000076109a6f7816 */ /* 0x000fe2000000006f */
[----:B------:R-:W-:Y:S02]  /*f360*/  UIADD3 UR17, UR25, 0x646e171e, URZ ;  /* 0x646e171e19117890 */ /* 0x000fe4000fffe03f */
[----:B------:R-:W-:Y:S01]  /*f370*/  IMAD.WIDE.U32 R150, R150, -0x2daee0ad, RZ ;  /* 0xd2511f5396967825 */ /* 0x000fe200078e00ff */
[--C-:B------:R-:W-:Y:S01]  /*f380*/  LOP3.LUT R113, R113, UR16, R148.reuse, 0x96, !PT ;  /* 0x0000001071717c12 */ /* 0x100fe2000f8e9694 */
[----:B------:R-:W-:Y:S01]  /*f390*/  UIADD3 UR16, UR24, -0x61c88647, URZ ;  /* 0x9e3779b918107890 */ /* 0x000fe2000fffe03f */
[----:B------:R-:W-:Y:S02]  /*f3a0*/  PRMT R148, R147, 0x7632, R148 ;  /* 0x0000763293947816 */ /* 0x000fe40000000094 */
[----:B------:R-:W-:Y:S01]  /*f3b0*/  LOP3.LUT R142, R151, UR28, R112, 0x96, !PT ;  /* 0x0000001c978e7c12 */ /* 0x000fe2000f8e9670 */
[----:B------:R-:W-:Y:S01]  /*f3c0*/  IMAD.WIDE.U32 R112, R113, -0x326172a9, RZ ;  /* 0xcd9e8d5771707825 */ /* 0x000fe200078e00ff */
[----:B------:R-:W-:Y:S03]  /*f3d0*/  SHF.R.U32.HI R114, RZ, 0x18, R164 ;  /* 0x00000018ff727819 */ /* 0x000fe600000116a4 */
[----:B------:R-:W-:Y:S01]  /*f3e0*/  IMAD.WIDE.U32 R142, R142, -0x326172a9, RZ ;  /* 0xcd9e8d578e8e7825 */ /* 0x000fe200078e00ff */
[--C-:B------:R-:W-:Y:S01]  /*f3f0*/  LOP3.LUT R109, R113, UR9, R110.reuse, 0x96, !PT ;  /* 0x00000009716d7c12 */ /* 0x100fe2000f8e966e */
[----:B------:R-:W-:Y:S01]  /*f400*/  UIADD3 UR9, UR24, 0x3c6ef372, URZ ;  /* 0x3c6ef37218097890 */ /* 0x000fe2000fffe03f */
[----:B------:R-:W-:Y:S02]  /*f410*/  PRMT R110, R154, 0x7632, R110 ;  /* 0x000076329a6e7816 */ /* 0x000fe4000000006e */
[--C-:B------:R-:W-:Y:S02]  /*f420*/  LOP3.LUT R0, R143, UR27, R112.reuse, 0x96, !PT ;  /* 0x0000001b8f007c12 */ /* 0x100fe4000f8e9670 */
[C---:B------:R-:W-:Y:S02]  /*f430*/  PRMT R113, R153.reuse, 0x7610, R113 ;  /* 0x0000761099717816 */ /* 0x040fe40000000071 */
[----:B------:R-:W-:Y:S02]  /*f440*/  PRMT R112, R153, 0x7632, R112 ;  /* 0x0000763299707816 */ /* 0x000fe40000000070 */
[----:B------:R-:W-:Y:S01]  /*f450*/  LOP3.LUT R3, R0, 0xff, RZ, 0xc0, !PT ;  /* 0x000000ff00037812 */ /* 0x000fe200078ec0ff */
[----:B---3--:R-:W-:Y:S02]  /*f460*/  @!P2 HADD2 R184, -R105.H0_H0, -RZ.H0_H0 ;  /* 0xa00000ff69b8a230 */ /* 0x008fe40000000900 */
[----:B-----5:R-:W-:Y:S03]  /*f470*/  @!P3 HADD2 R140, -R106.H0_H0, -RZ.H0_H0 ;  /* 0xa00000ff6a8cb230 */ /* 0x020fe60000000900 */
[----:B------:R-:W-:Y:S01]  /*f480*/  PRMT R131, R184, 0x7610, R131 ;  /* 0x00007610b8837816 */ /* 0x000fe20000000083 */
[----:B----4-:R-:W-:Y:S01]  /*f490*/  @!P6 HADD2 R183, -R111.H0_H0, -RZ.H0_H0 ;  /* 0xa00000ff6fb7e230 */ /* 0x010fe20000000900 */
[----:B------:R-:W-:Y:S01]  /*f4a0*/  PRMT R149, R140, 0x7610, R149 ;  /* 0x000076108c957816 */ /* 0x000fe20000000095 */
[----:B------:R1:W-:Y:S01]  /*f4b0*/  @!P3 STL.S16 [R1+0xd8], R140 ;  /* 0x0000d88c0100b387 */ /* 0x0003e20000100600 */
[----:B--2---:R-:W-:Y:S02]  /*f4c0*/  @!P5 HADD2 R180, -R110.H0_H0, -RZ.H0_H0 ;  /* 0xa00000ff6eb4d230 */ /* 0x004fe40000000900 */
[----:B------:R-:W-:Y:S01]  /*f4d0*/  PRMT R152, R183, 0x7610, R152 ;  /* 0x00007610b7987816 */ /* 0x000fe20000000098 */
[----:B------:R2:W3:Y:S01]  /*f4e0*/  LDL.S16 R181, [R1+0xcc] ;  /* 0x0000cc0001b57983 */ /* 0x0004e20000100600 */
[----:B------:R-:W-:Y:S01]  /*f4f0*/  @!P0 HADD2 R182, -R113.H0_H0, -RZ.H0_H0 ;  /* 0xa00000ff71b68230 */ /* 0x000fe20000000900 */
[----:B------:R-:W-:Y:S02]  /*f500*/  PRMT R120, R180, 0x7610, R120 ;  /* 0x00007610b4787816 */ /* 0x000fe40000000078 */
[----:B------:R-:W-:Y:S02]  /*f510*/  @!P2 STL.S16 [R1+0xd4], R184 ;  /* 0x0000d4b80100a387 */ /* 0x000fe40000100600 */
[----:B------:R-:W-:Y:S02]  /*f520*/  PRMT R119, R182, 0x7610, R119 ;  /* 0x00007610b6777816 */ /* 0x000fe40000000077 */
[----:B------:R-:W-:Y:S04]  /*f530*/  @!P6 STL.S16 [R1+0xec], R183 ;  /* 0x0000ecb70100e387 */ /* 0x000fe80000100600 */
[----:B------:R4:W-:Y:S04]  /*f540*/  @!P5 STL.S16 [R1+0xe8], R180 ;  /* 0x0000e8b40100d387 */ /* 0x0009e80000100600 */
[----:B------:R2:W5:Y:S04]  /*f550*/  LDL.S16 R153, [R1+0xa4] ;  /* 0x0000a40001997983 */ /* 0x0005680000100600 */
[----:B------:R2:W2:Y:S01]  /*f560*/  LDL.S16 R121, [R1+0x9c] ;  /* 0x00009c0001797983 */ /* 0x0004a20000100600 */
[----:B-1----:R-:W-:Y:S02]  /*f570*/  PRMT R140, R106, 0x5410, R105 ;  /* 0x000054106a8c7816 */ /* 0x002fe40000000069 */
[----:B------:R-:W-:Y:S01]  /*f580*/  @!P3 PRMT R106, R149, 0x5410, RZ ;  /* 0x00005410956ab816 */ /* 0x000fe200000000ff */
[----:B------:R-:W-:Y:S01]  /*f590*/  LDSM.16.MT88.4 R184, [R192+0xbc00] ;  /* 0x00bc0000c0b8783b */ /* 0x000fe20000004200 */
[----:B------:R-:W-:Y:S02]  /*f5a0*/  PRMT R149, R111, 0x5410, R110 ;  /* 0x000054106f957816 */ /* 0x000fe4000000006e */
[----:B------:R-:W-:Y:S02]  /*f5b0*/  @!P6 PRMT R111, R152, 0x5410, RZ ;  /* 0x00005410986fe816 */ /* 0x000fe400000000ff */
[----:B------:R-:W-:Y:S02]  /*f5c0*/  @!P5 PRMT R110, R120, 0x5410, RZ ;  /* 0x00005410786ed816 */ /* 0x000fe400000000ff */
[----:B------:R-:W-:Y:S01]  /*f5d0*/  ISETP.LE.U32.AND P3, PT, R3, UR12, PT ;  /* 0x0000000c03007c0c */ /* 0x000fe2000bf63070 */
[----:B------:R1:W2:Y:S01]  /*f5e0*/  LDL.S16 R152, [R1+0xa0] ;  /* 0x0000a00001987983 */ /* 0x0002a20000100600 */
[----:B------:R-:W-:Y:S02]  /*f5f0*/  LOP3.LUT R3, R0, 0xffff, RZ, 0xc0, !PT ;  /* 0x0000ffff00037812 */ /* 0x000fe400078ec0ff */
[----:B------:R-:W-:Y:S01]  /*f600*/  @!P2 PRMT R105, R131, 0x5410, RZ ;  /* 0x000054108369a816 */ /* 0x000fe200000000ff */
[----:B------:R1:W2:Y:S01]  /*f610*/  LDL.S16 R120, [R1+0x98] ;  /* 0x0000980001787983 */ /* 0x0002a20000100600 */
[----:B------:R-:W-:Y:S02]  /*f620*/  SHF.R.U32.HI R3, RZ, 0x8, R3 ;  /* 0x00000008ff037819 */ /* 0x000fe40000011603 */
[--C-:B------:R-:W-:Y:S01]  /*f630*/  SHF.R.U32.HI R131, RZ, 0x18, R0.reuse ;  /* 0x00000018ff837819 */ /* 0x100fe20000011600 */
[----:B----4-:R1:W4:Y:S01]  /*f640*/  LDL.S16 R180, [R1+0xa8] ;  /* 0x0000a80001b47983 */ /* 0x0103220000100600 */
[----:B------:R-:W-:Y:S03]  /*f650*/  LOP3.LUT R3, R3, 0xffff, RZ, 0xc0, !PT ;  /* 0x0000ffff03037812 */ /* 0x000fe600078ec0ff */
[----:B------:R-:W-:Y:S01]  /*f660*/  @!P0 STL.S16 [R1+0xd0], R182 ;  /* 0x0000d0b601008387 */ /* 0x000fe20000100600 */
[----:B------:R-:W-:Y:S02]  /*f670*/  ISETP.LE.U32.AND P2, PT, R3, UR12, PT ;  /* 0x0000000c03007c0c */ /* 0x000fe4000bf43070 */
[C---:B------:R-:W-:Y:S01]  /*f680*/  LOP3.LUT R3, R142.reuse, 0xff, RZ, 0xc0, !PT ;  /* 0x000000ff8e037812 */ /* 0x040fe200078ec0ff */
[----:B------:R1:W-:Y:S03]  /*f690*/  STG.E.U16 desc[UR20][R212.64+0x32], R105 ;  /* 0x00003269d4007986 */ /* 0x0003e6000c101514 */
[----:B------:R-:W-:Y:S01]  /*f6a0*/  ISETP.LE.U32.AND P1, PT, R3, UR12, PT ;  /* 0x0000000c03007c0c */ /* 0x000fe2000bf23070 */
[----:B------:R-:W-:Y:S01]  /*f6b0*/  STG.E.U16 desc[UR20][R212.64+0x30], R106 ;  /* 0x0000306ad4007986 */ /* 0x000fe2000c101514 */
[----:B------:R-:W-:Y:S02]  /*f6c0*/  SHF.R.U32.HI R3, RZ, 0x10, R0 ;  /* 0x00000010ff037819 */ /* 0x000fe40000011600 */
[----:B------:R-:W-:Y:S01]  /*f6d0*/  LOP3.LUT R0, R142, 0xffff, RZ, 0xc0, !PT ;  /* 0x0000ffff8e007812 */ /* 0x000fe200078ec0ff */
[----:B------:R-:W-:Y:S01]  /*f6e0*/  STG.E.U16 desc[UR20][R208.64+0x40], R111 ;  /* 0x0000406fd0007986 */ /* 0x000fe2000c101514 */
[----:B------:R-:W-:Y:S02]  /*f6f0*/  PRMT R143, R113, 0x5410, R112 ;  /* 0x00005410718f7816 */ /* 0x000fe40000000070 */
[----:B------:R-:W-:Y:S01]  /*f700*/  @!P0 PRMT R113, R119, 0x5410, RZ ;  /* 0x0000541077718816 */ /* 0x000fe200000000ff */
[----:B------:R-:W-:Y:S01]  /*f710*/  STG.E.U16 desc[UR20][R208.64+0x42], R110 ;  /* 0x0000426ed0007986 */ /* 0x000fe2000c101514 */
[----:B------:R-:W-:Y:S02]  /*f720*/  SHF.R.U32.HI R0, RZ, 0x8, R0 ;  /* 0x00000008ff007819 */ /* 0x000fe40000011600 */
[----:B------:R-:W-:Y:S01]  /*f730*/  LOP3.LUT R3, R3, 0xff, RZ, 0xc0, !PT ;  /* 0x000000ff03037812 */ /* 0x000fe200078ec0ff */
[----:B------:R-:W-:Y:S01]  /*f740*/  STG.E.U16 desc[UR20][R210.64+0x40], R113 ;  /* 0x00004071d2007986 */ /* 0x000fe2000c101514 */
[----:B------:R-:W-:Y:S02]  /*f750*/  LOP3.LUT R0, R0, 0xffff, RZ, 0xc0, !PT ;  /* 0x0000ffff00007812 */ /* 0x000fe400078ec0ff */
[----:B------:R-:W-:Y:S02]  /*f760*/  ISETP.LE.U32.AND P0, PT, R3, UR12, PT ;  /* 0x0000000c03007c0c */ /* 0x000fe4000bf03070 */
[----:B------:R-:W-:Y:S02]  /*f770*/  ISETP.LE.U32.AND P6, PT, R0, UR12, PT ;  /* 0x0000000c00007c0c */ /* 0x000fe4000bfc3070 */
[----:B------:R-:W-:Y:S02]  /*f780*/  PRMT R0, R2, 0x7632, R0 ;  /* 0x0000763202007816 */ /* 0x000fe40000000000 */
[--C-:B------:R-:W-:Y:S02]  /*f790*/  SHF.R.U32.HI R3, RZ, 0x10, R142.reuse ;  /* 0x00000010ff037819 */ /* 0x100fe4000001168e */
[----:B------:R-:W-:Y:S02]  /*f7a0*/  SHF.R.U32.HI R142, RZ, 0x18, R142 ;  /* 0x00000018ff8e7819 */ /* 0x000fe4000001168e */
[----:B------:R-:W-:Y:S02]  /*f7b0*/  LOP3.LUT R3, R3, 0xff, RZ, 0xc0, !PT ;  /* 0x000000ff03037812 */ /* 0x000fe400078ec0ff */
[----:B------:R-:W-:Y:S02]  /*f7c0*/  @P1 LOP3.LUT R216, R216, 0x400, RZ, 0xfc, !PT ;  /* 0x00000400d8d81812 */ /* 0x000fe400078efcff */
[----:B------:R-:W-:Y:S02]  /*f7d0*/  ISETP.LE.U32.AND P5, PT, R3, UR12, PT ;  /* 0x0000000c03007c0c */ /* 0x000fe4000bfa3070 */
[----:B------:R-:W-:Y:S02]  /*f7e0*/  PRMT R3, R155, 0x7632, R3 ;  /* 0x000076329b037816 */ /* 0x000fe40000000003 */
[----:B------:R-:W-:Y:S02]  /*f7f0*/  LOP3.LUT R216, R216, 0xfffff7ff, RZ, 0xc0, !PT ;  /* 0xfffff7ffd8d87812 */ /* 0x000fe400078ec0ff */
[----:B-1----:R-:W-:Y:S02]  /*f800*/  PRMT R105, R147, 0x5410, R148 ;  /* 0x0000541093697816 */ /* 0x002fe40000000094 */
[----:B------:R-:W-:Y:S04]  /*f810*/  @P6 LOP3.LUT R216, R216, 0x800, RZ, 0xfc, !PT ;  /* 0x00000800d8d86812 */ /* 0x000fe800078efcff */
[----:B------:R-:W-:Y:S04]  /*f820*/  LOP3.LUT R216, R216, 0xffffefff, RZ, 0xc0, !PT ;  /* 0xffffefffd8d87812 */ /* 0x000fe800078ec0ff */
[----:B------:R-:W-:Y:S04]  /*f830*/  @P5 LOP3.LUT R216, R216, 0x1000, RZ, 0xfc, !PT ;  /* 0x00001000d8d85812 */ /* 0x000fe800078efcff */
[----:B------:R-:W-:Y:S01]  /*f840*/  LOP3.LUT R216, R216, 0xffffdfff, RZ, 0xc0, !PT ;  /* 0xffffdfffd8d87812 */ /* 0x000fe200078ec0ff */
[----:B---3--:R-:W-:Y:S05]  /*f850*/  @!P4 HADD2 R181, -R112.H0_H0, -RZ.H0_H0 ;  /* 0xa00000ff70b5c230 */ /* 0x008fea0000000900 */
[----:B------:R-:W-:Y:S01]  /*f860*/  PRMT R118, R181, 0x7610, R118 ;  /* 0x00007610b5767816 */ /* 0x000fe20000000076 */
[----:B------:R-:W-:Y:S03]  /*f870*/  @!P4 STL.S16 [R1+0xcc], R181 ;  /* 0x0000ccb50100c387 */ /* 0x000fe60000100600 */
[----:B------:R-:W-:Y:S01]  /*f880*/  @!P4 PRMT R112, R118, 0x5410, RZ ;  /* 0x000054107670c816 */ /* 0x000fe200000000ff */
[----:B------:R1:W3:Y:S01]  /*f890*/  LDL.S16 R119, [R1+0x94] ;  /* 0x0000940001777983 */ /* 0x0002e20000100600 */
[----:B------:R-:W-:Y:S03]  /*f8a0*/  ISETP.LE.U32.AND P4, PT, R142, UR12, PT ;  /* 0x0000000c8e007c0c */ /* 0x000fe6000bf83070 */
[----:B------:R1:W3:Y:S01]  /*f8b0*/  LDL.S16 R118, [R1+0x90] ;  /* 0x0000900001767983 */ /* 0x0002e20000100600 */
[----:B-----5:R-:W-:Y:S03]  /*f8c0*/  @!P2 HADD2 R153, -R0.H0_H0, -RZ.H0_H0 ;  /* 0xa00000ff0099a230 */ /* 0x020fe60000000900 */
[----:B------:R-:W-:Y:S01]  /*f8d0*/  STG.E.U16 desc[UR20][R210.64+0x42], R112 ;  /* 0x00004270d2007986 */ /* 0x000fe2000c101514 */
[----:B--2---:R-:W-:Y:S01]  /*f8e0*/  @!P1 HADD2 R121, -R145.H0_H0, -RZ.H0_H0 ;  /* 0xa00000ff91799230 */ /* 0x004fe20000000900 */
[----:B------:R-:W-:Y:S04]  /*f8f0*/  PRMT R107, R153, 0x7610, R107 ;  /* 0x00007610996b7816 */ /* 0x000fe8000000006b */
[----:B------:R-:W-:Y:S02]  /*f900*/  @P4 LOP3.LUT R216, R216, 0x2000, RZ, 0xfc, !PT ;  /* 0x00002000d8d84812 */ /* 0x000fe400078efcff */
[----:B------:R-:W-:Y:S01]  /*f910*/  PRMT R179, R121, 0x7610, R179 ;  /* 0x0000761079b37816 */ /* 0x000fe200000000b3 */
[----:B------:R-:W-:Y:S02]  /*f920*/  @!P0 HADD2 R152, -R100.H0_H0, -RZ.H0_H0 ;  /* 0xa00000ff64988230 */ /* 0x000fe40000000900 */
[----:B------:R-:W-:Y:S03]  /*f930*/  @!P6 HADD2 R120, -R146.H0_H0, -RZ.H0_H0 ;  /* 0xa00000ff9278e230 */ /* 0x000fe60000000900 */
[----:B------:R-:W-:Y:S01]  /*f940*/  PRMT R117, R152, 0x7610, R117 ;  /* 0x0000761098757816 */ /* 0x000fe20000000075 */
[----:B----4-:R-:W-:Y:S01]  /*f950*/  @!P3 HADD2 R180, -R2.H0_H0, -RZ.H0_H0 ;  /* 0xa00000ff02b4b230 */ /* 0x010fe20000000900 */
[----:B------:R-:W-:Y:S04]  /*f960*/  PRMT R122, R120, 0x7610, R122 ;  /* 0x00007610787a7816 */ /* 0x000fe8000000007a */
[----:B------:R-:W-:Y:S01]  /*f970*/  PRMT R116, R180, 0x7610, R116 ;  /* 0x00007610b4747816 */ /* 0x000fe20000000074 */
[----:B------:R-:W-:Y:S04]  /*f980*/  @!P3 STL.S16 [R1+0xa8], R180 ;  /* 0x0000a8b40100b387 */ /* 0x000fe80000100600 */
[----:B------:R2:W-:Y:S04]  /*f990*/  @!P2 STL.S16 [R1+0xa4], R153 ;  /* 0x0000a4990100a387 */ /* 0x0005e80000100600 */
[----:B------:R4:W-:Y:S04]  /*f9a0*/  @!P0 STL.S16 [R1+0xa0], R152 ;  /* 0x0000a09801008387 */ /* 0x0009e80000100600 */
[----:B------:R5:W-:Y:S04]  /*f9b0*/  @!P1 STL.S16 [R1+0x9c], R121 ;  /* 0x00009c7901009387 */ /* 0x000be80000100600 */
[----:B------:R1:W3:Y:S04]  /*f9c0*/  LDL.S16 R108, [R1+0xc0] ;  /* 0x0000c000016c7983 */ /* 0x0002e80000100600 */
[----:B------:R-:W-:Y:S01]  /*f9d0*/  @!P6 STL.S16 [R1+0x98], R120 ;  /* 0x000098780100e387 */ /* 0x000fe20000100600 */
[----:B--2---:R-:W-:Y:S02]  /*f9e0*/  PRMT R153, R100, 0x5410, R3 ;  /* 0x0000541064997816 */ /* 0x004fe40000000003 */
[----:B------:R-:W-:Y:S02]  /*f9f0*/  @!P0 PRMT R100, R117, 0x5410, RZ ;  /* 0x0000541075648816 */ /* 0x000fe400000000ff */
[----:B----4-:R-:W-:Y:S02]  /*fa00*/  PRMT R152, R2, 0x5410, R0 ;  /* 0x0000541002987816 */ /* 0x010fe40000000000 */
[----:B------:R-:W-:Y:S02]  /*fa10*/  @!P3 PRMT R2, R116, 0x5410, RZ ;  /* 0x000054107402b816 */ /* 0x000fe400000000ff */
[----:B------:R-:W-:Y:S01]  /*fa20*/  @!P2 PRMT R0, R107, 0x5410, RZ ;  /* 0x000054106b00a816 */ /* 0x000fe200000000ff */
[----:B------:R1:W2:Y:S01]  /*fa30*/  LDL.S16 R116, [R1+0xdc] ;  /* 0x0000dc0001747983 */ /* 0x0002a20000100600 */
[----:B------:R-:W-:Y:S03]  /*fa40*/  LOP3.LUT R107, R219, UR26, R176, 0x96, !PT ;  /* 0x0000001adb6b7c12 */ /* 0x000fe6000f8e96b0 */
[----:B------:R-:W-:Y:S01]  /*fa50*/  STG.E.U16 desc[UR20][R214.64+0x3e], R2 ;  /* 0x00003e02d6007986 */ /* 0x000fe2000c101514 */
[----:B-----5:R-:W-:Y:S03]  /*fa60*/  SHF.R.U32.HI R121, RZ, 0x18, R107 ;  /* 0x00000018ff797819 */ /* 0x020fe6000001166b */
[----:B------:R-:W-:Y:S04]  /*fa70*/  STG.E.U16 desc[UR20][R214.64+0x40], R0 ;  /* 0x00004000d6007986 */ /* 0x000fe8000c101514 */
[----:B------:R-:W-:Y:S01]  /*fa80*/  STG.E.U16 desc[UR20][R212.64+0x40], R100 ;  /* 0x00004064d4007986 */ /* 0x000fe2000c101514 */
[----:B---3--:R-:W-:Y:S02]  /*fa90*/  @!P5 HADD2 R119, -R147.H0_H0, -RZ.H0_H0 ;  /* 0xa00000ff9377d230 */ /* 0x008fe40000000900 */
[----:B------:R-:W-:Y:S03]  /*faa0*/  @!P4 HADD2 R118, -R148.H0_H0, -RZ.H0_H0 ;  /* 0xa00000ff9476c230 */ /* 0x000fe60000000900 */
[----:B------:R-:W-:Y:S01]  /*fab0*/  PRMT R178, R119, 0x7610, R178 ;  /* 0x0000761077b27816 */ /* 0x000fe200000000b2 */
[----:B------:R-:W-:Y:S01]  /*fac0*/  @!P5 STL.S16 [R1+0x94], R119 ;  /* 0x000094770100d387 */ /* 0x000fe20000100600 */
[----:B------:R-:W-:Y:S03]  /*fad0*/  PRMT R158, R118, 0x7610, R158 ;  /* 0x00007610769e7816 */ /* 0x000fe6000000009e */
[----:B------:R3:W-:Y:S01]  /*fae0*/  @!P4 STL.S16 [R1+0x90], R118 ;  /* 0x000090760100c387 */ /* 0x0007e20000100600 */
[----:B------:R-:W-:Y:S03]  /*faf0*/  ISETP.LE.U32.AND P4, PT, R131, UR12, PT ;  /* 0x0000000c83007c0c */ /* 0x000fe6000bf83070 */
[----:B------:R1:W4:Y:S01]  /*fb00*/  LDL.S16 R183, [R1+0xe4] ;  /* 0x0000e40001b77983 */ /* 0x0003220000100600 */
[C---:B---3--:R-:W-:Y:S04]  /*fb10*/  LOP3.LUT R118, R107.reuse, 0xff, RZ, 0xc0, !PT ;  /* 0x000000ff6b767812 */ /* 0x048fe800078ec0ff */
[----:B------:R-:W-:Y:S11]  /*fb20*/  ISETP.LE.U32.AND P1, PT, R118, UR12, PT ;  /* 0x0000000c76007c0c */ /* 0x000ff6000bf23070 */
[----:B------:R-:W-:Y:S02]  /*fb30*/  @!UPT UIADD3 URZ, URZ, URZ, URZ ;  /* 0x0000003f3f3ff290 */ /* 0x000fe4000fffe03f */
[----:B------:R-:W-:Y:S05]  /*fb40*/  @!P1 HADD2 R108, -R202.H0_H0, -RZ.H0_H0 ;  /* 0xa00000ffca6c9230 */ /* 0x000fea0000000900 */
[----:B------:R-:W-:Y:S01]  /*fb50*/  PRMT R155, R108, 0x7610, R155 ;  /* 0x000076106c9b7816 */ /* 0x000fe2000000009b */
[----:B------:R3:W-:Y:S04]  /*fb60*/  @!P1 STL.S16 [R1+0xc0], R108 ;  /* 0x0000c06c01009387 */ /* 0x0007e80000100600 */
[----:B------:R1:W5:Y:S01]  /*fb70*/  LDL.S16 R182, [R1+0xe0] ;  /* 0x0000e00001b67983 */ /* 0x0003620000100600 */
[----:B---3--:R-:W-:Y:S04]  /*fb80*/  LOP3.LUT R108, R107, 0xffff, RZ, 0xc0, !PT ;  /* 0x0000ffff6b6c7812 */ /* 0x008fe800078ec0ff */
[----:B------:R-:W-:Y:S04]  /*fb90*/  SHF.R.U32.HI R108, RZ, 0x8, R108 ;  /* 0x00000008ff6c7819 */ /* 0x000fe8000001166c */
[----:B------:R-:W-:Y:S02]  /*fba0*/  LOP3.LUT R117, R108, 0xffff, RZ, 0xc0, !PT ;  /* 0x0000ffff6c757812 */ /* 0x000fe400078ec0ff */
[----:B------:R-:W-:Y:S02]  /*fbb0*/  SHF.R.U32.HI R108, RZ, 0x10, R107 ;  /* 0x00000010ff6c7819 */ /* 0x000fe4000001166b */
[----:B------:R-:W-:Y:S02]  /*fbc0*/  ISETP.LE.U32.AND P0, PT, R117, UR12, PT ;  /* 0x0000000c75007c0c */ /* 0x000fe4000bf03070 */
[----:B------:R-:W-:Y:S01]  /*fbd0*/  LOP3.LUT R120, R108, 0xff, RZ, 0xc0, !PT ;  /* 0x000000ff6c787812 */ /* 0x000fe200078ec0ff */
[----:B------:R-:W-:Y:S03]  /*fbe0*/  IMAD.WIDE.U32 R108, R109, -0x2daee0ad, RZ ;  /* 0xd2511f536d6c7825 */ /* 0x000fe600078e00ff */
[C---:B------:R-:W-:Y:S02]  /*fbf0*/  LOP3.LUT R107, R108.reuse, 0xff, RZ, 0xc0, !PT ;  /* 0x000000ff6c6b7812 */ /* 0x040fe400078ec0ff */
[----:B------:R-:W-:Y:S02]  /*fc00*/  LOP3.LUT R119, R108, 0xffff, RZ, 0xc0, !PT ;  /* 0x0000ffff6c777812 */ /* 0x000fe400078ec0ff */
[----:B------:R-:W-:Y:S03]  /*fc10*/  ISETP.LE.U32.AND P3, PT, R107, UR12, PT ;  /* 0x0000000c6b007c0c */ /* 0x000fe6000bf63070 */
[----:B--2---:R-:W-:Y:S01]  /*fc20*/  @!P0 HADD2 R116, -R203.H0_H0, -RZ.H0_H0 ;  /* 0xa00000ffcb748230 */ /* 0x004fe20000000900 */
[--C-:B------:R-:W-:Y:S02]  /*fc30*/  SHF.R.U32.HI R107, RZ, 0x10, R108.reuse ;  /* 0x00000010ff6b7819 */ /* 0x100fe4000001166c */
[----:B------:R-:W-:Y:S02]  /*fc40*/  SHF.R.U32.HI R108, RZ, 0x18, R108 ;  /* 0x00000018ff6c7819 */ /* 0x000fe4000001166c */
[----:B------:R-:W-:Y:S01]  /*fc50*/  LOP3.LUT R107, R107, 0xff, RZ, 0xc0, !PT ;  /* 0x000000ff6b6b7812 */ /* 0x000fe200078ec0ff */
[----:B------:R2:W-:Y:S01]  /*fc60*/  @!P0 STL.S16 [R1+0xdc], R116 ;  /* 0x0000dc7401008387 */ /* 0x0005e20000100600 */
[----:B------:R-:W-:Y:S02]  /*fc70*/  PRMT R154, R116, 0x7610, R154 ;  /* 0x00007610749a7816 */ /* 0x000fe4000000009a */
[----:B------:R-:W-:Y:S01]  /*fc80*/  ISETP.LE.U32.AND P2, PT, R107, UR12, PT ;  /* 0x0000000c6b007c0c */ /* 0x000fe2000bf43070 */
[----:B------:R1:W3:Y:S01]  /*fc90*/  LDL.S16 R180, [R1+0xb8] ;  /* 0x0000b80001b47983 */ /* 0x0002e20000100600 */
[----:B------:R-:W-:Y:S02]  /*fca0*/  LOP3.LUT R107, R164, 0xff, RZ, 0xc0, !PT ;  /* 0x000000ffa46b7812 */ /* 0x000fe400078ec0ff */
[----:B------:R-:W-:Y:S01]  /*fcb0*/  ISETP.LE.U32.AND P0, PT, R108, UR12, PT ;  /* 0x0000000c6c007c0c */ /* 0x000fe2000bf03070 */
[----:B------:R1:W3:Y:S01]  /*fcc0*/  LDL.S16 R181, [R1+0xc8] ;  /* 0x0000c80001b57983 */ /* 0x0002e20000100600 */
[----:B------:R-:W-:Y:S02]  /*fcd0*/  ISETP.LE.U32.AND P5, PT, R107, UR12, PT ;  /* 0x0000000c6b007c0c */ /* 0x000fe4000bfa3070 */
[----:B------:R-:W-:Y:S01]  /*fce0*/  LOP3.LUT R107, R164, 0xffff, RZ, 0xc0, !PT ;  /* 0x0000ffffa46b7812 */ /* 0x000fe200078ec0ff */
[----:B------:R1:W3:Y:S01]  /*fcf0*/  LDL.S16 R177, [R1+0xc4] ;  /* 0x0000c40001b17983 */ /* 0x0002e20000100600 */
[----:B------:R-:W-:Y:S02]  /*fd00*/  PRMT R108, R157, 0x7610, R108 ;  /* 0x000076109d6c7816 */ /* 0x000fe4000000006c */
[----:B------:R-:W-:Y:S02]  /*fd10*/  SHF.R.U32.HI R107, RZ, 0x8, R107 ;  /* 0x00000008ff6b7819 */ /* 0x000fe4000001166b */
[----:B------:R-:W-:Y:S04]  /*fd20*/  SHF.R.U32.HI R106, RZ, 0x8, R119 ;  /* 0x00000008ff6a7819 */ /* 0x000fe80000011677 */
[----:B------:R-:W-:Y:S02]  /*fd30*/  LOP3.LUT R106, R106, 0xffff, RZ, 0xc0, !PT ;  /* 0x0000ffff6a6a7812 */ /* 0x000fe400078ec0ff */
[----:B--2---:R-:W-:Y:S02]  /*fd40*/  LOP3.LUT R116, R109, UR26, R150, 0x96, !PT ;  /* 0x0000001a6d747c12 */ /* 0x004fe4000f8e9696 */
[----:B------:R-:W-:Y:S02]  /*fd50*/  LOP3.LUT R109, R107, 0xffff, RZ, 0xc0, !PT ;  /* 0x0000ffff6b6d7812 */ /* 0x000fe400078ec0ff */
[----:B------:R-:W-:Y:S02]  /*fd60*/  PRMT R107, R157, 0x7632, R107 ;  /* 0x000076329d6b7816 */ /* 0x000fe4000000006b */
[----:B------:R-:W-:Y:S02]  /*fd70*/  ISETP.LE.U32.AND P6, PT, R109, UR12, PT ;  /* 0x0000000c6d007c0c */ /* 0x000fe4000bfc3070 */
[----:B------:R-:W-:Y:S02]  /*fd80*/  SHF.R.U32.HI R109, RZ, 0x10, R164 ;  /* 0x00000010ff6d7819 */ /* 0x000fe400000116a4 */
[C---:B------:R-:W-:Y:S02]  /*fd90*/  LOP3.LUT R2, R116.reuse, 0xff, RZ, 0xc0, !PT ;  /* 0x000000ff74027812 */ /* 0x040fe400078ec0ff */
[----:B------:R-:W-:Y:S02]  /*fda0*/  LOP3.LUT R109, R109, 0xff, RZ, 0xc0, !PT ;  /* 0x000000ff6d6d7812 */ /* 0x000fe400078ec0ff */
[----:B------:R-:W-:Y:S02]  /*fdb0*/  LOP3.LUT R0, R116, 0xffff, RZ, 0xc0, !PT ;  /* 0x0000ffff74007812 */ /* 0x000fe400078ec0ff */
[----:B------:R-:W-:Y:S02]  /*fdc0*/  ISETP.LE.U32.AND P1, PT, R109, UR12, PT ;  /* 0x0000000c6d007c0c */ /* 0x000fe4000bf23070 */
[----:B------:R-:W-:Y:S02]  /*fdd0*/  PRMT R109, R156, 0x7610, R109 ;  /* 0x000076109c6d7816 */ /* 0x000fe4000000006d */
[----:B------:R-:W-:Y:S02]  /*fde0*/  PRMT R156, R202, 0x5410, R203 ;  /* 0x00005410ca9c7816 */ /* 0x000fe400000000cb */
[----:B------:R-:W-:Y:S02]  /*fdf0*/  SHF.R.U32.HI R0, RZ, 0x8, R0 ;  /* 0x00000008ff007819 */ /* 0x000fe40000011600 */
[----:B------:R-:W-:Y:S02]  /*fe00*/  PRMT R157, R197, 0x5410, R196 ;  /* 0x00005410c59d7816 */ /* 0x000fe400000000c4 */
[----:B------:R-:W-:Y:S01]  /*fe10*/  LOP3.LUT R0, R0, 0xffff, RZ, 0xc0, !PT ;  /* 0x0000ffff00007812 */ /* 0x000fe200078ec0ff */
[----:B----4-:R-:W-:Y:S05]  /*fe20*/  @!P5 HADD2 R183, -R108.H0_H0, -RZ.H0_H0 ;  /* 0xa00000ff6cb7d230 */ /* 0x010fea0000000900 */
[----:B------:R-:W-:Y:S01]  /*fe30*/  PRMT R151, R183, 0x7610, R151 ;  /* 0x00007610b7977816 */ /* 0x000fe20000000097 */
[----:B------:R-:W-:Y:S01]  /*fe40*/  @!P5 STL.S16 [R1+0xe4], R183 ;  /* 0x0000e4b70100d387 */ /* 0x000fe20000100600 */
[----:B-----5:R-:W-:Y:S05]  /*fe50*/  @!P6 HADD2 R182, -R107.H0_H0, -RZ.H0_H0 ;  /* 0xa00000ff6bb6e230 */ /* 0x020fea0000000900 */
[----:B------:R-:W-:Y:S01]  /*fe60*/  PRMT R150, R182, 0x7610, R150 ;  /* 0x00007610b6967816 */ /* 0x000fe20000000096 */
[----:B------:R-:W-:Y:S01]  /*fe70*/  @!P6 STL.S16 [R1+0xe0], R182 ;  /* 0x0000e0b60100e387 */ /* 0x000fe20000100600 */
[----:B---3--:R-:W-:Y:S02]  /*fe80*/  @!P4 HADD2 R180, -R3.H0_H0, -RZ.H0_H0 ;  /* 0xa00000ff03b4c230 */ /* 0x008fe40000000900 */
[----:B------:R-:W-:Y:S03]  /*fe90*/  @!P1 HADD2 R181, -R109.H0_H0, -RZ.H0_H0 ;  /* 0xa00000ff6db59230 */ /* 0x000fe60000000900 */
[----:B------:R-:W-:Y:S02]  /*fea0*/  PRMT R142, R180, 0x7610, R142 ;  /* 0x00007610b48e7816 */ /* 0x000fe4000000008e */
[----:B------:R-:W-:Y:S01]  /*feb0*/  PRMT R131, R181, 0x7610, R131 ;  /* 0x00007610b5837816 */ /* 0x000fe20000000083 */
[----:B------:R-:W-:Y:S01]  /*fec0*/  @!P1 STL.S16 [R1+0xc8], R181 ;  /* 0x0000c8b501009387 */ /* 0x000fe20000100600 */
[----:B------:R-:W-:Y:S02]  /*fed0*/  @!P4 PRMT R3, R142, 0x5410, RZ ;  /* 0x000054108e03c816 */ /* 0x000fe400000000ff */
[----:B------:R-:W-:Y:S01]  /*fee0*/  PRMT R142, R108, 0x5410, R107 ;  /* 0x000054106c8e7816 */ /* 0x000fe2000000006b */
[----:B------:R-:W-:Y:S01]  /*fef0*/  @!P4 STL.S16 [R1+0xb8], R180 ;  /* 0x0000b8b40100c387 */ /* 0x000fe20000100600 */
[----:B------:R-:W-:Y:S02]  /*ff00*/  @!P6 PRMT R107, R150, 0x5410, RZ ;  /* 0x00005410966be816 */ /* 0x000fe400000000ff */
[----:B------:R-:W-:Y:S01]  /*ff10*/  PRMT R150, R109, 0x5410, R144 ;  /* 0x000054106d967816 */ /* 0x000fe20000000090 */
[----:B------:R-:W-:Y:S01]  /*ff20*/  STG.E.U16 desc[UR20][R212.64+0x42], R3 ;  /* 0x00004203d4007986 */ /* 0x000fe2000c101514 */
[----:B------:R-:W-:Y:S02]  /*ff30*/  @!P1 PRMT R109, R131, 0x5410, RZ ;  /* 0x00005410836d9816 */ /* 0x000fe400000000ff */
[----:B------:R-:W-:Y:S01]  /*ff40*/  ISETP.LE.U32.AND P1, PT, R114, UR12, PT ;  /* 0x0000000c72007c0c */ /* 0x000fe2000bf23070 */
[----:B------:R2:W-:Y:S01]  /*ff50*/  STG.E.U16 desc[UR20][R208.64+0x52], R107 ;  /* 0x0000526bd0007986 */ /* 0x0005e2000c101514 */
[C---:B------:R-:W-:Y:S02]  /*ff60*/  LOP3.LUT P6, RZ, R216.reuse, 0x800, RZ, 0xc0, !PT ;  /* 0x00000800d8ff7812 */ /* 0x040fe400078cc0ff */
[----:B------:R-:W-:Y:S02]  /*ff70*/  @!P5 PRMT R108, R151, 0x5410, RZ ;  /* 0x00005410976cd816 */ /* 0x000fe400000000ff */
[----:B------:R-:W-:Y:S02]  /*ff80*/  PRMT R151, R145, 0x5410, R146 ;  /* 0x0000541091977816 */ /* 0x000fe40000000092 */
[C---:B------:R-:W-:Y:S01]  /*ff90*/  LOP3.LUT P5, RZ, R216.reuse, 0x1000, RZ, 0xc0, !PT ;  /* 0x00001000d8ff7812 */ /* 0x040fe200078ac0ff */
[----:B------:R-:W-:Y:S01]  /*ffa0*/  STG.E.U16 desc[UR20][R208.64+0x50], R108 ;  /* 0x0000506cd0007986 */ /* 0x000fe2000c101514 */
[----:B------:R-:W-:Y:S03]  /*ffb0*/  LOP3.LUT P4, RZ, R216, 0x2000, RZ, 0xc0, !PT ;  /* 0x00002000d8ff7812 */ /* 0x000fe6000788c0ff */
[----:B------:R-:W-:Y:S01]  /*ffc0*/  @!P1 HADD2 R177, -R144.H0_H0, -RZ.H0_H0 ;  /* 0xa00000ff90b19230 */ /* 0x000fe20000000900 */
[----:B------:R-:W-:Y:S01]  /*ffd0*/  STG.E.U16 desc[UR20][R210.64+0x50], R109 ;  /* 0x0000506dd2007986 */ /* 0x000fe2000c101514 */
[----:B------:R-:W-:Y:S02]  /*ffe0*/  @!P6 PRMT R146, R122, 0x5410, RZ ;  /* 0x000054107a92e816 */ /* 0x000fe400000000ff */
[----:B------:R-:W-:Y:S01]  /*fff0*/  ISETP.LE.U32.AND P6, PT, R117, UR12, PT ;  /* 0x0000000c75007c0c */ /* 0x000fe2000bfc3070 */
[----:B------:R3:W-:Y:S01]  /*10000*/  @!P1 STL.S16 [R1+0xc4], R177 ;  /* 0x0000c4b101009387 */ /* 0x0007e20000100600 */
[----:B------:R-:W-:Y:S02]  /*10010*/  PRMT R114, R177, 0x7610, R114 ;  /* 0x00007610b1727816 */ /* 0x000fe40000000072 */
[----:B------:R-:W-:Y:S01]  /*10020*/  @!P5 PRMT R147, R178, 0x5410, RZ ;  /* 0x00005410b293d816 */ /* 0x000fe200000000ff */
[----:B------:R1:W4:Y:S01]  /*10030*/  LDL.S16 R131, [R1+0x74] ;  /* 0x0000740001837983 */ /* 0x0003220000100600 */
[----:B------:R-:W-:Y:S02]  /*10040*/  ISETP.LE.U32.AND P5, PT, R118, UR12, PT ;  /* 0x0000000c76007c0c */ /* 0x000fe4000bfa3070 */
[----:B------:R-:W-:Y:S01]  /*10050*/  @!P1 PRMT R144, R114, 0x5410, RZ ;  /* 0x0000541072909816 */ /* 0x000fe200000000ff */
[----:B------:R1:W5:Y:S01]  /*10060*/  LDL.S16 R122, [R1+0x60] ;  /* 0x00006000017a7983 */ /* 0x0003620000100600 */
[----:B------:R-:W-:Y:S02]  /*10070*/  @!P4 PRMT R148, R158, 0x5410, RZ ;  /* 0x000054109e94c816 */ /* 0x000fe400000000ff */
[----:B------:R-:W-:Y:S01]  /*10080*/  PRMT R158, R199, 0x5410, R198 ;  /* 0x00005410c79e7816 */ /* 0x000fe200000000c6 */
[----:B------:R1:W5:Y:S01]  /*10090*/  LDL.S16 R115, [R1+0x54] ;  /* 0x0000540001737983 */ /* 0x0003620000100600 */
[----:B------:R-:W-:Y:S02]  /*100a0*/  @!P6 PRMT R203, R154, 0x5410, RZ ;  /* 0x000054109acbe816 */ /* 0x000fe400000000ff */
[----:B------:R-:W-:Y:S01]  /*100b0*/  ISETP.LE.U32.AND P6, PT, R121, UR12, PT ;  /* 0x0000000c79007c0c */ /* 0x000fe2000bfc3070 */
[----:B------:R1:W5:Y:S01]  /*100c0*/  LDL.S16 R114, [R1+0x50] ;  /* 0x0000500001727983 */ /* 0x0003620000100600 */
[----:B--2---:R-:W-:Y:S02]  /*100d0*/  PRMT R107, R159, 0x7610, R107 ;  /* 0x000076109f6b7816 */ /* 0x004fe4000000006b */
[----:B------:R-:W-:Y:S01]  /*100e0*/  @!P5 PRMT R202, R155, 0x5410, RZ ;  /* 0x000054109bcad816 */ /* 0x000fe200000000ff */
[----:B------:R1:W2:Y:S01]  /*100f0*/  LDL.S16 R113, [R1+0x4c] ;  /* 0x00004c0001717983 */ /* 0x0002a20000100600 */
[----:B------:R-:W-:Y:S02]  /*10100*/  ISETP.LE.U32.AND P5, PT, R120, UR12, PT ;  /* 0x0000000c78007c0c */ /* 0x000fe4000bfa3070 */
[----:B------:R-:W-:Y:S01]  /*10110*/  PRMT R155, R201, 0x5410, R200 ;  /* 0x00005410c99b7816 */ /* 0x000fe200000000c8 */
[----:B------:R-:W-:Y:S01]  /*10120*/  STG.E.U16 desc[UR20][R210.64+0x52], R144 ;  /* 0x00005290d2007986 */ /* 0x000fe2000c101514 */
[----:B------:R-:W-:Y:S01]  /*10130*/  ISETP.LE.U32.AND P4, PT, R106, UR12, PT ;  /* 0x0000000c6a007c0c */ /* 0x000fe2000bf83070 */
[----:B---3--:R-:W-:Y:S01]  /*10140*/  IMAD.U32 R177, RZ, RZ, UR12 ;  /* 0x0000000cffb17e24 */ /* 0x008fe2000f8e00ff */
[----:B------:R-:W-:Y:S01]  /*10150*/  PRMT R106, R159, 0x7632, R106 ;  /* 0x000076329f6a7816 */ /* 0x000fe2000000006a */
[----:B------:R-:W-:Y:S01]  /*10160*/  STG.E.U16 desc[UR20][R214.64+0x50], R146 ;  /* 0x00005092d6007986 */ /* 0x000fe2000c101514 */
[C---:B------:R-:W-:Y:S02]  /*10170*/  LOP3.LUT P1, RZ, R216.reuse, 0x400, RZ, 0xc0, !PT ;  /* 0x00000400d8ff7812 */ /* 0x040fe4000782c0ff */
[----:B------:R-:W-:Y:S11]  /*10180*/  PRMT R154, R107, 0x5410, R106 ;  /* 0x000054106b9a7816 */ /* 0x000ff6000000006a */
[----:B------:R-:W-:Y:S02]  /*10190*/  @!P1 PRMT R145, R179, 0x5410, RZ ;  /* 0x00005410b3919816 */ /* 0x000fe400000000ff */
[----:B------:R-:W-:Y:S03]  /*101a0*/  LOP3.LUT P1, RZ, R216, 0x200, RZ, 0xc0, !PT ;  /* 0x00000200d8ff7812 */ /* 0x000fe6000782c0ff */
[----:B------:R-:W-:Y:S04]  /*101b0*/  STG.E.U16 desc[UR20][R214.64+0x4e], R145 ;  /* 0x00004e91d6007986 */ /* 0x000fe8000c101514 */
[----:B------:R-:W-:Y:S04]  /*101c0*/  STG.E.U16 desc[UR20][R212.64+0x52], R148 ;  /* 0x00005294d4007986 */ /* 0x000fe8000c101514 */
[----:B------:R-:W-:Y:S04]  /*101d0*/  STG.E.U16 desc[UR20][R212.64+0x50], R147 ;  /* 0x00005093d4007986 */ /* 0x000fe8000c101514 */
[----:B------:R-:W-:Y:S04]  /*101e0*/  STG.E.U16 desc[UR20][R208.64+0x60], R202 ;  /* 0x000060cad0007986 */ /* 0x000fe8000c101514 */
[----:B------:R-:W-:Y:S01]  /*101f0*/  STG.E.U16 desc[UR20][R208.64+0x62], R203 ;  /* 0x000062cbd0007986 */ /* 0x000fe2000c101514 */
[----:B----4-:R-:W-:Y:S02]  /*10200*/  @!P5 HADD2 R131, -R201.H0_H0, -RZ.H0_H0 ;  /* 0xa00000ffc983d230 */ /* 0x010fe40000000900 */
[----:B-----5:R-:W-:Y:S03]  /*10210*/  @!P6 HADD2 R122, -R200.H0_H0, -RZ.H0_H0 ;  /* 0xa00000ffc87ae230 */ /* 0x020fe60000000900 */
[----:B------:R-:W-:Y:S01]  /*10220*/  PRMT R110, R131, 0x7610, R110 ;  /* 0x00007610836e7816 */ /* 0x000fe2000000006e */
[----:B------:R-:W-:Y:S03]  /*10230*/  @!P5 STL.S16 [R1+0x74], R131 ;  /* 0x000074830100d387 */ /* 0x000fe60000100600 */
[----:B------:R-:W-:Y:S02]  /*10240*/  @!P5 PRMT R201, R110, 0x5410, RZ ;  /* 0x000054106ec9d816 */ /* 0x000fe400000000ff */
[----:B------:R1:W3:Y:S01]  /*10250*/  LDL.S16 R110, [R1+0x48] ;  /* 0x00004800016e7983 */ /* 0x0002e20000100600 */
[----:B------:R-:W-:Y:S02]  /*10260*/  ISETP.LE.U32.AND P5, PT, R2, UR12, PT ;  /* 0x0000000c02007c0c */ /* 0x000fe4000bfa3070 */
[----:B------:R-:W-:Y:S01]  /*10270*/  PRMT R117, R122, 0x7610, R117 ;  /* 0x000076107a757816 */ /* 0x000fe20000000075 */
[----:B------:R-:W-:Y:S03]  /*10280*/  @!P6 STL.S16 [R1+0x60], R122 ;  /* 0x0000607a0100e387 */ /* 0x000fe60000100600 */
[----:B------:R-:W-:Y:S01]  /*10290*/  @!P6 PRMT R200, R117, 0x5410, RZ ;  /* 0x0000541075c8e816 */ /* 0x000fe200000000ff */
[----:B------:R1:W4:Y:S01]  /*102a0*/  LDL.S16 R100, [R1+0x58] ;  /* 0x0000580001647983 */ /* 0x0003220000100600 */
[----:B------:R-:W-:Y:S02]  /*102b0*/  ISETP.LE.U32.AND P6, PT, R0, UR12, PT ;  /* 0x0000000c00007c0c */ /* 0x000fe4000bfc3070 */
[--C-:B------:R-:W-:Y:S01]  /*102c0*/  SHF.R.U32.HI R0, RZ, 0x10, R116.reuse ;  /* 0x00000010ff007819 */ /* 0x100fe20000011674 */
[----:B------:R-:W-:Y:S01]  /*102d0*/  STG.E.U16 desc[UR20][R210.64+0x60], R201 ;  /* 0x000060c9d2007986 */ /* 0x000fe2000c101514 */
[----:B------:R-:W-:Y:S01]  /*102e0*/  SHF.R.U32.HI R116, RZ, 0x18, R116 ;  /* 0x00000018ff747819 */ /* 0x000fe20000011674 */
[----:B------:R-:W-:Y:S01]  /*102f0*/  @!P5 HADD2 R115, -R199.H0_H0, -RZ.H0_H0 ;  /* 0xa00000ffc773d230 */ /* 0x000fe20000000900 */
[----:B------:R-:W-:Y:S01]  /*10300*/  LOP3.LUT R0, R0, 0xff, RZ, 0xc0, !PT ;  /* 0x000000ff00007812 */ /* 0x000fe200078ec0ff */
[----:B------:R-:W-:Y:S03]  /*10310*/  STG.E.U16 desc[UR20][R210.64+0x62], R200 ;  /* 0x000062c8d2007986 */ /* 0x000fe6000c101514 */
[----:B------:R-:W-:Y:S01]  /*10320*/  PRMT R112, R115, 0x7610, R112 ;  /* 0x0000761073707816 */ /* 0x000fe20000000070 */
[----:B------:R-:W-:Y:S02]  /*10330*/  @!P5 STL.S16 [R1+0x54], R115 ;  /* 0x000054730100d387 */ /* 0x000fe40000100600 */
[----:B------:R-:W-:Y:S01]  /*10340*/  @!P6 HADD2 R114, -R198.H0_H0, -RZ.H0_H0 ;  /* 0xa00000ffc672e230 */ /* 0x000fe20000000900 */
[----:B------:R-:W-:Y:S02]  /*10350*/  @!P5 PRMT R199, R112, 0x5410, RZ ;  /* 0x0000541070c7d816 */ /* 0x000fe400000000ff */
[----:B------:R-:W-:Y:S02]  /*10360*/  ISETP.LE.U32.AND P5, PT, R0, UR12, PT ;  /* 0x0000000c00007c0c */ /* 0x000fe4000bfa3070 */
[----:B------:R-:W-:Y:S01]  /*10370*/  PRMT R0, R114, 0x7610, R0 ;  /* 0x0000761072007816 */ /* 0x000fe20000000000 */
[----:B------:R-:W-:Y:S03]  /*10380*/  @!P6 STL.S16 [R1+0x50], R114 ;  /* 0x000050720100e387 */ /* 0x000fe60000100600 */
[----:B------:R-:W-:Y:S01]  /*10390*/  @!P6 PRMT R198, R0, 0x5410, RZ ;  /* 0x0000541000c6e816 */ /* 0x000fe200000000ff */
[----:B------:R-:W-:Y:S01]  /*103a0*/  STG.E.U16 desc[UR20][R214.64+0x5e], R199 ;  /* 0x00005ec7d6007986 */ /* 0x000fe2000c101514 */
[----:B------:R-:W-:Y:S02]  /*103b0*/  ISETP.LE.U32.AND P6, PT, R116, UR12, PT ;  /* 0x0000000c74007c0c */ /* 0x000fe4000bfc3070 */
[----:B------:R-:W-:Y:S01]  /*103c0*/  LOP3.LUT R0, R218, 0xff, RZ, 0xc0, !PT ;  /* 0x000000ffda007812 */ /* 0x000fe200078ec0ff */
[----:B------:R-:W-:Y:S02]  /*103d0*/  STG.E.U16 desc[UR20][R214.64+0x60], R198 ;  /* 0x000060c6d6007986 */ /* 0x000fe4000c101514 */
[----:B--2---:R-:W-:Y:S05]  /*103e0*/  @!P5 HADD2 R113, -R197.H0_H0, -RZ.H0_H0 ;  /* 0xa00000ffc571d230 */ /* 0x004fea0000000900 */
[----:B------:R-:W-:Y:S01]  /*103f0*/  PRMT R111, R113, 0x7610, R111 ;  /* 0x00007610716f7816 */ /* 0x000fe2000000006f */
[----:B------:R-:W-:Y:S03]  /*10400*/  @!P5 STL.S16 [R1+0x4c], R113 ;  /* 0x00004c710100d387 */ /* 0x000fe60000100600 */
[----:B------:R-:W-:Y:S02]  /*10410*/  @!P5 PRMT R197, R111, 0x5410, RZ ;  /* 0x000054106fc5d816 */ /* 0x000fe400000000ff */
[----:B------:R-:W-:Y:S02]  /*10420*/  ISETP.LE.U32.AND P5, PT, R0, UR12, PT ;  /* 0x0000000c00007c0c */ /* 0x000fe4000bfa3070 */
[----:B------:R-:W-:Y:S01]  /*10430*/  LOP3.LUT R0, R218, 0xffff, RZ, 0xc0, !PT ;  /* 0x0000ffffda007812 */ /* 0x000fe200078ec0ff */
[----:B------:R-:W-:Y:S03]  /*10440*/  STG.E.U16 desc[UR20][R212.64+0x60], R197 ;  /* 0x000060c5d4007986 */ /* 0x000fe6000c101514 */
[----:B------:R-:W-:Y:S04]  /*10450*/  SHF.R.U32.HI R0, RZ, 0x8, R0 ;  /* 0x00000008ff007819 */ /* 0x000fe80000011600 */
[----:B------:R-:W-:Y:S02]  /*10460*/  LOP3.LUT R217, R0, 0xffff, RZ, 0xc0, !PT ;  /* 0x0000ffff00d97812 */ /* 0x000fe400078ec0ff */
[----:B------:R-:W-:Y:S04]  /*10470*/  SHF.R.U32.HI R0, RZ, 0x10, R218 ;  /* 0x00000010ff007819 */ /* 0x000fe800000116da */
[----:B------:R-:W-:Y:S01]  /*10480*/  LOP3.LUT R0, R0, 0xff, RZ, 0xc0, !PT ;  /* 0x000000ff00007812 */ /* 0x000fe200078ec0ff */
[----:B---3--:R-:W-:Y:S05]  /*10490*/  @!P6 HADD2 R110, -R196.H0_H0, -RZ.H0_H0 ;  /* 0xa00000ffc46ee230 */ /* 0x008fea0000000900 */
[----:B------:R2:W-:Y:S01]  /*104a0*/  @!P6 STL.S16 [R1+0x48], R110 ;  /* 0x0000486e0100e387 */ /* 0x0005e20000100600 */
[----:B------:R-:W-:Y:S01]  /*104b0*/  PRMT R3, R110, 0x7610, R3 ;  /* 0x000076106e037816 */ /* 0x000fe20000000003 */
[----:B----4-:R-:W-:Y:S03]  /*104c0*/  @!P5 HADD2 R100, -R107.H0_H0, -RZ.H0_H0 ;  /* 0xa00000ff6b64d230 */ /* 0x010fe60000000900 */
[----:B------:R-:W-:Y:S02]  /*104d0*/  @!P6 PRMT R196, R3, 0x5410, RZ ;  /* 0x0000541003c4e816 */ /* 0x000fe400000000ff */
[----:B------:R-:W-:Y:S01]  /*104e0*/  ISETP.LE.U32.AND P6, PT, R0, UR12, PT ;  /* 0x0000000c00007c0c */ /* 0x000fe2000bfc3070 */
[----:B------:R3:W-:Y:S01]  /*104f0*/  @!P5 STL.S16 [R1+0x58], R100 ;  /* 0x000058640100d387 */ /* 0x0007e20000100600 */
[----:B------:R-:W-:Y:S02]  /*10500*/  PRMT R2, R100, 0x7610, R2 ;  /* 0x0000761064027816 */ /* 0x000fe40000000002 */
[----:B------:R-:W-:Y:S01]  /*10510*/  LOP3.LUT R0, R175, UR8, R190, 0x96, !PT ;  /* 0x00000008af007c12 */ /* 0x000fe2000f8e96be */
[----:B------:R1:W4:Y:S01]  /*10520*/  LDL.S16 R181, [R1+0x3c] ;  /* 0x00003c0001b57983 */ /* 0x0003220000100600 */
[----:B------:R-:W-:Y:S02]  /*10530*/  @!P5 PRMT R107, R2, 0x5410, RZ ;  /* 0x00005410026bd816 */ /* 0x000fe400000000ff */
[C---:B------:R-:W-:Y:S01]  /*10540*/  LOP3.LUT R2, R0.reuse, 0xffff, RZ, 0xc0, !PT ;  /* 0x0000ffff00027812 */ /* 0x040fe200078ec0ff */
[----:B------:R1:W5:Y:S01]  /*10550*/  LDL.S16 R180, [R1+0x38] ;  /* 0x0000380001b47983 */ /* 0x0003620000100600 */
[----:B------:R-:W-:Y:S02]  /*10560*/  LOP3.LUT R3, R0, 0xff, RZ, 0xc0, !PT ;  /* 0x000000ff00037812 */ /* 0x000fe400078ec0ff */
[----:B------:R-:W-:Y:S01]  /*10570*/  SHF.R.U32.HI R2, RZ, 0x8, R2 ;  /* 0x00000008ff027819 */ /* 0x000fe20000011602 */
[----:B------:R-:W-:Y:S01]  /*10580*/  LDSM.16.MT88.4 R188, [R194+0xbc00] ;  /* 0x00bc0000c2bc783b */ /* 0x000fe20000004200 */
[----:B------:R-:W-:Y:S02]  /*10590*/  ISETP.LE.U32.AND P5, PT, R217, UR12, PT ;  /* 0x0000000cd9007c0c */ /* 0x000fe4000bfa3070 */
[----:B------:R-:W-:Y:S02]  /*105a0*/  PRMT R108, R3, 0x5410, R2 ;  /* 0x00005410036c7816 */ /* 0x000fe40000000002 */
[--C-:B------:R-:W-:Y:S02]  /*105b0*/  SHF.R.U32.HI R3, RZ, 0x10, R0.reuse ;  /* 0x00000010ff037819 */ /* 0x100fe40000011600 */
[----:B------:R-:W-:Y:S01]  /*105c0*/  SHF.R.U32.HI R2, RZ, 0x18, R0 ;  /* 0x00000018ff027819 */ /* 0x000fe20000011600 */
[----:B------:R-:W-:Y:S01]  /*105d0*/  STG.E.U16 desc[UR20][R212.64+0x62], R196 ;  /* 0x000062c4d4007986 */ /* 0x000fe2000c101514 */
[----:B------:R-:W-:Y:S02]  /*105e0*/  LOP3.LUT R0, R3, 0xff, RZ, 0xc0, !PT ;  /* 0x000000ff03007812 */ /* 0x000fe400078ec0ff */
[----:B--2---:R-:W-:Y:S01]  /*105f0*/  SHF.R.U32.HI R110, RZ, 0x10, R174 ;  /* 0x00000010ff6e7819 */ /* 0x004fe200000116ae */
[----:B------:R-:W-:Y:S01]  /*10600*/  STG.E.U16 desc[UR20][R208.64+0x70], R107 ;  /* 0x0000706bd0007986 */ /* 0x000fe2000c101514 */
[----:B---3--:R-:W-:Y:S01]  /*10610*/  IMAD.MOV.U32 R100, RZ, RZ, 0x7054 ;  /* 0x00007054ff647424 */ /* 0x008fe200078e00ff */
[----:B------:R-:W-:Y:S02]  /*10620*/  PRMT R0, R0, 0x5410, R2 ;  /* 0x0000541000007816 */ /* 0x000fe40000000002 */
[----:B------:R-:W-:Y:S02]  /*10630*/  LOP3.LUT R2, R138, 0xffff, RZ, 0xc0, !PT ;  /* 0x0000ffff8a027812 */ /* 0x000fe400078ec0ff */
[----:B------:R-:W-:Y:S02]  /*10640*/  PRMT R177, R177, R100, UR12 ;  /* 0x0000000cb1b17e16 */ /* 0x000fe40008000064 */
[----:B------:R-:W-:Y:S02]  /*10650*/  LOP3.LUT R100, R174, 0xff, RZ, 0xc0, !PT ;  /* 0x000000ffae647812 */ /* 0x000fe400078ec0ff */
[----:B------:R-:W-:Y:S02]  /*10660*/  LOP3.LUT R110, R110, 0xff, RZ, 0xc0, !PT ;  /* 0x000000ff6e6e7812 */ /* 0x000fe400078ec0ff */
[--C-:B------:R-:W-:Y:S02]  /*10670*/  HSET2.LE.AND R109, R0, R177.reuse, PT ;  /* 0x000000b1006d7233 */ /* 0x100fe40003803000 */
[----:B------:R-:W-:Y:S02]  /*10680*/  LOP3.LUT R0, R174, 0xffff, RZ, 0xc0, !PT ;  /* 0x0000ffffae007812 */ /* 0x000fe400078ec0ff */
[----:B------:R-:W-:Y:S02]  /*10690*/  SHF.R.U32.HI R174, RZ, 0x18, R174 ;  /* 0x00000018ffae7819 */ /* 0x000fe400000116ae */
[----:B------:R-:W-:Y:S02]  /*106a0*/  SHF.R.U32.HI R3, RZ, 0x8, R0 ;  /* 0x00000008ff037819 */ /* 0x000fe40000011600 */
[----:B------:R-:W-:Y:S02]  /*106b0*/  LOP3.LUT R0, R139, UR8, R168, 0x96, !PT ;  /* 0x000000088b007c12 */ /* 0x000fe4000f8e96a8 */
[----:B------:R-:W-:Y:S01]  /*106c0*/  PRMT R114, R100, 0x5410, R3 ;  /* 0x0000541064727816 */ /* 0x000fe20000000003 */
[----:B------:R1:W2:Y:S01]  /*106d0*/  LDL.S16 R168, [R1+0x40] ;  /* 0x0000400001a87983 */ /* 0x0002a20000100600 */
[----:B------:R-:W-:Y:S02]  /*106e0*/  SHF.R.U32.HI R3, RZ, 0x8, R2 ;  /* 0x00000008ff037819 */ /* 0x000fe40000011602 */
[--C-:B------:R-:W-:Y:S02]  /*106f0*/  SHF.R.U32.HI R2, RZ, 0x10, R138.reuse ;  /* 0x00000010ff027819 */ /* 0x100fe4000001168a */
[----:B------:R-:W-:Y:S02]  /*10700*/  LOP3.LUT R100, R138, 0xff, RZ, 0xc0, !PT ;  /* 0x000000ff8a647812 */ /* 0x000fe400078ec0ff */
[----:B------:R-:W-:Y:S02]  /*10710*/  LOP3.LUT R112, R2, 0xff, RZ, 0xc0, !PT ;  /* 0x000000ff02707812 */ /* 0x000fe400078ec0ff */
[C---:B------:R-:W-:Y:S02]  /*10720*/  LOP3.LUT R2, R0.reuse, 0xffff, RZ, 0xc0, !PT ;  /* 0x0000ffff00027812 */ /* 0x040fe400078ec0ff */
[----:B------:R-:W-:Y:S02]  /*10730*/  LOP3.LUT R113, R0, 0xff, RZ, 0xc0, !PT ;  /* 0x000000ff00717812 */ /* 0x000fe400078ec0ff */
[----:B------:R-:W-:Y:S02]  /*10740*/  SHF.R.U32.HI R138, RZ, 0x18, R138 ;  /* 0x00000018ff8a7819 */ /* 0x000fe4000001168a */
[----:B------:R-:W-:Y:S02]  /*10750*/  SHF.R.U32.HI R2, RZ, 0x8, R2 ;  /* 0x00000008ff027819 */ /* 0x000fe40000011602 */
[----:B------:R-:W-:Y:S02]  /*10760*/  PRMT R111, R110, 0x5410, R174 ;  /* 0x000054106e6f7816 */ /* 0x000fe400000000ae */
[--C-:B------:R-:W-:Y:S02]  /*10770*/  HSET2.LE.AND R110, R114, R177.reuse, PT ;  /* 0x000000b1726e7233 */ /* 0x100fe40003803000 */
[----:B------:R-:W-:Y:S02]  /*10780*/  PRMT R119, R112, 0x5410, R138 ;  /* 0x0000541070777816 */ /* 0x000fe4000000008a */
[----:B------:R-:W-:Y:S02]  /*10790*/  PRMT R2, R113, 0x5410, R2 ;  /* 0x0000541071027816 */ /* 0x000fe40000000002 */
[----:B------:R-:W3:Y:S01]  /*107a0*/  LDSM.16.MT88.4 R112, [R192+0x9000] ;  /* 0x00900000c070783b */ /* 0x000ee20000004200 */
[----:B------:R-:W-:Y:S02]  /*107b0*/  PRMT R118, R100, 0x5410, R3 ;  /* 0x0000541064767816 */ /* 0x000fe40000000003 */
[--C-:B------:R-:W-:Y:S02]  /*107c0*/  SHF.R.U32.HI R3, RZ, 0x10, R0.reuse ;  /* 0x00000010ff037819 */ /* 0x100fe40000011600 */
[----:B------:R-:W-:Y:S02]  /*107d0*/  LOP3.LUT R110, R110, R123, RZ, 0xc0, !PT ;  /* 0x0000007b6e6e7212 */ /* 0x000fe400078ec0ff */
[----:B------:R-:W-:Y:S01]  /*107e0*/  SHF.R.U32.HI R100, RZ, 0x18, R0 ;  /* 0x00000018ff647819 */ /* 0x000fe20000011600 */
[----:B------:R-:W1:Y:S01]  /*107f0*/  LDSM.16.MT88.4 R120, [R194+0x9000] ;  /* 0x00900000c278783b */ /* 0x000e620000004200 */
[----:B------:R-:W-:Y:S02]  /*10800*/  LOP3.LUT R0, R3, 0xff, RZ, 0xc0, !PT ;  /* 0x000000ff03007812 */ /* 0x000fe400078ec0ff */
[--C-:B------:R-:W-:Y:S02]  /*10810*/  HSET2.LE.AND R108, R108, R177.reuse, PT ;  /* 0x000000b16c6c7233 */ /* 0x100fe40003803000 */
[--C-:B------:R-:W-:Y:S02]  /*10820*/  HSET2.LE.AND R111, R111, R177.reuse, PT ;  /* 0x000000b16f6f7233 */ /* 0x100fe40003803000 */
[----:B------:R-:W-:Y:S02]  /*10830*/  PRMT R0, R0, 0x5410, R100 ;  /* 0x0000541000007816 */ /* 0x000fe40000000064 */
[----:B------:R-:W-:Y:S02]  /*10840*/  LOP3.LUT R108, R108, R126, RZ, 0xc0, !PT ;  /* 0x0000007e6c6c7212 */ /* 0x000fe400078ec0ff */
[----:B------:R-:W-:Y:S02]  /*10850*/  LOP3.LUT R109, R109, R124, RZ, 0xc0, !PT ;  /* 0x0000007c6d6d7212 */ /* 0x000fe400078ec0ff */
[----:B------:R-:W-:Y:S02]  /*10860*/  LOP3.LUT R111, R111, R125, RZ, 0xc0, !PT ;  /* 0x0000007d6f6f7212 */ /* 0x000fe400078ec0ff */
[--C-:B------:R-:W-:Y:S02]  /*10870*/  HSET2.LE.AND R116, R2, R177.reuse, PT ;  /* 0x000000b102747233 */ /* 0x100fe40003803000 */
[--C-:B------:R-:W-:Y:S02]  /*10880*/  HSET2.LE.AND R117, R0, R177.reuse, PT ;  /* 0x000000b100757233 */ /* 0x100fe40003803000 */
[--C-:B------:R-:W-:Y:S02]  /*10890*/  HSET2.LE.AND R118, R118, R177.reuse, PT ;  /* 0x000000b176767233 */ /* 0x100fe40003803000 */
[--C-:B------:R-:W-:Y:S02]  /*108a0*/  HSET2.LE.AND R119, R119, R177.reuse, PT ;  /* 0x000000b177777233 */ /* 0x100fe40003803000 */
[----:B------:R-:W-:Y:S02]  /*108b0*/  LOP3.LUT R116, R116, R128, RZ, 0xc0, !PT ;  /* 0x0000008074747212 */ /* 0x000fe400078ec0ff */
[----:B------:R-:W-:Y:S02]  /*108c0*/  LOP3.LUT R117, R117, R127, RZ, 0xc0, !PT ;  /* 0x0000007f75757212 */ /* 0x000fe400078ec0ff */
[----:B------:R-:W-:Y:S02]  /*108d0*/  LOP3.LUT R118, R118, R129, RZ, 0xc0, !PT ;  /* 0x0000008176767212 */ /* 0x000fe400078ec0ff */
[----:B------:R-:W-:Y:S02]  /*108e0*/  LOP3.LUT R119, R119, R130, RZ, 0xc0, !PT ;  /* 0x0000008277777212 */ /* 0x000fe400078ec0ff */
[----:B------:R-:W-:Y:S01]  /*108f0*/  LDSM.16.MT88.4 R128, [R192+0x9400] ;  /* 0x00940000c080783b */ /* 0x000fe20000004200 */
[-C--:B---3--:R-:W-:Y:S05]  /*10900*/  HMMA.16816.F32 R4, R108, R112.reuse, R4 ;  /* 0x000000706c04723c */ /* 0x088fea0000001804 */
[----:B------:R-:W-:Y:S01]  /*10910*/  LOP3.LUT R2, R163, UR17, R170, 0x96, !PT ;  /* 0x00000011a3027c12 */ /* 0x000fe2000f8e96aa */
[C---:B------:R-:W-:Y:S01]  /*10920*/  HMMA.16816.F32 R8, R116.reuse, R112, R8 ;  /* 0x000000707408723c */ /* 0x040fe20000001808 */
[----:B------:R3:W3:Y:S04]  /*10930*/  LDL.S16 R170, [R1+0x44] ;  /* 0x0000440001aa7983 */ /* 0x0006e80000100600 */
[----:B------:R-:W-:Y:S01]  /*10940*/  LOP3.LUT R124, R160, 0xff, RZ, 0xc0, !PT ;  /* 0x000000ffa07c7812 */ /* 0x000fe200078ec0ff */
[-C--:B------:R-:W-:Y:S05]  /*10950*/  HMMA.16816.F32 R12, R116, R114.reuse, R12 ;  /* 0x00000072740c723c */ /* 0x080fea000000180c */
[----:B------:R-:W-:Y:S01]  /*10960*/  LOP3.LUT R0, R161, UR17, R220, 0x96, !PT ;  /* 0x00000011a1007c12 */ /* 0x000fe2000f8e96dc */
[C---:B------:R-:W-:Y:S01]  /*10970*/  HMMA.16816.F32 R16, R108.reuse, R114, R16 ;  /* 0x000000726c10723c */ /* 0x040fe20000001810 */
[----:B------:R-:W1:Y:S04]  /*10980*/  LDSM.16.MT88.4 R112, [R192+0xa000] ;  /* 0x00a00000c070783b */ /* 0x000e680000004200 */
[C---:B------:R-:W-:Y:S01]  /*10990*/  LOP3.LUT R125, R162.reuse, 0xffff, RZ, 0xc0, !PT ;  /* 0x0000ffffa27d7812 */ /* 0x040fe200078ec0ff */
[-C--:B-1----:R-:W-:Y:S05]  /*109a0*/  HMMA.16816.F32 R20, R108, R120.reuse, R20 ;  /* 0x000000786c14723c */ /* 0x082fea0000001814 */
[----:B------:R-:W-:Y:S01]  /*109b0*/  LOP3.LUT R127, R162, 0xff, RZ, 0xc0, !PT ;  /* 0x000000ffa27f7812 */ /* 0x000fe200078ec0ff */
[C---:B------:R-:W-:Y:S05]  /*109c0*/  HMMA.16816.F32 R24, R116.reuse, R120, R24 ;  /* 0x000000787418723c */ /* 0x040fea0000001818 */
[----:B------:R-:W-:Y:S01]  /*109d0*/  SHF.R.U32.HI R126, RZ, 0x10, R162 ;  /* 0x00000010ff7e7819 */ /* 0x000fe200000116a2 */
[-C--:B------:R-:W-:Y:S05]  /*109e0*/  HMMA.16816.F32 R28, R116, R122.reuse, R28 ;  /* 0x0000007a741c723c */ /* 0x080fea000000181c */
[----:B------:R-:W-:Y:S01]  /*109f0*/  LOP3.LUT R100, R160, 0xffff, RZ, 0xc0, !PT ;  /* 0x0000ffffa0647812 */ /* 0x000fe200078ec0ff */
[C---:B------:R-:W-:Y:S01]  /*10a00*/  HMMA.16816.F32 R32, R108.reuse, R122, R32 ;  /* 0x0000007a6c20723c */ /* 0x040fe20000001820 */
[----:B------:R-:W1:Y:S04]  /*10a10*/  LDSM.16.MT88.4 R120, [R194+0xa000] ;  /* 0x00a00000c278783b */ /* 0x000e680000004200 */
[----:B------:R-:W-:Y:S02]  /*10a20*/  SHF.R.U32.HI R100, RZ, 0x8, R100 ;  /* 0x00000008ff647819 */ /* 0x000fe40000011664 */
[----:B------:R-:W-:Y:S04]  /*10a30*/  SHF.R.U32.HI R162, RZ, 0x18, R162 ;  /* 0x00000018ffa27819 */ /* 0x000fe800000116a2 */
[----:B------:R-:W-:Y:S02]  /*10a40*/  PRMT R138, R124, 0x5410, R100 ;  /* 0x000054107c8a7816 */ /* 0x000fe40000000064 */
[----:B------:R-:W-:Y:S02]  /*10a50*/  LOP3.LUT R100, R126, 0xff, RZ, 0xc0, !PT ;  /* 0x000000ff7e647812 */ /* 0x000fe400078ec0ff */
[--C-:B------:R-:W-:Y:S01]  /*10a60*/  SHF.R.U32.HI R3, RZ, 0x10, R160.reuse ;  /* 0x00000010ff037819 */ /* 0x100fe200000116a0 */
[-C--:B------:R-:W-:Y:S03]  /*10a70*/  HMMA.16816.F32 R36, R108, R112.reuse, R36 ;  /* 0x000000706c24723c */ /* 0x080fe60000001824 */
[----:B------:R-:W-:Y:S02]  /*10a80*/  SHF.R.U32.HI R160, RZ, 0x18, R160 ;  /* 0x00000018ffa07819 */ /* 0x000fe400000116a0 */
[----:B------:R-:W-:Y:S01]  /*10a90*/  LOP3.LUT R3, R3, 0xff, RZ, 0xc0, !PT ;  /* 0x000000ff03037812 */ /* 0x000fe200078ec0ff */
[C---:B------:R-:W-:Y:S05]  /*10aa0*/  HMMA.16816.F32 R40, R116.reuse, R112, R40 ;  /* 0x000000707428723c */ /* 0x040fea0000001828 */
[----:B------:R-:W-:Y:S01]  /*10ab0*/  PRMT R160, R3, 0x5410, R160 ;  /* 0x0000541003a07816 */ /* 0x000fe200000000a0 */
[-C--:B------:R-:W-:Y:S05]  /*10ac0*/  HMMA.16816.F32 R44, R116, R114.reuse, R44 ;  /* 0x00000072742c723c */ /* 0x080fea000000182c */
[C---:B------:R-:W-:Y:S01]  /*10ad0*/  LOP3.LUT R3, R0.reuse, 0xffff, RZ, 0xc0, !PT ;  /* 0x0000ffff00037812 */ /* 0x040fe200078ec0ff */
[C---:B------:R-:W-:Y:S05]  /*10ae0*/  HMMA.16816.F32 R48, R108.reuse, R114, R48 ;  /* 0x000000726c30723c */ /* 0x040fea0000001830 */
[----:B------:R-:W-:Y:S01]  /*10af0*/  SHF.R.U32.HI R112, RZ, 0x8, R125 ;  /* 0x00000008ff707819 */ /* 0x000fe2000001167d */
[-C--:B-1----:R-:W-:Y:S05]  /*10b00*/  HMMA.16816.F32 R52, R108, R120.reuse, R52 ;  /* 0x000000786c34723c */ /* 0x082fea0000001834 */
[----:B------:R-:W-:Y:S01]  /*10b10*/  LOP3.LUT R113, R0, 0xff, RZ, 0xc0, !PT ;  /* 0x000000ff00717812 */ /* 0x000fe200078ec0ff */
[C---:B------:R-:W-:Y:S05]  /*10b20*/  HMMA.16816.F32 R56, R116.reuse, R120, R56 ;  /* 0x000000787438723c */ /* 0x040fea0000001838 */
[----:B------:R-:W-:Y:S01]  /*10b30*/  SHF.R.U32.HI R3, RZ, 0x8, R3 ;  /* 0x00000008ff037819 */ /* 0x000fe20000011603 */
[-C--:B------:R-:W-:Y:S05]  /*10b40*/  HMMA.16816.F32 R60, R116, R122.reuse, R60 ;  /* 0x0000007a743c723c */ /* 0x080fea000000183c */
[----:B------:R-:W-:Y:S01]  /*10b50*/  PRMT R159, R127, 0x5410, R112 ;  /* 0x000054107f9f7816 */ /* 0x000fe20000000070 */
[C---:B------:R-:W-:Y:S01]  /*10b60*/  HMMA.16816.F32 R64, R108.reuse, R122, R64 ;  /* 0x0000007a6c40723c */ /* 0x040fe20000001840 */
[----:B------:R-:W-:Y:S04]  /*10b70*/  LDSM.16.MT88.4 R120, [R194+0xb000] ;  /* 0x00b00000c278783b */ /* 0x000fe80000004200 */
[----:B------:R-:W-:Y:S02]  /*10b80*/  PRMT R124, R113, 0x5410, R3 ;  /* 0x00005410717c7816 */ /* 0x000fe40000000003 */
[----:B------:R-:W-:Y:S02]  /*10b90*/  SHF.R.U32.HI R3, RZ, 0x10, R0 ;  /* 0x00000010ff037819 */ /* 0x000fe40000011600 */
[----:B------:R-:W1:Y:S02]  /*10ba0*/  LDSM.16.MT88.4 R112, [R192+0xb000] ;  /* 0x00b00000c070783b */ /* 0x000e640000004200 */
[--C-:B------:R-:W-:Y:S02]  /*10bb0*/  HSET2.LE.AND R126, R138, R177.reuse, PT ;  /* 0x000000b18a7e7233 */ /* 0x100fe40003803000 */
[--C-:B------:R-:W-:Y:S02]  /*10bc0*/  HSET2.LE.AND R124, R124, R177.reuse, PT ;  /* 0x000000b17c7c7233 */ /* 0x100fe40003803000 */
[--C-:B------:R-:W-:Y:S02]  /*10bd0*/  HSET2.LE.AND R127, R160, R177.reuse, PT ;  /* 0x000000b1a07f7233 */ /* 0x100fe40003803000 */
[----:B------:R-:W-:Y:S02]  /*10be0*/  LOP3.LUT R126, R126, R135, RZ, 0xc0, !PT ;  /* 0x000000877e7e7212 */ /* 0x000fe400078ec0ff */
[----:B------:R-:W-:Y:S02]  /*10bf0*/  LOP3.LUT R124, R124, R133, RZ, 0xc0, !PT ;  /* 0x000000857c7c7212 */ /* 0x000fe400078ec0ff */
[----:B------:R-:W-:Y:S02]  /*10c00*/  LOP3.LUT R127, R127, R132, RZ, 0xc0, !PT ;  /* 0x000000847f7f7212 */ /* 0x000fe400078ec0ff */
[----:B------:R-:W-:Y:S02]  /*10c10*/  PRMT R162, R100, 0x5410, R162 ;  /* 0x0000541064a27816 */ /* 0x000fe400000000a2 */
[C---:B------:R-:W-:Y:S02]  /*10c20*/  LOP3.LUT R100, R2.reuse, 0xff, RZ, 0xc0, !PT ;  /* 0x000000ff02647812 */ /* 0x040fe400078ec0ff */
[----:B------:R-:W-:Y:S02]  /*10c30*/  SHF.R.U32.HI R0, RZ, 0x18, R0 ;  /* 0x00000018ff007819 */ /* 0x000fe40000011600 */
[----:B------:R-:W-:Y:S04]  /*10c40*/  LOP3.LUT R3, R3, 0xff, RZ, 0xc0, !PT ;  /* 0x000000ff03037812 */ /* 0x000fe800078ec0ff */
[----:B------:R-:W-:Y:S02]  /*10c50*/  PRMT R125, R3, 0x5410, R0 ;  /* 0x00005410037d7816 */ /* 0x000fe40000000000 */
[----:B------:R-:W-:Y:S02]  /*10c60*/  LOP3.LUT R0, R2, 0xffff, RZ, 0xc0, !PT ;  /* 0x0000ffff02007812 */ /* 0x000fe400078ec0ff */
[----:B------:R-:W-:Y:S02]  /*10c70*/  SHF.R.U32.HI R3, RZ, 0x10, R2 ;  /* 0x00000010ff037819 */ /* 0x000fe40000011602 */
[--C-:B------:R-:W-:Y:S02]  /*10c80*/  HSET2.LE.AND R125, R125, R177.reuse, PT ;  /* 0x000000b17d7d7233 */ /* 0x100fe40003803000 */
[----:B------:R-:W-:Y:S02]  /*10c90*/  SHF.R.U32.HI R0, RZ, 0x8, R0 ;  /* 0x00000008ff007819 */ /* 0x000fe40000011600 */
[----:B------:R-:W-:Y:S02]  /*10ca0*/  LOP3.LUT R3, R3, 0xff, RZ, 0xc0, !PT ;  /* 0x000000ff03037812 */ /* 0x000fe400078ec0ff */
[----:B------:R-:W-:Y:S02]  /*10cb0*/  LOP3.LUT R125, R125, R134, RZ, 0xc0, !PT ;  /* 0x000000867d7d7212 */ /* 0x000fe400078ec0ff */
[----:B------:R-:W5:Y:S01]  /*10cc0*/  LDSM.16.MT88.4 R132, [R194+0x9400] ;  /* 0x00940000c284783b */ /* 0x000f620000004200 */
[----:B------:R-:W-:Y:S01]  /*10cd0*/  PRMT R0, R100, 0x5410, R0 ;  /* 0x0000541064007816 */ /* 0x000fe20000000000 */
[-C--:B-1----:R-:W-:Y:S03]  /*10ce0*/  HMMA.16816.F32 R68, R108, R112.reuse, R68 ;  /* 0x000000706c44723c */ /* 0x082fe60000001844 */
[----:B------:R-:W-:Y:S03]  /*10cf0*/  SHF.R.U32.HI R2, RZ, 0x18, R2 ;  /* 0x00000018ff027819 */ /* 0x000fe60000011602 */
[C---:B------:R-:W-:Y:S05]  /*10d00*/  HMMA.16816.F32 R72, R116.reuse, R112, R72 ;  /* 0x000000707448723c */ /* 0x040fea0000001848 */
[----:B------:R-:W-:Y:S01]  /*10d10*/  PRMT R2, R3, 0x5410, R2 ;  /* 0x0000541003027816 */ /* 0x000fe20000000002 */
[-C--:B------:R-:W-:Y:S05]  /*10d20*/  HMMA.16816.F32 R76, R116, R114.reuse, R76 ;  /* 0x00000072744c723c */ /* 0x080fea000000184c */
[--C-:B------:R-:W-:Y:S01]  /*10d30*/  HSET2.LE.AND R112, R0, R177.reuse, PT ;  /* 0x000000b100707233 */ /* 0x100fe20003803000 */
[C---:B------:R-:W-:Y:S05]  /*10d40*/  HMMA.16816.F32 R80, R108.reuse, R114, R80 ;  /* 0x000000726c50723c */ /* 0x040fea0000001850 */
[----:B------:R-:W-:Y:S01]  /*10d50*/  LOP3.LUT R112, R112, R136, RZ, 0xc0, !PT ;  /* 0x0000008870707212 */ /* 0x000fe200078ec0ff */
[-C--:B------:R-:W-:Y:S05]  /*10d60*/  HMMA.16816.F32 R84, R108, R120.reuse, R84 ;  /* 0x000000786c54723c */ /* 0x080fea0000001854 */
[--C-:B------:R-:W-:Y:S01]  /*10d70*/  HSET2.LE.AND R113, R2, R177.reuse, PT ;  /* 0x000000b102717233 */ /* 0x100fe20003803000 */
[C---:B------:R-:W-:Y:S05]  /*10d80*/  HMMA.16816.F32 R88, R116.reuse, R120, R88 ;  /* 0x000000787458723c */ /* 0x040fea0000001858 */
[----:B------:R-:W-:Y:S01]  /*10d90*/  LOP3.LUT R113, R113, R137, RZ, 0xc0, !PT ;  /* 0x0000008971717212 */ /* 0x000fe200078ec0ff */
[-C--:B------:R-:W-:Y:S01]  /*10da0*/  HMMA.16816.F32 R92, R116, R122.reuse, R92 ;  /* 0x0000007a745c723c */ /* 0x080fe2000000185c */
[----:B------:R-:W1:Y:S04]  /*10db0*/  LDSM.16.MT88.4 R136, [R192+0xa400] ;  /* 0x00a40000c088783b */ /* 0x000e680000004200 */
[--C-:B------:R-:W-:Y:S01]  /*10dc0*/  HSET2.LE.AND R114, R159, R177.reuse, PT ;  /* 0x000000b19f727233 */ /* 0x100fe20003803000 */
[----:B------:R-:W-:Y:S03]  /*10dd0*/  HMMA.16816.F32 R96, R108, R122, R96 ;  /* 0x0000007a6c60723c */ /* 0x000fe60000001860 */
[----:B------:R-:W2:Y:S02]  /*10de0*/  LDSM.16.MT88.4 R108, [R194+0xa400] ;  /* 0x00a40000c26c783b */ /* 0x000ea40000004200 */
[--C-:B------:R-:W-:Y:S01]  /*10df0*/  HSET2.LE.AND R115, R162, R177.reuse, PT ;  /* 0x000000b1a2737233 */ /* 0x100fe20003803000 */
[-C--:B------:R-:W-:Y:S05]  /*10e00*/  HMMA.16816.F32 R4, R124, R128.reuse, R4 ;  /* 0x000000807c04723c */ /* 0x080fea0000001804 */
[----:B------:R-:W-:Y:S01]  /*10e10*/  LOP3.LUT R114, R114, R141, RZ, 0xc0, !PT ;  /* 0x0000008d72727212 */ /* 0x000fe200078ec0ff */
[----:B------:R-:W2:Y:S01]  /*10e20*/  LDSM.16.MT88.4 R116, [R192+0xb400] ;  /* 0x00b40000c074783b */ /* 0x000ea20000004200 */
[----:B------:R-:W-:Y:S01]  /*10e30*/  LOP3.LUT R115, R115, R140, RZ, 0xc0, !PT ;  /* 0x0000008c73737212 */ /* 0x000fe200078ec0ff */
[C---:B----4-:R-:W-:Y:S03]  /*10e40*/  @!P2 HADD2 R181, -R204.reuse.H0_H0, -RZ.H0_H0 ;  /* 0xa00000ffccb5a230 */ /* 0x050fe60000000900 */
[----:B-----5:R-:W-:Y:S01]  /*10e50*/  @!P0 HADD2 R180, -R204.H1_H1, -RZ.H0_H0 ;  /* 0xa00000ffccb48230 */ /* 0x020fe20000000d00 */
[----:B------:R-:W-:Y:S01]  /*10e60*/  LOP3.LUT R120, R251, UR9, R166, 0x96, !PT ;  /* 0x00000009fb787c12 */ /* 0x000fe2000f8e96a6 */
[----:B------:R-:W-:Y:S01]  /*10e70*/  UIADD3 UR9, UR25, 0x76cf5d0a, URZ ;  /* 0x76cf5d0a19097890 */ /* 0x000fe2000fffe03f */
[C---:B------:R-:W-:Y:S01]  /*10e80*/  HMMA.16816.F32 R8, R112.reuse, R128, R8 ;  /* 0x000000807008723c */ /* 0x040fe20000001808 */
[----:B------:R-:W-:Y:S03]  /*10e90*/  @!P2 STL.S16 [R1+0x3c], R181 ;  /* 0x00003cb50100a387 */ /* 0x000fe60000100600 */
[----:B------:R-:W-:Y:S01]  /*10ea0*/  IMAD.WIDE.U32 R120, R120, -0x2daee0ad, RZ ;  /* 0xd2511f5378787825 */ /* 0x000fe200078e00ff */
[----:B------:R-:W-:Y:S01]  /*10eb0*/  @!P0 STL.S16 [R1+0x38], R180 ;  /* 0x000038b401008387 */ /* 0x000fe20000100600 */
[-C--:B------:R-:W-:Y:S05]  /*10ec0*/  HMMA.16816.F32 R12, R112, R130.reuse, R12 ;  /* 0x00000082700c723c */ /* 0x080fea000000180c */
[----:B------:R-:W-:Y:S01]  /*10ed0*/  LOP3.LUT R128, R164, 0xff, RZ, 0xc0, !PT ;  /* 0x000000ffa4807812 */ /* 0x000fe200078ec0ff */
[C---:B------:R-:W-:Y:S05]  /*10ee0*/  HMMA.16816.F32 R16, R124.reuse, R130, R16 ;  /* 0x000000827c10723c */ /* 0x040fea0000001810 */
[----:B------:R-:W-:Y:S01]  /*10ef0*/  PRMT R221, R181, 0x7610, R221 ;  /* 0x00007610b5dd7816 */ /* 0x000fe200000000dd */
[-C--:B------:R-:W-:Y:S05]  /*10f00*/  HMMA.16816.F32 R20, R124, R132.reuse, R20 ;  /* 0x000000847c14723c */ /* 0x080fea0000001814 */
[----:B------:R-:W-:Y:S01]  /*10f10*/  PRMT R220, R180, 0x7610, R220 ;  /* 0x00007610b4dc7816 */ /* 0x000fe200000000dc */
[C---:B------:R-:W-:Y:S01]  /*10f20*/  HMMA.16816.F32 R24, R112.reuse, R132, R24 ;  /* 0x000000847018723c */ /* 0x040fe20000001818 */
[----:B------:R-:W-:Y:S04]  /*10f30*/  LDSM.16.MT88.4 R180, [R194+0xac00] ;  /* 0x00ac0000c2b4783b */ /* 0x000fe80000004200 */
[----:B------:R-:W-:Y:S01]  /*10f40*/  LOP3.LUT R2, R167, UR16, R234, 0x96, !PT ;  /* 0x00000010a7027c12 */ /* 0x000fe2000f8e96ea */
[-C--:B------:R-:W-:Y:S01]  /*10f50*/  HMMA.16816.F32 R28, R112, R134.reuse, R28 ;  /* 0x00000086701c723c */ /* 0x080fe2000000181c */
[----:B------:R-:W-:Y:S04]  /*10f60*/  UIADD3 UR16, UR25, 0x32370b8f, URZ ;  /* 0x32370b8f19107890 */ /* 0x000fe8000fffe03f */
[----:B------:R-:W-:Y:S01]  /*10f70*/  IMAD.WIDE.U32 R2, R2, -0x2daee0ad, RZ ;  /* 0xd2511f5302027825 */ /* 0x000fe200078e00ff */
[C---:B------:R-:W-:Y:S05]  /*10f80*/  HMMA.16816.F32 R32, R124.reuse, R134, R32 ;  /* 0x000000867c20723c */ /* 0x040fea0000001820 */
[----:B------:R-:W-:Y:S01]  /*10f90*/  LOP3.LUT R0, R121, UR16, R2, 0x96, !PT ;  /* 0x0000001079007c12 */ /* 0x000fe2000f8e9602 */
[-C--:B-1----:R-:W-:Y:S01]  /*10fa0*/  HMMA.16816.F32 R36, R124, R136.reuse, R36 ;  /* 0x000000887c24723c */ /* 0x082fe20000001824 */
[----:B------:R-:W-:Y:S04]  /*10fb0*/  UIADD3 UR16, UR24, -0x255992d5, URZ ;  /* 0xdaa66d2b18107890 */ /* 0x000fe8000fffe03f */
[----:B------:R-:W-:Y:S01]  /*10fc0*/  LOP3.LUT R3, R3, UR9, R248, 0x96, !PT ;  /* 0x0000000903037c12 */ /* 0x000fe2000f8e96f8 */
[C---:B------:R-:W-:Y:S01]  /*10fd0*/  HMMA.16816.F32 R40, R112.reuse, R136, R40 ;  /* 0x000000887028723c */ /* 0x040fe20000001828 */
[----:B------:R-:W-:Y:S04]  /*10fe0*/  UIADD3 UR9, UR24, 0x78dde6e4, URZ ;  /* 0x78dde6e418097890 */ /* 0x000fe8000fffe03f */
[----:B------:R-:W-:Y:S01]  /*10ff0*/  IMAD.WIDE.U32 R2, R3, -0x326172a9, RZ ;  /* 0xcd9e8d5703027825 */ /* 0x000fe200078e00ff */
[-C--:B------:R-:W-:Y:S05]  /*11000*/  HMMA.16816.F32 R44, R112, R138.reuse, R44 ;  /* 0x0000008a702c723c */ /* 0x080fea000000182c */
[----:B------:R-:W-:Y:S01]  /*11010*/  LOP3.LUT R3, R3, UR16, R250, 0x96, !PT ;  /* 0x0000001003037c12 */ /* 0x000fe2000f8e96fa */
[C---:B------:R-:W-:Y:S01]  /*11020*/  HMMA.16816.F32 R48, R124.reuse, R138, R48 ;  /* 0x0000008a7c30723c */ /* 0x040fe20000001830 */
[----:B------:R-:W-:Y:S01]  /*11030*/  LDSM.16.MT88.4 R136, [R192+0xa800] ;  /* 0x00a80000c088783b */ /* 0x000fe20000004200 */
[----:B------:R-:W-:Y:S03]  /*11040*/  UIADD3 UR16, UR25, -0x126145ec, URZ ;  /* 0xed9eba1419107890 */ /* 0x000fe6000fffe03f */
[----:B------:R-:W-:Y:S01]  /*11050*/  IMAD.WIDE.U32 R162, R0, -0x326172a9, RZ ;  /* 0xcd9e8d5700a27825 */ /* 0x000fe200078e00ff */
[-C--:B--2---:R-:W-:Y:S05]  /*11060*/  HMMA.16816.F32 R52, R124, R108.reuse, R52 ;  /* 0x0000006c7c34723c */ /* 0x084fea0000001834 */
[----:B------:R-:W-:Y:S01]  /*11070*/  LOP3.LUT R0, R163, UR9, R2, 0x96, !PT ;  /* 0x00000009a3007c12 */ /* 0x000fe2000f8e9602 */
[C---:B------:R-:W-:Y:S01]  /*11080*/  HMMA.16816.F32 R56, R112.reuse, R108, R56 ;  /* 0x0000006c7038723c */ /* 0x040fe20000001838 */
[----:B------:R-:W-:Y:S04]  /*11090*/  UIADD3 UR9, UR25, -0x56f99767, URZ ;  /* 0xa906689919097890 */ /* 0x000fe8000fffe03f */
[----:B------:R-:W-:Y:S01]  /*110a0*/  IMAD.WIDE.U32 R2, R3, -0x2daee0ad, RZ ;  /* 0xd2511f5303027825 */ /* 0x000fe200078e00ff */
[-C--:B------:R-:W-:Y:S05]  /*110b0*/  HMMA.16816.F32 R60, R112, R110.reuse, R60 ;  /* 0x0000006e703c723c */ /* 0x080fea000000183c */
[----:B------:R-:W-:Y:S01]  /*110c0*/  LOP3.LUT R100, R3, UR16, R120, 0x96, !PT ;  /* 0x0000001003647c12 */ /* 0x000fe2000f8e9678 */
[C---:B------:R-:W-:Y:S01]  /*110d0*/  HMMA.16816.F32 R64, R124.reuse, R110, R64 ;  /* 0x0000006e7c40723c */ /* 0x040fe20000001840 */
[----:B------:R-:W1:Y:S04]  /*110e0*/  LDSM.16.MT88.4 R120, [R194+0xb400] ;  /* 0x00b40000c278783b */ /* 0x000e680000004200 */
[----:B------:R-:W-:Y:S01]  /*110f0*/  IMAD.WIDE.U32 R166, R0, -0x2daee0ad, RZ ;  /* 0xd2511f5300a67825 */ /* 0x000fe200078e00ff */
[-C--:B------:R-:W-:Y:S05]  /*11100*/  HMMA.16816.F32 R68, R124, R116.reuse, R68 ;  /* 0x000000747c44723c */ /* 0x080fea0000001844 */
[----:B------:R-:W-:Y:S01]  /*11110*/  LOP3.LUT R2, R167, UR9, R2, 0x96, !PT ;  /* 0x00000009a7027c12 */ /* 0x000fe2000f8e9602 */
[C---:B------:R-:W-:Y:S05]  /*11120*/  HMMA.16816.F32 R72, R112.reuse, R116, R72 ;  /* 0x000000747048723c */ /* 0x040fea0000001848 */
[----:B------:R-:W-:Y:S01]  /*11130*/  IMAD.WIDE.U32 R2, R2, -0x326172a9, RZ ;  /* 0xcd9e8d5702027825 */ /* 0x000fe200078e00ff */
[-C--:B------:R-:W-:Y:S05]  /*11140*/  HMMA.16816.F32 R76, R112, R118.reuse, R76 ;  /* 0x00000076704c723c */ /* 0x080fea000000184c */
[----:B------:R-:W-:Y:S01]  /*11150*/  IMAD.WIDE.U32 R160, R100, -0x326172a9, RZ ;  /* 0xcd9e8d5764a07825 */ /* 0x000fe200078e00ff */
[C---:B------:R-:W-:Y:S05]  /*11160*/  HMMA.16816.F32 R80, R124.reuse, R118, R80 ;  /* 0x000000767c50723c */ /* 0x040fea0000001850 */
[----:B------:R-:W-:Y:S02]  /*11170*/  SHF.R.U32.HI R108, RZ, 0x10, R164 ;  /* 0x00000010ff6c7819 */ /* 0x000fe400000116a4 */
[----:B------:R-:W-:Y:S04]  /*11180*/  LOP3.LUT R100, R2, 0xffff, RZ, 0xc0, !PT ;  /* 0x0000ffff02647812 */ /* 0x000fe800078ec0ff */
[----:B------:R-:W-:Y:S02]  /*11190*/  LOP3.LUT R109, R164, 0xffff, RZ, 0xc0, !PT ;  /* 0x0000ffffa46d7812 */ /* 0x000fe400078ec0ff */
[----:B------:R-:W-:Y:S02]  /*111a0*/  LOP3.LUT R0, R165, UR8, R172, 0x96, !PT ;  /* 0x00000008a5007c12 */ /* 0x000fe4000f8e96ac */
[--C-:B------:R-:W-:Y:S01]  /*111b0*/  SHF.R.U32.HI R132, RZ, 0x18, R2.reuse ;  /* 0x00000018ff847819 */ /* 0x100fe20000011602 */
[-C--:B-1----:R-:W-:Y:S03]  /*111c0*/  HMMA.16816.F32 R84, R124, R120.reuse, R84 ;  /* 0x000000787c54723c */ /* 0x082fe60000001854 */
[----:B------:R-:W-:Y:S02]  /*111d0*/  LOP3.LUT R110, R2, 0xff, RZ, 0xc0, !PT ;  /* 0x000000ff026e7812 */ /* 0x000fe400078ec0ff */
[----:B------:R-:W-:Y:S01]  /*111e0*/  SHF.R.U32.HI R111, RZ, 0x10, R2 ;  /* 0x00000010ff6f7819 */ /* 0x000fe20000011602 */
[C---:B------:R-:W-:Y:S05]  /*111f0*/  HMMA.16816.F32 R88, R112.reuse, R120, R88 ;  /* 0x000000787058723c */ /* 0x040fea0000001858 */
[----:B------:R-:W-:Y:S01]  /*11200*/  LOP3.LUT R108, R108, 0xff, RZ, 0xc0, !PT ;  /* 0x000000ff6c6c7812 */ /* 0x000fe200078ec0ff */
[-C--:B------:R-:W-:Y:S01]  /*11210*/  HMMA.16816.F32 R92, R112, R122.reuse, R92 ;  /* 0x0000007a705c723c */ /* 0x080fe2000000185c */
[----:B------:R-:W-:Y:S04]  /*11220*/  LDSM.16.MT88.4 R112, [R192+0xb800] ;  /* 0x00b80000c070783b */ /* 0x000fe80000004200 */
[----:B------:R-:W-:Y:S01]  /*11230*/  SHF.R.U32.HI R100, RZ, 0x8, R100 ;  /* 0x00000008ff647819 */ /* 0x000fe20000011664 */
[----:B------:R-:W-:Y:S05]  /*11240*/  HMMA.16816.F32 R96, R124, R122, R96 ;  /* 0x0000007a7c60723c */ /* 0x000fea0000001860 */
[----:B------:R-:W-:Y:S02]  /*11250*/  SHF.R.U32.HI R164, RZ, 0x18, R164 ;  /* 0x00000018ffa47819 */ /* 0x000fe400000116a4 */
[----:B------:R-:W-:Y:S04]  /*11260*/  SHF.R.U32.HI R109, RZ, 0x8, R109 ;  /* 0x00000008ff6d7819 */ /* 0x000fe8000001166d */
[----:B------:R-:W-:Y:S01]  /*11270*/  LOP3.LUT R2, R3, UR8, R160, 0x96, !PT ;  /* 0x0000000803027c12 */ /* 0x000fe2000f8e96a0 */
[----:B------:R-:W-:Y:S01]  /*11280*/  UIADD3 UR8, UR24, 0x1715609d, URZ ;  /* 0x1715609d18087890 */ /* 0x000fe2000fffe03f */
[----:B------:R-:W-:Y:S02]  /*11290*/  LOP3.LUT R3, R0, 0xffff, RZ, 0xc0, !PT ;  /* 0x0000ffff00037812 */ /* 0x000fe400078ec0ff */
[----:B------:R-:W-:Y:S02]  /*112a0*/  PRMT R160, R110, 0x5410, R100 ;  /* 0x000054106ea07816 */ /* 0x000fe40000000064 */
[----:B------:R-:W-:Y:S02]  /*112b0*/  PRMT R164, R108, 0x5410, R164 ;  /* 0x000054106ca47816 */ /* 0x000fe400000000a4 */
[----:B------:R-:W-:Y:S02]  /*112c0*/  PRMT R140, R128, 0x5410, R109 ;  /* 0x00005410808c7816 */ /* 0x000fe4000000006d */
[----:B------:R-:W-:Y:S01]  /*112d0*/  LOP3.LUT R108, R111, 0xff, RZ, 0xc0, !PT ;  /* 0x000000ff6f6c7812 */ /* 0x000fe200078ec0ff */
[----:B------:R-:W1:Y:S01]  /*112e0*/  LDSM.16.MT88.4 R128, [R192+0x9800] ;  /* 0x00980000c080783b */ /* 0x000e620000004200 */
[----:B------:R-:W-:Y:S02]  /*112f0*/  SHF.R.U32.HI R100, RZ, 0x10, R0 ;  /* 0x00000010ff647819 */ /* 0x000fe40000011600 */
[----:B------:R-:W-:Y:S02]  /*11300*/  LOP3.LUT R109, R0, 0xff, RZ, 0xc0, !PT ;  /* 0x000000ff006d7812 */ /* 0x000fe400078ec0ff */
[----:B------:R-:W-:Y:S02]  /*11310*/  SHF.R.U32.HI R3, RZ, 0x8, R3 ;  /* 0x00000008ff037819 */ /* 0x000fe40000011603 */
[----:B------:R-:W-:Y:S02]  /*11320*/  PRMT R159, R108, 0x5410, R132 ;  /* 0x000054106c9f7816 */ /* 0x000fe40000000084 */
[----:B------:R-:W-:Y:S01]  /*11330*/  SHF.R.U32.HI R0, RZ, 0x18, R0 ;  /* 0x00000018ff007819 */ /* 0x000fe20000011600 */
[----:B------:R-:W2:Y:S01]  /*11340*/  LDSM.16.MT88.4 R132, [R194+0x9800] ;  /* 0x00980000c284783b */ /* 0x000ea20000004200 */
[----:B------:R-:W-:Y:S02]  /*11350*/  LOP3.LUT R100, R100, 0xff, RZ, 0xc0, !PT ;  /* 0x000000ff64647812 */ /* 0x000fe400078ec0ff */
[----:B------:R-:W-:Y:S02]  /*11360*/  PRMT R108, R109, 0x5410, R3 ;  /* 0x000054106d6c7816 */ /* 0x000fe40000000003 */
[----:B------:R-:W-:Y:S02]  /*11370*/  SHF.R.U32.HI R3, RZ, 0x10, R2 ;  /* 0x00000010ff037819 */ /* 0x000fe40000011602 */
[----:B------:R-:W-:Y:S02]  /*11380*/  PRMT R109, R100, 0x5410, R0 ;  /* 0x00005410646d7816 */ /* 0x000fe40000000000 */
[C---:B------:R-:W-:Y:S02]  /*11390*/  LOP3.LUT R100, R2.reuse, 0xff, RZ, 0xc0, !PT ;  /* 0x000000ff02647812 */ /* 0x040fe400078ec0ff */
[----:B------:R-:W-:Y:S02]  /*113a0*/  LOP3.LUT R0, R2, 0xffff, RZ, 0xc0, !PT ;  /* 0x0000ffff02007812 */ /* 0x000fe400078ec0ff */
[----:B------:R-:W-:Y:S02]  /*113b0*/  LOP3.LUT R3, R3, 0xff, RZ, 0xc0, !PT ;  /* 0x000000ff03037812 */ /* 0x000fe400078ec0ff */
[----:B------:R-:W-:Y:S02]  /*113c0*/  SHF.R.U32.HI R2, RZ, 0x18, R2 ;  /* 0x00000018ff027819 */ /* 0x000fe40000011602 */
[----:B------:R-:W-:Y:S02]  /*113d0*/  SHF.R.U32.HI R0, RZ, 0x8, R0 ;  /* 0x00000008ff007819 */ /* 0x000fe40000011600 */
[----:B------:R-:W-:Y:S02]  /*113e0*/  PRMT R2, R3, 0x5410, R2 ;  /* 0x0000541003027816 */ /* 0x000fe40000000002 */
[--C-:B------:R-:W-:Y:S02]  /*113f0*/  HSET2.LE.AND R119, R159, R177.reuse, PT ;  /* 0x000000b19f777233 */ /* 0x100fe40003803000 */
[----:B------:R-:W-:Y:S02]  /*11400*/  PRMT R0, R100, 0x5410, R0 ;  /* 0x0000541064007816 */ /* 0x000fe40000000000 */
[--C-:B------:R-:W-:Y:S02]  /*11410*/  HSET2.LE.AND R117, R2, R177.reuse, PT ;  /* 0x000000b102757233 */ /* 0x100fe40003803000 */
[----:B------:R-:W-:Y:S02]  /*11420*/  LOP3.LUT R2, R161, UR8, R162, 0x96, !PT ;  /* 0x00000008a1027c12 */ /* 0x000fe4000f8e96a2 */
[----:B------:R-:W-:Y:S02]  /*11430*/  LOP3.LUT R119, R119, R105, RZ, 0xc0, !PT ;  /* 0x0000006977777212 */ /* 0x000fe400078ec0ff */
[----:B------:R-:W-:Y:S01]  /*11440*/  LOP3.LUT R105, R218, 0xffff, RZ, 0xc0, !PT ;  /* 0x0000ffffda697812 */ /* 0x000fe200078ec0ff */
[----:B------:R-:W-:Y:S01]  /*11450*/  IMAD.WIDE.U32 R2, R2, -0x2daee0ad, RZ ;  /* 0xd2511f5302027825 */ /* 0x000fe200078e00ff */
[--C-:B------:R-:W-:Y:S02]  /*11460*/  HSET2.LE.AND R116, R0, R177.reuse, PT ;  /* 0x000000b100747233 */ /* 0x100fe40003803000 */
[----:B------:R-:W-:Y:S02]  /*11470*/  LOP3.LUT R0, R219, UR17, R176, 0x96, !PT ;  /* 0x00000011db007c12 */ /* 0x000fe4000f8e96b0 */
[----:B------:R-:W-:Y:S02]  /*11480*/  LOP3.LUT R100, R3, UR17, R166, 0x96, !PT ;  /* 0x0000001103647c12 */ /* 0x000fe4000f8e96a6 */
[----:B------:R-:W-:Y:S02]  /*11490*/  LOP3.LUT R3, R2, 0xffff, RZ, 0xc0, !PT ;  /* 0x0000ffff02037812 */ /* 0x000fe400078ec0ff */
[----:B------:R-:W-:Y:S02]  /*114a0*/  LOP3.LUT R124, R218, 0xff, RZ, 0xc0, !PT ;  /* 0x000000ffda7c7812 */ /* 0x000fe400078ec0ff */
[----:B------:R-:W-:Y:S02]  /*114b0*/  SHF.R.U32.HI R105, RZ, 0x8, R105 ;  /* 0x00000008ff697819 */ /* 0x000fe40000011669 */
[----:B------:R-:W-:Y:S02]  /*114c0*/  SHF.R.U32.HI R178, RZ, 0x8, R3 ;  /* 0x00000008ffb27819 */ /* 0x000fe40000011603 */
[--C-:B------:R-:W-:Y:S02]  /*114d0*/  SHF.R.U32.HI R122, RZ, 0x18, R2.reuse ;  /* 0x00000018ff7a7819 */ /* 0x100fe40000011602 */
[----:B------:R-:W-:Y:S02]  /*114e0*/  LOP3.LUT R127, R2, 0xff, RZ, 0xc0, !PT ;  /* 0x000000ff027f7812 */ /* 0x000fe400078ec0ff */
[----:B------:R-:W-:Y:S02]  /*114f0*/  SHF.R.U32.HI R120, RZ, 0x10, R2 ;  /* 0x00000010ff787819 */ /* 0x000fe40000011602 */
[----:B------:R-:W-:Y:S02]  /*11500*/  LOP3.LUT R3, R0, 0xffff, RZ, 0xc0, !PT ;  /* 0x0000ffff00037812 */ /* 0x000fe400078ec0ff */
[----:B------:R-:W-:Y:S02]  /*11510*/  SHF.R.U32.HI R2, RZ, 0x10, R100 ;  /* 0x00000010ff027819 */ /* 0x000fe40000011664 */
[----:B------:R-:W-:Y:S02]  /*11520*/  PRMT R174, R124, 0x5410, R105 ;  /* 0x000054107cae7816 */ /* 0x000fe40000000069 */
[----:B------:R-:W-:Y:S02]  /*11530*/  LOP3.LUT R125, R0, 0xff, RZ, 0xc0, !PT ;  /* 0x000000ff007d7812 */ /* 0x000fe400078ec0ff */
[--C-:B------:R-:W-:Y:S02]  /*11540*/  SHF.R.U32.HI R124, RZ, 0x18, R0.reuse ;  /* 0x00000018ff7c7819 */ /* 0x100fe40000011600 */
[----:B------:R-:W-:Y:S02]  /*11550*/  SHF.R.U32.HI R105, RZ, 0x10, R0 ;  /* 0x00000010ff697819 */ /* 0x000fe40000011600 */
[C---:B------:R-:W-:Y:S02]  /*11560*/  LOP3.LUT R126, R100.reuse, 0xff, RZ, 0xc0, !PT ;  /* 0x000000ff647e7812 */ /* 0x040fe400078ec0ff */
[----:B------:R-:W-:Y:S02]  /*11570*/  SHF.R.U32.HI R3, RZ, 0x8, R3 ;  /* 0x00000008ff037819 */ /* 0x000fe40000011603 */
[----:B------:R-:W-:Y:S02]  /*11580*/  LOP3.LUT R0, R100, 0xffff, RZ, 0xc0, !PT ;  /* 0x0000ffff64007812 */ /* 0x000fe400078ec0ff */
[----:B------:R-:W-:Y:S02]  /*11590*/  SHF.R.U32.HI R100, RZ, 0x18, R100 ;  /* 0x00000018ff647819 */ /* 0x000fe40000011664 */
[----:B------:R-:W-:Y:S02]  /*115a0*/  LOP3.LUT R2, R2, 0xff, RZ, 0xc0, !PT ;  /* 0x000000ff02027812 */ /* 0x000fe400078ec0ff */
[----:B------:R-:W-:Y:S02]  /*115b0*/  PRMT R3, R125, 0x5410, R3 ;  /* 0x000054107d037816 */ /* 0x000fe40000000003 */
[--C-:B------:R-:W-:Y:S02]  /*115c0*/  PRMT R2, R2, 0x5410, R100.reuse ;  /* 0x0000541002027816 */ /* 0x100fe40000000064 */
[C---:B------:R-:W-:Y:S02]  /*115d0*/  PRMT R100, R169.reuse, 0x7610, R100 ;  /* 0x00007610a9647816 */ /* 0x040fe40000000064 */
[--C-:B------:R-:W-:Y:S02]  /*115e0*/  HSET2.LE.AND R172, R3, R177.reuse, PT ;  /* 0x000000b103ac7233 */ /* 0x100fe40003803000 */
[----:B------:R-:W-:Y:S01]  /*115f0*/  PRMT R3, R169, 0x7632, R3 ;  /* 0x00007632a9037816 */ /* 0x000fe20000000003 */
[----:B---3--:R-:W-:Y:S01]  /*11600*/  @!P3 HADD2 R170, -R100.H0_H0, -RZ.H0_H0 ;  /* 0xa00000ff64aab230 */ /* 0x008fe20000000900 */
[--C-:B------:R-:W-:Y:S02]  /*11610*/  HSET2.LE.AND R110, R140, R177.reuse, PT ;  /* 0x000000b18c6e7233 */ /* 0x100fe40003803000 */
[--C-:B------:R-:W-:Y:S01]  /*11620*/  HSET2.LE.AND R109, R109, R177.reuse, PT ;  /* 0x000000b16d6d7233 */ /* 0x100fe20003803000 */
[----:B------:R-:W-:Y:S01]  /*11630*/  @!P4 HADD2 R168, -R3.H0_H0, -RZ.H0_H0 ;  /* 0xa00000ff03a8c230 */ /* 0x000fe20000000900 */
[----:B------:R-:W-:Y:S01]  /*11640*/  @!P3 STL.S16 [R1+0x44], R170 ;  /* 0x000044aa0100b387 */ /* 0x000fe20000100600 */
[--C-:B------:R-:W-:Y:S02]  /*11650*/  HSET2.LE.AND R108, R108, R177.reuse, PT ;  /* 0x000000b16c6c7233 */ /* 0x100fe40003803000 */
[--C-:B------:R-:W-:Y:S01]  /*11660*/  HSET2.LE.AND R111, R164, R177.reuse, PT ;  /* 0x000000b1a46f7233 */ /* 0x100fe20003803000 */
[----:B------:R-:W-:Y:S01]  /*11670*/  @!P4 STL.S16 [R1+0x40], R168 ;  /* 0x000040a80100c387 */ /* 0x000fe20000100600 */
[----:B------:R-:W-:Y:S02]  /*11680*/  LOP3.LUT R109, R109, R143, RZ, 0xc0, !PT ;  /* 0x0000008f6d6d7212 */ /* 0x000fe400078ec0ff */
[----:B------:R-:W-:Y:S01]  /*11690*/  LOP3.LUT R110, R110, R142, RZ, 0xc0, !PT ;  /* 0x0000008e6e6e7212 */ /* 0x000fe200078ec0ff */
[----:B------:R4:W3:Y:S01]  /*116a0*/  LDL.S16 R225, [R1+0x34] ;  /* 0x0000340001e17983 */ /* 0x0008e20000100600 */
[----:B------:R-:W-:Y:S02]  /*116b0*/  LOP3.LUT R108, R108, R149, RZ, 0xc0, !PT ;  /* 0x000000956c6c7212 */ /* 0x000fe400078ec0ff */
[----:B------:R-:W-:Y:S01]  /*116c0*/  LOP3.LUT R111, R111, R150, RZ, 0xc0, !PT ;  /* 0x000000966f6f7212 */ /* 0x000fe200078ec0ff */
[----:B------:R4:W5:Y:S01]  /*116d0*/  LDL.S16 R224, [R1+0x30] ;  /* 0x0000300001e07983 */ /* 0x0009620000100600 */
[--C-:B------:R-:W-:Y:S02]  /*116e0*/  HSET2.LE.AND R118, R160, R177.reuse, PT ;  /* 0x000000b1a0767233 */ /* 0x100fe40003803000 */
[----:B------:R-:W-:Y:S01]  /*116f0*/  LOP3.LUT R116, R116, R152, RZ, 0xc0, !PT ;  /* 0x0000009874747212 */ /* 0x000fe200078ec0ff */
[----:B------:R-:W4:Y:S01]  /*11700*/  LDSM.16.MT88.4 R140, [R194+0xa800] ;  /* 0x00a80000c28c783b */ /* 0x000f220000004200 */
[----:B------:R-:W-:Y:S01]  /*11710*/  LOP3.LUT R117, R117, R153, RZ, 0xc0, !PT ;  /* 0x0000009975757212 */ /* 0x000fe200078ec0ff */
[-C--:B-1----:R-:W-:Y:S05]  /*11720*/  HMMA.16816.F32 R4, R108, R128.reuse, R4 ;  /* 0x000000806c04723c */ /* 0x082fea0000001804 */
[----:B------:R-:W-:Y:S02]  /*11730*/  LOP3.LUT R118, R118, R151, RZ, 0xc0, !PT ;  /* 0x0000009776767212 */ /* 0x000fe400078ec0ff */
[----:B------:R-:W-:Y:S04]  /*11740*/  SHF.R.U32.HI R123, RZ, 0x18, R218 ;  /* 0x00000018ff7b7819 */ /* 0x000fe800000116da */
[----:B------:R-:W-:Y:S01]  /*11750*/  LOP3.LUT R120, R120, 0xff, RZ, 0xc0, !PT ;  /* 0x000000ff78787812 */ /* 0x000fe200078ec0ff */
[C---:B------:R-:W-:Y:S04]  /*11760*/  HMMA.16816.F32 R8, R116.reuse, R128, R8 ;  /* 0x000000807408723c */ /* 0x040fe80000001808 */
[----:B------:R-:W-:Y:S02]  /*11770*/  PRMT R179, R120, 0x5410, R122 ;  /* 0x0000541078b37816 */ /* 0x000fe4000000007a */
[-C--:B------:R-:W-:Y:S05]  /*11780*/  HMMA.16816.F32 R12, R116, R130.reuse, R12 ;  /* 0x00000082740c723c */ /* 0x080fea000000180c */
[----:B------:R-:W-:Y:S01]  /*11790*/  PRMT R178, R127, 0x5410, R178 ;  /* 0x000054107fb27816 */ /* 0x000fe200000000b2 */
[C---:B------:R-:W-:Y:S05]  /*117a0*/  HMMA.16816.F32 R16, R108.reuse, R130, R16 ;  /* 0x000000826c10723c */ /* 0x040fea0000001810 */
[----:B------:R-:W-:Y:S01]  /*117b0*/  SHF.R.U32.HI R121, RZ, 0x10, R218 ;  /* 0x00000010ff797819 */ /* 0x000fe200000116da */
[-C--:B--2---:R-:W-:Y:S05]  /*117c0*/  HMMA.16816.F32 R20, R108, R132.reuse, R20 ;  /* 0x000000846c14723c */ /* 0x084fea0000001814 */
[----:B------:R-:W-:Y:S01]  /*117d0*/  LOP3.LUT R121, R121, 0xff, RZ, 0xc0, !PT ;  /* 0x000000ff79797812 */ /* 0x000fe200078ec0ff */
[C---:B------:R-:W-:Y:S05]  /*117e0*/  HMMA.16816.F32 R24, R116.reuse, R132, R24 ;  /* 0x000000847418723c */ /* 0x040fea0000001818 */
[----:B------:R-:W-:Y:S01]  /*117f0*/  PRMT R175, R121, 0x5410, R123 ;  /* 0x0000541079af7816 */ /* 0x000fe2000000007b */
[-C--:B------:R-:W-:Y:S01]  /*11800*/  HMMA.16816.F32 R28, R116, R134.reuse, R28 ;  /* 0x00000086741c723c */ /* 0x080fe2000000181c */
[----:B------:R-:W1:Y:S04]  /*11810*/  LDSM.16.MT88.4 R120, [R194+0xb800] ;  /* 0x00b80000c278783b */ /* 0x000e680000004200 */
[----:B------:R-:W-:Y:S01]  /*11820*/  LOP3.LUT R105, R105, 0xff, RZ, 0xc0, !PT ;  /* 0x000000ff69697812 */ /* 0x000fe200078ec0ff */
[C---:B------:R-:W-:Y:S03]  /*11830*/  HMMA.16816.F32 R32, R108.reuse, R134, R32 ;  /* 0x000000866c20723c */ /* 0x040fe60000001820 */
[----:B------:R-:W2:Y:S02]  /*11840*/  LDSM.16.MT88.4 R132, [R192+0x9c00] ;  /* 0x009c0000c084783b */ /* 0x000ea40000004200 */
[----:B------:R-:W-:Y:S01]  /*11850*/  PRMT R105, R105, 0x5410, R124 ;  /* 0x0000541069697816 */ /* 0x000fe2000000007c */
[-C--:B------:R-:W-:Y:S05]  /*11860*/  HMMA.16816.F32 R36, R108, R136.reuse, R36 ;  /* 0x000000886c24723c */ /* 0x080fea0000001824 */
[----:B------:R-:W-:Y:S01]  /*11870*/  SHF.R.U32.HI R0, RZ, 0x8, R0 ;  /* 0x00000008ff007819 */ /* 0x000fe20000011600 */
[C---:B------:R-:W-:Y:S05]  /*11880*/  HMMA.16816.F32 R40, R116.reuse, R136, R40 ;  /* 0x000000887428723c */ /* 0x040fea0000001828 */
[----:B------:R-:W-:Y:S01]  /*11890*/  PRMT R0, R126, 0x5410, R0 ;  /* 0x000054107e007816 */ /* 0x000fe20000000000 */
[-C--:B------:R-:W-:Y:S01]  /*118a0*/  HMMA.16816.F32 R44, R116, R138.reuse, R44 ;  /* 0x0000008a742c723c */ /* 0x080fe2000000182c */
[----:B------:R-:W2:Y:S04]  /*118b0*/  LDSM.16.MT88.4 R124, [R194+0x9c00] ;  /* 0x009c0000c27c783b */ /* 0x000ea80000004200 */
[----:B------:R-:W-:Y:S01]  /*118c0*/  PRMT R223, R170, 0x7610, R223 ;  /* 0x00007610aadf7816 */ /* 0x000fe200000000df */
[C---:B------:R-:W-:Y:S05]  /*118d0*/  HMMA.16816.F32 R48, R108.reuse, R138, R48 ;  /* 0x0000008a6c30723c */ /* 0x040fea0000001830 */
[----:B------:R-:W-:Y:S01]  /*118e0*/  PRMT R222, R168, 0x7610, R222 ;  /* 0x00007610a8de7816 */ /* 0x000fe200000000de */
[-C--:B----4-:R-:W-:Y:S05]  /*118f0*/  HMMA.16816.F32 R52, R108, R140.reuse, R52 ;  /* 0x0000008c6c34723c */ /* 0x090fea0000001834 */
[--C-:B------:R-:W-:Y:S01]  /*11900*/  HSET2.LE.AND R173, R105, R177.reuse, PT ;  /* 0x000000b169ad7233 */ /* 0x100fe20003803000 */
[C---:B------:R-:W-:Y:S05]  /*11910*/  HMMA.16816.F32 R56, R116.reuse, R140, R56 ;  /* 0x0000008c7438723c */ /* 0x040fea0000001838 */
[----:B------:R-:W-:Y:S01]  /*11920*/  IMAD.MOV.U32 R105, RZ, RZ, R204 ;  /* 0x000000ffff697224 */ /* 0x000fe200078e00cc */
[-C--:B------:R-:W-:Y:S05]  /*11930*/  HMMA.16816.F32 R60, R116, R142.reuse, R60 ;  /* 0x0000008e743c723c */ /* 0x080fea000000183c */
[--C-:B------:R-:W-:Y:S01]  /*11940*/  HSET2.LE.AND R176, R0, R177.reuse, PT ;  /* 0x000000b100b07233 */ /* 0x100fe20003803000 */
[C---:B------:R-:W-:Y:S01]  /*11950*/  HMMA.16816.F32 R64, R108.reuse, R142, R64 ;  /* 0x0000008e6c40723c */ /* 0x040fe20000001840 */
[----:B------:R-:W4:Y:S04]  /*11960*/  LDSM.16.MT88.4 R140, [R192+0xac00] ;  /* 0x00ac0000c08c783b */ /* 0x000f280000004200 */
[----:B------:R-:W-:Y:S01]  /*11970*/  PRMT R0, R171, 0x7632, R0 ;  /* 0x00007632ab007816 */ /* 0x000fe20000000000 */
[-C--:B------:R-:W-:Y:S05]  /*11980*/  HMMA.16816.F32 R68, R108, R112.reuse, R68 ;  /* 0x000000706c44723c */ /* 0x080fea0000001844 */
[----:B------:R-:W-:Y:S01]  /*11990*/  LOP3.LUT R172, R172, R156, RZ, 0xc0, !PT ;  /* 0x0000009cacac7212 */ /* 0x000fe200078ec0ff */
[C---:B------:R-:W-:Y:S05]  /*119a0*/  HMMA.16816.F32 R72, R116.reuse, R112, R72 ;  /* 0x000000707448723c */ /* 0x040fea0000001848 */
[----:B------:R-:W-:Y:S01]  /*119b0*/  LOP3.LUT R173, R173, R155, RZ, 0xc0, !PT ;  /* 0x0000009badad7212 */ /* 0x000fe200078ec0ff */
[-C--:B------:R-:W-:Y:S05]  /*119c0*/  HMMA.16816.F32 R76, R116, R114.reuse, R76 ;  /* 0x00000072744c723c */ /* 0x080fea000000184c */
[----:B------:R-:W-:Y:S01]  /*119d0*/  SHF.R.U32.HI R218, RZ, 0x18, R218 ;  /* 0x00000018ffda7819 */ /* 0x000fe200000116da */
[C---:B------:R-:W-:Y:S05]  /*119e0*/  HMMA.16816.F32 R80, R108.reuse, R114, R80 ;  /* 0x000000726c50723c */ /* 0x040fea0000001850 */
[--C-:B------:R-:W-:Y:S01]  /*119f0*/  HSET2.LE.AND R179, R179, R177.reuse, PT ;  /* 0x000000b1b3b37233 */ /* 0x100fe20003803000 */
[-C--:B-1----:R-:W-:Y:S05]  /*11a00*/  HMMA.16816.F32 R84, R108, R120.reuse, R84 ;  /* 0x000000786c54723c */ /* 0x082fea0000001854 */
[----:B------:R-:W-:Y:S01]  /*11a10*/  LOP3.LUT R179, R179, R105, RZ, 0xc0, !PT ;  /* 0x00000069b3b37212 */ /* 0x000fe200078ec0ff */
[C---:B------:R-:W-:Y:S05]  /*11a20*/  HMMA.16816.F32 R88, R116.reuse, R120, R88 ;  /* 0x000000787458723c */ /* 0x040fea0000001858 */
[--C-:B------:R-:W-:Y:S01]  /*11a30*/  HSET2.LE.AND R174, R174, R177.reuse, PT ;  /* 0x000000b1aeae7233 */ /* 0x100fe20003803000 */
[-C--:B------:R-:W-:Y:S05]  /*11a40*/  HMMA.16816.F32 R92, R116, R122.reuse, R92 ;  /* 0x0000007a745c723c */ /* 0x080fea000000185c */
[--C-:B------:R-:W-:Y:S01]  /*11a50*/  HSET2.LE.AND R175, R175, R177.reuse, PT ;  /* 0x000000b1afaf7233 */ /* 0x100fe20003803000 */
[----:B------:R-:W-:Y:S05]  /*11a60*/  HMMA.16816.F32 R96, R108, R122, R96 ;  /* 0x0000007a6c60723c */ /* 0x000fea0000001860 */
[--C-:B------:R-:W-:Y:S02]  /*11a70*/  HSET2.LE.AND R178, R178, R177.reuse, PT ;  /* 0x000000b1b2b27233 */ /* 0x100fe40003803000 */
[----:B------:R-:W-:Y:S04]  /*11a80*/  HSET2.LE.AND R177, R2, R177, PT ;  /* 0x000000b102b17233 */ /* 0x000fe80003803000 */
[----:B------:R-:W-:Y:S02]  /*11a90*/  PRMT R2, R171, 0x7610, R2 ;  /* 0x00007610ab027816 */ /* 0x000fe40000000002 */
[----:B------:R-:W-:Y:S02]  /*11aa0*/  LOP3.LUT R174, R174, R154, RZ, 0xc0, !PT ;  /* 0x0000009aaeae7212 */ /* 0x000fe400078ec0ff */
[----:B------:R-:W-:Y:S02]  /*11ab0*/  PRMT R105, R2, 0x5410, R0 ;  /* 0x0000541002697816 */ /* 0x000fe40000000000 */
[----:B------:R-:W-:Y:S02]  /*11ac0*/  LOP3.LUT R176, R176, R158, RZ, 0xc0, !PT ;  /* 0x0000009eb0b07212 */ /* 0x000fe400078ec0ff */
[----:B------:R-:W-:Y:S02]  /*11ad0*/  LOP3.LUT R175, R175, R105, RZ, 0xc0, !PT ;  /* 0x00000069afaf7212 */ /* 0x000fe400078ec0ff */
[----:B------:R-:W-:Y:S02]  /*11ae0*/  PRMT R105, R100, 0x5410, R3 ;  /* 0x0000541064697816 */ /* 0x000fe40000000003 */
[----:B------:R-:W-:Y:S02]  /*11af0*/  LOP3.LUT R177, R177, R157, RZ, 0xc0, !PT ;  /* 0x0000009db1b17212 */ /* 0x000fe400078ec0ff */
[----:B------:R-:W-:Y:S01]  /*11b00*/  LOP3.LUT R178, R178, R105, RZ, 0xc0, !PT ;  /* 0x00000069b2b27212 */ /* 0x000fe200078ec0ff */
[-C--:B--2---:R-:W-:Y:S05]  /*11b10*/  HMMA.16816.F32 R136, R172, R132.reuse, R4 ;  /* 0x00000084ac88723c */ /* 0x084fea0000001804 */
[----:B------:R-:W-:Y:S01]  /*11b20*/  @!P3 PRMT R100, R223, 0x5410, RZ ;  /* 0x00005410df64b816 */ /* 0x000fe200000000ff */
[C---:B------:R-:W-:Y:S05]  /*11b30*/  HMMA.16816.F32 R168, R176.reuse, R132, R8 ;  /* 0x00000084b0a8723c */ /* 0x040fea0000001808 */
[----:B------:R-:W-:Y:S01]  /*11b40*/  @!P4 PRMT R3, R222, 0x5410, RZ ;  /* 0x00005410de03c816 */ /* 0x000fe200000000ff */
[-C--:B------:R-:W-:Y:S05]  /*11b50*/  HMMA.16816.F32 R164, R176, R134.reuse, R12 ;  /* 0x00000086b0a4723c */ /* 0x080fea000000180c */
[----:B------:R-:W-:Y:S01]  /*11b60*/  @P0 PRMT R4, R204, 0x7632, R4 ;  /* 0x00007632cc040816 */ /* 0x000fe20000000004 */
[C---:B------:R-:W-:Y:S05]  /*11b70*/  HMMA.16816.F32 R132, R172.reuse, R134, R16 ;  /* 0x00000086ac84723c */ /* 0x040fea0000001810 */
[----:B------:R-:W-:Y:S01]  /*11b80*/  @!P2 PRMT R204, R221, 0x5410, RZ ;  /* 0x00005410ddcca816 */ /* 0x000fe200000000ff */
[-C--:B------:R-:W-:Y:S01]  /*11b90*/  HMMA.16816.F32 R128, R172, R124.reuse, R20 ;  /* 0x0000007cac80723c */ /* 0x080fe20000001814 */
[----:B------:R-:W-:Y:S01]  /*11ba0*/  ISETP.LT.AND P2, PT, RZ, UR31, PT ;  /* 0x0000001fff007c0c */ /* 0x000fe2000bf41270 */
[----:B------:R-:W-:Y:S03]  /*11bb0*/  UIADD3 UR31, UR31, -0x1, URZ ;  /* 0xffffffff1f1f7890 */ /* 0x000fe6000fffe03f */
[----:B------:R-:W-:Y:S01]  /*11bc0*/  @!P0 PRMT R4, R220, 0x5410, RZ ;  /* 0x00005410dc048816 */ /* 0x000fe200000000ff */
[C---:B------:R-:W-:Y:S05]  /*11bd0*/  HMMA.16816.F32 R160, R176.reuse, R124, R24 ;  /* 0x0000007cb0a0723c */ /* 0x040fea0000001818 */
[----:B------:R-:W-:Y:S01]  /*11be0*/  IMAD.MOV.U32 R105, RZ, RZ, R101 ;  /* 0x000000ffff697224 */ /* 0x000fe200078e0065 */
        /* <DEDUP_REMOVED lines=13> */
[C---:B------:R-:W-:Y:S05]  /*11cc0*/  HMMA.16816.F32 R80, R172.reuse, R186, R80 ;  /* 0x000000baac50723c */ /* 0x040fea0000001850 */
[----:B---3--:R-:W-:Y:S01]  /*11cd0*/  @!P5 HADD2 R225, -R106.H0_H0, -RZ.H0_H0 ;  /* 0xa00000ff6ae1d230 */ /* 0x008fe20000000900 */
[-C--:B------:R-:W-:Y:S04]  /*11ce0*/  HMMA.16816.F32 R84, R172, R188.reuse, R84 ;  /* 0x000000bcac54723c */ /* 0x080fe80000001854 */
[----:B------:R-:W-:Y:S01]  /*11cf0*/  @!P5 STL.S16 [R1+0x34], R225 ;  /* 0x000034e10100d387 */ /* 0x000fe20000100600 */
[----:B------:R-:W-:Y:S01]  /*11d00*/  PRMT R6, R225, 0x7610, R6 ;  /* 0x00007610e1067816 */ /* 0x000fe20000000006 */
[----:B-----5:R-:W-:Y:S01]  /*11d10*/  @!P6 HADD2 R224, -R2.H0_H0, -RZ.H0_H0 ;  /* 0xa00000ff02e0e230 */ /* 0x020fe20000000900 */
[C---:B------:R-:W-:Y:S04]  /*11d20*/  HMMA.16816.F32 R88, R176.reuse, R188, R88 ;  /* 0x000000bcb058723c */ /* 0x040fe80000001858 */
[----:B------:R-:W-:Y:S01]  /*11d30*/  @!P6 STL.S16 [R1+0x30], R224 ;  /* 0x000030e00100e387 */ /* 0x000fe20000100600 */
[----:B------:R-:W-:Y:S01]  /*11d40*/  @!P5 PRMT R106, R6, 0x5410, RZ ;  /* 0x00005410066ad816 */ /* 0x000fe200000000ff */
[-C--:B------:R-:W-:Y:S03]  /*11d50*/  HMMA.16816.F32 R92, R176, R190.reuse, R92 ;  /* 0x000000beb05c723c */ /* 0x080fe6000000185c */
[----:B------:R-:W-:Y:S01]  /*11d60*/  ISETP.LE.U32.AND P5, PT, R218, UR12, PT ;  /* 0x0000000cda007c0c */ /* 0x000fe2000bfa3070 */
[----:B------:R1:W-:Y:S01]  /*11d70*/  STG.E.U16 desc[UR20][R208.64+0x72], R106 ;  /* 0x0000726ad0007986 */ /* 0x0003e2000c101514 */
[----:B------:R-:W-:Y:S01]  /*11d80*/  PRMT R5, R224, 0x7610, R5 ;  /* 0x00007610e0057816 */ /* 0x000fe20000000005 */
[----:B------:R-:W-:Y:S05]  /*11d90*/  HMMA.16816.F32 R96, R172, R190, R96 ;  /* 0x000000beac60723c */ /* 0x000fea0000001860 */
[----:B------:R-:W-:Y:S05]  /*11da0*/  @!P6 PRMT R2, R5, 0x5410, RZ ;  /* 0x000054100502e816 */ /* 0x000fea00000000ff */
[----:B------:R-:W-:Y:S01]  /*11db0*/  STG.E.U16 desc[UR20][R210.64+0x70], R2 ;  /* 0x00007002d2007986 */ /* 0x000fe2000c101514 */
[----:B------:R-:W-:Y:S05]  /*11dc0*/  @!P5 HADD2 R252, -R0.H0_H0, -RZ.H0_H0 ;  /* 0xa00000ff00fcd230 */ /* 0x000fea0000000900 */
[----:B------:R-:W-:Y:S05]  /*11dd0*/  @!P5 PRMT R0, R252, 0x5410, RZ ;  /* 0x00005410fc00d816 */ /* 0x000fea00000000ff */
[----:B------:R2:W-:Y:S04]  /*11de0*/  STG.E.U16 desc[UR20][R210.64+0x72], R0 ;  /* 0x00007200d2007986 */ /* 0x0005e8000c101514 */
[----:B------:R3:W-:Y:S01]  /*11df0*/  STG.E.U16 desc[UR20][R214.64+0x6e], R100 ;  /* 0x00006e64d6007986 */ /* 0x0007e2000c101514 */
[----:B-1----:R-:W-:Y:S03]  /*11e00*/  IADD3 R208, P0, R208, -0x80, RZ ;  /* 0xffffff80d0d07810 */ /* 0x002fe60007f1e0ff */
[----:B------:R1:W-:Y:S01]  /*11e10*/  STG.E.U16 desc[UR20][R214.64+0x70], R3 ;  /* 0x00007003d6007986 */ /* 0x0003e2000c101514 */
[----:B------:R-:W-:Y:S03]  /*11e20*/  IADD3.X R209, R209, -0x1, RZ, P0, !PT ;  /* 0xffffffffd1d17810 */ /* 0x000fe600007fe4ff */
[----:B------:R4:W-:Y:S04]  /*11e30*/  STG.E.U16 desc[UR20][R212.64+0x70], R204 ;  /* 0x000070ccd4007986 */ /* 0x0009e8000c101514 */
[----:B------:R4:W-:Y:S01]  /*11e40*/  STG.E.U16 desc[UR20][R212.64+0x72], R4 ;  /* 0x00007204d4007986 */ /* 0x0009e2000c101514 */
[----:B--2---:R-:W-:Y:S02]  /*11e50*/  IMAD.MOV.U32 R0, RZ, RZ, R104 ;  /* 0x000000ffff007224 */ /* 0x004fe400078e0068 */
[----:B---3--:R-:W-:Y:S02]  /*11e60*/  IMAD.MOV.U32 R100, RZ, RZ, R102 ;  /* 0x000000ffff647224 */ /* 0x008fe400078e0066 */
[----:B-1----:R-:W-:Y:S01]  /*11e70*/  IMAD.MOV.U32 R3, RZ, RZ, R103 ;  /* 0x000000ffff037224 */ /* 0x002fe200078e0067 */
[----:B------:R-:W-:Y:S06]  /*11e80*/  @P2 BRA `(.L_x_588) ;  /* 0xffffff8c00502947 */ /* 0x000fec000383ffff */
.L_x_587:
[----:B----4-:R-:W2:Y:S04]  /*11e90*/  LDL.LU R4, [R1+0x138] ;  /* 0x0001380001047983 */ /* 0x010ea80000300800 */
[----:B-1----:R-:W3:Y:S04]  /*11ea0*/  LDL.LU R5, [R1+0x12c] ;  /* 0x00012c0001057983 */ /* 0x002ee80000300800 */
[----:B------:R-:W4:Y:S04]  /*11eb0*/  LDL.LU R8, [R1+0x134] ;  /* 0x0001340001087983 */ /* 0x000f280000300800 */
[----:B------:R-:W4:Y:S01]  /*11ec0*/  LDL.LU R7, [R1+0x130] ;  /* 0x0001300001077983 */ /* 0x000f220000300800 */
[----:B------:R-:W1:Y:S01]  /*11ed0*/  S2UR UR4, SR_CgaCtaId ;  /* 0x00000000000479c3 */ /* 0x000e620000008800 */
[----:B------:R-:W-:Y:S01]  /*11ee0*/  UISETP.NE.AND UP0, UPT, UR13, -0x1, UPT ;  /* 0xffffffff0d00788c */ /* 0x000fe2000bf05270 */
[----:B------:R-:W1:Y:S05]  /*11ef0*/  S2R R61, SR_TID.X ;  /* 0x00000000003d7919 */ /* 0x000e6a0000002100 */
[----:B------:R-:W-:-:S05]  /*11f00*/  PLOP3.LUT P1, PT, PT, PT, UP0, 0x80, 0x0 ;  /* 0x000000000000781c */ /* 0x000fca0003f2f008 */
[----:B------:R-:W-:Y:S02]  /*11f10*/  @UP0 ULDC.64 UR6, c[0x0][0x298] ;  /* 0x0000a60000060ab9 */ /* 0x000fe40000000a00 */
[----:B------:R-:W-:-:S03]  /*11f20*/  @UP0 UIMAD.WIDE.U32 UR10, UR13, UR6, URZ ;  /* 0x000000060d0a02a5 */ /* 0x000fc6000f8e003f */
[----:B------:R-:W-:Y:S01]  /*11f30*/  UMOV UR6, 0x400 ;  /* 0x0000040000067882 */ /* 0x000fe20000000000 */
[----:B------:R-:W-:-:S03]  /*11f40*/  @UP0 UIMAD UR8, UR13, UR7, UR11 ;  /* 0x000000070d0802a4 */ /* 0x000fc6000f8e020b */
[----:B------:R-:W-:Y:S01]  /*11f50*/  ULDC UR7, c[0x0][0x38c] ;  /* 0x0000e30000077ab9 */ /* 0x000fe20000000800 */
[----:B-1----:R-:W-:Y:S01]  /*11f60*/  ULEA UR4, UR4, UR6, 0x18 ;  /* 0x0000000604047291 */ /* 0x002fe2000f8ec03f */
[----:B------:R-:W-:-:S04]  /*11f70*/  SHF.R.S32.HI R10, RZ, 0x1f, R61 ;  /* 0x0000001fff0a7819 */ /* 0x000fc8000001143d */
[CC--:B------:R-:W-:Y:S02]  /*11f80*/  LEA.HI R60, R10.reuse, R61.reuse, RZ, 0x2 ;  /* 0x0000003d0a3c7211 */ /* 0x0c0fe400078f10ff */
[----:B------:R-:W-:Y:S02]  /*11f90*/  LEA.HI R10, R10, R61, RZ, 0x5 ;  /* 0x0000003d0a0a7211 */ /* 0x000fe400078f28ff */
[----:B------:R-:W-:Y:S01]  /*11fa0*/  SHF.R.S32.HI R62, RZ, 0x2, R60 ;  /* 0x00000002ff3e7819 */ /* 0x000fe2000001143c */
[----:B--2---:R-:W1:Y:S04]  /*11fb0*/  SHFL.BFLY PT, R3, R4, 0x2, 0x1f ;  /* 0x0c401f0004037f89 */ /* 0x004e6800000e0000 */
[----:B---3--:R-:W2:Y:S04]  /*11fc0*/  SHFL.BFLY PT, R2, R5, 0x2, 0x1f ;  /* 0x0c401f0005027f89 */ /* 0x008ea800000e0000 */
[----:B----4-:R-:W3:Y:S01]  /*11fd0*/  SHFL.BFLY PT, R0, R8, 0x2, 0x1f ;  /* 0x0c401f0008007f89 */ /* 0x010ee200000e0000 */
[----:B-1----:R-:W-:-:S03]  /*11fe0*/  FADD.FTZ R3, R3, R4 ;  /* 0x0000000403037221 */ /* 0x002fc60000010000 */
[----:B------:R-:W1:Y:S01]  /*11ff0*/  SHFL.BFLY PT, R4, R7, 0x2, 0x1f ;  /* 0x0c401f0007047f89 */ /* 0x000e6200000e0000 */
[----:B--2---:R-:W-:-:S03]  /*12000*/  FADD.FTZ R2, R2, R5 ;  /* 0x0000000502027221 */ /* 0x004fc60000010000 */
[----:B------:R-:W2:Y:S01]  /*12010*/  SHFL.BFLY PT, R6, R3, 0x1, 0x1f ;  /* 0x0c201f0003067f89 */ /* 0x000ea200000e0000 */
[----:B---3--:R-:W-:-:S03]  /*12020*/  FADD.FTZ R0, R0, R8 ;  /* 0x0000000800007221 */ /* 0x008fc60000010000 */
[----:B------:R-:W3:Y:S04]  /*12030*/  SHFL.BFLY PT, R5, R2, 0x1, 0x1f ;  /* 0x0c201f0002057f89 */ /* 0x000ee800000e0000 */
[----:B------:R-:W4:Y:S01]  /*12040*/  SHFL.BFLY PT, R8, R0, 0x1, 0x1f ;  /* 0x0c201f0000087f89 */ /* 0x000f2200000e0000 */
[----:B-1----:R-:W-:Y:S01]  /*12050*/  FADD.FTZ R4, R4, R7 ;  /* 0x0000000704047221 */ /* 0x002fe20000010000 */
[----:B--2---:R-:W-:-:S04]  /*12060*/  FADD.FTZ R51, R3, R6 ;  /* 0x0000000603337221 */ /* 0x004fc80000010000 */
[----:B------:R-:W1:Y:S01]  /*12070*/  SHFL.BFLY PT, R7, R4, 0x1, 0x1f ;  /* 0x0c201f0004077f89 */ /* 0x000e6200000e0000 */
[----:B------:R-:W-:Y:S02]  /*12080*/  IMAD.MOV.U32 R3, RZ, RZ, 0x3f800000 ;  /* 0x3f800000ff037424 */ /* 0x000fe400078e00ff */
[----:B---3--:R-:W-:Y:S01]  /*12090*/  FADD.FTZ R54, R2, R5 ;  /* 0x0000000502367221 */ /* 0x008fe20000010000 */
[----:B------:R-:W-:Y:S01]  /*120a0*/  SHF.R.S32.HI R2, RZ, 0x1f, R62 ;  /* 0x0000001fff027819 */ /* 0x000fe2000001143e */
[----:B------:R-:W-:Y:S01]  /*120b0*/  IMAD.MOV.U32 R6, RZ, RZ, 0x3f800000 ;  /* 0x3f800000ff067424 */ /* 0x000fe200078e00ff */
[----:B------:R-:W-:Y:S01]  /*120c0*/  FSETP.NE.FTZ.AND P6, PT, R51, RZ, PT ;  /* 0x000000ff3300720b */ /* 0x000fe20003fd5000 */
[----:B----4-:R-:W-:Y:S01]  /*120d0*/  FADD.FTZ R55, R0, R8 ;  /* 0x0000000800377221 */ /* 0x010fe20000010000 */
[----:B------:R-:W-:Y:S02]  /*120e0*/  LEA.HI R2, R2, R62, RZ, 0x3 ;  /* 0x0000003e02027211 */ /* 0x000fe400078f18ff */
[----:B------:R-:W-:-:S02]  /*120f0*/  FSETP.NE.FTZ.AND P5, PT, R54, RZ, PT ;  /* 0x000000ff3600720b */ /* 0x000fc40003fb5000 */
[----:B------:R-:W-:Y:S01]  /*12100*/  LOP3.LUT R0, R2, 0xfffffff8, RZ, 0xc0, !PT ;  /* 0xfffffff802007812 */ /* 0x000fe200078ec0ff */
[----:B------:R-:W-:Y:S01]  /*12110*/  IMAD.MOV.U32 R2, RZ, RZ, 0x3f800000 ;  /* 0x3f800000ff027424 */ /* 0x000fe200078e00ff */
[----:B------:R-:W-:Y:S02]  /*12120*/  FSETP.NE.FTZ.AND P4, PT, R55, RZ, PT ;  /* 0x000000ff3700720b */ /* 0x000fe40003f95000 */
[----:B------:R-:W-:Y:S01]  /*12130*/  SHF.R.S32.HI R8, RZ, 0x5, R10 ;  /* 0x00000005ff087819 */ /* 0x000fe2000001140a */
[----:B------:R-:W-:Y:S02]  /*12140*/  IMAD.IADD R0, R62, 0x1, -R0 ;  /* 0x000000013e007824 */ /* 0x000fe400078e0a00 */
[----:B------:R-:W2:Y:S03]  /*12150*/  @P6 MUFU.RCP R3, R51 ;  /* 0x0000003300036308 */ /* 0x000ea60000001000 */
[----:B------:R-:W-:Y:S01]  /*12160*/  LEA.HI R5, R0, R0, RZ, 0x1 ;  /* 0x0000000000057211 */ /* 0x000fe200078f08ff */
[----:B-1----:R-:W-:-:S03]  /*12170*/  FADD.FTZ R56, R4, R7 ;  /* 0x0000000704387221 */ /* 0x002fc60000010000 */
[----:B------:R-:W-:Y:S01]  /*12180*/  LOP3.LUT R4, R5, 0x3fffffe, RZ, 0xc0, !PT ;  /* 0x03fffffe05047812 */ /* 0x000fe200078ec0ff */
[----:B------:R-:W1:Y:S01]  /*12190*/  @P5 MUFU.RCP R6, R54 ;  /* 0x0000003600065308 */ /* 0x000e620000001000 */
[----:B------:R-:W-:Y:S02]  /*121a0*/  SHF.R.S32.HI R5, RZ, 0x1, R5 ;  /* 0x00000001ff057819 */ /* 0x000fe40000011405 */
[----:B------:R-:W-:Y:S01]  /*121b0*/  FSETP.NE.FTZ.AND P3, PT, R56, RZ, PT ;  /* 0x000000ff3800720b */ /* 0x000fe20003f75000 */
[----:B------:R-:W-:Y:S01]  /*121c0*/  IMAD.IADD R9, R0, 0x1, -R4 ;  /* 0x0000000100097824 */ /* 0x000fe200078e0a04 */
[----:B------:R-:W-:Y:S01]  /*121d0*/  LOP3.LUT R4, R60, 0xfffffffc, RZ, 0xc0, !PT ;  /* 0xfffffffc3c047812 */ /* 0x000fe200078ec0ff */
[----:B------:R-:W-:Y:S01]  /*121e0*/  IMAD.SHL.U32 R7, R5, 0x40, RZ ;  /* 0x0000004005077824 */ /* 0x000fe200078e00ff */
[----:B------:R-:W-:Y:S01]  /*121f0*/  MOV R0, 0x3f800000 ;  /* 0x3f80000000007802 */ /* 0x000fe20000000f00 */
[----:B------:R-:W3:Y:S02]  /*12200*/  @P4 MUFU.RCP R2, R55 ;  /* 0x0000003700024308 */ /* 0x000ee40000001000 */
[----:B------:R-:W-:Y:S01]  /*12210*/  IMAD.IADD R59, R61, 0x1, -R4 ;  /* 0x000000013d3b7824 */ /* 0x000fe200078e0a04 */
[----:B------:R-:W-:-:S03]  /*12220*/  LOP3.LUT R7, R7, 0xc0, RZ, 0xc0, !PT ;  /* 0x000000c007077812 */ /* 0x000fc600078ec0ff */
[----:B------:R-:W-:Y:S01]  /*12230*/  IMAD R4, R8, 0x100, R59 ;  /* 0x0000010008047824 */ /* 0x000fe200078e023b */
[----:B------:R-:W-:Y:S01]  /*12240*/  LEA.HI R7, R7, R7, RZ, 0x1d ;  /* 0x0000000707077211 */ /* 0x000fe200078fe8ff */
[----:B------:R-:W4:Y:S01]  /*12250*/  @P3 MUFU.RCP R0, R56 ;  /* 0x0000003800003308 */ /* 0x000f220000001000 */
[----:B------:R-:W-:Y:S02]  /*12260*/  LOP3.LUT R8, R5, 0x1, RZ, 0xc0, !PT ;  /* 0x0000000105087812 */ /* 0x000fe400078ec0ff */
[----:B------:R-:W-:Y:S02]  /*12270*/  LEA R4, R9, R4, 0x4 ;  /* 0x0000000409047211 */ /* 0x000fe400078e20ff */
[----:B------:R-:W-:-:S03]  /*12280*/  ISETP.NE.U32.AND P0, PT, R8, 0x1, PT ;  /* 0x000000010800780c */ /* 0x000fc60003f05070 */
[----:B------:R-:W-:Y:S02]  /*12290*/  IMAD.U32 R7, R4, 0x2, R7 ;  /* 0x0000000204077824 */ /* 0x000fe400078e0007 */
[----:B--2---:R-:W-:Y:S01]  /*122a0*/  FMUL.FTZ R4, R3, UR7 ;  /* 0x0000000703047c20 */ /* 0x004fe20008410000 */
[----:B-1----:R-:W-:Y:S01]  /*122b0*/  FMUL.FTZ R3, R6, UR7 ;  /* 0x0000000706037c20 */ /* 0x002fe20008410000 */
[----:B---3--:R-:W-:Y:S01]  /*122c0*/  FMUL.FTZ R2, R2, UR7 ;  /* 0x0000000702027c20 */ /* 0x008fe20008410000 */
[----:B------:R-:W-:Y:S01]  /*122d0*/  LEA R15, R7, UR4, 0x1 ;  /* 0x00000004070f7c11 */ /* 0x000fe2000f8e08ff */
[----:B----4-:R-:W-:Y:S01]  /*122e0*/  FMUL.FTZ R0, R0, UR7 ;  /* 0x0000000700007c20 */ /* 0x010fe20008410000 */
        /* <DEDUP_REMOVED lines=8> */
.L_x_591:
[----:B------:R-:W-:Y:S01]  /*12370*/  ULDC.U8 UR4, c[0x0][0x3d8] ;  /* 0x0000f60000047ab9 */ /* 0x000fe20000000000 */
[C---:B------:R-:W-:Y:S01]  /*12380*/  VIADD R16, R15.reuse, 0xfffffff0 ;  /* 0xfffffff00f107836 */ /* 0x040fe20000000000 */
[----:B------:R-:W-:Y:S01]  /*12390*/  ISETP.NE.AND P2, PT, RZ, UR4, PT ;  /* 0x00000004ff007c0c */ /* 0x000fe2000bf45270 */
[----:B------:R-:W-:Y:S01]  /*123a0*/  ULDC.U8 UR7, c[0x0][0x3d9] ;  /* 0x0000f64000077ab9 */ /* 0x000fe20000000000 */
[----:B------:R-:W-:Y:S01]  /*123b0*/  @P0 VIADD R16, R15, 0x10 ;  /* 0x000000100f100836 */ /* 0x000fe20000000000 */
[----:B------:R-:W-:Y:S01]  /*123c0*/  LOP3.LUT P1, RZ, R5, 0x2, RZ, 0xc0, !PT ;  /* 0x0000000205ff7812 */ /* 0x000fe2000782c0ff */
[----:B------:R-:W-:Y:S01]  /*123d0*/  IMAD.MOV.U32 R57, RZ, RZ, 0x20 ;  /* 0x00000020ff397424 */ /* 0x000fe200078e00ff */
[----:B------:R-:W-:Y:S02]  /*123e0*/  ISETP.NE.OR P0, PT, RZ, UR7, !P2 ;  /* 0x00000007ff007c0c */ /* 0x000fe4000d705670 */
[----:B------:R-:W-:Y:S02]  /*123f0*/  CS2R R52, SRZ ;  /* 0x0000000000347805 */ /* 0x000fe4000001ff00 */
[----:B------:R-:W-:-:S02]  /*12400*/  SEL R57, R57, 0xffffffe0, !P1 ;  /* 0xffffffe039397807 */ /* 0x000fc40004800000 */
[----:B------:R-:W-:-:S04]  /*12410*/  PLOP3.LUT P1, PT, PT, PT, PT, 0x8, 0x0 ;  /* 0x000000000000781c */ /* 0x000fc80003f2e170 */
[----:B------:R-:W-:-:S03]  /*12420*/  P2R R58, PR, RZ, 0x2 ;  /* 0x00000002ff3a7803 */ /* 0x000fc60000000000 */
[----:B------:R-:W-:Y:S06]  /*12430*/  @P0 BRA `(.L_x_592) ;  /* 0x0000000000240947 */ /* 0x000fec0003800000 */
[----:B------:R-:W1:Y:S01]  /*12440*/  S2UR UR4, SR_CTAID.Y ;  /* 0x00000000000479c3 */ /* 0x000e620000002600 */
[----:B------:R-:W-:Y:S01]  /*12450*/  ULDC UR6, c[0x0][0x2c4] ;  /* 0x0000b10000067ab9 */ /* 0x000fe20000000800 */
[----:B------:R-:W-:-:S04]  /*12460*/  PLOP3.LUT P0, PT, PT, PT, PT, 0x80, 0x0 ;  /* 0x000000000000781c */ /* 0x000fc80003f0f070 */
[----:B------:R-:W-:Y:S01]  /*12470*/  P2R R58, PR, RZ, 0x1 ;  /* 0x00000001ff3a7803 */ /* 0x000fe20000000000 */
[----:B-1----:R-:W-:-:S04]  /*12480*/  UIMAD UR4, UR4, UR6, URZ ;  /* 0x00000006040472a4 */ /* 0x002fc8000f8e023f */
[----:B------:R-:W-:-:S04]  /*12490*/  USEL UR13, UR4, UR13, !UP0 ;  /* 0x0000000d040d7287 */ /* 0x000fc8000c000000 */
[----:B------:R-:W-:Y:S02]  /*124a0*/  USHF.R.S32.HI UR4, URZ, 0x1f, UR13 ;  /* 0x0000001f3f047899 */ /* 0x000fe4000801140d */
[----:B------:R-:W-:-:S04]  /*124b0*/  IMAD.U32 R52, RZ, RZ, UR13 ;  /* 0x0000000dff347e24 */ /* 0x000fc8000f8e00ff */
[----:B------:R-:W-:-:S07]  /*124c0*/  IMAD.U32 R53, RZ, RZ, UR4 ;  /* 0x00000004ff357e24 */ /* 0x000fce000f8e00ff */
.L_x_592:
[----:B------:R-:W-:Y:S01]  /*124d0*/  LOP3.LUT R10, R10, 0xffffffe0, RZ, 0xc0, !PT ;  /* 0xffffffe00a0a7812 */ /* 0x000fe200078ec0ff */
[C---:B------:R-:W-:Y:S01]  /*124e0*/  FMUL.FTZ R136, R4.reuse, R136 ;  /* 0x0000008804887220 */ /* 0x040fe20000410000 */
[C---:B------:R-:W-:Y:S01]  /*124f0*/  FMUL.FTZ R5, R4.reuse, R137 ;  /* 0x0000008904057220 */ /* 0x040fe20000410000 */
[----:B------:R-:W-:Y:S01]  /*12500*/  FMUL.FTZ R132, R4, R132 ;  /* 0x0000008404847220 */ /* 0x000fe20000410000 */
[----:B------:R-:W-:Y:S01]  /*12510*/  IADD3 R61, -R10, R61, RZ ;  /* 0x0000003d0a3d7210 */ /* 0x000fe20007ffe1ff */
        /* <DEDUP_REMOVED lines=24> */
[C---:B------:R-:W-:Y:S01]  /*126a0*/  FMUL.FTZ R135, R3.reuse, R135 ;  /* 0x0000008703877220 */ /* 0x040fe20000410000 */
[----:B------:R-:W-:Y:S01]  /*126b0*/  ISETP.NE.AND P1, PT, RZ, UR7, PT ;  /* 0x00000007ff007c0c */ /* 0x000fe2000bf25270 */
        /* <DEDUP_REMOVED lines=71> */
[----:B------:R1:W-:Y:S01]  /*12b30*/  STS [R15], R5 ;  /* 0x000000050f007388 */ /* 0x0003e20000000800 */
[----:B------:R-:W-:Y:S01]  /*12b40*/  F2FP.F16.F32.PACK_AB R0, R135, R134 ;  /* 0x000000868700723e */ /* 0x000fe200000000ff */
[----:B------:R-:W2:Y:S01]  /*12b50*/  S2UR UR4, SR_CTAID.X ;  /* 0x00000000000479c3 */ /* 0x000ea20000002500 */
[----:B------:R-:W-:Y:S01]  /*12b60*/  F2FP.F16.F32.PACK_AB R3, R3, R168 ;  /* 0x000000a80303723e */ /* 0x000fe200000000ff */
[----:B------:R-:W-:Y:S01]  /*12b70*/  STS [R15+0x200], R4 ;  /* 0x000200040f007388 */ /* 0x000fe20000000800 */
        /* <DEDUP_REMOVED lines=16> */
[----:B------:R-:W-:Y:S01]  /*12c80*/  F2FP.F16.F32.PACK_AB R39, R39, R158 ;  /* 0x0000009e2727723e */ /* 0x000fe200000000ff */
[----:B-1----:R-:W-:Y:S01]  /*12c90*/  @P6 MUFU.LG2 R5, R51 ;  /* 0x0000003300056308 */ /* 0x002fe20000000c00 */
[----:B------:R-:W-:Y:S01]  /*12ca0*/  F2FP.F16.F32.PACK_AB R38, R38, R120 ;  /* 0x000000782626723e */ /* 0x000fe200000000ff */
[----:B------:R-:W-:Y:S01]  /*12cb0*/  STS [R16+0x1200], R9 ;  /* 0x0012000910007388 */ /* 0x000fe20000000800 */
[----:B------:R-:W-:Y:S01]  /*12cc0*/  F2FP.F16.F32.PACK_AB R37, R37, R122 ;  /* 0x0000007a2525723e */ /* 0x000fe200000000ff */
[----:B--2---:R-:W-:Y:S01]  /*12cd0*/  UIMAD UR6, UR4, -0x80, UR15 ;  /* 0xffffff80040678a4 */ /* 0x004fe2000f8e020f */
[----:B------:R-:W-:Y:S02]  /*12ce0*/  F2FP.F16.F32.PACK_AB R34, R34, R116 ;  /* 0x000000742222723e */ /* 0x000fe400000000ff */
[----:B---3--:R-:W-:-:S02]  /*12cf0*/  IADD3 R2, R15, R57, RZ ;  /* 0x000000390f027210 */ /* 0x008fc40007ffe0ff */
[----:B------:R-:W-:Y:S02]  /*12d00*/  F2FP.F16.F32.PACK_AB R33, R33, R118 ;  /* 0x000000762121723e */ /* 0x000fe400000000ff */
[----:B----4-:R-:W-:Y:S01]  /*12d10*/  IADD3 R0, R57, R16, RZ ;  /* 0x0000001039007210 */ /* 0x010fe20007ffe0ff */
[----:B------:R1:W-:Y:S01]  /*12d20*/  STS [R2], R8 ;  /* 0x0000000802007388 */ /* 0x0003e20000000800 */
[----:B------:R-:W-:Y:S01]  /*12d30*/  F2FP.F16.F32.PACK_AB R36, R36, R152 ;  /* 0x000000982424723e */ /* 0x000fe200000000ff */
[----:B------:R-:W2:Y:S02]  /*12d40*/  @!P1 LDC R3, c[0x0][0x2c4] ;  /* 0x0000b100ff039b82 */ /* 0x000ea40000000800 */
[----:B------:R-:W-:Y:S01]  /*12d50*/  STS [R2+0x200], R45 ;  /* 0x0002002d02007388 */ /* 0x000fe20000000800 */
[----:B------:R-:W-:Y:S02]  /*12d60*/  F2FP.F16.F32.PACK_AB R35, R35, R154 ;  /* 0x0000009a2323723e */ /* 0x000fe400000000ff */
[----:B------:R-:W-:Y:S01]  /*12d70*/  F2FP.F16.F32.PACK_AB R32, R32, R148 ;  /* 0x000000942020723e */ /* 0x000fe200000000ff */
[----:B------:R-:W-:Y:S01]  /*12d80*/  STS [R0], R42 ;  /* 0x0000002a00007388 */ /* 0x000fe20000000800 */
[----:B------:R-:W-:-:S02]  /*12d90*/  F2FP.F16.F32.PACK_AB R31, R31, R150 ;  /* 0x000000961f1f723e */ /* 0x000fc400000000ff */
[----:B------:R-:W-:Y:S01]  /*12da0*/  F2FP.F16.F32.PACK_AB R30, R30, R112 ;  /* 0x000000701e1e723e */ /* 0x000fe200000000ff */
[----:B------:R-:W-:Y:S01]  /*12db0*/  STS [R0+0x200], R41 ;  /* 0x0002002900007388 */ /* 0x000fe20000000800 */
[----:B------:R-:W-:Y:S01]  /*12dc0*/  F2FP.F16.F32.PACK_AB R29, R29, R114 ;  /* 0x000000721d1d723e */ /* 0x000fe200000000ff */
[----:B------:R-:W3:Y:S01]  /*12dd0*/  @!P1 LDC R7, c[0x0][0x270] ;  /* 0x00009c00ff079b82 */ /* 0x000ee20000000800 */
[----:B------:R-:W-:Y:S01]  /*12de0*/  F2FP.F16.F32.PACK_AB R26, R26, R108 ;  /* 0x0000006c1a1a723e */ /* 0x000fe200000000ff */
[----:B------:R-:W-:Y:S01]  /*12df0*/  STS [R2+0x1000], R44 ;  /* 0x0010002c02007388 */ /* 0x000fe20000000800 */
[----:B------:R-:W-:Y:S02]  /*12e00*/  F2FP.F16.F32.PACK_AB R25, R25, R110 ;  /* 0x0000006e1919723e */ /* 0x000fe400000000ff */
        /* <DEDUP_REMOVED lines=10> */
[----:B-1----:R-:W1:Y:S01]  /*12eb0*/  @P1 LDC.64 R8, c[0x0][0x2c0] ;  /* 0x0000b000ff081b82 */ /* 0x002e620000000a00 */
[----:B------:R-:W-:Y:S01]  /*12ec0*/  F2FP.F16.F32.PACK_AB R18, R18, R80 ;  /* 0x000000501212723e */ /* 0x000fe200000000ff */
[----:B------:R-:W-:Y:S01]  /*12ed0*/  STS [R15+0x2000], R38 ;  /* 0x002000260f007388 */ /* 0x000fe20000000800 */
[----:B------:R-:W-:Y:S02]  /*12ee0*/  F2FP.F16.F32.PACK_AB R17, R17, R82 ;  /* 0x000000521111723e */ /* 0x000fe400000000ff */
[----:B------:R-:W-:Y:S01]  /*12ef0*/  F2FP.F16.F32.PACK_AB R20, R20, R72 ;  /* 0x000000481414723e */ /* 0x000fe200000000ff */
[----:B------:R-:W-:Y:S01]  /*12f00*/  STS [R15+0x2200], R37 ;  /* 0x002200250f007388 */ /* 0x000fe20000000800 */
[----:B------:R-:W-:-:S02]  /*12f10*/  F2FP.F16.F32.PACK_AB R19, R19, R74 ;  /* 0x0000004a1313723e */ /* 0x000fc400000000ff */
[----:B------:R-:W-:Y:S01]  /*12f20*/  PLOP3.LUT P0, PT, PT, PT, PT, 0x8, 0x0 ;  /* 0x000000000000781c */ /* 0x000fe20003f0e170 */
[----:B------:R-:W-:Y:S01]  /*12f30*/  STS [R16+0x2000], R34 ;  /* 0x0020002210007388 */ /* 0x000fe20000000800 */
[----:B------:R-:W-:Y:S02]  /*12f40*/  F2FP.F16.F32.PACK_AB R14, R14, R76 ;  /* 0x0000004c0e0e723e */ /* 0x000fe400000000ff */
[----:B------:R-:W-:Y:S01]  /*12f50*/  F2FP.F16.F32.PACK_AB R13, R13, R78 ;  /* 0x0000004e0d0d723e */ /* 0x000fe200000000ff */
[----:B------:R-:W-:Y:S01]  /*12f60*/  STS [R16+0x2200], R33 ;  /* 0x0022002110007388 */ /* 0x000fe20000000800 */
[----:B------:R-:W-:Y:S02]  /*12f70*/  @!P1 PLOP3.LUT P0, PT, P2, PT, PT, 0x80, 0x0 ;  /* 0x000000000000981c */ /* 0x000fe4000170f070 */
        /* <DEDUP_REMOVED lines=9> */
[----:B--2---:R-:W3:Y:S01]  /*13010*/  @P0 LDC R3, c[0x0][0x2e4] ;  /* 0x0000b900ff030b82 */ /* 0x004ee20000000800 */
[----:B------:R-:W-:Y:S01]  /*13020*/  F2FP.F16.F32.PACK_AB R48, R48, R92 ;  /* 0x0000005c3030723e */ /* 0x000fe200000000ff */
[----:B------:R-:W-:Y:S01]  /*13030*/  STS [R16+0x3200], R31 ;  /* 0x0032001f10007388 */ /* 0x000fe20000000800 */
[----:B------:R-:W-:-:S02]  /*13040*/  F2FP.F16.F32.PACK_AB R47, R47, R94 ;  /* 0x0000005e2f2f723e */ /* 0x000fc400000000ff */
[----:B------:R-:W-:Y:S01]  /*13050*/  @P1 MOV R4, 0x1 ;  /* 0x0000000100041802 */ /* 0x000fe20000000f00 */
[----:B------:R-:W-:Y:S01]  /*13060*/  STS [R2+0x2000], R30 ;  /* 0x0020001e02007388 */ /* 0x000fe20000000800 */
[----:B------:R-:W-:-:S03]  /*13070*/  ISETP.GE.AND P0, PT, R62, UR6, PT ;  /* 0x000000063e007c0c */ /* 0x000fc6000bf06270 */
[----:B------:R-:W-:Y:S04]  /*13080*/  STS [R2+0x2200], R29 ;  /* 0x0022001d02007388 */ /* 0x000fe80000000800 */
[----:B------:R-:W-:Y:S04]  /*13090*/  STS [R0+0x2000], R26 ;  /* 0x0020001a00007388 */ /* 0x000fe80000000800 */
[----:B------:R-:W-:Y:S04]  /*130a0*/  STS [R0+0x2200], R25 ;  /* 0x0022001900007388 */ /* 0x000fe80000000800 */
[----:B------:R-:W-:Y:S01]  /*130b0*/  STS [R2+0x3000], R28 ;  /* 0x0030001c02007388 */ /* 0x000fe20000000800 */
[----:B---3--:R-:W-:-:S03]  /*130c0*/  @!P1 IMAD R4, R3, R7, RZ ;  /* 0x0000000703049224 */ /* 0x008fc600078e02ff */
[----:B------:R-:W-:Y:S01]  /*130d0*/  STS [R2+0x3200], R27 ;  /* 0x0032001b02007388 */ /* 0x000fe20000000800 */
[----:B------:R-:W-:Y:S03]  /*130e0*/  @P4 MUFU.LG2 R7, R55 ;  /* 0x0000003700074308 */ /* 0x000fe60000000c00 */
[----:B------:R2:W-:Y:S04]  /*130f0*/  STS [R0+0x3000], R24 ;  /* 0x0030001800007388 */ /* 0x0005e80000000800 */
[----:B------:R-:W-:Y:S04]  /*13100*/  STS [R0+0x3200], R23 ;  /* 0x0032001700007388 */ /* 0x000fe80000000800 */
[----:B------:R-:W-:Y:S04]  /*13110*/  STS [R15+0x4000], R22 ;  /* 0x004000160f007388 */ /* 0x000fe80000000800 */
[----:B------:R3:W-:Y:S04]  /*13120*/  STS [R15+0x4200], R21 ;  /* 0x004200150f007388 */ /* 0x0007e80000000800 */
[----:B------:R-:W-:Y:S04]  /*13130*/  STS [R16+0x4000], R18 ;  /* 0x0040001210007388 */ /* 0x000fe80000000800 */
[----:B------:R-:W-:Y:S04]  /*13140*/  STS [R16+0x4200], R17 ;  /* 0x0042001110007388 */ /* 0x000fe80000000800 */
[----:B------:R4:W-:Y:S01]  /*13150*/  STS [R15+0x5000], R20 ;  /* 0x005000140f007388 */ /* 0x0009e20000000800 */
[----:B--2---:R-:W-:-:S03]  /*13160*/  SHF.L.U32 R24, R59, 0x3, RZ ;  /* 0x000000033b187819 */ /* 0x004fc600000006ff */
[----:B------:R-:W-:Y:S04]  /*13170*/  STS [R15+0x5200], R19 ;  /* 0x005200130f007388 */ /* 0x000fe80000000800 */
[----:B------:R-:W-:Y:S04]  /*13180*/  STS [R16+0x5000], R14 ;  /* 0x0050000e10007388 */ /* 0x000fe80000000800 */
[----:B------:R2:W-:Y:S01]  /*13190*/  STS [R16+0x5200], R13 ;  /* 0x0052000d10007388 */ /* 0x0005e20000000800 */
[----:B---3--:R-:W-:-:S03]  /*131a0*/  MOV R21, 0x7f800000 ;  /* 0x7f80000000157802 */ /* 0x008fc60000000f00 */
[----:B------:R3:W-:Y:S04]  /*131b0*/  STS [R2+0x4000], R12 ;  /* 0x0040000c02007388 */ /* 0x0007e80000000800 */
[----:B------:R1:W-:Y:S04]  /*131c0*/  STS [R2+0x4200], R11 ;  /* 0x0042000b02007388 */ /* 0x0003e80000000800 */
[----:B------:R1:W-:Y:S01]  /*131d0*/  STS [R0+0x4000], R10 ;  /* 0x0040000a00007388 */ /* 0x0003e20000000800 */
[----:B----4-:R-:W-:-:S03]  /*131e0*/  MOV R20, 0x7f800000 ;  /* 0x7f80000000147802 */ /* 0x010fc60000000f00 */
[----:B------:R-:W-:Y:S04]  /*131f0*/  STS [R0+0x4200], R46 ;  /* 0x0042002e00007388 */ /* 0x000fe80000000800 */
[----:B------:R-:W-:Y:S04]  /*13200*/  STS [R2+0x5000], R50 ;  /* 0x0050003202007388 */ /* 0x000fe80000000800 */
[----:B------:R4:W-:Y:S01]  /*13210*/  STS [R2+0x5200], R49 ;  /* 0x0052003102007388 */ /* 0x0009e20000000800 */
[----:B--2---:R-:W2:Y:S01]  /*13220*/  @P5 LDC R13, c[0x0][0x2e8] ;  /* 0x0000ba00ff0d5b82 */ /* 0x004ea20000000800 */
[----:B------:R-:W-:-:S02]  /*13230*/  MOV R16, 0x7f800000 ;  /* 0x7f80000000107802 */ /* 0x000fc40000000f00 */
[----:B------:R-:W-:Y:S04]  /*13240*/  STS [R0+0x5000], R48 ;  /* 0x0050003000007388 */ /* 0x000fe80000000800 */
[----:B------:R4:W-:Y:S01]  /*13250*/  STS [R0+0x5200], R47 ;  /* 0x0052002f00007388 */ /* 0x0009e20000000800 */
[----:B---3--:R-:W3:Y:S01]  /*13260*/  @P4 LDC R12, c[0x0][0x2e8] ;  /* 0x0000ba00ff0c4b82 */ /* 0x008ee20000000800 */
[----:B-1----:R-:W1:Y:S07]  /*13270*/  @P5 MUFU.LG2 R11, R54 ;  /* 0x00000036000b5308 */ /* 0x002e6e0000000c00 */
[----:B------:R-:W-:Y:S08]  /*13280*/  BAR.SYNC.DEFER_BLOCKING 0x0 ;  /* 0x0000000000007b1d */ /* 0x000ff00000010000 */
[----:B------:R-:W3:Y:S01]  /*13290*/  @P1 LDC R10, c[0x0][0x2c0] ;  /* 0x0000b000ff0a1b82 */ /* 0x000ee20000000800 */
[----:B------:R-:W3:Y:S01]  /*132a0*/  S2R R17, SR_CTAID.Y ;  /* 0x0000000000117919 */ /* 0x000ee20000002600 */
[----:B------:R-:W3:Y:S01]  /*132b0*/  S2R R23, SR_CTAID.Z ;  /* 0x0000000000177919 */ /* 0x000ee20000002700 */
[----:B----4-:R-:W-:Y:S01]  /*132c0*/  @P1 IMAD R2, R9, R8, RZ ;  /* 0x0000000809021224 */ /* 0x010fe200078e02ff */
[----:B------:R-:W-:-:S04]  /*132d0*/  @!P1 MOV R2, R3 ;  /* 0x0000000300029202 */ /* 0x000fc80000000f00 */
[----:B------:R-:W4:Y:S01]  /*132e0*/  @P3 LDC R8, c[0x0][0x2e8] ;  /* 0x0000ba00ff083b82 */ /* 0x000f220000000800 */
[----:B------:R-:W3:Y:S01]  /*132f0*/  S2R R14, SR_TID.X ;  /* 0x00000000000e7919 */ /* 0x000ee20000002100 */
[----:B-1----:R-:W-:Y:S01]  /*13300*/  @P5 FMUL.FTZ R3, R11, 0.69314718246459960938 ;  /* 0x3f3172180b035820 */ /* 0x002fe20000410000 */
[----:B------:R-:W-:Y:S01]  /*13310*/  @P6 FMUL.FTZ R0, R5, 0.69314718246459960938 ;  /* 0x3f31721805006820 */ /* 0x000fe20000410000 */
[----:B------:R-:W-:Y:S02]  /*13320*/  LEA.HI.SX32 R5, R60, 0x20, 0x1e ;  /* 0x000000203c057811 */ /* 0x000fe400078ff2ff */
[----:B--2--5:R-:W-:Y:S01]  /*13330*/  @P5 FFMA.FTZ R21, R103, R13, R3 ;  /* 0x0000000d67155223 */ /* 0x024fe20000010003 */
[----:B------:R1:W2:Y:S01]  /*13340*/  LDS.128 R32, [R207+0x1800] ;  /* 0x00180000cf207984 */ /* 0x0002a20000000c00 */
[----:B------:R-:W-:Y:S01]  /*13350*/  @P6 FFMA.FTZ R16, R104, R6, R0 ;  /* 0x0000000668106223 */ /* 0x000fe20000010000 */
[----:B------:R-:W-:Y:S01]  /*13360*/  ISETP.NE.AND P6, PT, R58, RZ, PT ;  /* 0x000000ff3a00720c */ /* 0x000fe20003fc5270 */
[----:B------:R-:W1:Y:S01]  /*13370*/  @P3 MUFU.LG2 R6, R56 ;  /* 0x0000003800063308 */ /* 0x000e620000000c00 */
[----:B------:R1:W2:Y:S01]  /*13380*/  LDS.128 R28, [R207+0x3800] ;  /* 0x00380000cf1c7984 */ /* 0x0002a20000000c00 */
[----:B------:R-:W-:-:S02]  /*13390*/  ISETP.GE.AND P2, PT, R5, UR6, PT ;  /* 0x0000000605007c0c */ /* 0x000fc4000bf46270 */
[----:B------:R-:W-:Y:S02]  /*133a0*/  @!P1 MOV R10, 0x1 ;  /* 0x00000001000a9802 */ /* 0x000fe40000000f00 */
[----:B------:R-:W-:Y:S02]  /*133b0*/  LOP3.LUT P1, RZ, R61, 0x3, RZ, 0xc0, !PT ;  /* 0x000000033dff7812 */ /* 0x000fe4000782c0ff */
[----:B------:R-:W-:Y:S01]  /*133c0*/  MOV R13, 0x7f800000 ;  /* 0x7f800000000d7802 */ /* 0x000fe20000000f00 */
[----:B---3--:R-:W-:Y:S01]  /*133d0*/  IMAD R0, R17, R4, RZ ;  /* 0x0000000411007224 */ /* 0x008fe200078e02ff */
[----:B------:R-:W-:-:S04]  /*133e0*/  LEA.HI.SX32 R4, R60, 0x40, 0x1e ;  /* 0x000000403c047811 */ /* 0x000fc800078ff2ff */
[----:B------:R-:W-:Y:S01]  /*133f0*/  SEL R5, R0, RZ, !P6 ;  /* 0x000000ff00057207 */ /* 0x000fe20007000000 */
[----:B------:R-:W-:Y:S01]  /*13400*/  @P4 FMUL.FTZ R0, R7, 0.69314718246459960938 ;  /* 0x3f31721807004820 */ /* 0x000fe20000410000 */
[----:B------:R-:W-:Y:S01]  /*13410*/  ISETP.GE.AND P6, PT, R4, UR6, PT ;  /* 0x0000000604007c0c */ /* 0x000fe2000bfc6270 */
[----:B------:R-:W-:Y:S01]  /*13420*/  IMAD R4, R10, UR4, RZ ;  /* 0x000000040a047c24 */ /* 0x000fe2000f8e02ff */
[----:B------:R-:W-:Y:S01]  /*13430*/  SHF.R.S32.HI R22, RZ, 0x1f, R14 ;  /* 0x0000001fff167819 */ /* 0x000fe2000001140e */
[----:B------:R-:W-:Y:S01]  /*13440*/  @P4 FFMA.FTZ R20, R102, R12, R0 ;  /* 0x0000000c66144223 */ /* 0x000fe20000010000 */
[----:B------:R-:W-:Y:S02]  /*13450*/  IMAD R2, R23, R2, R5 ;  /* 0x0000000217027224 */ /* 0x000fe400078e0205 */
[----:B------:R-:W-:Y:S01]  /*13460*/  SHF.L.U32 R0, R4, 0x7, RZ ;  /* 0x0000000704007819 */ /* 0x000fe200000006ff */
[----:B-1----:R-:W-:Y:S01]  /*13470*/  @P3 FMUL.FTZ R4, R6, 0.69314718246459960938 ;  /* 0x3f31721806043820 */ /* 0x002fe20000410000 */
[----:B------:R-:W-:-:S02]  /*13480*/  LEA.HI R22, R22, R14, RZ, 0x2 ;  /* 0x0000000e16167211 */ /* 0x000fc400078f10ff */
[----:B------:R-:W-:Y:S01]  /*13490*/  IADD3 R12, P5, P4, R0, R52, R2 ;  /* 0x00000034000c7210 */ /* 0x000fe20007cbe002 */
[----:B----4-:R-:W-:Y:S01]  /*134a0*/  @P3 FFMA.FTZ R13, R101, R8, R4 ;  /* 0x00000008650d3223 */ /* 0x010fe20000010004 */
[----:B------:R-:W-:Y:S02]  /*134b0*/  SHF.R.S32.HI R3, RZ, 0x1f, R0 ;  /* 0x0000001fff037819 */ /* 0x000fe40000011400 */
[----:B------:R-:W-:-:S04]  /*134c0*/  SHF.R.S32.HI R2, RZ, 0x1f, R2 ;  /* 0x0000001fff027819 */ /* 0x000fc80000011402 */
[----:B------:R-:W-:Y:S01]  /*134d0*/  IADD3.X R11, R3, R53, R2, P5, P4 ;  /* 0x00000035030b7210 */ /* 0x000fe20002fe8402 */
[----:B--2---:R-:W-:Y:S06]  /*134e0*/  @P1 BRA `(.L_x_594) ;  /* 0x0000000000c41947 */ /* 0x004fec0003800000 */
[----:B------:R-:W1:Y:S02]  /*134f0*/  S2R R4, SR_TID.X ;  /* 0x0000000000047919 */ /* 0x000e640000002100 */
[----:B-1----:R-:W-:-:S04]  /*13500*/  SHF.R.S32.HI R2, RZ, 0x1f, R4 ;  /* 0x0000001fff027819 */ /* 0x002fc80000011404 */
[----:B------:R-:W-:-:S04]  /*13510*/  LEA.HI R2, R2, R4, RZ, 0x5 ;  /* 0x0000000402027211 */ /* 0x000fc800078f28ff */
[----:B------:R-:W-:Y:S02]  /*13520*/  LOP3.LUT R0, R2, 0xffffffe0, RZ, 0xc0, !PT ;  /* 0xffffffe002007812 */ /* 0x000fe400078ec0ff */
[--C-:B------:R-:W-:Y:S02]  /*13530*/  SHF.R.S32.HI R3, RZ, 0x5, R2.reuse ;  /* 0x00000005ff037819 */ /* 0x100fe40000011402 */
[----:B------:R-:W-:Y:S01]  /*13540*/  SHF.R.S32.HI R2, RZ, 0x1f, R2 ;  /* 0x0000001fff027819 */ /* 0x000fe20000011402 */
[----:B------:R-:W-:-:S03]  /*13550*/  IMAD.IADD R0, R4, 0x1, -R0 ;  /* 0x0000000104007824 */ /* 0x000fc600078e0a00 */
[----:B------:R-:W-:Y:S02]  /*13560*/  LEA.HI R2, R2, R3, RZ, 0x2 ;  /* 0x0000000302027211 */ /* 0x000fe400078f10ff */
        /* <DEDUP_REMOVED lines=11> */
[----:B------:R-:W-:-:S07]  /*13620*/  ISETP.GE.AND P4, PT, R5, UR5, PT ;  /* 0x0000000505007c0c */ /* 0x000fce000bf86270 */
[----:B------:R-:W1:Y:S01]  /*13630*/  @!P1 LDC.64 R6, c[0x0][0x2b0] ;  /* 0x0000ac00ff069b82 */ /* 0x000e620000000a00 */
[----:B------:R-:W-:-:S03]  /*13640*/  @!P1 IMAD R2, R0, R10, RZ ;  /* 0x0000000a00029224 */ /* 0x000fc600078e02ff */
[----:B------:R-:W-:Y:S02]  /*13650*/  @!P5 IMAD R4, R4, R10, RZ ;  /* 0x0000000a0404d224 */ /* 0x000fe400078e02ff */
[C---:B------:R-:W-:Y:S02]  /*13660*/  @!P1 IADD3 R3, P3, R2.reuse, R12, RZ ;  /* 0x0000000c02039210 */ /* 0x040fe40007f7e0ff */
[----:B------:R-:W2:Y:S02]  /*13670*/  @!P5 LDC.64 R18, c[0x0][0x2b0] ;  /* 0x0000ac00ff12db82 */ /* 0x000ea40000000a00 */
[----:B------:R-:W-:-:S06]  /*13680*/  @!P1 LEA.HI.X.SX32 R9, R2, R11, 0x1, P3 ;  /* 0x0000000b02099211 */ /* 0x000fcc00018f0eff */
[----:B------:R-:W3:Y:S01]  /*13690*/  @!P4 LDC.64 R14, c[0x0][0x2b0] ;  /* 0x0000ac00ff0ecb82 */ /* 0x000ee20000000a00 */
[----:B-1----:R-:W-:-:S04]  /*136a0*/  @!P1 LEA R2, P3, R3, R6, 0x2 ;  /* 0x0000000603029211 */ /* 0x002fc800078610ff */
[----:B------:R-:W-:Y:S02]  /*136b0*/  @!P1 LEA.HI.X R3, R3, R7, R9, 0x2, P3 ;  /* 0x0000000703039211 */ /* 0x000fe400018f1409 */
[----:B------:R-:W-:-:S03]  /*136c0*/  ISETP.GE.AND P3, PT, R8, UR5, PT ;  /* 0x0000000508007c0c */ /* 0x000fc6000bf66270 */
[----:B------:R1:W-:Y:S01]  /*136d0*/  @!P1 STG.E desc[UR20][R2.64], R16 ;  /* 0x0000001002009986 */ /* 0x0003e2000c101914 */
[----:B------:R-:W-:-:S09]  /*136e0*/  @!P5 IADD3 R0, P1, R4, R12, RZ ;  /* 0x0000000c0400d210 */ /* 0x000fd20007f3e0ff */
[----:B-1----:R-:W1:Y:S01]  /*136f0*/  @!P3 LDC.64 R16, c[0x0][0x2b0] ;  /* 0x0000ac00ff10bb82 */ /* 0x002e620000000a00 */
[----:B------:R-:W-:Y:S01]  /*13700*/  @!P5 LEA.HI.X.SX32 R2, R4, R11, 0x1, P1 ;  /* 0x0000000b0402d211 */ /* 0x000fe200008f0eff */
[----:B------:R-:W-:Y:S01]  /*13710*/  @!P4 IMAD R3, R5, R10, RZ ;  /* 0x0000000a0503c224 */ /* 0x000fe200078e02ff */
        /* <DEDUP_REMOVED lines=14> */
.L_x_594:
[----:B------:R-:W-:Y:S05]  /*13800*/  BSYNC B0 ;  /* 0x0000000000007941 */ /* 0x000fea0003800000 */
.L_x_593:
[----:B------:R1:W5:Y:S04]  /*13810*/  LDL R26, [R1+0x13c] ;  /* 0x00013c00011a7983 */ /* 0x0003680000100800 */
[----:B------:R1:W5:Y:S01]  /*13820*/  LDL R25, [R1+0x148] ;  /* 0x0001480001197983 */ /* 0x0003620000100800 */
[----:B--2---:R-:W-:Y:S01]  /*13830*/  IADD3 R4, P1, R24, UR10, RZ ;  /* 0x0000000a18047c10 */ /* 0x004fe2000ff3e0ff */
[----:B------:R-:W-:Y:S01]  /*13840*/  ULDC.64 UR4, c[0x0][0x2a0] ;  /* 0x0000a80000047ab9 */ /* 0x000fe20000000a00 */
[----:B------:R-:W-:Y:S01]  /*13850*/  SHF.R.S32.HI R3, RZ, 0x1f, R23 ;  /* 0x0000001fff037819 */ /* 0x000fe20000011417 */
[----:B------:R1:W2:Y:S01]  /*13860*/  LDS.128 R16, [R207+0x2000] ;  /* 0x00200000cf107984 */ /* 0x0002a20000000c00 */
[----:B------:R-:W-:Y:S01]  /*13870*/  LEA.HI.SX32 R0, R60, 0x60, 0x1e ;  /* 0x000000603c007811 */ /* 0x000fe200078ff2ff */
[----:B------:R-:W-:Y:S01]  /*13880*/  IMAD.U32 R6, RZ, RZ, UR14 ;  /* 0x0000000eff067e24 */ /* 0x000fe2000f8e00ff */
[----:B------:R-:W-:Y:S01]  /*13890*/  LEA.HI.X.SX32 R5, R24, UR8, 0x1, P1 ;  /* 0x0000000818057c11 */ /* 0x000fe200088f0eff */
[----:B------:R1:W3:Y:S01]  /*138a0*/  LDS.128 R12, [R207+0x4000] ;  /* 0x00400000cf0c7984 */ /* 0x0002e20000000c00 */
[----:B------:R-:W-:Y:S01]  /*138b0*/  ISETP.GE.AND P1, PT, R0, UR6, PT ;  /* 0x0000000600007c0c */ /* 0x000fe2000bf26270 */
[----:B------:R-:W-:Y:S01]  /*138c0*/  IMAD R0, R3, UR4, RZ ;  /* 0x0000000403007c24 */ /* 0x000fe2000f8e02ff */
[----:B------:R-:W-:Y:S01]  /*138d0*/  SHF.R.S32.HI R2, RZ, 0x2, R22 ;  /* 0x00000002ff027819 */ /* 0x000fe20000011416 */
[C---:B------:R-:W-:Y:S01]  /*138e0*/  IMAD.WIDE.U32 R10, R23.reuse, UR4, R4 ;  /* 0x00000004170a7c25 */ /* 0x040fe2000f8e0004 */
[----:B------:R-:W-:Y:S02]  /*138f0*/  BSSY B0, `(.L_x_595) ;  /* 0x0000017000007945 */ /* 0x000fe40003800000 */
[----:B------:R-:W-:Y:S01]  /*13900*/  SHF.R.S32.HI R3, RZ, 0x1f, R2 ;  /* 0x0000001fff037819 */ /* 0x000fe20000011402 */
[----:B------:R-:W-:-:S02]  /*13910*/  IMAD R0, R23, UR5, R0 ;  /* 0x0000000517007c24 */ /* 0x000fc4000f8e0200 */
[----:B------:R1:W4:Y:S01]  /*13920*/  LDS.128 R20, [R207] ;  /* 0x00000000cf147984 */ /* 0x0003220000000c00 */
[----:B------:R-:W-:-:S04]  /*13930*/  IMAD.WIDE R2, R6, 0x80, R2 ;  /* 0x0000008006027825 */ /* 0x000fc800078e0202 */
        /* <DEDUP_REMOVED lines=15> */
[----:B----4-:R4:W-:Y:S04]  /*13a30*/  @!P5 STG.E.128 desc[UR20][R4.64], R20 ;  /* 0x000000140400d986 */ /* 0x0109e8000c101d14 */
[----:B--2---:R4:W-:Y:S04]  /*13a40*/  @!P4 STG.E.128 desc[UR20][R4.64+0x40], R16 ;  /* 0x000040100400c986 */ /* 0x0049e8000c101d14 */
[----:B---3--:R4:W-:Y:S02]  /*13a50*/  @!P3 STG.E.128 desc[UR20][R4.64+0x80], R12 ;  /* 0x0000800c0400b986 */ /* 0x0089e4000c101d14 */
.L_x_596:
[----:B------:R-:W-:Y:S05]  /*13a60*/  BSYNC B0 ;  /* 0x0000000000007941 */ /* 0x000fea0003800000 */
.L_x_595:
[----:B----4-:R4:W1:Y:S01]  /*13a70*/  LDS.128 R20, [R207+0x800] ;  /* 0x00080000cf147984 */ /* 0x0108620000000c00 */
[----:B------:R-:W-:Y:S03]  /*13a80*/  BSSY B0, `(.L_x_597) ;  /* 0x0000017000007945 */ /* 0x000fe60003800000 */
[----:B--2---:R4:W2:Y:S04]  /*13a90*/  LDS.128 R16, [R207+0x2800] ;  /* 0x00280000cf107984 */ /* 0x0048a80000000c00 */
[----:B---3--:R4:W3:Y:S01]  /*13aa0*/  LDS.128 R12, [R207+0x4800] ;  /* 0x00480000cf0c7984 */ /* 0x0088e20000000c00 */
        /* <DEDUP_REMOVED lines=18> */
[----:B--2---:R1:W-:Y:S04]  /*13bd0*/  @!P2 STG.E.128 desc[UR20][R4.64+0x40], R16 ;  /* 0x000040100400a986 */ /* 0x0043e8000c101d14 */
[----:B---3--:R1:W-:Y:S02]  /*13be0*/  @!P0 STG.E.128 desc[UR20][R4.64+0x80], R12 ;  /* 0x0000800c04008986 */ /* 0x0083e4000c101d14 */
.L_x_598:
[----:B------:R-:W-:Y:S05]  /*13bf0*/  BSYNC B0 ;  /* 0x0000000000007941 */ /* 0x000fea0003800000 */
.L_x_597:
[----:B-1----:R1:W1:Y:S01]  /*13c00*/  LDS.128 R20, [R207+0x1000] ;  /* 0x00100000cf147984 */ /* 0x0022620000000c00 */
[----:B------:R-:W-:Y:S03]  /*13c10*/  BSSY B0, `(.L_x_599) ;  /* 0x0000017000007945 */ /* 0x000fe60003800000 */
[----:B--2---:R2:W1:Y:S04]  /*13c20*/  LDS.128 R16, [R207+0x3000] ;  /* 0x00300000cf107984 */ /* 0x0044680000000c00 */
        /* <DEDUP_REMOVED lines=20> */
[----:B---3--:R1:W-:Y:S02]  /*13d70*/  @!P0 STG.E.128 desc[UR20][R4.64+0x80], R12 ;  /* 0x0000800c04008986 */ /* 0x0083e4000c101d14 */
.L_x_600:
[----:B------:R-:W-:Y:S05]  /*13d80*/  BSYNC B0 ;  /* 0x0000000000007941 */ /* 0x000fea0003800000 */
.L_x_599:
[----:B-1-3--:R1:W3:Y:S01]  /*13d90*/  LDS.128 R12, [R207+0x5800] ;  /* 0x00580000cf0c7984 */ /* 0x00a2e20000000c00 */
        /* <DEDUP_REMOVED lines=20> */
[----:B---3--:R-:W-:Y:S01]  /*13ee0*/  STG.E.128 desc[UR20][R2.64+0x80], R12 ;  /* 0x0000800c02007986 */ /* 0x008fe2000c101d14 */
[----:B------:R-:W-:Y:S05]  /*13ef0*/  EXIT ;  /* 0x000000000000794d */ /* 0x000fea0003800000 */
.L_x_565:
[----:B------:R-:W-:Y:S01]  /*13f00*/  UISETP.NE.AND UP2, UPT, UR13, -0x1, UPT ;  /* 0xffffffff0d00788c */ /* 0x000fe2000bf45270 */
[----:B------:R-:W-:Y:S01]  /*13f10*/  LEA.HI R10, R17, R153, RZ, 0x2 ;  /* 0x00000099110a7211 */ /* 0x000fe200078f10ff */
[----:B------:R-:W-:Y:S01]  /*13f20*/  ULDC.U8 UR8, c[0x0][0x3d8] ;  /* 0x0000f60000087ab9 */ /* 0x000fe20000000000 */
[----:B------:R-:W-:Y:S01]  /*13f30*/  ULDC.U8 UR10, c[0x0][0x3d9] ;  /* 0x0000f640000a7ab9 */ /* 0x000fe20000000000 */
[----:B------:R-:W-:Y:S01]  /*13f40*/  UISETP.NE.AND UP3, UPT, UR8, URZ, UPT ;  /* 0x0000003f0800728c */ /* 0x000fe2000bf65270 */
[----:B------:R-:W-:Y:S01]  /*13f50*/  LOP3.LUT R0, R10, 0xfffffffc, RZ, 0xc0, !PT ;  /* 0xfffffffc0a007812 */ /* 0x000fe200078ec0ff */
[----:B------:R-:W-:Y:S01]  /*13f60*/  UISETP.NE.AND UP1, UPT, UR10, URZ, UPT ;  /* 0x0000003f0a00728c */ /* 0x000fe2000bf25270 */
[----:B------:R-:W-:Y:S01]  /*13f70*/  SHF.R.S32.HI R10, RZ, 0x2, R10 ;  /* 0x00000002ff0a7819 */ /* 0x000fe2000001140a */
[----:B------:R-:W-:-:S03]  /*13f80*/  UISETP.EQ.AND UP3, UPT, UR10, URZ, UP3 ;  /* 0x0000003f0a00728c */ /* 0x000fc60009f62270 */
[----:B------:R-:W-:Y:S01]  /*13f90*/  @!UP2 USHF.R.S32.HI UR9, URZ, 0x1f, UR17 ;  /* 0x0000001f3f09a899 */ /* 0x000fe20008011411 */
[----:B------:R-:W-:Y:S01]  /*13fa0*/  PLOP3.LUT P0, PT, PT, PT, UP1, 0x80, 0x0 ;  /* 0x000000000000781c */ /* 0x000fe20003f0f018 */
[----:B------:R-:W-:Y:S01]  /*13fb0*/  @UP2 ULDC.64 UR6, c[0x0][0x298] ;  /* 0x0000a60000062ab9 */ /* 0x000fe20000000a00 */
[----:B------:R-:W-:Y:S01]  /*13fc0*/  @!UP2 ULDC.64 UR4, c[0x0][0x290] ;  /* 0x0000a4000004aab9 */ /* 0x000fe20000000a00 */
[----:B------:R-:W-:Y:S01]  /*13fd0*/  @UP2 UIMAD.WIDE.U32 UR10, UR13, UR6, URZ ;  /* 0x000000060d0a22a5 */ /* 0x000fe2000f8e003f */
[----:B------:R-:W-:Y:S01]  /*13fe0*/  SHF.R.S32.HI R11, RZ, 0x1f, R10 ;  /* 0x0000001fff0b7819 */ /* 0x000fe2000001140a */
[----:B------:R-:W-:Y:S02]  /*13ff0*/  UISETP.NE.OR UP0, UPT, UR13, -0x1, !UP3 ;  /* 0xffffffff0d00788c */ /* 0x000fe4000df05670 */
[----:B------:R-:W-:Y:S02]  /*14000*/  @!UP2 UIMAD UR6, UR9, UR4, URZ ;  /* 0x000000040906a2a4 */ /* 0x000fe4000f8e023f */
[----:B------:R-:W-:-:S02]  /*14010*/  @!UP2 UIMAD.WIDE.U32 UR18, UR17, UR4, URZ ;  /* 0x000000041112a2a5 */ /* 0x000fc4000f8e003f */
[----:B------:R-:W-:Y:S02]  /*14020*/  @!UP2 UIMAD UR6, UR17, UR5, UR6 ;  /* 0x000000051106a2a4 */ /* 0x000fe4000f8e0206 */
[----:B------:R-:W-:Y:S01]  /*14030*/  @UP2 UIMAD UR7, UR13, UR7, UR11 ;  /* 0x000000070d0722a4 */ /* 0x000fe2000f8e020b */
[----:B------:R-:W-:Y:S01]  /*14040*/  @UP1 ULDC.64 UR4, c[0x0][0x2c0] ;  /* 0x0000b00000041ab9 */ /* 0x000fe20000000a00 */
[----:B------:R-:W-:Y:S01]  /*14050*/  @!UP3 UMOV UR22, URZ ;  /* 0x0000003f0016bc82 */ /* 0x000fe20008000000 */
[----:B------:R-:W-:Y:S01]  /*14060*/  @UP1 UIMAD UR11, UR5, UR4, URZ ;  /* 0x00000004050b12a4 */ /* 0x000fe2000f8e023f */
[----:B------:R-:W-:Y:S02]  /*14070*/  @!UP3 UMOV UR23, URZ ;  /* 0x0000003f0017bc82 */ /* 0x000fe40008000000 */
[----:B------:R-:W-:Y:S01]  /*14080*/  @UP3 ULDC UR4, c[0x0][0x2c4] ;  /* 0x0000b10000043ab9 */ /* 0x000fe20000000800 */
[----:B------:R-:W-:Y:S01]  /*14090*/  @UP1 ULDC UR12, c[0x0][0x2c0] ;  /* 0x0000b000000c1ab9 */ /* 0x000fe20000000800 */
[----:B------:R-:W-:Y:S01]  /*140a0*/  @!UP0 UIMAD UR13, UR17, UR4, URZ ;  /* 0x00000004110d82a4 */ /* 0x000fe2000f8e023f */
[----:B------:R-:W-:Y:S01]  /*140b0*/  @UP1 UMOV UR9, 0x1 ;  /* 0x0000000100091882 */ /* 0x000fe20000000000 */
[----:B------:R-:W-:-:S02]  /*140c0*/  @!UP2 UIADD3 UR7, UR19, UR6, URZ ;  /* 0x000000061307a290 */ /* 0x000fc4000fffe03f */
[----:B------:R-:W-:Y:S01]  /*140d0*/  @UP3 USHF.R.S32.HI UR4, URZ, 0x1f, UR13 ;  /* 0x0000001f3f043899 */ /* 0x000fe2000801140d */
[----:B------:R-:W-:Y:S02]  /*140e0*/  @!UP2 UMOV UR10, UR18 ;  /* 0x00000012000aac82 */ /* 0x000fe40008000000 */
[----:B------:R-:W-:-:S04]  /*140f0*/  @UP3 UMOV UR22, UR13 ;  /* 0x0000000d00163c82 */ /* 0x000fc80008000000 */
[----:B------:R-:W-:Y:S01]  /*14100*/  @UP3 UMOV UR23, UR4 ;  /* 0x0000000400173c82 */ /* 0x000fe20008000000 */
[----:B------:R-:W-:Y:S05]  /*14110*/  @P0 BRA `(.L_x_601) ;  /* 0x0000000000180947 */ /* 0x000fea0003800000 */
[----:B------:R-:W-:Y:S01]  /*14120*/  UISETP.NE.AND UP0, UPT, UR8, URZ, UPT ;  /* 0x0000003f0800728c */ /* 0x000fe2000bf05270 */
[----:B------:R-:W-:Y:S01]  /*14130*/  ULDC UR11, c[0x0][0x2c4] ;  /* 0x0000b100000b7ab9 */ /* 0x000fe20000000800 */
[----:B------:R-:W-:Y:S01]  /*14140*/  ULDC UR9, c[0x0][0x270] ;  /* 0x00009c0000097ab9 */ /* 0x000fe20000000800 */
[----:B------:R-:W-:-:S08]  /*14150*/  UMOV UR12, 0x1 ;  /* 0x00000001000c7882 */ /* 0x000fd00000000000 */
[----:B------:R-:W-:Y:S02]  /*14160*/  @UP0 ULDC UR11, c[0x0][0x2e4] ;  /* 0x0000b900000b0ab9 */ /* 0x000fe40000000800 */
[----:B------:R-:W-:-:S12]  /*14170*/  UIMAD UR9, UR11, UR9, URZ ;  /* 0x000000090b0972a4 */ /* 0x000fd8000f8e023f */
.L_x_601:
[----:B------:R-:W-:Y:S01]  /*14180*/  IMAD.IADD R0, R153, 0x1, -R0 ;  /* 0x0000000199007824 */ /* 0x000fe200078e0a00 */
[----:B------:R-:W-:Y:S01]  /*14190*/  USHF.R.S32.HI UR6, URZ, 0x1f, UR16 ;  /* 0x0000001f3f067899 */ /* 0x000fe20008011410 */
[----:B------:R-:W-:Y:S01]  /*141a0*/  VIADD R14, R10, 0x20 ;  /* 0x000000200a0e7836 */ /* 0x000fe20000000000 */
[----:B------:R-:W-:Y:S01]  /*141b0*/  UIADD3 UR15, -UR27, UR15, URZ ;  /* 0x0000000f1b0f7290 */ /* 0x000fe2000fffe13f */
[----:B------:R-:W-:Y:S01]  /*141c0*/  IMAD.U32 R6, RZ, RZ, UR14 ;  /* 0x0000000eff067e24 */ /* 0x000fe2000f8e00ff */
[C---:B------:R-:W-:Y:S01]  /*141d0*/  ISETP.NE.AND P3, PT, R0.reuse, RZ, PT ;  /* 0x000000ff0000720c */ /* 0x040fe20003f65270 */
[----:B------:R-:W-:Y:S01]  /*141e0*/  IMAD.SHL.U32 R0, R0, 0x8, RZ ;  /* 0x0000000800007824 */ /* 0x000fe200078e00ff */
[----:B------:R-:W-:Y:S01]  /*141f0*/  ULDC.64 UR4, c[0x0][0x2a0] ;  /* 0x0000a80000047ab9 */ /* 0x000fe20000000a00 */
[----:B------:R-:W-:Y:S01]  /*14200*/  UIMAD UR9, UR17, UR9, URZ ;  /* 0x00000009110972a4 */ /* 0x000fe2000f8e023f */
[----:B------:R-:W-:Y:S01]  /*14210*/  MOV R12, UR4 ;  /* 0x00000004000c7c02 */ /* 0x000fe20008000f00 */
[----:B------:R-:W-:Y:S01]  /*14220*/  UIMAD UR6, UR6, UR4, URZ ;  /* 0x00000004060672a4 */ /* 0x000fe2000f8e023f */
[----:B------:R-:W-:Y:S01]  /*14230*/  IADD3 R2, P0, R0, UR10, RZ ;  /* 0x0000000a00027c10 */ /* 0x000fe2000ff1e0ff */
[----:B------:R-:W-:Y:S01]  /*14240*/  USEL UR9, UR9, URZ, !UP3 ;  /* 0x0000003f09097287 */ /* 0x000fe2000d800000 */
[----:B------:R-:W-:Y:S01]  /*14250*/  IADD3 R15, R10, 0x40, RZ ;  /* 0x000000400a0f7810 */ /* 0x000fe20007ffe0ff */
[----:B------:R-:W-:Y:S01]  /*14260*/  UIMAD UR5, UR16, UR5, UR6 ;  /* 0x00000005100572a4 */ /* 0x000fe2000f8e0206 */
[----:B------:R-:W-:Y:S01]  /*14270*/  LEA.HI.X.SX32 R3, R0, UR7, 0x1, P0 ;  /* 0x0000000700037c11 */ /* 0x000fe200080f0eff */
[----:B------:R-:W-:Y:S01]  /*14280*/  UIMAD UR6, UR27, UR12, URZ ;  /* 0x0000000c1b0672a4 */ /* 0x000fe2000f8e023f */
[----:B------:R-:W-:Y:S01]  /*14290*/  ISETP.GE.AND P0, PT, R10, UR15, PT ;  /* 0x0000000f0a007c0c */ /* 0x000fe2000bf06270 */
[----:B------:R-:W-:Y:S01]  /*142a0*/  UIMAD UR9, UR16, UR11, UR9 ;  /* 0x0000000b100972a4 */ /* 0x000fe2000f8e0209 */
[----:B------:R-:W-:Y:S01]  /*142b0*/  BSSY B0, `(.L_x_602) ;  /* 0x000001e000007945 */ /* 0x000fe20003800000 */
[----:B------:R-:W-:Y:S01]  /*142c0*/  USHF.R.S32.HI UR4, URZ, 0x1f, UR6 ;  /* 0x0000001f3f047899 */ /* 0x000fe20008011406 */
[----:B------:R-:W-:Y:S01]  /*142d0*/  IMAD.WIDE.U32 R12, R12, UR16, R2 ;  /* 0x000000100c0c7c25 */ /* 0x000fe2000f8e0002 */
[----:B------:R-:W-:Y:S01]  /*142e0*/  USHF.R.S32.HI UR7, URZ, 0x1f, UR9 ;  /* 0x0000001f3f077899 */ /* 0x000fe20008011409 */
[----:B------:R-:W-:Y:S01]  /*142f0*/  ISETP.GE.AND P2, PT, R14, UR15, PT ;  /* 0x0000000f0e007c0c */ /* 0x000fe2000bf46270 */
[----:B------:R-:W-:Y:S01]  /*14300*/  UIADD3 UR6, UP1, UP0, UR6, UR22, UR9 ;  /* 0x0000001606067290 */ /* 0x000fe2000f83e009 */
[----:B------:R-:W-:Y:S01]  /*14310*/  IMAD.WIDE R6, R6, 0x80, R10 ;  /* 0x0000008006067825 */ /* 0x000fe200078e020a */
[----:B------:R-:W-:-:S02]  /*14320*/  IADD3 R9, R13, UR5, RZ ;  /* 0x000000050d097c10 */ /* 0x000fc4000fffe0ff */
[----:B------:R-:W-:Y:S01]  /*14330*/  UIADD3.X UR22, UR4, UR23, UR7, UP1, UP0 ;  /* 0x0000001704167290 */ /* 0x000fe20008fe0407 */
[----:B------:R-:W-:Y:S01]  /*14340*/  ISETP.GE.AND P1, PT, R15, UR15, PT ;  /* 0x0000000f0f007c0c */ /* 0x000fe2000bf26270 */
[----:B------:R-:W-:Y:S01]  /*14350*/  VIADD R16, R10, 0x60 ;  /* 0x000000600a107836 */ /* 0x000fe20000000000 */
[C---:B------:R-:W-:Y:S01]  /*14360*/  IADD3 R18, R0.reuse, 0x20, RZ ;  /* 0x0000002000127810 */ /* 0x040fe20007ffe0ff */
[----:B------:R-:W-:Y:S01]  /*14370*/  VIADD R17, R0, 0x40 ;  /* 0x0000004000117836 */ /* 0x000fe20000000000 */
[----:B------:R-:W-:Y:S09]  /*14380*/  @P0 BRA `(.L_x_603) ;  /* 0x0000000000400947 */ /* 0x000ff20003800000 */
        /* <DEDUP_REMOVED lines=16> */
.L_x_603:
[----:B------:R-:W-:Y:S05]  /*14490*/  BSYNC B0 ;  /* 0x0000000000007941 */ /* 0x000fea0003800000 */
.L_x_602:
        /* <DEDUP_REMOVED lines=22> */
.L_x_605:
[----:B------:R-:W-:Y:S05]  /*14600*/  BSYNC B0 ;  /* 0x0000000000007941 */ /* 0x000fea0003800000 */
.L_x_604:
        /* <DEDUP_REMOVED lines=22> */
.L_x_607:
[----:B------:R-:W-:Y:S05]  /*14770*/  BSYNC B0 ;  /* 0x0000000000007941 */ /* 0x000fea0003800000 */
.L_x_606:
        /* <DEDUP_REMOVED lines=24> */
.L_x_609:
[----:B------:R-:W-:Y:S05]  /*14900*/  BSYNC B0 ;  /* 0x0000000000007941 */ /* 0x000fea0003800000 */
.L_x_608:
        /* <DEDUP_REMOVED lines=10> */
.L_x_611:
[----:B------:R-:W-:Y:S05]  /*149b0*/  BSYNC B0 ;  /* 0x0000000000007941 */ /* 0x000fea0003800000 */
.L_x_610:
        /* <DEDUP_REMOVED lines=10> */
.L_x_613:
[----:B------:R-:W-:Y:S05]  /*14a60*/  BSYNC B0 ;  /* 0x0000000000007941 */ /* 0x000fea0003800000 */
.L_x_612:
        /* <DEDUP_REMOVED lines=10> */
.L_x_615:
[----:B------:R-:W-:Y:S05]  /*14b10*/  BSYNC B0 ;  /* 0x0000000000007941 */ /* 0x000fea0003800000 */
.L_x_614:
        /* <DEDUP_REMOVED lines=10> */
.L_x_616:
        /* <DEDUP_REMOVED lines=12> */
.L_x_1219:


//--------------------- .text._ZN5flash16flash_fwd_kernelI23Flash_fwd_kernel_traitsILi96ELi128ELi64ELi4ELb0ELb0EN7cutlass6half_tE19Flash_kernel_traitsILi96ELi128ELi64ELi4ES3_EELb0ELb0ELb0ELb0ELb0ELb0ELb1ELb0EEEvNS_16Flash_fwd_paramsE --------------------------
	.section	.text._ZN5flash16flash_fwd_kernelI23Flash_fwd_kernel_traitsILi96ELi128ELi64ELi4ELb0ELb0EN7cutlass6half_tE19Flash_kernel_traitsILi96ELi128ELi64ELi4ES3_EELb0ELb0ELb0ELb0ELb0ELb0ELb1ELb0EEEvNS_16Flash_fwd_paramsE,"ax",@progbits
	.align	128
        .global         _ZN5flash16flash_fwd_kernelI23Flash_fwd_kernel_traitsILi96ELi128ELi64ELi4ELb0ELb0EN7cutlass6half_tE19Flash_kernel_traitsILi96ELi128ELi64ELi4ES3_EELb0ELb0ELb0ELb0ELb0ELb0ELb1ELb0EEEvNS_16Flash_fwd_paramsE
        .type           _ZN5flash16flash_fwd_kernelI23Flash_fwd_kernel_traitsILi96ELi128ELi64ELi4ELb0ELb0EN7cutlass6half_tE19Flash_kernel_traitsILi96ELi128ELi64ELi4ES3_EELb0ELb0ELb0ELb0ELb0ELb0ELb1ELb0EEEvNS_16Flash_fwd_paramsE,@function
        .size           _ZN5flash16flash_fwd_kernelI23Flash_fwd_kernel_traitsILi96ELi128ELi64ELi4ELb0ELb0EN7cutlass6half_tE19Flash_kernel_traitsILi96ELi128ELi64ELi4ES3_EELb0ELb0ELb0ELb0ELb0ELb0ELb1ELb0EEEvNS_16Flash_fwd_paramsE,(.L_x_1220 - _ZN5flash16flash_fwd_kernelI23Flash_fwd_kernel_traitsILi96ELi128ELi64ELi4ELb0ELb0EN7cutlass6half_tE19Flash_kernel_traitsILi96ELi128ELi64ELi4ES3_EELb0ELb0ELb0ELb0ELb0ELb0ELb1ELb0EEEvNS_16Flash_fwd_paramsE)
        .other          _ZN5flash16flash_fwd_kernelI23Flash_fwd_kernel_traitsILi96ELi128ELi64ELi4ELb0ELb0EN7cutlass6half_tE19Flash_kernel_traitsILi96ELi128ELi64ELi4ES3_EELb0ELb0ELb0ELb0ELb0ELb0ELb1ELb0EEEvNS_16Flash_fwd_paramsE,@"STO_CUDA_ENTRY STV_DEFAULT"
_ZN5flash16flash_fwd_kernelI23Flash_fwd_kernel_traitsILi96ELi128ELi64ELi4ELb0ELb0EN7cutlass6half_tE19Flash_kernel_traitsILi96ELi128ELi64ELi4ES3_EELb0ELb0ELb0ELb0ELb0ELb0ELb1ELb0EEEvNS_16Flash_fwd_paramsE:
.text._ZN5flash16flash_fwd_kernelI23Flash_fwd_kernel_traitsILi96ELi128ELi64ELi4ELb0ELb0EN7cutlass6half_tE19Flash_kernel_traitsILi96ELi128ELi64ELi4ES3_EELb0ELb0ELb0ELb0ELb0ELb0ELb1ELb0EEEvNS_16Flash_fwd_paramsE:
        /* <DEDUP_REMOVED lines=41> */
.L_x_617:
[----:B-1----:R-:W1:Y:S02]  /*0290*/  LDC R4, c[0x0][0x2c8] ;  /* 0x0000b200ff047b82 */ /* 0x002e640000000800 */
.L_x_618:
        /* <DEDUP_REMOVED lines=65> */
[--C-:B------:R-:W-:Y:S01]  /*06b0*/  SHF.R.S32.HI R183, RZ, 0x1f, R182.reuse ;  /* 0x0000001fffb77819 */ /* 0x100fe200000114b6 */
[----:B------:R-:W-:Y:S01]  /*06c0*/  @!P2 IMAD.IADD R5, R5, 0x1, -R7 ;  /* 0x000000010505a824 */ /* 0x000fe200078e0a07 */
[----:B------:R-:W-:Y:S01]  /*06d0*/  LOP3.LUT R3, R0, 0x18, R182, 0xf8, !PT ;  /* 0x0000001800037812 */ /* 0x000fe200078ef8b6 */
[----:B------:R-:W-:Y:S01]  /*06e0*/  IMAD.IADD R2, R36, 0x1, -R2 ;  /* 0x0000000124027824 */ /* 0x000fe200078e0a02 */
[----:B------:R-:W-:Y:S01]  /*06f0*/  SHF.R.U32.HI R0, RZ, 0x3, R0 ;  /* 0x00000003ff007819 */ /* 0x000fe20000011600 */
[----:B------:R1:W-:Y:S01]  /*0700*/  STL.64 [R1+0x30], R182 ;  /* 0x000030b601007387 */ /* 0x0003e20000100a00 */
[----:B------:R-:W-:Y:S01]  /*0710*/  ISETP.GE.U32.AND P4, PT, R5, R7, PT ;  /* 0x000000070500720c */ /* 0x000fe20003f86070 */
[----:B------:R-:W-:Y:S01]  /*0720*/  @!P3 IMAD.WIDE.U32 R6, R27, R10, RZ ;  /* 0x0000000a1b06b225 */ /* 0x000fe200078e00ff */
[----:B------:R-:W-:-:S03]  /*0730*/  LOP3.LUT R4, R3, R0, RZ, 0x3c, !PT ;  /* 0x0000000003047212 */ /* 0x000fc600078e3cff */
[----:B------:R-:W-:Y:S02]  /*0740*/  IMAD R0, R32, 0x8, R2 ;  /* 0x0000000820007824 */ /* 0x000fe400078e0202 */
        /* <DEDUP_REMOVED lines=8> */
[----:B------:R-:W-:Y:S01]  /*07d0*/  @!P3 IMAD.IADD R16, R7, 0x1, R11 ;  /* 0x000000010710b824 */ /* 0x000fe200078e020b */
[----:B------:R-:W-:Y:S01]  /*07e0*/  @!P3 MOV R15, R6 ;  /* 0x00000006000fb202 */ /* 0x000fe20000000f00 */
[C---:B-----5:R-:W-:Y:S02]  /*07f0*/  @P0 IMAD R8, R0.reuse, R25, RZ ;  /* 0x0000001900080224 */ /* 0x060fe400078e02ff */
[----:B------:R-:W-:-:S04]  /*0800*/  @P0 IMAD.WIDE.U32 R2, R0, R24, RZ ;  /* 0x0000001800020225 */ /* 0x000fc800078e00ff */
[C---:B---3--:R-:W-:Y:S02]  /*0810*/  @P0 IMAD R0, R4.reuse, R21, RZ ;  /* 0x0000001504000224 */ /* 0x048fe400078e02ff */
[----:B------:R-:W-:-:S04]  /*0820*/  @P0 IMAD.WIDE.U32 R4, R4, R20, RZ ;  /* 0x0000001404040225 */ /* 0x000fc800078e00ff */
[----:B------:R-:W-:Y:S01]  /*0830*/  @P0 IMAD.IADD R14, R3, 0x1, R8 ;  /* 0x00000001030e0824 */ /* 0x000fe200078e0208 */
[----:B------:R-:W-:Y:S01]  /*0840*/  @P0 IADD3 R13, R5, R0, RZ ;  /* 0x00000000050d0210 */ /* 0x000fe20007ffe0ff */
        /* <DEDUP_REMOVED lines=16> */
.L_x_620:
        /* <DEDUP_REMOVED lines=14> */
.L_x_621:
        /* <DEDUP_REMOVED lines=26> */
[----:B------:R-:W-:Y:S01]  /*0bd0*/  IADD3 R177, R182, 0x20, RZ ;  /* 0x00000020b6b17810 */ /* 0x000fe20007ffe0ff */
[----:B------:R-:W-:Y:S01]  /*0be0*/  IMAD R9, R29, UR5, R9 ;  /* 0x000000051d097c24 */ /* 0x000fe2000f8e0209 */
[----:B------:R-:W-:Y:S01]  /*0bf0*/  ULDC.64 UR4, c[0x0][0x268] ;  /* 0x00009a0000047ab9 */ /* 0x000fe20000000a00 */
[----:B------:R-:W-:Y:S01]  /*0c00*/  IMAD.WIDE.U32 R40, R0, UR6, R4 ;  /* 0x0000000600287c25 */ /* 0x000fe2000f8e0004 */
[----:B------:R-:W-:Y:S02]  /*0c10*/  ISETP.GE.AND P2, PT, R36, R26, PT ;  /* 0x0000001a2400720c */ /* 0x000fe40003f46270 */
[----:B------:R-:W-:Y:S01]  /*0c20*/  SHF.R.S32.HI R8, RZ, 0x1f, R0 ;  /* 0x0000001fff087819 */ /* 0x000fe20000011400 */
[----:B------:R-:W-:Y:S01]  /*0c30*/  IMAD.WIDE.U32 R34, R0, UR4, R2 ;  /* 0x0000000400227c25 */ /* 0x000fe2000f8e0002 */
[----:B------:R2:W-:Y:S01]  /*0c40*/  STL.64 [R1+0x50], R40 ;  /* 0x0000502801007387 */ /* 0x0005e20000100a00 */
[----:B------:R-:W-:Y:S02]  /*0c50*/  LEA.HI.SX32 R49, R227, 0xffffffff, 0x1a ;  /* 0xffffffffe3317811 */ /* 0x000fe400078fd2ff */
[C---:B------:R-:W-:Y:S01]  /*0c60*/  VIADD R33, R36.reuse, 0x20 ;  /* 0x0000002024217836 */ /* 0x040fe20000000000 */
[----:B------:R2:W-:Y:S01]  /*0c70*/  STL.64 [R1+0x48], R34 ;  /* 0x0000482201007387 */ /* 0x0005e20000100a00 */
[----:B------:R-:W-:Y:S01]  /*0c80*/  VIADD R14, R36, 0x60 ;  /* 0x00000060240e7836 */ /* 0x000fe20000000000 */
[----:B------:R-:W-:Y:S01]  /*0c90*/  LEA.HI R5, R22, R160, RZ, 0x4 ;  /* 0x000000a016057211 */ /* 0x000fe200078f20ff */
[----:B------:R-:W-:Y:S01]  /*0ca0*/  VIADD R167, R182, 0x40 ;  /* 0x00000040b6a77836 */ /* 0x000fe20000000000 */
[----:B------:R2:W-:Y:S01]  /*0cb0*/  STL [R1+0x74], R33 ;  /* 0x0000742101007387 */ /* 0x0005e20000100800 */
[C---:B------:R-:W-:Y:S01]  /*0cc0*/  IMAD R4, R8.reuse, UR4, RZ ;  /* 0x0000000408047c24 */ /* 0x040fe2000f8e02ff */
[----:B------:R-:W-:Y:S01]  /*0cd0*/  UMOV UR4, 0x400 ;  /* 0x0000040000047882 */ /* 0x000fe20000000000 */
[----:B------:R-:W-:Y:S01]  /*0ce0*/  IMAD R6, R8, UR6, RZ ;  /* 0x0000000608067c24 */ /* 0x000fe2000f8e02ff */
[----:B------:R2:W-:Y:S01]  /*0cf0*/  STL [R1+0x7c], R27 ;  /* 0x00007c1b01007387 */ /* 0x0005e20000100800 */
[----:B-1----:R-:W-:Y:S01]  /*0d00*/  ULEA UR4, UR10, UR4, 0x18 ;  /* 0x000000040a047291 */ /* 0x002fe2000f8ec03f */
[----:B------:R-:W-:Y:S01]  /*0d10*/  IMAD R23, R49, -0x40, R48 ;  /* 0xffffffc031177824 */ /* 0x000fe200078e0230 */
[----:B------:R-:W-:Y:S01]  /*0d20*/  SHF.R.S32.HI R8, RZ, 0x4, R5 ;  /* 0x00000004ff087819 */ /* 0x000fe20000011405 */
[----:B------:R2:W-:Y:S01]  /*0d30*/  STL [R1+0x78], R14 ;  /* 0x0000780e01007387 */ /* 0x0005e20000100800 */
[C---:B------:R-:W-:Y:S01]  /*0d40*/  IMAD R18, R0.reuse, UR7, R6 ;  /* 0x0000000700127c24 */ /* 0x040fe2000f8e0206 */
[----:B------:R-:W-:Y:S01]  /*0d50*/  ISETP.GE.AND P1, PT, R33, R26, PT ;  /* 0x0000001a2100720c */ /* 0x000fe20003f26270 */
[----:B------:R-:W-:Y:S01]  /*0d60*/  IMAD R31, R0, UR5, R4 ;  /* 0x00000005001f7c24 */ /* 0x000fe2000f8e0204 */
[----:B------:R2:W-:Y:S01]  /*0d70*/  STL [R1+0x10], R177 ;  /* 0x000010b101007387 */ /* 0x0005e20000100800 */
[----:B------:R-:W-:-:S02]  /*0d80*/  ISETP.GE.AND P6, PT, R36, R23, PT ;  /* 0x000000172400720c */ /* 0x000fc40003fc6270 */
[----:B------:R-:W-:Y:S01]  /*0d90*/  ISETP.GE.AND P0, PT, R27, R26, PT ;  /* 0x0000001a1b00720c */ /* 0x000fe20003f06270 */
[----:B------:R2:W-:Y:S01]  /*0da0*/  STL [R1+0x14], R167 ;  /* 0x000014a701007387 */ /* 0x0005e20000100800 */
[C---:B------:R-:W-:Y:S02]  /*0db0*/  LOP3.LUT R13, R5.reuse, 0xfffffff0, RZ, 0xc0, !PT ;  /* 0xfffffff0050d7812 */ /* 0x040fe400078ec0ff */
[----:B------:R-:W-:Y:S02]  /*0dc0*/  LEA.HI R12, R5, R8, RZ, 0x1 ;  /* 0x00000008050c7211 */ /* 0x000fe400078f08ff */
        /* <DEDUP_REMOVED lines=40> */
.L_x_623:
[----:B------:R-:W-:Y:S05]  /*1050*/  BSYNC B0 ;  /* 0x0000000000007941 */ /* 0x000fea0003800000 */
.L_x_622:
        /* <DEDUP_REMOVED lines=47> */
.L_x_625:
[----:B------:R-:W-:Y:S05]  /*1350*/  BSYNC B0 ;  /* 0x0000000000007941 */ /* 0x000fea0003800000 */
.L_x_624:
[----:B------:R-:W-:Y:S01]  /*1360*/  LEA.HI R19, R12, R12, RZ, 0x1 ;  /* 0x0000000c0c137211 */ /* 0x000fe200078f08ff */
[----:B------:R-:W-:Y:S01]  /*1370*/  BSSY B0, `(.L_x_626) ;  /* 0x0000032000007945 */ /* 0x000fe20003800000 */
[----:B------:R-:W-:Y:S02]  /*1380*/  LOP3.LUT R2, R8, 0x7fffffe, RZ, 0xc0, !PT ;  /* 0x07fffffe08027812 */ /* 0x000fe400078ec0ff */
[----:B------:R-:W-:Y:S02]  /*1390*/  LOP3.LUT R0, R19, 0x3fffffe, RZ, 0xc0, !PT ;  /* 0x03fffffe13007812 */ /* 0x000fe400078ec0ff */
[----:B-1-3--:R-:W-:Y:S01]  /*13a0*/  SHF.R.S32.HI R4, RZ, 0x1f, R9 ;  /* 0x0000001fff047819 */ /* 0x00afe20000011409 */
[----:B------:R-:W-:Y:S01]  /*13b0*/  IMAD.IADD R151, R9, 0x1, -R2 ;  /* 0x0000000109977824 */ /* 0x000fe200078e0a02 */
[----:B------:R-:W-:Y:S01]  /*13c0*/  SHF.R.S32.HI R13, RZ, 0x1, R8 ;  /* 0x00000001ff0d7819 */ /* 0x000fe20000011408 */
[----:B------:R-:W-:Y:S01]  /*13d0*/  IMAD.IADD R28, R12, 0x1, -R0 ;  /* 0x000000010c1c7824 */ /* 0x000fe200078e0a00 */
        /* <DEDUP_REMOVED lines=43> */
.L_x_627:
[----:B------:R-:W-:Y:S05]  /*1690*/  BSYNC B0 ;  /* 0x0000000000007941 */ /* 0x000fea0003800000 */
.L_x_626:
[----:B------:R-:W-:Y:S01]  /*16a0*/  IMAD.IADD R179, R41, 0x1, R18 ;  /* 0x0000000129b37824 */ /* 0x000fe200078e0212 */
[----:B------:R-:W-:Y:S01]  /*16b0*/  MOV R178, R40 ;  /* 0x0000002800b27202 */ /* 0x000fe20000000f00 */
[C---:B------:R-:W-:Y:S01]  /*16c0*/  IMAD.SHL.U32 R148, R20.reuse, 0x40, RZ ;  /* 0x0000004014947824 */ /* 0x040fe200078e00ff */
[----:B------:R-:W-:Y:S01]  /*16d0*/  SHF.L.U64.HI R164, R20, 0x6, R21 ;  /* 0x0000000614a47819 */ /* 0x000fe20000010215 */
[----:B------:R-:W-:Y:S01]  /*16e0*/  BSSY B0, `(.L_x_628) ;  /* 0x000002f000007945 */ /* 0x000fe20003800000 */
[----:B------:R-:W-:Y:S01]  /*16f0*/  SHF.R.S32.HI R22, RZ, 0x1f, R49 ;  /* 0x0000001fff167819 */ /* 0x000fe20000011431 */
[----:B------:R4:W-:Y:S01]  /*1700*/  STL.64 [R1+0x38], R178 ;  /* 0x000038b201007387 */ /* 0x0009e20000100a00 */
[----:B------:R-:W-:Y:S01]  /*1710*/  LOP3.LUT R0, R12, 0xfffffffc, RZ, 0xc0, !PT ;  /* 0xfffffffc0c007812 */ /* 0x000fe200078ec0ff */
[----:B-1-3--:R-:W-:Y:S02]  /*1720*/  IMAD R4, R164, R49, RZ ;  /* 0x00000031a4047224 */ /* 0x00afe400078e02ff */
[----:B------:R-:W-:Y:S01]  /*1730*/  IMAD.WIDE.U32 R2, R49, R148, R178 ;  /* 0x0000009431027225 */ /* 0x000fe200078e00b2 */
[----:B--2---:R-:W-:-:S03]  /*1740*/  IADD3 R27, R13, -R0, RZ ;  /* 0x800000000d1b7210 */ /* 0x004fc60007ffe0ff */
        /* <DEDUP_REMOVED lines=40> */
.L_x_629:
[----:B------:R-:W-:Y:S05]  /*19d0*/  BSYNC B0 ;  /* 0x0000000000007941 */ /* 0x000fea0003800000 */
.L_x_628:
        /* <DEDUP_REMOVED lines=35> */
.L_x_631:
[----:B------:R-:W-:Y:S05]  /*1c10*/  BSYNC B0 ;  /* 0x0000000000007941 */ /* 0x000fea0003800000 */
.L_x_630:
        /* <DEDUP_REMOVED lines=37> */
.L_x_633:
[----:B------:R-:W-:Y:S05]  /*1e70*/  BSYNC B0 ;  /* 0x0000000000007941 */ /* 0x000fea0003800000 */
.L_x_632:
        /* <DEDUP_REMOVED lines=8> */
[----:B---3--:R-:W-:Y:S01]  /*1f00*/  IMAD.SHL.U32 R5, R30, 0x8, RZ ;  /* 0x000000081e057824 */ /* 0x008fe200078e00ff */
        /* <DEDUP_REMOVED lines=18> */
[----:B------:R-:W-:Y:S01]  /*2030*/  LEA R6, P0, R4, R34, 0x6 ;  /* 0x0000002204067211 */ /* 0x000fe200078030ff */
        /* <DEDUP_REMOVED lines=44> */
.L_x_635:
[----:B------:R-:W-:Y:S05]  /*2300*/  BSYNC B0 ;  /* 0x0000000000007941 */ /* 0x000fea0003800000 */
.L_x_634:
        /* <DEDUP_REMOVED lines=38> */
.L_x_637:
[----:B------:R-:W-:Y:S05]  /*2570*/  BSYNC B0 ;  /* 0x0000000000007941 */ /* 0x000fea0003800000 */
.L_x_636:
[----:B------:R-:W-:Y:S01]  /*2580*/  LDSM.16.M88.4 R12, [R221+0x6000] ;  /* 0x00600000dd0c783b */ /* 0x000fe20000000200 */
[----:B------:R-:W-:Y:S01]  /*2590*/  IMAD.MOV.U32 R0, RZ, RZ, 0x20 ;  /* 0x00000020ff007424 */ /* 0x000fe200078e00ff */
[----:B------:R-:W-:Y:S01]  /*25a0*/  LOP3.LUT P0, RZ, R19, 0x2, RZ, 0xc0, !PT ;  /* 0x0000000213ff7812 */ /* 0x000fe2000780c0ff */
[----:B-123--:R-:W-:Y:S01]  /*25b0*/  IMAD.MOV.U32 R2, RZ, RZ, 0x10 ;  /* 0x00000010ff027424 */ /* 0x00efe200078e00ff */
[----:B------:R-:W1:Y:S01]  /*25c0*/  LDSM.16.M88.4 R4, [R224+0x1000] ;  /* 0x00100000e004783b */ /* 0x000e620000000200 */
[----:B------:R-:W-:Y:S01]  /*25d0*/  LOP3.LUT P1, RZ, R27, 0x2, RZ, 0xc0, !PT ;  /* 0x000000021bff7812 */ /* 0x000fe2000782c0ff */
[----:B------:R-:W-:Y:S01]  /*25e0*/  ULDC UR5, c[0x0][0x39c] ;  /* 0x0000e70000057ab9 */ /* 0x000fe20000000800 */
[----:B------:R-:W-:Y:S01]  /*25f0*/  SEL R0, R0, 0xffffffe0, !P0 ;  /* 0xffffffe000007807 */ /* 0x000fe20004000000 */
[----:B------:R-:W2:Y:S01]  /*2600*/  LDSM.16.M88.4 R8, [R224] ;  /* 0x00000000e008783b */ /* 0x000ea20000000200 */
[----:B------:R-:W-:Y:S01]  /*2610*/  SEL R2, R2, 0xfffffff0, !P1 ;  /* 0xfffffff002027807 */ /* 0x000fe20004800000 */
[----:B------:R-:W-:-:S02]  /*2620*/  IMAD.SHL.U32 R3, R160, 0x2, RZ ;  /* 0x00000002a0037824 */ /* 0x000fc400078e00ff */
[----:B------:R-:W-:Y:S01]  /*2630*/  IMAD.IADD R223, R221, 0x1, R0 ;  /* 0x00000001dddf7824 */ /* 0x000fe200078e0200 */
[----:B------:R-:W-:Y:S01]  /*2640*/  LDSM.16.M88.4 R28, [R224+0x3000] ;  /* 0x00300000e01c783b */ /* 0x000fe20000000200 */
[----:B------:R-:W-:-:S03]  /*2650*/  IMAD R225, R2, 0x2, R224 ;  /* 0x0000000202e17824 */ /* 0x000fc600078e02e0 */
[----:B------:R-:W-:Y:S04]  /*2660*/  LDSM.16.M88.4 R44, [R223+0x6000] ;  /* 0x00600000df2c783b */ /* 0x000fe80000000200 */
[----:B------:R-:W3:Y:S04]  /*2670*/  LDSM.16.M88.4 R36, [R225+0x1000] ;  /* 0x00100000e124783b */ /* 0x000ee80000000200 */
[----:B------:R-:W5:Y:S04]  /*2680*/  LDSM.16.M88.4 R40, [R225] ;  /* 0x00000000e128783b */ /* 0x000f680000000200 */
[----:B------:R-:W-:Y:S04]  /*2690*/  LDSM.16.M88.4 R64, [R221+0x7000] ;  /* 0x00700000dd40783b */ /* 0x000fe80000000200 */
[----:B------:R-:W-:Y:S04]  /*26a0*/  LDSM.16.M88.4 R32, [R224+0x2000] ;  /* 0x00200000e020783b */ /* 0x000fe80000000200 */
[----:B------:R-:W4:Y:S04]  /*26b0*/  LDSM.16.M88.4 R16, [R221+0x6400] ;  /* 0x00640000dd10783b */ /* 0x000f280000000200 */
[----:B------:R-:W4:Y:S01]  /*26c0*/  LDSM.16.M88.4 R52, [R221+0x6800] ;  /* 0x00680000dd34783b */ /* 0x000f220000000200 */
[-C--:B-1----:R-:W-:Y:S03]  /*26d0*/  HMMA.16816.F32 R24, R4, R12.reuse, RZ ;  /* 0x0000000c0418723c */ /* 0x082fe600000018ff */
[----:B------:R-:W1:Y:S04]  /*26e0*/  LDSM.16.M88.4 R56, [R221+0x6c00] ;  /* 0x006c0000dd38783b */ /* 0x000e680000000200 */
[----:B------:R-:W-:Y:S01]  /*26f0*/  LDSM.16.M88.4 R80, [R223+0x7000] ;  /* 0x00700000df50783b */ /* 0x000fe20000000200 */
[----:B--2---:R-:W-:Y:S03]  /*2700*/  HMMA.16816.F32 R20, R8, R12, RZ ;  /* 0x0000000c0814723c */ /* 0x004fe600000018ff */
[----:B------:R-:W-:Y:S03]  /*2710*/  LDSM.16.M88.4 R76, [R223+0x6400] ;  /* 0x00640000df4c783b */ /* 0x000fe60000000200 */
[----:B------:R-:W-:Y:S01]  /*2720*/  HMMA.16816.F32 R88, R4, R14, RZ ;  /* 0x0000000e0458723c */ /* 0x000fe200000018ff */
[----:B------:R-:W-:Y:S04]  /*2730*/  LDSM.16.M88.4 R72, [R221+0x8000] ;  /* 0x00800000dd48783b */ /* 0x000fe80000000200 */
[----:B------:R-:W-:Y:S04]  /*2740*/  LDSM.16.M88.4 R68, [R223+0x6800] ;  /* 0x00680000df44783b */ /* 0x000fe80000000200 */
[----:B------:R-:W-:Y:S01]  /*2750*/  LDSM.16.M88.4 R144, [R223+0x6c00] ;  /* 0x006c0000df90783b */ /* 0x000fe20000000200 */
[-C--:B---3--:R-:W-:Y:S03]  /*2760*/  HMMA.16816.F32 R60, R36, R44.reuse, R24 ;  /* 0x0000002c243c723c */ /* 0x088fe60000001818 */
[----:B------:R-:W2:Y:S04]  /*2770*/  LDSM.16.M88.4 R24, [R225+0x2000] ;  /* 0x00200000e118783b */ /* 0x000ea80000000200 */
[----:B------:R-:W0:Y:S01]  /*2780*/  LDGDEPBAR ;  /* 0x00000000000079af */ /* 0x000e220000000000 */
[----:B-----5:R-:W-:Y:S06]  /*2790*/  HMMA.16816.F32 R20, R40, R44, R20 ;  /* 0x0000002c2814723c */ /* 0x020fec0000001814 */
[C---:B----4-:R-:W-:Y:S06]  /*27a0*/  HMMA.16816.F32 R92, R4.reuse, R16, RZ ;  /* 0x00000010045c723c */ /* 0x050fec00000018ff */
[----:B------:R-:W-:Y:S06]  /*27b0*/  HMMA.16816.F32 R112, R4, R52, RZ ;  /* 0x000000340470723c */ /* 0x000fec00000018ff */
[----:B------:R-:W-:Y:S06]  /*27c0*/  HMMA.16816.F32 R96, R28, R64, R60 ;  /* 0x000000401c60723c */ /* 0x000fec000000183c */
[----:B------:R-:W-:Y:S01]  /*27d0*/  HMMA.16816.F32 R60, R8, R14, RZ ;  /* 0x0000000e083c723c */ /* 0x000fe200000018ff */
[----:B------:R-:W-:Y:S05]  /*27e0*/  LDSM.16.M88.4 R12, [R224+0x4000] ;  /* 0x00400000e00c783b */ /* 0x000fea0000000200 */
[----:B------:R-:W-:Y:S01]  /*27f0*/  HMMA.16816.F32 R84, R32, R64, R20 ;  /* 0x000000402054723c */ /* 0x000fe20000001814 */
[----:B------:R-:W3:Y:S05]  /*2800*/  LDSM.16.M88.4 R20, [R225+0x3000] ;  /* 0x00300000e114783b */ /* 0x000eea0000000200 */
[C---:B-1----:R-:W-:Y:S06]  /*2810*/  HMMA.16816.F32 R104, R4.reuse, R56, RZ ;  /* 0x000000380468723c */ /* 0x042fec00000018ff */
[C---:B------:R-:W-:Y:S06]  /*2820*/  HMMA.16816.F32 R116, R4.reuse, R18, RZ ;  /* 0x000000120474723c */ /* 0x040fec00000018ff */
[C---:B------:R-:W-:Y:S06]  /*2830*/  HMMA.16816.F32 R108, R4.reuse, R54, RZ ;  /* 0x00000036046c723c */ /* 0x040fec00000018ff */
[----:B------:R-:W-:Y:S06]  /*2840*/  HMMA.16816.F32 R100, R4, R58, RZ ;  /* 0x0000003a0464723c */ /* 0x000fec00000018ff */
[----:B------:R-:W-:Y:S01]  /*2850*/  HMMA.16816.F32 R4, R40, R46, R60 ;  /* 0x0000002e2804723c */ /* 0x000fe2000000183c */
[----:B------:R-:W-:Y:S05]  /*2860*/  LDSM.16.M88.4 R60, [R223+0x8000] ;  /* 0x00800000df3c783b */ /* 0x000fea0000000200 */
[C---:B------:R-:W-:Y:S06]  /*2870*/  HMMA.16816.F32 R132, R8.reuse, R52, RZ ;  /* 0x000000340884723c */ /* 0x040fec00000018ff */
[----:B------:R-:W-:Y:S06]  /*2880*/  HMMA.16816.F32 R136, R8, R54, RZ ;  /* 0x000000360888723c */ /* 0x000fec00000018ff */
[----:B------:R-:W-:Y:S06]  /*2890*/  HMMA.16816.F32 R44, R36, R46, R88 ;  /* 0x0000002e242c723c */ /* 0x000fec0000001858 */
[----:B--2---:R-:W-:Y:S06]  /*28a0*/  HMMA.16816.F32 R52, R24, R80, R84 ;  /* 0x000000501834723c */ /* 0x004fec0000001854 */
[C---:B------:R-:W-:Y:S06]  /*28b0*/  HMMA.16816.F32 R124, R8.reuse, R16, RZ ;  /* 0x00000010087c723c */ /* 0x040fec00000018ff */
[C---:B------:R-:W-:Y:S01]  /*28c0*/  HMMA.16816.F32 R140, R8.reuse, R18, RZ ;  /* 0x00000012088c723c */ /* 0x040fe200000018ff */
[----:B------:R-:W1:Y:S05]  /*28d0*/  LDSM.16.M88.4 R16, [R224+0x5000] ;  /* 0x00500000e010783b */ /* 0x000e6a0000000200 */
[C---:B------:R-:W-:Y:S06]  /*28e0*/  HMMA.16816.F32 R128, R8.reuse, R56, RZ ;  /* 0x000000380880723c */ /* 0x040fec00000018ff */
[----:B------:R-:W-:Y:S01]  /*28f0*/  HMMA.16816.F32 R156, R8, R58, RZ ;  /* 0x0000003a089c723c */ /* 0x000fe200000018ff */
[----:B------:R-:W2:Y:S05]  /*2900*/  LDSM.16.M88.4 R8, [R225+0x4000] ;  /* 0x00400000e108783b */ /* 0x000eaa0000000200 */
[----:B------:R-:W-:Y:S06]  /*2910*/  HMMA.16816.F32 R120, R36, R76, R92 ;  /* 0x0000004c2478723c */ /* 0x000fec000000185c */
[----:B---3--:R-:W-:Y:S06]  /*2920*/  HMMA.16816.F32 R56, R20, R80, R96 ;  /* 0x000000501438723c */ /* 0x008fec0000001860 */
[-C--:B------:R-:W-:Y:S01]  /*2930*/  HMMA.16816.F32 R92, R32, R66.reuse, R4 ;  /* 0x00000042205c723c */ /* 0x080fe20000001804 */
[----:B------:R-:W-:Y:S05]  /*2940*/  LDSM.16.M88.4 R4, [R225+0x5000] ;  /* 0x00500000e104783b */ /* 0x000fea0000000200 */
[----:B------:R-:W-:Y:S01]  /*2950*/  HMMA.16816.F32 R84, R28, R66, R44 ;  /* 0x000000421c54723c */ /* 0x000fe2000000182c */
[----:B------:R-:W-:Y:S05]  /*2960*/  LDSM.16.M88.4 R44, [R223+0x7400] ;  /* 0x00740000df2c783b */ /* 0x000fea0000000200 */
[----:B------:R-:W-:Y:S01]  /*2970*/  HMMA.16816.F32 R88, R12, R72, R52 ;  /* 0x000000480c58723c */ /* 0x000fe20000001834 */
[----:B------:R-:W3:Y:S05]  /*2980*/  LDSM.16.M88.4 R52, [R221+0x7400] ;  /* 0x00740000dd34783b */ /* 0x000eea0000000200 */
[C---:B------:R-:W-:Y:S06]  /*2990*/  HMMA.16816.F32 R112, R36.reuse, R68, R112 ;  /* 0x000000442470723c */ /* 0x040fec0000001870 */
[C---:B------:R-:W-:Y:S06]  /*29a0*/  HMMA.16816.F32 R104, R36.reuse, R144, R104 ;  /* 0x000000902468723c */ /* 0x040fec0000001868 */
[C---:B------:R-:W-:Y:S06]  /*29b0*/  HMMA.16816.F32 R116, R36.reuse, R78, R116 ;  /* 0x0000004e2474723c */ /* 0x040fec0000001874 */
[C---:B------:R-:W-:Y:S06]  /*29c0*/  HMMA.16816.F32 R108, R36.reuse, R70, R108 ;  /* 0x00000046246c723c */ /* 0x040fec000000186c */
[----:B------:R-:W-:Y:S06]  /*29d0*/  HMMA.16816.F32 R152, R36, R146, R100 ;  /* 0x000000922498723c */ /* 0x000fec0000001864 */
[----:B------:R-:W-:Y:S06]  /*29e0*/  HMMA.16816.F32 R36, R40, R76, R124 ;  /* 0x0000004c2824723c */ /* 0x000fec000000187c */
[----:B-1----:R-:W-:Y:S06]  /*29f0*/  HMMA.16816.F32 R56, R16, R72, R56 ;  /* 0x000000481038723c */ /* 0x002fec0000001838 */
[-C--:B------:R-:W-:Y:S06]  /*2a00*/  HMMA.16816.F32 R64, R24, R82.reuse, R92 ;  /* 0x000000521840723c */ /* 0x080fec000000185c */
[----:B------:R-:W-:Y:S06]  /*2a10*/  HMMA.16816.F32 R80, R20, R82, R84 ;  /* 0x000000521450723c */ /* 0x000fec0000001854 */
[----:B--2---:R-:W-:Y:S06]  /*2a20*/  HMMA.16816.F32 R88, R8, R60, R88 ;  /* 0x0000003c0858723c */ /* 0x004fec0000001858 */
[C---:B------:R-:W-:Y:S06]  /*2a30*/  HMMA.16816.F32 R132, R40.reuse, R68, R132 ;  /* 0x000000442884723c */ /* 0x040fec0000001884 */
[----:B------:R-:W-:Y:S06]  /*2a40*/  HMMA.16816.F32 R136, R40, R70, R136 ;  /* 0x000000462888723c */ /* 0x000fec0000001888 */
[----:B---3--:R-:W-:Y:S01]  /*2a50*/  HMMA.16816.F32 R68, R32, R52, R36 ;  /* 0x000000342044723c */ /* 0x008fe20000001824 */
[----:B------:R-:W1:Y:S05]  /*2a60*/  LDSM.16.M88.4 R36, [R221+0x8400] ;  /* 0x00840000dd24783b */ /* 0x000e6a0000000200 */
[----:B------:R-:W-:Y:S01]  /*2a70*/  HMMA.16816.F32 R96, R4, R60, R56 ;  /* 0x0000003c0460723c */ /* 0x000fe20000001838 */
[----:B------:R-:W-:-:S05]  /*2a80*/  FMUL.FTZ R0, R88, UR5 ;  /* 0x0000000558007c20 */ /* 0x000fca0008410000 */
[----:B------:R-:W-:Y:S06]  /*2a90*/  HMMA.16816.F32 R64, R12, R74, R64 ;  /* 0x0000004a0c40723c */ /* 0x000fec0000001840 */
[----:B------:R-:W-:Y:S06]  /*2aa0*/  HMMA.16816.F32 R56, R28, R52, R120 ;  /* 0x000000341c38723c */ /* 0x000fec0000001878 */
[----:B------:R-:W-:Y:S06]  /*2ab0*/  HMMA.16816.F32 R72, R16, R74, R80 ;  /* 0x0000004a1048723c */ /* 0x000fec0000001850 */
[C---:B------:R-:W-:Y:S06]  /*2ac0*/  HMMA.16816.F32 R100, R40.reuse, R78, R140 ;  /* 0x0000004e2864723c */ /* 0x040fec000000188c */
[----:B------:R-:W-:Y:S01]  /*2ad0*/  HMMA.16816.F32 R128, R40, R144, R128 ;  /* 0x000000902880723c */ /* 0x000fe20000001880 */
[----:B------:R2:W-:Y:S05]  /*2ae0*/  MUFU.TANH R144, R0 ;  /* 0x0000000000907308 */ /* 0x0005ea0000002400 */
[-C--:B------:R-:W-:Y:S06]  /*2af0*/  HMMA.16816.F32 R76, R24, R44.reuse, R68 ;  /* 0x0000002c184c723c */ /* 0x080fec0000001844 */
[----:B------:R-:W-:Y:S01]  /*2b00*/  HMMA.16816.F32 R68, R20, R44, R56 ;  /* 0x0000002c1444723c */ /* 0x000fe20000001838 */
[----:B------:R-:W-:Y:S01]  /*2b10*/  LDSM.16.M88.4 R56, [R223+0x8400] ;  /* 0x00840000df38783b */ /* 0x000fe20000000200 */
[----:B--2---:R-:W-:-:S04]  /*2b20*/  FMUL.FTZ R0, R89, UR5 ;  /* 0x0000000559007c20 */ /* 0x004fc80008410000 */
[----:B------:R-:W-:Y:S01]  /*2b30*/  HMMA.16816.F32 R92, R4, R62, R72 ;  /* 0x0000003e045c723c */ /* 0x000fe20000001848 */
[----:B------:R2:W-:Y:S05]  /*2b40*/  MUFU.TANH R143, R0 ;  /* 0x00000000008f7308 */ /* 0x0005ea0000002400 */
[----:B------:R-:W-:Y:S06]  /*2b50*/  HMMA.16816.F32 R72, R32, R54, R100 ;  /* 0x000000362048723c */ /* 0x000fec0000001864 */
[----:B------:R-:W-:Y:S01]  /*2b60*/  HMMA.16816.F32 R84, R8, R62, R64 ;  /* 0x0000003e0854723c */ /* 0x000fe20000001840 */
[----:B------:R-:W3:Y:S05]  /*2b70*/  LDSM.16.M88.4 R64, [R221+0x7800] ;  /* 0x00780000dd40783b */ /* 0x000eea0000000200 */
[----:B------:R-:W-:Y:S01]  /*2b80*/  HMMA.16816.F32 R80, R28, R54, R116 ;  /* 0x000000361c50723c */ /* 0x000fe20000001874 */
[----:B------:R-:W4:Y:S01]  /*2b90*/  LDSM.16.M88.4 R52, [R223+0x7800] ;  /* 0x00780000df34783b */ /* 0x000f220000000200 */
[----:B--2---:R-:W-:-:S04]  /*2ba0*/  FMUL.FTZ R0, R90, UR5 ;  /* 0x000000055a007c20 */ /* 0x004fc80008410000 */
[----:B------:R2:W-:Y:S01]  /*2bb0*/  MUFU.TANH R141, R0 ;  /* 0x00000000008d7308 */ /* 0x0005e20000002400 */
[-C--:B-1----:R-:W-:Y:S06]  /*2bc0*/  HMMA.16816.F32 R76, R12, R36.reuse, R76 ;  /* 0x000000240c4c723c */ /* 0x082fec000000184c */
[----:B------:R-:W-:Y:S06]  /*2bd0*/  HMMA.16816.F32 R60, R16, R36, R68 ;  /* 0x00000024103c723c */ /* 0x000fec0000001844 */
[----:B------:R-:W-:Y:S01]  /*2be0*/  HMMA.16816.F32 R68, R24, R46, R72 ;  /* 0x0000002e1844723c */ /* 0x000fe20000001848 */
[----:B--2---:R-:W-:-:S05]  /*2bf0*/  FMUL.FTZ R0, R91, UR5 ;  /* 0x000000055b007c20 */ /* 0x004fca0008410000 */
[----:B------:R-:W-:Y:S01]  /*2c00*/  HMMA.16816.F32 R72, R20, R46, R80 ;  /* 0x0000002e1448723c */ /* 0x000fe20000001850 */
[----:B------:R1:W-:Y:S05]  /*2c10*/  MUFU.TANH R142, R0 ;  /* 0x00000000008e7308 */ /* 0x0003ea0000002400 */
[----:B---3--:R-:W-:Y:S06]  /*2c20*/  HMMA.16816.F32 R44, R28, R64, R112 ;  /* 0x000000401c2c723c */ /* 0x008fec0000001870 */
[----:B------:R-:W-:Y:S01]  /*2c30*/  HMMA.16816.F32 R88, R4, R56, R60 ;  /* 0x000000380458723c */ /* 0x000fe2000000183c */
[----:B------:R-:W2:Y:S01]  /*2c40*/  LDSM.16.M88.4 R60, [R221+0x8800] ;  /* 0x00880000dd3c783b */ /* 0x000ea20000000200 */
[----:B-1----:R-:W-:-:S04]  /*2c50*/  FMUL.FTZ R0, R96, UR5 ;  /* 0x0000000560007c20 */ /* 0x002fc80008410000 */
[-C--:B------:R-:W-:Y:S01]  /*2c60*/  HMMA.16816.F32 R68, R12, R38.reuse, R68 ;  /* 0x000000260c44723c */ /* 0x080fe20000001844 */
[----:B------:R1:W-:Y:S05]  /*2c70*/  MUFU.TANH R140, R0 ;  /* 0x00000000008c7308 */ /* 0x0003ea0000002400 */
[----:B------:R-:W-:Y:S01]  /*2c80*/  HMMA.16816.F32 R72, R16, R38, R72 ;  /* 0x000000261048723c */ /* 0x000fe20000001848 */
[----:B------:R-:W3:Y:S01]  /*2c90*/  LDSM.16.M88.4 R36, [R223+0x8800] ;  /* 0x00880000df24783b */ /* 0x000ee20000000200 */
[----:B-1----:R-:W-:-:S04]  /*2ca0*/  FMUL.FTZ R0, R97, UR5 ;  /* 0x0000000561007c20 */ /* 0x002fc80008410000 */
[----:B------:R1:W-:-:S12]  /*2cb0*/  MUFU.TANH R127, R0 ;  /* 0x00000000007f7308 */ /* 0x0003d80000002400 */
[----:B------:R-:W-:Y:S06]  /*2cc0*/  HMMA.16816.F32 R80, R8, R58, R68 ;  /* 0x0000003a0850723c */ /* 0x000fec0000001844 */
[----:B----4-:R-:W-:Y:S01]  /*2cd0*/  HMMA.16816.F32 R68, R20, R52, R44 ;  /* 0x000000341444723c */ /* 0x010fe2000000182c */
[----:B------:R-:W4:Y:S01]  /*2ce0*/  LDSM.16.M88.4 R44, [R221+0x7c00] ;  /* 0x007c0000dd2c783b */ /* 0x000f220000000200 */
[----:B-1----:R-:W-:-:S04]  /*2cf0*/  FMUL.FTZ R0, R98, UR5 ;  /* 0x0000000562007c20 */ /* 0x002fc80008410000 */
[----:B------:R1:W5:Y:S02]  /*2d00*/  MUFU.TANH R123, R0 ;  /* 0x00000000007b7308 */ /* 0x0003640000002400 */
[----:B-1----:R-:W-:-:S06]  /*2d10*/  FMUL.FTZ R0, R99, UR5 ;  /* 0x0000000563007c20 */ /* 0x002fcc0008410000 */
[----:B------:R1:W5:Y:S02]  /*2d20*/  MUFU.TANH R124, R0 ;  /* 0x00000000007c7308 */ /* 0x0003640000002400 */
[----:B-1----:R-:W-:-:S06]  /*2d30*/  FMUL.FTZ R0, R84, UR5 ;  /* 0x0000000554007c20 */ /* 0x002fcc0008410000 */
[----:B------:R1:W-:Y:S02]  /*2d40*/  MUFU.TANH R126, R0 ;  /* 0x00000000007e7308 */ /* 0x0003e40000002400 */
[----:B-1----:R-:W-:-:S06]  /*2d50*/  FMUL.FTZ R0, R85, UR5 ;  /* 0x0000000555007c20 */ /* 0x002fcc0008410000 */
[----:B------:R1:W-:Y:S02]  /*2d60*/  MUFU.TANH R125, R0 ;  /* 0x00000000007d7308 */ /* 0x0003e40000002400 */
[----:B-1----:R-:W-:-:S06]  /*2d70*/  FMUL.FTZ R0, R86, UR5 ;  /* 0x0000000556007c20 */ /* 0x002fcc0008410000 */
[----:B------:R1:W-:Y:S02]  /*2d80*/  MUFU.TANH R121, R0 ;  /* 0x0000000000797308 */ /* 0x0003e40000002400 */
[----:B-1----:R-:W-:Y:S02]  /*2d90*/  FMUL.FTZ R0, R87, UR5 ;  /* 0x0000000557007c20 */ /* 0x002fe40008410000 */
[----:B------:R-:W-:Y:S04]  /*2da0*/  HMMA.16816.F32 R84, R8, R56, R76 ;  /* 0x000000380854723c */ /* 0x000fe8000000184c */
[----:B------:R1:W-:Y:S02]  /*2db0*/  MUFU.TANH R122, R0 ;  /* 0x00000000007a7308 */ /* 0x0003e40000002400 */
[----:B------:R-:W-:Y:S01]  /*2dc0*/  HMMA.16816.F32 R76, R32, R64, R132 ;  /* 0x00000040204c723c */ /* 0x000fe20000001884 */
[----:B-1----:R-:W-:-:S05]  /*2dd0*/  FMUL.FTZ R0, R92, UR5 ;  /* 0x000000055c007c20 */ /* 0x002fca0008410000 */
[----:B------:R1:W-:-:S15]  /*2de0*/  MUFU.TANH R120, R0 ;  /* 0x0000000000787308 */ /* 0x0003de0000002400 */
[----:B------:R-:W-:-:S03]  /*2df0*/  NOP ;  /* 0x0000000000007918 */ /* 0x000fc60000000000 */
[----:B------:R-:W-:Y:S01]  /*2e00*/  HMMA.16816.F32 R76, R24, R52, R76 ;  /* 0x00000034184c723c */ /* 0x000fe2000000184c */
[----:B-1----:R-:W-:-:S04]  /*2e10*/  FMUL.FTZ R0, R93, UR5 ;  /* 0x000000055d007c20 */ /* 0x002fc80008410000 */
[----:B------:R1:W-:Y:S02]  /*2e20*/  MUFU.TANH R119, R0 ;  /* 0x0000000000777308 */ /* 0x0003e40000002400 */
[----:B-1----:R-:W-:-:S06]  /*2e30*/  FMUL.FTZ R0, R94, UR5 ;  /* 0x000000055e007c20 */ /* 0x002fcc0008410000 */
[----:B------:R1:W5:Y:S02]  /*2e40*/  MUFU.TANH R116, R0 ;  /* 0x0000000000747308 */ /* 0x0003640000002400 */
[----:B-1----:R-:W-:Y:S02]  /*2e50*/  FMUL.FTZ R0, R95, UR5 ;  /* 0x000000055f007c20 */ /* 0x002fe40008410000 */
[----:B------:R-:W-:Y:S04]  /*2e60*/  HMMA.16816.F32 R92, R4, R58, R72 ;  /* 0x0000003a045c723c */ /* 0x000fe80000001848 */
[----:B------:R1:W-:Y:S02]  /*2e70*/  MUFU.TANH R117, R0 ;  /* 0x0000000000757308 */ /* 0x0003e40000002400 */
[----:B------:R-:W-:Y:S06]  /*2e80*/  HMMA.16816.F32 R56, R32, R66, R136 ;  /* 0x000000422038723c */ /* 0x000fec0000001888 */
[----:B--2---:R-:W-:Y:S06]  /*2e90*/  HMMA.16816.F32 R72, R12, R60, R76 ;  /* 0x0000003c0c48723c */ /* 0x004fec000000184c */
[----:B------:R-:W-:Y:S01]  /*2ea0*/  HMMA.16816.F32 R76, R28, R66, R108 ;  /* 0x000000421c4c723c */ /* 0x000fe2000000186c */
[----:B-1----:R-:W-:-:S04]  /*2eb0*/  FMUL.FTZ R0, R84, UR5 ;  /* 0x0000000554007c20 */ /* 0x002fc80008410000 */
[----:B------:R1:W-:Y:S01]  /*2ec0*/  MUFU.TANH R118, R0 ;  /* 0x0000000000767308 */ /* 0x0003e20000002400 */
[----:B------:R-:W-:Y:S06]  /*2ed0*/  HMMA.16816.F32 R64, R16, R60, R68 ;  /* 0x0000003c1040723c */ /* 0x000fec0000001844 */
[----:B------:R-:W-:Y:S01]  /*2ee0*/  HMMA.16816.F32 R68, R24, R54, R56 ;  /* 0x000000361844723c */ /* 0x000fe20000001838 */
[----:B------:R-:W2:Y:S01]  /*2ef0*/  LDSM.16.M88.4 R56, [R223+0x7c00] ;  /* 0x007c0000df38783b */ /* 0x000ea20000000200 */
[----:B-1----:R-:W-:-:S10]  /*2f00*/  FMUL.FTZ R0, R85, UR5 ;  /* 0x0000000555007c20 */ /* 0x002fd40008410000 */
[----:B------:R-:W-:Y:S01]  /*2f10*/  HMMA.16816.F32 R76, R20, R54, R76 ;  /* 0x00000036144c723c */ /* 0x000fe2000000184c */
[----:B------:R-:W1:Y:S01]  /*2f20*/  LDSM.16.M88.4 R52, [R221+0x8c00] ;  /* 0x008c0000dd34783b */ /* 0x000e620000000200 */
[----:B------:R3:W-:Y:S02]  /*2f30*/  MUFU.TANH R115, R0 ;  /* 0x0000000000737308 */ /* 0x0007e40000002400 */
[----:B---3--:R-:W-:-:S06]  /*2f40*/  FMUL.FTZ R0, R86, UR5 ;  /* 0x0000000556007c20 */ /* 0x008fcc0008410000 */
[----:B------:R3:W-:-:S14]  /*2f50*/  MUFU.TANH R113, R0 ;  /* 0x0000000000717308 */ /* 0x0007dc0000002400 */
[----:B------:R-:W-:Y:S01]  /*2f60*/  HMMA.16816.F32 R76, R16, R62, R76 ;  /* 0x0000003e104c723c */ /* 0x000fe2000000184c */
[----:B---3--:R-:W-:-:S05]  /*2f70*/  FMUL.FTZ R0, R87, UR5 ;  /* 0x0000000557007c20 */ /* 0x008fca0008410000 */
[----:B------:R-:W-:Y:S01]  /*2f80*/  HMMA.16816.F32 R84, R8, R36, R72 ;  /* 0x000000240854723c */ /* 0x000fe20000001848 */
[----:B------:R3:W-:Y:S05]  /*2f90*/  MUFU.TANH R114, R0 ;  /* 0x0000000000727308 */ /* 0x0007ea0000002400 */
[----:B----4-:R-:W-:-:S12]  /*2fa0*/  HMMA.16816.F32 R72, R32, R44, R128 ;  /* 0x0000002c2048723c */ /* 0x010fd80000001880 */
[----:B------:R-:W-:Y:S01]  /*2fb0*/  HMMA.16816.F32 R76, R4, R38, R76 ;  /* 0x00000026044c723c */ /* 0x000fe2000000184c */
[----:B---3--:R-:W-:-:S04]  /*2fc0*/  FMUL.FTZ R0, R88, UR5 ;  /* 0x0000000558007c20 */ /* 0x008fc80008410000 */
[----:B------:R3:W-:-:S15]  /*2fd0*/  MUFU.TANH R112, R0 ;  /* 0x0000000000707308 */ /* 0x0007de0000002400 */
[----:B------:R-:W-:-:S04]  /*2fe0*/  NOP ;  /* 0x0000000000007918 */ /* 0x000fc80000000000 */
[----:B------:R-:W-:Y:S01]  /*2ff0*/  FMUL.FTZ R76, R76, UR5 ;  /* 0x000000054c4c7c20 */ /* 0x000fe20008410000 */
[----:B------:R-:W-:Y:S01]  /*3000*/  FMUL.FTZ R77, R77, UR5 ;  /* 0x000000054d4d7c20 */ /* 0x000fe20008410000 */
[----:B---3--:R-:W-:-:S04]  /*3010*/  FMUL.FTZ R0, R89, UR5 ;  /* 0x0000000559007c20 */ /* 0x008fc80008410000 */
[----:B------:R-:W-:Y:S08]  /*3020*/  MUFU.TANH R76, R76 ;  /* 0x0000004c004c7308 */ /* 0x000ff00000002400 */
[----:B------:R3:W-:Y:S08]  /*3030*/  MUFU.TANH R103, R0 ;  /* 0x0000000000677308 */ /* 0x0007f00000002400 */
[----:B------:R-:W-:Y:S01]  /*3040*/  MUFU.TANH R77, R77 ;  /* 0x0000004d004d7308 */ /* 0x000fe20000002400 */
[----:B---3--:R-:W-:-:S07]  /*3050*/  FMUL.FTZ R0, R90, UR5 ;  /* 0x000000055a007c20 */ /* 0x008fce0008410000 */
[----:B------:R3:W4:Y:S02]  /*3060*/  MUFU.TANH R99, R0 ;  /* 0x0000000000637308 */ /* 0x0007240000002400 */
[----:B---3--:R-:W-:Y:S02]  /*3070*/  FMUL.FTZ R0, R91, UR5 ;  /* 0x000000055b007c20 */ /* 0x008fe40008410000 */
[----:B------:R-:W-:Y:S04]  /*3080*/  HMMA.16816.F32 R88, R4, R36, R64 ;  /* 0x000000240458723c */ /* 0x000fe80000001840 */
[----:B------:R3:W4:Y:S02]  /*3090*/  MUFU.TANH R100, R0 ;  /* 0x0000000000647308 */ /* 0x0007240000002400 */
[----:B------:R-:W-:Y:S06]  /*30a0*/  HMMA.16816.F32 R64, R12, R62, R68 ;  /* 0x0000003e0c40723c */ /* 0x000fec0000001844 */
[----:B--2---:R-:W-:Y:S06]  /*30b0*/  HMMA.16816.F32 R68, R24, R56, R72 ;  /* 0x000000381844723c */ /* 0x004fec0000001848 */
[----:B------:R-:W-:Y:S01]  /*30c0*/  HMMA.16816.F32 R60, R40, R146, R156 ;  /* 0x00000092283c723c */ /* 0x000fe2000000189c */
[----:B---3--:R-:W-:Y:S01]  /*30d0*/  FMUL.FTZ R0, R80, UR5 ;  /* 0x0000000550007c20 */ /* 0x008fe20008410000 */
[----:B------:R-:W2:Y:S01]  /*30e0*/  LDSM.16.M88.4 R40, [R223+0x8c00] ;  /* 0x008c0000df28783b */ /* 0x000ea20000000200 */
[----:B------:R-:W-:-:S04]  /*30f0*/  DEPBAR.LE SB0, 0x0 ;  /* 0x000080000000791a */ /* 0x000fc80000000000 */
[----:B------:R3:W-:Y:S05]  /*3100*/  MUFU.TANH R102, R0 ;  /* 0x0000000000667308 */ /* 0x0007ea0000002400 */
[----:B------:R-:W-:Y:S06]  /*3110*/  HMMA.16816.F32 R72, R8, R38, R64 ;  /* 0x000000260848723c */ /* 0x000fec0000001840 */
[----:B-1----:R-:W-:Y:S01]  /*3120*/  HMMA.16816.F32 R68, R12, R52, R68 ;  /* 0x000000340c44723c */ /* 0x002fe20000001844 */
[----:B---3--:R-:W-:-:S05]  /*3130*/  FMUL.FTZ R0, R81, UR5 ;  /* 0x0000000551007c20 */ /* 0x008fca0008410000 */
[----:B------:R-:W-:Y:S01]  /*3140*/  HMMA.16816.F32 R32, R32, R46, R60 ;  /* 0x0000002e2020723c */ /* 0x000fe2000000183c */
[----:B------:R1:W-:Y:S11]  /*3150*/  MUFU.TANH R101, R0 ;  /* 0x0000000000657308 */ /* 0x0003f60000002400 */
[----:B------:R-:W-:-:S06]  /*3160*/  FMUL.FTZ R75, R75, UR5 ;  /* 0x000000054b4b7c20 */ /* 0x000fcc0008410000 */
[----:B--2---:R-:W-:Y:S01]  /*3170*/  HMMA.16816.F32 R68, R8, R40, R68 ;  /* 0x000000280844723c */ /* 0x004fe20000001844 */
[----:B------:R-:W-:Y:S01]  /*3180*/  MUFU.TANH R75, R75 ;  /* 0x0000004b004b7308 */ /* 0x000fe20000002400 */
[----:B-1----:R-:W-:-:S04]  /*3190*/  FMUL.FTZ R0, R82, UR5 ;  /* 0x0000000552007c20 */ /* 0x002fc80008410000 */
[----:B------:R-:W-:Y:S03]  /*31a0*/  HMMA.16816.F32 R24, R24, R58, R32 ;  /* 0x0000003a1818723c */ /* 0x000fe60000001820 */
[----:B------:R1:W-:Y:S02]  /*31b0*/  MUFU.TANH R136, R0 ;  /* 0x0000000000887308 */ /* 0x0003e40000002400 */
[----:B-1----:R-:W-:Y:S02]  /*31c0*/  FMUL.FTZ R0, R83, UR5 ;  /* 0x0000000553007c20 */ /* 0x002fe40008410000 */
[C---:B------:R-:W-:Y:S04]  /*31d0*/  HMMA.16816.F32 R80, R28.reuse, R44, R104 ;  /* 0x0000002c1c50723c */ /* 0x040fe80000001868 */
[----:B------:R1:W-:Y:S02]  /*31e0*/  MUFU.TANH R98, R0 ;  /* 0x0000000000627308 */ /* 0x0003e40000002400 */
[----:B------:R-:W-:Y:S11]  /*31f0*/  HMMA.16816.F32 R28, R28, R46, R152 ;  /* 0x0000002e1c1c723c */ /* 0x000ff60000001898 */
[----:B------:R-:W-:Y:S01]  /*3200*/  HMMA.16816.F32 R12, R12, R54, R24 ;  /* 0x000000360c0c723c */ /* 0x000fe20000001818 */
[----:B-1----:R-:W-:-:S06]  /*3210*/  FMUL.FTZ R0, R92, UR5 ;  /* 0x000000055c007c20 */ /* 0x002fcc0008410000 */
[----:B------:R-:W-:Y:S01]  /*3220*/  LOP3.LUT R24, R161, 0xffffffe0, RZ, 0xc0, !PT ;  /* 0xffffffe0a1187812 */ /* 0x000fe200078ec0ff */
[----:B------:R1:W-:Y:S01]  /*3230*/  MUFU.TANH R97, R0 ;  /* 0x0000000000617308 */ /* 0x0003e20000002400 */
[C---:B------:R-:W-:Y:S06]  /*3240*/  HMMA.16816.F32 R64, R20.reuse, R56, R80 ;  /* 0x000000381440723c */ /* 0x040fec0000001850 */
[----:B------:R-:W-:Y:S09]  /*3250*/  HMMA.16816.F32 R20, R20, R58, R28 ;  /* 0x0000003a1414723c */ /* 0x000ff2000000181c */
[----:B------:R-:W-:Y:S01]  /*3260*/  HMMA.16816.F32 R12, R8, R42, R12 ;  /* 0x0000002a080c723c */ /* 0x000fe2000000180c */
[----:B-1----:R-:W-:-:S06]  /*3270*/  FMUL.FTZ R0, R93, UR5 ;  /* 0x000000055d007c20 */ /* 0x002fcc0008410000 */
[----:B------:R-:W-:Y:S01]  /*3280*/  FMUL.FTZ R8, R69, UR5 ;  /* 0x0000000545087c20 */ /* 0x000fe20008410000 */
[----:B------:R1:W-:Y:S01]  /*3290*/  MUFU.TANH R96, R0 ;  /* 0x0000000000607308 */ /* 0x0003e20000002400 */
[----:B------:R-:W-:Y:S01]  /*32a0*/  FMUL.FTZ R9, R71, UR5 ;  /* 0x0000000547097c20 */ /* 0x000fe20008410000 */
[C---:B------:R-:W-:Y:S06]  /*32b0*/  HMMA.16816.F32 R36, R16.reuse, R52, R64 ;  /* 0x000000341024723c */ /* 0x040fec0000001840 */
[----:B------:R-:W-:Y:S01]  /*32c0*/  HMMA.16816.F32 R16, R16, R54, R20 ;  /* 0x000000361010723c */ /* 0x000fe20000001814 */
[----:B-1----:R-:W-:-:S04]  /*32d0*/  FMUL.FTZ R0, R94, UR5 ;  /* 0x000000055e007c20 */ /* 0x002fc80008410000 */
[----:B------:R1:W2:-:S13]  /*32e0*/  MUFU.TANH R92, R0 ;  /* 0x00000000005c7308 */ /* 0x00029a0000002400 */
[C---:B------:R-:W-:Y:S06]  /*32f0*/  HMMA.16816.F32 R36, R4.reuse, R40, R36 ;  /* 0x000000280424723c */ /* 0x040fec0000001824 */
[----:B------:R-:W-:Y:S01]  /*3300*/  HMMA.16816.F32 R4, R4, R42, R16 ;  /* 0x0000002a0404723c */ /* 0x000fe20000001810 */
[----:B-1----:R-:W-:-:S04]  /*3310*/  FMUL.FTZ R0, R95, UR5 ;  /* 0x000000055f007c20 */ /* 0x002fc80008410000 */
[----:B------:R1:W3:-:S13]  /*3320*/  MUFU.TANH R93, R0 ;  /* 0x00000000005d7308 */ /* 0x0002da0000002400 */
[----:B------:R-:W-:Y:S01]  /*3330*/  FMUL.FTZ R22, R38, UR5 ;  /* 0x0000000526167c20 */ /* 0x000fe20008410000 */
[----:B------:R-:W-:Y:S01]  /*3340*/  FMUL.FTZ R26, R36, UR5 ;  /* 0x00000005241a7c20 */ /* 0x000fe20008410000 */
[----:B------:R-:W-:Y:S02]  /*3350*/  FMUL.FTZ R10, R37, UR5 ;  /* 0x00000005250a7c20 */ /* 0x000fe40008410000 */
[----:B------:R-:W-:Y:S02]  /*3360*/  MUFU.TANH R34, R22 ;  /* 0x0000001600227308 */ /* 0x000fe40000002400 */
[----:B------:R-:W-:Y:S01]  /*3370*/  FMUL.FTZ R4, R4, UR5 ;  /* 0x0000000504047c20 */ /* 0x000fe20008410000 */
[----:B-1----:R-:W-:Y:S01]  /*3380*/  FMUL.FTZ R0, R84, UR5 ;  /* 0x0000000554007c20 */ /* 0x002fe20008410000 */
[----:B------:R-:W-:-:S04]  /*3390*/  FMUL.FTZ R6, R6, UR5 ;  /* 0x0000000506067c20 */ /* 0x000fc80008410000 */
[----:B------:R1:W-:Y:S08]  /*33a0*/  MUFU.TANH R95, R0 ;  /* 0x00000000005f7308 */ /* 0x0003f00000002400 */
[----:B------:R-:W-:Y:S08]  /*33b0*/  MUFU.TANH R36, R26 ;  /* 0x0000001a00247308 */ /* 0x000ff00000002400 */
[----:B------:R-:W-:Y:S01]  /*33c0*/  MUFU.TANH R17, R10 ;  /* 0x0000000a00117308 */ /* 0x000fe20000002400 */
[----:B-1----:R-:W-:-:S07]  /*33d0*/  FMUL.FTZ R0, R85, UR5 ;  /* 0x0000000555007c20 */ /* 0x002fce0008410000 */
[----:B------:R1:W-:Y:S08]  /*33e0*/  MUFU.TANH R94, R0 ;  /* 0x00000000005e7308 */ /* 0x0003f00000002400 */
[----:B------:R5:W-:Y:S01]  /*33f0*/  MUFU.TANH R10, R4 ;  /* 0x00000004000a7308 */ /* 0x000be20000002400 */
[----:B-1----:R-:W-:-:S07]  /*3400*/  FMUL.FTZ R0, R86, UR5 ;  /* 0x0000000556007c20 */ /* 0x002fce0008410000 */
[----:B------:R1:W-:Y:S01]  /*3410*/  MUFU.TANH R86, R0 ;  /* 0x0000000000567308 */ /* 0x0003e20000002400 */
[----:B-----5:R-:W-:Y:S01]  /*3420*/  FMUL.FTZ R4, R13, UR5 ;  /* 0x000000050d047c20 */ /* 0x020fe20008410000 */
        /* <DEDUP_REMOVED lines=19> */
[----:B------:R1:W5:Y:S02]  /*3560*/  MUFU.TANH R50, R0 ;  /* 0x0000000000327308 */ /* 0x0003640000002400 */
[----:B-1----:R-:W-:-:S06]  /*3570*/  FMUL.FTZ R0, R68, UR5 ;  /* 0x0000000544007c20 */ /* 0x002fcc0008410000 */
[----:B------:R1:W-:Y:S02]  /*3580*/  MUFU.TANH R41, R0 ;  /* 0x0000000000297308 */ /* 0x0003e40000002400 */
[----:B-1----:R-:W-:Y:S01]  /*3590*/  LOP3.LUT R0, R3, 0x6, RZ, 0xc0, !PT ;  /* 0x0000000603007812 */ /* 0x002fe200078ec0ff */
[----:B------:R-:W-:-:S05]  /*35a0*/  FMUL.FTZ R3, R70, UR5 ;  /* 0x0000000546037c20 */ /* 0x000fca0008410000 */
[----:B------:R1:W5:Y:S01]  /*35b0*/  MUFU.TANH R40, R3 ;  /* 0x0000000300287308 */ /* 0x0003620000002400 */
[----:B------:R-:W-:-:S04]  /*35c0*/  IMAD R0, R49, 0x40, R0 ;  /* 0x0000004031007824 */ /* 0x000fc800078e0200 */
[C---:B------:R-:W-:Y:S01]  /*35d0*/  VIADD R25, R0.reuse, 0x1 ;  /* 0x0000000100197836 */ /* 0x040fe20000000000 */
[----:B------:R-:W-:Y:S01]  /*35e0*/  BAR.SYNC.DEFER_BLOCKING 0x0 ;  /* 0x0000000000007b1d */ /* 0x000fe20000010000 */
[CC--:B------:R-:W-:Y:S01]  /*35f0*/  ISETP.GE.AND P1, PT, R0.reuse, R48.reuse, PT ;  /* 0x000000300000720c */ /* 0x0c0fe20003f26270 */
[C---:B------:R-:W-:Y:S02]  /*3600*/  VIADD R21, R0.reuse, 0x10 ;  /* 0x0000001000157836 */ /* 0x040fe40000000000 */
[----:B------:R-:W-:Y:S01]  /*3610*/  ISETP.GE.AND P5, PT, R25, R48, PT ;  /* 0x000000301900720c */ /* 0x000fe20003fa6270 */
[----:B------:R-:W-:Y:S01]  /*3620*/  VIADD R20, R0, 0x11 ;  /* 0x0000001100147836 */ /* 0x000fe20000000000 */
[----:B------:R-:W-:Y:S02]  /*3630*/  FSEL R27, R123, -INF , !P1 ;  /* 0xff8000007b1b7808 */ /* 0x000fe40004800000 */
[----:B------:R-:W-:Y:S02]  /*3640*/  FSEL R44, R141, -INF , !P1 ;  /* 0xff8000008d2c7808 */ /* 0x000fe40004800000 */
[----:B------:R-:W-:Y:S01]  /*3650*/  FSEL R22, R144, -INF , !P1 ;  /* 0xff80000090167808 */ /* 0x000fe20004800000 */
[----:B-1----:R-:W-:Y:S01]  /*3660*/  IMAD.IADD R3, R160, 0x1, -R24 ;  /* 0x00000001a0037824 */ /* 0x002fe200078e0a18 */
[----:B------:R-:W-:Y:S01]  /*3670*/  FSEL R26, R124, -INF , !P5 ;  /* 0xff8000007c1a7808 */ /* 0x000fe20006800000 */
[----:B------:R-:W-:Y:S01]  /*3680*/  VIADD R24, R0, 0x8 ;  /* 0x0000000800187836 */ /* 0x000fe20000000000 */
[----:B------:R-:W-:-:S02]  /*3690*/  FSEL R23, R127, -INF , !P5 ;  /* 0xff8000007f177808 */ /* 0x000fc40006800000 */
[----:B------:R1:W-:Y:S01]  /*36a0*/  STL [R1+0x70], R3 ;  /* 0x0000700301007387 */ /* 0x0003e20000100800 */
        /* <DEDUP_REMOVED lines=8> */
[-C--:B------:R-:W-:Y:S02]  /*3730*/  ISETP.GE.AND P4, PT, R21, R48.reuse, PT ;  /* 0x000000301500720c */ /* 0x080fe40003f86270 */
[----:B------:R2:W-:Y:S01]  /*3740*/  MUFU.TANH R21, R8 ;  /* 0x0000000800157308 */ /* 0x0005e20000002400 */
[----:B------:R-:W-:Y:S02]  /*3750*/  ISETP.GE.AND P3, PT, R20, R48, PT ;  /* 0x000000301400720c */ /* 0x000fe40003f66270 */
[----:B----4-:R-:W-:Y:S02]  /*3760*/  FSEL R57, R99, -INF , !P4 ;  /* 0xff80000063397808 */ /* 0x010fe40006000000 */
[----:B------:R-:W-:Y:S01]  /*3770*/  FSEL R54, R112, -INF , !P4 ;  /* 0xff80000070367808 */ /* 0x000fe20006000000 */
[----:B-1----:R-:W-:Y:S01]  /*3780*/  VIADD R3, R0, 0x9 ;  /* 0x0000000900037836 */ /* 0x002fe20000000000 */
[----:B------:R-:W-:Y:S01]  /*3790*/  FSEL R106, R113, -INF , !P4 ;  /* 0xff800000716a7808 */ /* 0x000fe20006000000 */
[----:B------:R-:W-:Y:S01]  /*37a0*/  MUFU.TANH R20, R9 ;  /* 0x0000000900147308 */ /* 0x000fe20000002400 */
[----:B------:R-:W-:-:S02]  /*37b0*/  FSEL R32, R118, -INF , !P4 ;  /* 0xff80000076207808 */ /* 0x000fc40006000000 */
[-C--:B------:R-:W-:Y:S02]  /*37c0*/  ISETP.GE.AND P6, PT, R3, R48.reuse, PT ;  /* 0x000000300300720c */ /* 0x080fe40003fc6270 */
[C---:B------:R-:W-:Y:S02]  /*37d0*/  IADD3 R3, R0.reuse, 0x18, RZ ;  /* 0x0000001800037810 */ /* 0x040fe40007ffe0ff */
[----:B------:R-:W-:Y:S01]  /*37e0*/  FSEL R28, R117, -INF , !P6 ;  /* 0xff800000751c7808 */ /* 0x000fe20007000000 */
[----:B------:R-:W-:Y:S01]  /*37f0*/  MUFU.TANH R9, R6 ;  /* 0x0000000600097308 */ /* 0x000fe20000002400 */
[----:B------:R-:W-:Y:S01]  /*3800*/  ISETP.GE.AND P2, PT, R3, R48, PT ;  /* 0x000000300300720c */ /* 0x000fe20003f46270 */
[----:B------:R-:W-:Y:S01]  /*3810*/  VIADD R3, R0, 0x19 ;  /* 0x0000001900037836 */ /* 0x000fe20000000000 */
[----:B------:R-:W-:Y:S01]  /*3820*/  FSEL R19, R119, -INF , !P6 ;  /* 0xff80000077137808 */ /* 0x000fe20007000000 */
[----:B--2---:R-:W-:Y:S01]  /*3830*/  FMUL.FTZ R8, R39, UR5 ;  /* 0x0000000527087c20 */ /* 0x004fe20008410000 */
[----:B------:R-:W-:-:S02]  /*3840*/  FSEL R46, R122, -INF , !P6 ;  /* 0xff8000007a2e7808 */ /* 0x000fc40007000000 */
[-C--:B------:R-:W-:Y:S01]  /*3850*/  ISETP.GE.AND P1, PT, R3, R48.reuse, PT ;  /* 0x000000300300720c */ /* 0x080fe20003f26270 */
[----:B------:R-:W-:Y:S01]  /*3860*/  VIADD R3, R0, 0x20 ;  /* 0x0000002000037836 */ /* 0x000fe20000000000 */
[----:B------:R-:W-:Y:S01]  /*3870*/  FSEL R33, R125, -INF , !P6 ;  /* 0xff8000007d217808 */ /* 0x000fe20007000000 */
[----:B------:R1:W2:Y:S01]  /*3880*/  MUFU.TANH R16, R8 ;  /* 0x0000000800107308 */ /* 0x0002a20000002400 */
[----:B------:R-:W-:Y:S02]  /*3890*/  FSEL R58, R100, -INF , !P3 ;  /* 0xff800000643a7808 */ /* 0x000fe40005800000 */
[----:B------:R-:W-:Y:S01]  /*38a0*/  ISETP.GE.AND P5, PT, R3, R48, PT ;  /* 0x000000300300720c */ /* 0x000fe20003fa6270 */
[----:B------:R-:W-:Y:S01]  /*38b0*/  VIADD R3, R0, 0x21 ;  /* 0x0000002100037836 */ /* 0x000fe20000000000 */
[----:B------:R-:W-:Y:S02]  /*38c0*/  FSEL R56, R103, -INF , !P3 ;  /* 0xff80000067387808 */ /* 0x000fe40005800000 */
[----:B------:R-:W-:-:S02]  /*38d0*/  FSEL R105, R114, -INF , !P3 ;  /* 0xff80000072697808 */ /* 0x000fc40005800000 */
[-C--:B------:R-:W-:Y:S01]  /*38e0*/  ISETP.GE.AND P0, PT, R3, R48.reuse, PT ;  /* 0x000000300300720c */ /* 0x080fe20003f06270 */
[----:B------:R-:W-:Y:S01]  /*38f0*/  VIADD R3, R0, 0x28 ;  /* 0x0000002800037836 */ /* 0x000fe20000000000 */
[----:B------:R-:W-:Y:S02]  /*3900*/  FSEL R31, R115, -INF , !P3 ;  /* 0xff800000731f7808 */ /* 0x000fe40005800000 */
[----:B------:R-:W-:Y:S02]  /*3910*/  FSEL R59, R92, -INF , !P2 ;  /* 0xff8000005c3b7808 */ /* 0x000fe40005000000 */
[----:B------:R-:W-:Y:S01]  /*3920*/  ISETP.GE.AND P6, PT, R3, R48, PT ;  /* 0x000000300300720c */ /* 0x000fe20003fc6270 */
[----:B------:R-:W-:Y:S02]  /*3930*/  VIADD R3, R0, 0x29 ;  /* 0x0000002900037836 */ /* 0x000fe40000000000 */
[----:B-1----:R-:W-:Y:S01]  /*3940*/  FMUL.FTZ R8, R12, UR5 ;  /* 0x000000050c087c20 */ /* 0x002fe20008410000 */
[----:B------:R-:W-:-:S02]  /*3950*/  FSEL R53, R97, -INF , !P2 ;  /* 0xff80000061357808 */ /* 0x000fc40005000000 */
[----:B------:R-:W-:Y:S01]  /*3960*/  FSEL R136, R136, -INF , !P2 ;  /* 0xff80000088887808 */ /* 0x000fe20005000000 */
[----:B------:R1:W-:Y:S01]  /*3970*/  MUFU.TANH R12, R8 ;  /* 0x00000008000c7308 */ /* 0x0003e20000002400 */
[-C--:B------:R-:W-:Y:S01]  /*3980*/  ISETP.GE.AND P4, PT, R3, R48.reuse, PT ;  /* 0x000000300300720c */ /* 0x080fe20003f86270 */
[----:B------:R-:W-:Y:S01]  /*3990*/  VIADD R3, R0, 0x30 ;  /* 0x0000003000037836 */ /* 0x000fe20000000000 */
[----:B------:R-:W-:Y:S02]  /*39a0*/  FSEL R45, R102, -INF , !P2 ;  /* 0xff800000662d7808 */ /* 0x000fe40005000000 */
[----:B---3--:R-:W-:Y:S02]  /*39b0*/  FSEL R100, R93, -INF , !P1 ;  /* 0xff8000005d647808 */ /* 0x008fe40004800000 */
[----:B------:R-:W-:Y:S02]  /*39c0*/  ISETP.GE.AND P3, PT, R3, R48, PT ;  /* 0x000000300300720c */ /* 0x000fe40003f66270 */
[----:B------:R-:W-:-:S02]  /*39d0*/  IADD3 R3, R0, 0x31, RZ ;  /* 0x0000003100037810 */ /* 0x000fc40007ffe0ff */
[----:B------:R-:W-:Y:S02]  /*39e0*/  FSEL R55, R96, -INF , !P1 ;  /* 0xff80000060377808 */ /* 0x000fe40004800000 */
[-C--:B------:R-:W-:Y:S01]  /*39f0*/  ISETP.GE.AND P2, PT, R3, R48.reuse, PT ;  /* 0x000000300300720c */ /* 0x080fe20003f46270 */
[----:B------:R-:W-:Y:S01]  /*3a00*/  VIADD R3, R0, 0x38 ;  /* 0x0000003800037836 */ /* 0x000fe20000000000 */
[----:B------:R-:W-:Y:S01]  /*3a10*/  FSEL R107, R98, -INF , !P1 ;  /* 0xff800000626b7808 */ /* 0x000fe20004800000 */
[----:B------:R-:W-:Y:S02]  /*3a20*/  VIADD R0, R0, 0x39 ;  /* 0x0000003900007836 */ /* 0x000fe40000000000 */
[----:B-1----:R-:W-:Y:S01]  /*3a30*/  FMUL.FTZ R8, R14, UR5 ;  /* 0x000000050e087c20 */ /* 0x002fe20008410000 */
[----:B------:R-:W-:Y:S02]  /*3a40*/  FSEL R52, R101, -INF , !P1 ;  /* 0xff80000065347808 */ /* 0x000fe40004800000 */
[----:B------:R-:W-:Y:S01]  /*3a50*/  ISETP.GE.AND P1, PT, R3, R48, PT ;  /* 0x000000300300720c */ /* 0x000fe20003f26270 */
[----:B------:R-:W1:Y:S01]  /*3a60*/  MUFU.TANH R11, R8 ;  /* 0x00000008000b7308 */ /* 0x000e620000002400 */
[----:B------:R-:W-:Y:S01]  /*3a70*/  IMAD R3, R151, 0x20, R149 ;  /* 0x0000002097037824 */ /* 0x000fe200078e0295 */
[----:B-----5:R-:W-:-:S02]  /*3a80*/  FSEL R161, R80, -INF , !P0 ;  /* 0xff80000050a17808 */ /* 0x020fc40004000000 */
[----:B------:R-:W-:Y:S02]  /*3a90*/  FSEL R160, R84, -INF , !P0 ;  /* 0xff80000054a07808 */ /* 0x000fe40004000000 */
[----:B------:R-:W-:Y:S02]  /*3aa0*/  FSEL R180, R87, -INF , !P0 ;  /* 0xff80000057b47808 */ /* 0x000fe40004000000 */
[----:B------:R3:W-:Y:S01]  /*3ab0*/  MUFU.TANH R8, R4 ;  /* 0x0000000400087308 */ /* 0x0007e20000002400 */
[----:B------:R-:W-:Y:S02]  /*3ac0*/  FSEL R170, R94, -INF , !P0 ;  /* 0xff8000005eaa7808 */ /* 0x000fe40004000000 */
[----:B------:R-:W-:Y:S01]  /*3ad0*/  ISETP.GE.AND P0, PT, R0, R48, PT ;  /* 0x000000300000720c */ /* 0x000fe20003f06270 */
[----:B------:R-:W-:Y:S02]  /*3ae0*/  IMAD.IADD R0, R150, 0x1, R3 ;  /* 0x0000000196007824 */ /* 0x000fe400078e0203 */
[----:B------:R-:W-:Y:S01]  /*3af0*/  FMUL.FTZ R3, R7, UR5 ;  /* 0x0000000507037c20 */ /* 0x000fe20008410000 */
[----:B------:R-:W-:-:S02]  /*3b00*/  FSEL R163, R81, -INF , !P5 ;  /* 0xff80000051a37808 */ /* 0x000fc40006800000 */
[----:B------:R-:W-:Y:S02]  /*3b10*/  FSEL R158, R85, -INF , !P5 ;  /* 0xff800000559e7808 */ /* 0x000fe40006800000 */
[----:B------:R-:W-:Y:S01]  /*3b20*/  FSEL R176, R86, -INF , !P5 ;  /* 0xff80000056b07808 */ /* 0x000fe20006800000 */
[----:B------:R-:W4:Y:S01]  /*3b30*/  MUFU.TANH R3, R3 ;  /* 0x0000000300037308 */ /* 0x000f220000002400 */
[----:B------:R-:W-:Y:S02]  /*3b40*/  FSEL R156, R95, -INF , !P5 ;  /* 0xff8000005f9c7808 */ /* 0x000fe40006800000 */
[----:B------:R-:W-:Y:S02]  /*3b50*/  ISETP.GE.AND P5, PT, R48, 0x41, PT ;  /* 0x000000413000780c */ /* 0x000fe40003fa6270 */
[----:B------:R-:W-:Y:S01]  /*3b60*/  FSEL R162, R51, -INF , !P6 ;  /* 0xff80000033a27808 */ /* 0x000fe20007000000 */
[----:B---3--:R-:W-:Y:S01]  /*3b70*/  FMUL.FTZ R4, R15, UR5 ;  /* 0x000000050f047c20 */ /* 0x008fe20008410000 */
[----:B------:R-:W-:-:S02]  /*3b80*/  FSEL R157, R76, -INF , !P6 ;  /* 0xff8000004c9d7808 */ /* 0x000fc40007000000 */
[----:B------:R-:W-:Y:S01]  /*3b90*/  FSEL R192, R60, -INF , !P6 ;  /* 0xff8000003cc07808 */ /* 0x000fe20007000000 */
[----:B------:R3:W5:Y:S01]  /*3ba0*/  MUFU.TANH R6, R4 ;  /* 0x0000000400067308 */ /* 0x0007620000002400 */
        /* <DEDUP_REMOVED lines=8> */
[----:B---3--:R-:W-:Y:S01]  /*3c30*/  FMUL.FTZ R4, R5, UR5 ;  /* 0x0000000505047c20 */ /* 0x008fe20008410000 */
[----:B------:R-:W-:Y:S02]  /*3c40*/  FSEL R172, R41, -INF , !P3 ;  /* 0xff80000029ac7808 */ /* 0x000fe40005800000 */
[----:B--2---:R-:W-:Y:S02]  /*3c50*/  FSEL R200, R16, -INF , !P2 ;  /* 0xff80000010c87808 */ /* 0x004fe40005000000 */
[----:B------:R-:W-:Y:S01]  /*3c60*/  FSEL R196, R17, -INF , !P2 ;  /* 0xff80000011c47808 */ /* 0x000fe20005000000 */
[----:B------:R-:W2:Y:S01]  /*3c70*/  MUFU.TANH R4, R4 ;  /* 0x0000000400047308 */ /* 0x000ea20000002400 */
[----:B------:R-:W-:-:S02]  /*3c80*/  FSEL R203, R20, -INF , !P2 ;  /* 0xff80000014cb7808 */ /* 0x000fc40005000000 */
[----:B------:R-:W-:Y:S02]  /*3c90*/  FSEL R173, R21, -INF , !P2 ;  /* 0xff80000015ad7808 */ /* 0x000fe40005000000 */
[----:B------:R-:W-:Y:S02]  /*3ca0*/  FSEL R201, R9, -INF , !P1 ;  /* 0xff80000009c97808 */ /* 0x000fe40004800000 */
[----:B------:R-:W-:Y:S02]  /*3cb0*/  FSEL R197, R10, -INF , !P1 ;  /* 0xff8000000ac57808 */ /* 0x000fe40004800000 */
[----:B-1----:R-:W-:Y:S02]  /*3cc0*/  FSEL R204, R11, -INF , !P1 ;  /* 0xff8000000bcc7808 */ /* 0x002fe40004800000 */
[----:B------:R-:W-:Y:S02]  /*3cd0*/  FSEL R174, R12, -INF , !P1 ;  /* 0xff8000000cae7808 */ /* 0x000fe40004800000 */
[----:B----4-:R-:W-:-:S02]  /*3ce0*/  FSEL R202, R3, -INF , !P0 ;  /* 0xff80000003ca7808 */ /* 0x010fc40004000000 */
[----:B-----5:R-:W-:Y:S02]  /*3cf0*/  FSEL R205, R6, -INF , !P0 ;  /* 0xff80000006cd7808 */ /* 0x020fe40004000000 */
[----:B--2---:R-:W-:Y:S02]  /*3d00*/  FSEL R198, R4, -INF , !P0 ;  /* 0xff80000004c67808 */ /* 0x004fe40004000000 */
        /* <DEDUP_REMOVED lines=66> */
.L_x_640:
[----:B------:R-:W-:Y:S05]  /*4130*/  BSYNC B0 ;  /* 0x0000000000007941 */ /* 0x000fea0003800000 */
.L_x_639:
[----:B------:R-:W0:Y:S02]  /*4140*/  LDGDEPBAR ;  /* 0x00000000000079af */ /* 0x000e240000000000 */
.L_x_638:
[----:B------:R-:W-:Y:S01]  /*4150*/  FMNMX.FTZ R3, R22, R30, !PT ;  /* 0x0000001e16037209 */ /* 0x000fe20007810000 */
[----:B------:R-:W-:Y:S01]  /*4160*/  ULDC UR5, c[0x0][0x2ec] ;  /* 0x0000bb0000057ab9 */ /* 0x000fe20000000800 */
[----:B------:R-:W-:Y:S02]  /*4170*/  LEA R220, R0, UR4, 0x1 ;  /* 0x0000000400dc7c11 */ /* 0x000fe4000f8e08ff */
[----:B------:R-:W-:Y:S02]  /*4180*/  FMNMX.FTZ R4, R29, R3, !PT ;  /* 0x000000031d047209 */ /* 0x000fe40007810000 */
[----:B------:R-:W-:Y:S01]  /*4190*/  FMNMX.FTZ R3, R24, R23, !PT ;  /* 0x0000001718037209 */ /* 0x000fe20007810000 */
[----:B------:R-:W-:Y:S01]  /*41a0*/  LDSM.16.MT88.4 R40, [R220+0xb000] ;  /* 0x00b00000dc28783b */ /* 0x000fe20000004200 */
        /* <DEDUP_REMOVED lines=42> */
[----:B---3--:R-:W-:Y:S02]  /*4450*/  FMNMX.FTZ R104, R4, R104, !PT ;  /* 0x0000006804687209 */ /* 0x008fe40007810000 */
[----:B------:R-:W-:Y:S01]  /*4460*/  FMNMX.FTZ R4, R202, R3, !PT ;  /* 0x00000003ca047209 */ /* 0x000fe20007810000 */
[----:B------:R-:W3:Y:S01]  /*4470*/  SHFL.BFLY PT, R5, R102, 0x2, 0x1f ;  /* 0x0c401f0066057f89 */ /* 0x000ee200000e0000 */
[----:B------:R-:W-:-:S02]  /*4480*/  FMNMX.FTZ R3, R44, R47, !PT ;  /* 0x0000002f2c037209 */ /* 0x000fc40007810000 */
        /* <DEDUP_REMOVED lines=44> */
[----:B--2---:R-:W-:-:S02]  /*4750*/  FFMA.FTZ R5, R23, UR5, -R13 ;  /* 0x0000000517057c23 */ /* 0x004fc4000801080d */
[----:B------:R-:W-:Y:S05]  /*4760*/  LDSM.16.MT88.4 R20, [R222+0x9000] ;  /* 0x00900000de14783b */ /* 0x000fea0000004200 */
        /* <DEDUP_REMOVED lines=23> */
[----:B-----5:R-:W-:Y:S01]  /*48e0*/  F2FP.F16.F32.PACK_AB R6, R181, R164 ;  /* 0x000000a4b506723e */ /* 0x020fe200000000ff */
[----:B------:R-:W4:Y:S02]  /*48f0*/  LDSM.16.MT88.4 R24, [R220+0xa000] ;  /* 0x00a00000dc18783b */ /* 0x000f240000004200 */
[----:B------:R-:W-:Y:S01]  /*4900*/  FSEL R0, R0, RZ, P0 ;  /* 0x000000ff00007208 */ /* 0x000fe20000000000 */
[----:B------:R-:W5:Y:S01]  /*4910*/  MUFU.EX2 R165, R5 ;  /* 0x0000000500a57308 */ /* 0x000f620000000800 */
[----:B-1----:R-:W-:Y:S01]  /*4920*/  FFMA.FTZ R2, R32, UR5, -R3 ;  /* 0x0000000520027c23 */ /* 0x002fe20008010803 */
[----:B---3--:R-:W-:-:S06]  /*4930*/  F2FP.F16.F32.PACK_AB R10, R249, R248 ;  /* 0x000000f8f90a723e */ /* 0x008fcc00000000ff */
[----:B------:R1:W-:Y:S01]  /*4940*/  MUFU.EX2 R252, R2 ;  /* 0x0000000200fc7308 */ /* 0x0003e20000000800 */
[----:B-----5:R-:W-:-:S07]  /*4950*/  F2FP.F16.F32.PACK_AB R5, R250, R165 ;  /* 0x000000a5fa05723e */ /* 0x020fce00000000ff */
[----:B--2---:R-:W-:Y:S01]  /*4960*/  HMMA.16816.F32 R124, R4, R16, RZ ;  /* 0x00000010047c723c */ /* 0x004fe200000018ff */
[----:B-1----:R-:W-:-:S05]  /*4970*/  FFMA.FTZ R2, R31, UR5, -R3 ;  /* 0x000000051f027c23 */ /* 0x002fca0008010803 */
[C---:B------:R-:W-:Y:S01]  /*4980*/  HMMA.16816.F32 R92, R4.reuse, R18, RZ ;  /* 0x00000012045c723c */ /* 0x040fe200000018ff */
[----:B------:R-:W-:Y:S01]  /*4990*/  LDSM.16.MT88.4 R28, [R222+0xa400] ;  /* 0x00a40000de1c783b */ /* 0x000fe20000004200 */
[----:B------:R1:W-:Y:S04]  /*49a0*/  MUFU.EX2 R137, R2 ;  /* 0x0000000200897308 */ /* 0x0003e80000000800 */
[C---:B------:R-:W-:Y:S06]  /*49b0*/  HMMA.16816.F32 R112, R4.reuse, R36, RZ ;  /* 0x000000240470723c */ /* 0x040fec00000018ff */
[C---:B----4-:R-:W-:Y:S06]  /*49c0*/  HMMA.16816.F32 R116, R4.reuse, R24, RZ ;  /* 0x000000180474723c */ /* 0x050fec00000018ff */
[----:B------:R-:W-:Y:S01]  /*49d0*/  HMMA.16816.F32 R84, R4, R26, RZ ;  /* 0x0000001a0454723c */ /* 0x000fe200000018ff */
[----:B-1----:R-:W-:-:S04]  /*49e0*/  FFMA.FTZ R2, R44, UR5, -R0 ;  /* 0x000000052c027c23 */ /* 0x002fc80008010800 */
[----:B------:R1:W-:Y:S01]  /*49f0*/  MUFU.EX2 R241, R2 ;  /* 0x0000000200f17308 */ /* 0x0003e20000000800 */
[C---:B------:R-:W-:Y:S06]  /*4a00*/  HMMA.16816.F32 R80, R4.reuse, R38, RZ ;  /* 0x000000260450723c */ /* 0x040fec00000018ff */
[C---:B------:R-:W-:Y:S06]  /*4a10*/  HMMA.16816.F32 R120, R4.reuse, R20, RZ ;  /* 0x000000140478723c */ /* 0x040fec00000018ff */
[----:B------:R-:W-:Y:S01]  /*4a20*/  HMMA.16816.F32 R88, R4, R22, RZ ;  /* 0x000000160458723c */ /* 0x000fe200000018ff */
[----:B-1----:R-:W-:-:S05]  /*4a30*/  FFMA.FTZ R2, R47, UR5, -R0 ;  /* 0x000000052f027c23 */ /* 0x002fca0008010800 */
[C---:B------:R-:W-:Y:S01]  /*4a40*/  HMMA.16816.F32 R76, R4.reuse, R42, RZ ;  /* 0x0000002a044c723c */ /* 0x040fe200000018ff */
[----:B------:R1:W2:Y:S05]  /*4a50*/  MUFU.EX2 R239, R2 ;  /* 0x0000000200ef7308 */ /* 0x0002aa0000000800 */
[C---:B------:R-:W-:Y:S06]  /*4a60*/  HMMA.16816.F32 R72, R4.reuse, R50, RZ ;  /* 0x000000320448723c */ /* 0x040fec00000018ff */
[C---:B------:R-:W-:Y:S06]  /*4a70*/  HMMA.16816.F32 R96, R4.reuse, R48, RZ ;  /* 0x000000300460723c */ /* 0x040fec00000018ff */
[----:B------:R-:W-:Y:S01]  /*4a80*/  HMMA.16816.F32 R108, R4, R40, RZ ;  /* 0x00000028046c723c */ /* 0x000fe200000018ff */
[--C-:B-1----:R-:W-:Y:S01]  /*4a90*/  FFMA.FTZ R2, R35, UR5, -R0.reuse ;  /* 0x0000000523027c23 */ /* 0x102fe20008010800 */
[----:B--2---:R-:W-:Y:S01]  /*4aa0*/  F2FP.F16.F32.PACK_AB R9, R239, R241 ;  /* 0x000000f1ef09723e */ /* 0x004fe200000000ff */
[----:B------:R-:W-:Y:S02]  /*4ab0*/  LDSM.16.MT88.4 R32, [R220+0xb400] ;  /* 0x00b40000dc20783b */ /* 0x000fe40000004200 */
[----:B------:R1:W-:Y:S02]  /*4ac0*/  MUFU.EX2 R240, R2 ;  /* 0x0000000200f07308 */ /* 0x0003e40000000800 */
[----:B-1----:R-:W-:-:S06]  /*4ad0*/  FFMA.FTZ R2, R46, UR5, -R0 ;  /* 0x000000052e027c23 */ /* 0x002fcc0008010800 */
[----:B------:R1:W2:Y:S02]  /*4ae0*/  MUFU.EX2 R243, R2 ;  /* 0x0000000200f37308 */ /* 0x0002a40000000800 */
[--C-:B-1----:R-:W-:Y:S01]  /*4af0*/  FFMA.FTZ R2, R45, UR5, -R3.reuse ;  /* 0x000000052d027c23 */ /* 0x102fe20008010803 */
[----:B--2---:R-:W-:Y:S01]  /*4b00*/  F2FP.F16.F32.PACK_AB R11, R243, R240 ;  /* 0x000000f0f30b723e */ /* 0x004fe200000000ff */
[----:B------:R-:W-:Y:S04]  /*4b10*/  LDSM.16.MT88.4 R44, [R222+0xb400] ;  /* 0x00b40000de2c783b */ /* 0x000fe80000004200 */
        /* <DEDUP_REMOVED lines=11> */
[----:B-1----:R-:W-:-:S05]  /*4bd0*/  FFMA.FTZ R2, R54, UR5, -R13 ;  /* 0x0000000536027c23 */ /* 0x002fca000801080d */
[C---:B------:R-:W-:Y:S01]  /*4be0*/  HMMA.16816.F32 R132, R8.reuse, R22, RZ ;  /* 0x000000160884723c */ /* 0x040fe200000018ff */
[----:B------:R-:W1:Y:S01]  /*4bf0*/  LDSM.16.MT88.4 R20, [R220+0x9400] ;  /* 0x00940000dc14783b */ /* 0x000e620000004200 */
[----:B------:R3:W-:Y:S04]  /*4c00*/  MUFU.EX2 R242, R2 ;  /* 0x0000000200f27308 */ /* 0x0007e80000000800 */
[C---:B------:R-:W-:Y:S06]  /*4c10*/  HMMA.16816.F32 R148, R8.reuse, R42, RZ ;  /* 0x0000002a0894723c */ /* 0x040fec00000018ff */
[----:B------:R-:W-:Y:S01]  /*4c20*/  HMMA.16816.F32 R152, R8, R50, RZ ;  /* 0x000000320898723c */ /* 0x000fe200000018ff */
[----:B---3--:R-:W-:-:S04]  /*4c30*/  FFMA.FTZ R2, R56, UR5, -R13 ;  /* 0x0000000538027c23 */ /* 0x008fc8000801080d */
[----:B------:R3:W4:Y:S02]  /*4c40*/  MUFU.EX2 R247, R2 ;  /* 0x0000000200f77308 */ /* 0x0007240000000800 */
[----:B---3--:R-:W-:Y:S01]  /*4c50*/  FFMA.FTZ R2, R53, UR5, -R13 ;  /* 0x0000000535027c23 */ /* 0x008fe2000801080d */
[----:B----4-:R-:W-:-:S05]  /*4c60*/  F2FP.F16.F32.PACK_AB R4, R247, R242 ;  /* 0x000000f2f704723e */ /* 0x010fca00000000ff */
[----:B------:R3:W-:Y:S02]  /*4c70*/  MUFU.EX2 R246, R2 ;  /* 0x0000000200f67308 */ /* 0x0007e40000000800 */
[----:B---3--:R-:W-:Y:S02]  /*4c80*/  FFMA.FTZ R2, R55, UR5, -R13 ;  /* 0x0000000537027c23 */ /* 0x008fe4000801080d */
[----:B------:R-:W-:Y:S01]  /*4c90*/  HMMA.16816.F32 R52, R8, R40, RZ ;  /* 0x000000280834723c */ /* 0x000fe200000018ff */
[----:B------:R-:W-:Y:S03]  /*4ca0*/  LDSM.16.MT88.4 R40, [R222+0x9800] ;  /* 0x00980000de28783b */ /* 0x000fe60000004200 */
[----:B------:R3:W4:Y:S02]  /*4cb0*/  MUFU.EX2 R245, R2 ;  /* 0x0000000200f57308 */ /* 0x0007240000000800 */
[----:B---3--:R-:W-:Y:S01]  /*4cc0*/  FFMA.FTZ R2, R57, UR5, -R12 ;  /* 0x0000000539027c23 */ /* 0x008fe2000801080c */
[----:B----4-:R-:W-:-:S05]  /*4cd0*/  F2FP.F16.F32.PACK_AB R6, R245, R246 ;  /* 0x000000f6f506723e */ /* 0x010fca00000000ff */
[----:B------:R3:W-:Y:S02]  /*4ce0*/  MUFU.EX2 R235, R2 ;  /* 0x0000000200eb7308 */ /* 0x0007e40000000800 */
[----:B---3--:R-:W-:-:S06]  /*4cf0*/  FFMA.FTZ R2, R58, UR5, -R12 ;  /* 0x000000053a027c23 */ /* 0x008fcc000801080c */
[----:B------:R3:W4:Y:S02]  /*4d00*/  MUFU.EX2 R238, R2 ;  /* 0x0000000200ee7308 */ /* 0x0007240000000800 */
[--C-:B---3--:R-:W-:Y:S01]  /*4d10*/  FFMA.FTZ R2, R59, UR5, -R12.reuse ;  /* 0x000000053b027c23 */ /* 0x108fe2000801080c */
[----:B----4-:R-:W-:Y:S01]  /*4d20*/  F2FP.F16.F32.PACK_AB R5, R238, R235 ;  /* 0x000000ebee05723e */ /* 0x010fe200000000ff */
[C---:B------:R-:W-:Y:S04]  /*4d30*/  HMMA.16816.F32 R56, R8.reuse, R36, RZ ;  /* 0x000000240838723c */ /* 0x040fe800000018ff */
[----:B------:R3:W-:Y:S02]  /*4d40*/  MUFU.EX2 R237, R2 ;  /* 0x0000000200ed7308 */ /* 0x0007e40000000800 */
[----:B------:R-:W-:Y:S01]  /*4d50*/  HMMA.16816.F32 R36, R8, R48, RZ ;  /* 0x000000300824723c */ /* 0x000fe200000018ff */
[----:B------:R-:W-:Y:S06]  /*4d60*/  LDSM.16.MT88.4 R48, [R220+0x9800] ;  /* 0x00980000dc30783b */ /* 0x000fec0000004200 */
[----:B------:R-:W-:Y:S01]  /*4d70*/  F2FP.F16.F32.PACK_AB R10, R177, R251 ;  /* 0x000000fbb10a723e */ /* 0x000fe200000000ff */
[----:B---3--:R-:W-:Y:S01]  /*4d80*/  FFMA.FTZ R2, R100, UR5, -R12 ;  /* 0x0000000564027c23 */ /* 0x008fe2000801080c */
[----:B------:R-:W-:-:S03]  /*4d90*/  MOV R100, R179 ;  /* 0x000000b300647202 */ /* 0x000fc60000000f00 */
[----:B------:R3:W4:Y:S02]  /*4da0*/  MUFU.EX2 R236, R2 ;  /* 0x0000000200ec7308 */ /* 0x0007240000000800 */
[----:B---3--:R-:W-:Y:S01]  /*4db0*/  FFMA.FTZ R2, R106, UR5, -R0 ;  /* 0x000000056a027c23 */ /* 0x008fe20008010800 */
[----:B----4-:R-:W-:Y:S02]  /*4dc0*/  F2FP.F16.F32.PACK_AB R7, R236, R237 ;  /* 0x000000edec07723e */ /* 0x010fe400000000ff */
[----:B------:R-:W-:-:S03]  /*4dd0*/  MOV R106, R178 ;  /* 0x000000b2006a7202 */ /* 0x000fc60000000f00 */
[----:B------:R3:W-:Y:S02]  /*4de0*/  MUFU.EX2 R233, R2 ;  /* 0x0000000200e97308 */ /* 0x0007e40000000800 */
[C---:B--2---:R-:W-:Y:S06]  /*4df0*/  HMMA.16816.F32 R116, R4.reuse, R24, R116 ;  /* 0x000000180474723c */ /* 0x044fec0000001874 */
[C---:B-1----:R-:W-:Y:S06]  /*4e00*/  HMMA.16816.F32 R124, R4.reuse, R20, R124 ;  /* 0x00000014047c723c */ /* 0x042fec000000187c */
[----:B------:R-:W-:Y:S01]  /*4e10*/  HMMA.16816.F32 R120, R4, R16, R120 ;  /* 0x000000100478723c */ /* 0x000fe20000001878 */
[----:B---3--:R-:W-:Y:S01]  /*4e20*/  FFMA.FTZ R2, R105, UR5, -R0 ;  /* 0x0000000569027c23 */ /* 0x008fe20008010800 */
[----:B------:R-:W-:-:S03]  /*4e30*/  MOV R105, R137 ;  /* 0x0000008900697202 */ /* 0x000fc60000000f00 */
[----:B------:R1:W2:Y:S01]  /*4e40*/  MUFU.EX2 R234, R2 ;  /* 0x0000000200ea7308 */ /* 0x0002a20000000800 */
[----:B------:R-:W-:Y:S01]  /*4e50*/  F2FP.F16.F32.PACK_AB R8, R105, R252 ;  /* 0x000000fc6908723e */ /* 0x000fe200000000ff */
        /* <DEDUP_REMOVED lines=8> */
[----:B------:R-:W-:Y:S01]  /*4ee0*/  HMMA.16816.F32 R84, R4, R30, R80 ;  /* 0x0000001e0454723c */ /* 0x000fe20000001850 */
[----:B-1----:R-:W-:-:S05]  /*4ef0*/  FFMA.FTZ R2, R107, UR5, -R0 ;  /* 0x000000056b027c23 */ /* 0x002fca0008010800 */
[C---:B------:R-:W-:Y:S01]  /*4f00*/  HMMA.16816.F32 R80, R4.reuse, R34, R76 ;  /* 0x000000220450723c */ /* 0x040fe2000000184c */
[----:B------:R1:W2:Y:S05]  /*4f10*/  MUFU.EX2 R231, R2 ;  /* 0x0000000200e77308 */ /* 0x0002aa0000000800 */
[C---:B------:R-:W-:Y:S06]  /*4f20*/  HMMA.16816.F32 R76, R4.reuse, R46, R72 ;  /* 0x0000002e044c723c */ /* 0x040fec0000001848 */
[----:B------:R-:W-:Y:S01]  /*4f30*/  HMMA.16816.F32 R96, R4, R44, R96 ;  /* 0x0000002c0460723c */ /* 0x000fe20000001860 */
[----:B-1----:R-:W-:Y:S01]  /*4f40*/  FFMA.FTZ R2, R156, UR5, -R3 ;  /* 0x000000059c027c23 */ /* 0x002fe20008010803 */
[----:B--2---:R-:W-:-:S02]  /*4f50*/  F2FP.F16.F32.PACK_AB R11, R231, R232 ;  /* 0x000000e8e70b723e */ /* 0x004fc400000000ff */
[----:B------:R-:W-:Y:S01]  /*4f60*/  MOV R156, R177 ;  /* 0x000000b1009c7202 */ /* 0x000fe20000000f00 */
[----:B------:R1:W-:Y:S04]  /*4f70*/  MUFU.EX2 R230, R2 ;  /* 0x0000000200e67308 */ /* 0x0003e80000000800 */
[C---:B------:R-:W-:Y:S01]  /*4f80*/  HMMA.16816.F32 R188, R8.reuse, R44, R36 ;  /* 0x0000002c08bc723c */ /* 0x040fe20000001824 */
[----:B------:R-:W2:Y:S05]  /*4f90*/  LDSM.16.MT88.4 R36, [R220+0xa800] ;  /* 0x00a80000dc24783b */ /* 0x000eaa0000004200 */
[C---:B------:R-:W-:Y:S06]  /*4fa0*/  HMMA.16816.F32 R72, R8.reuse, R20, R68 ;  /* 0x000000140848723c */ /* 0x040fec0000001844 */
[----:B------:R-:W-:Y:S01]  /*4fb0*/  HMMA.16816.F32 R68, R8, R16, R64 ;  /* 0x000000100844723c */ /* 0x000fe20000001840 */
[----:B-1----:R-:W-:Y:S01]  /*4fc0*/  FFMA.FTZ R2, R158, UR5, -R13 ;  /* 0x000000059e027c23 */ /* 0x002fe2000801080d */
[----:B------:R-:W-:-:S03]  /*4fd0*/  MOV R158, R165 ;  /* 0x000000a5009e7202 */ /* 0x000fc60000000f00 */
[----:B------:R1:W-:Y:S01]  /*4fe0*/  MUFU.EX2 R229, R2 ;  /* 0x0000000200e57308 */ /* 0x0003e20000000800 */
[C---:B------:R-:W-:Y:S06]  /*4ff0*/  HMMA.16816.F32 R64, R8.reuse, R24, R60 ;  /* 0x000000180840723c */ /* 0x040fec000000183c */
[C---:B------:R-:W-:Y:S06]  /*5000*/  HMMA.16816.F32 R184, R8.reuse, R32, R52 ;  /* 0x0000002008b8723c */ /* 0x040fec0000001834 */
[----:B------:R-:W-:Y:S01]  /*5010*/  HMMA.16816.F32 R60, R8, R22, R128 ;  /* 0x00000016083c723c */ /* 0x000fe20000001880 */
[----:B------:R-:W3:Y:S01]  /*5020*/  LDSM.16.MT88.4 R20, [R222+0xa800] ;  /* 0x00a80000de14783b */ /* 0x000ee20000004200 */
[----:B-1----:R-:W-:-:S04]  /*5030*/  FFMA.FTZ R2, R160, UR5, -R13 ;  /* 0x00000005a0027c23 */ /* 0x002fc8000801080d */
[C---:B------:R-:W-:Y:S01]  /*5040*/  HMMA.16816.F32 R52, R8.reuse, R26, R140 ;  /* 0x0000001a0834723c */ /* 0x040fe2000000188c */
[----:B------:R-:W1:Y:S01]  /*5050*/  LDSM.16.MT88.4 R24, [R222+0xb800] ;  /* 0x00b80000de18783b */ /* 0x000e620000004200 */
[----:B------:R4:W5:Y:S03]  /*5060*/  MUFU.EX2 R228, R2 ;  /* 0x0000000200e47308 */ /* 0x0009660000000800 */
[----:B------:R-:W-:Y:S01]  /*5070*/  LDSM.16.MT88.4 R140, [R222+0x9c00] ;  /* 0x009c0000de8c783b */ /* 0x000fe20000004200 */
[C---:B------:R-:W-:Y:S06]  /*5080*/  HMMA.16816.F32 R32, R8.reuse, R34, R148 ;  /* 0x000000220820723c */ /* 0x040fec0000001894 */
[----:B------:R-:W-:Y:S01]  /*5090*/  HMMA.16816.F32 R128, R8, R46, R152 ;  /* 0x0000002e0880723c */ /* 0x000fe20000001898 */
[----:B----4-:R-:W-:Y:S01]  /*50a0*/  FFMA.FTZ R2, R157, UR5, -R13 ;  /* 0x000000059d027c23 */ /* 0x010fe2000801080d */
[----:B------:R-:W-:-:S04]  /*50b0*/  MOV R157, R164 ;  /* 0x000000a4009d7202 */ /* 0x000fc80000000f00 */
[----:B------:R-:W-:Y:S01]  /*50c0*/  HMMA.16816.F32 R164, R8, R28, R56 ;  /* 0x0000001c08a4723c */ /* 0x000fe20000001838 */
[----:B------:R4:W-:Y:S01]  /*50d0*/  MUFU.EX2 R219, R2 ;  /* 0x0000000200db7308 */ /* 0x0009e20000000800 */
[----:B-----5:R-:W-:-:S04]  /*50e0*/  F2FP.F16.F32.PACK_AB R4, R228, R229 ;  /* 0x000000e5e404723e */ /* 0x020fc800000000ff */
[C---:B------:R-:W-:Y:S01]  /*50f0*/  HMMA.16816.F32 R56, R8.reuse, R18, R132 ;  /* 0x000000120838723c */ /* 0x040fe20000001884 */
[----:B------:R-:W5:Y:S05]  /*5100*/  LDSM.16.MT88.4 R16, [R220+0xb800] ;  /* 0x00b80000dc10783b */ /* 0x000f6a0000004200 */
[----:B------:R-:W-:Y:S01]  /*5110*/  HMMA.16816.F32 R28, R8, R30, R144 ;  /* 0x0000001e081c723c */ /* 0x000fe20000001890 */
[----:B------:R-:W-:Y:S01]  /*5120*/  MOV R135, R181 ;  /* 0x000000b500877202 */ /* 0x000fe20000000f00 */
[----:B----4-:R-:W-:Y:S01]  /*5130*/  FFMA.FTZ R2, R159, UR5, -R13 ;  /* 0x000000059f027c23 */ /* 0x010fe2000801080d */
[----:B------:R-:W-:-:S03]  /*5140*/  MOV R159, R182 ;  /* 0x000000b6009f7202 */ /* 0x000fc60000000f00 */
[----:B------:R4:W2:Y:S02]  /*5150*/  MUFU.EX2 R218, R2 ;  /* 0x0000000200da7308 */ /* 0x0008a40000000800 */
[----:B----4-:R-:W-:Y:S01]  /*5160*/  FFMA.FTZ R2, R163, UR5, -R12 ;  /* 0x00000005a3027c23 */ /* 0x010fe2000801080c */
[----:B--2---:R-:W-:-:S05]  /*5170*/  F2FP.F16.F32.PACK_AB R6, R218, R219 ;  /* 0x000000dbda06723e */ /* 0x004fca00000000ff */
[----:B------:R2:W-:Y:S02]  /*5180*/  MUFU.EX2 R217, R2 ;  /* 0x0000000200d97308 */ /* 0x0005e40000000800 */
[----:B--2---:R-:W-:-:S06]  /*5190*/  FFMA.FTZ R2, R161, UR5, -R12 ;  /* 0x00000005a1027c23 */ /* 0x004fcc000801080c */
        /* <DEDUP_REMOVED lines=9> */
[C---:B------:R-:W-:Y:S06]  /*5230*/  HMMA.16816.F32 R152, R4.reuse, R36, R116 ;  /* 0x000000240498723c */ /* 0x040fec0000001874 */
[C---:B------:R-:W-:Y:S01]  /*5240*/  HMMA.16816.F32 R144, R4.reuse, R48, R124 ;  /* 0x000000300490723c */ /* 0x040fe2000000187c */
[----:B------:R-:W5:Y:S05]  /*5250*/  LDSM.16.MT88.4 R124, [R220+0x9c00] ;  /* 0x009c0000dc7c783b */ /* 0x000f6a0000004200 */
[----:B------:R-:W-:Y:S01]  /*5260*/  HMMA.16816.F32 R148, R4, R40, R120 ;  /* 0x000000280494723c */ /* 0x000fe20000001878 */
[----:B--2---:R-:W-:Y:S01]  /*5270*/  FFMA.FTZ R2, R169, UR5, -R3 ;  /* 0x00000005a9027c23 */ /* 0x004fe20008010803 */
[----:B----4-:R-:W-:-:S03]  /*5280*/  F2FP.F16.F32.PACK_AB R8, R213, R230 ;  /* 0x000000e6d508723e */ /* 0x010fc600000000ff */
[----:B------:R2:W-:Y:S01]  /*5290*/  MUFU.EX2 R212, R2 ;  /* 0x0000000200d47308 */ /* 0x0005e20000000800 */
[C---:B------:R-:W-:Y:S06]  /*52a0*/  HMMA.16816.F32 R120, R4.reuse, R50, R92 ;  /* 0x000000320478723c */ /* 0x040fec000000185c */
[C---:B------:R-:W-:Y:S06]  /*52b0*/  HMMA.16816.F32 R136, R4.reuse, R42, R136 ;  /* 0x0000002a0488723c */ /* 0x040fec0000001888 */
[----:B---3--:R-:W-:Y:S01]  /*52c0*/  HMMA.16816.F32 R160, R4, R20, R112 ;  /* 0x0000001404a0723c */ /* 0x008fe20000001870 */
[----:B--2---:R-:W-:-:S05]  /*52d0*/  FFMA.FTZ R2, R171, UR5, -R3 ;  /* 0x00000005ab027c23 */ /* 0x004fca0008010803 */
[C---:B------:R-:W-:Y:S01]  /*52e0*/  HMMA.16816.F32 R88, R4.reuse, R38, R88 ;  /* 0x000000260458723c */ /* 0x040fe20000001858 */
[----:B------:R2:W3:Y:S05]  /*52f0*/  MUFU.EX2 R211, R2 ;  /* 0x0000000200d37308 */ /* 0x0004ea0000000800 */
[C---:B------:R-:W-:Y:S06]  /*5300*/  HMMA.16816.F32 R168, R4.reuse, R22, R84 ;  /* 0x0000001604a8723c */ /* 0x040fec0000001854 */
[----:B-1----:R-:W-:Y:S01]  /*5310*/  HMMA.16816.F32 R44, R4, R26, R76 ;  /* 0x0000001a042c723c */ /* 0x002fe2000000184c */
[----:B--2---:R-:W-:Y:S01]  /*5320*/  FFMA.FTZ R2, R172, UR5, -R3 ;  /* 0x00000005ac027c23 */ /* 0x004fe20008010803 */
[----:B---3--:R-:W-:-:S03]  /*5330*/  F2FP.F16.F32.PACK_AB R10, R211, R212 ;  /* 0x000000d4d30a723e */ /* 0x008fc600000000ff */
[----:B------:R1:W-:Y:S02]  /*5340*/  MUFU.EX2 R210, R2 ;  /* 0x0000000200d27308 */ /* 0x0003e40000000800 */
[----:B-1----:R-:W-:-:S06]  /*5350*/  FFMA.FTZ R2, R173, UR5, -R3 ;  /* 0x00000005ad027c23 */ /* 0x002fcc0008010803 */
[----:B------:R1:W2:Y:S02]  /*5360*/  MUFU.EX2 R209, R2 ;  /* 0x0000000200d17308 */ /* 0x0002a40000000800 */
[--C-:B-1----:R-:W-:Y:S01]  /*5370*/  FFMA.FTZ R2, R174, UR5, -R3.reuse ;  /* 0x00000005ae027c23 */ /* 0x102fe20008010803 */
[----:B------:R-:W-:Y:S02]  /*5380*/  FFMA.FTZ R3, R175, UR5, -R3 ;  /* 0x00000005af037c23 */ /* 0x000fe40008010803 */
[----:B------:R-:W-:Y:S03]  /*5390*/  LDSM.16.MT88.4 R172, [R222+0xac00] ;  /* 0x00ac0000deac783b */ /* 0x000fe60000004200 */
[----:B------:R1:W-:Y:S02]  /*53a0*/  MUFU.EX2 R208, R2 ;  /* 0x0000000200d07308 */ /* 0x0003e40000000800 */
[----:B-1----:R-:W-:-:S02]  /*53b0*/  FFMA.FTZ R2, R176, UR5, -R0 ;  /* 0x00000005b0027c23 */ /* 0x002fc40008010800 */
[C---:B-----5:R-:W-:Y:S04]  /*53c0*/  HMMA.16816.F32 R176, R4.reuse, R16, R108 ;  /* 0x0000001004b0723c */ /* 0x060fe8000000186c */
[----:B------:R1:W-:Y:S02]  /*53d0*/  MUFU.EX2 R207, R2 ;  /* 0x0000000200cf7308 */ /* 0x0003e40000000800 */
[----:B------:R-:W-:Y:S01]  /*53e0*/  HMMA.16816.F32 R108, R4, R18, R80 ;  /* 0x00000012046c723c */ /* 0x000fe20000001850 */
[----:B------:R-:W-:Y:S01]  /*53f0*/  LDSM.16.MT88.4 R80, [R220+0xbc00] ;  /* 0x00bc0000dc50783b */ /* 0x000fe20000004200 */
[----:B-1----:R-:W-:-:S04]  /*5400*/  FFMA.FTZ R2, R180, UR5, -R0 ;  /* 0x00000005b4027c23 */ /* 0x002fc80008010800 */
[----:B------:R-:W-:Y:S01]  /*5410*/  HMMA.16816.F32 R180, R4, R24, R96 ;  /* 0x0000001804b4723c */ /* 0x000fe20000001860 */
[----:B------:R-:W-:Y:S01]  /*5420*/  LDSM.16.MT88.4 R4, [R222+0xbc00] ;  /* 0x00bc0000de04783b */ /* 0x000fe20000004200 */
[----:B------:R1:W3:Y:S05]  /*5430*/  MUFU.EX2 R206, R2 ;  /* 0x0000000200ce7308 */ /* 0x0002ea0000000800 */
[----:B--2---:R-:W-:Y:S01]  /*5440*/  F2FP.F16.F32.PACK_AB R96, R209, R210 ;  /* 0x000000d2d160723e */ /* 0x004fe200000000ff */
[----:B-1----:R-:W-:Y:S01]  /*5450*/  FFMA.FTZ R2, R192, UR5, -R0 ;  /* 0x00000005c0027c23 */ /* 0x002fe20008010800 */
[----:B---3--:R-:W-:Y:S01]  /*5460*/  F2FP.F16.F32.PACK_AB R9, R206, R207 ;  /* 0x000000cfce09723e */ /* 0x008fe200000000ff */
[----:B------:R1:W2:Y:S08]  /*5470*/  MUFU.EX2 R192, R3 ;  /* 0x0000000300c07308 */ /* 0x0002b00000000800 */
[----:B------:R3:W-:Y:S01]  /*5480*/  MUFU.EX2 R107, R2 ;  /* 0x00000002006b7308 */ /* 0x0007e20000000800 */
[----:B-1----:R-:W-:-:S02]  /*5490*/  MOV R3, R14 ;  /* 0x0000000e00037202 */ /* 0x002fc40000000f00 */
[----:B--2---:R-:W-:-:S03]  /*54a0*/  F2FP.F16.F32.PACK_AB R98, R192, R208 ;  /* 0x000000d0c062723e */ /* 0x004fc600000000ff */
[----:B------:R-:W-:Y:S01]  /*54b0*/  FADD.FTZ R3, R3, R244 ;  /* 0x000000f403037221 */ /* 0x000fe20000010000 */
[----:B---3--:R-:W-:Y:S01]  /*54c0*/  FFMA.FTZ R2, R193, UR5, -R0 ;  /* 0x00000005c1027c23 */ /* 0x008fe20008010800 */
[----:B------:R-:W-:Y:S02]  /*54d0*/  MOV R193, R156 ;  /* 0x0000009c00c17202 */ /* 0x000fe40000000f00 */
[----:B------:R-:W-:Y:S01]  /*54e0*/  FADD.FTZ R3, R248, R3 ;  /* 0x00000003f8037221 */ /* 0x000fe20000010000 */
[----:B------:R-:W-:Y:S02]  /*54f0*/  MOV R156, R106 ;  /* 0x0000006a009c7202 */ /* 0x000fe40000000f00 */
[----:B------:R1:W2:Y:S01]  /*5500*/  MUFU.EX2 R106, R2 ;  /* 0x00000002006a7308 */ /* 0x0002a20000000800 */
[----:B------:R-:W-:-:S04]  /*5510*/  FADD.FTZ R3, R249, R3 ;  /* 0x00000003f9037221 */ /* 0x000fc80000010000 */
[----:B------:R-:W-:Y:S01]  /*5520*/  FADD.FTZ R3, R252, R3 ;  /* 0x00000003fc037221 */ /* 0x000fe20000010000 */
[----:B-1----:R-:W-:Y:S01]  /*5530*/  FFMA.FTZ R2, R194, UR5, -R0 ;  /* 0x00000005c2027c23 */ /* 0x002fe20008010800 */
[----:B------:R-:W-:Y:S02]  /*5540*/  MOV R194, R105 ;  /* 0x0000006900c27202 */ /* 0x000fe40000000f00 */
[----:B--2---:R-:W-:Y:S01]  /*5550*/  F2FP.F16.F32.PACK_AB R11, R106, R107 ;  /* 0x0000006b6a0b723e */ /* 0x004fe200000000ff */
[----:B------:R1:W-:Y:S02]  /*5560*/  MUFU.EX2 R105, R2 ;  /* 0x0000000200697308 */ /* 0x0003e40000000800 */
[----:B------:R-:W-:-:S04]  /*5570*/  FADD.FTZ R3, R194, R3 ;  /* 0x00000003c2037221 */ /* 0x000fc80000010000 */
[C---:B------:R-:W-:Y:S06]  /*5580*/  HMMA.16816.F32 R116, R8.reuse, R48, R72 ;  /* 0x000000300874723c */ /* 0x040fec0000001848 */
[----:B------:R-:W-:Y:S01]  /*5590*/  HMMA.16816.F32 R64, R8, R36, R64 ;  /* 0x000000240840723c */ /* 0x000fe20000001840 */
[----:B-1----:R-:W-:Y:S01]  /*55a0*/  FFMA.FTZ R2, R195, UR5, -R13 ;  /* 0x00000005c3027c23 */ /* 0x002fe2000801080d */
[----:B------:R-:W-:-:S04]  /*55b0*/  MOV R195, R100 ;  /* 0x0000006400c37202 */ /* 0x000fc80000000f00 */
[C---:B------:R-:W-:Y:S01]  /*55c0*/  HMMA.16816.F32 R60, R8.reuse, R50, R60 ;  /* 0x00000032083c723c */ /* 0x040fe2000000183c */
[----:B------:R1:W-:Y:S05]  /*55d0*/  MUFU.EX2 R100, R2 ;  /* 0x0000000200647308 */ /* 0x0003ea0000000800 */
[----:B------:R-:W-:Y:S01]  /*55e0*/  HMMA.16816.F32 R56, R8, R42, R56 ;  /* 0x0000002a0838723c */ /* 0x000fe20000001838 */
[----:B------:R-:W-:Y:S02]  /*55f0*/  MOV R51, R159 ;  /* 0x0000009f00337202 */ /* 0x000fe40000000f00 */
[----:B------:R-:W-:-:S03]  /*5600*/  MOV R50, R157 ;  /* 0x0000009d00327202 */ /* 0x000fc60000000f00 */
[----:B------:R-:W-:Y:S01]  /*5610*/  HMMA.16816.F32 R84, R8, R24, R188 ;  /* 0x000000180854723c */ /* 0x000fe200000018bc */
[----:B------:R-:W-:-:S05]  /*5620*/  MOV R43, R15 ;  /* 0x0000000f002b7202 */ /* 0x000fca0000000f00 */
[----:B------:R-:W-:Y:S01]  /*5630*/  HMMA.16816.F32 R52, R8, R38, R52 ;  /* 0x000000260834723c */ /* 0x000fe20000001834 */
[----:B-1----:R-:W-:Y:S01]  /*5640*/  FFMA.FTZ R2, R196, UR5, -R13 ;  /* 0x00000005c4027c23 */ /* 0x002fe2000801080d */
[----:B------:R-:W-:-:S03]  /*5650*/  MOV R196, R135 ;  /* 0x0000008700c47202 */ /* 0x000fc60000000f00 */
[----:B------:R1:W2:Y:S01]  /*5660*/  MUFU.EX2 R49, R2 ;  /* 0x0000000200317308 */ /* 0x0002a20000000800 */
[C---:B------:R-:W-:Y:S06]  /*5670*/  HMMA.16816.F32 R132, R8.reuse, R40, R68 ;  /* 0x000000280884723c */ /* 0x040fec0000001844 */
[C---:B------:R-:W-:Y:S06]  /*5680*/  HMMA.16816.F32 R164, R8.reuse, R20, R164 ;  /* 0x0000001408a4723c */ /* 0x040fec00000018a4 */
[----:B------:R-:W-:Y:S01]  /*5690*/  HMMA.16816.F32 R28, R8, R22, R28 ;  /* 0x00000016081c723c */ /* 0x000fe2000000181c */
[----:B-1----:R-:W-:Y:S01]  /*56a0*/  FFMA.FTZ R2, R197, UR5, -R13 ;  /* 0x00000005c5027c23 */ /* 0x002fe2000801080d */
[----:B------:R-:W-:-:S04]  /*56b0*/  MOV R197, R158 ;  /* 0x0000009e00c57202 */ /* 0x000fc80000000f00 */
[C---:B------:R-:W-:Y:S01]  /*56c0*/  HMMA.16816.F32 R68, R8.reuse, R16, R184 ;  /* 0x000000100844723c */ /* 0x040fe200000018b8 */
[----:B--2---:R-:W-:Y:S01]  /*56d0*/  F2FP.F16.F32.PACK_AB R92, R49, R100 ;  /* 0x00000064315c723e */ /* 0x004fe200000000ff */
[----:B------:R1:W-:Y:S04]  /*56e0*/  MUFU.EX2 R48, R2 ;  /* 0x0000000200307308 */ /* 0x0003e80000000800 */
[C---:B------:R-:W-:Y:S06]  /*56f0*/  HMMA.16816.F32 R32, R8.reuse, R18, R32 ;  /* 0x000000120820723c */ /* 0x040fec0000001820 */
[----:B------:R-:W-:Y:S01]  /*5700*/  HMMA.16816.F32 R24, R8, R26, R128 ;  /* 0x0000001a0818723c */ /* 0x000fe20000001880 */
[----:B-1----:R-:W-:Y:S01]  /*5710*/  FFMA.FTZ R2, R198, UR5, -R13 ;  /* 0x00000005c6027c23 */ /* 0x002fe2000801080d */
[----:B------:R-:W-:-:S05]  /*5720*/  MOV R198, R156 ;  /* 0x0000009c00c67202 */ /* 0x000fca0000000f00 */
[----:B------:R-:W-:Y:S01]  /*5730*/  FADD.FTZ R8, R197, R250 ;  /* 0x000000fac5087221 */ /* 0x000fe20000010000 */
[----:B------:R-:W1:Y:S01]  /*5740*/  LDSM.16.MT88.4 R156, [R220+0xac00] ;  /* 0x00ac0000dc9c783b */ /* 0x000e620000004200 */
[----:B------:R2:W3:Y:S02]  /*5750*/  MUFU.EX2 R41, R2 ;  /* 0x0000000200297308 */ /* 0x0004e40000000800 */
[----:B------:R-:W-:Y:S01]  /*5760*/  FADD.FTZ R8, R51, R8 ;  /* 0x0000000833087221 */ /* 0x000fe20000010000 */
[----:B--2---:R-:W-:Y:S01]  /*5770*/  FFMA.FTZ R2, R199, UR5, -R12 ;  /* 0x00000005c7027c23 */ /* 0x004fe2000801080c */
[----:B---3--:R-:W-:-:S04]  /*5780*/  F2FP.F16.F32.PACK_AB R94, R41, R48 ;  /* 0x00000030295e723e */ /* 0x008fc800000000ff */
        /* <DEDUP_REMOVED lines=11> */
[C---:B------:R-:W-:Y:S06]  /*5840*/  HMMA.16816.F32 R112, R92.reuse, R124, R144 ;  /* 0x0000007c5c70723c */ /* 0x040fec0000001890 */
[C---:B-1----:R-:W-:Y:S06]  /*5850*/  HMMA.16816.F32 R144, R92.reuse, R156, R152 ;  /* 0x0000009c5c90723c */ /* 0x042fec0000001898 */
        /* <DEDUP_REMOVED lines=87> */
[----:B------:R-:W2:Y:S01]  /*5dd0*/  LDL.64 R194, [R1+0x30] ;  /* 0x0000300001c27983 */ /* 0x000ea20000100a00 */
[----:B------:R-:W-:Y:S01]  /*5de0*/  ULDC UR4, c[0x0][0x2d0] ;  /* 0x0000b40000047ab9 */ /* 0x000fe20000000800 */
[----:B------:R-:W1:Y:S01]  /*5df0*/  LDC.64 R250, c[0x0][0x250] ;  /* 0x00009400fffa7b82 */ /* 0x000e620000000a00 */
[----:B------:R-:W-:Y:S01]  /*5e00*/  LEA.HI.SX32 R227, R227, 0xfffffffe, 0x1a ;  /* 0xfffffffee3e37811 */ /* 0x000fe200078fd2ff */
[----:B------:R-:W-:Y:S01]  /*5e10*/  IMAD.MOV.U32 R100, RZ, RZ, R103 ;  /* 0x000000ffff647224 */ /* 0x000fe200078e0067 */
[----:B------:R-:W-:Y:S01]  /*5e20*/  MOV R106, R101 ;  /* 0x00000065006a7202 */ /* 0x000fe20000000f00 */
[----:B------:R-:W-:Y:S01]  /*5e30*/  IMAD.MOV.U32 R105, RZ, RZ, R102 ;  /* 0x000000ffff697224 */ /* 0x000fe200078e0066 */
[----:B------:R-:W-:Y:S01]  /*5e40*/  ULDC UR10, c[0x0][0x2d0] ;  /* 0x0000b400000a7ab9 */ /* 0x000fe20000000800 */
[----:B------:R-:W-:Y:S01]  /*5e50*/  ULDC UR5, c[0x0][0x39c] ;  /* 0x0000e70000057ab9 */ /* 0x000fe20000000800 */
[----:B------:R-:W-:Y:S01]  /*5e60*/  ULDC.64 UR6, c[0x0][0x248] ;  /* 0x0000920000067ab9 */ /* 0x000fe20000000a00 */
[----:B--2---:R-:W-:Y:S01]  /*5e70*/  ISETP.GE.AND P4, PT, R194, UR4, PT ;  /* 0x00000004c2007c0c */ /* 0x004fe2000bf86270 */
[----:B------:R-:W-:-:S12]  /*5e80*/  ULDC UR4, c[0x0][0x2ec] ;  /* 0x0000bb0000047ab9 */ /* 0x000fd80000000800 */
[----:B------:R-:W2:Y:S08]  /*5e90*/  @!P4 LDC.64 R4, c[0x0][0x220] ;  /* 0x00008800ff04cb82 */ /* 0x000eb00000000a00 */
[----:B------:R-:W3:Y:S01]  /*5ea0*/  @!P4 LDC.64 R2, c[0x0][0x220] ;  /* 0x00008800ff02cb82 */ /* 0x000ee20000000a00 */
[----:B--2---:R-:W-:Y:S04]  /*5eb0*/  @!P4 STL.64 [R1+0x28], R4 ;  /* 0x000028040100c387 */ /* 0x004fe80000100a00 */
[----:B---3--:R2:W-:Y:S02]  /*5ec0*/  @!P4 STL.64 [R1+0x20], R2 ;  /* 0x000020020100c387 */ /* 0x0085e40000100a00 */
[----:B--2---:R-:W-:Y:S01]  /*5ed0*/  IMAD.MOV.U32 R3, RZ, RZ, R104 ;  /* 0x000000ffff037224 */ /* 0x004fe200078e0068 */
[----:B-1----:R-:W-:Y:S06]  /*5ee0*/  BRA `(.L_x_642) ;  /* 0x0000000400087947 */ /* 0x002fec0003800000 */
.L_x_644:
[----:B------:R-:W2:Y:S01]  /*5ef0*/  LDL.64 R248, [R1+0x50] ;  /* 0x0000500001f87983 */ /* 0x000ea20000100a00 */
[----:B------:R-:W1:Y:S01]  /*5f00*/  @!P4 LDC.64 R6, c[0x0][0x218] ;  /* 0x00008600ff06cb82 */ /* 0x000e620000000a00 */
[----:B------:R-:W-:Y:S02]  /*5f10*/  VIADD R0, R227, 0xffffffff ;  /* 0xffffffffe3007836 */ /* 0x000fe40000000000 */
[----:B------:R-:W5:Y:S02]  /*5f20*/  LDL.64 R246, [R1+0x38] ;  /* 0x0000380001f67983 */ /* 0x000f640000100a00 */
[----:B------:R-:W-:Y:S01]  /*5f30*/  IMAD.WIDE.U32 R4, R0, UR6, RZ ;  /* 0x0000000600047c25 */ /* 0x000fe2000f8e00ff */
[----:B------:R-:W-:Y:S01]  /*5f40*/  SHF.R.S32.HI R2, RZ, 0x1f, R0 ;  /* 0x0000001fff027819 */ /* 0x000fe20000011400 */
[----:B------:R-:W3:Y:S01]  /*5f50*/  LDL R102, [R1+0x18] ;  /* 0x0000180001667983 */ /* 0x000ee20000100800 */
[----:B------:R-:W4:Y:S03]  /*5f60*/  @!P3 LDC.64 R14, c[0x0][0x218] ;  /* 0x00008600ff0ebb82 */ /* 0x000f260000000a00 */
[----:B------:R-:W3:Y:S01]  /*5f70*/  LDL R101, [R1+0x40] ;  /* 0x0000400001657983 */ /* 0x000ee20000100800 */
[----:B------:R-:W-:Y:S03]  /*5f80*/  IMAD R2, R2, UR6, RZ ;  /* 0x0000000602027c24 */ /* 0x000fe6000f8e02ff */
[----:B------:R1:W-:Y:S01]  /*5f90*/  @P4 STS [R226+0x6000], RZ ;  /* 0x006000ffe2004388 */ /* 0x0003e20000000800 */
[----:B------:R-:W-:Y:S01]  /*5fa0*/  IMAD R2, R0, UR7, R2 ;  /* 0x0000000700027c24 */ /* 0x000fe2000f8e0202 */
[----:B------:R-:W4:Y:S02]  /*5fb0*/  @!P2 LDC.64 R12, c[0x0][0x218] ;  /* 0x00008600ff0cab82 */ /* 0x000f240000000a00 */
[----:B------:R1:W-:Y:S01]  /*5fc0*/  @P4 STS [R226+0x6004], RZ ;  /* 0x006004ffe2004388 */ /* 0x0003e20000000800 */
[----:B------:R-:W-:Y:S03]  /*5fd0*/  IMAD.IADD R2, R5, 0x1, R2 ;  /* 0x0000000105027824 */ /* 0x000fe600078e0202 */
[----:B------:R1:W-:Y:S02]  /*5fe0*/  @P4 STS.64 [R226+0x6008], RZ ;  /* 0x006008ffe2004388 */ /* 0x0003e40000000a00 */
[----:B------:R-:W3:Y:S08]  /*5ff0*/  @!P4 LDC.64 R10, c[0x0][0x218] ;  /* 0x00008600ff0acb82 */ /* 0x000ef00000000a00 */
[----:B------:R-:W3:Y:S08]  /*6000*/  @!P3 LDC.64 R8, c[0x0][0x218] ;  /* 0x00008600ff08bb82 */ /* 0x000ef00000000a00 */
[----:B------:R-:W3:Y:S01]  /*6010*/  @!P2 LDC.64 R16, c[0x0][0x218] ;  /* 0x00008600ff10ab82 */ /* 0x000ee20000000a00 */
[C---:B--2---:R-:W-:Y:S04]  /*6020*/  LEA R0, P0, R4.reuse, R248, 0x6 ;  /* 0x000000f804007211 */ /* 0x044fe800078030ff */
[----:B-----5:R-:W-:Y:S02]  /*6030*/  LEA.HI.X R4, R4, R247, R2, 0x6, P0 ;  /* 0x000000f704047211 */ /* 0x020fe400000f3402 */
[C---:B-1----:R-:W-:Y:S02]  /*6040*/  @!P4 LEA R6, P0, R0.reuse, R6, 0x1 ;  /* 0x000000060006c211 */ /* 0x042fe400078008ff */
[C---:B----4-:R-:W-:Y:S02]  /*6050*/  @!P3 LEA R14, P6, R0.reuse, R14, 0x1 ;  /* 0x0000000e000eb211 */ /* 0x050fe400078c08ff */
[C-C-:B------:R-:W-:Y:S02]  /*6060*/  @!P4 LEA.HI.X R7, R0.reuse, R7, R4.reuse, 0x1, P0 ;  /* 0x000000070007c211 */ /* 0x140fe400000f0c04 */
[C-C-:B------:R-:W-:Y:S02]  /*6070*/  @!P3 LEA.HI.X R15, R0.reuse, R15, R4.reuse, 0x1, P6 ;  /* 0x0000000f000fb211 */ /* 0x140fe400030f0c04 */
[----:B------:R-:W-:Y:S01]  /*6080*/  @!P2 LEA R12, P1, R0, R12, 0x1 ;  /* 0x0000000c000ca211 */ /* 0x000fe200078208ff */
[----:B------:R-:W-:Y:S01]  /*6090*/  @!PT LDS RZ, [RZ] ;  /* 0x00000000fffff984 */ /* 0x000fe20000000800 */
[----:B------:R-:W-:Y:S01]  /*60a0*/  @!PT LDS RZ, [RZ] ;  /* 0x00000000fffff984 */ /* 0x000fe20000000800 */
[----:B------:R-:W-:Y:S01]  /*60b0*/  @!PT LDS RZ, [RZ] ;  /* 0x00000000fffff984 */ /* 0x000fe20000000800 */
[----:B------:R1:W-:Y:S01]  /*60c0*/  @!P4 LDGSTS.E.BYPASS.LTC128B.128 [R226+0x6000], desc[UR8][R6.64] ;  /* 0x0600000006e2cfae */ /* 0x0003e2000b901d48 */
[----:B---3--:R-:W-:Y:S02]  /*60d0*/  IADD3 R2, P0, R102, R0, RZ ;  /* 0x0000000066027210 */ /* 0x008fe40007f1e0ff */
        /* <DEDUP_REMOVED lines=35> */
.L_x_642:
[----:B--2---:R-:W2:Y:S01]  /*6310*/  LDL R2, [R1+0x10] ;  /* 0x0000100001027983 */ /* 0x004ea20000100800 */
[----:B------:R-:W-:Y:S04]  /*6320*/  DEPBAR.LE SB0, 0x0 ;  /* 0x000080000000791a */ /* 0x000fe80000000000 */
[----:B------:R-:W3:Y:S01]  /*6330*/  LDL R0, [R1+0x14] ;  /* 0x0000140001007983 */ /* 0x000ee20000100800 */
[CC--:B------:R-:W-:Y:S03]  /*6340*/  IMAD.WIDE.U32 R4, R227.reuse, R250.reuse, RZ ;  /* 0x000000fae3047225 */ /* 0x0c0fe600078e00ff */
[----:B------:R-:W4:Y:S06]  /*6350*/  LDL.64 R8, [R1+0x48] ;  /* 0x0000480001087983 */ /* 0x000f2c0000100a00 */
[----:B------:R-:W5:Y:S04]  /*6360*/  LDL R7, [R1+0x44] ;  /* 0x0000440001077983 */ /* 0x000f680000100800 */
[----:B------:R-:W5:Y:S04]  /*6370*/  LDL R6, [R1+0x28] ;  /* 0x0000280001067983 */ /* 0x000f680000100800 */
[----:B------:R-:W5:Y:S04]  /*6380*/  LDL R11, [R1+0x2c] ;  /* 0x00002c00010b7983 */ /* 0x000f680000100800 */
[----:B------:R-:W5:Y:S04]  /*6390*/  LDL R10, [R1+0x20] ;  /* 0x00002000010a7983 */ /* 0x000f680000100800 */
[----:B------:R-:W5:Y:S01]  /*63a0*/  LDL R18, [R1+0x24] ;  /* 0x0000240001127983 */ /* 0x000f620000100800 */
[----:B------:R-:W-:Y:S06]  /*63b0*/  BAR.SYNC.DEFER_BLOCKING 0x0 ;  /* 0x0000000000007b1d */ /* 0x000fec0000010000 */
[----:B------:R-:W-:Y:S06]  /*63c0*/  @P4 STS.64 [R226+0x9008], RZ ;  /* 0x009008ffe2004388 */ /* 0x000fec0000000a00 */
[----:B------:R-:W-:Y:S04]  /*63d0*/  @P4 STS [R226+0x9000], RZ ;  /* 0x009000ffe2004388 */ /* 0x000fe80000000800 */
[----:B------:R-:W-:Y:S01]  /*63e0*/  @P4 STS [R226+0x9004], RZ ;  /* 0x009004ffe2004388 */ /* 0x000fe20000000800 */
[----:B--2---:R-:W-:Y:S02]  /*63f0*/  ISETP.GE.AND P3, PT, R2, UR10, PT ;  /* 0x0000000a02007c0c */ /* 0x004fe4000bf66270 */
[----:B---3--:R-:W-:Y:S02]  /*6400*/  ISETP.GE.AND P2, PT, R0, UR10, PT ;  /* 0x0000000a00007c0c */ /* 0x008fe4000bf46270 */
[----:B------:R-:W-:Y:S05]  /*6410*/  SHF.R.S32.HI R0, RZ, 0x1f, R227 ;  /* 0x0000001fff007819 */ /* 0x000fea00000114e3 */
[----:B------:R-:W-:Y:S04]  /*6420*/  IMAD R0, R0, R250, RZ ;  /* 0x000000fa00007224 */ /* 0x000fe800078e02ff */
[----:B------:R-:W1:Y:S01]  /*6430*/  @!P3 LDC.64 R14, c[0x0][0x220] ;  /* 0x00008800ff0ebb82 */ /* 0x000e620000000a00 */
[----:B------:R-:W-:Y:S01]  /*6440*/  IMAD R2, R227, R251, R0 ;  /* 0x000000fbe3027224 */ /* 0x000fe200078e0200 */
[C---:B----4-:R-:W-:Y:S06]  /*6450*/  LEA R0, P0, R4.reuse, R8, 0x6 ;  /* 0x0000000804007211 */ /* 0x050fec00078030ff */
[----:B------:R-:W2:Y:S01]  /*6460*/  @!P2 LDC.64 R12, c[0x0][0x220] ;  /* 0x00008800ff0cab82 */ /* 0x000ea20000000a00 */
[----:B------:R-:W-:Y:S05]  /*6470*/  IMAD.IADD R2, R5, 0x1, R2 ;  /* 0x0000000105027824 */ /* 0x000fea00078e0202 */
[----:B-----5:R-:W-:Y:S02]  /*6480*/  LEA.HI.X R4, R4, R7, R2, 0x6, P0 ;  /* 0x0000000704047211 */ /* 0x020fe400000f3402 */
[----:B------:R-:W3:Y:S01]  /*6490*/  @!P3 LDC.64 R8, c[0x0][0x220] ;  /* 0x00008800ff08bb82 */ /* 0x000ee20000000a00 */
[----:B------:R-:W-:Y:S02]  /*64a0*/  @!P4 LEA R6, P0, R0, R6, 0x1 ;  /* 0x000000060006c211 */ /* 0x000fe400078008ff */
[----:B------:R-:W-:Y:S02]  /*64b0*/  LEA R2, P6, R250, R0, 0x5 ;  /* 0x00000000fa027211 */ /* 0x000fe400078c28ff */
[--C-:B------:R-:W-:Y:S03]  /*64c0*/  @!P4 LEA.HI.X R7, R0, R11, R4.reuse, 0x1, P0 ;  /* 0x0000000b0007c211 */ /* 0x100fe600000f0c04 */
[----:B------:R-:W4:Y:S01]  /*64d0*/  @!P2 LDC.64 R16, c[0x0][0x220] ;  /* 0x00008800ff10ab82 */ /* 0x000f220000000a00 */
[----:B------:R-:W-:Y:S01]  /*64e0*/  @!P4 LEA R10, P5, R2, R10, 0x1 ;  /* 0x0000000a020ac211 */ /* 0x000fe200078a08ff */
[----:B------:R-:W-:Y:S01]  /*64f0*/  @!PT LDS RZ, [RZ] ;  /* 0x00000000fffff984 */ /* 0x000fe20000000800 */
[----:B------:R-:W-:Y:S01]  /*6500*/  @!PT LDS RZ, [RZ] ;  /* 0x00000000fffff984 */ /* 0x000fe20000000800 */
[----:B------:R-:W-:Y:S01]  /*6510*/  @!PT LDS RZ, [RZ] ;  /* 0x00000000fffff984 */ /* 0x000fe20000000800 */
[----:B------:R4:W-:Y:S01]  /*6520*/  @!P4 LDGSTS.E.BYPASS.LTC128B.128 [R226+0x9000], desc[UR8][R6.64] ;  /* 0x0900000006e2cfae */ /* 0x0009e2000b901d48 */
[C---:B-1----:R-:W-:Y:S04]  /*6530*/  @!P3 LEA R14, P1, R0.reuse, R14, 0x1 ;  /* 0x0000000e000eb211 */ /* 0x042fe800078208ff */
[C-C-:B------:R-:W-:Y:S02]  /*6540*/  @!P3 LEA.HI.X R15, R0.reuse, R15, R4.reuse, 0x1, P1 ;  /* 0x0000000f000fb211 */ /* 0x140fe400008f0c04 */
[C---:B--2---:R-:W-:Y:S01]  /*6550*/  @!P2 LEA R12, P0, R0.reuse, R12, 0x1 ;  /* 0x0000000c000ca211 */ /* 0x044fe200078008ff */
[----:B------:R-:W-:Y:S03]  /*6560*/  @P3 STS.128 [R226+0xa000], RZ ;  /* 0x00a000ffe2003388 */ /* 0x000fe60000000c00 */
[----:B------:R-:W-:Y:S02]  /*6570*/  @!P2 LEA.HI.X R13, R0, R13, R4, 0x1, P0 ;  /* 0x0000000d000da211 */ /* 0x000fe400000f0c04 */
[----:B------:R-:W-:Y:S02]  /*6580*/  LEA.HI.X R4, R250, R4, R251, 0x5, P6 ;  /* 0x00000004fa047211 */ /* 0x000fe400030f2cfb */
[C---:B---3--:R-:W-:Y:S01]  /*6590*/  @!P3 LEA R8, P1, R2.reuse, R8, 0x1 ;  /* 0x000000080208b211 */ /* 0x048fe200078208ff */
[----:B------:R-:W-:Y:S01]  /*65a0*/  @!PT LDS RZ, [RZ] ;  /* 0x00000000fffff984 */ /* 0x000fe20000000800 */
[----:B------:R-:W-:Y:S01]  /*65b0*/  @!PT LDS RZ, [RZ] ;  /* 0x00000000fffff984 */ /* 0x000fe20000000800 */
[----:B------:R-:W-:Y:S01]  /*65c0*/  @!PT LDS RZ, [RZ] ;  /* 0x00000000fffff984 */ /* 0x000fe20000000800 */
[----:B------:R-:W-:Y:S01]  /*65d0*/  @!P3 LDGSTS.E.BYPASS.LTC128B.128 [R226+0xa000], desc[UR8][R14.64+0x40] ;  /* 0x0a0000400ee2bfae */ /* 0x000fe2000b901d48 */
[C-C-:B------:R-:W-:Y:S02]  /*65e0*/  @!P4 LEA.HI.X R11, R2.reuse, R18, R4.reuse, 0x1, P5 ;  /* 0x00000012020bc211 */ /* 0x140fe400028f0c04 */
[C-C-:B------:R-:W-:Y:S02]  /*65f0*/  @!P3 LEA.HI.X R9, R2.reuse, R9, R4.reuse, 0x1, P1 ;  /* 0x000000090209b211 */ /* 0x140fe400008f0c04 */
[----:B------:R-:W-:Y:S03]  /*6600*/  ISETP.GT.AND P5, PT, R227, RZ, PT ;  /* 0x000000ffe300720c */ /* 0x000fe60003fa4270 */
[----:B------:R-:W-:Y:S01]  /*6610*/  @P2 STS.128 [R226+0xb000], RZ ;  /* 0x00b000ffe2002388 */ /* 0x000fe20000000c00 */
[C---:B----4-:R-:W-:Y:S04]  /*6620*/  @!P2 LEA R6, P0, R2.reuse, R16, 0x1 ;  /* 0x000000100206a211 */ /* 0x050fe800078008ff */
[----:B------:R-:W-:Y:S03]  /*6630*/  @!P2 LEA.HI.X R7, R2, R17, R4, 0x1, P0 ;  /* 0x000000110207a211 */ /* 0x000fe600000f0c04 */
[----:B------:R-:W-:Y:S01]  /*6640*/  @!PT LDS RZ, [RZ] ;  /* 0x00000000fffff984 */ /* 0x000fe20000000800 */
[----:B------:R-:W-:Y:S01]  /*6650*/  @!PT LDS RZ, [RZ] ;  /* 0x00000000fffff984 */ /* 0x000fe20000000800 */
[----:B------:R-:W-:Y:S01]  /*6660*/  @!PT LDS RZ, [RZ] ;  /* 0x00000000fffff984 */ /* 0x000fe20000000800 */
[----:B------:R-:W-:Y:S08]  /*6670*/  @!P2 LDGSTS.E.BYPASS.LTC128B.128 [R226+0xb000], desc[UR8][R12.64+0x80] ;  /* 0x0b0000800ce2afae */ /* 0x000ff0000b901d48 */
[----:B------:R-:W-:Y:S08]  /*6680*/  @P4 STS.128 [R226+0x9800], RZ ;  /* 0x009800ffe2004388 */ /* 0x000ff00000000c00 */
        /* <DEDUP_REMOVED lines=68> */
[----:B------:R-:W-:Y:S03]  /*6ad0*/  HMMA.16816.F32 R64, R176, R198, R64 ;  /* 0x000000c6b040723c */ /* 0x000fe60000001840 */
[----:B------:R-:W4:Y:S03]  /*6ae0*/  LDSM.16.M88.4 R176, [R223+0x7400] ;  /* 0x00740000dfb0783b */ /* 0x000f260000000200 */
[-C--:B-1----:R-:W-:Y:S05]  /*6af0*/  HMMA.16816.F32 R4, R108, R180.reuse, R4 ;  /* 0x000000b46c04723c */ /* 0x082fea0000001804 */
[----:B------:R-:W-:Y:S01]  /*6b00*/  LDSM.16.M88.4 R196, [R221+0x8400] ;  /* 0x00840000ddc4783b */ /* 0x000fe20000000200 */
        /* <DEDUP_REMOVED lines=20> */
[-C--:B------:R-:W-:Y:S05]  /*6c50*/  HMMA.16816.F32 R4, R208, R212.reuse, R4 ;  /* 0x000000d4d004723c */ /* 0x080fea0000001804 */
[----:B------:R-:W-:Y:S01]  /*6c60*/  LDSM.16.M88.4 R204, [R225+0x4000] ;  /* 0x00400000e1cc783b */ /* 0x000fe20000000200 */
        /* <DEDUP_REMOVED lines=9> */
[-C--:B-1----:R-:W-:Y:S06]  /*6d00*/  HMMA.16816.F32 R36, R208, R180.reuse, R36 ;  /* 0x000000b4d024723c */ /* 0x082fec0000001824 */
[C---:B------:R-:W-:Y:S06]  /*6d10*/  HMMA.16816.F32 R40, R216.reuse, R180, R40 ;  /* 0x000000b4d828723c */ /* 0x040fec0000001828 */
[-C--:B------:R-:W-:Y:S06]  /*6d20*/  HMMA.16816.F32 R44, R216, R182.reuse, R44 ;  /* 0x000000b6d82c723c */ /* 0x080fec000000182c */
[C---:B------:R-:W-:Y:S06]  /*6d30*/  HMMA.16816.F32 R48, R208.reuse, R182, R48 ;  /* 0x000000b6d030723c */ /* 0x040fec0000001830 */
[-C--:B--2---:R-:W-:Y:S06]  /*6d40*/  HMMA.16816.F32 R52, R208, R108.reuse, R52 ;  /* 0x0000006cd034723c */ /* 0x084fec0000001834 */
[C---:B------:R-:W-:Y:S06]  /*6d50*/  HMMA.16816.F32 R56, R216.reuse, R108, R56 ;  /* 0x0000006cd838723c */ /* 0x040fec0000001838 */
[-C--:B------:R-:W-:Y:S06]  /*6d60*/  HMMA.16816.F32 R60, R216, R110.reuse, R60 ;  /* 0x0000006ed83c723c */ /* 0x080fec000000183c */
[----:B------:R-:W-:Y:S01]  /*6d70*/  HMMA.16816.F32 R64, R208, R110, R64 ;  /* 0x0000006ed040723c */ /* 0x000fe20000001840 */
[----:B------:R-:W1:Y:S05]  /*6d80*/  LDSM.16.M88.4 R108, [R225+0x5000] ;  /* 0x00500000e16c783b */ /* 0x000e6a0000000200 */
        /* <DEDUP_REMOVED lines=33> */
[----:B------:R-:W-:Y:S01]  /*6fa0*/  FMUL.FTZ R15, R15, UR5 ;  /* 0x000000050f0f7c20 */ /* 0x000fe20008410000 */
[----:B------:R-:W-:Y:S01]  /*6fb0*/  FMUL.FTZ R16, R16, UR5 ;  /* 0x0000000510107c20 */ /* 0x000fe20008410000 */
[----:B------:R-:W-:Y:S04]  /*6fc0*/  FMUL.FTZ R18, R18, UR5 ;  /* 0x0000000512127c20 */ /* 0x000fe80008410000 */
[----:B------:R2:W-:Y:S01]  /*6fd0*/  MUFU.TANH R188, R5 ;  /* 0x0000000500bc7308 */ /* 0x0005e20000002400 */
[----:B------:R-:W-:Y:S01]  /*6fe0*/  FMUL.FTZ R17, R17, UR5 ;  /* 0x0000000511117c20 */ /* 0x000fe20008410000 */
[----:B------:R-:W-:Y:S08]  /*6ff0*/  FMUL.FTZ R19, R19, UR5 ;  /* 0x0000000513137c20 */ /* 0x000ff00008410000 */
[----:B------:R-:W3:Y:S01]  /*7000*/  MUFU.TANH R182, R8 ;  /* 0x0000000800b67308 */ /* 0x000ee20000002400 */
[----:B-1----:R-:W-:Y:S09]  /*7010*/  FMNMX.FTZ R2, R181, R100, !PT ;  /* 0x00000064b5027209 */ /* 0x002ff20007810000 */
[----:B------:R-:W1:Y:S01]  /*7020*/  MUFU.TANH R183, R10 ;  /* 0x0000000a00b77308 */ /* 0x000e620000002400 */
[----:B--2---:R-:W2:Y:S09]  /*7030*/  LDSM.16.M88.4 R4, [R223+0x8400] ;  /* 0x00840000df04783b */ /* 0x004eb20000000200 */
[----:B------:R-:W-:Y:S10]  /*7040*/  MUFU.TANH R191, R9 ;  /* 0x0000000900bf7308 */ /* 0x000ff40000002400 */
[----:B------:R4:W-:Y:S10]  /*7050*/  MUFU.TANH R187, R11 ;  /* 0x0000000b00bb7308 */ /* 0x0009f40000002400 */
[----:B------:R-:W5:Y:S10]  /*7060*/  MUFU.TANH R184, R184 ;  /* 0x000000b800b87308 */ /* 0x000f740000002400 */
[----:B------:R-:W5:Y:S01]  /*7070*/  MUFU.TANH R178, R16 ;  /* 0x0000001000b27308 */ /* 0x000f620000002400 */
[----:B----4-:R-:W4:Y:S09]  /*7080*/  LDSM.16.M88.4 R8, [R223+0x8800] ;  /* 0x00880000df08783b */ /* 0x010f320000000200 */
[----:B------:R-:W5:Y:S01]  /*7090*/  MUFU.TANH R179, R18 ;  /* 0x0000001200b37308 */ /* 0x000f620000002400 */
[-C--:B--2---:R-:W-:Y:S06]  /*70a0*/  HMMA.16816.F32 R20, R204, R4.reuse, R20 ;  /* 0x00000004cc14723c */ /* 0x084fec0000001814 */
[C---:B------:R-:W-:Y:S03]  /*70b0*/  HMMA.16816.F32 R24, R108.reuse, R4, R24 ;  /* 0x000000046c18723c */ /* 0x040fe60000001818 */
[----:B------:R-:W2:Y:S03]  /*70c0*/  MUFU.TANH R186, R12 ;  /* 0x0000000c00ba7308 */ /* 0x000ea60000002400 */
[-C--:B------:R-:W-:Y:S07]  /*70d0*/  HMMA.16816.F32 R28, R108, R6.reuse, R28 ;  /* 0x000000066c1c723c */ /* 0x080fee000000181c */
[----:B------:R-:W2:Y:S01]  /*70e0*/  MUFU.TANH R177, R17 ;  /* 0x0000001100b17308 */ /* 0x000ea20000002400 */
[C---:B------:R-:W-:Y:S01]  /*70f0*/  HMMA.16816.F32 R32, R204.reuse, R6, R32 ;  /* 0x00000006cc20723c */ /* 0x040fe20000001820 */
[----:B------:R-:W3:Y:S01]  /*7100*/  LDSM.16.M88.4 R4, [R223+0x8c00] ;  /* 0x008c0000df04783b */ /* 0x000ee20000000200 */
[----:B------:R-:W-:Y:S07]  /*7110*/  DEPBAR.LE SB0, 0x0 ;  /* 0x000080000000791a */ /* 0x000fee0000000000 */
[----:B------:R-:W2:Y:S02]  /*7120*/  MUFU.TANH R190, R14 ;  /* 0x0000000e00be7308 */ /* 0x000ea40000002400 */
[----:B------:R-:W-:Y:S01]  /*7130*/  FMUL.FTZ R20, R20, UR5 ;  /* 0x0000000514147c20 */ /* 0x000fe20008410000 */
[----:B------:R-:W-:Y:S01]  /*7140*/  FMUL.FTZ R22, R22, UR5 ;  /* 0x0000000516167c20 */ /* 0x000fe20008410000 */
[----:B------:R-:W-:Y:S01]  /*7150*/  FMUL.FTZ R21, R21, UR5 ;  /* 0x0000000515157c20 */ /* 0x000fe20008410000 */
[----:B------:R-:W-:Y:S01]  /*7160*/  FMUL.FTZ R24, R24, UR5 ;  /* 0x0000000518187c20 */ /* 0x000fe20008410000 */
[----:B------:R-:W-:Y:S04]  /*7170*/  FMUL.FTZ R26, R26, UR5 ;  /* 0x000000051a1a7c20 */ /* 0x000fe80008410000 */
[----:B------:R-:W-:Y:S01]  /*7180*/  MUFU.TANH R189, R13 ;  /* 0x0000000d00bd7308 */ /* 0x000fe20000002400 */
        /* <DEDUP_REMOVED lines=13> */
[-C--:B---3--:R-:W-:Y:S08]  /*7260*/  HMMA.16816.F32 R52, R204, R4.reuse, R52 ;  /* 0x00000004cc34723c */ /* 0x088ff00000001834 */
[----:B------:R-:W3:Y:S01]  /*7270*/  MUFU.TANH R200, R24 ;  /* 0x0000001800c87308 */ /* 0x000ee20000002400 */
[C---:B------:R-:W-:Y:S04]  /*7280*/  HMMA.16816.F32 R56, R108.reuse, R4, R56 ;  /* 0x000000046c38723c */ /* 0x040fe80000001838 */
[----:B------:R-:W-:Y:S02]  /*7290*/  FMUL.FTZ R33, R33, UR5 ;  /* 0x0000000521217c20 */ /* 0x000fe40008410000 */
[-C--:B------:R-:W-:Y:S03]  /*72a0*/  HMMA.16816.F32 R60, R108, R6.reuse, R60 ;  /* 0x000000066c3c723c */ /* 0x080fe6000000183c */
[----:B------:R-:W3:Y:S02]  /*72b0*/  MUFU.TANH R196, R22 ;  /* 0x0000001600c47308 */ /* 0x000ee40000002400 */
[----:B------:R-:W-:Y:S01]  /*72c0*/  FMNMX.FTZ R4, R180, R3, !PT ;  /* 0x00000003b4047209 */ /* 0x000fe20007810000 */
[----:B------:R-:W-:Y:S07]  /*72d0*/  HMMA.16816.F32 R64, R204, R6, R64 ;  /* 0x00000006cc40723c */ /* 0x000fee0000001840 */
[----:B------:R-:W3:Y:S01]  /*72e0*/  MUFU.TANH R193, R21 ;  /* 0x0000001500c17308 */ /* 0x000ee20000002400 */
[----:B------:R-:W-:Y:S03]  /*72f0*/  FMNMX.FTZ R5, R182, R105, !PT ;  /* 0x00000069b6057209 */ /* 0x000fe60007810000 */
[----:B------:R-:W-:Y:S01]  /*7300*/  FMUL.FTZ R28, R28, UR5 ;  /* 0x000000051c1c7c20 */ /* 0x000fe20008410000 */
[----:B------:R-:W-:Y:S01]  /*7310*/  FMNMX.FTZ R7, R188, R4, !PT ;  /* 0x00000004bc077209 */ /* 0x000fe20007810000 */
[----:B------:R-:W-:Y:S04]  /*7320*/  FMUL.FTZ R30, R30, UR5 ;  /* 0x000000051e1e7c20 */ /* 0x000fe80008410000 */
[----:B------:R-:W3:Y:S01]  /*7330*/  MUFU.TANH R202, R26 ;  /* 0x0000001a00ca7308 */ /* 0x000ee20000002400 */
[----:B-1----:R-:W-:Y:S01]  /*7340*/  FMNMX.FTZ R6, R183, R106, !PT ;  /* 0x0000006ab7067209 */ /* 0x002fe20007810000 */
[----:B------:R-:W-:Y:S01]  /*7350*/  FMUL.FTZ R35, R35, UR5 ;  /* 0x0000000523237c20 */ /* 0x000fe20008410000 */
[----:B-----5:R-:W-:Y:S01]  /*7360*/  FMNMX.FTZ R4, R184, R2, !PT ;  /* 0x00000002b8047209 */ /* 0x020fe20007810000 */
[----:B------:R-:W-:Y:S01]  /*7370*/  FMUL.FTZ R36, R36, UR5 ;  /* 0x0000000524247c20 */ /* 0x000fe20008410000 */
[----:B------:R-:W-:Y:S01]  /*7380*/  FMNMX.FTZ R2, R191, R5, !PT ;  /* 0x00000005bf027209 */ /* 0x000fe20007810000 */
[----:B------:R-:W-:Y:S01]  /*7390*/  FMUL.FTZ R38, R38, UR5 ;  /* 0x0000000526267c20 */ /* 0x000fe20008410000 */
[----:B------:R-:W-:Y:S03]  /*73a0*/  FMUL.FTZ R0, R63, UR5 ;  /* 0x000000053f007c20 */ /* 0x000fe60008410000 */
[----:B------:R-:W1:Y:S01]  /*73b0*/  MUFU.TANH R198, R23 ;  /* 0x0000001700c67308 */ /* 0x000e620000002400 */
[----:B------:R-:W-:Y:S01]  /*73c0*/  FMNMX.FTZ R7, R178, R7, !PT ;  /* 0x00000007b2077209 */ /* 0x000fe20007810000 */
[----:B------:R-:W-:Y:S01]  /*73d0*/  FMUL.FTZ R37, R37, UR5 ;  /* 0x0000000525257c20 */ /* 0x000fe20008410000 */
[----:B------:R-:W-:Y:S01]  /*73e0*/  FMNMX.FTZ R5, R187, R6, !PT ;  /* 0x00000006bb057209 */ /* 0x000fe20007810000 */
[----:B------:R-:W-:Y:S01]  /*73f0*/  FMUL.FTZ R31, R31, UR5 ;  /* 0x000000051f1f7c20 */ /* 0x000fe20008410000 */
[----:B------:R-:W-:Y:S01]  /*7400*/  FMNMX.FTZ R6, R179, R4, !PT ;  /* 0x00000004b3067209 */ /* 0x000fe20007810000 */
[----:B------:R-:W-:Y:S01]  /*7410*/  FMUL.FTZ R29, R29, UR5 ;  /* 0x000000051d1d7c20 */ /* 0x000fe20008410000 */
[----:B--2---:R-:W-:Y:S03]  /*7420*/  FMNMX.FTZ R4, R186, R2, !PT ;  /* 0x00000002ba047209 */ /* 0x004fe60007810000 */
[----:B------:R2:W-:Y:S01]  /*7430*/  MUFU.TANH R108, R0 ;  /* 0x00000000006c7308 */ /* 0x0005e20000002400 */
[----:B------:R-:W-:Y:S01]  /*7440*/  FMNMX.FTZ R7, R177, R7, !PT ;  /* 0x00000007b1077209 */ /* 0x000fe20007810000 */
[----:B------:R-:W-:Y:S01]  /*7450*/  FMUL.FTZ R39, R39, UR5 ;  /* 0x0000000527277c20 */ /* 0x000fe20008410000 */
[----:B------:R-:W-:Y:S01]  /*7460*/  FMNMX.FTZ R2, R190, R5, !PT ;  /* 0x00000005be027209 */ /* 0x000fe20007810000 */
[----:B------:R-:W-:Y:S01]  /*7470*/  FMUL.FTZ R48, R48, UR5 ;  /* 0x0000000530307c20 */ /* 0x000fe20008410000 */
[----:B----4-:R-:W-:Y:S01]  /*7480*/  FMNMX.FTZ R5, R176, R6, !PT ;  /* 0x00000006b0057209 */ /* 0x010fe20007810000 */
[----:B------:R-:W-:Y:S01]  /*7490*/  FMUL.FTZ R42, R42, UR5 ;  /* 0x000000052a2a7c20 */ /* 0x000fe20008410000 */
[----:B------:R-:W-:Y:S03]  /*74a0*/  FMNMX.FTZ R4, R189, R4, !PT ;  /* 0x00000004bd047209 */ /* 0x000fe60007810000 */
[----:B------:R-:W4:Y:S01]  /*74b0*/  MUFU.TANH R194, R32 ;  /* 0x0000002000c27308 */ /* 0x000f220000002400 */
[----:B------:R-:W-:Y:S01]  /*74c0*/  FMNMX.FTZ R6, R192, R7, !PT ;  /* 0x00000007c0067209 */ /* 0x000fe20007810000 */
[----:B------:R-:W-:Y:S01]  /*74d0*/  FMUL.FTZ R40, R40, UR5 ;  /* 0x0000000528287c20 */ /* 0x000fe20008410000 */
[----:B------:R-:W-:Y:S01]  /*74e0*/  FMNMX.FTZ R8, R185, R2, !PT ;  /* 0x00000002b9087209 */ /* 0x000fe20007810000 */
[----:B------:R-:W-:Y:S01]  /*74f0*/  FMUL.FTZ R50, R50, UR5 ;  /* 0x0000000532327c20 */ /* 0x000fe20008410000 */
[----:B---3--:R-:W-:Y:S01]  /*7500*/  FMNMX.FTZ R2, R200, R4, !PT ;  /* 0x00000004c8027209 */ /* 0x008fe20007810000 */
[----:B------:R-:W-:Y:S01]  /*7510*/  FMUL.FTZ R49, R49, UR5 ;  /* 0x0000000531317c20 */ /* 0x000fe20008410000 */
[----:B------:R-:W-:Y:S03]  /*7520*/  FMNMX.FTZ R5, R196, R5, !PT ;  /* 0x00000005c4057209 */ /* 0x000fe60007810000 */
[----:B------:R-:W3:Y:S01]  /*7530*/  MUFU.TANH R201, R25 ;  /* 0x0000001900c97308 */ /* 0x000ee20000002400 */
[----:B------:R-:W-:Y:S01]  /*7540*/  FMNMX.FTZ R4, R193, R6, !PT ;  /* 0x00000006c1047209 */ /* 0x000fe20007810000 */
[----:B------:R-:W-:Y:S01]  /*7550*/  FMUL.FTZ R43, R43, UR5 ;  /* 0x000000052b2b7c20 */ /* 0x000fe20008410000 */
[----:B--2---:R-:W-:Y:S01]  /*7560*/  FMNMX.FTZ R0, R202, R8, !PT ;  /* 0x00000008ca007209 */ /* 0x004fe20007810000 */
[----:B------:R-:W-:Y:S01]  /*7570*/  FMUL.FTZ R41, R41, UR5 ;  /* 0x0000000529297c20 */ /* 0x000fe20008410000 */
[----:B-1----:R-:W-:Y:S01]  /*7580*/  FMNMX.FTZ R5, R198, R5, !PT ;  /* 0x00000005c6057209 */ /* 0x002fe20007810000 */
[----:B------:R-:W-:Y:S01]  /*7590*/  FMUL.FTZ R51, R51, UR5 ;  /* 0x0000000533337c20 */ /* 0x000fe20008410000 */
[----:B------:R-:W-:Y:S03]  /*75a0*/  FMUL.FTZ R52, R52, UR5 ;  /* 0x0000000534347c20 */ /* 0x000fe60008410000 */
[----:B------:R-:W1:Y:S01]  /*75b0*/  MUFU.TANH R208, R27 ;  /* 0x0000001b00d07308 */ /* 0x000e620000002400 */
[----:B----4-:R-:W-:Y:S01]  /*75c0*/  FMNMX.FTZ R4, R194, R4, !PT ;  /* 0x00000004c2047209 */ /* 0x010fe20007810000 */
        /* <DEDUP_REMOVED lines=76> */
[----:B------:R-:W-:Y:S01]  /*7a90*/  MUFU.TANH R241, R57 ;  /* 0x0000003900f17308 */ /* 0x000fe20000002400 */
[----:B--2---:R-:W-:Y:S09]  /*7aa0*/  FMNMX.FTZ R20, R235, R5, !PT ;  /* 0x00000005eb147209 */ /* 0x004ff20007810000 */
[----:B------:R-:W-:Y:S01]  /*7ab0*/  MUFU.TANH R242, R58 ;  /* 0x0000003a00f27308 */ /* 0x000fe20000002400 */
[----:B---3--:R-:W-:Y:S09]  /*7ac0*/  FMNMX.FTZ R18, R240, R2, !PT ;  /* 0x00000002f0127209 */ /* 0x008ff20007810000 */
        /* <DEDUP_REMOVED lines=10> */
.L_x_643:
[----:B--2---:R-:W1:Y:S01]  /*7b70*/  SHFL.BFLY PT, R6, R104, 0x2, 0x1f ;  /* 0x0c401f0068067f89 */ /* 0x004e6200000e0000 */
        /* <DEDUP_REMOVED lines=50> */
[C---:B------:R-:W-:Y:S01]  /*7ea0*/  FMUL.FTZ R32, R100.reuse, R140 ;  /* 0x0000008c64207220 */ /* 0x040fe20000410000 */
[----:B------:R-:W-:Y:S01]  /*7eb0*/  FMUL.FTZ R33, R100, R141 ;  /* 0x0000008d64217220 */ /* 0x000fe20000410000 */
[--C-:B------:R-:W-:Y:S03]  /*7ec0*/  FFMA.FTZ R5, R176, UR4, -R106.reuse ;  /* 0x00000004b0057c23 */ /* 0x100fe6000801086a */
[----:B------:R2:W-:Y:S01]  /*7ed0*/  MUFU.EX2 R180, R4 ;  /* 0x0000000400b47308 */ /* 0x0005e20000000800 */
[----:B------:R-:W-:Y:S01]  /*7ee0*/  FSEL R109, R109, RZ, P0 ;  /* 0x000000ff6d6d7208 */ /* 0x000fe20000000000 */
[--C-:B------:R-:W-:Y:S01]  /*7ef0*/  FFMA.FTZ R111, R199, UR4, -R106.reuse ;  /* 0x00000004c76f7c23 */ /* 0x100fe2000801086a */
[----:B------:R-:W-:Y:S01]  /*7f00*/  FSETP.NEU.FTZ.AND P0, PT, R101, -INF , PT ;  /* 0xff8000006500780b */ /* 0x000fe20003f1d000 */
[----:B------:R-:W-:Y:S01]  /*7f10*/  FFMA.FTZ R44, R193, UR4, -R105 ;  /* 0x00000004c12c7c23 */ /* 0x000fe20008010869 */
[----:B------:R-:W-:Y:S01]  /*7f20*/  FFMA.FTZ R50, R196, UR4, -R106 ;  /* 0x00000004c4327c23 */ /* 0x000fe2000801086a */
[--C-:B------:R-:W-:Y:S01]  /*7f30*/  FFMA.FTZ R9, R189, UR4, -R109.reuse ;  /* 0x00000004bd097c23 */ /* 0x100fe2000801086d */
[----:B------:R-:W-:Y:S01]  /*7f40*/  FSEL R110, R110, RZ, P0 ;  /* 0x000000ff6e6e7208 */ /* 0x000fe20000000000 */
[----:B------:R-:W-:Y:S02]  /*7f50*/  FFMA.FTZ R7, R186, UR4, -R109 ;  /* 0x00000004ba077c23 */ /* 0x000fe4000801086d */
[----:B------:R-:W4:Y:S01]  /*7f60*/  MUFU.EX2 R0, R0 ;  /* 0x0000000000007308 */ /* 0x000f220000000800 */
[C---:B-1----:R-:W-:Y:S01]  /*7f70*/  FMUL.FTZ R12, R2.reuse, R120 ;  /* 0x00000078020c7220 */ /* 0x042fe20000410000 */
[C---:B------:R-:W-:Y:S01]  /*7f80*/  FMUL.FTZ R13, R2.reuse, R121 ;  /* 0x00000079020d7220 */ /* 0x040fe20000410000 */
[----:B------:R-:W-:Y:S01]  /*7f90*/  FMUL.FTZ R24, R2, R128 ;  /* 0x0000008002187220 */ /* 0x000fe20000410000 */
[----:B------:R-:W-:Y:S01]  /*7fa0*/  FFMA.FTZ R128, R202, UR4, -R110 ;  /* 0x00000004ca807c23 */ /* 0x000fe2000801086e */
[C---:B------:R-:W-:Y:S01]  /*7fb0*/  FMUL.FTZ R25, R2.reuse, R129 ;  /* 0x0000008102197220 */ /* 0x040fe20000410000 */
[C---:B------:R-:W-:Y:S01]  /*7fc0*/  FMUL.FTZ R28, R2.reuse, R136 ;  /* 0x00000088021c7220 */ /* 0x040fe20000410000 */
[----:B------:R-:W-:Y:S01]  /*7fd0*/  FMUL.FTZ R29, R2, R137 ;  /* 0x00000089021d7220 */ /* 0x000fe20000410000 */
[--C-:B--2---:R-:W-:Y:S02]  /*7fe0*/  FFMA.FTZ R4, R188, UR4, -R105.reuse ;  /* 0x00000004bc047c23 */ /* 0x104fe40008010869 */
[----:B------:R-:W1:Y:S01]  /*7ff0*/  MUFU.EX2 R3, R3 ;  /* 0x0000000300037308 */ /* 0x000e620000000800 */
[----:B------:R-:W-:Y:S01]  /*8000*/  FMUL.FTZ R41, R2, R145 ;  /* 0x0000009102297220 */ /* 0x000fe20000410000 */
[--C-:B------:R-:W-:Y:S01]  /*8010*/  FFMA.FTZ R56, R194, UR4, -R105.reuse ;  /* 0x00000004c2387c23 */ /* 0x100fe20008010869 */
[--C-:B------:R-:W-:Y:S01]  /*8020*/  FFMA.FTZ R66, R197, UR4, -R106.reuse ;  /* 0x00000004c5427c23 */ /* 0x100fe2000801086a */
[----:B------:R-:W-:Y:S01]  /*8030*/  FMUL.FTZ R45, R2, R153 ;  /* 0x00000099022d7220 */ /* 0x000fe20000410000 */
[C---:B------:R-:W-:Y:S01]  /*8040*/  FMUL.FTZ R48, R100.reuse, R156 ;  /* 0x0000009c64307220 */ /* 0x040fe20000410000 */
[----:B------:R-:W-:Y:S01]  /*8050*/  FMUL.FTZ R49, R100, R157 ;  /* 0x0000009d64317220 */ /* 0x000fe20000410000 */
[--C-:B------:R-:W-:Y:S03]  /*8060*/  FFMA.FTZ R60, R195, UR4, -R105.reuse ;  /* 0x00000004c33c7c23 */ /* 0x100fe60008010869 */
[----:B------:R2:W-:Y:S01]  /*8070*/  MUFU.EX2 R63, R4 ;  /* 0x00000004003f7308 */ /* 0x0005e20000000800 */
        /* <DEDUP_REMOVED lines=13> */
[----:B------:R-:W-:Y:S01]  /*8150*/  FMUL.FTZ R35, R3, R143 ;  /* 0x0000008f03237220 */ /* 0x000fe20000410000 */
[C---:B------:R-:W-:Y:S01]  /*8160*/  FMUL.FTZ R42, R0.reuse, R146 ;  /* 0x00000092002a7220 */ /* 0x040fe20000410000 */
[C---:B------:R-:W-:Y:S01]  /*8170*/  FMUL.FTZ R43, R0.reuse, R147 ;  /* 0x00000093002b7220 */ /* 0x040fe20000410000 */
[--C-:B--2---:R-:W-:Y:S01]  /*8180*/  FFMA.FTZ R4, R181, UR4, -R106.reuse ;  /* 0x00000004b5047c23 */ /* 0x104fe2000801086a */
[----:B------:R1:W-:Y:S01]  /*8190*/  MUFU.EX2 R189, R44 ;  /* 0x0000002c00bd7308 */ /* 0x0003e20000000800 */
[----:B------:R-:W2:Y:S01]  /*81a0*/  LDSM.16.MT88.4 R120, [R222+0xa000] ;  /* 0x00a00000de78783b */ /* 0x000ea20000004200 */
[C---:B------:R-:W-:Y:S01]  /*81b0*/  FMUL.FTZ R46, R0.reuse, R154 ;  /* 0x0000009a002e7220 */ /* 0x040fe20000410000 */
[C---:B------:R-:W-:Y:S01]  /*81c0*/  FMUL.FTZ R47, R0.reuse, R155 ;  /* 0x0000009b002f7220 */ /* 0x040fe20000410000 */
[C---:B------:R-:W-:Y:S01]  /*81d0*/  FMUL.FTZ R51, R3.reuse, R159 ;  /* 0x0000009f03337220 */ /* 0x040fe20000410000 */
[----:B------:R-:W-:Y:S01]  /*81e0*/  FMUL.FTZ R59, R0, R163 ;  /* 0x000000a3003b7220 */ /* 0x000fe20000410000 */
[C---:B---3--:R-:W-:Y:S01]  /*81f0*/  FMUL.FTZ R67, R3.reuse, R175 ;  /* 0x000000af03437220 */ /* 0x048fe20000410000 */
[----:B----4-:R-:W-:Y:S03]  /*8200*/  FMUL.FTZ R5, R100, R117 ;  /* 0x0000007564057220 */ /* 0x010fe60000410000 */
[----:B------:R3:W-:Y:S01]  /*8210*/  MUFU.EX2 R8, R4 ;  /* 0x0000000400087308 */ /* 0x0007e20000000800 */
[----:B------:R-:W4:Y:S01]  /*8220*/  LDSM.16.MT88.4 R124, [R220+0xb000] ;  /* 0x00b00000dc7c783b */ /* 0x000f220000004200 */
[----:B------:R-:W-:Y:S01]  /*8230*/  FMUL.FTZ R57, R2, R161 ;  /* 0x000000a102397220 */ /* 0x000fe20000410000 */
[C---:B------:R-:W-:Y:S01]  /*8240*/  FMUL.FTZ R68, R100.reuse, R68 ;  /* 0x0000004464447220 */ /* 0x040fe20000410000 */
[----:B------:R-:W-:Y:S01]  /*8250*/  FMUL.FTZ R69, R100, R69 ;  /* 0x0000004564457220 */ /* 0x000fe20000410000 */
[C---:B------:R-:W-:Y:S01]  /*8260*/  FMUL.FTZ R70, R3.reuse, R70 ;  /* 0x0000004603467220 */ /* 0x040fe20000410000 */
[C---:B------:R-:W-:Y:S01]  /*8270*/  FMUL.FTZ R71, R3.reuse, R71 ;  /* 0x0000004703477220 */ /* 0x040fe20000410000 */
[C---:B------:R-:W-:Y:S03]  /*8280*/  FMUL.FTZ R72, R2.reuse, R72 ;  /* 0x0000004802487220 */ /* 0x040fe60000410000 */
[----:B------:R5:W5:Y:S01]  /*8290*/  MUFU.EX2 R64, R56 ;  /* 0x0000003800407308 */ /* 0x000b620000000800 */
[C---:B-1----:R-:W-:Y:S01]  /*82a0*/  FMUL.FTZ R44, R2.reuse, R152 ;  /* 0x00000098022c7220 */ /* 0x042fe20000410000 */
[----:B------:R-:W4:Y:S01]  /*82b0*/  LDL.LU R163, [R1+0xc] ;  /* 0x00000c0001a37983 */ /* 0x000f220000300800 */
[----:B------:R-:W-:Y:S01]  /*82c0*/  FMUL.FTZ R73, R2, R73 ;  /* 0x0000004902497220 */ /* 0x000fe20000410000 */
[C---:B------:R-:W-:Y:S01]  /*82d0*/  FMUL.FTZ R74, R0.reuse, R74 ;  /* 0x0000004a004a7220 */ /* 0x040fe20000410000 */
[----:B------:R-:W-:Y:S01]  /*82e0*/  FMUL.FTZ R75, R0, R75 ;  /* 0x0000004b004b7220 */ /* 0x000fe20000410000 */
[----:B------:R-:W-:Y:S01]  /*82f0*/  LDSM.16.MT88.4 R140, [R222+0x9c00] ;  /* 0x009c0000de8c783b */ /* 0x000fe20000004200 */
[----:B------:R-:W-:Y:S03]  /*8300*/  FMUL.FTZ R76, R2, R76 ;  /* 0x0000004c024c7220 */ /* 0x000fe60000410000 */
[----:B------:R1:W-:Y:S01]  /*8310*/  MUFU.EX2 R137, R60 ;  /* 0x0000003c00897308 */ /* 0x0003e20000000800 */
[----:B---3--:R-:W-:Y:S01]  /*8320*/  FFMA.FTZ R4, R184, UR4, -R106 ;  /* 0x00000004b8047c23 */ /* 0x008fe2000801086a */
[----:B------:R-:W-:Y:S01]  /*8330*/  FMUL.FTZ R77, R2, R77 ;  /* 0x0000004d024d7220 */ /* 0x000fe20000410000 */
[C---:B------:R-:W-:Y:S01]  /*8340*/  FMUL.FTZ R78, R0.reuse, R78 ;  /* 0x0000004e004e7220 */ /* 0x040fe20000410000 */
[----:B------:R-:W-:Y:S01]  /*8350*/  FMUL.FTZ R79, R0, R79 ;  /* 0x0000004f004f7220 */ /* 0x000fe20000410000 */
[C---:B------:R-:W-:Y:S01]  /*8360*/  FMUL.FTZ R80, R100.reuse, R80 ;  /* 0x0000005064507220 */ /* 0x040fe20000410000 */
[----:B------:R-:W-:Y:S01]  /*8370*/  FMUL.FTZ R81, R100, R81 ;  /* 0x0000005164517220 */ /* 0x000fe20000410000 */
[C---:B------:R-:W-:Y:S03]  /*8380*/  FMUL.FTZ R82, R3.reuse, R82 ;  /* 0x0000005203527220 */ /* 0x040fe60000410000 */
[----:B------:R3:W-:Y:S01]  /*8390*/  MUFU.EX2 R65, R4 ;  /* 0x0000000400417308 */ /* 0x0007e20000000800 */
[----:B-----5:R-:W-:Y:S01]  /*83a0*/  FMUL.FTZ R56, R2, R160 ;  /* 0x000000a002387220 */ /* 0x020fe20000410000 */
[----:B------:R-:W-:Y:S01]  /*83b0*/  MOV R161, R64 ;  /* 0x0000004000a17202 */ /* 0x000fe20000000f00 */
[C---:B------:R-:W-:Y:S01]  /*83c0*/  FMUL.FTZ R64, R100.reuse, R172 ;  /* 0x000000ac64407220 */ /* 0x040fe20000410000 */
[C---:B------:R-:W-:Y:S01]  /*83d0*/  FMUL.FTZ R83, R3.reuse, R83 ;  /* 0x0000005303537220 */ /* 0x040fe20000410000 */
[C---:B------:R-:W-:Y:S01]  /*83e0*/  FMUL.FTZ R84, R100.reuse, R84 ;  /* 0x0000005464547220 */ /* 0x040fe20000410000 */
[----:B------:R-:W-:Y:S01]  /*83f0*/  FMUL.FTZ R85, R100, R85 ;  /* 0x0000005564557220 */ /* 0x000fe20000410000 */
[C---:B------:R-:W-:Y:S03]  /*8400*/  FMUL.FTZ R86, R3.reuse, R86 ;  /* 0x0000005603567220 */ /* 0x040fe60000410000 */
[----:B------:R5:W-:Y:S01]  /*8410*/  MUFU.EX2 R184, R7 ;  /* 0x0000000700b87308 */ /* 0x000be20000000800 */
[C---:B-1----:R-:W-:Y:S01]  /*8420*/  FMUL.FTZ R60, R2.reuse, R168 ;  /* 0x000000a8023c7220 */ /* 0x042fe20000410000 */
[C---:B------:R-:W-:Y:S01]  /*8430*/  FMUL.FTZ R87, R3.reuse, R87 ;  /* 0x0000005703577220 */ /* 0x040fe20000410000 */
[C---:B------:R-:W-:Y:S01]  /*8440*/  FMUL.FTZ R88, R2.reuse, R88 ;  /* 0x0000005802587220 */ /* 0x040fe20000410000 */
[----:B------:R-:W-:Y:S01]  /*8450*/  FMUL.FTZ R89, R2, R89 ;  /* 0x0000005902597220 */ /* 0x000fe20000410000 */
[C---:B------:R-:W-:Y:S01]  /*8460*/  FMUL.FTZ R90, R0.reuse, R90 ;  /* 0x0000005a005a7220 */ /* 0x040fe20000410000 */
[----:B------:R-:W-:Y:S01]  /*8470*/  FMUL.FTZ R91, R0, R91 ;  /* 0x0000005b005b7220 */ /* 0x000fe20000410000 */
[----:B------:R-:W-:Y:S03]  /*8480*/  FMUL.FTZ R92, R2, R92 ;  /* 0x0000005c025c7220 */ /* 0x000fe60000410000 */
[----:B------:R1:W-:Y:S01]  /*8490*/  MUFU.EX2 R160, R66 ;  /* 0x0000004200a07308 */ /* 0x0003e20000000800 */
[--C-:B---3--:R-:W-:Y:S01]  /*84a0*/  FFMA.FTZ R4, R178, UR4, -R105.reuse ;  /* 0x00000004b2047c23 */ /* 0x108fe20008010869 */
[----:B------:R-:W-:Y:S01]  /*84b0*/  FMUL.FTZ R93, R2, R93 ;  /* 0x0000005d025d7220 */ /* 0x000fe20000410000 */
[C---:B------:R-:W-:Y:S01]  /*84c0*/  FMUL.FTZ R94, R0.reuse, R94 ;  /* 0x0000005e005e7220 */ /* 0x040fe20000410000 */
[----:B------:R-:W-:Y:S01]  /*84d0*/  FMUL.FTZ R95, R0, R95 ;  /* 0x0000005f005f7220 */ /* 0x000fe20000410000 */
[C---:B------:R-:W-:Y:S01]  /*84e0*/  FMUL.FTZ R96, R100.reuse, R96 ;  /* 0x0000006064607220 */ /* 0x040fe20000410000 */
[----:B------:R-:W-:Y:S01]  /*84f0*/  FMUL.FTZ R97, R100, R97 ;  /* 0x0000006164617220 */ /* 0x000fe20000410000 */
[C---:B------:R-:W-:Y:S03]  /*8500*/  FMUL.FTZ R98, R3.reuse, R98 ;  /* 0x0000006203627220 */ /* 0x040fe60000410000 */
[----:B------:R3:W-:Y:S01]  /*8510*/  MUFU.EX2 R188, R4 ;  /* 0x0000000400bc7308 */ /* 0x0007e20000000800 */
[C---:B-----5:R-:W-:Y:S01]  /*8520*/  FMUL.FTZ R7, R3.reuse, R119 ;  /* 0x0000007703077220 */ /* 0x060fe20000410000 */
[----:B------:R-:W-:Y:S01]  /*8530*/  FMUL.FTZ R99, R3, R99 ;  /* 0x0000006303637220 */ /* 0x000fe20000410000 */
[----:B------:R-:W-:Y:S01]  /*8540*/  FFMA.FTZ R107, R107, UR4, -R110 ;  /* 0x000000046b6b7c23 */ /* 0x000fe2000801086e */
[----:B-1----:R-:W-:Y:S06]  /*8550*/  FMUL.FTZ R66, R3, R174 ;  /* 0x000000ae03427220 */ /* 0x002fec0000410000 */
[----:B------:R-:W-:Y:S01]  /*8560*/  MUFU.EX2 R107, R107 ;  /* 0x0000006b006b7308 */ /* 0x000fe20000000800 */
[----:B---3--:R-:W-:Y:S09]  /*8570*/  FFMA.FTZ R4, R177, UR4, -R105 ;  /* 0x00000004b1047c23 */ /* 0x008ff20008010869 */
[----:B------:R1:W3:Y:S02]  /*8580*/  MUFU.EX2 R177, R4 ;  /* 0x0000000400b17308 */ /* 0x0002e40000000800 */
[----:B-1----:R-:W-:Y:S01]  /*8590*/  FFMA.FTZ R4, R179, UR4, -R106 ;  /* 0x00000004b3047c23 */ /* 0x002fe2000801086a */
[----:B------:R-:W-:Y:S02]  /*85a0*/  MOV R179, R8 ;  /* 0x0000000800b37202 */ /* 0x000fe40000000f00 */
[----:B---3--:R-:W-:Y:S05]  /*85b0*/  F2FP.F16.F32.PACK_AB R114, R177, R188 ;  /* 0x000000bcb172723e */ /* 0x008fea00000000ff */
[----:B------:R1:W3:Y:S02]  /*85c0*/  MUFU.EX2 R181, R4 ;  /* 0x0000000400b57308 */ /* 0x0002e40000000800 */
[--C-:B-1----:R-:W-:Y:S01]  /*85d0*/  FFMA.FTZ R4, R182, UR4, -R109.reuse ;  /* 0x00000004b6047c23 */ /* 0x102fe2000801086d */
[----:B---3--:R-:W-:Y:S07]  /*85e0*/  F2FP.F16.F32.PACK_AB R115, R176, R181 ;  /* 0x000000b5b073723e */ /* 0x008fee00000000ff */
[----:B------:R1:W-:Y:S10]  /*85f0*/  MUFU.EX2 R182, R9 ;  /* 0x0000000900b67308 */ /* 0x0003f40000000800 */
[----:B------:R3:W5:Y:S01]  /*8600*/  MUFU.EX2 R8, R4 ;  /* 0x0000000400087308 */ /* 0x0007620000000800 */
[C---:B-1----:R-:W-:Y:S01]  /*8610*/  FMUL.FTZ R9, R2.reuse, R113 ;  /* 0x0000007102097220 */ /* 0x042fe20000410000 */
[----:B------:R-:W-:Y:S01]  /*8620*/  F2FP.F16.F32.PACK_AB R113, R65, R179 ;  /* 0x000000b34171723e */ /* 0x000fe200000000ff */
[--C-:B---3--:R-:W-:Y:S01]  /*8630*/  FFMA.FTZ R4, R191, UR4, -R109.reuse ;  /* 0x00000004bf047c23 */ /* 0x108fe2000801086d */
[----:B-----5:R-:W-:Y:S01]  /*8640*/  MOV R186, R8 ;  /* 0x0000000800ba7202 */ /* 0x020fe20000000f00 */
[C---:B------:R-:W-:Y:S01]  /*8650*/  FMUL.FTZ R8, R2.reuse, R112 ;  /* 0x0000007002087220 */ /* 0x040fe20000410000 */
[----:B------:R-:W-:Y:S04]  /*8660*/  F2FP.F16.F32.PACK_AB R112, R63, R180 ;  /* 0x000000b43f70723e */ /* 0x000fe800000000ff */
[----:B------:R1:W-:Y:S02]  /*8670*/  MUFU.EX2 R62, R4 ;  /* 0x00000004003e7308 */ /* 0x0003e40000000800 */
[--C-:B-1----:R-:W-:Y:S08]  /*8680*/  FFMA.FTZ R4, R183, UR4, -R110.reuse ;  /* 0x00000004b7047c23 */ /* 0x102ff0000801086e */
[----:B------:R1:W-:Y:S10]  /*8690*/  MUFU.EX2 R183, R40 ;  /* 0x0000002800b77308 */ /* 0x0003f40000000800 */
[----:B------:R3:W-:Y:S01]  /*86a0*/  MUFU.EX2 R6, R4 ;  /* 0x0000000400067308 */ /* 0x0007e20000000800 */
[----:B-1----:R-:W-:Y:S01]  /*86b0*/  FMUL.FTZ R40, R2, R144 ;  /* 0x0000009002287220 */ /* 0x002fe20000410000 */
[--C-:B---3--:R-:W-:Y:S08]  /*86c0*/  FFMA.FTZ R4, R187, UR4, -R110.reuse ;  /* 0x00000004bb047c23 */ /* 0x108ff0000801086e */
[----:B------:R1:W-:Y:S10]  /*86d0*/  MUFU.EX2 R187, R50 ;  /* 0x0000003200bb7308 */ /* 0x0003f40000000800 */
[----:B------:R3:W5:Y:S01]  /*86e0*/  MUFU.EX2 R61, R4 ;  /* 0x00000004003d7308 */ /* 0x0007620000000800 */
[----:B-1----:R-:W-:Y:S02]  /*86f0*/  FMUL.FTZ R50, R3, R158 ;  /* 0x0000009e03327220 */ /* 0x002fe40000410000 */
[----:B------:R-:W-:Y:S01]  /*8700*/  LDSM.16.MT88.4 R156, [R220+0xac00] ;  /* 0x00ac0000dc9c783b */ /* 0x000fe20000004200 */
[--C-:B---3--:R-:W-:Y:S01]  /*8710*/  FFMA.FTZ R4, R190, UR4, -R110.reuse ;  /* 0x00000004be047c23 */ /* 0x108fe2000801086e */
[----:B-----5:R-:W-:Y:S05]  /*8720*/  MOV R168, R61 ;  /* 0x0000003d00a87202 */ /* 0x020fea0000000f00 */
[----:B------:R1:W-:Y:S02]  /*8730*/  MUFU.EX2 R178, R4 ;  /* 0x0000000400b27308 */ /* 0x0003e40000000800 */
[----:B-1----:R-:W-:Y:S01]  /*8740*/  FFMA.FTZ R4, R185, UR4, -R110 ;  /* 0x00000004b9047c23 */ /* 0x002fe2000801086e */
[----:B------:R-:W-:Y:S01]  /*8750*/  MOV R185, R6 ;  /* 0x0000000600b97202 */ /* 0x000fe20000000f00 */
[----:B------:R-:W-:Y:S01]  /*8760*/  FMUL.FTZ R6, R3, R118 ;  /* 0x0000007603067220 */ /* 0x000fe20000410000 */
[----:B------:R-:W-:Y:S05]  /*8770*/  F2FP.F16.F32.PACK_AB R118, R182, R184 ;  /* 0x000000b8b676723e */ /* 0x000fea00000000ff */
[----:B------:R1:W3:Y:S01]  /*8780*/  MUFU.EX2 R191, R4 ;  /* 0x0000000400bf7308 */ /* 0x0002e20000000800 */
[----:B------:R-:W-:Y:S01]  /*8790*/  F2FP.F16.F32.PACK_AB R117, R61, R185 ;  /* 0x000000b93d75723e */ /* 0x000fe200000000ff */
[----:B------:R-:W-:Y:S01]  /*87a0*/  FMUL.FTZ R61, R2, R169 ;  /* 0x000000a9023d7220 */ /* 0x000fe20000410000 */
[----:B------:R-:W-:Y:S01]  /*87b0*/  MOV R169, R62 ;  /* 0x0000003e00a97202 */ /* 0x000fe20000000f00 */
[----:B-1----:R-:W-:Y:S01]  /*87c0*/  FMUL.FTZ R4, R100, R116 ;  /* 0x0000007464047220 */ /* 0x002fe20000410000 */
[----:B------:R-:W-:Y:S01]  /*87d0*/  F2FP.F16.F32.PACK_AB R116, R62, R186 ;  /* 0x000000ba3e74723e */ /* 0x000fe200000000ff */
[----:B------:R-:W-:Y:S01]  /*87e0*/  FMUL.FTZ R62, R0, R170 ;  /* 0x000000aa003e7220 */ /* 0x000fe20000410000 */
[----:B---3--:R-:W-:Y:S02]  /*87f0*/  F2FP.F16.F32.PACK_AB R119, R191, R178 ;  /* 0x000000b2bf77723e */ /* 0x008fe400000000ff */
[----:B------:R-:W-:Y:S01]  /*8800*/  MOV R170, R65 ;  /* 0x0000004100aa7202 */ /* 0x000fe20000000f00 */
[C---:B------:R-:W-:Y:S01]  /*8810*/  FMUL.FTZ R65, R100.reuse, R173 ;  /* 0x000000ad64417220 */ /* 0x040fe20000410000 */
[-C--:B------:R-:W-:Y:S01]  /*8820*/  HMMA.16816.F32 R4, R112, R20.reuse, R4 ;  /* 0x000000147004723c */ /* 0x080fe20000001804 */
[----:B------:R-:W-:Y:S05]  /*8830*/  LDSM.16.MT88.4 R172, [R222+0xac00] ;  /* 0x00ac0000deac783b */ /* 0x000fea0000004200 */
        /* <DEDUP_REMOVED lines=8> */
[C---:B------:R-:W-:Y:S01]  /*88c0*/  FMUL.FTZ R23, R3.reuse, R135 ;  /* 0x0000008703177220 */ /* 0x040fe20000410000 */
[----:B------:R-:W-:Y:S06]  /*88d0*/  FMUL.FTZ R22, R3, R134 ;  /* 0x0000008603167220 */ /* 0x000fec0000410000 */
[----:B------:R3:W-:Y:S01]  /*88e0*/  MUFU.EX2 R134, R128 ;  /* 0x0000008000867308 */ /* 0x0007e20000000800 */
[-C--:B------:R-:W-:Y:S06]  /*88f0*/  HMMA.16816.F32 R20, R112, R36.reuse, R20 ;  /* 0x000000247014723c */ /* 0x080fec0000001814 */
[C---:B------:R-:W-:Y:S05]  /*8900*/  HMMA.16816.F32 R24, R116.reuse, R36, R24 ;  /* 0x000000247418723c */ /* 0x040fea0000001818 */
[--C-:B-1----:R-:W-:Y:S01]  /*8910*/  FFMA.FTZ R111, R200, UR4, -R109.reuse ;  /* 0x00000004c86f7c23 */ /* 0x102fe2000801086d */
[-C--:B------:R-:W-:Y:S03]  /*8920*/  HMMA.16816.F32 R28, R116, R38.reuse, R28 ;  /* 0x00000026741c723c */ /* 0x080fe6000000181c */
[----:B------:R1:W-:Y:S02]  /*8930*/  MUFU.EX2 R133, R111 ;  /* 0x0000006f00857308 */ /* 0x0003e40000000800 */
[--C-:B---3--:R-:W-:Y:S01]  /*8940*/  FFMA.FTZ R128, R203, UR4, -R109.reuse ;  /* 0x00000004cb807c23 */ /* 0x108fe2000801086d */
[C---:B------:R-:W-:Y:S05]  /*8950*/  HMMA.16816.F32 R32, R112.reuse, R38, R32 ;  /* 0x000000267020723c */ /* 0x040fea0000001820 */
[C---:B------:R-:W-:Y:S01]  /*8960*/  FMUL.FTZ R36, R100.reuse, R148 ;  /* 0x0000009464247220 */ /* 0x040fe20000410000 */
[----:B------:R-:W-:Y:S01]  /*8970*/  FMUL.FTZ R37, R100, R149 ;  /* 0x0000009564257220 */ /* 0x000fe20000410000 */
[C---:B------:R-:W-:Y:S01]  /*8980*/  FMUL.FTZ R38, R3.reuse, R150 ;  /* 0x0000009603267220 */ /* 0x040fe20000410000 */
[----:B------:R-:W-:Y:S01]  /*8990*/  FMUL.FTZ R39, R3, R151 ;  /* 0x0000009703277220 */ /* 0x000fe20000410000 */
[----:B------:R3:W-:Y:S02]  /*89a0*/  MUFU.EX2 R136, R128 ;  /* 0x0000008000887308 */ /* 0x0007e40000000800 */
[--C-:B-1----:R-:W-:Y:S04]  /*89b0*/  FFMA.FTZ R111, R201, UR4, -R109.reuse ;  /* 0x00000004c96f7c23 */ /* 0x102fe8000801086d */
[-C--:B------:R-:W-:Y:S04]  /*89c0*/  HMMA.16816.F32 R36, R112, R52.reuse, R36 ;  /* 0x000000347024723c */ /* 0x080fe80000001824 */
[----:B------:R1:W5:Y:S02]  /*89d0*/  MUFU.EX2 R135, R111 ;  /* 0x0000006f00877308 */ /* 0x0003640000000800 */
[C---:B------:R-:W-:Y:S01]  /*89e0*/  HMMA.16816.F32 R40, R116.reuse, R52, R40 ;  /* 0x000000347428723c */ /* 0x040fe20000001828 */
[----:B---3--:R-:W-:Y:S05]  /*89f0*/  LDSM.16.MT88.4 R128, [R222+0x9400] ;  /* 0x00940000de80783b */ /* 0x008fea0000004200 */
[-C--:B------:R-:W-:Y:S05]  /*8a00*/  HMMA.16816.F32 R44, R116, R54.reuse, R44 ;  /* 0x00000036742c723c */ /* 0x080fea000000182c */
[----:B------:R-:W-:Y:S01]  /*8a10*/  FFMA.FTZ R52, R198, UR4, -R106 ;  /* 0x00000004c6347c23 */ /* 0x000fe2000801086a */
[C---:B------:R-:W-:Y:S03]  /*8a20*/  HMMA.16816.F32 R48, R112.reuse, R54, R48 ;  /* 0x000000367030723c */ /* 0x040fe60000001830 */
[----:B------:R3:W5:Y:S02]  /*8a30*/  MUFU.EX2 R190, R52 ;  /* 0x0000003400be7308 */ /* 0x0007640000000800 */
[--C-:B-1----:R-:W-:Y:S01]  /*8a40*/  FFMA.FTZ R111, R208, UR4, -R110.reuse ;  /* 0x00000004d06f7c23 */ /* 0x102fe2000801086e */
[C---:B------:R-:W-:Y:S01]  /*8a50*/  FMUL.FTZ R53, R100.reuse, R165 ;  /* 0x000000a564357220 */ /* 0x040fe20000410000 */
[C---:B------:R-:W-:Y:S01]  /*8a60*/  FMUL.FTZ R54, R3.reuse, R166 ;  /* 0x000000a603367220 */ /* 0x040fe20000410000 */
[----:B------:R-:W-:Y:S05]  /*8a70*/  FMUL.FTZ R55, R3, R167 ;  /* 0x000000a703377220 */ /* 0x000fea0000410000 */
[----:B------:R1:W5:Y:S01]  /*8a80*/  MUFU.EX2 R162, R111 ;  /* 0x0000006f00a27308 */ /* 0x0003620000000800 */
[----:B---3--:R-:W-:Y:S07]  /*8a90*/  FMUL.FTZ R52, R100, R164 ;  /* 0x000000a464347220 */ /* 0x008fee0000410000 */
[-C--:B--2---:R-:W-:Y:S03]  /*8aa0*/  HMMA.16816.F32 R52, R112, R120.reuse, R52 ;  /* 0x000000787034723c */ /* 0x084fe60000001834 */
[----:B-1----:R-:W-:Y:S03]  /*8ab0*/  FFMA.FTZ R111, R209, UR4, -R109 ;  /* 0x00000004d16f7c23 */ /* 0x002fe6000801086d */
[C---:B------:R-:W-:Y:S01]  /*8ac0*/  HMMA.16816.F32 R56, R116.reuse, R120, R56 ;  /* 0x000000787438723c */ /* 0x040fe20000001838 */
[----:B------:R1:W2:Y:S05]  /*8ad0*/  MUFU.EX2 R252, R111 ;  /* 0x0000006f00fc7308 */ /* 0x0002aa0000000800 */
[-C--:B------:R-:W-:Y:S06]  /*8ae0*/  HMMA.16816.F32 R60, R116, R122.reuse, R60 ;  /* 0x0000007a743c723c */ /* 0x080fec000000183c */
[C---:B------:R-:W-:Y:S01]  /*8af0*/  HMMA.16816.F32 R64, R112.reuse, R122, R64 ;  /* 0x0000007a7040723c */ /* 0x040fe20000001840 */
[----:B------:R-:W3:Y:S05]  /*8b00*/  LDSM.16.MT88.4 R120, [R222+0xb000] ;  /* 0x00b00000de78783b */ /* 0x000eea0000004200 */
[-C--:B----4-:R-:W-:Y:S05]  /*8b10*/  HMMA.16816.F32 R68, R112, R124.reuse, R68 ;  /* 0x0000007c7044723c */ /* 0x090fea0000001844 */
[--C-:B-1----:R-:W-:Y:S01]  /*8b20*/  FFMA.FTZ R111, R210, UR4, -R110.reuse ;  /* 0x00000004d26f7c23 */ /* 0x102fe2000801086e */
[C---:B------:R-:W-:Y:S03]  /*8b30*/  HMMA.16816.F32 R72, R116.reuse, R124, R72 ;  /* 0x0000007c7448723c */ /* 0x040fe60000001848 */
[----:B------:R1:W-:Y:S03]  /*8b40*/  MUFU.EX2 R249, R111 ;  /* 0x0000006f00f97308 */ /* 0x0003e60000000800 */
[-C--:B------:R-:W-:Y:S06]  /*8b50*/  HMMA.16816.F32 R76, R116, R126.reuse, R76 ;  /* 0x0000007e744c723c */ /* 0x080fec000000184c */
[C---:B------:R-:W-:Y:S01]  /*8b60*/  HMMA.16816.F32 R80, R112.reuse, R126, R80 ;  /* 0x0000007e7050723c */ /* 0x040fe20000001850 */
[----:B------:R-:W4:Y:S04]  /*8b70*/  LDSM.16.MT88.4 R124, [R220+0x9400] ;  /* 0x00940000dc7c783b */ /* 0x000f280000004200 */
[----:B-1----:R-:W-:Y:S04]  /*8b80*/  FFMA.FTZ R111, R211, UR4, -R110 ;  /* 0x00000004d36f7c23 */ /* 0x002fe8000801086e */
[----:B------:R1:W2:Y:S01]  /*8b90*/  MUFU.EX2 R248, R111 ;  /* 0x0000006f00f87308 */ /* 0x0002a20000000800 */
[-C--:B---3--:R-:W-:Y:S06]  /*8ba0*/  HMMA.16816.F32 R84, R112, R120.reuse, R84 ;  /* 0x000000787054723c */ /* 0x088fec0000001854 */
[C---:B------:R-:W-:Y:S06]  /*8bb0*/  HMMA.16816.F32 R88, R116.reuse, R120, R88 ;  /* 0x000000787458723c */ /* 0x040fec0000001858 */
[-C--:B------:R-:W-:Y:S05]  /*8bc0*/  HMMA.16816.F32 R92, R116, R122.reuse, R92 ;  /* 0x0000007a745c723c */ /* 0x080fea000000185c */
[--C-:B-1----:R-:W-:Y:S01]  /*8bd0*/  FFMA.FTZ R111, R215, UR4, -R105.reuse ;  /* 0x00000004d76f7c23 */ /* 0x102fe20008010869 */
[----:B------:R-:W-:Y:S01]  /*8be0*/  HMMA.16816.F32 R96, R112, R122, R96 ;  /* 0x0000007a7060723c */ /* 0x000fe20000001860 */
[----:B------:R-:W1:Y:S02]  /*8bf0*/  LDSM.16.MT88.4 R120, [R220+0xa400] ;  /* 0x00a40000dc78783b */ /* 0x000e640000004200 */
[----:B------:R3:W-:Y:S02]  /*8c00*/  MUFU.EX2 R246, R111 ;  /* 0x0000006f00f67308 */ /* 0x0007e40000000800 */
[----:B-----5:R-:W-:Y:S02]  /*8c10*/  F2FP.F16.F32.PACK_AB R116, R135, R133 ;  /* 0x000000858774723e */ /* 0x020fe400000000ff */
[----:B------:R-:W-:Y:S04]  /*8c20*/  F2FP.F16.F32.PACK_AB R112, R189, R183 ;  /* 0x000000b7bd70723e */ /* 0x000fe800000000ff */
[----:B------:R-:W-:Y:S02]  /*8c30*/  F2FP.F16.F32.PACK_AB R113, R190, R187 ;  /* 0x000000bbbe71723e */ /* 0x000fe400000000ff */
[----:B------:R-:W-:Y:S02]  /*8c40*/  F2FP.F16.F32.PACK_AB R114, R137, R161 ;  /* 0x000000a18972723e */ /* 0x000fe400000000ff */
[----:B------:R-:W-:Y:S02]  /*8c50*/  F2FP.F16.F32.PACK_AB R115, R171, R160 ;  /* 0x000000a0ab73723e */ /* 0x000fe400000000ff */
[----:B------:R-:W-:Y:S02]  /*8c60*/  F2FP.F16.F32.PACK_AB R117, R162, R134 ;  /* 0x00000086a275723e */ /* 0x000fe400000000ff */
[----:B--2---:R-:W-:Y:S01]  /*8c70*/  F2FP.F16.F32.PACK_AB R118, R136, R252 ;  /* 0x000000fc8876723e */ /* 0x004fe200000000ff */
[--C-:B---3--:R-:W-:Y:S01]  /*8c80*/  FFMA.FTZ R111, R217, UR4, -R105.reuse ;  /* 0x00000004d96f7c23 */ /* 0x108fe20008010869 */
[----:B------:R-:W-:Y:S01]  /*8c90*/  F2FP.F16.F32.PACK_AB R119, R248, R249 ;  /* 0x000000f9f877723e */ /* 0x000fe200000000ff */
[-C--:B----4-:R-:W-:Y:S02]  /*8ca0*/  HMMA.16816.F32 R4, R112, R124.reuse, R4 ;  /* 0x0000007c7004723c */ /* 0x090fe40000001804 */
[----:B------:R2:W3:Y:S04]  /*8cb0*/  MUFU.EX2 R247, R111 ;  /* 0x0000006f00f77308 */ /* 0x0004e80000000800 */
[C---:B------:R-:W-:Y:S06]  /*8cc0*/  HMMA.16816.F32 R8, R116.reuse, R124, R8 ;  /* 0x0000007c7408723c */ /* 0x040fec0000001808 */
[-C--:B------:R-:W-:Y:S06]  /*8cd0*/  HMMA.16816.F32 R12, R116, R126.reuse, R12 ;  /* 0x0000007e740c723c */ /* 0x080fec000000180c */
[C---:B------:R-:W-:Y:S01]  /*8ce0*/  HMMA.16816.F32 R16, R112.reuse, R126, R16 ;  /* 0x0000007e7010723c */ /* 0x040fe20000001810 */
[----:B------:R-:W4:Y:S04]  /*8cf0*/  LDSM.16.MT88.4 R124, [R222+0xa400] ;  /* 0x00a40000de7c783b */ /* 0x000f280000004200 */
[--C-:B--2---:R-:W-:Y:S01]  /*8d00*/  FFMA.FTZ R111, R218, UR4, -R106.reuse ;  /* 0x00000004da6f7c23 */ /* 0x104fe2000801086a */
[-C--:B------:R-:W-:Y:S03]  /*8d10*/  HMMA.16816.F32 R20, R112, R128.reuse, R20 ;  /* 0x000000807014723c */ /* 0x080fe60000001814 */
[----:B------:R2:W-:Y:S02]  /*8d20*/  MUFU.EX2 R217, R111 ;  /* 0x0000006f00d97308 */ /* 0x0005e40000000800 */
[----:B------:R-:W-:Y:S01]  /*8d30*/  MOV R218, R136 ;  /* 0x0000008800da7202 */ /* 0x000fe20000000f00 */
[C---:B------:R-:W-:Y:S06]  /*8d40*/  HMMA.16816.F32 R24, R116.reuse, R128, R24 ;  /* 0x000000807418723c */ /* 0x040fec0000001818 */
[-C--:B------:R-:W-:Y:S06]  /*8d50*/  HMMA.16816.F32 R28, R116, R130.reuse, R28 ;  /* 0x00000082741c723c */ /* 0x080fec000000181c */
[C---:B------:R-:W-:Y:S01]  /*8d60*/  HMMA.16816.F32 R32, R112.reuse, R130, R32 ;  /* 0x000000827020723c */ /* 0x040fe20000001820 */
[----:B------:R-:W5:Y:S04]  /*8d70*/  LDSM.16.MT88.4 R128, [R220+0xb400] ;  /* 0x00b40000dc80783b */ /* 0x000f680000004200 */
[--C-:B--2---:R-:W-:Y:S01]  /*8d80*/  FFMA.FTZ R111, R219, UR4, -R106.reuse ;  /* 0x00000004db6f7c23 */ /* 0x104fe2000801086a */
[-C--:B-1----:R-:W-:Y:S03]  /*8d90*/  HMMA.16816.F32 R36, R112, R120.reuse, R36 ;  /* 0x000000787024723c */ /* 0x082fe60000001824 */
[----:B------:R1:W2:Y:S02]  /*8da0*/  MUFU.EX2 R211, R111 ;  /* 0x0000006f00d37308 */ /* 0x0002a40000000800 */
[----:B------:R-:W-:Y:S01]  /*8db0*/  MOV R219, R137 ;  /* 0x0000008900db7202 */ /* 0x000fe20000000f00 */
[C---:B------:R-:W-:Y:S06]  /*8dc0*/  HMMA.16816.F32 R40, R116.reuse, R120, R40 ;  /* 0x000000787428723c */ /* 0x040fec0000001828 */
[-C--:B------:R-:W-:Y:S06]  /*8dd0*/  HMMA.16816.F32 R44, R116, R122.reuse, R44 ;  /* 0x0000007a742c723c */ /* 0x080fec000000182c */
[C---:B------:R-:W-:Y:S01]  /*8de0*/  HMMA.16816.F32 R48, R112.reuse, R122, R48 ;  /* 0x0000007a7030723c */ /* 0x040fe20000001830 */
[----:B------:R-:W3:Y:S04]  /*8df0*/  LDSM.16.MT88.4 R120, [R222+0xb400] ;  /* 0x00b40000de78783b */ /* 0x000ee80000004200 */
        /* <DEDUP_REMOVED lines=11> */
[C---:B------:R-:W-:Y:S05]  /*8eb0*/  HMMA.16816.F32 R72, R116.reuse, R128, R72 ;  /* 0x000000807448723c */ /* 0x040fea0000001848 */
[--C-:B------:R-:W-:Y:S01]  /*8ec0*/  FFMA.FTZ R132, R214, UR4, -R106.reuse ;  /* 0x00000004d6847c23 */ /* 0x100fe2000801086a */
[-C--:B------:R-:W-:Y:S03]  /*8ed0*/  HMMA.16816.F32 R76, R116, R130.reuse, R76 ;  /* 0x00000082744c723c */ /* 0x080fe6000000184c */
[----:B------:R-:W-:Y:S02]  /*8ee0*/  MUFU.EX2 R209, R132 ;  /* 0x0000008400d17308 */ /* 0x000fe40000000800 */
[----:B------:R-:W-:Y:S01]  /*8ef0*/  MOV R214, R185 ;  /* 0x000000b900d67202 */ /* 0x000fe20000000f00 */
[C---:B------:R-:W-:Y:S01]  /*8f00*/  HMMA.16816.F32 R80, R112.reuse, R130, R80 ;  /* 0x000000827050723c */ /* 0x040fe20000001850 */
[----:B------:R-:W-:Y:S04]  /*8f10*/  LDSM.16.MT88.4 R128, [R220+0xb800] ;  /* 0x00b80000dc80783b */ /* 0x000fe80000004200 */
[----:B-1----:R-:W-:Y:S01]  /*8f20*/  FFMA.FTZ R111, R216, UR4, -R106 ;  /* 0x00000004d86f7c23 */ /* 0x002fe2000801086a */
[-C--:B---3--:R-:W-:Y:S03]  /*8f30*/  HMMA.16816.F32 R84, R112, R120.reuse, R84 ;  /* 0x000000787054723c */ /* 0x088fe60000001854 */
[----:B------:R1:W3:Y:S02]  /*8f40*/  MUFU.EX2 R210, R111 ;  /* 0x0000006f00d27308 */ /* 0x0002e40000000800 */
[----:B------:R-:W-:Y:S01]  /*8f50*/  MOV R216, R135 ;  /* 0x0000008700d87202 */ /* 0x000fe20000000f00 */
[C---:B------:R-:W-:Y:S05]  /*8f60*/  HMMA.16816.F32 R88, R116.reuse, R120, R88 ;  /* 0x000000787458723c */ /* 0x040fea0000001858 */
[----:B------:R-:W-:Y:S01]  /*8f70*/  FFMA.FTZ R0, R0, R163, R214 ;  /* 0x000000a300007223 */ /* 0x000fe200000100d6 */
[-C--:B------:R-:W-:Y:S05]  /*8f80*/  HMMA.16816.F32 R92, R116, R122.reuse, R92 ;  /* 0x0000007a745c723c */ /* 0x080fea000000185c */
[----:B------:R-:W-:Y:S01]  /*8f90*/  MOV R214, R160 ;  /* 0x000000a000d67202 */ /* 0x000fe20000000f00 */
[----:B------:R-:W-:Y:S01]  /*8fa0*/  HMMA.16816.F32 R96, R112, R122, R96 ;  /* 0x0000007a7060723c */ /* 0x000fe20000001860 */
[----:B------:R-:W-:Y:S04]  /*8fb0*/  LDSM.16.MT88.4 R120, [R220+0xa800] ;  /* 0x00a80000dc78783b */ /* 0x000fe80000004200 */
[--C-:B-1----:R-:W-:Y:S01]  /*8fc0*/  FFMA.FTZ R111, R228, UR4, -R109.reuse ;  /* 0x00000004e46f7c23 */ /* 0x102fe2000801086d */
[----:B------:R-:W-:Y:S01]  /*8fd0*/  MOV R228, R190 ;  /* 0x000000be00e47202 */ /* 0x000fe20000000f00 */
[----:B------:R-:W-:Y:S01]  /*8fe0*/  FADD.FTZ R0, R168, R0 ;  /* 0x00000000a8007221 */ /* 0x000fe20000010000 */
[----:B------:R-:W-:Y:S01]  /*8ff0*/  F2FP.F16.F32.PACK_AB R112, R247, R246 ;  /* 0x000000f6f770723e */ /* 0x000fe200000000ff */
[----:B------:R1:W-:Y:S02]  /*9000*/  MUFU.EX2 R203, R111 ;  /* 0x0000006f00cb7308 */ /* 0x0003e40000000800 */
[----:B--2---:R-:W-:Y:S02]  /*9010*/  F2FP.F16.F32.PACK_AB R113, R211, R217 ;  /* 0x000000d9d371723e */ /* 0x004fe400000000ff */
[----:B-----5:R-:W-:Y:S02]  /*9020*/  F2FP.F16.F32.PACK_AB R114, R212, R215 ;  /* 0x000000d7d472723e */ /* 0x020fe400000000ff */
[----:B---3--:R-:W-:Y:S07]  /*9030*/  F2FP.F16.F32.PACK_AB R115, R210, R209 ;  /* 0x000000d1d273723e */ /* 0x008fee00000000ff */
[-C--:B----4-:R-:W-:Y:S03]  /*9040*/  HMMA.16816.F32 R4, R112, R124.reuse, R4 ;  /* 0x0000007c7004723c */ /* 0x090fe60000001804 */
[--C-:B-1----:R-:W-:Y:S01]  /*9050*/  FFMA.FTZ R111, R229, UR4, -R109.reuse ;  /* 0x00000004e56f7c23 */ /* 0x102fe2000801086d */
[----:B------:R-:W-:Y:S03]  /*9060*/  MOV R229, R189 ;  /* 0x000000bd00e57202 */ /* 0x000fe60000000f00 */
[----:B------:R1:W2:Y:S04]  /*9070*/  MUFU.EX2 R208, R111 ;  /* 0x0000006f00d07308 */ /* 0x0002a80000000800 */
[--C-:B-1----:R-:W-:Y:S01]  /*9080*/  FFMA.FTZ R111, R232, UR4, -R110.reuse ;  /* 0x00000004e86f7c23 */ /* 0x102fe2000801086e */
[----:B------:R-:W-:Y:S02]  /*9090*/  MOV R232, R134 ;  /* 0x0000008600e87202 */ /* 0x000fe40000000f00 */
[----:B--2---:R-:W-:Y:S03]  /*90a0*/  F2FP.F16.F32.PACK_AB R116, R208, R203 ;  /* 0x000000cbd074723e */ /* 0x004fe600000000ff */
[----:B------:R1:W-:Y:S02]  /*90b0*/  MUFU.EX2 R201, R111 ;  /* 0x0000006f00c97308 */ /* 0x0003e40000000800 */
[--C-:B-1----:R-:W-:Y:S01]  /*90c0*/  FFMA.FTZ R111, R230, UR4, -R110.reuse ;  /* 0x00000004e66f7c23 */ /* 0x102fe2000801086e */
[----:B------:R-:W-:Y:S02]  /*90d0*/  MOV R230, R133 ;  /* 0x0000008500e67202 */ /* 0x000fe40000000f00 */
[----:B------:R-:W1:Y:S05]  /*90e0*/  LDSM.16.MT88.4 R132, [R222+0x9800] ;  /* 0x00980000de84783b */ /* 0x000e6a0000004200 */
[----:B------:R2:W3:Y:S02]  /*90f0*/  MUFU.EX2 R202, R111 ;  /* 0x0000006f00ca7308 */ /* 0x0004e40000000800 */
[--C-:B--2---:R-:W-:Y:S01]  /*9100*/  FFMA.FTZ R111, R231, UR4, -R109.reuse ;  /* 0x00000004e76f7c23 */ /* 0x104fe2000801086d */
[----:B---3--:R-:W-:Y:S01]  /*9110*/  F2FP.F16.F32.PACK_AB R117, R202, R201 ;  /* 0x000000c9ca75723e */ /* 0x008fe200000000ff */
[----:B------:R-:W2:Y:S06]  /*9120*/  LDL.LU R231, [R1+0x8] ;  /* 0x0000080001e77983 */ /* 0x000eac0000300800 */
[----:B------:R3:W-:Y:S02]  /*9130*/  MUFU.EX2 R199, R111 ;  /* 0x0000006f00c77308 */ /* 0x0007e40000000800 */
[----:B---3--:R-:W-:Y:S01]  /*9140*/  FFMA.FTZ R111, R233, UR4, -R109 ;  /* 0x00000004e96f7c23 */ /* 0x008fe2000801086d */
[----:B------:R-:W-:Y:S07]  /*9150*/  MOV R233, R186 ;  /* 0x000000ba00e97202 */ /* 0x000fee0000000f00 */
[----:B------:R3:W4:Y:S02]  /*9160*/  MUFU.EX2 R200, R111 ;  /* 0x0000006f00c87308 */ /* 0x0007240000000800 */
[--C-:B---3--:R-:W-:Y:S01]  /*9170*/  FFMA.FTZ R111, R234, UR4, -R110.reuse ;  /* 0x00000004ea6f7c23 */ /* 0x108fe2000801086e */
[----:B------:R-:W-:Y:S02]  /*9180*/  MOV R234, R187 ;  /* 0x000000bb00ea7202 */ /* 0x000fe40000000f00 */
[----:B----4-:R-:W-:Y:S05]  /*9190*/  F2FP.F16.F32.PACK_AB R118, R200, R199 ;  /* 0x000000c7c876723e */ /* 0x010fea00000000ff */
        /* <DEDUP_REMOVED lines=8> */
[C---:B------:R-:W-:Y:S06]  /*9220*/  HMMA.16816.F32 R8, R116.reuse, R124, R8 ;  /* 0x0000007c7408723c */ /* 0x040fec0000001808 */
[-C--:B------:R-:W-:Y:S05]  /*9230*/  HMMA.16816.F32 R12, R116, R126.reuse, R12 ;  /* 0x0000007e740c723c */ /* 0x080fea000000180c */
[--C-:B---3--:R-:W-:Y:S01]  /*9240*/  FFMA.FTZ R111, R237, UR4, -R105.reuse ;  /* 0x00000004ed6f7c23 */ /* 0x108fe20008010869 */
[C---:B------:R-:W-:Y:S01]  /*9250*/  HMMA.16816.F32 R16, R112.reuse, R126, R16 ;  /* 0x0000007e7010723c */ /* 0x040fe20000001810 */
[----:B------:R-:W3:Y:S02]  /*9260*/  LDSM.16.MT88.4 R124, [R222+0xa800] ;  /* 0x00a80000de7c783b */ /* 0x000ee40000004200 */
[----:B------:R4:W-:Y:S02]  /*9270*/  MUFU.EX2 R195, R111 ;  /* 0x0000006f00c37308 */ /* 0x0009e40000000800 */
[----:B------:R-:W-:Y:S01]  /*9280*/  MOV R237, R182 ;  /* 0x000000b600ed7202 */ /* 0x000fe20000000f00 */
[-C--:B-1----:R-:W-:Y:S06]  /*9290*/  HMMA.16816.F32 R20, R112, R132.reuse, R20 ;  /* 0x000000847014723c */ /* 0x082fec0000001814 */
[C---:B------:R-:W-:Y:S06]  /*92a0*/  HMMA.16816.F32 R24, R116.reuse, R132, R24 ;  /* 0x000000847418723c */ /* 0x040fec0000001818 */
[-C--:B------:R-:W-:Y:S05]  /*92b0*/  HMMA.16816.F32 R28, R116, R134.reuse, R28 ;  /* 0x00000086741c723c */ /* 0x080fea000000181c */
[--C-:B----4-:R-:W-:Y:S01]  /*92c0*/  FFMA.FTZ R111, R239, UR4, -R106.reuse ;  /* 0x00000004ef6f7c23 */ /* 0x110fe2000801086a */
[C---:B------:R-:W-:Y:S03]  /*92d0*/  HMMA.16816.F32 R32, R112.reuse, R134, R32 ;  /* 0x000000867020723c */ /* 0x040fe60000001820 */
[----:B------:R1:W-:Y:S02]  /*92e0*/  MUFU.EX2 R193, R111 ;  /* 0x0000006f00c17308 */ /* 0x0003e40000000800 */
[----:B------:R-:W-:Y:S01]  /*92f0*/  MOV R239, R176 ;  /* 0x000000b000ef7202 */ /* 0x000fe20000000f00 */
[-C--:B------:R-:W-:Y:S06]  /*9300*/  HMMA.16816.F32 R36, R112, R120.reuse, R36 ;  /* 0x000000787024723c */ /* 0x080fec0000001824 */
[C---:B------:R-:W-:Y:S06]  /*9310*/  HMMA.16816.F32 R40, R116.reuse, R120, R40 ;  /* 0x000000787428723c */ /* 0x040fec0000001828 */
[-C--:B------:R-:W-:Y:S05]  /*9320*/  HMMA.16816.F32 R44, R116, R122.reuse, R44 ;  /* 0x0000007a742c723c */ /* 0x080fea000000182c */
[--C-:B-1----:R-:W-:Y:S01]  /*9330*/  FFMA.FTZ R111, R238, UR4, -R106.reuse ;  /* 0x00000004ee6f7c23 */ /* 0x102fe2000801086a */
[C---:B------:R-:W-:Y:S01]  /*9340*/  HMMA.16816.F32 R48, R112.reuse, R122, R48 ;  /* 0x0000007a7030723c */ /* 0x040fe20000001830 */
[----:B------:R-:W1:Y:S02]  /*9350*/  LDSM.16.MT88.4 R120, [R222+0xb800] ;  /* 0x00b80000de78783b */ /* 0x000e640000004200 */
[----:B------:R4:W-:Y:S02]  /*9360*/  MUFU.EX2 R194, R111 ;  /* 0x0000006f00c27308 */ /* 0x0009e40000000800 */
[----:B------:R-:W-:Y:S01]  /*9370*/  MOV R238, R177 ;  /* 0x000000b100ee7202 */ /* 0x000fe20000000f00 */
[-C--:B---3--:R-:W-:Y:S06]  /*9380*/  HMMA.16816.F32 R52, R112, R124.reuse, R52 ;  /* 0x0000007c7034723c */ /* 0x088fec0000001834 */
[C---:B------:R-:W-:Y:S06]  /*9390*/  HMMA.16816.F32 R56, R116.reuse, R124, R56 ;  /* 0x0000007c7438723c */ /* 0x040fec0000001838 */
[-C--:B------:R-:W-:Y:S05]  /*93a0*/  HMMA.16816.F32 R60, R116, R126.reuse, R60 ;  /* 0x0000007e743c723c */ /* 0x080fea000000183c */
[--C-:B----4-:R-:W-:Y:S01]  /*93b0*/  FFMA.FTZ R111, R206, UR4, -R105.reuse ;  /* 0x00000004ce6f7c23 */ /* 0x110fe20008010869 */
[C---:B------:R-:W-:Y:S01]  /*93c0*/  HMMA.16816.F32 R64, R112.reuse, R126, R64 ;  /* 0x0000007e7040723c */ /* 0x040fe20000001840 */
[----:B------:R-:W3:Y:S02]  /*93d0*/  LDSM.16.MT88.4 R124, [R220+0x9c00] ;  /* 0x009c0000dc7c783b */ /* 0x000ee40000004200 */
[----:B------:R-:W-:Y:S02]  /*93e0*/  MUFU.EX2 R192, R111 ;  /* 0x0000006f00c07308 */ /* 0x000fe40000000800 */
[----:B------:R-:W-:Y:S01]  /*93f0*/  FFMA.FTZ R105, R204, UR4, -R105 ;  /* 0x00000004cc697c23 */ /* 0x000fe20008010869 */
[-C--:B------:R-:W-:Y:S07]  /*9400*/  HMMA.16816.F32 R68, R112, R128.reuse, R68 ;  /* 0x000000807044723c */ /* 0x080fee0000001844 */
[----:B------:R4:W-:Y:S01]  /*9410*/  MUFU.EX2 R191, R105 ;  /* 0x0000006900bf7308 */ /* 0x0009e20000000800 */
[C---:B------:R-:W-:Y:S04]  /*9420*/  HMMA.16816.F32 R72, R116.reuse, R128, R72 ;  /* 0x000000807448723c */ /* 0x040fe80000001848 */
[----:B------:R-:W-:Y:S02]  /*9430*/  MOV R204, R184 ;  /* 0x000000b800cc7202 */ /* 0x000fe40000000f00 */
[-C--:B------:R-:W-:Y:S05]  /*9440*/  HMMA.16816.F32 R76, R116, R130.reuse, R76 ;  /* 0x00000082744c723c */ /* 0x080fea000000184c */
[----:B------:R-:W-:Y:S01]  /*9450*/  MOV R206, R178 ;  /* 0x000000b200ce7202 */ /* 0x000fe20000000f00 */
[C---:B------:R-:W-:Y:S05]  /*9460*/  HMMA.16816.F32 R80, R112.reuse, R130, R80 ;  /* 0x000000827050723c */ /* 0x040fea0000001850 */
[--C-:B----4-:R-:W-:Y:S01]  /*9470*/  FFMA.FTZ R105, R207, UR4, -R106.reuse ;  /* 0x00000004cf697c23 */ /* 0x110fe2000801086a */
[-C--:B-1----:R-:W-:Y:S03]  /*9480*/  HMMA.16816.F32 R84, R112, R120.reuse, R84 ;  /* 0x000000787054723c */ /* 0x082fe60000001854 */
[----:B------:R1:W-:Y:S02]  /*9490*/  MUFU.EX2 R190, R105 ;  /* 0x0000006900be7308 */ /* 0x0003e40000000800 */
[----:B------:R-:W-:Y:S01]  /*94a0*/  FFMA.FTZ R106, R205, UR4, -R106 ;  /* 0x00000004cd6a7c23 */ /* 0x000fe2000801086a */
[C---:B------:R-:W-:Y:S05]  /*94b0*/  HMMA.16816.F32 R88, R116.reuse, R120, R88 ;  /* 0x000000787458723c */ /* 0x040fea0000001858 */
[----:B------:R-:W-:Y:S01]  /*94c0*/  MOV R205, R188 ;  /* 0x000000bc00cd7202 */ /* 0x000fe20000000f00 */
[-C--:B------:R-:W-:Y:S01]  /*94d0*/  HMMA.16816.F32 R92, R116, R122.reuse, R92 ;  /* 0x0000007a745c723c */ /* 0x080fe2000000185c */
[----:B------:R-:W4:Y:S04]  /*94e0*/  MUFU.EX2 R189, R106 ;  /* 0x0000006a00bd7308 */ /* 0x000f280000000800 */
[----:B------:R-:W-:Y:S01]  /*94f0*/  MOV R207, R181 ;  /* 0x000000b500cf7202 */ /* 0x000fe20000000f00 */
[----:B------:R-:W-:Y:S05]  /*9500*/  HMMA.16816.F32 R96, R112, R122, R96 ;  /* 0x0000007a7060723c */ /* 0x000fea0000001860 */
[--C-:B-1----:R-:W-:Y:S02]  /*9510*/  FFMA.FTZ R105, R240, UR4, -R109.reuse ;  /* 0x00000004f0697c23 */ /* 0x102fe4000801086d */
[----:B------:R-:W5:Y:S02]  /*9520*/  LDL.LU R240, [R1+0x4] ;  /* 0x0000040001f07983 */ /* 0x000f640000300800 */
[----:B------:R1:W-:Y:S02]  /*9530*/  MUFU.EX2 R187, R105 ;  /* 0x0000006900bb7308 */ /* 0x0003e40000000800 */
[----:B----4-:R-:W-:Y:S01]  /*9540*/  F2FP.F16.F32.PACK_AB R111, R189, R190 ;  /* 0x000000bebd6f723e */ /* 0x010fe200000000ff */
[----:B-1----:R-:W-:Y:S01]  /*9550*/  FFMA.FTZ R105, R241, UR4, -R109 ;  /* 0x00000004f1697c23 */ /* 0x002fe2000801086d */
[----:B------:R-:W-:Y:S06]  /*9560*/  MOV R241, R179 ;  /* 0x000000b300f17202 */ /* 0x000fec0000000f00 */
[----:B------:R1:W4:Y:S02]  /*9570*/  MUFU.EX2 R188, R105 ;  /* 0x0000006900bc7308 */ /* 0x0003240000000800 */
[--C-:B-1----:R-:W-:Y:S01]  /*9580*/  FFMA.FTZ R105, R242, UR4, -R110.reuse ;  /* 0x00000004f2697c23 */ /* 0x102fe2000801086e */
[----:B----4-:R-:W-:Y:S01]  /*9590*/  F2FP.F16.F32.PACK_AB R176, R188, R187 ;  /* 0x000000bbbcb0723e */ /* 0x010fe200000000ff */
[----:B------:R-:W4:Y:S06]  /*95a0*/  LDL.LU R242, [R1] ;  /* 0x0000000001f27983 */ /* 0x000f2c0000300800 */
[----:B------:R1:W-:Y:S02]  /*95b0*/  MUFU.EX2 R185, R105 ;  /* 0x0000006900b97308 */ /* 0x0003e40000000800 */
[--C-:B-1----:R-:W-:Y:S01]  /*95c0*/  FFMA.FTZ R105, R245, UR4, -R110.reuse ;  /* 0x00000004f5697c23 */ /* 0x102fe2000801086e */
[----:B------:R-:W-:Y:S01]  /*95d0*/  FFMA.FTZ R110, R108, UR4, -R110 ;  /* 0x000000046c6e7c23 */ /* 0x000fe2000801086e */
[----:B------:R-:W-:Y:S06]  /*95e0*/  F2FP.F16.F32.PACK_AB R108, R195, R196 ;  /* 0x000000c4c36c723e */ /* 0x000fec00000000ff */
[----:B------:R1:W3:Y:S01]  /*95f0*/  MUFU.EX2 R186, R105 ;  /* 0x0000006900ba7308 */ /* 0x0002e20000000800 */
[----:B------:R-:W-:Y:S02]  /*9600*/  MOV R245, R180 ;  /* 0x000000b400f57202 */ /* 0x000fe40000000f00 */
[----:B------:R-:W4:Y:S01]  /*9610*/  LDSM.16.MT88.4 R180, [R220+0xbc00] ;  /* 0x00bc0000dcb4783b */ /* 0x000f220000004200 */
[----:B--2---:R-:W-:Y:S01]  /*9620*/  FFMA.FTZ R2, R2, R231, R233 ;  /* 0x000000e702027223 */ /* 0x004fe200000100e9 */
[----:B------:R-:W-:Y:S02]  /*9630*/  MOV R231, R232 ;  /* 0x000000e800e77202 */ /* 0x000fe40000000f00 */
[----:B------:R-:W-:Y:S01]  /*9640*/  MOV R232, R228 ;  /* 0x000000e400e87202 */ /* 0x000fe20000000f00 */
[----:B------:R-:W-:Y:S01]  /*9650*/  FADD.FTZ R2, R169, R2 ;  /* 0x00000002a9027221 */ /* 0x000fe20000010000 */
[----:B------:R-:W-:Y:S02]  /*9660*/  MOV R228, R162 ;  /* 0x000000a200e47202 */ /* 0x000fe40000000f00 */
[----:B------:R-:W-:Y:S02]  /*9670*/  MOV R233, R230 ;  /* 0x000000e600e97202 */ /* 0x000fe40000000f00 */
[----:B------:R-:W-:Y:S02]  /*9680*/  MOV R230, R229 ;  /* 0x000000e500e67202 */ /* 0x000fe40000000f00 */
[----:B------:R-:W-:Y:S01]  /*9690*/  MOV R229, R216 ;  /* 0x000000d800e57202 */ /* 0x000fe20000000f00 */
[--C-:B-1----:R-:W-:Y:S01]  /*96a0*/  FFMA.FTZ R105, R244, UR4, -R109.reuse ;  /* 0x00000004f4697c23 */ /* 0x102fe2000801086d */
[----:B------:R-:W-:Y:S01]  /*96b0*/  FFMA.FTZ R109, R243, UR4, -R109 ;  /* 0x00000004f36d7c23 */ /* 0x000fe2000801086d */
[----:B---3--:R-:W-:Y:S02]  /*96c0*/  F2FP.F16.F32.PACK_AB R177, R186, R185 ;  /* 0x000000b9bab1723e */ /* 0x008fe400000000ff */
[----:B------:R-:W-:Y:S01]  /*96d0*/  MUFU.EX2 R184, R105 ;  /* 0x0000006900b87308 */ /* 0x000fe20000000800 */
[----:B------:R-:W-:Y:S09]  /*96e0*/  MOV R216, R161 ;  /* 0x000000a100d87202 */ /* 0x000ff20000000f00 */
[----:B------:R1:W2:Y:S10]  /*96f0*/  MUFU.EX2 R106, R109 ;  /* 0x0000006d006a7308 */ /* 0x0002b40000000800 */
[----:B------:R3:W3:Y:S01]  /*9700*/  MUFU.EX2 R105, R110 ;  /* 0x0000006e00697308 */ /* 0x0006e20000000800 */
[----:B-1----:R-:W-:Y:S02]  /*9710*/  F2FP.F16.F32.PACK_AB R109, R194, R193 ;  /* 0x000000c1c26d723e */ /* 0x002fe400000000ff */
[----:B--2---:R-:W-:Y:S02]  /*9720*/  F2FP.F16.F32.PACK_AB R178, R106, R184 ;  /* 0x000000b86ab2723e */ /* 0x004fe400000000ff */
        /* <DEDUP_REMOVED lines=27> */
[----:B------:R-:W-:Y:S03]  /*98e0*/  FADD.FTZ R0, R233, R9 ;  /* 0x00000009e9007221 */ /* 0x000fe60000010000 */
[----:B------:R-:W-:Y:S04]  /*98f0*/  FADD.FTZ R9, R232, R3 ;  /* 0x00000003e8097221 */ /* 0x000fe80000010000 */
[----:B------:R-:W-:Y:S01]  /*9900*/  FADD.FTZ R9, R214, R9 ;  /* 0x00000009d6097221 */ /* 0x000fe20000010000 */
[----:B----4-:R-:W-:Y:S04]  /*9910*/  FFMA.FTZ R100, R100, R242, R245 ;  /* 0x000000f264647223 */ /* 0x010fe800000100f5 */
[----:B------:R-:W-:Y:S01]  /*9920*/  FADD.FTZ R8, R213, R100 ;  /* 0x00000064d5087221 */ /* 0x000fe20000010000 */
[----:B------:R-:W-:Y:S02]  /*9930*/  MOV R213, R219 ;  /* 0x000000db00d57202 */ /* 0x000fe40000000f00 */
        /* <DEDUP_REMOVED lines=65> */
.L_x_641:
        /* <DEDUP_REMOVED lines=49> */
[----:B----4-:R-:W-:Y:S01]  /*a060*/  @P1 IMAD.WIDE.U32 R4, R13, R8, RZ ;  /* 0x000000080d041225 */ /* 0x010fe200078e00ff */
        /* <DEDUP_REMOVED lines=40> */
.L_x_645:
        /* <DEDUP_REMOVED lines=23> */
.L_x_646:
        /* <DEDUP_REMOVED lines=271> */
.L_x_648:
[----:B------:R-:W-:Y:S05]  /*b550*/  BSYNC B0 ;  /* 0x0000000000007941 */ /* 0x000fea0003800000 */
.L_x_647:
[----:B-1----:R-:W2:Y:S01]  /*b560*/  LDL R2, [R1+0x10] ;  /* 0x0000100001027983 */ /* 0x002ea20000100800 */
[----:B------:R-:W-:-:S03]  /*b570*/  ULDC.64 UR4, c[0x0][0x2a0] ;  /* 0x0000a80000047ab9 */ /* 0x000fc60000000a00 */
[----:B------:R-:W3:Y:S04]  /*b580*/  LDL R0, [R1+0x14] ;  /* 0x0000140001007983 */ /* 0x000ee80000100800 */
[----:B------:R-:W4:Y:S04]  /*b590*/  LDL.LU.64 R8, [R1+0x58] ;  /* 0x0000580001087983 */ /* 0x000f280000300a00 */
[----:B------:R-:W4:Y:S04]  /*b5a0*/  LDL.LU R7, [R1+0x74] ;  /* 0x0000740001077983 */ /* 0x000f280000300800 */
[----:B------:R-:W4:Y:S04]  /*b5b0*/  LDL.LU R5, [R1+0x7c] ;  /* 0x00007c0001057983 */ /* 0x000f280000300800 */
[----:B------:R-:W4:Y:S04]  /*b5c0*/  LDL.LU R4, [R1+0x78] ;  /* 0x0000780001047983 */ /* 0x000f280000300800 */
[----:B------:R-:W4:Y:S04]  /*b5d0*/  LDL.64 R36, [R1+0x30] ;  /* 0x0000300001247983 */ /* 0x000f280000100a00 */
[----:B------:R1:W5:Y:S04]  /*b5e0*/  LDL.64 R38, [R1+0x60] ;  /* 0x0000600001267983 */ /* 0x0003680000100a00 */
[----:B------:R1:W1:Y:S04]  /*b5f0*/  LDS.128 R20, [R226] ;  /* 0x00000000e2147984 */ /* 0x0002680000000c00 */
[----:B------:R1:W1:Y:S04]  /*b600*/  LDS.128 R16, [R226+0x2000] ;  /* 0x00200000e2107984 */ /* 0x0002680000000c00 */
[----:B------:R1:W1:Y:S01]  /*b610*/  LDS.128 R12, [R226+0x4000] ;  /* 0x00400000e20c7984 */ /* 0x0002620000000c00 */
[----:B------:R-:W-:Y:S01]  /*b620*/  BSSY B0, `(.L_x_649) ;  /* 0x000001f000007945 */ /* 0x000fe20003800000 */
[----:B--2---:R-:W-:-:S02]  /*b630*/  IMAD.MOV.U32 R24, RZ, RZ, R2 ;  /* 0x000000ffff187224 */ /* 0x004fc400078e0002 */
[----:B---3--:R-:W-:Y:S01]  /*b640*/  IMAD.MOV.U32 R11, RZ, RZ, R0 ;  /* 0x000000ffff0b7224 */ /* 0x008fe200078e0000 */
[----:B------:R-:W-:Y:S02]  /*b650*/  SHF.R.S32.HI R0, RZ, 0x1f, R26 ;  /* 0x0000001fff007819 */ /* 0x000fe4000001141a */
[----:B----45:R-:W-:-:S03]  /*b660*/  ISETP.GE.AND P3, PT, R8, R61, PT ;  /* 0x0000003d0800720c */ /* 0x030fc60003f66270 */
[----:B------:R-:W-:-:S04]  /*b670*/  IMAD R0, R0, UR4, RZ ;  /* 0x0000000400007c24 */ /* 0x000fc8000f8e02ff */
[----:B------:R-:W-:Y:S01]  /*b680*/  IMAD R0, R26, UR5, R0 ;  /* 0x000000051a007c24 */ /* 0x000fe2000f8e0200 */
[----:B------:R-:W-:-:S04]  /*b690*/  IADD3 R2, P0, R36, R59, RZ ;  /* 0x0000003b24027210 */ /* 0x000fc80007f1e0ff */
[----:B------:R-:W-:Y:S02]  /*b6a0*/  IADD3.X R3, R37, R60, RZ, P0, !PT ;  /* 0x0000003c25037210 */ /* 0x000fe400007fe4ff */
[-C--:B------:R-:W-:Y:S01]  /*b6b0*/  ISETP.GE.AND P2, PT, R7, R61.reuse, PT ;  /* 0x0000003d0700720c */ /* 0x080fe20003f46270 */
[----:B------:R-:W-:Y:S01]  /*b6c0*/  IMAD.WIDE.U32 R8, R26, UR4, R2 ;  /* 0x000000041a087c25 */ /* 0x000fe2000f8e0002 */
[-C--:B------:R-:W-:Y:S02]  /*b6d0*/  ISETP.GE.AND P1, PT, R5, R61.reuse, PT ;  /* 0x0000003d0500720c */ /* 0x080fe40003f26270 */
[----:B------:R-:W-:Y:S01]  /*b6e0*/  ISETP.GE.AND P0, PT, R4, R61, PT ;  /* 0x0000003d0400720c */ /* 0x000fe20003f06270 */
[----:B------:R-:W-:Y:S01]  /*b6f0*/  IMAD.IADD R7, R9, 0x1, R0 ;  /* 0x0000000109077824 */ /* 0x000fe200078e0200 */
[----:B-1----:R-:W-:Y:S11]  /*b700*/  @P3 BRA `(.L_x_650) ;  /* 0x0000000000403947 */ /* 0x002ff60003800000 */
        /* <DEDUP_REMOVED lines=16> */
.L_x_650:
[----:B------:R-:W-:Y:S05]  /*b810*/  BSYNC B0 ;  /* 0x0000000000007941 */ /* 0x000fea0003800000 */
.L_x_649:
        /* <DEDUP_REMOVED lines=24> */
.L_x_652:
[----:B------:R-:W-:Y:S05]  /*b9a0*/  BSYNC B0 ;  /* 0x0000000000007941 */ /* 0x000fea0003800000 */
.L_x_651:
        /* <DEDUP_REMOVED lines=24> */
.L_x_654:
[----:B------:R-:W-:Y:S05]  /*bb30*/  BSYNC B0 ;  /* 0x0000000000007941 */ /* 0x000fea0003800000 */
.L_x_653:
        /* <DEDUP_REMOVED lines=23> */
.L_x_619:
        /* <DEDUP_REMOVED lines=64> */
.L_x_656:
[----:B------:R-:W-:Y:S05]  /*c0b0*/  BSYNC B0 ;  /* 0x0000000000007941 */ /* 0x000fea0003800000 */
.L_x_655:
        /* <DEDUP_REMOVED lines=24> */
.L_x_658:
[----:B------:R-:W-:Y:S05]  /*c240*/  BSYNC B0 ;  /* 0x0000000000007941 */ /* 0x000fea0003800000 */
.L_x_657:
        /* <DEDUP_REMOVED lines=30> */
.L_x_660:
[----:B------:R-:W-:Y:S05]  /*c430*/  BSYNC B0 ;  /* 0x0000000000007941 */ /* 0x000fea0003800000 */
.L_x_659:
        /* <DEDUP_REMOVED lines=32> */
.L_x_662:
[----:B------:R-:W-:Y:S05]  /*c640*/  BSYNC B0 ;  /* 0x0000000000007941 */ /* 0x000fea0003800000 */
.L_x_661:
        /* <DEDUP_REMOVED lines=16> */
.L_x_664:
[----:B------:R-:W-:Y:S05]  /*c750*/  BSYNC B0 ;  /* 0x0000000000007941 */ /* 0x000fea0003800000 */
.L_x_663:
        /* <DEDUP_REMOVED lines=10> */
.L_x_666:
[----:B------:R-:W-:Y:S05]  /*c800*/  BSYNC B0 ;  /* 0x0000000000007941 */ /* 0x000fea0003800000 */
.L_x_665:
        /* <DEDUP_REMOVED lines=10> */
.L_x_668:
[----:B------:R-:W-:Y:S05]  /*c8b0*/  BSYNC B0 ;  /* 0x0000000000007941 */ /* 0x000fea0003800000 */
.L_x_667:
        /* <DEDUP_REMOVED lines=10> */
.L_x_669:
        /* <DEDUP_REMOVED lines=10> */
.L_x_1220:


//--------------------- .text._ZN5flash16flash_fwd_kernelI23Flash_fwd_kernel_traitsILi96ELi128ELi64ELi4ELb0ELb0EN7cutlass6half_tE19Flash_kernel_traitsILi96ELi128ELi64ELi4ES3_EELb1ELb0ELb0ELb1ELb0ELb0ELb0ELb1EEEvNS_16Flash_fwd_paramsE --------------------------
	.section	.text._ZN5flash16flash_fwd_kernelI23Flash_fwd_kernel_traitsILi96ELi128ELi64ELi4ELb0ELb0EN7cutlass6half_tE19Flash_kernel_traitsILi96ELi128ELi64ELi4ES3_EELb1ELb0ELb0ELb1ELb0ELb0ELb0ELb1EEEvNS_16Flash_fwd_paramsE,"ax",@progbits
	.align	128
        .global         _ZN5flash16flash_fwd_kernelI23Flash_fwd_kernel_traitsILi96ELi128ELi64ELi4ELb0ELb0EN7cutlass6half_tE19Flash_kernel_traitsILi96ELi128ELi64ELi4ES3_EELb1ELb0ELb0ELb1ELb0ELb0ELb0ELb1EEEvNS_16Flash_fwd_paramsE
        .type           _ZN5flash16flash_fwd_kernelI23Flash_fwd_kernel_traitsILi96ELi128ELi64ELi4ELb0ELb0EN7cutlass6half_tE19Flash_kernel_traitsILi96ELi128ELi64ELi4ES3_EELb1ELb0ELb0ELb1ELb0ELb0ELb0ELb1EEEvNS_16Flash_fwd_paramsE,@function
        .size           _ZN5flash16flash_fwd_kernelI23Flash_fwd_kernel_traitsILi96ELi128ELi64ELi4ELb0ELb0EN7cutlass6half_tE19Flash_kernel_traitsILi96ELi128ELi64ELi4ES3_EELb1ELb0ELb0ELb1ELb0ELb0ELb0ELb1EEEvNS_16Flash_fwd_paramsE,(.L_x_1221 - _ZN5flash16flash_fwd_kernelI23Flash_fwd_kernel_traitsILi96ELi128ELi64ELi4ELb0ELb0EN7cutlass6half_tE19Flash_kernel_traitsILi96ELi128ELi64ELi4ES3_EELb1ELb0ELb0ELb1ELb0ELb0ELb0ELb1EEEvNS_16Flash_fwd_paramsE)
        .other          _ZN5flash16flash_fwd_kernelI23Flash_fwd_kernel_traitsILi96ELi128ELi64ELi4ELb0ELb0EN7cutlass6half_tE19Flash_kernel_traitsILi96ELi128ELi64ELi4ES3_EELb1ELb0ELb0ELb1ELb0ELb0ELb0ELb1EEEvNS_16Flash_fwd_paramsE,@"STO_CUDA_ENTRY STV_DEFAULT"
_ZN5flash16flash_fwd_kernelI23Flash_fwd_kernel_traitsILi96ELi128ELi64ELi4ELb0ELb0EN7cutlass6half_tE19Flash_kernel_traitsILi96ELi128ELi64ELi4ES3_EELb1ELb0ELb0ELb1ELb0ELb0ELb0ELb1EEEvNS_16Flash_fwd_paramsE:
.text._ZN5flash16flash_fwd_kernelI23Flash_fwd_kernel_traitsILi96ELi128ELi64ELi4ELb0ELb0EN7cutlass6half_tE19Flash_kernel_traitsILi96ELi128ELi64ELi4ES3_EELb1ELb0ELb0ELb1ELb0ELb0ELb0ELb1EEEvNS_16Flash_fwd_paramsE:
        /* <DEDUP_REMOVED lines=18> */
[----:B------:R-:W-:-:S06]  /*0120*/  ULDC.U8 UR13, c[0x0][0x388] ;  /* 0x0000e200000d7ab9 */ /* 0x000fcc0000000000 */
        /* <DEDUP_REMOVED lines=46> */
[----:B------:R-:W-:Y:S01]  /*0410*/  UMOV UR8, URZ ;  /* 0x0000003f00087c82 */ /* 0x000fe20008000000 */
[----:B------:R-:W-:Y:S02]  /*0420*/  UMOV UR6, 0xffffffff ;  /* 0xffffffff00067882 */ /* 0x000fe40000000000 */
        /* <DEDUP_REMOVED lines=19> */
.L_x_670:
[----:B------:R-:W-:-:S05]  /*0560*/  ULDC UR7, c[0x0][0x2c8] ;  /* 0x0000b20000077ab9 */ /* 0x000fca0000000800 */
.L_x_671:
        /* <DEDUP_REMOVED lines=21> */
[----:B------:R-:W-:-:S06]  /*06c0*/  UISETP.GE.AND UP0, UPT, UR22, 0x1, UPT ;  /* 0x000000011600788c */ /* 0x000fcc000bf06270 */
[----:B------:R-:W-:-:S13]  /*06d0*/  PLOP3.LUT P0, PT, PT, PT, UP0, 0x80, 0x0 ;  /* 0x000000000000781c */ /* 0x000fda0003f0f008 */
[----:B------:R-:W-:Y:S05]  /*06e0*/  @!P0 BRA `(.L_x_672) ;  /* 0x0000015400b48947 */ /* 0x000fea0003800000 */
[----:B------:R-:W1:Y:S01]  /*06f0*/  LDC R12, c[0x0][0x278] ;  /* 0x00009e00ff0c7b82 */ /* 0x000e620000000800 */
[----:B------:R-:W2:Y:S01]  /*0700*/  S2R R4, SR_CTAID.Z ;  /* 0x0000000000047919 */ /* 0x000ea20000002700 */
[----:B------:R-:W-:Y:S01]  /*0710*/  ULDC UR7, c[0x0][0x270] ;  /* 0x00009c0000077ab9 */ /* 0x000fe20000000800 */
[----:B------:R-:W-:Y:S01]  /*0720*/  UISETP.NE.AND UP1, UPT, UR14, -0x1, UPT ;  /* 0xffffffff0e00788c */ /* 0x000fe2000bf25270 */
[CC--:B------:R-:W-:Y:S01]  /*0730*/  LEA.HI R5, R23.reuse, R166.reuse, RZ, 0x2 ;  /* 0x000000a617057211 */ /* 0x0c0fe200078f10ff */
[----:B------:R-:W-:Y:S01]  /*0740*/  UIMAD UR7, UR23, UR7, UR24 ;  /* 0x00000007170772a4 */ /* 0x000fe2000f8e0218 */
[----:B------:R-:W-:Y:S01]  /*0750*/  LEA.HI R24, R23, R166, RZ, 0x3 ;  /* 0x000000a617187211 */ /* 0x000fe200078f18ff */
[----:B------:R-:W-:Y:S01]  /*0760*/  UISETP.NE.AND UP0, UPT, UR6, -0x1, UPT ;  /* 0xffffffff0600788c */ /* 0x000fe2000bf05270 */
[----:B------:R-:W-:Y:S01]  /*0770*/  SHF.R.S32.HI R14, RZ, 0x2, R5 ;  /* 0x00000002ff0e7819 */ /* 0x000fe20000011405 */
[----:B------:R-:W-:Y:S01]  /*0780*/  USHF.L.U32 UR9, UR7, 0x5, URZ ;  /* 0x0000000507097899 */ /* 0x000fe2000800063f */
[----:B------:R-:W-:Y:S01]  /*0790*/  SHF.R.S32.HI R21, RZ, 0x3, R24 ;  /* 0x00000003ff157819 */ /* 0x000fe20000011418 */
[----:B------:R-:W-:Y:S01]  /*07a0*/  UIADD3 UR12, -UR21, UR16, URZ ;  /* 0x00000010150c7290 */ /* 0x000fe2000fffe13f */
[----:B------:R-:W-:Y:S01]  /*07b0*/  SHF.R.S32.HI R231, RZ, 0x5, R164 ;  /* 0x00000005ffe77819 */ /* 0x000fe200000114a4 */
[----:B------:R-:W-:Y:S01]  /*07c0*/  ULDC UR17, c[0x0][0x2d8] ;  /* 0x0000b60000117ab9 */ /* 0x000fe20000000800 */
[----:B------:R-:W-:Y:S01]  /*07d0*/  @UP1 ULDC.64 UR4, c[0x0][0x240] ;  /* 0x0000900000041ab9 */ /* 0x000fe20000000a00 */
[----:B------:R-:W-:Y:S01]  /*07e0*/  IADD3 R192, P1, P0, R8, UR9, R156 ;  /* 0x0000000908c07c10 */ /* 0x000fe2000f83e09c */
[----:B------:R-:W-:Y:S01]  /*07f0*/  @UP1 UIMAD.WIDE.U32 UR28, UR14, UR4, URZ ;  /* 0x000000040e1c12a5 */ /* 0x000fe2000f8e003f */
[----:B------:R-:W-:Y:S01]  /*0800*/  IMAD.U32 R8, RZ, RZ, UR15 ;  /* 0x0000000fff087e24 */ /* 0x000fe2000f8e00ff */
[----:B------:R-:W-:Y:S01]  /*0810*/  USHF.R.S32.HI UR4, URZ, 0x1f, UR9 ;  /* 0x0000001f3f047899 */ /* 0x000fe20008011409 */
[----:B------:R-:W-:Y:S01]  /*0820*/  SHF.R.S32.HI R15, RZ, 0x1f, R14 ;  /* 0x0000001fff0f7819 */ /* 0x000fe2000001140e */
[----:B------:R3:W-:Y:S01]  /*0830*/  STL [R1+0xdc], R192 ;  /* 0x0000dcc001007387 */ /* 0x0007e20000100800 */
[----:B------:R-:W-:-:S02]  /*0840*/  @!UP1 USHF.R.S32.HI UR9, URZ, 0x1f, UR23 ;  /* 0x0000001f3f099899 */ /* 0x000fc40008011417 */
[----:B------:R-:W-:Y:S01]  /*0850*/  @UP1 UIMAD UR25, UR14, UR5, UR29 ;  /* 0x000000050e1912a4 */ /* 0x000fe2000f8e021d */
[----:B-1----:R-:W-:Y:S01]  /*0860*/  IABS R7, R12 ;  /* 0x0000000c00077213 */ /* 0x002fe20000000000 */
[----:B------:R-:W-:Y:S01]  /*0870*/  @UP0 UIADD3 UR29, UR8, UR6, URZ ;  /* 0x00000006081d0290 */ /* 0x000fe2000fffe03f */
[----:B------:R-:W-:Y:S01]  /*0880*/  ISETP.NE.AND P4, PT, R12, RZ, PT ;  /* 0x000000ff0c00720c */ /* 0x000fe20003f85270 */
[----:B------:R-:W-:Y:S01]  /*0890*/  @UP0 ULDC.64 UR10, c[0x0][0x248] ;  /* 0x00009200000a0ab9 */ /* 0x000fe20000000a00 */
[----:B------:R-:W1:Y:S01]  /*08a0*/  I2F.RP R2, R7 ;  /* 0x0000000700027306 */ /* 0x000e620000209400 */
[----:B------:R-:W-:Y:S02]  /*08b0*/  @UP0 UIMAD.WIDE.U32 UR30, UR29, UR10, URZ ;  /* 0x0000000a1d1e02a5 */ /* 0x000fe4000f8e003f */
[----:B------:R-:W-:Y:S01]  /*08c0*/  @UP0 UIMAD UR29, UR29, UR11, URZ ;  /* 0x0000000b1d1d02a4 */ /* 0x000fe2000f8e023f */
[----:B--2---:R-:W-:-:S03]  /*08d0*/  IABS R4, R4 ;  /* 0x0000000400047213 */ /* 0x004fc60000000000 */
[----:B------:R-:W-:Y:S01]  /*08e0*/  @UP0 UIADD3 UR29, UR31, UR29, URZ ;  /* 0x0000001d1f1d0290 */ /* 0x000fe2000fffe03f */
        /* <DEDUP_REMOVED lines=11> */
[----:B------:R-:W-:Y:S01]  /*09a0*/  @!UP1 ULDC.64 UR4, c[0x0][0x228] ;  /* 0x00008a0000049ab9 */ /* 0x000fe20000000a00 */
[----:B------:R-:W-:Y:S01]  /*09b0*/  PLOP3.LUT P0, PT, PT, PT, UP0, 0x80, 0x0 ;  /* 0x000000000000781c */ /* 0x000fe20003f0f008 */
[----:B------:R-:W-:Y:S01]  /*09c0*/  IMAD.MOV R0, RZ, RZ, -R6 ;  /* 0x000000ffff007224 */ /* 0x000fe200078e0a06 */
[----:B------:R-:W-:Y:S01]  /*09d0*/  @!UP1 UIMAD UR9, UR9, UR4, URZ ;  /* 0x00000004090992a4 */ /* 0x000fe2000f8e023f */
[----:B------:R-:W-:Y:S01]  /*09e0*/  VIADD R2, R14, 0x40 ;  /* 0x000000400e027836 */ /* 0x000fe20000000000 */
[----:B------:R-:W-:Y:S01]  /*09f0*/  @!UP1 UIMAD.WIDE.U32 UR32, UR23, UR4, URZ ;  /* 0x00000004172092a5 */ /* 0x000fe2000f8e003f */
[----:B------:R-:W-:Y:S01]  /*0a00*/  IMAD R0, R7, R0, R3 ;  /* 0x0000000007007224 */ /* 0x000fe200078e0203 */
[----:B------:R-:W-:Y:S01]  /*0a10*/  LOP3.LUT R3, R5, 0xfffffffc, RZ, 0xc0, !PT ;  /* 0xfffffffc05037812 */ /* 0x000fe200078ec0ff */
[----:B------:R-:W-:Y:S01]  /*0a20*/  ULDC UR4, c[0x0][0x2d4] ;  /* 0x0000b50000047ab9 */ /* 0x000fe20000000800 */
[----:B------:R-:W-:Y:S01]  /*0a30*/  ISETP.GE.AND P2, PT, R2, UR12, PT ;  /* 0x0000000c02007c0c */ /* 0x000fe2000bf46270 */
[----:B------:R-:W-:Y:S01]  /*0a40*/  IMAD.SHL.U32 R2, R21, 0x40, RZ ;  /* 0x0000004015027824 */ /* 0x000fe200078e00ff */
[----:B------:R-:W-:Y:S01]  /*0a50*/  ISETP.GT.U32.AND P3, PT, R7, R0, PT ;  /* 0x000000000700720c */ /* 0x000fe20003f64070 */
[----:B------:R-:W-:Y:S01]  /*0a60*/  IMAD.IADD R3, R166, 0x1, -R3 ;  /* 0x00000001a6037824 */ /* 0x000fe200078e0a03 */
[----:B------:R-:W-:Y:S01]  /*0a70*/  @!UP1 UIMAD UR5, UR23, UR5, UR9 ;  /* 0x00000005170592a4 */ /* 0x000fe2000f8e0209 */
[----:B------:R-:W-:Y:S01]  /*0a80*/  LOP3.LUT R4, R12, UR24, RZ, 0x3c, !PT ;  /* 0x000000180c047c12 */ /* 0x000fe2000f8e3cff */
[----:B------:R-:W-:Y:S01]  /*0a90*/  UIMAD UR4, UR7, UR4, UR21 ;  /* 0x00000004070472a4 */ /* 0x000fe2000f8e0215 */
[----:B------:R-:W-:Y:S01]  /*0aa0*/  IMAD.SHL.U32 R176, R3, 0x8, RZ ;  /* 0x0000000803b07824 */ /* 0x000fe200078e00ff */
[----:B------:R-:W-:Y:S01]  /*0ab0*/  LOP3.LUT R2, R2, 0xc0, RZ, 0xc0, !PT ;  /* 0x000000c002027812 */ /* 0x000fe200078ec0ff */
[----:B------:R-:W-:Y:S01]  /*0ac0*/  @!UP1 UIADD3 UR25, UR33, UR5, URZ ;  /* 0x0000000521199290 */ /* 0x000fe2000fffe03f */
[----:B------:R-:W-:Y:S01]  /*0ad0*/  ISETP.GE.AND P1, PT, R4, RZ, PT ;  /* 0x000000ff0400720c */ /* 0x000fe20003f26270 */
[----:B------:R-:W-:Y:S01]  /*0ae0*/  UIMAD UR20, UR4, UR17, URZ ;  /* 0x00000011041472a4 */ /* 0x000fe2000f8e023f */
[----:B------:R-:W-:Y:S01]  /*0af0*/  LOP3.LUT R3, R2, 0x18, R176, 0xf8, !PT ;  /* 0x0000001802037812 */ /* 0x000fe200078ef8b0 */
[----:B------:R-:W-:Y:S01]  /*0b00*/  @!UP1 UMOV UR28, UR32 ;  /* 0x00000020001c9c82 */ /* 0x000fe20008000000 */
[----:B------:R-:W-:Y:S01]  /*0b10*/  SHF.R.U32.HI R2, RZ, 0x3, R2 ;  /* 0x00000003ff027819 */ /* 0x000fe20000011602 */
[----:B------:R-:W-:-:S03]  /*0b20*/  @!P3 IMAD.IADD R0, R0, 0x1, -R7 ;  /* 0x000000010000b824 */ /* 0x000fc600078e0a07 */
[----:B------:R-:W-:Y:S02]  /*0b30*/  LOP3.LUT R2, R3, R2, RZ, 0x3c, !PT ;  /* 0x0000000203027212 */ /* 0x000fe400078e3cff */
[----:B------:R-:W-:Y:S02]  /*0b40*/  ISETP.GE.U32.AND P5, PT, R0, R7, PT ;  /* 0x000000070000720c */ /* 0x000fe40003fa6070 */
[----:B------:R-:W-:-:S04]  /*0b50*/  LEA.HI R0, R5, R14, RZ, 0x1 ;  /* 0x0000000e05007211 */ /* 0x000fc800078f08ff */
[----:B------:R-:W-:-:S05]  /*0b60*/  LOP3.LUT R0, R0, 0x7fffffe, RZ, 0xc0, !PT ;  /* 0x07fffffe00007812 */ /* 0x000fca00078ec0ff */
[----:B------:R-:W-:Y:S01]  /*0b70*/  IMAD.IADD R0, R14, 0x1, -R0 ;  /* 0x000000010e007824 */ /* 0x000fe200078e0a00 */
        /* <DEDUP_REMOVED lines=13> */
.L_x_673:
[----:B------:R-:W-:Y:S01]  /*0c50*/  @UP0 UIADD3 UR9, UR8, UR6, URZ ;  /* 0x0000000608090290 */ /* 0x000fe2000fffe03f */
[----:B------:R-:W-:Y:S01]  /*0c60*/  LEA R0, R231, R0, 0x3 ;  /* 0x00000000e7007211 */ /* 0x000fe200078e18ff */
[----:B------:R-:W-:Y:S01]  /*0c70*/  USHF.R.S32.HI UR5, URZ, 0x1f, UR24 ;  /* 0x0000001f3f057899 */ /* 0x000fe20008011418 */
[----:B------:R-:W-:Y:S01]  /*0c80*/  SHF.R.S32.HI R177, RZ, 0x1f, R176 ;  /* 0x0000001fffb17819 */ /* 0x000fe200000114b0 */
[----:B------:R-:W-:Y:S01]  /*0c90*/  @UP0 ULDC.64 UR6, c[0x0][0x250] ;  /* 0x0000940000060ab9 */ /* 0x000fe20000000a00 */
[----:B------:R-:W-:Y:S01]  /*0ca0*/  IMAD.WIDE R8, R8, 0x80, R14 ;  /* 0x0000008008087825 */ /* 0x000fe200078e020e */
[----:B------:R-:W-:Y:S01]  /*0cb0*/  @UP0 UIMAD.WIDE.U32 UR32, UR9, UR6, URZ ;  /* 0x00000006092002a5 */ /* 0x000fe2000f8e003f */
[----:B------:R-:W-:Y:S01]  /*0cc0*/  LEA R207, R0, R2, 0x5 ;  /* 0x0000000200cf7211 */ /* 0x000fe200078e28ff */
[----:B------:R-:W-:-:S04]  /*0cd0*/  @UP0 UIMAD UR9, UR9, UR7, URZ ;  /* 0x00000007090902a4 */ /* 0x000fc8000f8e023f */
[----:B------:R-:W-:Y:S01]  /*0ce0*/  @UP0 UIADD3 UR9, UR33, UR9, URZ ;  /* 0x0000000921090290 */ /* 0x000fe2000fffe03f */
[----:B------:R-:W-:Y:S11]  /*0cf0*/  @P0 BRA `(.L_x_674) ;  /* 0x0000000000300947 */ /* 0x000ff60003800000 */
[----:B------:R-:W-:Y:S01]  /*0d00*/  USHF.R.S32.HI UR31, URZ, 0x1f, UR8 ;  /* 0x0000001f3f1f7899 */ /* 0x000fe20008011408 */
[----:B------:R-:W-:Y:S01]  /*0d10*/  ULDC.64 UR6, c[0x0][0x250] ;  /* 0x0000940000067ab9 */ /* 0x000fe20000000a00 */
[----:B------:R-:W-:Y:S02]  /*0d20*/  USHF.R.S32.HI UR4, URZ, 0x1f, UR23 ;  /* 0x0000001f3f047899 */ /* 0x000fe40008011417 */
[----:B------:R-:W-:Y:S02]  /*0d30*/  UIMAD UR31, UR31, UR6, URZ ;  /* 0x000000061f1f72a4 */ /* 0x000fe4000f8e023f */
[----:B------:R-:W-:Y:S02]  /*0d40*/  UIMAD.WIDE.U32 UR32, UR8, UR6, URZ ;  /* 0x00000006082072a5 */ /* 0x000fe4000f8e003f */
[----:B------:R-:W-:-:S03]  /*0d50*/  UIMAD UR31, UR8, UR7, UR31 ;  /* 0x00000007081f72a4 */ /* 0x000fc6000f8e021f */
[----:B------:R-:W-:Y:S01]  /*0d60*/  ULDC.64 UR8, c[0x0][0x238] ;  /* 0x00008e0000087ab9 */ /* 0x000fe20000000a00 */
[----:B------:R-:W-:Y:S02]  /*0d70*/  UIADD3 UR33, UR33, UR31, URZ ;  /* 0x0000001f21217290 */ /* 0x000fe4000fffe03f */
[----:B------:R-:W-:Y:S02]  /*0d80*/  UIMAD UR4, UR4, UR8, URZ ;  /* 0x00000008040472a4 */ /* 0x000fe4000f8e023f */
[----:B------:R-:W-:Y:S02]  /*0d90*/  UIMAD.WIDE.U32 UR32, UR23, UR8, UR32 ;  /* 0x00000008172072a5 */ /* 0x000fe4000f8e0020 */
[----:B------:R-:W-:-:S04]  /*0da0*/  UIMAD UR4, UR23, UR9, UR4 ;  /* 0x00000009170472a4 */ /* 0x000fc8000f8e0204 */
[----:B------:R-:W-:-:S12]  /*0db0*/  UIADD3 UR9, UR33, UR4, URZ ;  /* 0x0000000421097290 */ /* 0x000fd8000fffe03f */
.L_x_674:
[----:B------:R-:W-:Y:S01]  /*0dc0*/  @!P3 IADD3 R6, R6, 0x1, RZ ;  /* 0x000000010606b810 */ /* 0x000fe20007ffe0ff */
[----:B------:R-:W-:Y:S01]  /*0dd0*/  IMAD R0, R15, UR10, RZ ;  /* 0x0000000a0f007c24 */ /* 0x000fe2000f8e02ff */
[----:B------:R-:W1:Y:S01]  /*0de0*/  S2UR UR4, SR_CgaCtaId ;  /* 0x00000000000479c3 */ /* 0x000e620000008800 */
[--C-:B------:R-:W-:Y:S01]  /*0df0*/  IMAD.WIDE.U32 R4, R14, UR10, R176.reuse ;  /* 0x0000000a0e047c25 */ /* 0x100fe2000f8e00b0 */
[----:B------:R-:W-:Y:S01]  /*0e00*/  @P5 IADD3 R6, R6, 0x1, RZ ;  /* 0x0000000106065810 */ /* 0x000fe20007ffe0ff */
[----:B------:R-:W-:Y:S01]  /*0e10*/  BSSY B0, `(.L_x_675) ;  /* 0x000004f000007945 */ /* 0x000fe20003800000 */
[----:B------:R-:W-:Y:S01]  /*0e20*/  IADD3 R178, R176, 0x40, RZ ;  /* 0x00000040b0b27810 */ /* 0x000fe20007ffe0ff */
[C---:B------:R-:W-:Y:S01]  /*0e30*/  IMAD.WIDE.U32 R2, R14.reuse, UR6, R176 ;  /* 0x000000060e027c25 */ /* 0x040fe2000f8e00b0 */
[----:B------:R-:W-:-:S03]  /*0e40*/  IADD3 R20, R14, 0x20, RZ ;  /* 0x000000200e147810 */ /* 0x000fc60007ffe0ff */
[----:B------:R-:W-:Y:S02]  /*0e50*/  IMAD R7, R15, UR6, RZ ;  /* 0x000000060f077c24 */ /* 0x000fe4000f8e02ff */
[----:B------:R-:W-:Y:S02]  /*0e60*/  IMAD R11, R14, UR11, R0 ;  /* 0x0000000b0e0b7c24 */ /* 0x000fe4000f8e0200 */
[----:B------:R-:W-:Y:S01]  /*0e70*/  IMAD.MOV.U32 R0, RZ, RZ, R6 ;  /* 0x000000ffff007224 */ /* 0x000fe200078e0006 */
[----:B------:R-:W-:Y:S01]  /*0e80*/  IADD3 R6, P3, R4, UR30, RZ ;  /* 0x0000001e04067c10 */ /* 0x000fe2000ff7e0ff */
[----:B------:R-:W-:Y:S01]  /*0e90*/  IMAD R10, R14, UR7, R7 ;  /* 0x000000070e0a7c24 */ /* 0x000fe2000f8e0207 */
[----:B------:R-:W-:Y:S01]  /*0ea0*/  IADD3 R4, P0, R2, UR32, RZ ;  /* 0x0000002002047c10 */ /* 0x000fe2000ff1e0ff */
[----:B------:R-:W-:Y:S01]  /*0eb0*/  VIADD R179, R176, 0x20 ;  /* 0x00000020b0b37836 */ /* 0x000fe20000000000 */
[----:B------:R-:W-:Y:S02]  /*0ec0*/  @!P1 IADD3 R0, -R0, RZ, RZ ;  /* 0x000000ff00009210 */ /* 0x000fe40007ffe1ff */
[----:B------:R-:W-:-:S02]  /*0ed0*/  IADD3 R2, P1, R176, UR28, RZ ;  /* 0x0000001cb0027c10 */ /* 0x000fc4000ff3e0ff */
[----:B------:R-:W-:Y:S01]  /*0ee0*/  IADD3.X R7, R5, UR29, R11, P3, !PT ;  /* 0x0000001d05077c10 */ /* 0x000fe20009ffe40b */
[----:B------:R-:W-:Y:S01]  /*0ef0*/  ULDC.64 UR28, c[0x0][0x260] ;  /* 0x00009800001c7ab9 */ /* 0x000fe20000000a00 */
[----:B------:R-:W-:Y:S01]  /*0f00*/  IADD3.X R5, R3, UR9, R10, P0, !PT ;  /* 0x0000000903057c10 */ /* 0x000fe200087fe40a */
[----:B------:R-:W-:Y:S01]  /*0f10*/  ULDC.64 UR8, c[0x0][0x258] ;  /* 0x0000960000087ab9 */ /* 0x000fe20000000a00 */
[----:B------:R-:W-:Y:S01]  /*0f20*/  IADD3.X R3, R177, UR25, RZ, P1, !PT ;  /* 0x00000019b1037c10 */ /* 0x000fe20008ffe4ff */
[----:B------:R-:W-:Y:S01]  /*0f30*/  UIMAD UR25, UR5, UR8, URZ ;  /* 0x00000008051972a4 */ /* 0x000fe2000f8e023f */
[----:B------:R-:W-:Y:S01]  /*0f40*/  @!P4 LOP3.LUT R0, RZ, R12, RZ, 0x33, !PT ;  /* 0x0000000cff00c212 */ /* 0x000fe200078e33ff */
[----:B------:R-:W-:Y:S01]  /*0f50*/  IMAD.U32 R12, RZ, RZ, UR8 ;  /* 0x00000008ff0c7e24 */ /* 0x000fe2000f8e00ff */
[----:B------:R-:W-:Y:S01]  /*0f60*/  ISETP.GE.AND P0, PT, R14, UR12, PT ;  /* 0x0000000c0e007c0c */ /* 0x000fe2000bf06270 */
[----:B------:R-:W-:Y:S01]  /*0f70*/  UIMAD UR25, UR24, UR9, UR25 ;  /* 0x00000009181972a4 */ /* 0x000fe2000f8e0219 */
[----:B------:R-:W-:Y:S01]  /*0f80*/  SHF.R.S32.HI R10, RZ, 0x1f, R0 ;  /* 0x0000001fff0a7819 */ /* 0x000fe20000011400 */
[----:B------:R-:W-:Y:S01]  /*0f90*/  IMAD.WIDE.U32 R28, R0, UR28, R6 ;  /* 0x0000001c001c7c25 */ /* 0x000fe2000f8e0006 */
[----:B------:R-:W-:Y:S01]  /*0fa0*/  ULDC.64 UR8, c[0x0][0x268] ;  /* 0x00009a0000087ab9 */ /* 0x000fe20000000a00 */
[----:B------:R-:W-:-:S02]  /*0fb0*/  ISETP.GE.AND P3, PT, R20, UR12, PT ;  /* 0x0000000c14007c0c */ /* 0x000fc4000bf66270 */
[----:B------:R-:W-:Y:S01]  /*0fc0*/  IMAD.WIDE.U32 R26, R0, UR8, R4 ;  /* 0x00000008001a7c25 */ /* 0x000fe2000f8e0004 */
[----:B------:R2:W-:Y:S03]  /*0fd0*/  STL.64 [R1+0x168], R28 ;  /* 0x0001681c01007387 */ /* 0x0005e60000100a00 */
[----:B------:R-:W-:Y:S01]  /*0fe0*/  IMAD.WIDE.U32 R12, R12, UR24, R2 ;  /* 0x000000180c0c7c25 */ /* 0x000fe2000f8e0002 */
[----:B------:R2:W-:Y:S03]  /*0ff0*/  STL.64 [R1+0x160], R26 ;  /* 0x0001601a01007387 */ /* 0x0005e60000100a00 */
[----:B------:R-:W-:Y:S01]  /*1000*/  IMAD R2, R10, UR28, RZ ;  /* 0x0000001c0a027c24 */ /* 0x000fe2000f8e02ff */
[----:B------:R2:W-:Y:S01]  /*1010*/  STL [R1+0x140], R179 ;  /* 0x000140b301007387 */ /* 0x0005e20000100800 */
[----:B------:R-:W-:Y:S01]  /*1020*/  UMOV UR28, 0x400 ;  /* 0x00000400001c7882 */ /* 0x000fe20000000000 */
[----:B------:R-:W-:Y:S01]  /*1030*/  IADD3 R11, R13, UR25, RZ ;  /* 0x000000190d0b7c10 */ /* 0x000fe2000fffe0ff */
[----:B------:R-:W-:Y:S01]  /*1040*/  IMAD R18, R0, UR29, R2 ;  /* 0x0000001d00127c24 */ /* 0x000fe2000f8e0202 */
[----:B------:R2:W-:Y:S01]  /*1050*/  STL [R1+0x144], R178 ;  /* 0x000144b201007387 */ /* 0x0005e20000100800 */
[----:B------:R-:W-:Y:S01]  /*1060*/  IMAD R2, R10, UR8, RZ ;  /* 0x000000080a027c24 */ /* 0x000fe2000f8e02ff */
[----:B-1----:R-:W-:-:S03]  /*1070*/  ULEA UR4, UR4, UR28, 0x18 ;  /* 0x0000001c04047291 */ /* 0x002fc6000f8ec03f */
[----:B------:R-:W-:-:S03]  /*1080*/  IMAD R22, R0, UR9, R2 ;  /* 0x0000000900167c24 */ /* 0x000fc6000f8e0202 */
        /* <DEDUP_REMOVED lines=39> */
.L_x_676:
[----:B------:R-:W-:Y:S05]  /*1300*/  BSYNC B0 ;  /* 0x0000000000007941 */ /* 0x000fea0003800000 */
.L_x_675:
[----:B------:R-:W-:Y:S04]  /*1310*/  BSSY B0, `(.L_x_677) ;  /* 0x0000028000007945 */ /* 0x000fe80003800000 */
[----:B------:R-:W-:Y:S05]  /*1320*/  @P3 BRA `(.L_x_678) ;  /* 0x0000000000983947 */ /* 0x000fea0003800000 */
        /* <DEDUP_REMOVED lines=38> */
.L_x_678:
[----:B------:R-:W-:Y:S05]  /*1590*/  BSYNC B0 ;  /* 0x0000000000007941 */ /* 0x000fea0003800000 */
.L_x_677:
[----:B------:R-:W-:Y:S04]  /*15a0*/  BSSY B0, `(.L_x_679) ;  /* 0x0000028000007945 */ /* 0x000fe80003800000 */
[----:B------:R-:W-:Y:S05]  /*15b0*/  @P2 BRA `(.L_x_680) ;  /* 0x0000000000982947 */ /* 0x000fea0003800000 */
[----:B------:R-:W-:Y:S01]  /*15c0*/  ULDC UR25, c[0x0][0x2d0] ;  /* 0x0000b40000197ab9 */ /* 0x000fe20000000800 */
[----:B-1-34-:R-:W-:Y:S01]  /*15d0*/  IADD3 R4, P0, R8, 0x40, RZ ;  /* 0x0000004008047810 */ /* 0x01afe20007f1e0ff */
        /* <DEDUP_REMOVED lines=36> */
.L_x_680:
[----:B------:R-:W-:Y:S05]  /*1820*/  BSYNC B0 ;  /* 0x0000000000007941 */ /* 0x000fea0003800000 */
.L_x_679:
[----:B------:R-:W-:Y:S01]  /*1830*/  IADD3 R31, R29, R18, RZ ;  /* 0x000000121d1f7210 */ /* 0x000fe20007ffe0ff */
[----:B------:R-:W-:Y:S01]  /*1840*/  UIADD3 UR9, UR22, 0x3f, URZ ;  /* 0x0000003f16097890 */ /* 0x000fe2000fffe03f */
[----:B------:R-:W-:Y:S01]  /*1850*/  VIADD R0, R14, 0x60 ;  /* 0x000000600e007836 */ /* 0x000fe20000000000 */
[----:B------:R-:W-:Y:S01]  /*1860*/  USHF.L.U64.HI UR29, UR10, 0x6, UR11 ;  /* 0x000000060a1d7899 */ /* 0x000fe2000801020b */
[----:B------:R-:W-:Y:S01]  /*1870*/  BSSY B0, `(.L_x_681) ;  /* 0x0000030000007945 */ /* 0x000fe20003800000 */
[----:B------:R1:W-:Y:S01]  /*1880*/  STL [R1+0x15c], R31 ;  /* 0x00015c1f01007387 */ /* 0x0003e20000100800 */
[----:B------:R-:W-:Y:S01]  /*1890*/  USHF.R.S32.HI UR8, URZ, 0x1f, UR9 ;  /* 0x0000001f3f087899 */ /* 0x000fe20008011409 */
[----:B------:R-:W-:Y:S01]  /*18a0*/  ISETP.GE.AND P0, PT, R0, UR12, PT ;  /* 0x0000000c00007c0c */ /* 0x000fe2000bf06270 */
[----:B------:R-:W-:Y:S02]  /*18b0*/  USHF.L.U32 UR30, UR10, 0x6, URZ ;  /* 0x000000060a1e7899 */ /* 0x000fe4000800063f */
[----:B------:R-:W-:-:S04]  /*18c0*/  ULEA.HI UR8, UR8, UR9, URZ, 0x6 ;  /* 0x0000000908087291 */ /* 0x000fc8000f8f303f */
[----:B------:R-:W-:-:S04]  /*18d0*/  USHF.R.S32.HI UR28, URZ, 0x6, UR8 ;  /* 0x000000063f1c7899 */ /* 0x000fc80008011408 */
[----:B------:R-:W-:-:S04]  /*18e0*/  UIADD3 UR25, UR28, -0x1, URZ ;  /* 0xffffffff1c197890 */ /* 0x000fc8000fffe03f */
[----:B------:R-:W-:Y:S01]  /*18f0*/  UIMAD UR31, UR25, -0x40, UR22 ;  /* 0xffffffc0191f78a4 */ /* 0x000fe2000f8e0216 */
[----:B------:R-:W-:Y:S11]  /*1900*/  @P0 BRA `(.L_x_682) ;  /* 0x0000000000980947 */ /* 0x000ff60003800000 */
        /* <DEDUP_REMOVED lines=38> */
.L_x_682:
[----:B------:R-:W-:Y:S05]  /*1b70*/  BSYNC B0 ;  /* 0x0000000000007941 */ /* 0x000fea0003800000 */
.L_x_681:
[----:B------:R-:W-:Y:S01]  /*1b80*/  IMAD.MOV.U32 R174, RZ, RZ, R30 ;  /* 0x000000ffffae7224 */ /* 0x000fe200078e001e */
[----:B------:R-:W-:Y:S01]  /*1b90*/  MOV R175, R31 ;  /* 0x0000001f00af7202 */ /* 0x000fe20000000f00 */
[----:B------:R-:W-:Y:S01]  /*1ba0*/  USHF.R.S32.HI UR34, URZ, 0x1f, UR25 ;  /* 0x0000001f3f227899 */ /* 0x000fe20008011419 */
[----:B------:R-:W-:Y:S01]  /*1bb0*/  MOV R174, R28 ;  /* 0x0000001c00ae7202 */ /* 0x000fe20000000f00 */
[----:B------:R-:W-:Y:S01]  /*1bc0*/  UIMAD UR8, UR29, UR25, URZ ;  /* 0x000000191d0872a4 */ /* 0x000fe2000f8e023f */
[----:B------:R-:W-:Y:S01]  /*1bd0*/  ISETP.GE.AND P0, PT, R14, UR31, PT ;  /* 0x0000001f0e007c0c */ /* 0x000fe2000bf06270 */
[----:B------:R-:W-:Y:S01]  /*1be0*/  IMAD.U32 R165, RZ, RZ, UR30 ;  /* 0x0000001effa57e24 */ /* 0x000fe2000f8e00ff */
[----:B------:R-:W-:Y:S01]  /*1bf0*/  BSSY B0, `(.L_x_683) ;  /* 0x0000026000007945 */ /* 0x000fe20003800000 */
[----:B------:R2:W-:Y:S01]  /*1c00*/  STL.64 [R1+0x158], R174 ;  /* 0x000158ae01007387 */ /* 0x0005e20000100a00 */
[----:B------:R-:W-:Y:S01]  /*1c10*/  UIMAD UR8, UR34, UR30, UR8 ;  /* 0x0000001e220872a4 */ /* 0x000fe2000f8e0208 */
[----:B-1-3--:R-:W-:Y:S01]  /*1c20*/  IMAD.WIDE.U32 R2, R165, UR25, R174 ;  /* 0x00000019a5027c25 */ /* 0x00afe2000f8e00ae */
[----:B------:R-:W-:-:S04]  /*1c30*/  ISETP.GE.AND P5, PT, R20, UR31, PT ;  /* 0x0000001f14007c0c */ /* 0x000fc8000bfa6270 */
[----:B------:R-:W-:-:S03]  /*1c40*/  VIADD R8, R3, UR8 ;  /* 0x0000000803087c36 */ /* 0x000fc60008000000 */
[----:B------:R-:W-:Y:S06]  /*1c50*/  @P0 BRA `(.L_x_684) ;  /* 0x00000000007c0947 */ /* 0x000fec0003800000 */
[----:B------:R-:W-:Y:S02]  /*1c60*/  ULDC UR8, c[0x0][0x2d0] ;  /* 0x0000b40000087ab9 */ /* 0x000fe40000000800 */
[----:B------:R-:W-:Y:S02]  /*1c70*/  ISETP.GE.AND P3, PT, R176, UR8, PT ;  /* 0x00000008b0007c0c */ /* 0x000fe4000bf66270 */
[----:B------:R-:W-:Y:S02]  /*1c80*/  ISETP.GE.AND P2, PT, R179, UR8, PT ;  /* 0x00000008b3007c0c */ /* 0x000fe4000bf46270 */
[----:B------:R-:W-:-:S09]  /*1c90*/  ISETP.GE.AND P0, PT, R178, UR8, PT ;  /* 0x00000008b2007c0c */ /* 0x000fd2000bf06270 */
[----:B----4-:R-:W1:Y:S01]  /*1ca0*/  @!P3 LDC.64 R6, c[0x0][0x218] ;  /* 0x00008600ff06bb82 */ /* 0x010e620000000a00 */
        /* <DEDUP_REMOVED lines=26> */
.L_x_684:
[----:B------:R-:W-:Y:S05]  /*1e50*/  BSYNC B0 ;  /* 0x0000000000007941 */ /* 0x000fea0003800000 */
.L_x_683:
        /* <DEDUP_REMOVED lines=8> */
[----:B---34-:R-:W-:Y:S02]  /*1ee0*/  IADD3.X R6, R8, UR32, RZ, P0, !PT ;  /* 0x0000002008067c10 */ /* 0x018fe400087fe4ff */
[----:B------:R-:W-:-:S07]  /*1ef0*/  ISETP.GE.AND P0, PT, R178, UR8, PT ;  /* 0x00000008b2007c0c */ /* 0x000fce000bf06270 */
[----:B-1----:R-:W1:Y:S01]  /*1f00*/  @!P3 LDC.64 R4, c[0x0][0x218] ;  /* 0x00008600ff04bb82 */ /* 0x002e620000000a00 */
[----:B------:R3:W-:Y:S07]  /*1f10*/  @P3 STS.128 [R207+0x6800], RZ ;  /* 0x006800ffcf003388 */ /* 0x0007ee0000000c00 */
        /* <DEDUP_REMOVED lines=23> */
.L_x_686:
[----:B------:R-:W-:Y:S05]  /*2090*/  BSYNC B0 ;  /* 0x0000000000007941 */ /* 0x000fea0003800000 */
.L_x_685:
        /* <DEDUP_REMOVED lines=9> */
[----:B------:R-:W-:Y:S01]  /*2130*/  @UP1 UMOV UR37, UR5 ;  /* 0x0000000500251c82 */ /* 0x000fe20008000000 */
[----:B---34-:R-:W-:Y:S01]  /*2140*/  LEA.HI R6, R23, R166, RZ, 0x4 ;  /* 0x000000a617067211 */ /* 0x018fe200078f20ff */
[----:B------:R-:W-:Y:S01]  /*2150*/  @UP1 UIMAD.WIDE.U32 UR36, UR23, UR8, UR36 ;  /* 0x00000008172412a5 */ /* 0x000fe2000f8e0024 */
[----:B------:R-:W-:Y:S01]  /*2160*/  LOP3.LUT R8, R24, 0xfffffff8, RZ, 0xc0, !PT ;  /* 0xfffffff818087812 */ /* 0x000fe200078ec0ff */
[----:B------:R-:W-:Y:S01]  /*2170*/  @UP1 UIMAD UR9, UR23, UR9, UR35 ;  /* 0x00000009170912a4 */ /* 0x000fe2000f8e0223 */
[----:B------:R-:W-:-:S04]  /*2180*/  DEPBAR.LE SB0, 0x0 ;  /* 0x000080000000791a */ /* 0x000fc80000000000 */
[----:B------:R-:W-:Y:S02]  /*2190*/  @UP1 ULEA UR10, UP0, UR36, UR10, 0x2 ;  /* 0x0000000a240a1291 */ /* 0x000fe4000f80103f */
[----:B------:R-:W-:Y:S01]  /*21a0*/  @UP1 UIADD3 UR9, UR37, UR9, URZ ;  /* 0x0000000925091290 */ /* 0x000fe2000fffe03f */
[----:B------:R-:W-:-:S03]  /*21b0*/  @UP1 ULDC UR5, c[0x0][0x2e8] ;  /* 0x0000ba0000051ab9 */ /* 0x000fc60000000800 */
[----:B------:R-:W-:Y:S01]  /*21c0*/  @UP1 ULEA.HI.X UR11, UR36, UR11, UR9, 0x2, UP0 ;  /* 0x0000000b240b1291 */ /* 0x000fe200080f1409 */
[----:B-1----:R-:W-:-:S05]  /*21d0*/  IMAD.U32 R2, RZ, RZ, UR10 ;  /* 0x0000000aff027e24 */ /* 0x002fca000f8e00ff */
[----:B------:R-:W-:-:S05]  /*21e0*/  IMAD.U32 R3, RZ, RZ, UR11 ;  /* 0x0000000bff037e24 */ /* 0x000fca000f8e00ff */
[----:B------:R1:W3:Y:S01]  /*21f0*/  @P0 LDG.E R10, desc[UR18][R2.64] ;  /* 0x00000012020a0981 */ /* 0x0002e2000c1e1900 */
[----:B------:R-:W-:Y:S01]  /*2200*/  LOP3.LUT R0, R6, 0xfffffff0, RZ, 0xc0, !PT ;  /* 0xfffffff006007812 */ /* 0x000fe200078ec0ff */
[C---:B------:R-:W-:Y:S01]  /*2210*/  IMAD.IADD R8, R166.reuse, 0x1, -R8 ;  /* 0x00000001a6087824 */ /* 0x040fe200078e0a08 */
[----:B------:R-:W-:Y:S01]  /*2220*/  SHF.R.S32.HI R4, RZ, 0x4, R6 ;  /* 0x00000004ff047819 */ /* 0x000fe20000011406 */
[----:B------:R-:W-:Y:S01]  /*2230*/  IMAD.IADD R11, R27, 0x1, R22 ;  /* 0x000000011b0b7824 */ /* 0x000fe200078e0216 */
[----:B------:R-:W-:Y:S01]  /*2240*/  BAR.SYNC.DEFER_BLOCKING 0x0 ;  /* 0x0000000000007b1d */ /* 0x000fe20000010000 */
[----:B------:R-:W-:Y:S01]  /*2250*/  IMAD.IADD R0, R166, 0x1, -R0 ;  /* 0x00000001a6007824 */ /* 0x000fe200078e0a00 */
[----:B------:R-:W-:Y:S01]  /*2260*/  LEA.HI R6, R6, R4, RZ, 0x1 ;  /* 0x0000000406067211 */ /* 0x000fe200078f08ff */
[----:B------:R-:W-:Y:S01]  /*2270*/  UIMAD.WIDE.U32 UR8, UR25, UR6, URZ ;  /* 0x00000006190872a5 */ /* 0x000fe2000f8e003f */
[----:B------:R-:W-:Y:S02]  /*2280*/  ISETP.GE.AND P2, PT, R14, UR31, PT ;  /* 0x0000001f0e007c0c */ /* 0x000fe4000bf46270 */
[----:B------:R-:W-:Y:S01]  /*2290*/  LOP3.LUT R6, R6, 0xfffffffe, RZ, 0xc0, !PT ;  /* 0xfffffffe06067812 */ /* 0x000fe200078ec0ff */
[----:B------:R-:W-:Y:S01]  /*22a0*/  BSSY B0, `(.L_x_687) ;  /* 0x0000059000007945 */ /* 0x000fe20003800000 */
[----:B------:R-:W-:Y:S01]  /*22b0*/  SHF.R.S32.HI R9, RZ, 0x1f, R0 ;  /* 0x0000001fff097819 */ /* 0x000fe20000011400 */
[----:B------:R4:W-:Y:S01]  /*22c0*/  STL [R1+0x170], R11 ;  /* 0x0001700b01007387 */ /* 0x0009e20000100800 */
[----:B------:R-:W-:Y:S01]  /*22d0*/  ISETP.GE.AND P5, PT, R20, UR31, PT ;  /* 0x0000001f14007c0c */ /* 0x000fe2000bfa6270 */
[----:B------:R-:W-:Y:S01]  /*22e0*/  IMAD.IADD R6, R4, 0x1, -R6 ;  /* 0x0000000104067824 */ /* 0x000fe200078e0a06 */
[----:B------:R-:W-:-:S02]  /*22f0*/  LEA.HI R9, R9, R0, RZ, 0x3 ;  /* 0x0000000009097211 */ /* 0x000fc400078f18ff */
[----:B-1----:R-:W-:-:S04]  /*2300*/  LEA.HI R2, R0, R0, RZ, 0x1 ;  /* 0x0000000000027211 */ /* 0x002fc800078f08ff */
[--C-:B------:R-:W-:Y:S01]  /*2310*/  SHF.R.S32.HI R5, RZ, 0x1, R2.reuse ;  /* 0x00000001ff057819 */ /* 0x100fe20000011402 */
[----:B------:R4:W-:Y:S01]  /*2320*/  @P2 STS [R207+0x9000], RZ ;  /* 0x009000ffcf002388 */ /* 0x0009e20000000800 */
[----:B------:R-:W-:-:S03]  /*2330*/  SHF.R.S32.HI R3, RZ, 0x1f, R2 ;  /* 0x0000001fff037819 */ /* 0x000fc60000011402 */
[----:B------:R4:W-:Y:S01]  /*2340*/  @P2 STS [R207+0x9004], RZ ;  /* 0x009004ffcf002388 */ /* 0x0009e20000000800 */
[----:B------:R-:W-:Y:S02]  /*2350*/  LEA.HI R7, R3, R5, RZ, 0x2 ;  /* 0x0000000503077211 */ /* 0x000fe400078f10ff */
[----:B------:R-:W-:Y:S01]  /*2360*/  LEA.HI R3, R8, R8, RZ, 0x1 ;  /* 0x0000000808037211 */ /* 0x000fe200078f08ff */
[----:B------:R4:W-:Y:S01]  /*2370*/  @P2 STS.64 [R207+0x9008], RZ ;  /* 0x009008ffcf002388 */ /* 0x0009e20000000a00 */
[----:B------:R-:W-:Y:S02]  /*2380*/  LOP3.LUT R7, R7, 0xfffffffc, RZ, 0xc0, !PT ;  /* 0xfffffffc07077812 */ /* 0x000fe400078ec0ff */
[----:B------:R-:W-:Y:S01]  /*2390*/  SHF.R.S32.HI R13, RZ, 0x1, R3 ;  /* 0x00000001ff0d7819 */ /* 0x000fe20000011403 */
[----:B------:R4:W-:Y:S01]  /*23a0*/  @P2 STS.128 [R207+0xa000], RZ ;  /* 0x00a000ffcf002388 */ /* 0x0009e20000000c00 */
[----:B------:R-:W-:Y:S01]  /*23b0*/  LOP3.LUT R3, R3, 0x3fffffe, RZ, 0xc0, !PT ;  /* 0x03fffffe03037812 */ /* 0x000fe200078ec0ff */
[----:B------:R-:W-:Y:S01]  /*23c0*/  IMAD.IADD R12, R5, 0x1, -R7 ;  /* 0x00000001050c7824 */ /* 0x000fe200078e0a07 */
[----:B------:R-:W-:Y:S01]  /*23d0*/  LOP3.LUT R5, R2, 0x7fffffe, RZ, 0xc0, !PT ;  /* 0x07fffffe02057812 */ /* 0x000fe200078ec0ff */
[----:B------:R-:W-:Y:S01]  /*23e0*/  IMAD.SHL.U32 R4, R13, 0x40, RZ ;  /* 0x000000400d047824 */ /* 0x000fe200078e00ff */
[----:B------:R4:W-:Y:S01]  /*23f0*/  @P2 STS.128 [R207+0xb000], RZ ;  /* 0x00b000ffcf002388 */ /* 0x0009e20000000c00 */
[----:B------:R-:W-:-:S02]  /*2400*/  IMAD.SHL.U32 R7, R21, 0x8, RZ ;  /* 0x0000000815077824 */ /* 0x000fc400078e00ff */
[----:B------:R-:W-:Y:S01]  /*2410*/  IMAD.IADD R159, R0, 0x1, -R5 ;  /* 0x00000001009f7824 */ /* 0x000fe200078e0a05 */
[----:B------:R-:W-:Y:S01]  /*2420*/  LOP3.LUT R2, R4, 0xc0, RZ, 0xc0, !PT ;  /* 0x000000c004027812 */ /* 0x000fe200078ec0ff */
[----:B------:R-:W-:Y:S02]  /*2430*/  IMAD.IADD R4, R8, 0x1, -R3 ;  /* 0x0000000108047824 */ /* 0x000fe400078e0a03 */
[----:B------:R-:W3:Y:S01]  /*2440*/  @P0 MUFU.RCP R8, UR5 ;  /* 0x0000000500080d08 */ /* 0x000ee20008001000 */
[----:B------:R-:W-:Y:S01]  /*2450*/  IMAD.SHL.U32 R3, R12, 0x40, RZ ;  /* 0x000000400c037824 */ /* 0x000fe200078e00ff */
[----:B------:R-:W-:Y:S01]  /*2460*/  LOP3.LUT R5, R2, 0x8, R7, 0xf8, !PT ;  /* 0x0000000802057812 */ /* 0x000fe200078ef807 */
[C---:B------:R-:W-:Y:S01]  /*2470*/  IMAD.SHL.U32 R7, R6.reuse, 0x8, RZ ;  /* 0x0000000806077824 */ /* 0x040fe200078e00ff */
[----:B------:R-:W-:Y:S01]  /*2480*/  SHF.R.U32.HI R0, RZ, 0x3, R2 ;  /* 0x00000003ff007819 */ /* 0x000fe20000011602 */
[----:B------:R-:W-:Y:S01]  /*2490*/  IMAD R6, R6, 0x8, R4 ;  /* 0x0000000806067824 */ /* 0x000fe200078e0204 */
[----:B------:R-:W-:Y:S01]  /*24a0*/  LOP3.LUT R2, R3, 0xc0, RZ, 0xc0, !PT ;  /* 0x000000c003027812 */ /* 0x000fe200078ec0ff */
[----:B------:R-:W-:Y:S01]  /*24b0*/  IMAD.SHL.U32 R3, R9, 0x20, RZ ;  /* 0x0000002009037824 */ /* 0x000fe200078e00ff */
[----:B------:R-:W-:Y:S01]  /*24c0*/  LOP3.LUT R0, R5, R0, RZ, 0x3c, !PT ;  /* 0x0000000005007212 */ /* 0x000fe200078e3cff */
[----:B------:R-:W-:Y:S01]  /*24d0*/  UIMAD UR5, UR34, UR6, URZ ;  /* 0x00000006220572a4 */ /* 0x000fe2000f8e023f */
[----:B------:R-:W-:Y:S01]  /*24e0*/  LOP3.LUT R4, R2, 0x8, R7, 0xf8, !PT ;  /* 0x0000000802047812 */ /* 0x000fe200078ef807 */
[----:B------:R-:W-:Y:S01]  /*24f0*/  IMAD.U32 R5, RZ, RZ, UR9 ;  /* 0x00000009ff057e24 */ /* 0x000fe2000f8e00ff */
[----:B------:R-:W-:Y:S01]  /*2500*/  SHF.R.U32.HI R2, RZ, 0x3, R2 ;  /* 0x00000003ff027819 */ /* 0x000fe20000011602 */
[----:B------:R-:W-:Y:S01]  /*2510*/  IMAD.U32 R0, R6, 0x20, R0 ;  /* 0x0000002006007824 */ /* 0x000fe200078e0000 */
[----:B------:R-:W-:Y:S01]  /*2520*/  LOP3.LUT R158, R3, 0xffffff00, RZ, 0xc0, !PT ;  /* 0xffffff00039e7812 */ /* 0x000fe200078ec0ff */
[----:B------:R-:W-:Y:S01]  /*2530*/  UIMAD UR5, UR25, UR7, UR5 ;  /* 0x00000007190572a4 */ /* 0x000fe2000f8e0205 */
[----:B------:R-:W-:Y:S01]  /*2540*/  LOP3.LUT R157, R4, R2, RZ, 0x3c, !PT ;  /* 0x00000002049d7212 */ /* 0x000fe200078e3cff */
[----:B------:R-:W-:Y:S01]  /*2550*/  IMAD.U32 R4, RZ, RZ, UR8 ;  /* 0x00000008ff047e24 */ /* 0x000fe2000f8e00ff */
[----:B------:R-:W-:Y:S01]  /*2560*/  LEA R193, R0, UR4, 0x1 ;  /* 0x0000000400c17c11 */ /* 0x000fe2000f8e08ff */
[----:B------:R-:W-:Y:S01]  /*2570*/  IMAD R2, R231, 0x200, R158 ;  /* 0x00000200e7027824 */ /* 0x000fe200078e029e */
[----:B------:R-:W-:-:S02]  /*2580*/  UIADD3 UR5, UR9, UR5, URZ ;  /* 0x0000000509057290 */ /* 0x000fc4000fffe03f */
[----:B------:R-:W-:Y:S01]  /*2590*/  LEA R5, P1, R4, R26, 0x6 ;  /* 0x0000001a04057211 */ /* 0x000fe200078230ff */
[----:B------:R-:W-:-:S03]  /*25a0*/  IMAD R2, R159, 0x20, R2 ;  /* 0x000000209f027824 */ /* 0x000fc600078e0202 */
[----:B------:R-:W-:Y:S01]  /*25b0*/  IMAD.U32 R3, RZ, RZ, UR5 ;  /* 0x00000005ff037e24 */ /* 0x000fe2000f8e00ff */
[----:B------:R-:W-:Y:S01]  /*25c0*/  UMOV UR5, URZ ;  /* 0x0000003f00057c82 */ /* 0x000fe20008000000 */
[----:B------:R-:W-:-:S03]  /*25d0*/  IMAD.IADD R2, R157, 0x1, R2 ;  /* 0x000000019d027824 */ /* 0x000fc600078e0202 */
[----:B------:R-:W-:Y:S02]  /*25e0*/  LEA.HI.X R4, R4, R11, R3, 0x6, P1 ;  /* 0x0000000b04047211 */ /* 0x000fe400008f3403 */
[----:B------:R-:W-:Y:S01]  /*25f0*/  LEA R205, R2, UR4, 0x1 ;  /* 0x0000000402cd7c11 */ /* 0x000fe2000f8e08ff */
        /* <DEDUP_REMOVED lines=35> */
.L_x_688:
[----:B------:R-:W-:Y:S05]  /*2830*/  BSYNC B0 ;  /* 0x0000000000007941 */ /* 0x000fea0003800000 */
.L_x_687:
        /* <DEDUP_REMOVED lines=10> */
[----:B-1-3--:R-:W-:Y:S02]  /*28e0*/  IMAD.U32 R2, RZ, RZ, UR9 ;  /* 0x00000009ff027e24 */ /* 0x00afe4000f8e00ff */
[----:B------:R-:W-:-:S04]  /*28f0*/  IADD3 R0, P0, R5, UR10, RZ ;  /* 0x0000000a05007c10 */ /* 0x000fc8000ff1e0ff */
[----:B------:R-:W-:Y:S02]  /*2900*/  IADD3.X R6, R4, UR11, R2, P0, !PT ;  /* 0x0000000b04067c10 */ /* 0x000fe400087fe402 */
[----:B------:R-:W1:Y:S01]  /*2910*/  @!P3 LDC.64 R8, c[0x0][0x220] ;  /* 0x00008800ff08bb82 */ /* 0x000e620000000a00 */
[----:B------:R-:W-:Y:S01]  /*2920*/  ISETP.GE.AND P0, PT, R178, UR8, PT ;  /* 0x00000008b2007c0c */ /* 0x000fe2000bf06270 */
[----:B------:R3:W-:Y:S06]  /*2930*/  @P3 STS.128 [R207+0x9800], RZ ;  /* 0x009800ffcf003388 */ /* 0x0007ec0000000c00 */
        /* <DEDUP_REMOVED lines=23> */
.L_x_690:
[----:B------:R-:W-:Y:S05]  /*2ab0*/  BSYNC B0 ;  /* 0x0000000000007941 */ /* 0x000fea0003800000 */
.L_x_689:
[----:B------:R-:W-:Y:S01]  /*2ac0*/  LDSM.16.M88.4 R16, [R193+0x6000] ;  /* 0x00600000c110783b */ /* 0x000fe20000000200 */
[----:B------:R-:W-:Y:S01]  /*2ad0*/  IMAD.MOV.U32 R0, RZ, RZ, 0x20 ;  /* 0x00000020ff007424 */ /* 0x000fe200078e00ff */
[----:B------:R-:W-:Y:S01]  /*2ae0*/  LOP3.LUT P0, RZ, R13, 0x2, RZ, 0xc0, !PT ;  /* 0x000000020dff7812 */ /* 0x000fe2000780c0ff */
[----:B-1-3--:R-:W-:Y:S01]  /*2af0*/  IMAD.MOV.U32 R2, RZ, RZ, 0x10 ;  /* 0x00000010ff027424 */ /* 0x00afe200078e00ff */
[----:B------:R-:W1:Y:S01]  /*2b00*/  LDSM.16.M88.4 R4, [R205+0x1000] ;  /* 0x00100000cd04783b */ /* 0x000e620000000200 */
[----:B------:R-:W-:Y:S01]  /*2b10*/  LOP3.LUT P1, RZ, R12, 0x2, RZ, 0xc0, !PT ;  /* 0x000000020cff7812 */ /* 0x000fe2000782c0ff */
[----:B------:R-:W-:Y:S01]  /*2b20*/  ULEA UR6, UR28, UR20, 0x6 ;  /* 0x000000141c067291 */ /* 0x000fe2000f8e303f */
[----:B------:R-:W-:Y:S01]  /*2b30*/  SEL R0, R0, 0xffffffe0, !P0 ;  /* 0xffffffe000007807 */ /* 0x000fe20004000000 */
[----:B------:R-:W3:Y:S01]  /*2b40*/  LDSM.16.M88.4 R8, [R205] ;  /* 0x00000000cd08783b */ /* 0x000ee20000000200 */
[----:B------:R-:W-:Y:S01]  /*2b50*/  SEL R2, R2, 0xfffffff0, !P1 ;  /* 0xfffffff002027807 */ /* 0x000fe20004800000 */
[----:B------:R-:W-:Y:S01]  /*2b60*/  UIADD3 UR6, UR6, -0x40, URZ ;  /* 0xffffffc006067890 */ /* 0x000fe2000fffe03f */
[----:B------:R-:W-:Y:S01]  /*2b70*/  SHF.R.S32.HI R3, RZ, 0x1f, R164 ;  /* 0x0000001fff037819 */ /* 0x000fe200000114a4 */
[----:B------:R-:W-:Y:S01]  /*2b80*/  LDSM.16.M88.4 R32, [R193+0x6400] ;  /* 0x00640000c120783b */ /* 0x000fe20000000200 */
[----:B------:R-:W-:Y:S01]  /*2b90*/  IMAD.IADD R195, R193, 0x1, R0 ;  /* 0x00000001c1c37824 */ /* 0x000fe200078e0200 */
[----:B------:R-:W-:Y:S01]  /*2ba0*/  SHF.R.S32.HI R0, RZ, 0x1f, R156 ;  /* 0x0000001fff007819 */ /* 0x000fe2000001149c */
[----:B------:R-:W-:Y:S01]  /*2bb0*/  IMAD R206, R2, 0x2, R205 ;  /* 0x0000000202ce7824 */ /* 0x000fe200078e02cd */
[----:B--2---:R-:W2:Y:S01]  /*2bc0*/  LDSM.16.M88.4 R28, [R193+0x6800] ;  /* 0x00680000c11c783b */ /* 0x004ea20000000200 */
[----:B------:R-:W-:Y:S01]  /*2bd0*/  LEA.HI R3, R3, R231, RZ, 0x2 ;  /* 0x000000e703037211 */ /* 0x000fe200078f10ff */
[----:B------:R-:W-:Y:S01]  /*2be0*/  UISETP.GE.AND UP0, UPT, UR22, 0x41, UPT ;  /* 0x000000411600788c */ /* 0x000fe2000bf06270 */
[----:B------:R-:W-:Y:S01]  /*2bf0*/  LEA.HI R0, R0, R156, RZ, 0x2 ;  /* 0x0000009c00007211 */ /* 0x000fe200078f10ff */
[----:B------:R-:W5:Y:S01]  /*2c00*/  LDSM.16.M88.4 R24, [R193+0x6c00] ;  /* 0x006c0000c118783b */ /* 0x000f620000000200 */
[----:B------:R-:W-:-:S03]  /*2c10*/  LOP3.LUT R3, R3, 0xffffffc, RZ, 0xc0, !PT ;  /* 0x0ffffffc03037812 */ /* 0x000fc600078ec0ff */
[----:B------:R-:W-:Y:S02]  /*2c20*/  LDSM.16.M88.4 R48, [R195+0x6000] ;  /* 0x00600000c330783b */ /* 0x000fe40000000200 */
[----:B------:R-:W-:Y:S02]  /*2c30*/  IMAD.IADD R3, R231, 0x1, -R3 ;  /* 0x00000001e7037824 */ /* 0x000fe400078e0a03 */
[----:B------:R-:W4:Y:S04]  /*2c40*/  LDSM.16.M88.4 R12, [R206+0x1000] ;  /* 0x00100000ce0c783b */ /* 0x000f280000000200 */
[----:B------:R-:W-:Y:S04]  /*2c50*/  LDSM.16.M88.4 R44, [R195+0x6400] ;  /* 0x00640000c32c783b */ /* 0x000fe80000000200 */
[----:B------:R-:W4:Y:S04]  /*2c60*/  LDSM.16.M88.4 R40, [R195+0x6800] ;  /* 0x00680000c328783b */ /* 0x000f280000000200 */
[----:B------:R-:W4:Y:S04]  /*2c70*/  LDSM.16.M88.4 R20, [R206] ;  /* 0x00000000ce14783b */ /* 0x000f280000000200 */
[----:B------:R-:W4:Y:S01]  /*2c80*/  LDSM.16.M88.4 R60, [R195+0x6c00] ;  /* 0x006c0000c33c783b */ /* 0x000f220000000200 */
[-C--:B-1----:R-:W-:Y:S03]  /*2c90*/  HMMA.16816.F32 R56, R4, R16.reuse, RZ ;  /* 0x000000100438723c */ /* 0x082fe600000018ff */
[----:B------:R-:W-:Y:S03]  /*2ca0*/  LDSM.16.M88.4 R160, [R195+0x8c00] ;  /* 0x008c0000c3a0783b */ /* 0x000fe60000000200 */
[----:B---3--:R-:W-:Y:S01]  /*2cb0*/  HMMA.16816.F32 R88, R8, R16, RZ ;  /* 0x000000100858723c */ /* 0x008fe200000018ff */
[----:B------:R-:W0:Y:S05]  /*2cc0*/  LDGDEPBAR ;  /* 0x00000000000079af */ /* 0x000e2a0000000000 */
[----:B--2---:R-:W-:Y:S06]  /*2cd0*/  HMMA.16816.F32 R36, R4, R28, RZ ;  /* 0x0000001c0424723c */ /* 0x004fec00000018ff */
[-C--:B------:R-:W-:Y:S06]  /*2ce0*/  HMMA.16816.F32 R68, R8, R32.reuse, RZ ;  /* 0x000000200844723c */ /* 0x080fec00000018ff */
[C---:B------:R-:W-:Y:S06]  /*2cf0*/  HMMA.16816.F32 R52, R4.reuse, R32, RZ ;  /* 0x000000200434723c */ /* 0x040fec00000018ff */
[C---:B-----5:R-:W-:Y:S06]  /*2d00*/  HMMA.16816.F32 R64, R4.reuse, R24, RZ ;  /* 0x000000180440723c */ /* 0x060fec00000018ff */
[-C--:B------:R-:W-:Y:S06]  /*2d10*/  HMMA.16816.F32 R76, R4, R18.reuse, RZ ;  /* 0x00000012044c723c */ /* 0x080fec00000018ff */
[----:B------:R-:W-:Y:S06]  /*2d20*/  HMMA.16816.F32 R104, R8, R18, RZ ;  /* 0x000000120868723c */ /* 0x000fec00000018ff */
[C---:B------:R-:W-:Y:S06]  /*2d30*/  HMMA.16816.F32 R84, R4.reuse, R34, RZ ;  /* 0x000000220454723c */ /* 0x040fec00000018ff */
[C---:B------:R-:W-:Y:S06]  /*2d40*/  HMMA.16816.F32 R80, R4.reuse, R30, RZ ;  /* 0x0000001e0450723c */ /* 0x040fec00000018ff */
[----:B------:R-:W-:Y:S06]  /*2d50*/  HMMA.16816.F32 R4, R4, R26, RZ ;  /* 0x0000001a0404723c */ /* 0x000fec00000018ff */
[C---:B------:R-:W-:Y:S01]  /*2d60*/  HMMA.16816.F32 R96, R8.reuse, R34, RZ ;  /* 0x000000220860723c */ /* 0x040fe200000018ff */
[----:B------:R-:W-:Y:S05]  /*2d70*/  LDSM.16.M88.4 R32, [R193+0x7400] ;  /* 0x00740000c120783b */ /* 0x000fea0000000200 */
[C---:B------:R-:W-:Y:S06]  /*2d80*/  HMMA.16816.F32 R16, R8.reuse, R28, RZ ;  /* 0x0000001c0810723c */ /* 0x040fec00000018ff */
[C---:B------:R-:W-:Y:S01]  /*2d90*/  HMMA.16816.F32 R92, R8.reuse, R30, RZ ;  /* 0x0000001e085c723c */ /* 0x040fe200000018ff */
[----:B------:R-:W-:Y:S05]  /*2da0*/  LDSM.16.M88.4 R28, [R193+0x7800] ;  /* 0x00780000c11c783b */ /* 0x000fea0000000200 */
[C---:B------:R-:W-:Y:S06]  /*2db0*/  HMMA.16816.F32 R72, R8.reuse, R24, RZ ;  /* 0x000000180848723c */ /* 0x040fec00000018ff */
[----:B------:R-:W-:Y:S01]  /*2dc0*/  HMMA.16816.F32 R100, R8, R26, RZ ;  /* 0x0000001a0864723c */ /* 0x000fe200000018ff */
[----:B------:R-:W1:Y:S04]  /*2dd0*/  LDSM.16.M88.4 R8, [R205+0x2000] ;  /* 0x00200000cd08783b */ /* 0x000e680000000200 */
[----:B------:R-:W-:Y:S01]  /*2de0*/  LDSM.16.M88.4 R24, [R193+0x7c00] ;  /* 0x007c0000c118783b */ /* 0x000fe20000000200 */
[C---:B----4-:R-:W-:Y:S06]  /*2df0*/  HMMA.16816.F32 R124, R12.reuse, R48, R56 ;  /* 0x000000300c7c723c */ /* 0x050fec0000001838 */
[----:B------:R-:W-:Y:S01]  /*2e00*/  HMMA.16816.F32 R132, R12, R40, R36 ;  /* 0x000000280c84723c */ /* 0x000fe20000001824 */
[----:B------:R-:W2:Y:S05]  /*2e10*/  LDSM.16.M88.4 R36, [R193+0x7000] ;  /* 0x00700000c124783b */ /* 0x000eaa0000000200 */
[----:B------:R-:W-:Y:S06]  /*2e20*/  HMMA.16816.F32 R56, R20, R44, R68 ;  /* 0x0000002c1438723c */ /* 0x000fec0000001844 */
[C---:B------:R-:W-:Y:S01]  /*2e30*/  HMMA.16816.F32 R144, R12.reuse, R62, R4 ;  /* 0x0000003e0c90723c */ /* 0x040fe20000001804 */
[----:B------:R-:W3:Y:S05]  /*2e40*/  LDSM.16.M88.4 R4, [R205+0x3000] ;  /* 0x00300000cd04783b */ /* 0x000eea0000000200 */
[C---:B------:R-:W-:Y:S06]  /*2e50*/  HMMA.16816.F32 R112, R12.reuse, R50, R76 ;  /* 0x000000320c70723c */ /* 0x040fec000000184c */
[C---:B------:R-:W-:Y:S06]  /*2e60*/  HMMA.16816.F32 R128, R12.reuse, R44, R52 ;  /* 0x0000002c0c80723c */ /* 0x040fec0000001834 */
[C---:B------:R-:W-:Y:S06]  /*2e70*/  HMMA.16816.F32 R148, R12.reuse, R60, R64 ;  /* 0x0000003c0c94723c */ /* 0x040fec0000001840 */
[C---:B------:R-:W-:Y:S06]  /*2e80*/  HMMA.16816.F32 R116, R12.reuse, R46, R84 ;  /* 0x0000002e0c74723c */ /* 0x040fec0000001854 */
[----:B------:R-:W-:Y:S06]  /*2e90*/  HMMA.16816.F32 R120, R12, R42, R80 ;  /* 0x0000002a0c78723c */ /* 0x000fec0000001850 */
[C---:B------:R-:W-:Y:S01]  /*2ea0*/  HMMA.16816.F32 R76, R20.reuse, R46, R96 ;  /* 0x0000002e144c723c */ /* 0x040fe20000001860 */
[----:B------:R-:W-:Y:S05]  /*2eb0*/  LDSM.16.M88.4 R44, [R195+0x7000] ;  /* 0x00700000c32c783b */ /* 0x000fea0000000200 */
[C---:B------:R-:W-:Y:S06]  /*2ec0*/  HMMA.16816.F32 R64, R20.reuse, R48, R88 ;  /* 0x000000301440723c */ /* 0x040fec0000001858 */
[C---:B------:R-:W-:Y:S01]  /*2ed0*/  HMMA.16816.F32 R52, R20.reuse, R40, R16 ;  /* 0x000000281434723c */ /* 0x040fe20000001810 */
[----:B------:R-:W4:Y:S05]  /*2ee0*/  LDSM.16.M88.4 R16, [R206+0x2000] ;  /* 0x00200000ce10783b */ /* 0x000f2a0000000200 */
[C---:B------:R-:W-:Y:S06]  /*2ef0*/  HMMA.16816.F32 R72, R20.reuse, R60, R72 ;  /* 0x0000003c1448723c */ /* 0x040fec0000001848 */
[C---:B------:R-:W-:Y:S01]  /*2f00*/  HMMA.16816.F32 R80, R20.reuse, R50, R104 ;  /* 0x000000321450723c */ /* 0x040fe20000001868 */
[----:B------:R-:W-:Y:S05]  /*2f10*/  LDSM.16.M88.4 R48, [R195+0x7800] ;  /* 0x00780000c330783b */ /* 0x000fea0000000200 */
[C---:B------:R-:W-:Y:S01]  /*2f20*/  HMMA.16816.F32 R68, R20.reuse, R42, R92 ;  /* 0x0000002a1444723c */ /* 0x040fe2000000185c */
[----:B------:R-:W5:Y:S05]  /*2f30*/  LDSM.16.M88.4 R40, [R195+0x7400] ;  /* 0x00740000c328783b */ /* 0x000f6a0000000200 */
[----:B------:R-:W-:Y:S01]  /*2f40*/  HMMA.16816.F32 R12, R20, R62, R100 ;  /* 0x0000003e140c723c */ /* 0x000fe20000001864 */
[----:B------:R-:W-:Y:S05]  /*2f50*/  LDSM.16.M88.4 R20, [R206+0x3000] ;  /* 0x00300000ce14783b */ /* 0x000fea0000000200 */
[C---:B-1----:R-:W-:Y:S01]  /*2f60*/  HMMA.16816.F32 R108, R8.reuse, R32, R56 ;  /* 0x00000020086c723c */ /* 0x042fe20000001838 */
[----:B------:R-:W1:Y:S05]  /*2f70*/  LDSM.16.M88.4 R56, [R195+0x7c00] ;  /* 0x007c0000c338783b */ /* 0x000e6a0000000200 */
[C---:B------:R-:W-:Y:S06]  /*2f80*/  HMMA.16816.F32 R88, R8.reuse, R34, R76 ;  /* 0x000000220858723c */ /* 0x040fec000000184c */
[C---:B--2---:R-:W-:Y:S06]  /*2f90*/  HMMA.16816.F32 R96, R8.reuse, R36, R64 ;  /* 0x000000240860723c */ /* 0x044fec0000001840 */
[C---:B------:R-:W-:Y:S06]  /*2fa0*/  HMMA.16816.F32 R104, R8.reuse, R28, R52 ;  /* 0x0000001c0868723c */ /* 0x040fec0000001834 */
[C---:B------:R-:W-:Y:S06]  /*2fb0*/  HMMA.16816.F32 R100, R8.reuse, R24, R72 ;  /* 0x000000180864723c */ /* 0x040fec0000001848 */
[C---:B------:R-:W-:Y:S06]  /*2fc0*/  HMMA.16816.F32 R92, R8.reuse, R38, R80 ;  /* 0x00000026085c723c */ /* 0x040fec0000001850 */
[C---:B------:R-:W-:Y:S06]  /*2fd0*/  HMMA.16816.F32 R84, R8.reuse, R30, R68 ;  /* 0x0000001e0854723c */ /* 0x040fec0000001844 */
[----:B------:R-:W-:Y:S01]  /*2fe0*/  HMMA.16816.F32 R76, R8, R26, R12 ;  /* 0x0000001a084c723c */ /* 0x000fe2000000180c */
[----:B------:R-:W-:Y:S04]  /*2ff0*/  LDSM.16.M88.4 R12, [R205+0x4000] ;  /* 0x00400000cd0c783b */ /* 0x000fe80000000200 */
[----:B------:R-:W-:Y:S01]  /*3000*/  LDSM.16.M88.4 R8, [R205+0x5000] ;  /* 0x00500000cd08783b */ /* 0x000fe20000000200 */
[C---:B---3--:R-:W-:Y:S06]  /*3010*/  HMMA.16816.F32 R72, R4.reuse, R36, R124 ;  /* 0x000000240448723c */ /* 0x048fec000000187c */
[C---:B------:R-:W-:Y:S01]  /*3020*/  HMMA.16816.F32 R68, R4.reuse, R38, R112 ;  /* 0x000000260444723c */ /* 0x040fe20000001870 */
[----:B------:R-:W2:Y:S05]  /*3030*/  LDSM.16.M88.4 R36, [R193+0x8000] ;  /* 0x00800000c124783b */ /* 0x000eaa0000000200 */
[C---:B------:R-:W-:Y:S06]  /*3040*/  HMMA.16816.F32 R60, R4.reuse, R32, R128 ;  /* 0x00000020043c723c */ /* 0x040fec0000001880 */
[C---:B------:R-:W-:Y:S01]  /*3050*/  HMMA.16816.F32 R52, R4.reuse, R34, R116 ;  /* 0x000000220434723c */ /* 0x040fe20000001874 */
[----:B------:R-:W3:Y:S05]  /*3060*/  LDSM.16.M88.4 R32, [R193+0x8400] ;  /* 0x00840000c120783b */ /* 0x000eea0000000200 */
[C---:B------:R-:W-:Y:S06]  /*3070*/  HMMA.16816.F32 R148, R4.reuse, R24, R148 ;  /* 0x000000180494723c */ /* 0x040fec0000001894 */
[C---:B------:R-:W-:Y:S06]  /*3080*/  HMMA.16816.F32 R64, R4.reuse, R28, R132 ;  /* 0x0000001c0440723c */ /* 0x040fec0000001884 */
[C---:B------:R-:W-:Y:S01]  /*3090*/  HMMA.16816.F32 R80, R4.reuse, R30, R120 ;  /* 0x0000001e0450723c */ /* 0x040fe20000001878 */
[----:B------:R-:W3:Y:S05]  /*30a0*/  LDSM.16.M88.4 R28, [R193+0x8800] ;  /* 0x00880000c11c783b */ /* 0x000eea0000000200 */
[----:B------:R-:W-:Y:S01]  /*30b0*/  HMMA.16816.F32 R144, R4, R26, R144 ;  /* 0x0000001a0490723c */ /* 0x000fe20000001890 */
[----:B------:R-:W3:Y:S04]  /*30c0*/  LDSM.16.M88.4 R24, [R193+0x8c00] ;  /* 0x008c0000c118783b */ /* 0x000ee80000000200 */
[----:B------:R-:W-:Y:S01]  /*30d0*/  LDSM.16.M88.4 R4, [R206+0x4000] ;  /* 0x00400000ce04783b */ /* 0x000fe20000000200 */
[C---:B----4-:R-:W-:Y:S06]  /*30e0*/  HMMA.16816.F32 R140, R16.reuse, R44, R96 ;  /* 0x0000002c108c723c */ /* 0x050fec0000001860 */
[C---:B------:R-:W-:Y:S06]  /*30f0*/  HMMA.16816.F32 R136, R16.reuse, R46, R92 ;  /* 0x0000002e1088723c */ /* 0x040fec000000185c */
[C---:B-----5:R-:W-:Y:S06]  /*3100*/  HMMA.16816.F32 R132, R16.reuse, R40, R108 ;  /* 0x000000281084723c */ /* 0x060fec000000186c */
[C---:B------:R-:W-:Y:S06]  /*3110*/  HMMA.16816.F32 R128, R16.reuse, R42, R88 ;  /* 0x0000002a1080723c */ /* 0x040fec0000001858 */
[C---:B-1----:R-:W-:Y:S06]  /*3120*/  HMMA.16816.F32 R152, R16.reuse, R56, R100 ;  /* 0x000000381098723c */ /* 0x042fec0000001864 */
[C---:B------:R-:W-:Y:S06]  /*3130*/  HMMA.16816.F32 R124, R16.reuse, R48, R104 ;  /* 0x00000030107c723c */ /* 0x040fec0000001868 */
[C---:B------:R-:W-:Y:S06]  /*3140*/  HMMA.16816.F32 R120, R16.reuse, R50, R84 ;  /* 0x000000321078723c */ /* 0x040fec0000001854 */
[----:B------:R-:W-:Y:S01]  /*3150*/  HMMA.16816.F32 R116, R16, R58, R76 ;  /* 0x0000003a1074723c */ /* 0x000fe2000000184c */
[----:B------:R-:W1:Y:S05]  /*3160*/  LDSM.16.M88.4 R16, [R195+0x8000] ;  /* 0x00800000c310783b */ /* 0x000e6a0000000200 */
[C---:B------:R-:W-:Y:S06]  /*3170*/  HMMA.16816.F32 R112, R20.reuse, R44, R72 ;  /* 0x0000002c1470723c */ /* 0x040fec0000001848 */
[C---:B------:R-:W-:Y:S01]  /*3180*/  HMMA.16816.F32 R108, R20.reuse, R46, R68 ;  /* 0x0000002e146c723c */ /* 0x040fe20000001844 */
[----:B------:R-:W-:Y:S05]  /*3190*/  LDSM.16.M88.4 R44, [R195+0x8800] ;  /* 0x00880000c32c783b */ /* 0x000fea0000000200 */
[C---:B------:R-:W-:Y:S06]  /*31a0*/  HMMA.16816.F32 R104, R20.reuse, R40, R60 ;  /* 0x000000281468723c */ /* 0x040fec000000183c */
[C---:B------:R-:W-:Y:S01]  /*31b0*/  HMMA.16816.F32 R100, R20.reuse, R42, R52 ;  /* 0x0000002a1464723c */ /* 0x040fe20000001834 */
[----:B------:R-:W4:Y:S04]  /*31c0*/  LDSM.16.M88.4 R40, [R195+0x8400] ;  /* 0x00840000c328783b */ /* 0x000f280000000200 */
[----:B------:R-:W5:Y:S01]  /*31d0*/  LDSM.16.M88.4 R52, [R206+0x5000] ;  /* 0x00500000ce34783b */ /* 0x000f620000000200 */
[----:B------:R-:W-:Y:S01]  /*31e0*/  HMMA.16816.F32 R64, R20, R48, R64 ;  /* 0x000000301440723c */ /* 0x000fe20000001840 */
[----:B------:R-:W-:-:S05]  /*31f0*/  DEPBAR.LE SB0, 0x0 ;  /* 0x000080000000791a */ /* 0x000fca0000000000 */
[C---:B------:R-:W-:Y:S06]  /*3200*/  HMMA.16816.F32 R92, R20.reuse, R50, R80 ;  /* 0x00000032145c723c */ /* 0x040fec0000001850 */
[C---:B------:R-:W-:Y:S06]  /*3210*/  HMMA.16816.F32 R96, R20.reuse, R56, R148 ;  /* 0x000000381460723c */ /* 0x040fec0000001894 */
[----:B------:R-:W-:Y:S06]  /*3220*/  HMMA.16816.F32 R88, R20, R58, R144 ;  /* 0x0000003a1458723c */ /* 0x000fec0000001890 */
[C---:B--2---:R-:W-:Y:S06]  /*3230*/  HMMA.16816.F32 R84, R12.reuse, R36, R140 ;  /* 0x000000240c54723c */ /* 0x044fec000000188c */
[C---:B------:R-:W-:Y:S06]  /*3240*/  HMMA.16816.F32 R80, R12.reuse, R38, R136 ;  /* 0x000000260c50723c */ /* 0x040fec0000001888 */
        /* <DEDUP_REMOVED lines=14> */
[C---:B------:R-:W-:Y:S06]  /*3330*/  HMMA.16816.F32 R88, R4.reuse, R44, R68 ;  /* 0x0000002c0458723c */ /* 0x040fec0000001844 */
[C---:B------:R-:W-:Y:S06]  /*3340*/  HMMA.16816.F32 R104, R4.reuse, R46, R60 ;  /* 0x0000002e0468723c */ /* 0x040fec000000183c */
[C---:B------:R-:W-:Y:S06]  /*3350*/  HMMA.16816.F32 R112, R4.reuse, R160, R56 ;  /* 0x000000a00470723c */ /* 0x040fec0000001838 */
[----:B------:R-:W-:Y:S06]  /*3360*/  HMMA.16816.F32 R116, R4, R162, R48 ;  /* 0x000000a20474723c */ /* 0x000fec0000001830 */
[----:B-----5:R-:W-:Y:S01]  /*3370*/  HMMA.16816.F32 R48, R52, R16, R12 ;  /* 0x000000103430723c */ /* 0x020fe2000000180c */
[----:B------:R-:W-:Y:S01]  /*3380*/  LOP3.LUT R5, R0, 0x7ffffffc, RZ, 0xc0, !PT ;  /* 0x7ffffffc00057812 */ /* 0x000fe200078ec0ff */
[----:B------:R-:W-:Y:S01]  /*3390*/  IMAD.SHL.U32 R7, R166, 0x2, RZ ;  /* 0x00000002a6077824 */ /* 0x000fe200078e00ff */
[----:B------:R-:W-:Y:S01]  /*33a0*/  SHF.R.S32.HI R0, RZ, 0x2, R0 ;  /* 0x00000002ff007819 */ /* 0x000fe20000011400 */
[----:B------:R-:W-:-:S02]  /*33b0*/  IMAD.U32 R4, RZ, RZ, UR22 ;  /* 0x00000016ff047e24 */ /* 0x000fc4000f8e00ff */
[----:B------:R-:W-:Y:S01]  /*33c0*/  IMAD.IADD R5, R156, 0x1, -R5 ;  /* 0x000000019c057824 */ /* 0x000fe200078e0a05 */
[----:B------:R-:W-:Y:S01]  /*33d0*/  LOP3.LUT R7, R7, 0x6, RZ, 0xc0, !PT ;  /* 0x0000000607077812 */ /* 0x000fe200078ec0ff */
[--C-:B------:R-:W-:Y:S01]  /*33e0*/  IMAD R6, R3, 0x10, R0.reuse ;  /* 0x0000001003067824 */ /* 0x100fe200078e0200 */
[----:B------:R-:W-:Y:S01]  /*33f0*/  HMMA.16816.F32 R64, R8, R28, R64 ;  /* 0x0000001c0840723c */ /* 0x000fe20000001840 */
[----:B------:R-:W-:Y:S02]  /*3400*/  IMAD R0, R231, 0x10, R0 ;  /* 0x00000010e7007824 */ /* 0x000fe400078e0200 */
[----:B------:R-:W-:Y:S02]  /*3410*/  IMAD.U32 R3, RZ, RZ, UR25 ;  /* 0x00000019ff037e24 */ /* 0x000fe4000f8e00ff */
[----:B------:R-:W-:Y:S01]  /*3420*/  VIADD R167, R0, UR21 ;  /* 0x0000001500a77c36 */ /* 0x000fe20008000000 */
[----:B------:R-:W-:Y:S01]  /*3430*/  HMMA.16816.F32 R36, R52, R18, R36 ;  /* 0x000000123424723c */ /* 0x000fe20000001824 */
[----:B------:R-:W-:-:S02]  /*3440*/  IMAD.SHL.U32 R5, R5, 0x2, RZ ;  /* 0x0000000205057824 */ /* 0x000fc400078e00ff */
[----:B------:R-:W-:Y:S01]  /*3450*/  IMAD R3, R3, 0x40, R7 ;  /* 0x0000004003037824 */ /* 0x000fe200078e0207 */
[----:B------:R-:W-:Y:S01]  /*3460*/  IADD3 R4, R4, -UR16, R167 ;  /* 0x8000001004047c10 */ /* 0x000fe2000fffe0a7 */
[----:B------:R-:W-:Y:S01]  /*3470*/  IMAD R56, R6, UR17, R5 ;  /* 0x0000001106387c24 */ /* 0x000fe2000f8e0205 */
[C---:B------:R-:W-:Y:S01]  /*3480*/  HMMA.16816.F32 R32, R8.reuse, R34, R100 ;  /* 0x000000220820723c */ /* 0x040fe20000001864 */
[C---:B------:R-:W-:Y:S01]  /*3490*/  VIADD R14, R3.reuse, 0x1 ;  /* 0x00000001030e7836 */ /* 0x040fe20000000000 */
[C---:B------:R-:W-:Y:S01]  /*34a0*/  ISETP.GE.AND P2, PT, R3.reuse, UR22, PT ;  /* 0x0000001603007c0c */ /* 0x040fe2000bf46270 */
[C---:B------:R-:W-:Y:S01]  /*34b0*/  IMAD.IADD R5, R4.reuse, 0x1, -R3 ;  /* 0x0000000104057824 */ /* 0x040fe200078e0a03 */
[----:B------:R1:W-:Y:S01]  /*34c0*/  STL [R1+0x7c], R167 ;  /* 0x00007ca701007387 */ /* 0x0003e20000100800 */
[C---:B------:R-:W-:Y:S01]  /*34d0*/  VIADD R15, R3.reuse, 0x8 ;  /* 0x00000008030f7836 */ /* 0x040fe20000000000 */
[C---:B------:R-:W-:Y:S01]  /*34e0*/  HMMA.16816.F32 R28, R8.reuse, R30, R92 ;  /* 0x0000001e081c723c */ /* 0x040fe2000000185c */
[C---:B------:R-:W-:Y:S01]  /*34f0*/  VIADD R16, R3.reuse, 0x9 ;  /* 0x0000000903107836 */ /* 0x040fe20000000000 */
[----:B------:R-:W-:Y:S01]  /*3500*/  IABS R5, R5 ;  /* 0x0000000500057213 */ /* 0x000fe20000000000 */
[----:B------:R-:W-:Y:S01]  /*3510*/  VIADD R18, R3, 0x10 ;  /* 0x0000001003127836 */ /* 0x000fe20000000000 */
[----:B------:R-:W-:Y:S01]  /*3520*/  ISETP.GE.AND P1, PT, R15, UR22, PT ;  /* 0x000000160f007c0c */ /* 0x000fe2000bf26270 */
[----:B------:R-:W-:Y:S01]  /*3530*/  IMAD.IADD R6, R4, 0x1, -R14 ;  /* 0x0000000104067824 */ /* 0x000fe200078e0a0e */
[----:B------:R-:W-:Y:S01]  /*3540*/  HMMA.16816.F32 R100, R8, R24, R96 ;  /* 0x000000180864723c */ /* 0x000fe20000001860 */
[C---:B------:R-:W-:Y:S01]  /*3550*/  VIADD R17, R3.reuse, 0x11 ;  /* 0x0000001103117836 */ /* 0x040fe20000000000 */
[----:B------:R-:W-:Y:S01]  /*3560*/  ISETP.GE.AND P0, PT, R14, UR22, PT ;  /* 0x000000160e007c0c */ /* 0x000fe2000bf06270 */
[----:B------:R-:W-:Y:S01]  /*3570*/  VIADD R19, R3, 0x18 ;  /* 0x0000001803137836 */ /* 0x000fe20000000000 */
[----:B------:R-:W-:Y:S01]  /*3580*/  IABS R7, R6 ;  /* 0x0000000600077213 */ /* 0x000fe20000000000 */
[----:B------:R-:W-:Y:S01]  /*3590*/  IMAD R0, R159, 0x20, R158 ;  /* 0x000000209f007824 */ /* 0x000fe200078e029e */
[C---:B------:R-:W-:Y:S01]  /*35a0*/  HMMA.16816.F32 R92, R52.reuse, R44, R64 ;  /* 0x0000002c345c723c */ /* 0x040fe20000001840 */
[C---:B------:R-:W-:Y:S01]  /*35b0*/  IMAD.IADD R8, R4.reuse, 0x1, -R15 ;  /* 0x0000000104087824 */ /* 0x040fe200078e0a0f */
[----:B------:R-:W-:Y:S01]  /*35c0*/  ISETP.GE.AND P4, PT, R17, UR22, PT ;  /* 0x0000001611007c0c */ /* 0x000fe2000bf86270 */
[C---:B------:R-:W-:Y:S01]  /*35d0*/  IMAD.IADD R9, R4.reuse, 0x1, -R16 ;  /* 0x0000000104097824 */ /* 0x040fe200078e0a10 */
[----:B------:R-:W-:Y:S01]  /*35e0*/  ISETP.GE.AND P3, PT, R19, UR22, PT ;  /* 0x0000001613007c0c */ /* 0x000fe2000bf66270 */
[----:B------:R-:W-:Y:S01]  /*35f0*/  IMAD.IADD R11, R4, 0x1, -R18 ;  /* 0x00000001040b7824 */ /* 0x000fe200078e0a12 */
[----:B------:R-:W-:Y:S01]  /*3600*/  IABS R6, R8 ;  /* 0x0000000800067213 */ /* 0x000fe20000000000 */
[----:B------:R-:W-:Y:S01]  /*3610*/  IMAD.MOV.U32 R10, RZ, RZ, R5 ;  /* 0x000000ffff0a7224 */ /* 0x000fe200078e0005 */
[----:B------:R-:W-:Y:S01]  /*3620*/  IABS R5, R9 ;  /* 0x0000000900057213 */ /* 0x000fe20000000000 */
[----:B------:R-:W-:Y:S01]  /*3630*/  IMAD.MOV.U32 R9, RZ, RZ, R7 ;  /* 0x000000ffff097224 */ /* 0x000fe200078e0007 */
[----:B------:R-:W-:Y:S01]  /*3640*/  IABS R8, R11 ;  /* 0x0000000b00087213 */ /* 0x000fe20000000000 */
[----:B------:R-:W-:Y:S01]  /*3650*/  IMAD.MOV.U32 R7, RZ, RZ, R6 ;  /* 0x000000ffff077224 */ /* 0x000fe200078e0006 */
[C---:B------:R-:W-:Y:S01]  /*3660*/  HMMA.16816.F32 R60, R52.reuse, R40, R20 ;  /* 0x00000028343c723c */ /* 0x040fe20000001814 */
[----:B------:R-:W-:Y:S01]  /*3670*/  IMAD.MOV.U32 R6, RZ, RZ, R5 ;  /* 0x000000ffff067224 */ /* 0x000fe200078e0005 */
[----:B------:R-:W-:Y:S01]  /*3680*/  I2FP.F32.S32 R9, R9 ;  /* 0x0000000900097245 */ /* 0x000fe20000201400 */
[----:B------:R-:W-:Y:S01]  /*3690*/  IMAD.MOV.U32 R5, RZ, RZ, R8 ;  /* 0x000000ffff057224 */ /* 0x000fe200078e0008 */
[----:B------:R-:W-:Y:S01]  /*36a0*/  I2FP.F32.S32 R7, R7 ;  /* 0x0000000700077245 */ /* 0x000fe20000201400 */
[----:B------:R-:W-:Y:S01]  /*36b0*/  IMAD.IADD R0, R157, 0x1, R0 ;  /* 0x000000019d007824 */ /* 0x000fe200078e0200 */
[----:B------:R-:W-:Y:S01]  /*36c0*/  I2FP.F32.S32 R6, R6 ;  /* 0x0000000600067245 */ /* 0x000fe20000201400 */
[C---:B------:R-:W-:Y:S01]  /*36d0*/  VIADD R20, R3.reuse, 0x19 ;  /* 0x0000001903147836 */ /* 0x040fe20000000000 */
[----:B------:R-:W-:Y:S01]  /*36e0*/  I2FP.F32.S32 R5, R5 ;  /* 0x0000000500057245 */ /* 0x000fe20000201400 */
[----:B------:R-:W-:Y:S01]  /*36f0*/  HMMA.16816.F32 R96, R52, R46, R28 ;  /* 0x0000002e3460723c */ /* 0x000fe2000000181c */
[----:B------:R-:W-:-:S02]  /*3700*/  VIADD R21, R3, 0x20 ;  /* 0x0000002003157836 */ /* 0x000fc40000000000 */
[----:B------:R-:W-:Y:S01]  /*3710*/  FFMA.FTZ R64, R6, -UR5, R81 ;  /* 0x8000000506407c23 */ /* 0x000fe20008010051 */
[C---:B------:R-:W-:Y:S02]  /*3720*/  IMAD.IADD R6, R4.reuse, 0x1, -R17 ;  /* 0x0000000104067824 */ /* 0x040fe400078e0a11 */
[----:B------:R-:W-:Y:S01]  /*3730*/  FFMA.FTZ R66, R5, -UR5, R76 ;  /* 0x8000000505427c23 */ /* 0x000fe2000801004c */
[C---:B------:R-:W-:Y:S01]  /*3740*/  IMAD.IADD R5, R4.reuse, 0x1, -R19 ;  /* 0x0000000104057824 */ /* 0x040fe200078e0a13 */
[----:B------:R-:W-:Y:S01]  /*3750*/  I2FP.F32.S32 R10, R10 ;  /* 0x0000000a000a7245 */ /* 0x000fe20000201400 */
[----:B------:R-:W-:Y:S01]  /*3760*/  FFMA.FTZ R47, R7, -UR5, R80 ;  /* 0x80000005072f7c23 */ /* 0x000fe20008010050 */
[C---:B------:R-:W-:Y:S01]  /*3770*/  IMAD.IADD R8, R4.reuse, 0x1, -R20 ;  /* 0x0000000104087824 */ /* 0x040fe200078e0a14 */
[----:B------:R-:W-:Y:S01]  /*3780*/  IABS R7, R6 ;  /* 0x0000000600077213 */ /* 0x000fe20000000000 */
[----:B------:R-:W-:Y:S01]  /*3790*/  FFMA.FTZ R57, R9, -UR5, R85 ;  /* 0x8000000509397c23 */ /* 0x000fe20008010055 */
[----:B------:R-:W-:Y:S01]  /*37a0*/  IABS R6, R5 ;  /* 0x0000000500067213 */ /* 0x000fe20000000000 */
[----:B------:R-:W-:Y:S01]  /*37b0*/  VIADD R22, R3, 0x21 ;  /* 0x0000002103167836 */ /* 0x000fe20000000000 */
[----:B------:R-:W-:Y:S01]  /*37c0*/  IABS R5, R8 ;  /* 0x0000000800057213 */ /* 0x000fe20000000000 */
[----:B------:R-:W-:-:S02]  /*37d0*/  IMAD.IADD R9, R4, 0x1, -R21 ;  /* 0x0000000104097824 */ /* 0x000fc400078e0a15 */
[----:B------:R-:W-:Y:S01]  /*37e0*/  FFMA.FTZ R27, R10, -UR5, R84 ;  /* 0x800000050a1b7c23 */ /* 0x000fe20008010054 */
[----:B------:R-:W-:Y:S01]  /*37f0*/  IMAD.MOV.U32 R8, RZ, RZ, R6 ;  /* 0x000000ffff087224 */ /* 0x000fe200078e0006 */
[----:B------:R-:W-:Y:S01]  /*3800*/  I2FP.F32.S32 R10, R7 ;  /* 0x00000007000a7245 */ /* 0x000fe20000201400 */
[----:B------:R-:W-:Y:S01]  /*3810*/  IMAD.IADD R6, R4, 0x1, -R22 ;  /* 0x0000000104067824 */ /* 0x000fe200078e0a16 */
[----:B------:R-:W-:Y:S01]  /*3820*/  IABS R7, R9 ;  /* 0x0000000900077213 */ /* 0x000fe20000000000 */
[----:B------:R-:W-:Y:S01]  /*3830*/  HMMA.16816.F32 R68, R52, R42, R32 ;  /* 0x0000002a3444723c */ /* 0x000fe20000001820 */
[----:B------:R-:W-:Y:S01]  /*3840*/  I2FP.F32.S32 R9, R8 ;  /* 0x0000000800097245 */ /* 0x000fe20000201400 */
[----:B------:R-:W-:Y:S01]  /*3850*/  FFMA.FTZ R58, R10, -UR5, R77 ;  /* 0x800000050a3a7c23 */ /* 0x000fe2000801004d */
[----:B------:R-:W-:Y:S02]  /*3860*/  I2FP.F32.S32 R8, R5 ;  /* 0x0000000500087245 */ /* 0x000fe40000201400 */
[----:B------:R-:W-:Y:S01]  /*3870*/  IABS R5, R6 ;  /* 0x0000000600057213 */ /* 0x000fe20000000000 */
[----:B------:R-:W-:-:S02]  /*3880*/  IMAD.MOV.U32 R6, RZ, RZ, R7 ;  /* 0x000000ffff067224 */ /* 0x000fc400078e0007 */
[----:B------:R-:W-:Y:S01]  /*3890*/  FFMA.FTZ R65, R9, -UR5, R72 ;  /* 0x8000000509417c23 */ /* 0x000fe20008010048 */
[----:B------:R-:W-:Y:S01]  /*38a0*/  FFMA.FTZ R73, R8, -UR5, R73 ;  /* 0x8000000508497c23 */ /* 0x000fe20008010049 */
[C---:B------:R-:W-:Y:S01]  /*38b0*/  VIADD R7, R4.reuse, 0x8 ;  /* 0x0000000804077836 */ /* 0x040fe20000000000 */
[----:B------:R-:W-:Y:S01]  /*38c0*/  FSEL R84, R47, -INF , !P1 ;  /* 0xff8000002f547808 */ /* 0x000fe20004800000 */
[----:B------:R-:W-:Y:S01]  /*38d0*/  IMAD.MOV.U32 R9, RZ, RZ, R5 ;  /* 0x000000ffff097224 */ /* 0x000fe200078e0005 */
[----:B------:R-:W-:Y:S01]  /*38e0*/  I2FP.F32.S32 R8, R6 ;  /* 0x0000000600087245 */ /* 0x000fe20000201400 */
[C---:B------:R-:W-:Y:S01]  /*38f0*/  VIADD R6, R4.reuse, 0x40 ;  /* 0x0000004004067836 */ /* 0x040fe20000000000 */
[----:B------:R-:W-:Y:S01]  /*3900*/  BAR.SYNC.DEFER_BLOCKING 0x0 ;  /* 0x0000000000007b1d */ /* 0x000fe20000010000 */
[----:B------:R-:W-:Y:S01]  /*3910*/  VIADD R5, R4, 0x48 ;  /* 0x0000004804057836 */ /* 0x000fe20000000000 */
[----:B------:R-:W-:Y:S01]  /*3920*/  I2FP.F32.S32 R11, R9 ;  /* 0x00000009000b7245 */ /* 0x000fe20000201400 */
[----:B------:R-:W-:Y:S01]  /*3930*/  FFMA.FTZ R72, R8, -UR5, R88 ;  /* 0x8000000508487c23 */ /* 0x000fe20008010058 */
[--C-:B------:R-:W-:Y:S01]  /*3940*/  IMAD.IADD R8, R6, 0x1, -R3.reuse ;  /* 0x0000000106087824 */ /* 0x100fe200078e0a03 */
[----:B------:R-:W-:Y:S01]  /*3950*/  ISETP.GE.AND P6, PT, R16, UR22, PT ;  /* 0x0000001610007c0c */ /* 0x000fe2000bfc6270 */
[----:B------:R-:W-:-:S02]  /*3960*/  IMAD.IADD R10, R5, 0x1, -R3 ;  /* 0x00000001050a7824 */ /* 0x000fc400078e0a03 */
[----:B------:R-:W-:Y:S01]  /*3970*/  FFMA.FTZ R67, R11, -UR5, R89 ;  /* 0x800000050b437c23 */ /* 0x000fe20008010059 */
[C---:B------:R-:W-:Y:S01]  /*3980*/  IMAD.IADD R9, R7.reuse, 0x1, -R3 ;  /* 0x0000000107097824 */ /* 0x040fe200078e0a03 */
[----:B------:R-:W-:Y:S02]  /*3990*/  IABS R8, R8 ;  /* 0x0000000800087213 */ /* 0x000fe40000000000 */
[----:B------:R-:W-:Y:S01]  /*39a0*/  IABS R11, R10 ;  /* 0x0000000a000b7213 */ /* 0x000fe20000000000 */
[--C-:B------:R-:W-:Y:S01]  /*39b0*/  IMAD.IADD R10, R6, 0x1, -R14.reuse ;  /* 0x00000001060a7824 */ /* 0x100fe200078e0a0e */
[----:B------:R-:W-:Y:S01]  /*39c0*/  IABS R12, R9 ;  /* 0x00000009000c7213 */ /* 0x000fe20000000000 */
[----:B------:R-:W-:Y:S01]  /*39d0*/  IMAD.IADD R9, R7, 0x1, -R14 ;  /* 0x0000000107097824 */ /* 0x000fe200078e0a0e */
[----:B------:R-:W-:Y:S01]  /*39e0*/  ISETP.GE.AND P5, PT, R18, UR22, PT ;  /* 0x0000001612007c0c */ /* 0x000fe2000bfa6270 */
[----:B------:R-:W-:Y:S01]  /*39f0*/  IMAD.MOV.U32 R13, RZ, RZ, R8 ;  /* 0x000000ffff0d7224 */ /* 0x000fe200078e0008 */
[----:B------:R-:W-:Y:S01]  /*3a00*/  IABS R8, R10 ;  /* 0x0000000a00087213 */ /* 0x000fe20000000000 */
[----:B------:R-:W-:Y:S01]  /*3a10*/  IMAD.MOV.U32 R10, RZ, RZ, R11 ;  /* 0x000000ffff0a7224 */ /* 0x000fe200078e000b */
[----:B------:R-:W-:-:S02]  /*3a20*/  IABS R9, R9 ;  /* 0x0000000900097213 */ /* 0x000fc40000000000 */
[----:B------:R-:W-:Y:S02]  /*3a30*/  I2FP.F32.S32 R8, R8 ;  /* 0x0000000800087245 */ /* 0x000fe40000201400 */
[----:B------:R-:W-:Y:S02]  /*3a40*/  I2FP.F32.S32 R9, R9 ;  /* 0x0000000900097245 */ /* 0x000fe40000201400 */
[----:B------:R-:W-:Y:S01]  /*3a50*/  I2FP.F32.S32 R10, R10 ;  /* 0x0000000a000a7245 */ /* 0x000fe20000201400 */
[----:B------:R-:W-:Y:S01]  /*3a60*/  FFMA.FTZ R44, R8, -UR5, R49 ;  /* 0x80000005082c7c23 */ /* 0x000fe20008010031 */
[----:B------:R-:W-:Y:S01]  /*3a70*/  I2FP.F32.S32 R12, R12 ;  /* 0x0000000c000c7245 */ /* 0x000fe20000201400 */
[----:B------:R-:W-:Y:S01]  /*3a80*/  FFMA.FTZ R45, R9, -UR5, R87 ;  /* 0x80000005092d7c23 */ /* 0x000fe20008010057 */
[----:B------:R-:W-:Y:S01]  /*3a90*/  I2FP.F32.S32 R11, R13 ;  /* 0x0000000d000b7245 */ /* 0x000fe20000201400 */
[----:B------:R-:W-:Y:S02]  /*3aa0*/  IMAD.IADD R8, R5, 0x1, -R14 ;  /* 0x0000000105087824 */ /* 0x000fe400078e0a0e */
[----:B------:R-:W-:Y:S01]  /*3ab0*/  FFMA.FTZ R23, R10, -UR5, R50 ;  /* 0x800000050a177c23 */ /* 0x000fe20008010032 */
[----:B------:R-:W-:-:S02]  /*3ac0*/  IMAD.IADD R9, R7, 0x1, -R15 ;  /* 0x0000000107097824 */ /* 0x000fc400078e0a0f */
[----:B------:R-:W-:Y:S01]  /*3ad0*/  FFMA.FTZ R25, R12, -UR5, R86 ;  /* 0x800000050c197c23 */ /* 0x000fe20008010056 */
[--C-:B------:R-:W-:Y:S02]  /*3ae0*/  IMAD.IADD R10, R6, 0x1, -R15.reuse ;  /* 0x00000001060a7824 */ /* 0x100fe400078e0a0f */
[----:B------:R-:W-:Y:S01]  /*3af0*/  FFMA.FTZ R24, R11, -UR5, R48 ;  /* 0x800000050b187c23 */ /* 0x000fe20008010030 */
        /* <DEDUP_REMOVED lines=24> */
[----:B------:R-:W-:-:S02]  /*3c80*/  IMAD.IADD R11, R6, 0x1, -R18 ;  /* 0x00000001060b7824 */ /* 0x000fc400078e0a12 */
[----:B------:R-:W-:Y:S01]  /*3c90*/  FFMA.FTZ R46, R9, -UR5, R83 ;  /* 0x80000005092e7c23 */ /* 0x000fe20008010053 */
[----:B------:R-:W-:Y:S02]  /*3ca0*/  IMAD.IADD R9, R6, 0x1, -R16 ;  /* 0x0000000106097824 */ /* 0x000fe400078e0a10 */
[----:B------:R-:W-:Y:S01]  /*3cb0*/  FFMA.FTZ R15, R8, -UR5, R38 ;  /* 0x80000005080f7c23 */ /* 0x000fe20008010026 */
        /* <DEDUP_REMOVED lines=16> */
[----:B------:R-:W-:Y:S01]  /*3dc0*/  IMAD.IADD R9, R7, 0x1, -R17 ;  /* 0x0000000107097824 */ /* 0x000fe200078e0a11 */
[----:B------:R-:W-:Y:S01]  /*3dd0*/  I2FP.F32.S32 R13, R13 ;  /* 0x0000000d000d7245 */ /* 0x000fe20000201400 */
[----:B------:R-:W-:Y:S01]  /*3de0*/  FFMA.FTZ R40, R11, -UR5, R39 ;  /* 0x800000050b287c23 */ /* 0x000fe20008010027 */
[----:B------:R-:W-:Y:S01]  /*3df0*/  FFMA.FTZ R43, R10, -UR5, R78 ;  /* 0x800000050a2b7c23 */ /* 0x000fe2000801004e */
[----:B------:R-:W-:Y:S01]  /*3e00*/  FFMA.FTZ R39, R8, -UR5, R62 ;  /* 0x8000000508277c23 */ /* 0x000fe2000801003e */
[----:B------:R-:W-:-:S02]  /*3e10*/  IMAD.IADD R8, R6, 0x1, -R17 ;  /* 0x0000000106087824 */ /* 0x000fc400078e0a11 */
[----:B------:R-:W-:Y:S01]  /*3e20*/  FFMA.FTZ R42, R13, -UR5, R37 ;  /* 0x800000050d2a7c23 */ /* 0x000fe20008010025 */
[----:B------:R-:W-:Y:S01]  /*3e30*/  IMAD.IADD R10, R5, 0x1, -R17 ;  /* 0x00000001050a7824 */ /* 0x000fe200078e0a11 */
[----:B------:R-:W-:Y:S01]  /*3e40*/  IABS R11, R9 ;  /* 0x00000009000b7213 */ /* 0x000fe20000000000 */
[--C-:B------:R-:W-:Y:S01]  /*3e50*/  IMAD.IADD R12, R7, 0x1, -R19.reuse ;  /* 0x00000001070c7824 */ /* 0x100fe200078e0a13 */
[----:B------:R-:W-:Y:S01]  /*3e60*/  IABS R9, R8 ;  /* 0x0000000800097213 */ /* 0x000fe20000000000 */
[----:B------:R-:W-:Y:S01]  /*3e70*/  IMAD.IADD R13, R6, 0x1, -R19 ;  /* 0x00000001060d7824 */ /* 0x000fe200078e0a13 */
[----:B------:R-:W-:Y:S02]  /*3e80*/  IABS R8, R10 ;  /* 0x0000000a00087213 */ /* 0x000fe40000000000 */
[----:B------:R-:W-:Y:S01]  /*3e90*/  IABS R10, R12 ;  /* 0x0000000c000a7213 */ /* 0x000fe20000000000 */
[----:B------:R-:W-:Y:S01]  /*3ea0*/  IMAD.MOV.U32 R12, RZ, RZ, R11 ;  /* 0x000000ffff0c7224 */ /* 0x000fe200078e000b */
[----:B------:R-:W-:Y:S01]  /*3eb0*/  IABS R14, R13 ;  /* 0x0000000d000e7213 */ /* 0x000fe20000000000 */
[----:B------:R-:W-:Y:S01]  /*3ec0*/  IMAD.MOV.U32 R11, RZ, RZ, R9 ;  /* 0x000000ffff0b7224 */ /* 0x000fe200078e0009 */
[----:B------:R-:W-:Y:S01]  /*3ed0*/  FSEL R60, R25, -INF , !P2 ;  /* 0xff800000193c7808 */ /* 0x000fe20005000000 */
[----:B------:R-:W-:Y:S01]  /*3ee0*/  IMAD.MOV.U32 R9, RZ, RZ, R10 ;  /* 0x000000ffff097224 */ /* 0x000fe200078e000a */
[----:B------:R-:W-:Y:S01]  /*3ef0*/  I2FP.F32.S32 R13, R12 ;  /* 0x0000000c000d7245 */ /* 0x000fe20000201400 */
[----:B------:R-:W-:Y:S01]  /*3f00*/  IMAD.MOV.U32 R10, RZ, RZ, R14 ;  /* 0x000000ffff0a7224 */ /* 0x000fe200078e000e */
[----:B------:R-:W-:-:S02]  /*3f10*/  I2FP.F32.S32 R12, R11 ;  /* 0x0000000b000c7245 */ /* 0x000fc40000201400 */
[----:B------:R-:W-:Y:S01]  /*3f20*/  I2FP.F32.S32 R11, R8 ;  /* 0x00000008000b7245 */ /* 0x000fe20000201400 */
[----:B------:R-:W-:Y:S01]  /*3f30*/  FFMA.FTZ R37, R13, -UR5, R79 ;  /* 0x800000050d257c23 */ /* 0x000fe2000801004f */
[----:B------:R-:W-:Y:S01]  /*3f40*/  I2FP.F32.S32 R8, R10 ;  /* 0x0000000a00087245 */ /* 0x000fe20000201400 */
[----:B------:R-:W-:Y:S01]  /*3f50*/  FFMA.FTZ R35, R12, -UR5, R61 ;  /* 0x800000050c237c23 */ /* 0x000fe2000801003d */
[----:B------:R-:W-:Y:S01]  /*3f60*/  I2FP.F32.S32 R9, R9 ;  /* 0x0000000900097245 */ /* 0x000fe20000201400 */
[----:B------:R-:W-:Y:S02]  /*3f70*/  IMAD.IADD R10, R6, 0x1, -R20 ;  /* 0x00000001060a7824 */ /* 0x000fe400078e0a14 */
[----:B------:R-:W-:Y:S01]  /*3f80*/  FFMA.FTZ R34, R11, -UR5, R63 ;  /* 0x800000050b227c23 */ /* 0x000fe2000801003f */
[----:B------:R-:W-:Y:S01]  /*3f90*/  FFMA.FTZ R36, R8, -UR5, R68 ;  /* 0x8000000508247c23 */ /* 0x000fe20008010044 */
[----:B------:R-:W-:Y:S02]  /*3fa0*/  IMAD.IADD R8, R5, 0x1, -R19 ;  /* 0x0000000105087824 */ /* 0x000fe400078e0a13 */
[----:B------:R-:W-:Y:S01]  /*3fb0*/  FFMA.FTZ R38, R9, -UR5, R74 ;  /* 0x8000000509267c23 */ /* 0x000fe2000801004a */
[--C-:B------:R-:W-:Y:S01]  /*3fc0*/  IMAD.IADD R9, R7, 0x1, -R20.reuse ;  /* 0x0000000107097824 */ /* 0x100fe200078e0a14 */
[----:B------:R-:W-:Y:S01]  /*3fd0*/  FSEL R74, R24, -INF , !P2 ;  /* 0xff800000184a7808 */ /* 0x000fe20005000000 */
        /* <DEDUP_REMOVED lines=10> */
[----:B------:R-:W-:Y:S01]  /*4080*/  ISETP.GE.AND P2, PT, R20, UR22, PT ;  /* 0x0000001614007c0c */ /* 0x000fe2000bf46270 */
        /* <DEDUP_REMOVED lines=8> */
[--C-:B------:R-:W-:Y:S01]  /*4110*/  IMAD.IADD R13, R5, 0x1, -R22.reuse ;  /* 0x00000001050d7824 */ /* 0x100fe200078e0a16 */
        /* <DEDUP_REMOVED lines=26> */
[----:B------:R-:W-:Y:S01]  /*42c0*/  FFMA.FTZ R19, R11, -UR5, R94 ;  /* 0x800000050b137c23 */ /* 0x000fe2000801005e */
[----:B------:R-:W-:Y:S01]  /*42d0*/  FSEL R79, R57, -INF , !P0 ;  /* 0xff800000394f7808 */ /* 0x000fe20004000000 */
[----:B------:R-:W-:Y:S01]  /*42e0*/  FFMA.FTZ R15, R8, -UR5, R95 ;  /* 0x80000005080f7c23 */ /* 0x000fe2000801005f */
[----:B------:R-:W-:Y:S01]  /*42f0*/  ISETP.GE.AND P1, PT, R22, UR22, PT ;  /* 0x0000001616007c0c */ /* 0x000fe2000bf26270 */
[----:B------:R-:W-:Y:S01]  /*4300*/  VIADD R12, R3, 0x28 ;  /* 0x00000028030c7836 */ /* 0x000fe20000000000 */
[----:B------:R-:W-:Y:S01]  /*4310*/  FSEL R57, R45, -INF , !P0 ;  /* 0xff8000002d397808 */ /* 0x000fe20004000000 */
[C---:B------:R-:W-:Y:S01]  /*4320*/  VIADD R11, R3.reuse, 0x29 ;  /* 0x00000029030b7836 */ /* 0x040fe20000000000 */
[----:B------:R-:W-:Y:S01]  /*4330*/  FSEL R63, R44, -INF , !P0 ;  /* 0xff8000002c3f7808 */ /* 0x000fe20004000000 */
[C---:B------:R-:W-:Y:S01]  /*4340*/  VIADD R10, R3.reuse, 0x30 ;  /* 0x00000030030a7836 */ /* 0x040fe20000000000 */
[----:B------:R-:W-:Y:S01]  /*4350*/  FSEL R69, R26, -INF , !P0 ;  /* 0xff8000001a457808 */ /* 0x000fe20004000000 */
[----:B------:R-:W-:-:S02]  /*4360*/  VIADD R9, R3, 0x31 ;  /* 0x0000003103097836 */ /* 0x000fc40000000000 */
[----:B------:R-:W-:Y:S01]  /*4370*/  FFMA.FTZ R22, R13, -UR5, R92 ;  /* 0x800000050d167c23 */ /* 0x000fe2000801005c */
[----:B------:R-:W-:Y:S01]  /*4380*/  VIADD R8, R3, 0x38 ;  /* 0x0000003803087836 */ /* 0x000fe20000000000 */
[----:B------:R-:W-:Y:S01]  /*4390*/  ISETP.GE.AND P0, PT, R21, UR22, PT ;  /* 0x0000001615007c0c */ /* 0x000fe2000bf06270 */
[----:B------:R-:W-:Y:S01]  /*43a0*/  VIADD R3, R3, 0x39 ;  /* 0x0000003903037836 */ /* 0x000fe20000000000 */
[----:B------:R-:W-:Y:S01]  /*43b0*/  SHF.R.S32.HI R14, RZ, 0x1f, R56 ;  /* 0x0000001fff0e7819 */ /* 0x000fe20000011438 */
[----:B------:R-:W-:Y:S01]  /*43c0*/  IMAD.IADD R13, R4, 0x1, -R12 ;  /* 0x00000001040d7824 */ /* 0x000fe200078e0a0c */
        /* <DEDUP_REMOVED lines=10> */
[----:B------:R-:W-:Y:S01]  /*4470*/  IADD3 R212, P0, R56, UR6, RZ ;  /* 0x0000000638d47c10 */ /* 0x000fe2000ff1e0ff */
[----:B------:R-:W-:Y:S01]  /*4480*/  IMAD.U32 R4, RZ, RZ, UR6 ;  /* 0x00000006ff047e24 */ /* 0x000fe2000f8e00ff */
[----:B------:R-:W-:Y:S01]  /*4490*/  FSEL R48, R46, -INF , !P6 ;  /* 0xff8000002e307808 */ /* 0x000fe20007000000 */
[C-C-:B------:R-:W-:Y:S01]  /*44a0*/  IMAD.IADD R25, R7.reuse, 0x1, -R12.reuse ;  /* 0x0000000107197824 */ /* 0x140fe200078e0a0c */
[----:B------:R-:W-:Y:S01]  /*44b0*/  FSEL R61, R42, -INF , !P6 ;  /* 0xff8000002a3d7808 */ /* 0x000fe20007000000 */
[----:B------:R-:W-:Y:S01]  /*44c0*/  IMAD.IADD R26, R6, 0x1, -R12 ;  /* 0x00000001061a7824 */ /* 0x000fe200078e0a0c */
[----:B------:R-:W-:Y:S01]  /*44d0*/  FSEL R86, R40, -INF , !P6 ;  /* 0xff80000028567808 */ /* 0x000fe20007000000 */
[--C-:B------:R-:W-:Y:S01]  /*44e0*/  IMAD.IADD R32, R7, 0x1, -R11.reuse ;  /* 0x0000000107207824 */ /* 0x100fe200078e0a0b */
[----:B------:R-:W-:Y:S01]  /*44f0*/  FSEL R75, R66, -INF , !P5 ;  /* 0xff800000424b7808 */ /* 0x000fe20006800000 */
[C---:B------:R-:W-:Y:S01]  /*4500*/  IMAD.IADD R33, R6.reuse, 0x1, -R11 ;  /* 0x0000000106217824 */ /* 0x040fe200078e0a0b */
[----:B------:R-:W-:Y:S01]  /*4510*/  FSEL R49, R43, -INF , !P5 ;  /* 0xff8000002b317808 */ /* 0x000fe20006800000 */
[----:B------:R-:W-:Y:S01]  /*4520*/  IMAD.IADD R45, R5, 0x1, -R9 ;  /* 0x00000001052d7824 */ /* 0x000fe200078e0a09 */
[----:B------:R-:W-:Y:S01]  /*4530*/  FSEL R62, R41, -INF , !P5 ;  /* 0xff800000293e7808 */ /* 0x000fe20006800000 */
[----:B------:R-:W-:Y:S01]  /*4540*/  IMAD.IADD R44, R5, 0x1, -R8 ;  /* 0x00000001052c7824 */ /* 0x000fe200078e0a08 */
[----:B------:R-:W-:Y:S01]  /*4550*/  FSEL R92, R39, -INF , !P5 ;  /* 0xff800000275c7808 */ /* 0x000fe20006800000 */
[--C-:B------:R-:W-:Y:S01]  /*4560*/  IMAD.IADD R43, R5, 0x1, -R3.reuse ;  /* 0x00000001052b7824 */ /* 0x100fe200078e0a03 */
[----:B------:R-:W-:Y:S01]  /*4570*/  FSEL R50, R37, -INF , !P4 ;  /* 0xff80000025327808 */ /* 0x000fe20006000000 */
[----:B------:R-:W-:Y:S01]  /*4580*/  IMAD.IADD R39, R7, 0x1, -R3 ;  /* 0x0000000107277824 */ /* 0x000fe200078e0a03 */
[----:B------:R-:W-:Y:S01]  /*4590*/  FSEL R64, R35, -INF , !P4 ;  /* 0xff80000023407808 */ /* 0x000fe20006000000 */
[--C-:B------:R-:W-:Y:S01]  /*45a0*/  IMAD.IADD R35, R6, 0x1, -R10.reuse ;  /* 0x0000000106237824 */ /* 0x100fe200078e0a0a */
[----:B------:R-:W-:Y:S01]  /*45b0*/  FSEL R90, R34, -INF , !P4 ;  /* 0xff800000225a7808 */ /* 0x000fe20006000000 */
[----:B------:R-:W-:Y:S01]  /*45c0*/  IMAD.IADD R34, R7, 0x1, -R10 ;  /* 0x0000000107227824 */ /* 0x000fe200078e0a0a */
[----:B------:R-:W-:Y:S01]  /*45d0*/  ISETP.GE.AND P6, PT, R12, UR22, PT ;  /* 0x000000160c007c0c */ /* 0x000fe2000bfc6270 */
[----:B------:R-:W-:Y:S01]  /*45e0*/  IMAD.IADD R12, R5, 0x1, -R12 ;  /* 0x00000001050c7824 */ /* 0x000fe200078e0a0c */
[----:B------:R-:W-:Y:S01]  /*45f0*/  ISETP.GE.AND P5, PT, R11, UR22, PT ;  /* 0x000000160b007c0c */ /* 0x000fe2000bfa6270 */
[C---:B------:R-:W-:Y:S01]  /*4600*/  IMAD.IADD R11, R5.reuse, 0x1, -R11 ;  /* 0x00000001050b7824 */ /* 0x040fe200078e0a0b */
[----:B------:R-:W-:Y:S01]  /*4610*/  ISETP.GE.AND P4, PT, R10, UR22, PT ;  /* 0x000000160a007c0c */ /* 0x000fe2000bf86270 */
        /* <DEDUP_REMOVED lines=8> */
[C---:B------:R-:W-:Y:S01]  /*46a0*/  IMAD.IADD R37, R7.reuse, 0x1, -R9 ;  /* 0x0000000107257824 */ /* 0x040fe200078e0a09 */
[----:B------:R-:W-:Y:S01]  /*46b0*/  LEA.HI.X.SX32 R213, R4, R14, 0x1, P0 ;  /* 0x0000000e04d57211 */ /* 0x000fe200000f0eff */
[----:B------:R-:W-:Y:S01]  /*46c0*/  IMAD.IADD R40, R7, 0x1, -R8 ;  /* 0x0000000107287824 */ /* 0x000fe200078e0a08 */
[----:B------:R-:W-:-:S02]  /*46d0*/  IABS R5, R13 ;  /* 0x0000000d00057213 */ /* 0x000fc40000000000 */
[----:B------:R-:W-:Y:S02]  /*46e0*/  ISETP.GE.AND P1, PT, R3, UR22, PT ;  /* 0x0000001603007c0c */ /* 0x000fe4000bf26270 */
[----:B------:R-:W-:Y:S01]  /*46f0*/  IABS R4, R16 ;  /* 0x0000001000047213 */ /* 0x000fe20000000000 */
[----:B------:R-:W-:Y:S01]  /*4700*/  IMAD.MOV.U32 R7, RZ, RZ, R5 ;  /* 0x000000ffff077224 */ /* 0x000fe200078e0005 */
[----:B------:R-:W-:Y:S02]  /*4710*/  IABS R3, R18 ;  /* 0x0000001200037213 */ /* 0x000fe40000000000 */
        /* <DEDUP_REMOVED lines=9> */
[----:B------:R-:W-:Y:S02]  /*47b0*/  I2FP.F32.S32 R3, R3 ;  /* 0x0000000300037245 */ /* 0x000fe40000201400 */
[----:B------:R-:W-:Y:S01]  /*47c0*/  FSEL R51, R38, -INF , !P3 ;  /* 0xff80000026337808 */ /* 0x000fe20005800000 */
[----:B------:R-:W-:Y:S01]  /*47d0*/  FFMA.FTZ R36, R4, -UR5, R112 ;  /* 0x8000000504247c23 */ /* 0x000fe20008010070 */
[----:B------:R-:W-:Y:S01]  /*47e0*/  IABS R4, R23 ;  /* 0x0000001700047213 */ /* 0x000fe20000000000 */
[----:B------:R-:W-:Y:S01]  /*47f0*/  FFMA.FTZ R27, R3, -UR5, R113 ;  /* 0x80000005031b7c23 */ /* 0x000fe20008010071 */
[----:B------:R-:W-:Y:S01]  /*4800*/  IABS R3, R25 ;  /* 0x0000001900037213 */ /* 0x000fe20000000000 */
[----:B------:R-:W-:Y:S01]  /*4810*/  FFMA.FTZ R38, R5, -UR5, R105 ;  /* 0x8000000505267c23 */ /* 0x000fe20008010069 */
[----:B------:R-:W-:Y:S01]  /*4820*/  FSEL R73, R73, -INF , !P2 ;  /* 0xff80000049497808 */ /* 0x000fe20005000000 */
[----:B------:R-:W-:Y:S01]  /*4830*/  IMAD.MOV.U32 R7, RZ, RZ, R4 ;  /* 0x000000ffff077224 */ /* 0x000fe200078e0004 */
[----:B------:R-:W-:Y:S01]  /*4840*/  FSEL R58, R30, -INF , !P2 ;  /* 0xff8000001e3a7808 */ /* 0x000fe20005000000 */
[----:B------:R-:W-:Y:S01]  /*4850*/  IMAD.MOV.U32 R4, RZ, RZ, R3 ;  /* 0x000000ffff047224 */ /* 0x000fe200078e0003 */
[----:B------:R-:W-:-:S02]  /*4860*/  FSEL R66, R29, -INF , !P2 ;  /* 0xff8000001d427808 */ /* 0x000fc40005000000 */
[----:B------:R-:W-:Y:S02]  /*4870*/  FSEL R88, R28, -INF , !P2 ;  /* 0xff8000001c587808 */ /* 0x000fe40005000000 */
[----:B------:R-:W-:Y:S02]  /*4880*/  IABS R6, R26 ;  /* 0x0000001a00067213 */ /* 0x000fe40000000000 */
[----:B------:R-:W-:Y:S02]  /*4890*/  ISETP.GE.AND P2, PT, R8, UR22, PT ;  /* 0x0000001608007c0c */ /* 0x000fe4000bf46270 */
[----:B------:R-:W-:Y:S01]  /*48a0*/  IABS R5, R24 ;  /* 0x0000001800057213 */ /* 0x000fe20000000000 */
[----:B------:R-:W-:Y:S01]  /*48b0*/  IMAD.MOV.U32 R3, RZ, RZ, R6 ;  /* 0x000000ffff037224 */ /* 0x000fe200078e0006 */
[----:B------:R-:W-:Y:S02]  /*48c0*/  IABS R8, R12 ;  /* 0x0000000c00087213 */ /* 0x000fe40000000000 */
[----:B------:R-:W-:-:S02]  /*48d0*/  FSEL R85, R31, -INF , !P3 ;  /* 0xff8000001f557808 */ /* 0x000fc40005800000 */
[----:B------:R-:W-:Y:S01]  /*48e0*/  ISETP.GE.AND P3, PT, R9, UR22, PT ;  /* 0x0000001609007c0c */ /* 0x000fe2000bf66270 */
[C---:B------:R-:W-:Y:S01]  /*48f0*/  HMMA.16816.F32 R28, R52.reuse, R160, R100 ;  /* 0x000000a0341c723c */ /* 0x040fe20000001864 */
        /* <DEDUP_REMOVED lines=8> */
[----:B------:R-:W-:Y:S01]  /*4980*/  IABS R5, R32 ;  /* 0x0000002000057213 */ /* 0x000fe20000000000 */
[----:B------:R-:W-:Y:S01]  /*4990*/  FFMA.FTZ R24, R9, -UR5, R116 ;  /* 0x8000000509187c23 */ /* 0x000fe20008010074 */
[----:B------:R-:W-:Y:S01]  /*49a0*/  IABS R8, R35 ;  /* 0x0000002300087213 */ /* 0x000fe20000000000 */
[----:B------:R-:W-:Y:S01]  /*49b0*/  FFMA.FTZ R20, R3, -UR5, R98 ;  /* 0x8000000503147c23 */ /* 0x000fe20008010062 */
[----:B------:R-:W-:Y:S01]  /*49c0*/  I2FP.F32.S32 R7, R7 ;  /* 0x0000000700077245 */ /* 0x000fe20000201400 */
[----:B------:R-:W-:Y:S01]  /*49d0*/  IMAD.MOV.U32 R9, RZ, RZ, R5 ;  /* 0x000000ffff097224 */ /* 0x000fe200078e0005 */
[----:B------:R-:W-:Y:S01]  /*49e0*/  IABS R4, R33 ;  /* 0x0000002100047213 */ /* 0x000fe20000000000 */
[----:B------:R-:W-:Y:S01]  /*49f0*/  IMAD.MOV.U32 R5, RZ, RZ, R8 ;  /* 0x000000ffff057224 */ /* 0x000fe200078e0008 */
[----:B------:R-:W-:Y:S01]  /*4a00*/  IABS R6, R34 ;  /* 0x0000002200067213 */ /* 0x000fe20000000000 */
[----:B------:R-:W-:Y:S01]  /*4a10*/  FFMA.FTZ R23, R7, -UR5, R117 ;  /* 0x8000000507177c23 */ /* 0x000fe20008010075 */
[----:B------:R-:W-:Y:S01]  /*4a20*/  IABS R3, R11 ;  /* 0x0000000b00037213 */ /* 0x000fe20000000000 */
        /* <DEDUP_REMOVED lines=40> */
[----:B------:R-:W-:Y:S01]  /*4cb0*/  PLOP3.LUT P0, PT, PT, PT, UP0, 0x80, 0x0 ;  /* 0x000000000000781c */ /* 0x000fe20003f0f008 */
[----:B------:R-:W-:Y:S01]  /*4cc0*/  IMAD.MOV.U32 R3, RZ, RZ, R6 ;  /* 0x000000ffff037224 */ /* 0x000fe200078e0006 */
[----:B------:R-:W-:Y:S01]  /*4cd0*/  I2FP.F32.S32 R6, R4 ;  /* 0x0000000400067245 */ /* 0x000fe20000201400 */
[----:B------:R-:W-:Y:S01]  /*4ce0*/  IMAD.MOV.U32 R5, RZ, RZ, R8 ;  /* 0x000000ffff057224 */ /* 0x000fe200078e0008 */
[----:B------:R-:W-:-:S02]  /*4cf0*/  I2FP.F32.S32 R8, R9 ;  /* 0x0000000900087245 */ /* 0x000fc40000201400 */
[----:B------:R-:W-:Y:S02]  /*4d00*/  I2FP.F32.S32 R4, R3 ;  /* 0x0000000300047245 */ /* 0x000fe40000201400 */
[----:B------:R-:W-:Y:S01]  /*4d10*/  I2FP.F32.S32 R7, R7 ;  /* 0x0000000700077245 */ /* 0x000fe20000201400 */
[----:B------:R-:W-:Y:S01]  /*4d20*/  FFMA.FTZ R8, R8, -UR5, R52 ;  /* 0x8000000508087c23 */ /* 0x000fe20008010034 */
[----:B------:R-:W-:Y:S01]  /*4d30*/  I2FP.F32.S32 R3, R5 ;  /* 0x0000000500037245 */ /* 0x000fe20000201400 */
[----:B------:R-:W-:Y:S01]  /*4d40*/  FFMA.FTZ R5, R6, -UR5, R31 ;  /* 0x8000000506057c23 */ /* 0x000fe2000801001f */
[----:B------:R-:W-:Y:S01]  /*4d50*/  FFMA.FTZ R4, R4, -UR5, R54 ;  /* 0x8000000504047c23 */ /* 0x000fe20008010036 */
[----:B------:R-:W-:Y:S01]  /*4d60*/  FFMA.FTZ R7, R7, -UR5, R53 ;  /* 0x8000000507077c23 */ /* 0x000fe20008010035 */
[----:B------:R-:W-:Y:S01]  /*4d70*/  FSEL R95, R42, -INF , !P6 ;  /* 0xff8000002a5f7808 */ /* 0x000fe20007000000 */
[----:B------:R-:W-:Y:S01]  /*4d80*/  FFMA.FTZ R3, R3, -UR5, R55 ;  /* 0x8000000503037c23 */ /* 0x000fe20008010037 */
        /* <DEDUP_REMOVED lines=17> */
[----:B-1----:R-:W-:Y:S02]  /*4ea0*/  FSEL R167, R8, -INF , !P2 ;  /* 0xff80000008a77808 */ /* 0x002fe40005000000 */
        /* <DEDUP_REMOVED lines=70> */
.L_x_693:
[----:B------:R-:W-:Y:S05]  /*5310*/  BSYNC B0 ;  /* 0x0000000000007941 */ /* 0x000fea0003800000 */
.L_x_692:
[----:B------:R-:W0:Y:S02]  /*5320*/  LDGDEPBAR ;  /* 0x00000000000079af */ /* 0x000e240000000000 */
.L_x_691:
[----:B------:R-:W-:Y:S01]  /*5330*/  FMNMX.FTZ R3, R60, R57, !PT ;  /* 0x000000393c037209 */ /* 0x000fe20007810000 */
[----:B-12---:R-:W-:Y:S01]  /*5340*/  IMAD.U32 R6, RZ, RZ, UR15 ;  /* 0x0000000fff067e24 */ /* 0x006fe2000f8e00ff */
[----:B------:R-:W-:Y:S01]  /*5350*/  LOP3.LUT R244, R244, UR26, RZ, 0x3c, !PT ;  /* 0x0000001af4f47c12 */ /* 0x000fe2000f8e3cff */
[----:B------:R-:W-:Y:S01]  /*5360*/  USHF.L.U32 UR30, UR25, 0x1, URZ ;  /* 0x00000001191e7899 */ /* 0x000fe2000800063f */
[----:B------:R-:W-:Y:S01]  /*5370*/  FMNMX.FTZ R3, R59, R3, !PT ;  /* 0x000000033b037209 */ /* 0x000fe20007810000 */
[----:B------:R-:W-:Y:S01]  /*5380*/  IMAD R231, R6, 0x8, R231 ;  /* 0x0000000806e77824 */ /* 0x000fe200078e02e7 */
[----:B------:R-:W-:Y:S01]  /*5390*/  UIADD3 UR7, UR27, -0x4498517b, URZ ;  /* 0xbb67ae851b077890 */ /* 0x000fe2000fffe03f */
[----:B------:R-:W-:Y:S01]  /*53a0*/  IMAD.WIDE.U32 R80, R192, -0x2daee0ad, RZ ;  /* 0xd2511f53c0507825 */ /* 0x000fe200078e00ff */
[----:B------:R-:W-:Y:S01]  /*53b0*/  FMNMX.FTZ R3, R48, R3, !PT ;  /* 0x0000000330037209 */ /* 0x000fe20007810000 */
[----:B------:R-:W-:Y:S01]  /*53c0*/  ULOP3.LUT UR8, UR30, UR27, URZ, 0x3c, !UPT ;  /* 0x0000001b1e087292 */ /* 0x000fe2000f8e3c3f */
[----:B------:R-:W-:Y:S01]  /*53d0*/  STL [R1+0x1b4], R212 ;  /* 0x0001b4d401007387 */ /* 0x000fe20000100800 */
[----:B------:R-:W-:Y:S01]  /*53e0*/  VIADD R7, R231, 0x4 ;  /* 0x00000004e7077836 */ /* 0x000fe20000000000 */
[----:B------:R-:W-:Y:S01]  /*53f0*/  FMNMX.FTZ R4, R49, R3, !PT ;  /* 0x0000000331047209 */ /* 0x000fe20007810000 */
[----:B------:R-:W-:Y:S01]  /*5400*/  UIADD3 UR24, UR26, -0x61c88647, URZ ;  /* 0x9e3779b91a187890 */ /* 0x000fe2000fffe03f */
[----:B------:R-:W-:Y:S01]  /*5410*/  FMNMX.FTZ R3, R74, R63, !PT ;  /* 0x0000003f4a037209 */ /* 0x000fe20007810000 */
[C---:B------:R-:W-:Y:S01]  /*5420*/  IMAD.WIDE.U32 R52, R7.reuse, -0x326172a9, RZ ;  /* 0xcd9e8d5707347825 */ /* 0x040fe200078e00ff */
[----:B------:R-:W-:Y:S01]  /*5430*/  FMNMX.FTZ R4, R50, R4, !PT ;  /* 0x0000000432047209 */ /* 0x000fe20007810000 */
[----:B------:R-:W-:Y:S01]  /*5440*/  UIADD3 UR23, UR26, 0x3c6ef372, URZ ;  /* 0x3c6ef3721a177890 */ /* 0x000fe2000fffe03f */
[----:B------:R-:W-:Y:S01]  /*5450*/  FMNMX.FTZ R3, R68, R3, !PT ;  /* 0x0000000344037209 */ /* 0x000fe20007810000 */
[----:B------:R-:W-:Y:S01]  /*5460*/  IMAD.WIDE.U32 R46, R7, -0x326172a9, RZ ;  /* 0xcd9e8d57072e7825 */ /* 0x000fe200078e00ff */
[----:B------:R-:W-:Y:S01]  /*5470*/  FMNMX.FTZ R103, R51, R4, !PT ;  /* 0x0000000433677209 */ /* 0x000fe20007810000 */
[----:B------:R-:W-:Y:S01]  /*5480*/  ULDC UR6, c[0x0][0x2ec] ;  /* 0x0000bb0000067ab9 */ /* 0x000fe20000000800 */
[----:B------:R-:W-:Y:S01]  /*5490*/  FMNMX.FTZ R3, R61, R3, !PT ;  /* 0x000000033d037209 */ /* 0x000fe20007810000 */
[----:B------:R-:W-:Y:S01]  /*54a0*/  UIADD3 UR11, UR27, 0x32370b8f, URZ ;  /* 0x32370b8f1b0b7890 */ /* 0x000fe2000fffe03f */
[----:B------:R-:W-:Y:S01]  /*54b0*/  FMNMX.FTZ R103, R58, R103, !PT ;  /* 0x000000673a677209 */ /* 0x000fe20007810000 */
[----:B------:R-:W-:Y:S01]  /*54c0*/  UIADD3 UR21, UR27, 0x76cf5d0a, URZ ;  /* 0x76cf5d0a1b157890 */ /* 0x000fe2000fffe03f */
[----:B------:R-:W-:Y:S01]  /*54d0*/  FMNMX.FTZ R3, R62, R3, !PT ;  /* 0x000000033e037209 */ /* 0x000fe20007810000 */
[----:B------:R-:W-:Y:S01]  /*54e0*/  IMAD.WIDE.U32 R38, R231, -0x326172a9, RZ ;  /* 0xcd9e8d57e7267825 */ /* 0x000fe200078e00ff */
[----:B------:R-:W-:Y:S01]  /*54f0*/  FMNMX.FTZ R103, R132, R103, !PT ;  /* 0x0000006784677209 */ /* 0x000fe20007810000 */
[----:B------:R-:W-:Y:S01]  /*5500*/  STL [R1+0x1b0], R213 ;  /* 0x0001b0d501007387 */ /* 0x000fe20000100800 */
[----:B------:R-:W-:Y:S01]  /*5510*/  FMNMX.FTZ R3, R64, R3, !PT ;  /* 0x0000000340037209 */ /* 0x000fe20007810000 */
[----:B------:R-:W-:Y:S01]  /*5520*/  UIADD3 UR20, UR26, -0x255992d5, URZ ;  /* 0xdaa66d2b1a147890 */ /* 0x000fe2000fffe03f */
[----:B------:R-:W-:Y:S01]  /*5530*/  FMNMX.FTZ R103, R131, R103, !PT ;  /* 0x0000006783677209 */ /* 0x000fe20007810000 */
[----:B------:R-:W-:Y:S01]  /*5540*/  STL [R1+0x18c], R207 ;  /* 0x00018ccf01007387 */ /* 0x000fe20000100800 */
[----:B------:R-:W-:Y:S01]  /*5550*/  FMNMX.FTZ R3, R65, R3, !PT ;  /* 0x0000000341037209 */ /* 0x000fe20007810000 */
[----:B------:R-:W-:Y:S01]  /*5560*/  UIADD3 UR9, UR27, -0x126145ec, URZ ;  /* 0xed9eba141b097890 */ /* 0x000fe2000fffe03f */
[----:B------:R-:W-:Y:S01]  /*5570*/  FMNMX.FTZ R103, R98, R103, !PT ;  /* 0x0000006762677209 */ /* 0x000fe20007810000 */
[----:B------:R-:W-:Y:S01]  /*5580*/  STL [R1+0x188], R206 ;  /* 0x000188ce01007387 */ /* 0x000fe20000100800 */
[----:B------:R-:W-:Y:S01]  /*5590*/  FMNMX.FTZ R3, R66, R3, !PT ;  /* 0x0000000342037209 */ /* 0x000fe20007810000 */
[----:B------:R-:W-:Y:S01]  /*55a0*/  UIADD3 UR10, UR26, 0x78dde6e4, URZ ;  /* 0x78dde6e41a0a7890 */ /* 0x000fe2000fffe03f */
[----:B------:R-:W-:Y:S01]  /*55b0*/  FMNMX.FTZ R103, R97, R103, !PT ;  /* 0x0000006761677209 */ /* 0x000fe20007810000 */
[----:B------:R-:W-:Y:S01]  /*55c0*/  STL [R1+0x184], R205 ;  /* 0x000184cd01007387 */ /* 0x000fe20000100800 */
[----:B------:R-:W-:Y:S01]  /*55d0*/  FMNMX.FTZ R3, R171, R3, !PT ;  /* 0x00000003ab037209 */ /* 0x000fe20007810000 */
[----:B------:R-:W-:Y:S01]  /*55e0*/  UIADD3 UR25, UR27, 0x646e171e, URZ ;  /* 0x646e171e1b197890 */ /* 0x000fe2000fffe03f */
[----:B------:R-:W-:Y:S01]  /*55f0*/  FMNMX.FTZ R103, R124, R103, !PT ;  /* 0x000000677c677209 */ /* 0x000fe20007810000 */
[----:B------:R-:W-:Y:S01]  /*5600*/  STL [R1+0x180], R195 ;  /* 0x000180c301007387 */ /* 0x000fe20000100800 */
[----:B------:R-:W-:Y:S01]  /*5610*/  FMNMX.FTZ R3, R159, R3, !PT ;  /* 0x000000039f037209 */ /* 0x000fe20007810000 */
[----:B------:R-:W-:Y:S01]  /*5620*/  UIADD3 UR29, UR26, -0x4ab325aa, URZ ;  /* 0xb54cda561a1d7890 */ /* 0x000fe2000fffe03f */
        /* <DEDUP_REMOVED lines=9> */
[----:B------:R-:W-:Y:S01]  /*56c0*/  LEA R192, R0, UR4, 0x1 ;  /* 0x0000000400c07c11 */ /* 0x000fe2000f8e08ff */
[----:B------:R-:W1:Y:S01]  /*56d0*/  SHFL.BFLY PT, R5, R103, 0x2, 0x1f ;  /* 0x0c401f0067057f89 */ /* 0x000e6200000e0000 */
[----:B------:R-:W-:Y:S01]  /*56e0*/  FMNMX.FTZ R3, R142, R3, !PT ;  /* 0x000000038e037209 */ /* 0x000fe20007810000 */
[----:B------:R-:W-:-:S02]  /*56f0*/  UIADD3 UR4, UR30, 0x1, URZ ;  /* 0x000000011e047890 */ /* 0x000fc4000fffe03f */
[----:B------:R-:W-:Y:S01]  /*5700*/  IMAD R194, R2, 0x2, R192 ;  /* 0x0000000202c27824 */ /* 0x000fe200078e02c0 */
[----:B------:R-:W-:Y:S01]  /*5710*/  FMNMX.FTZ R3, R167, R3, !PT ;  /* 0x00000003a7037209 */ /* 0x000fe20007810000 */
[----:B------:R-:W-:Y:S01]  /*5720*/  LDSM.16.MT88.4 R116, [R192+0x9000] ;  /* 0x00900000c074783b */ /* 0x000fe20000004200 */
[----:B------:R-:W-:Y:S02]  /*5730*/  ULOP3.LUT UR4, UR4, UR27, URZ, 0x3c, !UPT ;  /* 0x0000001b04047292 */ /* 0x000fe4000f8e3c3f */
[----:B------:R-:W-:Y:S01]  /*5740*/  FMNMX.FTZ R3, R164, R3, !PT ;  /* 0x00000003a4037209 */ /* 0x000fe20007810000 */
[----:B------:R-:W-:Y:S04]  /*5750*/  LDSM.16.MT88.4 R120, [R194+0x9000] ;  /* 0x00900000c278783b */ /* 0x000fe80000004200 */
[----:B------:R-:W2:Y:S01]  /*5760*/  SHFL.BFLY PT, R4, R3, 0x2, 0x1f ;  /* 0x0c401f0003047f89 */ /* 0x000ea200000e0000 */
[----:B-1----:R-:W-:-:S02]  /*5770*/  FMNMX.FTZ R103, R103, R5, !PT ;  /* 0x0000000567677209 */ /* 0x002fc40007810000 */
[----:B------:R-:W-:-:S03]  /*5780*/  LOP3.LUT R5, R53, R244, RZ, 0x3c, !PT ;  /* 0x000000f435057212 */ /* 0x000fc600078e3cff */
[----:B------:R-:W1:Y:S02]  /*5790*/  SHFL.BFLY PT, R6, R103, 0x1, 0x1f ;  /* 0x0c201f0067067f89 */ /* 0x000e6400000e0000 */
[----:B------:R-:W-:Y:S01]  /*57a0*/  IMAD.WIDE.U32 R54, R5, -0x2daee0ad, RZ ;  /* 0xd2511f5305367825 */ /* 0x000fe200078e00ff */
[----:B------:R-:W-:Y:S01]  /*57b0*/  LOP3.LUT R5, R81, UR8, RZ, 0x3c, !PT ;  /* 0x0000000851057c12 */ /* 0x000fe2000f8e3cff */
[----:B------:R-:W-:-:S04]  /*57c0*/  UIADD3 UR8, UR26, 0x1715609d, URZ ;  /* 0x1715609d1a087890 */ /* 0x000fc8000fffe03f */
[----:B------:R-:W-:Y:S01]  /*57d0*/  IMAD.WIDE.U32 R32, R5, -0x326172a9, RZ ;  /* 0xcd9e8d5705207825 */ /* 0x000fe200078e00ff */
[----:B--2---:R-:W-:Y:S02]  /*57e0*/  FMNMX.FTZ R3, R3, R4, !PT ;  /* 0x0000000403037209 */ /* 0x004fe40007810000 */
[----:B------:R-:W-:Y:S02]  /*57f0*/  LOP3.LUT R4, R55, UR7, R80, 0x96, !PT ;  /* 0x0000000737047c12 */ /* 0x000fe4000f8e9650 */
[----:B------:R-:W-:Y:S01]  /*5800*/  LOP3.LUT R5, R47, R244, RZ, 0x3c, !PT ;  /* 0x000000f42f057212 */ /* 0x000fe200078e3cff */
[----:B------:R-:W2:Y:S02]  /*5810*/  SHFL.BFLY PT, R102, R3, 0x1, 0x1f ;  /* 0x0c201f0003667f89 */ /* 0x000ea400000e0000 */
[----:B------:R-:W-:Y:S01]  /*5820*/  IMAD.WIDE.U32 R44, R4, -0x326172a9, RZ ;  /* 0xcd9e8d57042c7825 */ /* 0x000fe200078e00ff */
[----:B------:R-:W-:-:S03]  /*5830*/  LOP3.LUT R4, R33, UR24, R46, 0x96, !PT ;  /* 0x0000001821047c12 */ /* 0x000fc6000f8e962e */
[----:B------:R-:W-:Y:S01]  /*5840*/  IMAD.WIDE.U32 R82, R5, -0x2daee0ad, RZ ;  /* 0xd2511f5305527825 */ /* 0x000fe200078e00ff */
[----:B------:R-:W-:Y:S02]  /*5850*/  LOP3.LUT R7, R45, UR23, R32, 0x96, !PT ;  /* 0x000000172d077c12 */ /* 0x000fe4000f8e9620 */
[----:B-1----:R-:W-:Y:S01]  /*5860*/  FMNMX.FTZ R103, R103, R6, !PT ;  /* 0x0000000667677209 */ /* 0x002fe20007810000 */
[----:B------:R-:W-:Y:S01]  /*5870*/  IMAD.WIDE.U32 R4, R4, -0x2daee0ad, RZ ;  /* 0xd2511f5304047825 */ /* 0x000fe200078e00ff */
[----:B------:R-:W-:Y:S02]  /*5880*/  LOP3.LUT R9, R83, UR7, R80, 0x96, !PT ;  /* 0x0000000753097c12 */ /* 0x000fe4000f8e9650 */
[C---:B------:R-:W-:Y:S01]  /*5890*/  FSETP.NEU.FTZ.AND P1, PT, R103.reuse, -INF , PT ;  /* 0xff8000006700780b */ /* 0x040fe20003f3d000 */
[----:B------:R-:W-:Y:S01]  /*58a0*/  FMUL.FTZ R6, R103, UR6 ;  /* 0x0000000667067c20 */ /* 0x000fe20008410000 */
[----:B------:R-:W-:Y:S01]  /*58b0*/  IMAD.WIDE.U32 R40, R7, -0x2daee0ad, RZ ;  /* 0xd2511f5307287825 */ /* 0x000fe200078e00ff */
[----:B------:R-:W-:Y:S01]  /*58c0*/  LOP3.LUT R10, R5, UR21, R82, 0x96, !PT ;  /* 0x00000015050a7c12 */ /* 0x000fe2000f8e9652 */
[----:B------:R-:W-:Y:S01]  /*58d0*/  STL [R1+0x190], R103 ;  /* 0x0001906701007387 */ /* 0x000fe20000100800 */
[----:B------:R-:W-:-:S02]  /*58e0*/  FMNMX.FTZ R5, R87, R79, !PT ;  /* 0x0000004f57057209 */ /* 0x000fc40007810000 */
[----:B------:R-:W-:Y:S01]  /*58f0*/  FSEL R23, R6, RZ, P1 ;  /* 0x000000ff06177208 */ /* 0x000fe20000800000 */
[----:B------:R-:W-:Y:S01]  /*5900*/  STL [R1+0x194], R231 ;  /* 0x000194e701007387 */ /* 0x000fe20000100800 */
[----:B------:R-:W-:Y:S01]  /*5910*/  FMNMX.FTZ R6, R78, R69, !PT ;  /* 0x000000454e067209 */ /* 0x000fe20007810000 */
[----:B------:R-:W-:Y:S01]  /*5920*/  IMAD.WIDE.U32 R10, R10, -0x326172a9, RZ ;  /* 0xcd9e8d570a0a7825 */ /* 0x000fe200078e00ff */
[----:B--2---:R-:W-:-:S03]  /*5930*/  FMNMX.FTZ R102, R3, R102, !PT ;  /* 0x0000006603667209 */ /* 0x004fc60007810000 */
[----:B------:R-:W-:Y:S01]  /*5940*/  FFMA.FTZ R3, R60, UR6, -R23 ;  /* 0x000000063c037c23 */ /* 0x000fe20008010817 */
[----:B------:R-:W-:Y:S01]  /*5950*/  LOP3.LUT R17, R41, UR11, R4, 0x96, !PT ;  /* 0x0000000b29117c12 */ /* 0x000fe2000f8e9604 */
[----:B------:R1:W-:Y:S01]  /*5960*/  STL [R1+0x198], R244 ;  /* 0x000198f401007387 */ /* 0x0003e20000100800 */
[----:B------:R-:W-:Y:S01]  /*5970*/  FMNMX.FTZ R4, R71, R6, !PT ;  /* 0x0000000647047209 */ /* 0x000fe20007810000 */
[----:B------:R2:W-:Y:S01]  /*5980*/  MUFU.EX2 R249, R3 ;  /* 0x0000000300f97308 */ /* 0x0005e20000000800 */
[----:B------:R-:W-:Y:S02]  /*5990*/  LOP3.LUT R6, R39, R244, RZ, 0x3c, !PT ;  /* 0x000000f427067212 */ /* 0x000fe400078e3cff */
[----:B------:R-:W-:-:S03]  /*59a0*/  FSETP.NEU.FTZ.AND P1, PT, R102, -INF , PT ;  /* 0xff8000006600780b */ /* 0x000fc60003f3d000 */
[----:B------:R-:W-:Y:S01]  /*59b0*/  IMAD.WIDE.U32 R42, R6, -0x2daee0ad, RZ ;  /* 0xd2511f53062a7825 */ /* 0x000fe200078e00ff */
[----:B------:R-:W-:-:S05]  /*59c0*/  LOP3.LUT R6, R33, UR24, R38, 0x96, !PT ;  /* 0x0000001821067c12 */ /* 0x000fca000f8e9626 */
[----:B------:R-:W-:Y:S01]  /*59d0*/  IMAD.WIDE.U32 R36, R6, -0x2daee0ad, RZ ;  /* 0xd2511f5306247825 */ /* 0x000fe200078e00ff */
[----:B--2---:R-:W-:Y:S02]  /*59e0*/  FMNMX.FTZ R3, R86, R4, !PT ;  /* 0x0000000456037209 */ /* 0x004fe40007810000 */
[----:B------:R-:W-:Y:S01]  /*59f0*/  FMNMX.FTZ R4, R84, R5, !PT ;  /* 0x0000000554047209 */ /* 0x000fe20007810000 */
[----:B------:R-:W-:Y:S01]  /*5a00*/  FFMA.FTZ R5, R57, UR6, -R23 ;  /* 0x0000000639057c23 */ /* 0x000fe20008010817 */
[----:B------:R-:W-:Y:S02]  /*5a10*/  FMNMX.FTZ R3, R92, R3, !PT ;  /* 0x000000035c037209 */ /* 0x000fe40007810000 */
[----:B------:R-:W-:Y:S01]  /*5a20*/  FMNMX.FTZ R4, R70, R4, !PT ;  /* 0x0000000446047209 */ /* 0x000fe20007810000 */
[----:B------:R2:W-:Y:S01]  /*5a30*/  MUFU.EX2 R248, R5 ;  /* 0x0000000500f87308 */ /* 0x0005e20000000800 */
[----:B------:R-:W-:Y:S02]  /*5a40*/  FMNMX.FTZ R3, R90, R3, !PT ;  /* 0x000000035a037209 */ /* 0x000fe40007810000 */
[----:B------:R-:W-:-:S02]  /*5a50*/  LOP3.LUT R6, R37, UR21, R42, 0x96, !PT ;  /* 0x0000001525067c12 */ /* 0x000fc4000f8e962a */
[----:B------:R-:W-:-:S04]  /*5a60*/  FMNMX.FTZ R3, R85, R3, !PT ;  /* 0x0000000355037209 */ /* 0x000fc80007810000 */
[----:B------:R-:W-:-:S04]  /*5a70*/  FMNMX.FTZ R3, R88, R3, !PT ;  /* 0x0000000358037209 */ /* 0x000fc80007810000 */
[----:B------:R-:W-:Y:S02]  /*5a80*/  FMNMX.FTZ R3, R173, R3, !PT ;  /* 0x00000003ad037209 */ /* 0x000fe40007810000 */
[----:B--2---:R-:W-:Y:S01]  /*5a90*/  FMNMX.FTZ R5, R75, R4, !PT ;  /* 0x000000044b057209 */ /* 0x004fe20007810000 */
[--C-:B------:R-:W-:Y:S01]  /*5aa0*/  FFMA.FTZ R4, R59, UR6, -R23.reuse ;  /* 0x000000063b047c23 */ /* 0x100fe20008010817 */
[----:B------:R-:W-:Y:S02]  /*5ab0*/  FMNMX.FTZ R3, R172, R3, !PT ;  /* 0x00000003ac037209 */ /* 0x000fe40007810000 */
[----:B------:R-:W-:Y:S01]  /*5ac0*/  FMNMX.FTZ R5, R77, R5, !PT ;  /* 0x000000054d057209 */ /* 0x000fe20007810000 */
[----:B------:R2:W3:Y:S01]  /*5ad0*/  MUFU.EX2 R114, R4 ;  /* 0x0000000400727308 */ /* 0x0004e20000000800 */
[----:B------:R-:W-:Y:S02]  /*5ae0*/  FMNMX.FTZ R3, R141, R3, !PT ;  /* 0x000000038d037209 */ /* 0x000fe40007810000 */
[----:B------:R-:W-:Y:S01]  /*5af0*/  FMNMX.FTZ R7, R76, R5, !PT ;  /* 0x000000054c077209 */ /* 0x000fe20007810000 */
[----:B------:R-:W-:Y:S01]  /*5b00*/  FFMA.FTZ R5, R49, UR6, -R23 ;  /* 0x0000000631057c23 */ /* 0x000fe20008010817 */
[----:B------:R-:W-:-:S02]  /*5b10*/  FMNMX.FTZ R3, R140, R3, !PT ;  /* 0x000000038c037209 */ /* 0x000fc40007810000 */
[----:B------:R-:W-:Y:S01]  /*5b20*/  FMNMX.FTZ R7, R73, R7, !PT ;  /* 0x0000000749077209 */ /* 0x000fe20007810000 */
[----:B------:R4:W-:Y:S01]  /*5b30*/  MUFU.EX2 R193, R5 ;  /* 0x0000000500c17308 */ /* 0x0009e20000000800 */
[----:B------:R-:W-:Y:S01]  /*5b40*/  FMNMX.FTZ R3, R170, R3, !PT ;  /* 0x00000003aa037209 */ /* 0x000fe20007810000 */
[----:B--2---:R-:W-:Y:S01]  /*5b50*/  FFMA.FTZ R4, R48, UR6, -R23 ;  /* 0x0000000630047c23 */ /* 0x004fe20008010817 */
[----:B------:R-:W-:Y:S01]  /*5b60*/  IMAD.WIDE.U32 R48, R9, -0x326172a9, RZ ;  /* 0xcd9e8d5709307825 */ /* 0x000fe200078e00ff */
[----:B---3--:R-:W-:Y:S04]  /*5b70*/  STL [R1+0xe4], R114 ;  /* 0x0000e47201007387 */ /* 0x008fe80000100800 */
[----:B------:R2:W-:Y:S01]  /*5b80*/  MUFU.EX2 R213, R4 ;  /* 0x0000000400d57308 */ /* 0x0005e20000000800 */
[----:B------:R-:W-:-:S02]  /*5b90*/  LOP3.LUT R14, R11, UR20, R48, 0x96, !PT ;  /* 0x000000140b0e7c12 */ /* 0x000fc4000f8e9630 */
[----:B----4-:R-:W-:Y:S01]  /*5ba0*/  FMNMX.FTZ R5, R129, R7, !PT ;  /* 0x0000000781057209 */ /* 0x010fe20007810000 */
[----:B------:R-:W-:-:S03]  /*5bb0*/  IMAD.WIDE.U32 R6, R6, -0x326172a9, RZ ;  /* 0xcd9e8d5706067825 */ /* 0x000fc600078e00ff */
[----:B------:R-:W-:Y:S01]  /*5bc0*/  FMNMX.FTZ R5, R130, R5, !PT ;  /* 0x0000000582057209 */ /* 0x000fe20007810000 */
[----:B------:R-:W-:-:S03]  /*5bd0*/  IMAD.WIDE.U32 R14, R14, -0x2daee0ad, RZ ;  /* 0xd2511f530e0e7825 */ /* 0x000fc600078e00ff */
[----:B------:R-:W-:Y:S02]  /*5be0*/  FMNMX.FTZ R5, R95, R5, !PT ;  /* 0x000000055f057209 */ /* 0x000fe40007810000 */
[----:B--2---:R-:W-:Y:S01]  /*5bf0*/  LOP3.LUT R4, R43, UR7, R80, 0x96, !PT ;  /* 0x000000072b047c12 */ /* 0x004fe2000f8e9650 */
[----:B------:R-:W-:-:S04]  /*5c00*/  UIADD3 UR7, UR27, -0x56f99767, URZ ;  /* 0xa90668991b077890 */ /* 0x000fc8000fffe03f */
[----:B------:R-:W-:-:S04]  /*5c10*/  IMAD.WIDE.U32 R30, R4, -0x326172a9, RZ ;  /* 0xcd9e8d57041e7825 */ /* 0x000fc800078e00ff */
[----:B------:R-:W-:-:S04]  /*5c20*/  FFMA.FTZ R4, R50, UR6, -R23 ;  /* 0x0000000632047c23 */ /* 0x000fc80008010817 */
[----:B-1----:R1:W-:Y:S01]  /*5c30*/  MUFU.EX2 R244, R4 ;  /* 0x0000000400f47308 */ /* 0x0023e20000000800 */
[----:B------:R-:W-:Y:S02]  /*5c40*/  LOP3.LUT R8, R31, UR23, R32, 0x96, !PT ;  /* 0x000000171f087c12 */ /* 0x000fe4000f8e9620 */
[----:B------:R-:W-:-:S03]  /*5c50*/  LOP3.LUT R12, R7, UR20, R30, 0x96, !PT ;  /* 0x00000014070c7c12 */ /* 0x000fc6000f8e961e */
[----:B------:R-:W-:-:S04]  /*5c60*/  IMAD.WIDE.U32 R34, R8, -0x2daee0ad, RZ ;  /* 0xd2511f5308227825 */ /* 0x000fc800078e00ff */
[----:B------:R-:W-:-:S05]  /*5c70*/  IMAD.WIDE.U32 R12, R12, -0x2daee0ad, RZ ;  /* 0xd2511f530c0c7825 */ /* 0x000fca00078e00ff */
[----:B------:R-:W-:Y:S02]  /*5c80*/  LOP3.LUT R8, R13, UR9, R34, 0x96, !PT ;  /* 0x000000090d087c12 */ /* 0x000fe4000f8e9622 */
[----:B-1----:R-:W-:Y:S01]  /*5c90*/  FMNMX.FTZ R4, R169, R3, !PT ;  /* 0x00000003a9047209 */ /* 0x002fe20007810000 */
[--C-:B------:R-:W-:Y:S02]  /*5ca0*/  FFMA.FTZ R3, R51, UR6, -R23.reuse ;  /* 0x0000000633037c23 */ /* 0x100fe40008010817 */
[----:B------:R-:W-:Y:S01]  /*5cb0*/  IMAD.WIDE.U32 R18, R8, -0x326172a9, RZ ;  /* 0xcd9e8d5708127825 */ /* 0x000fe200078e00ff */
[----:B------:R-:W-:Y:S01]  /*5cc0*/  FMNMX.FTZ R4, R168, R4, !PT ;  /* 0x00000004a8047209 */ /* 0x000fe20007810000 */
[----:B------:R1:W2:Y:S03]  /*5cd0*/  MUFU.EX2 R109, R3 ;  /* 0x00000003006d7308 */ /* 0x0002a60000000800 */
[----:B------:R-:W-:Y:S01]  /*5ce0*/  FMNMX.FTZ R101, R166, R4, !PT ;  /* 0x00000004a6657209 */ /* 0x000fe20007810000 */
[----:B------:R-:W-:-:S04]  /*5cf0*/  FFMA.FTZ R4, R58, UR6, -R23 ;  /* 0x000000063a047c23 */ /* 0x000fc80008010817 */
[----:B------:R-:W3:Y:S01]  /*5d00*/  SHFL.BFLY PT, R16, R101, 0x2, 0x1f ;  /* 0x0c401f0065107f89 */ /* 0x000ee200000e0000 */
[----:B------:R4:W4:Y:S01]  /*5d10*/  MUFU.EX2 R110, R4 ;  /* 0x00000004006e7308 */ /* 0x0009220000000800 */
[----:B-1----:R-:W-:Y:S02]  /*5d20*/  FMUL.FTZ R3, R102, UR6 ;  /* 0x0000000666037c20 */ /* 0x002fe40008410000 */
[----:B--2---:R-:W-:Y:S03]  /*5d30*/  STL [R1+0xf4], R109 ;  /* 0x0000f46d01007387 */ /* 0x004fe60000100800 */
[----:B------:R-:W-:Y:S01]  /*5d40*/  FSEL R29, R3, RZ, P1 ;  /* 0x000000ff031d7208 */ /* 0x000fe20000800000 */
[----:B------:R-:W-:Y:S01]  /*5d50*/  STL [R1+0x19c], R102 ;  /* 0x00019c6601007387 */ /* 0x000fe20000100800 */
[----:B------:R-:W-:Y:S02]  /*5d60*/  FMNMX.FTZ R3, R96, R5, !PT ;  /* 0x0000000560037209 */ /* 0x000fe40007810000 */
[----:B------:R-:W-:Y:S01]  /*5d70*/  LOP3.LUT R5, R35, UR11, R36, 0x96, !PT ;  /* 0x0000000b23057c12 */ /* 0x000fe2000f8e9624 */
[--C-:B----4-:R-:W-:Y:S01]  /*5d80*/  FFMA.FTZ R4, R74, UR6, -R29.reuse ;  /* 0x000000064a047c23 */ /* 0x110fe2000801081d */
[----:B------:R-:W-:Y:S01]  /*5d90*/  FMNMX.FTZ R3, R100, R3, !PT ;  /* 0x0000000364037209 */ /* 0x000fe20007810000 */
[----:B------:R-:W-:Y:S01]  /*5da0*/  FFMA.FTZ R7, R63, UR6, -R29 ;  /* 0x000000063f077c23 */ /* 0x000fe2000801081d */
[----:B------:R-:W-:Y:S01]  /*5db0*/  STL [R1+0xfc], R110 ;  /* 0x0000fc6e01007387 */ /* 0x000fe20000100800 */
[----:B------:R1:W-:Y:S01]  /*5dc0*/  MUFU.EX2 R251, R4 ;  /* 0x0000000400fb7308 */ /* 0x0003e20000000800 */
[----:B------:R-:W-:-:S02]  /*5dd0*/  FMNMX.FTZ R3, R99, R3, !PT ;  /* 0x0000000363037209 */ /* 0x000fc40007810000 */
[----:B---3--:R-:W-:Y:S02]  /*5de0*/  FMNMX.FTZ R101, R101, R16, !PT ;  /* 0x0000001065657209 */ /* 0x008fe40007810000 */
[----:B------:R-:W-:-:S03]  /*5df0*/  FMNMX.FTZ R3, R107, R3, !PT ;  /* 0x000000036b037209 */ /* 0x000fc60007810000 */
[----:B------:R2:W-:Y:S01]  /*5e00*/  MUFU.EX2 R250, R7 ;  /* 0x0000000700fa7308 */ /* 0x0005e20000000800 */
[----:B------:R-:W-:Y:S01]  /*5e10*/  FMNMX.FTZ R104, R105, R3, !PT ;  /* 0x0000000369687209 */ /* 0x000fe20007810000 */
[----:B------:R-:W-:-:S04]  /*5e20*/  FFMA.FTZ R3, R68, UR6, -R29 ;  /* 0x0000000644037c23 */ /* 0x000fc8000801081d */
[----:B------:R-:W3:Y:S02]  /*5e30*/  SHFL.BFLY PT, R13, R104, 0x2, 0x1f ;  /* 0x0c401f00680d7f89 */ /* 0x000ee400000e0000 */
[----:B------:R4:W-:Y:S01]  /*5e40*/  MUFU.EX2 R212, R3 ;  /* 0x0000000300d47308 */ /* 0x0009e20000000800 */
[----:B-1----:R-:W-:-:S05]  /*5e50*/  IMAD.WIDE.U32 R4, R5, -0x326172a9, RZ ;  /* 0xcd9e8d5705047825 */ /* 0x002fca00078e00ff */
[----:B------:R-:W-:Y:S02]  /*5e60*/  LOP3.LUT R8, R5, UR10, R6, 0x96, !PT ;  /* 0x0000000a05087c12 */ /* 0x000fe4000f8e9606 */
[----:B------:R-:W-:Y:S01]  /*5e70*/  LOP3.LUT R5, R19, UR8, R4, 0x96, !PT ;  /* 0x0000000813057c12 */ /* 0x000fe2000f8e9604 */
[----:B------:R-:W-:Y:S01]  /*5e80*/  FFMA.FTZ R4, R61, UR6, -R29 ;  /* 0x000000063d047c23 */ /* 0x000fe2000801081d */
[----:B--2---:R-:W-:-:S03]  /*5e90*/  IMAD.WIDE.U32 R6, R17, -0x326172a9, RZ ;  /* 0xcd9e8d5711067825 */ /* 0x004fc600078e00ff */
[----:B------:R1:W-:Y:S01]  /*5ea0*/  MUFU.EX2 R56, R4 ;  /* 0x0000000400387308 */ /* 0x0003e20000000800 */
[----:B------:R-:W-:Y:S01]  /*5eb0*/  IMAD.WIDE.U32 R8, R8, -0x2daee0ad, RZ ;  /* 0xd2511f5308087825 */ /* 0x000fe200078e00ff */
[----:B------:R-:W-:Y:S02]  /*5ec0*/  LOP3.LUT R7, R7, UR10, R10, 0x96, !PT ;  /* 0x0000000a07077c12 */ /* 0x000fe4000f8e960a */
[----:B----4-:R-:W-:Y:S02]  /*5ed0*/  LOP3.LUT R3, R15, UR9, R40, 0x96, !PT ;  /* 0x000000090f037c12 */ /* 0x010fe4000f8e9628 */
[----:B------:R-:W2:Y:S01]  /*5ee0*/  SHFL.BFLY PT, R15, R101, 0x1, 0x1f ;  /* 0x0c201f00650f7f89 */ /* 0x000ea200000e0000 */
[----:B------:R-:W-:Y:S02]  /*5ef0*/  LOP3.LUT R12, R9, UR7, R12, 0x96, !PT ;  /* 0x00000007090c7c12 */ /* 0x000fe4000f8e960c */
[----:B------:R-:W-:Y:S01]  /*5f00*/  IMAD.WIDE.U32 R16, R3, -0x326172a9, RZ ;  /* 0xcd9e8d5703107825 */ /* 0x000fe200078e00ff */
[----:B---3--:R-:W-:-:S03]  /*5f10*/  FMNMX.FTZ R104, R104, R13, !PT ;  /* 0x0000000d68687209 */ /* 0x008fc60007810000 */
[----:B------:R-:W-:Y:S01]  /*5f20*/  FFMA.FTZ R3, R62, UR6, -R29 ;  /* 0x000000063e037c23 */ /* 0x000fe2000801081d */
[----:B------:R-:W-:-:S03]  /*5f30*/  LOP3.LUT R11, R17, UR8, R6, 0x96, !PT ;  /* 0x00000008110b7c12 */ /* 0x000fc6000f8e9606 */
[----:B------:R3:W-:Y:S01]  /*5f40*/  MUFU.EX2 R177, R3 ;  /* 0x0000000300b17308 */ /* 0x0007e20000000800 */
[----:B------:R-:W-:-:S04]  /*5f50*/  IMAD.WIDE.U32 R6, R7, -0x2daee0ad, RZ ;  /* 0xd2511f5307067825 */ /* 0x000fc800078e00ff */
[----:B-1----:R-:W-:Y:S01]  /*5f60*/  IMAD.WIDE.U32 R4, R5, -0x2daee0ad, RZ ;  /* 0xd2511f5305047825 */ /* 0x002fe200078e00ff */
[----:B------:R-:W-:-:S04]  /*5f70*/  LOP3.LUT R14, R7, UR7, R14, 0x96, !PT ;  /* 0x00000007070e7c12 */ /* 0x000fc8000f8e960e */
[----:B------:R-:W-:Y:S01]  /*5f80*/  LOP3.LUT R10, R5, UR25, R8, 0x96, !PT ;  /* 0x00000019050a7c12 */ /* 0x000fe2000f8e9608 */
[--C-:B------:R-:W-:Y:S01]  /*5f90*/  FFMA.FTZ R8, R66, UR6, -R29.reuse ;  /* 0x0000000642087c23 */ /* 0x100fe2000801081d */
[C---:B------:R-:W-:Y:S02]  /*5fa0*/  LOP3.LUT R20, R4.reuse, 0xffff, RZ, 0xc0, !PT ;  /* 0x0000ffff04147812 */ /* 0x040fe400078ec0ff */
[----:B------:R-:W-:Y:S01]  /*5fb0*/  LOP3.LUT R25, R4, 0xff, RZ, 0xc0, !PT ;  /* 0x000000ff04197812 */ /* 0x000fe200078ec0ff */
[----:B------:R-:W-:Y:S01]  /*5fc0*/  MUFU.EX2 R72, R8 ;  /* 0x0000000800487308 */ /* 0x000fe20000000800 */
[--C-:B------:R-:W-:Y:S01]  /*5fd0*/  SHF.R.U32.HI R22, RZ, 0x10, R4.reuse ;  /* 0x00000010ff167819 */ /* 0x100fe20000011604 */
[----:B---3--:R-:W-:Y:S01]  /*5fe0*/  FFMA.FTZ R3, R64, UR6, -R29 ;  /* 0x0000000640037c23 */ /* 0x008fe2000801081d */
[----:B------:R-:W-:Y:S01]  /*5ff0*/  SHF.R.U32.HI R24, RZ, 0x18, R4 ;  /* 0x00000018ff187819 */ /* 0x000fe20000011604 */
[----:B------:R-:W-:Y:S01]  /*6000*/  IMAD.WIDE.U32 R4, R11, -0x2daee0ad, RZ ;  /* 0xd2511f530b047825 */ /* 0x000fe200078e00ff */
[----:B--2---:R-:W-:Y:S01]  /*6010*/  FMNMX.FTZ R101, R101, R15, !PT ;  /* 0x0000000f65657209 */ /* 0x004fe20007810000 */
[----:B------:R-:W1:Y:S02]  /*6020*/  SHFL.BFLY PT, R11, R104, 0x1, 0x1f ;  /* 0x0c201f00680b7f89 */ /* 0x000e6400000e0000 */
[----:B------:R2:W3:Y:S01]  /*6030*/  MUFU.EX2 R108, R3 ;  /* 0x00000003006c7308 */ /* 0x0004e20000000800 */
[----:B------:R-:W-:-:S02]  /*6040*/  FSETP.NEU.FTZ.AND P1, PT, R101, -INF , PT ;  /* 0xff8000006500780b */ /* 0x000fc40003f3d000 */
[----:B------:R-:W-:Y:S01]  /*6050*/  LOP3.LUT R9, R5, UR25, R6, 0x96, !PT ;  /* 0x0000001905097c12 */ /* 0x000fe2000f8e9606 */
[----:B------:R-:W-:Y:S01]  /*6060*/  IMAD.WIDE.U32 R6, R12, -0x326172a9, RZ ;  /* 0xcd9e8d570c067825 */ /* 0x000fe200078e00ff */
[C---:B------:R-:W-:Y:S02]  /*6070*/  LOP3.LUT R15, R4.reuse, 0xffff, RZ, 0xc0, !PT ;  /* 0x0000ffff040f7812 */ /* 0x040fe400078ec0ff */
[----:B------:R-:W-:Y:S02]  /*6080*/  LOP3.LUT R21, R4, 0xff, RZ, 0xc0, !PT ;  /* 0x000000ff04157812 */ /* 0x000fe400078ec0ff */
[--C-:B------:R-:W-:Y:S02]  /*6090*/  SHF.R.U32.HI R17, RZ, 0x10, R4.reuse ;  /* 0x00000010ff117819 */ /* 0x100fe40000011604 */
[----:B------:R-:W-:Y:S02]  /*60a0*/  SHF.R.U32.HI R19, RZ, 0x18, R4 ;  /* 0x00000018ff137819 */ /* 0x000fe40000011604 */
[----:B------:R-:W-:-:S02]  /*60b0*/  SHF.R.U32.HI R4, RZ, 0x8, R20 ;  /* 0x00000008ff047819 */ /* 0x000fc40000011614 */
[C---:B------:R-:W-:Y:S01]  /*60c0*/  LOP3.LUT R12, R6.reuse, 0xffff, RZ, 0xc0, !PT ;  /* 0x0000ffff060c7812 */ /* 0x040fe200078ec0ff */
[----:B--2---:R-:W-:Y:S01]  /*60d0*/  FFMA.FTZ R3, R65, UR6, -R29 ;  /* 0x0000000641037c23 */ /* 0x004fe2000801081d */
[----:B------:R-:W-:Y:S01]  /*60e0*/  LOP3.LUT R13, R6, 0xff, RZ, 0xc0, !PT ;  /* 0x000000ff060d7812 */ /* 0x000fe200078ec0ff */
[----:B---3--:R-:W-:Y:S01]  /*60f0*/  STL [R1+0xd4], R108 ;  /* 0x0000d46c01007387 */ /* 0x008fe20000100800 */
[--C-:B------:R-:W-:Y:S01]  /*6100*/  SHF.R.U32.HI R20, RZ, 0x10, R6.reuse ;  /* 0x00000010ff147819 */ /* 0x100fe20000011606 */
[----:B------:R2:W3:Y:S01]  /*6110*/  MUFU.EX2 R67, R3 ;  /* 0x0000000300437308 */ /* 0x0004e20000000800 */
[----:B-1----:R-:W-:Y:S02]  /*6120*/  FMNMX.FTZ R104, R104, R11, !PT ;  /* 0x0000000b68687209 */ /* 0x002fe40007810000 */
[----:B------:R-:W-:Y:S02]  /*6130*/  SHF.R.U32.HI R26, RZ, 0x18, R6 ;  /* 0x00000018ff1a7819 */ /* 0x000fe40000011606 */
[----:B------:R-:W-:Y:S01]  /*6140*/  LOP3.LUT R8, R7, UR29, R18, 0x96, !PT ;  /* 0x0000001d07087c12 */ /* 0x000fe2000f8e9612 */
[----:B------:R-:W-:Y:S01]  /*6150*/  FMUL.FTZ R7, R104, UR6 ;  /* 0x0000000668077c20 */ /* 0x000fe20008410000 */
[----:B------:R-:W-:Y:S01]  /*6160*/  PRMT R25, R25, 0x5410, R4 ;  /* 0x0000541019197816 */ /* 0x000fe20000000004 */
[----:B------:R-:W-:Y:S01]  /*6170*/  IMAD.WIDE.U32 R4, R14, -0x326172a9, RZ ;  /* 0xcd9e8d570e047825 */ /* 0x000fe200078e00ff */
[----:B------:R-:W-:-:S02]  /*6180*/  SHF.R.U32.HI R11, RZ, 0x8, R15 ;  /* 0x00000008ff0b7819 */ /* 0x000fc4000001160f */
[----:B------:R-:W-:Y:S02]  /*6190*/  LOP3.LUT R14, R4, 0xffff, RZ, 0xc0, !PT ;  /* 0x0000ffff040e7812 */ /* 0x000fe400078ec0ff */
[----:B------:R-:W-:Y:S01]  /*61a0*/  SHF.R.U32.HI R15, RZ, 0x10, R4 ;  /* 0x00000010ff0f7819 */ /* 0x000fe20000011604 */
[----:B--2---:R-:W-:Y:S01]  /*61b0*/  FMUL.FTZ R3, R101, UR6 ;  /* 0x0000000665037c20 */ /* 0x004fe20008410000 */
[----:B------:R-:W-:Y:S01]  /*61c0*/  PRMT R32, R21, 0x5410, R11 ;  /* 0x0000541015207816 */ /* 0x000fe2000000000b */
[----:B---3--:R-:W-:Y:S01]  /*61d0*/  STL [R1+0xd0], R67 ;  /* 0x0000d04301007387 */ /* 0x008fe20000100800 */
[----:B------:R-:W-:Y:S02]  /*61e0*/  LOP3.LUT R11, R9, 0xff, RZ, 0xc0, !PT ;  /* 0x000000ff090b7812 */ /* 0x000fe400078ec0ff */
[----:B------:R-:W-:Y:S01]  /*61f0*/  FSEL R28, R3, RZ, P1 ;  /* 0x000000ff031c7208 */ /* 0x000fe20000800000 */
[----:B------:R-:W-:Y:S01]  /*6200*/  STL [R1+0x1a0], R101 ;  /* 0x0001a06501007387 */ /* 0x000fe20000100800 */
[----:B------:R-:W-:-:S02]  /*6210*/  FSETP.NEU.FTZ.AND P1, PT, R104, -INF , PT ;  /* 0xff8000006800780b */ /* 0x000fc40003f3d000 */
[----:B------:R-:W-:Y:S01]  /*6220*/  F2FP.F16.F32.PACK_AB R0, R72, R67 ;  /* 0x000000434800723e */ /* 0x000fe200000000ff */
[--C-:B------:R-:W-:Y:S01]  /*6230*/  FFMA.FTZ R3, R78, UR6, -R28.reuse ;  /* 0x000000064e037c23 */ /* 0x100fe2000801081c */
[----:B------:R-:W-:Y:S01]  /*6240*/  FFMA.FTZ R6, R69, UR6, -R28 ;  /* 0x0000000645067c23 */ /* 0x000fe2000801081c */
[----:B------:R-:W-:Y:S01]  /*6250*/  FSEL R18, R7, RZ, P1 ;  /* 0x000000ff07127208 */ /* 0x000fe20000800000 */
[----:B------:R1:W-:Y:S01]  /*6260*/  STL [R1+0xd8], R72 ;  /* 0x0000d84801007387 */ /* 0x0003e20000100800 */
[----:B------:R2:W-:Y:S01]  /*6270*/  MUFU.EX2 R205, R3 ;  /* 0x0000000300cd7308 */ /* 0x0005e20000000800 */
[----:B------:R-:W-:Y:S02]  /*6280*/  SHF.R.U32.HI R7, RZ, 0x8, R12 ;  /* 0x00000008ff077819 */ /* 0x000fe4000001160c */
[----:B------:R-:W-:Y:S01]  /*6290*/  SHF.R.U32.HI R12, RZ, 0x18, R10 ;  /* 0x00000018ff0c7819 */ /* 0x000fe2000001160a */
[----:B------:R-:W-:Y:S01]  /*62a0*/  STL [R1+0x1a4], R104 ;  /* 0x0001a46801007387 */ /* 0x000fe20000100800 */
[----:B------:R-:W-:-:S02]  /*62b0*/  PRMT R216, R0, 0x7610, R216 ;  /* 0x0000761000d87816 */ /* 0x000fc400000000d8 */
[----:B------:R-:W-:Y:S01]  /*62c0*/  PRMT R211, R0, 0x7632, R211 ;  /* 0x0000763200d37816 */ /* 0x000fe200000000d3 */
[----:B------:R3:W-:Y:S01]  /*62d0*/  MUFU.EX2 R206, R6 ;  /* 0x0000000600ce7308 */ /* 0x0007e20000000800 */
[----:B--2---:R-:W-:Y:S02]  /*62e0*/  LOP3.LUT R3, R22, 0xff, RZ, 0xc0, !PT ;  /* 0x000000ff16037812 */ /* 0x004fe400078ec0ff */
[----:B------:R-:W-:Y:S02]  /*62f0*/  PRMT R22, R13, 0x5410, R7 ;  /* 0x000054100d167816 */ /* 0x000fe40000000007 */
[----:B------:R-:W-:Y:S02]  /*6300*/  PRMT R27, R3, 0x5410, R24 ;  /* 0x00005410031b7816 */ /* 0x000fe40000000018 */
[----:B------:R-:W-:Y:S01]  /*6310*/  LOP3.LUT R3, R5, UR29, R16, 0x96, !PT ;  /* 0x0000001d05037c12 */ /* 0x000fe2000f8e9610 */
[----:B------:R-:W-:Y:S01]  /*6320*/  FFMA.FTZ R5, R87, UR6, -R18 ;  /* 0x0000000657057c23 */ /* 0x000fe20008010812 */
[----:B---3--:R-:W-:Y:S01]  /*6330*/  FFMA.FTZ R6, R71, UR6, -R28 ;  /* 0x0000000647067c23 */ /* 0x008fe2000801081c */
[----:B------:R-:W-:-:S02]  /*6340*/  LOP3.LUT R16, R4, 0xff, RZ, 0xc0, !PT ;  /* 0x000000ff04107812 */ /* 0x000fc400078ec0ff */
[----:B------:R-:W-:Y:S01]  /*6350*/  SHF.R.U32.HI R7, RZ, 0x10, R10 ;  /* 0x00000010ff077819 */ /* 0x000fe2000001160a */
[----:B------:R2:W-:Y:S01]  /*6360*/  MUFU.EX2 R243, R6 ;  /* 0x0000000600f37308 */ /* 0x0005e20000000800 */
[----:B------:R-:W-:Y:S02]  /*6370*/  LOP3.LUT R13, R10, 0xff, RZ, 0xc0, !PT ;  /* 0x000000ff0a0d7812 */ /* 0x000fe400078ec0ff */
[----:B------:R-:W-:-:S04]  /*6380*/  LOP3.LUT R7, R7, 0xff, RZ, 0xc0, !PT ;  /* 0x000000ff07077812 */ /* 0x000fc800078ec0ff */
[----:B------:R-:W-:Y:S01]  /*6390*/  PRMT R21, R7, 0x5410, R12 ;  /* 0x0000541007157816 */ /* 0x000fe2000000000c */
[----:B------:R3:W-:Y:S01]  /*63a0*/  MUFU.EX2 R242, R5 ;  /* 0x0000000500f27308 */ /* 0x0007e20000000800 */
[----:B------:R-:W-:Y:S02]  /*63b0*/  SHF.R.U32.HI R7, RZ, 0x10, R9 ;  /* 0x00000010ff077819 */ /* 0x000fe40000011609 */
[----:B--2---:R-:W-:Y:S02]  /*63c0*/  LOP3.LUT R6, R17, 0xff, RZ, 0xc0, !PT ;  /* 0x000000ff11067812 */ /* 0x004fe400078ec0ff */
[----:B------:R-:W-:Y:S01]  /*63d0*/  SHF.R.U32.HI R17, RZ, 0x18, R4 ;  /* 0x00000018ff117819 */ /* 0x000fe20000011604 */
[--C-:B------:R-:W-:Y:S01]  /*63e0*/  FFMA.FTZ R4, R79, UR6, -R18.reuse ;  /* 0x000000064f047c23 */ /* 0x100fe20008010812 */
[----:B------:R-:W-:Y:S02]  /*63f0*/  PRMT R39, R6, 0x5410, R19 ;  /* 0x0000541006277816 */ /* 0x000fe40000000013 */
[----:B------:R-:W-:Y:S01]  /*6400*/  LOP3.LUT R6, R10, 0xffff, RZ, 0xc0, !PT ;  /* 0x0000ffff0a067812 */ /* 0x000fe200078ec0ff */
[----:B------:R2:W-:Y:S01]  /*6410*/  MUFU.EX2 R240, R4 ;  /* 0x0000000400f07308 */ /* 0x0005e20000000800 */
[----:B---3--:R-:W-:Y:S01]  /*6420*/  FFMA.FTZ R5, R84, UR6, -R18 ;  /* 0x0000000654057c23 */ /* 0x008fe20008010812 */
[----:B------:R-:W-:Y:S01]  /*6430*/  LOP3.LUT R10, R20, 0xff, RZ, 0xc0, !PT ;  /* 0x000000ff140a7812 */ /* 0x000fe200078ec0ff */
[----:B------:R-:W-:Y:S01]  /*6440*/  IMAD.U32 R20, RZ, RZ, UR13 ;  /* 0x0000000dff147e24 */ /* 0x000fe2000f8e00ff */
[----:B------:R-:W-:-:S02]  /*6450*/  SHF.R.U32.HI R6, RZ, 0x8, R6 ;  /* 0x00000008ff067819 */ /* 0x000fc40000011606 */
[----:B------:R-:W-:Y:S02]  /*6460*/  PRMT R19, R10, 0x5410, R26 ;  /* 0x000054100a137816 */ /* 0x000fe4000000001a */
[----:B------:R3:W-:Y:S01]  /*6470*/  MUFU.EX2 R241, R5 ;  /* 0x0000000500f17308 */ /* 0x0007e20000000800 */
[----:B------:R-:W-:Y:S02]  /*6480*/  SHF.R.U32.HI R10, RZ, 0x18, R9 ;  /* 0x00000018ff0a7819 */ /* 0x000fe40000011609 */
[----:B------:R-:W-:Y:S01]  /*6490*/  PRMT R13, R13, 0x5410, R6 ;  /* 0x000054100d0d7816 */ /* 0x000fe20000000006 */
[----:B------:R-:W-:Y:S01]  /*64a0*/  FFMA.FTZ R6, R75, UR6, -R18 ;  /* 0x000000064b067c23 */ /* 0x000fe20008010812 */
[----:B------:R-:W-:-:S03]  /*64b0*/  LEA R20, R20, UR13, 0x10 ;  /* 0x0000000d14147c11 */ /* 0x000fc6000f8e80ff */
[----:B------:R4:W-:Y:S01]  /*64c0*/  MUFU.EX2 R252, R6 ;  /* 0x0000000600fc7308 */ /* 0x0009e20000000800 */
[----:B--2---:R-:W-:Y:S02]  /*64d0*/  LOP3.LUT R4, R9, 0xffff, RZ, 0xc0, !PT ;  /* 0x0000ffff09047812 */ /* 0x004fe400078ec0ff */
[----:B------:R-:W-:Y:S02]  /*64e0*/  SHF.R.U32.HI R9, RZ, 0x18, R8 ;  /* 0x00000018ff097819 */ /* 0x000fe40000011608 */
[----:B------:R-:W-:Y:S01]  /*64f0*/  SHF.R.U32.HI R4, RZ, 0x8, R4 ;  /* 0x00000008ff047819 */ /* 0x000fe20000011604 */
[----:B---3--:R-:W-:-:S03]  /*6500*/  FFMA.FTZ R5, R70, UR6, -R18 ;  /* 0x0000000646057c23 */ /* 0x008fc60008010812 */
[----:B------:R-:W-:Y:S02]  /*6510*/  PRMT R24, R11, 0x5410, R4 ;  /* 0x000054100b187816 */ /* 0x000fe40000000004 */
[C---:B------:R-:W-:Y:S01]  /*6520*/  LOP3.LUT R4, R8.reuse, 0xffff, RZ, 0xc0, !PT ;  /* 0x0000ffff08047812 */ /* 0x040fe200078ec0ff */
[----:B------:R2:W-:Y:S01]  /*6530*/  MUFU.EX2 R195, R5 ;  /* 0x0000000500c37308 */ /* 0x0005e20000000800 */
[----:B------:R-:W-:Y:S01]  /*6540*/  LOP3.LUT R11, R8, 0xff, RZ, 0xc0, !PT ;  /* 0x000000ff080b7812 */ /* 0x000fe200078ec0ff */
[----:B----4-:R-:W-:-:S06]  /*6550*/  FFMA.FTZ R6, R77, UR6, -R18 ;  /* 0x000000064d067c23 */ /* 0x010fcc0008010812 */
[----:B------:R3:W4:Y:S01]  /*6560*/  MUFU.EX2 R113, R6 ;  /* 0x0000000600717308 */ /* 0x0007220000000800 */
[----:B--2---:R-:W-:Y:S02]  /*6570*/  SHF.R.U32.HI R5, RZ, 0x10, R8 ;  /* 0x00000010ff057819 */ /* 0x004fe40000011608 */
[----:B------:R-:W-:Y:S02]  /*6580*/  LOP3.LUT R8, R7, 0xff, RZ, 0xc0, !PT ;  /* 0x000000ff07087812 */ /* 0x000fe400078ec0ff */
[----:B------:R-:W-:Y:S02]  /*6590*/  SHF.R.U32.HI R7, RZ, 0x8, R4 ;  /* 0x00000008ff077819 */ /* 0x000fe40000011604 */
[----:B------:R-:W-:Y:S02]  /*65a0*/  SHF.R.U32.HI R4, RZ, 0x8, R14 ;  /* 0x00000008ff047819 */ /* 0x000fe4000001160e */
[----:B------:R-:W-:Y:S01]  /*65b0*/  LOP3.LUT R5, R5, 0xff, RZ, 0xc0, !PT ;  /* 0x000000ff05057812 */ /* 0x000fe200078ec0ff */
[----:B---3--:R-:W-:Y:S01]  /*65c0*/  FFMA.FTZ R6, R76, UR6, -R18 ;  /* 0x000000064c067c23 */ /* 0x008fe20008010812 */
[----:B------:R-:W-:Y:S01]  /*65d0*/  PRMT R14, R8, 0x5410, R10 ;  /* 0x00005410080e7816 */ /* 0x000fe2000000000a */
[----:B----4-:R-:W-:Y:S01]  /*65e0*/  STL [R1+0xa0], R113 ;  /* 0x0000a07101007387 */ /* 0x010fe20000100800 */
[----:B------:R-:W-:Y:S01]  /*65f0*/  PRMT R12, R16, 0x5410, R4 ;  /* 0x00005410100c7816 */ /* 0x000fe20000000004 */
[----:B------:R2:W3:Y:S01]  /*6600*/  MUFU.EX2 R111, R6 ;  /* 0x00000006006f7308 */ /* 0x0004e20000000800 */
[----:B------:R-:W-:-:S02]  /*6610*/  PRMT R10, R5, 0x5410, R9 ;  /* 0x00005410050a7816 */ /* 0x000fc40000000009 */
[----:B------:R-:W-:Y:S02]  /*6620*/  LOP3.LUT R4, R3, 0xffff, RZ, 0xc0, !PT ;  /* 0x0000ffff03047812 */ /* 0x000fe400078ec0ff */
[----:B------:R-:W-:Y:S02]  /*6630*/  SHF.R.U32.HI R5, RZ, 0x10, R3 ;  /* 0x00000010ff057819 */ /* 0x000fe40000011603 */
[----:B------:R-:W-:Y:S02]  /*6640*/  SHF.R.U32.HI R8, RZ, 0x8, R4 ;  /* 0x00000008ff087819 */ /* 0x000fe40000011604 */
[----:B------:R-:W-:Y:S01]  /*6650*/  LOP3.LUT R4, R5, 0xff, RZ, 0xc0, !PT ;  /* 0x000000ff05047812 */ /* 0x000fe200078ec0ff */
[----:B------:R-:W-:Y:S01]  /*6660*/  FFMA.FTZ R5, R73, UR6, -R18 ;  /* 0x0000000649057c23 */ /* 0x000fe20008010812 */
[----:B------:R-:W-:Y:S02]  /*6670*/  LOP3.LUT R9, R3, 0xff, RZ, 0xc0, !PT ;  /* 0x000000ff03097812 */ /* 0x000fe400078ec0ff */
[----:B------:R-:W-:Y:S01]  /*6680*/  PRMT R11, R11, 0x5410, R7 ;  /* 0x000054100b0b7816 */ /* 0x000fe20000000007 */
[----:B------:R-:W4:Y:S01]  /*6690*/  MUFU.EX2 R112, R5 ;  /* 0x0000000500707308 */ /* 0x000f220000000800 */
[----:B------:R-:W-:-:S02]  /*66a0*/  HSET2.LE.AND R2, R10, R20, PT ;  /* 0x000000140a027233 */ /* 0x000fc40003803000 */
[----:B--2---:R-:W-:Y:S01]  /*66b0*/  SHF.R.U32.HI R6, RZ, 0x18, R3 ;  /* 0x00000018ff067819 */ /* 0x004fe20000011603 */
[----:B---3--:R-:W-:Y:S01]  /*66c0*/  STL [R1+0x98], R111 ;  /* 0x0000986f01007387 */ /* 0x008fe20000100800 */
[----:B------:R-:W-:Y:S02]  /*66d0*/  F2FP.F16.F32.PACK_AB R3, R240, R242 ;  /* 0x000000f2f003723e */ /* 0x000fe400000000ff */
[----:B------:R-:W-:Y:S01]  /*66e0*/  PRMT R6, R4, 0x5410, R6 ;  /* 0x0000541004067816 */ /* 0x000fe20000000006 */
[----:B------:R-:W-:Y:S01]  /*66f0*/  FFMA.FTZ R4, R86, UR6, -R28 ;  /* 0x0000000656047c23 */ /* 0x000fe2000801081c */
[C---:B------:R-:W-:Y:S02]  /*6700*/  PRMT R91, R3.reuse, 0x7610, R91 ;  /* 0x00007610035b7816 */ /* 0x040fe4000000005b */
[----:B------:R-:W-:Y:S01]  /*6710*/  PRMT R89, R3, 0x7632, R89 ;  /* 0x0000763203597816 */ /* 0x000fe20000000059 */
[----:B------:R2:W3:Y:S01]  /*6720*/  MUFU.EX2 R215, R4 ;  /* 0x0000000400d77308 */ /* 0x0004e20000000800 */
[----:B------:R-:W-:-:S02]  /*6730*/  F2FP.F16.F32.PACK_AB R3, R195, R241 ;  /* 0x000000f1c303723e */ /* 0x000fc400000000ff */
[----:B------:R-:W-:Y:S02]  /*6740*/  HSET2.LE.AND R0, R11, R20, PT ;  /* 0x000000140b007233 */ /* 0x000fe40003803000 */
[C---:B------:R-:W-:Y:S01]  /*6750*/  PRMT R236, R3.reuse, 0x7610, R236 ;  /* 0x0000761003ec7816 */ /* 0x040fe200000000ec */
[----:B----4-:R-:W-:Y:S01]  /*6760*/  STL [R1+0x9c], R112 ;  /* 0x00009c7001007387 */ /* 0x010fe20000100800 */
[----:B------:R-:W-:Y:S02]  /*6770*/  PRMT R234, R3, 0x7632, R234 ;  /* 0x0000763203ea7816 */ /* 0x000fe400000000ea */
[----:B------:R-:W-:Y:S02]  /*6780*/  F2FP.F16.F32.PACK_AB R3, R113, R252 ;  /* 0x000000fc7103723e */ /* 0x000fe400000000ff */
[----:B------:R-:W-:Y:S02]  /*6790*/  F2FP.F16.F32.PACK_AB R5, R248, R249 ;  /* 0x000000f9f805723e */ /* 0x000fe400000000ff */
[----:B------:R-:W-:-:S02]  /*67a0*/  PRMT R238, R3, 0x7610, R238 ;  /* 0x0000761003ee7816 */ /* 0x000fc400000000ee */
[----:B------:R-:W-:Y:S01]  /*67b0*/  PRMT R235, R3, 0x7632, R235 ;  /* 0x0000763203eb7816 */ /* 0x000fe200000000eb */
[--C-:B------:R-:W-:Y:S01]  /*67c0*/  FFMA.FTZ R3, R90, UR6, -R28.reuse ;  /* 0x000000065a037c23 */ /* 0x100fe2000801081c */
[----:B--2---:R-:W-:Y:S01]  /*67d0*/  FFMA.FTZ R4, R92, UR6, -R28 ;  /* 0x000000065c047c23 */ /* 0x004fe2000801081c */
[C---:B------:R-:W-:Y:S02]  /*67e0*/  PRMT R94, R5.reuse, 0x7632, R94 ;  /* 0x00007632055e7816 */ /* 0x040fe4000000005e */
[----:B------:R2:W-:Y:S01]  /*67f0*/  MUFU.EX2 R246, R3 ;  /* 0x0000000300f67308 */ /* 0x0005e20000000800 */
[----:B------:R-:W-:Y:S02]  /*6800*/  PRMT R93, R5, 0x7610, R93 ;  /* 0x00007610055d7816 */ /* 0x000fe4000000005d */
[----:B------:R-:W-:Y:S02]  /*6810*/  F2FP.F16.F32.PACK_AB R5, R213, R114 ;  /* 0x00000072d505723e */ /* 0x000fe400000000ff */
[----:B------:R-:W-:-:S02]  /*6820*/  LOP3.LUT R7, R15, 0xff, RZ, 0xc0, !PT ;  /* 0x000000ff0f077812 */ /* 0x000fc400078ec0ff */
[C---:B------:R-:W-:Y:S01]  /*6830*/  PRMT R239, R5.reuse, 0x7632, R239 ;  /* 0x0000763205ef7816 */ /* 0x040fe200000000ef */
[----:B------:R4:W1:Y:S01]  /*6840*/  MUFU.EX2 R214, R4 ;  /* 0x0000000400d67308 */ /* 0x0008620000000800 */
[----:B------:R-:W-:Y:S02]  /*6850*/  PRMT R237, R5, 0x7610, R237 ;  /* 0x0000761005ed7816 */ /* 0x000fe400000000ed */
[----:B------:R-:W-:Y:S02]  /*6860*/  F2FP.F16.F32.PACK_AB R5, R244, R193 ;  /* 0x000000c1f405723e */ /* 0x000fe400000000ff */
[----:B------:R-:W-:Y:S02]  /*6870*/  PRMT R7, R7, 0x5410, R17 ;  /* 0x0000541007077816 */ /* 0x000fe40000000011 */
[----:B------:R-:W-:Y:S02]  /*6880*/  PRMT R233, R5, 0x7632, R233 ;  /* 0x0000763205e97816 */ /* 0x000fe400000000e9 */
[----:B--2---:R-:W-:-:S02]  /*6890*/  F2FP.F16.F32.PACK_AB R3, R110, R109 ;  /* 0x0000006d6e03723e */ /* 0x004fc400000000ff */
[----:B------:R-:W-:Y:S02]  /*68a0*/  PRMT R232, R5, 0x7610, R232 ;  /* 0x0000761005e87816 */ /* 0x000fe400000000e8 */
[C---:B------:R-:W-:Y:S02]  /*68b0*/  PRMT R228, R3.reuse, 0x7632, R228 ;  /* 0x0000763203e47816 */ /* 0x040fe400000000e4 */
[----:B------:R-:W-:Y:S02]  /*68c0*/  PRMT R227, R3, 0x7610, R227 ;  /* 0x0000761003e37816 */ /* 0x000fe400000000e3 */
[----:B----4-:R-:W-:Y:S02]  /*68d0*/  F2FP.F16.F32.PACK_AB R4, R112, R111 ;  /* 0x0000006f7004723e */ /* 0x010fe400000000ff */
[----:B------:R-:W-:Y:S01]  /*68e0*/  F2FP.F16.F32.PACK_AB R3, R206, R205 ;  /* 0x000000cdce03723e */ /* 0x000fe200000000ff */
[----:B------:R-:W2:Y:S01]  /*68f0*/  LDSM.16.MT88.4 R112, [R192+0x9400] ;  /* 0x00940000c070783b */ /* 0x000ea20000004200 */
[----:B------:R-:W-:-:S02]  /*6900*/  PRMT R230, R4, 0x7610, R230 ;  /* 0x0000761004e67816 */ /* 0x000fc400000000e6 */
[----:B------:R-:W-:Y:S01]  /*6910*/  PRMT R229, R4, 0x7632, R229 ;  /* 0x0000763204e57816 */ /* 0x000fe200000000e5 */
[----:B------:R-:W-:Y:S01]  /*6920*/  FFMA.FTZ R4, R85, UR6, -R28 ;  /* 0x0000000655047c23 */ /* 0x000fe2000801081c */
[C---:B------:R-:W-:Y:S02]  /*6930*/  PRMT R219, R3.reuse, 0x7610, R219 ;  /* 0x0000761003db7816 */ /* 0x040fe400000000db */
[----:B------:R-:W-:Y:S01]  /*6940*/  PRMT R217, R3, 0x7632, R217 ;  /* 0x0000763203d97816 */ /* 0x000fe200000000d9 */
[----:B------:R4:W-:Y:S01]  /*6950*/  MUFU.EX2 R245, R4 ;  /* 0x0000000400f57308 */ /* 0x0009e20000000800 */
[----:B---3--:R-:W-:Y:S02]  /*6960*/  F2FP.F16.F32.PACK_AB R3, R215, R243 ;  /* 0x000000f3d703723e */ /* 0x008fe400000000ff */
[----:B------:R-:W-:Y:S02]  /*6970*/  F2FP.F16.F32.PACK_AB R5, R250, R251 ;  /* 0x000000fbfa05723e */ /* 0x000fe400000000ff */
[----:B------:R-:W-:-:S02]  /*6980*/  PRMT R224, R3, 0x7610, R224 ;  /* 0x0000761003e07816 */ /* 0x000fc400000000e0 */
[----:B------:R-:W-:Y:S02]  /*6990*/  PRMT R223, R3, 0x7632, R223 ;  /* 0x0000763203df7816 */ /* 0x000fe400000000df */
[----:B-1----:R-:W-:Y:S02]  /*69a0*/  F2FP.F16.F32.PACK_AB R3, R246, R214 ;  /* 0x000000d6f603723e */ /* 0x002fe400000000ff */
[----:B------:R-:W-:Y:S02]  /*69b0*/  PRMT R90, R5, 0x7610, R90 ;  /* 0x00007610055a7816 */ /* 0x000fe4000000005a */
[C---:B------:R-:W-:Y:S02]  /*69c0*/  PRMT R220, R3.reuse, 0x7610, R220 ;  /* 0x0000761003dc7816 */ /* 0x040fe400000000dc */
[----:B------:R-:W-:Y:S01]  /*69d0*/  PRMT R218, R3, 0x7632, R218 ;  /* 0x0000763203da7816 */ /* 0x000fe200000000da */
[----:B----4-:R-:W-:Y:S01]  /*69e0*/  FFMA.FTZ R4, R88, UR6, -R28 ;  /* 0x0000000658047c23 */ /* 0x010fe2000801081c */
[----:B------:R-:W-:-:S02]  /*69f0*/  PRMT R92, R5, 0x7632, R92 ;  /* 0x00007632055c7816 */ /* 0x000fc4000000005c */
[----:B------:R-:W-:Y:S01]  /*6a00*/  F2FP.F16.F32.PACK_AB R5, R56, R212 ;  /* 0x000000d43805723e */ /* 0x000fe200000000ff */
[----:B------:R-:W1:Y:S01]  /*6a10*/  MUFU.EX2 R247, R4 ;  /* 0x0000000400f77308 */ /* 0x000e620000000800 */
[----:B------:R-:W-:Y:S02]  /*6a20*/  PRMT R8, R9, 0x5410, R8 ;  /* 0x0000541009087816 */ /* 0x000fe40000000008 */
[C---:B------:R-:W-:Y:S02]  /*6a30*/  PRMT R226, R5.reuse, 0x7610, R226 ;  /* 0x0000761005e27816 */ /* 0x040fe400000000e2 */
[----:B------:R-:W-:Y:S02]  /*6a40*/  PRMT R225, R5, 0x7632, R225 ;  /* 0x0000763205e17816 */ /* 0x000fe400000000e1 */
[----:B-1----:R-:W-:Y:S02]  /*6a50*/  F2FP.F16.F32.PACK_AB R3, R247, R245 ;  /* 0x000000f5f703723e */ /* 0x002fe400000000ff */
[----:B------:R-:W-:-:S02]  /*6a60*/  F2FP.F16.F32.PACK_AB R4, R108, R177 ;  /* 0x000000b16c04723e */ /* 0x000fc400000000ff */
[C---:B------:R-:W-:Y:S01]  /*6a70*/  PRMT R210, R3.reuse, 0x7610, R210 ;  /* 0x0000761003d27816 */ /* 0x040fe200000000d2 */
[----:B------:R-:W1:Y:S01]  /*6a80*/  LDSM.16.MT88.4 R108, [R194+0x9400] ;  /* 0x00940000c26c783b */ /* 0x000e620000004200 */
[----:B------:R-:W-:Y:S02]  /*6a90*/  PRMT R209, R3, 0x7632, R209 ;  /* 0x0000763203d17816 */ /* 0x000fe400000000d1 */
[----:B------:R-:W-:Y:S02]  /*6aa0*/  PRMT R3, R91, 0x5410, R89 ;  /* 0x000054105b037816 */ /* 0x000fe40000000059 */
[----:B------:R-:W-:Y:S02]  /*6ab0*/  PRMT R222, R4, 0x7610, R222 ;  /* 0x0000761004de7816 */ /* 0x000fe400000000de */
[----:B------:R-:W-:Y:S02]  /*6ac0*/  LOP3.LUT R76, R0, R3, RZ, 0xc0, !PT ;  /* 0x00000003004c7212 */ /* 0x000fe400078ec0ff */
[----:B------:R-:W-:-:S02]  /*6ad0*/  PRMT R3, R93, 0x5410, R94 ;  /* 0x000054105d037816 */ /* 0x000fc4000000005e */
[--C-:B------:R-:W-:Y:S02]  /*6ae0*/  HSET2.LE.AND R0, R22, R20.reuse, PT ;  /* 0x0000001416007233 */ /* 0x100fe40003803000 */
[----:B------:R-:W-:Y:S02]  /*6af0*/  LOP3.LUT R77, R2, R3, RZ, 0xc0, !PT ;  /* 0x00000003024d7212 */ /* 0x000fe400078ec0ff */
[----:B------:R-:W-:Y:S02]  /*6b00*/  PRMT R3, R236, 0x5410, R234 ;  /* 0x00005410ec037816 */ /* 0x000fe400000000ea */
[----:B------:R-:W-:Y:S02]  /*6b10*/  HSET2.LE.AND R2, R19, R20, PT ;  /* 0x0000001413027233 */ /* 0x000fe40003803000 */
        /* <DEDUP_REMOVED lines=27> */
[----:B------:R-:W-:Y:S02]  /*6cd0*/  PRMT R221, R4, 0x7632, R221 ;  /* 0x0000763204dd7816 */ /* 0x000fe400000000dd */
[--C-:B------:R-:W-:Y:S01]  /*6ce0*/  HSET2.LE.AND R0, R24, R20.reuse, PT ;  /* 0x0000001418007233 */ /* 0x100fe20003803000 */
[----:B------:R-:W-:Y:S01]  /*6cf0*/  HMMA.16816.F32 R4, R76, R116, RZ ;  /* 0x000000744c04723c */ /* 0x000fe200000018ff */
[----:B------:R-:W-:Y:S02]  /*6d00*/  LOP3.LUT R75, R2, R3, RZ, 0xc0, !PT ;  /* 0x00000003024b7212 */ /* 0x000fe400078ec0ff */
[----:B------:R-:W-:Y:S02]  /*6d10*/  PRMT R2, R222, 0x5410, R221 ;  /* 0x00005410de027816 */ /* 0x000fe400000000dd */
[----:B------:R-:W-:Y:S01]  /*6d20*/  PRMT R3, R220, 0x5410, R218 ;  /* 0x00005410dc037816 */ /* 0x000fe200000000da */
[----:B------:R-:W-:Y:S01]  /*6d30*/  HMMA.16816.F32 R24, R68, R120, RZ ;  /* 0x000000784418723c */ /* 0x000fe200000018ff */
[----:B------:R-:W-:Y:S01]  /*6d40*/  LOP3.LUT R64, R0, R2, RZ, 0xc0, !PT ;  /* 0x0000000200407212 */ /* 0x000fe200078ec0ff */
[----:B------:R-:W-:Y:S01]  /*6d50*/  IMAD.MOV.U32 R117, RZ, RZ, R56 ;  /* 0x000000ffff757224 */ /* 0x000fe200078e0038 */
[----:B------:R-:W-:-:S02]  /*6d60*/  HSET2.LE.AND R0, R14, R20, PT ;  /* 0x000000140e007233 */ /* 0x000fc40003803000 */
[--C-:B------:R-:W-:Y:S01]  /*6d70*/  HSET2.LE.AND R2, R32, R20.reuse, PT ;  /* 0x0000001420027233 */ /* 0x100fe20003803000 */
[----:B------:R-:W-:Y:S02]  /*6d80*/  HMMA.16816.F32 R12, R76, R120, RZ ;  /* 0x000000784c0c723c */ /* 0x000fe400000018ff */
[----:B------:R-:W-:Y:S02]  /*6d90*/  LOP3.LUT R65, R0, R3, RZ, 0xc0, !PT ;  /* 0x0000000300417212 */ /* 0x000fe400078ec0ff */
[----:B------:R-:W-:Y:S02]  /*6da0*/  PRMT R3, R216, 0x5410, R211 ;  /* 0x00005410d8037816 */ /* 0x000fe400000000d3 */
[----:B------:R-:W-:Y:S02]  /*6db0*/  HSET2.LE.AND R0, R39, R20, PT ;  /* 0x0000001427007233 */ /* 0x000fe40003803000 */
[----:B------:R-:W-:Y:S02]  /*6dc0*/  LOP3.LUT R66, R2, R3, RZ, 0xc0, !PT ;  /* 0x0000000302427212 */ /* 0x000fe400078ec0ff */
[----:B------:R-:W-:-:S02]  /*6dd0*/  PRMT R2, R210, 0x5410, R209 ;  /* 0x00005410d2027816 */ /* 0x000fc400000000d1 */
[----:B--2---:R-:W-:Y:S01]  /*6de0*/  HMMA.16816.F32 R4, R72, R112, R4 ;  /* 0x000000704804723c */ /* 0x004fe20000001804 */
[----:B------:R-:W-:Y:S02]  /*6df0*/  LOP3.LUT R3, R81, UR4, RZ, 0x3c, !PT ;  /* 0x0000000451037c12 */ /* 0x000fe4000f8e3cff */
[----:B------:R-:W-:Y:S02]  /*6e00*/  LOP3.LUT R67, R0, R2, RZ, 0xc0, !PT ;  /* 0x0000000200437212 */ /* 0x000fe400078ec0ff */
[----:B------:R-:W-:Y:S02]  /*6e10*/  LOP3.LUT R0, R33, UR24, R52, 0x96, !PT ;  /* 0x0000001821007c12 */ /* 0x000fe4000f8e9634 */
[----:B------:R-:W-:-:S03]  /*6e20*/  LOP3.LUT R2, R81, UR4, RZ, 0x3c, !PT ;  /* 0x0000000451027c12 */ /* 0x000fc6000f8e3cff */
[----:B------:R-:W-:Y:S06]  /*6e30*/  HMMA.16816.F32 R8, R64, R112, R8 ;  /* 0x000000704008723c */ /* 0x000fec0000001808 */
[----:B-1----:R-:W-:Y:S08]  /*6e40*/  HMMA.16816.F32 R12, R72, R108, R12 ;  /* 0x0000006c480c723c */ /* 0x002ff0000000180c */
[----:B------:R-:W-:-:S02]  /*6e50*/  IMAD.MOV.U32 R104, RZ, RZ, R6 ;  /* 0x000000ffff687224 */ /* 0x000fc400078e0006 */
[----:B------:R-:W-:Y:S02]  /*6e60*/  IMAD.MOV.U32 R101, RZ, RZ, R7 ;  /* 0x000000ffff657224 */ /* 0x000fe400078e0007 */
[----:B------:R-:W-:Y:S02]  /*6e70*/  IMAD.MOV.U32 R176, RZ, RZ, R4 ;  /* 0x000000ffffb07224 */ /* 0x000fe400078e0004 */
[----:B------:R-:W-:Y:S02]  /*6e80*/  IMAD.MOV.U32 R121, RZ, RZ, R5 ;  /* 0x000000ffff797224 */ /* 0x000fe400078e0005 */
[----:B------:R-:W-:-:S04]  /*6e90*/  IMAD.WIDE.U32 R6, R0, -0x2daee0ad, RZ ;  /* 0xd2511f5300067825 */ /* 0x000fc800078e00ff */
[----:B------:R-:W-:Y:S01]  /*6ea0*/  IMAD.MOV.U32 R81, RZ, RZ, R8 ;  /* 0x000000ffff517224 */ /* 0x000fe200078e0008 */
[----:B------:R-:W-:Y:S01]  /*6eb0*/  LOP3.LUT R8, R37, UR21, R42, 0x96, !PT ;  /* 0x0000001525087c12 */ /* 0x000fe2000f8e962a */
[----:B------:R-:W-:Y:S01]  /*6ec0*/  IMAD.WIDE.U32 R4, R3, -0x326172a9, RZ ;  /* 0xcd9e8d5703047825 */ /* 0x000fe200078e00ff */
[----:B------:R-:W-:-:S03]  /*6ed0*/  LOP3.LUT R0, R7, UR21, R54, 0x96, !PT ;  /* 0x0000001507007c12 */ /* 0x000fc6000f8e9636 */
[----:B------:R-:W-:Y:S01]  /*6ee0*/  IMAD.MOV.U32 R116, RZ, RZ, R15 ;  /* 0x000000ffff747224 */ /* 0x000fe200078e000f */
[----:B------:R-:W-:Y:S01]  /*6ef0*/  LOP3.LUT R21, R5, UR24, R38, 0x96, !PT ;  /* 0x0000001805157c12 */ /* 0x000fe2000f8e9626 */
[----:B------:R-:W-:Y:S01]  /*6f00*/  IMAD.MOV.U32 R113, RZ, RZ, R14 ;  /* 0x000000ffff717224 */ /* 0x000fe200078e000e */
[----:B------:R-:W-:Y:S01]  /*6f10*/  LOP3.LUT R19, R31, UR23, R4, 0x96, !PT ;  /* 0x000000171f137c12 */ /* 0x000fe2000f8e9604 */
[----:B------:R-:W-:Y:S01]  /*6f20*/  IMAD.MOV.U32 R112, RZ, RZ, R13 ;  /* 0x000000ffff707224 */ /* 0x000fe200078e000d */
[----:B------:R-:W-:Y:S01]  /*6f30*/  LOP3.LUT R39, R5, UR24, R52, 0x96, !PT ;  /* 0x0000001805277c12 */ /* 0x000fe2000f8e9634 */
[----:B------:R-:W-:Y:S02]  /*6f40*/  IMAD.MOV.U32 R103, RZ, RZ, R12 ;  /* 0x000000ffff677224 */ /* 0x000fe400078e000c */
[----:B------:R-:W-:Y:S01]  /*6f50*/  HMMA.16816.F32 R12, R64, R108, R24 ;  /* 0x0000006c400c723c */ /* 0x000fe20000001818 */
[----:B------:R-:W-:Y:S02]  /*6f60*/  IMAD.MOV.U32 R153, RZ, RZ, R9 ;  /* 0x000000ffff997224 */ /* 0x000fe400078e0009 */
[----:B------:R-:W-:-:S04]  /*6f70*/  IMAD.WIDE.U32 R2, R2, -0x326172a9, RZ ;  /* 0xcd9e8d5702027825 */ /* 0x000fc800078e00ff */
[----:B------:R-:W-:Y:S01]  /*6f80*/  IMAD.WIDE.U32 R8, R8, -0x326172a9, RZ ;  /* 0xcd9e8d5708087825 */ /* 0x000fe200078e00ff */
[C---:B------:R-:W-:Y:S02]  /*6f90*/  LOP3.LUT R38, R3.reuse, UR24, R38, 0x96, !PT ;  /* 0x0000001803267c12 */ /* 0x040fe4000f8e9626 */
[----:B------:R-:W-:Y:S01]  /*6fa0*/  LOP3.LUT R47, R3, UR24, R46, 0x96, !PT ;  /* 0x00000018032f7c12 */ /* 0x000fe2000f8e962e */
[----:B------:R-:W-:Y:S01]  /*6fb0*/  IMAD.MOV.U32 R80, RZ, RZ, R11 ;  /* 0x000000ffff507224 */ /* 0x000fe200078e000b */
[----:B------:R-:W-:Y:S01]  /*6fc0*/  LOP3.LUT R3, R9, UR20, R30, 0x96, !PT ;  /* 0x0000001409037c12 */ /* 0x000fe2000f8e961e */
[----:B------:R-:W-:Y:S01]  /*6fd0*/  IMAD.MOV.U32 R152, RZ, RZ, R10 ;  /* 0x000000ffff987224 */ /* 0x000fe200078e000a */
[----:B------:R-:W-:Y:S01]  /*6fe0*/  LOP3.LUT R25, R45, UR23, R4, 0x96, !PT ;  /* 0x000000172d197c12 */ /* 0x000fe2000f8e9604 */
[----:B------:R-:W-:Y:S01]  /*6ff0*/  IMAD.WIDE.U32 R10, R0, -0x326172a9, RZ ;  /* 0xcd9e8d57000a7825 */ /* 0x000fe200078e00ff */
[----:B------:R-:W-:Y:S02]  /*7000*/  LOP3.LUT R4, R35, UR11, R36, 0x96, !PT ;  /* 0x0000000b23047c12 */ /* 0x000fe4000f8e9624 */
[----:B------:R-:W-:-:S02]  /*7010*/  LOP3.LUT R31, R31, UR23, R2, 0x96, !PT ;  /* 0x000000171f1f7c12 */ /* 0x000fc4000f8e9602 */
[----:B------:R-:W-:Y:S01]  /*7020*/  LOP3.LUT R0, R11, UR20, R44, 0x96, !PT ;  /* 0x000000140b007c12 */ /* 0x000fe2000f8e962c */
[----:B------:R-:W-:Y:S01]  /*7030*/  IMAD.WIDE.U32 R4, R4, -0x326172a9, RZ ;  /* 0xcd9e8d5704047825 */ /* 0x000fe200078e00ff */
[----:B------:R-:W-:-:S03]  /*7040*/  LOP3.LUT R37, R49, UR23, R2, 0x96, !PT ;  /* 0x0000001731257c12 */ /* 0x000fc6000f8e9602 */
[----:B------:R-:W-:Y:S01]  /*7050*/  IMAD.MOV.U32 R108, RZ, RZ, R12 ;  /* 0x000000ffff6c7224 */ /* 0x000fe200078e000c */
[----:B------:R-:W-:Y:S01]  /*7060*/  LOP3.LUT R5, R5, UR10, R8, 0x96, !PT ;  /* 0x0000000a05057c12 */ /* 0x000fe2000f8e9608 */
[----:B------:R-:W-:Y:S02]  /*7070*/  IMAD.MOV.U32 R102, RZ, RZ, R13 ;  /* 0x000000ffff667224 */ /* 0x000fe400078e000d */
[----:B------:R-:W-:-:S04]  /*7080*/  IMAD.WIDE.U32 R12, R3, -0x2daee0ad, RZ ;  /* 0xd2511f53030c7825 */ /* 0x000fc800078e00ff */
[----:B------:R-:W-:Y:S01]  /*7090*/  IMAD.MOV.U32 R155, RZ, RZ, R15 ;  /* 0x000000ffff9b7224 */ /* 0x000fe200078e000f */
[----:B------:R-:W-:Y:S01]  /*70a0*/  LOP3.LUT R3, R13, UR9, R34, 0x96, !PT ;  /* 0x000000090d037c12 */ /* 0x000fe2000f8e9622 */
[----:B------:R-:W-:Y:S02]  /*70b0*/  IMAD.MOV.U32 R154, RZ, RZ, R14 ;  /* 0x000000ffff9a7224 */ /* 0x000fe400078e000e */
[----:B------:R-:W-:Y:S01]  /*70c0*/  IMAD.WIDE.U32 R14, R0, -0x2daee0ad, RZ ;  /* 0xd2511f53000e7825 */ /* 0x000fe200078e00ff */
[----:B------:R-:W-:-:S03]  /*70d0*/  LOP3.LUT R0, R41, UR11, R6, 0x96, !PT ;  /* 0x0000000b29007c12 */ /* 0x000fc6000f8e9606 */
        /* <DEDUP_REMOVED lines=9> */
[----:B------:R-:W-:-:S04]  /*7170*/  LOP3.LUT R11, R5, UR7, R12, 0x96, !PT ;  /* 0x00000007050b7c12 */ /* 0x000fc8000f8e960c */
[----:B------:R-:W-:Y:S01]  /*7180*/  LOP3.LUT R13, R3, UR25, R4, 0x96, !PT ;  /* 0x00000019030d7c12 */ /* 0x000fe2000f8e9604 */
[----:B------:R-:W-:Y:S01]  /*7190*/  IMAD.WIDE.U32 R4, R7, -0x2daee0ad, RZ ;  /* 0xd2511f5307047825 */ /* 0x000fe200078e00ff */
[C---:B------:R-:W-:Y:S02]  /*71a0*/  LOP3.LUT R12, R2.reuse, 0xff, RZ, 0xc0, !PT ;  /* 0x000000ff020c7812 */ /* 0x040fe400078ec0ff */
[----:B------:R-:W-:Y:S01]  /*71b0*/  LOP3.LUT R41, R2, 0xffff, RZ, 0xc0, !PT ;  /* 0x0000ffff02297812 */ /* 0x000fe200078ec0ff */
[----:B------:R-:W-:Y:S01]  /*71c0*/  IMAD.WIDE.U32 R6, R19, -0x2daee0ad, RZ ;  /* 0xd2511f5313067825 */ /* 0x000fe200078e00ff */
[--C-:B------:R-:W-:Y:S02]  /*71d0*/  SHF.R.U32.HI R46, RZ, 0x10, R2.reuse ;  /* 0x00000010ff2e7819 */ /* 0x100fe40000011602 */
[----:B------:R-:W-:Y:S01]  /*71e0*/  SHF.R.U32.HI R10, RZ, 0x18, R2 ;  /* 0x00000018ff0a7819 */ /* 0x000fe20000011602 */
[----:B------:R-:W-:Y:S01]  /*71f0*/  IMAD.WIDE.U32 R2, R0, -0x2daee0ad, RZ ;  /* 0xd2511f5300027825 */ /* 0x000fe200078e00ff */
[----:B------:R-:W-:-:S02]  /*7200*/  LOP3.LUT R55, R5, UR7, R14, 0x96, !PT ;  /* 0x0000000705377c12 */ /* 0x000fc4000f8e960e */
[----:B------:R-:W-:Y:S02]  /*7210*/  ISETP.LE.U32.AND P4, PT, R10, UR13, PT ;  /* 0x0000000d0a007c0c */ /* 0x000fe4000bf83070 */
[----:B------:R-:W-:Y:S02]  /*7220*/  LOP3.LUT R22, R3, UR25, R4, 0x96, !PT ;  /* 0x0000001903167c12 */ /* 0x000fe4000f8e9604 */
[C---:B------:R-:W-:Y:S02]  /*7230*/  LOP3.LUT R15, R2.reuse, 0xff, RZ, 0xc0, !PT ;  /* 0x000000ff020f7812 */ /* 0x040fe400078ec0ff */
[----:B------:R-:W-:Y:S02]  /*7240*/  LOP3.LUT R57, R2, 0xffff, RZ, 0xc0, !PT ;  /* 0x0000ffff02397812 */ /* 0x000fe400078ec0ff */
[--C-:B------:R-:W-:Y:S02]  /*7250*/  SHF.R.U32.HI R56, RZ, 0x10, R2.reuse ;  /* 0x00000010ff387819 */ /* 0x100fe40000011602 */
[----:B------:R-:W-:Y:S01]  /*7260*/  SHF.R.U32.HI R14, RZ, 0x18, R2 ;  /* 0x00000018ff0e7819 */ /* 0x000fe20000011602 */
[----:B------:R-:W-:Y:S01]  /*7270*/  IMAD.WIDE.U32 R2, R21, -0x2daee0ad, RZ ;  /* 0xd2511f5315027825 */ /* 0x000fe200078e00ff */
[----:B------:R-:W-:-:S02]  /*7280*/  ISETP.LE.U32.AND P3, PT, R15, UR13, PT ;  /* 0x0000000d0f007c0c */ /* 0x000fc4000bf63070 */
[----:B------:R-:W-:Y:S02]  /*7290*/  ISETP.LE.U32.AND P5, PT, R14, UR13, PT ;  /* 0x0000000d0e007c0c */ /* 0x000fe4000bfa3070 */
[----:B------:R-:W-:Y:S02]  /*72a0*/  LOP3.LUT R3, R3, UR21, R42, 0x96, !PT ;  /* 0x0000001503037c12 */ /* 0x000fe4000f8e962a */
[----:B------:R-:W-:Y:S02]  /*72b0*/  LOP3.LUT R0, R7, UR11, R2, 0x96, !PT ;  /* 0x0000000b07007c12 */ /* 0x000fe4000f8e9602 */
[----:B------:R-:W-:Y:S01]  /*72c0*/  ISETP.LE.U32.AND P1, PT, R12, UR13, PT ;  /* 0x0000000d0c007c0c */ /* 0x000fe2000bf23070 */
[----:B------:R-:W-:-:S04]  /*72d0*/  IMAD.WIDE.U32 R2, R3, -0x326172a9, RZ ;  /* 0xcd9e8d5703027825 */ /* 0x000fc800078e00ff */
[----:B------:R-:W-:Y:S01]  /*72e0*/  IMAD.WIDE.U32 R8, R0, -0x326172a9, RZ ;  /* 0xcd9e8d5700087825 */ /* 0x000fe200078e00ff */
[----:B------:R-:W-:-:S04]  /*72f0*/  LOP3.LUT R0, R3, UR20, R30, 0x96, !PT ;  /* 0x0000001403007c12 */ /* 0x000fc8000f8e961e */
[----:B------:R-:W-:Y:S01]  /*7300*/  LOP3.LUT R2, R9, UR10, R2, 0x96, !PT ;  /* 0x0000000a09027c12 */ /* 0x000fe2000f8e9602 */
[----:B------:R-:W-:-:S04]  /*7310*/  IMAD.WIDE.U32 R4, R0, -0x2daee0ad, RZ ;  /* 0xd2511f5300047825 */ /* 0x000fc800078e00ff */
[----:B------:R-:W-:Y:S01]  /*7320*/  @!P1 HADD2 R127, -R230.H0_H0, -RZ.H0_H0 ;  /* 0xa00000ffe67f9230 */ /* 0x000fe20000000900 */
[----:B------:R-:W-:Y:S01]  /*7330*/  LOP3.LUT R5, R5, UR9, R6, 0x96, !PT ;  /* 0x0000000905057c12 */ /* 0x000fe2000f8e9606 */
[----:B------:R-:W-:-:S03]  /*7340*/  IMAD.WIDE.U32 R6, R2, -0x2daee0ad, RZ ;  /* 0xd2511f5302067825 */ /* 0x000fc600078e00ff */
[----:B------:R-:W-:Y:S01]  /*7350*/  @!P1 PRMT R230, R127, 0x5410, RZ ;  /* 0x000054107fe69816 */ /* 0x000fe200000000ff */
[----:B------:R-:W-:Y:S01]  /*7360*/  IMAD.WIDE.U32 R2, R11, -0x326172a9, RZ ;  /* 0xcd9e8d570b027825 */ /* 0x000fe200078e00ff */
[----:B------:R-:W-:-:S03]  /*7370*/  LOP3.LUT R7, R7, UR7, R4, 0x96, !PT ;  /* 0x0000000707077c12 */ /* 0x000fc6000f8e9604 */
[----:B------:R-:W-:Y:S01]  /*7380*/  IMAD.WIDE.U32 R4, R5, -0x326172a9, RZ ;  /* 0xcd9e8d5705047825 */ /* 0x000fe200078e00ff */
[----:B------:R-:W-:Y:S02]  /*7390*/  LOP3.LUT R0, R3, UR29, R16, 0x96, !PT ;  /* 0x0000001d03007c12 */ /* 0x000fe4000f8e9610 */
[C---:B------:R-:W-:Y:S02]  /*73a0*/  LOP3.LUT R17, R2.reuse, 0xff, RZ, 0xc0, !PT ;  /* 0x000000ff02117812 */ /* 0x040fe400078ec0ff */
        /* <DEDUP_REMOVED lines=17> */
[----:B------:R-:W-:Y:S01]  /*74c0*/  @!P2 HADD2 R50, -R91.H0_H0, -RZ.H0_H0 ;  /* 0xa00000ff5b32a230 */ /* 0x000fe20000000900 */
[----:B------:R-:W-:Y:S01]  /*74d0*/  ISETP.LE.U32.AND P1, PT, R33, UR13, PT ;  /* 0x0000000d21007c0c */ /* 0x000fe2000bf23070 */
[----:B------:R-:W-:Y:S01]  /*74e0*/  IMAD.WIDE.U32 R4, R39, -0x2daee0ad, RZ ;  /* 0xd2511f5327047825 */ /* 0x000fe200078e00ff */
[C---:B------:R-:W-:Y:S02]  /*74f0*/  LOP3.LUT R40, R2.reuse, 0xff, RZ, 0xc0, !PT ;  /* 0x000000ff02287812 */ /* 0x040fe400078ec0ff */
[----:B------:R-:W-:Y:S02]  /*7500*/  LOP3.LUT R45, R2, 0xffff, RZ, 0xc0, !PT ;  /* 0x0000ffff022d7812 */ /* 0x000fe400078ec0ff */
[--C-:B------:R-:W-:Y:S02]  /*7510*/  SHF.R.U32.HI R49, RZ, 0x10, R2.reuse ;  /* 0x00000010ff317819 */ /* 0x100fe40000011602 */
[----:B------:R-:W-:Y:S02]  /*7520*/  SHF.R.U32.HI R43, RZ, 0x18, R2 ;  /* 0x00000018ff2b7819 */ /* 0x000fe40000011602 */
[----:B------:R-:W-:Y:S01]  /*7530*/  SHF.R.U32.HI R2, RZ, 0x18, R0 ;  /* 0x00000018ff027819 */ /* 0x000fe20000011600 */
[----:B------:R-:W-:Y:S01]  /*7540*/  @!P6 HADD2 R51, -R89.H0_H0, -RZ.H0_H0 ;  /* 0xa00000ff5933e230 */ /* 0x000fe20000000900 */
[----:B------:R-:W-:-:S02]  /*7550*/  @!P2 PRMT R91, R50, 0x5410, RZ ;  /* 0x00005410325ba816 */ /* 0x000fc400000000ff */
[----:B------:R-:W-:Y:S02]  /*7560*/  ISETP.LE.U32.AND P2, PT, R2, UR13, PT ;  /* 0x0000000d02007c0c */ /* 0x000fe4000bf43070 */
[----:B------:R-:W-:Y:S02]  /*7570*/  LOP3.LUT R2, R5, UR21, R54, 0x96, !PT ;  /* 0x0000001505027c12 */ /* 0x000fe4000f8e9636 */
        /* <DEDUP_REMOVED lines=8> */
[----:B------:R-:W-:Y:S02]  /*7600*/  LOP3.LUT R0, R9, UR20, R44, 0x96, !PT ;  /* 0x0000001409007c12 */ /* 0x000fe4000f8e962c */
[----:B------:R-:W-:Y:S02]  /*7610*/  LOP3.LUT R3, R3, UR11, R4, 0x96, !PT ;  /* 0x0000000b03037c12 */ /* 0x000fe4000f8e9604 */
[----:B------:R-:W-:Y:S01]  /*7620*/  @!P2 PRMT R94, R59, 0x5410, RZ ;  /* 0x000054103b5ea816 */ /* 0x000fe200000000ff */
[----:B------:R-:W-:Y:S01]  /*7630*/  IMAD.WIDE.U32 R6, R0, -0x2daee0ad, RZ ;  /* 0xd2511f5300067825 */ /* 0x000fe200078e00ff */
[----:B------:R-:W-:-:S04]  /*7640*/  ISETP.LE.U32.AND P2, PT, R17, UR13, PT ;  /* 0x0000000d11007c0c */ /* 0x000fc8000bf43070 */
        /* <DEDUP_REMOVED lines=13> */
[----:B------:R-:W-:Y:S01]  /*7720*/  LOP3.LUT R0, R0, 0xffff, RZ, 0xc0, !PT ;  /* 0x0000ffff00007812 */ /* 0x000fe200078ec0ff */
[----:B------:R-:W-:Y:S01]  /*7730*/  IMAD.MOV.U32 R61, RZ, RZ, R205 ;  /* 0x000000ffff3d7224 */ /* 0x000fe200078e00cd */
[----:B------:R-:W-:Y:S01]  /*7740*/  LOP3.LUT R19, R3, UR25, R4, 0x96, !PT ;  /* 0x0000001903137c12 */ /* 0x000fe2000f8e9604 */
[----:B------:R-:W-:Y:S01]  /*7750*/  IMAD.WIDE.U32 R4, R31, -0x2daee0ad, RZ ;  /* 0xd2511f531f047825 */ /* 0x000fe200078e00ff */
[C---:B------:R-:W-:Y:S01]  /*7760*/  LOP3.LUT R53, R2.reuse, 0xff, RZ, 0xc0, !PT ;  /* 0x000000ff02357812 */ /* 0x040fe200078ec0ff */
[----:B------:R1:W-:Y:S01]  /*7770*/  STL [R1+0x1a8], R236 ;  /* 0x0001a8ec01007387 */ /* 0x0003e20000100800 */
        /* <DEDUP_REMOVED lines=10> */
[----:B------:R-:W-:Y:S01]  /*7820*/  IMAD.WIDE.U32 R8, R0, -0x326172a9, RZ ;  /* 0xcd9e8d5700087825 */ /* 0x000fe200078e00ff */
[----:B------:R-:W-:-:S03]  /*7830*/  LOP3.LUT R3, R3, UR20, R30, 0x96, !PT ;  /* 0x0000001403037c12 */ /* 0x000fc6000f8e961e */
[----:B------:R-:W-:Y:S02]  /*7840*/  @!P6 HADD2 R62, -R234.H0_H0, -RZ.H0_H0 ;  /* 0xa00000ffea3ee230 */ /* 0x000fe40000000900 */
[----:B------:R-:W-:Y:S01]  /*7850*/  @!P2 HADD2 R63, -R239.H0_H0, -RZ.H0_H0 ;  /* 0xa00000ffef3fa230 */ /* 0x000fe20000000900 */
[----:B------:R-:W-:Y:S01]  /*7860*/  LOP3.LUT R0, R9, UR10, R2, 0x96, !PT ;  /* 0x0000000a09007c12 */ /* 0x000fe2000f8e9602 */
[----:B------:R-:W-:Y:S01]  /*7870*/  IMAD.WIDE.U32 R2, R3, -0x2daee0ad, RZ ;  /* 0xd2511f5303027825 */ /* 0x000fe200078e00ff */
[----:B------:R-:W-:Y:S02]  /*7880*/  @!P6 PRMT R234, R62, 0x5410, RZ ;  /* 0x000054103eeae816 */ /* 0x000fe400000000ff */
[----:B------:R-:W-:Y:S01]  /*7890*/  @!P2 PRMT R239, R63, 0x5410, RZ ;  /* 0x000054103fefa816 */ /* 0x000fe200000000ff */
[----:B------:R-:W-:Y:S01]  /*78a0*/  IMAD.WIDE.U32 R6, R0, -0x2daee0ad, RZ ;  /* 0xd2511f5300067825 */ /* 0x000fe200078e00ff */
[----:B------:R-:W-:Y:S01]  /*78b0*/  LOP3.LUT R0, R24, 0xff, RZ, 0xc0, !PT ;  /* 0x000000ff18007812 */ /* 0x000fe200078ec0ff */
[----:B------:R2:W-:Y:S01]  /*78c0*/  STL [R1+0x1ac], R234 ;  /* 0x0001acea01007387 */ /* 0x0005e20000100800 */
[----:B------:R-:W-:Y:S01]  /*78d0*/  LOP3.LUT R3, R3, UR9, R4, 0x96, !PT ;  /* 0x0000000903037c12 */ /* 0x000fe2000f8e9604 */
[----:B------:R-:W-:Y:S01]  /*78e0*/  IMAD.MOV.U32 R62, RZ, RZ, R195 ;  /* 0x000000ffff3e7224 */ /* 0x000fe200078e00c3 */
[----:B------:R-:W-:Y:S01]  /*78f0*/  ISETP.LE.U32.AND P6, PT, R0, UR13, PT ;  /* 0x0000000d00007c0c */ /* 0x000fe2000bfc3070 */
[----:B------:R-:W-:Y:S01]  /*7900*/  IMAD.MOV.U32 R63, RZ, RZ, R177 ;  /* 0x000000ffff3f7224 */ /* 0x000fe200078e00b1 */
[----:B------:R-:W-:Y:S01]  /*7910*/  LOP3.LUT R2, R7, UR7, R2, 0x96, !PT ;  /* 0x0000000707027c12 */ /* 0x000fe2000f8e9602 */
[----:B------:R-:W-:Y:S01]  /*7920*/  IMAD.WIDE.U32 R4, R3, -0x326172a9, RZ ;  /* 0xcd9e8d5703047825 */ /* 0x000fe200078e00ff */
[----:B------:R-:W-:-:S03]  /*7930*/  LOP3.LUT R0, R13, 0xff, RZ, 0xc0, !PT ;  /* 0x000000ff0d007812 */ /* 0x000fc600078ec0ff */
[----:B------:R-:W-:Y:S01]  /*7940*/  IMAD.WIDE.U32 R2, R2, -0x326172a9, RZ ;  /* 0xcd9e8d5702027825 */ /* 0x000fe200078e00ff */
[----:B------:R-:W-:Y:S02]  /*7950*/  ISETP.LE.U32.AND P2, PT, R0, UR13, PT ;  /* 0x0000000d00007c0c */ /* 0x000fe4000bf43070 */
[----:B------:R-:W-:Y:S01]  /*7960*/  LOP3.LUT R5, R5, UR8, R8, 0x96, !PT ;  /* 0x0000000805057c12 */ /* 0x000fe2000f8e9608 */
[----:B-1----:R-:W-:Y:S01]  /*7970*/  IMAD.MOV.U32 R236, RZ, RZ, R121 ;  /* 0x000000ffffec7224 */ /* 0x002fe200078e0079 */
[----:B------:R-:W-:Y:S01]  /*7980*/  LOP3.LUT R0, R13, 0xffff, RZ, 0xc0, !PT ;  /* 0x0000ffff0d007812 */ /* 0x000fe200078ec0ff */
[----:B------:R-:W-:Y:S01]  /*7990*/  @!P6 HADD2 R84, -R237.H0_H0, -RZ.H0_H0 ;  /* 0xa00000ffed54e230 */ /* 0x000fe20000000900 */
[----:B------:R-:W-:Y:S02]  /*79a0*/  LOP3.LUT R14, R3, UR29, R4, 0x96, !PT ;  /* 0x0000001d030e7c12 */ /* 0x000fe4000f8e9604 */
[C---:B------:R-:W-:Y:S02]  /*79b0*/  LOP3.LUT R30, R2.reuse, 0xffff, RZ, 0xc0, !PT ;  /* 0x0000ffff021e7812 */ /* 0x040fe400078ec0ff */
[----:B------:R-:W-:-:S02]  /*79c0*/  LOP3.LUT R44, R2, 0xff, RZ, 0xc0, !PT ;  /* 0x000000ff022c7812 */ /* 0x000fc400078ec0ff */
[--C-:B------:R-:W-:Y:S01]  /*79d0*/  SHF.R.U32.HI R42, RZ, 0x10, R2.reuse ;  /* 0x00000010ff2a7819 */ /* 0x100fe20000011602 */
[----:B------:R-:W-:Y:S01]  /*79e0*/  @!P2 HADD2 R85, -R238.H0_H0, -RZ.H0_H0 ;  /* 0xa00000ffee55a230 */ /* 0x000fe20000000900 */
[----:B------:R-:W-:Y:S01]  /*79f0*/  SHF.R.U32.HI R38, RZ, 0x18, R2 ;  /* 0x00000018ff267819 */ /* 0x000fe20000011602 */
[----:B------:R-:W-:Y:S01]  /*7a00*/  IMAD.WIDE.U32 R2, R5, -0x2daee0ad, RZ ;  /* 0xd2511f5305027825 */ /* 0x000fe200078e00ff */
[----:B------:R-:W-:Y:S02]  /*7a10*/  SHF.R.U32.HI R0, RZ, 0x8, R0 ;  /* 0x00000008ff007819 */ /* 0x000fe40000011600 */
[----:B------:R-:W-:Y:S01]  /*7a20*/  @!P6 PRMT R237, R84, 0x5410, RZ ;  /* 0x0000541054ede816 */ /* 0x000fe200000000ff */
[----:B------:R-:W-:Y:S01]  /*7a30*/  IMAD.WIDE.U32 R4, R47, -0x2daee0ad, RZ ;  /* 0xd2511f532f047825 */ /* 0x000fe200078e00ff */
[----:B------:R-:W-:Y:S02]  /*7a40*/  LOP3.LUT R0, R0, 0xffff, RZ, 0xc0, !PT ;  /* 0x0000ffff00007812 */ /* 0x000fe400078ec0ff */
[C---:B------:R-:W-:Y:S01]  /*7a50*/  LOP3.LUT R27, R2.reuse, 0xffff, RZ, 0xc0, !PT ;  /* 0x0000ffff021b7812 */ /* 0x040fe200078ec0ff */
[----:B------:R-:W-:Y:S01]  /*7a60*/  IMAD.MOV.U32 R47, RZ, RZ, R108 ;  /* 0x000000ffff2f7224 */ /* 0x000fe200078e006c */
[----:B------:R-:W-:Y:S01]  /*7a70*/  LOP3.LUT R51, R2, 0xff, RZ, 0xc0, !PT ;  /* 0x000000ff02337812 */ /* 0x000fe200078ec0ff */
[----:B--2---:R-:W-:Y:S01]  /*7a80*/  IMAD.MOV.U32 R234, RZ, RZ, R193 ;  /* 0x000000ffffea7224 */ /* 0x004fe200078e00c1 */
[----:B------:R-:W-:-:S02]  /*7a90*/  SHF.R.U32.HI R31, RZ, 0x10, R2 ;  /* 0x00000010ff1f7819 */ /* 0x000fc40000011602 */
[----:B------:R-:W-:Y:S02]  /*7aa0*/  SHF.R.U32.HI R39, RZ, 0x18, R2 ;  /* 0x00000018ff277819 */ /* 0x000fe40000011602 */
[----:B------:R-:W-:Y:S02]  /*7ab0*/  LOP3.LUT R2, R5, UR21, R82, 0x96, !PT ;  /* 0x0000001505027c12 */ /* 0x000fe4000f8e9652 */
[----:B------:R-:W-:Y:S02]  /*7ac0*/  ISETP.LE.U32.AND P6, PT, R0, UR13, PT ;  /* 0x0000000d00007c0c */ /* 0x000fe4000bfc3070 */
[----:B------:R-:W-:Y:S01]  /*7ad0*/  LOP3.LUT R15, R3, UR25, R6, 0x96, !PT ;  /* 0x00000019030f7c12 */ /* 0x000fe2000f8e9606 */
[----:B------:R-:W-:Y:S01]  /*7ae0*/  IMAD.WIDE.U32 R6, R2, -0x326172a9, RZ ;  /* 0xcd9e8d5702067825 */ /* 0x000fe200078e00ff */
[----:B------:R-:W-:Y:S02]  /*7af0*/  SHF.R.U32.HI R0, RZ, 0x18, R13 ;  /* 0x00000018ff007819 */ /* 0x000fe4000001160d */
[----:B------:R-:W-:Y:S01]  /*7b00*/  @!P2 PRMT R238, R85, 0x5410, RZ ;  /* 0x0000541055eea816 */ /* 0x000fe200000000ff */
[----:B------:R-:W-:Y:S01]  /*7b10*/  IMAD.WIDE.U32 R2, R37, -0x2daee0ad, RZ ;  /* 0xd2511f5325027825 */ /* 0x000fe200078e00ff */
[----:B------:R-:W-:-:S02]  /*7b20*/  LOP3.LUT R5, R7, UR20, R48, 0x96, !PT ;  /* 0x0000001407057c12 */ /* 0x000fc4000f8e9630 */
[----:B------:R-:W-:Y:S01]  /*7b30*/  ISETP.LE.U32.AND P2, PT, R0, UR13, PT ;  /* 0x0000000d00007c0c */ /* 0x000fe2000bf43070 */
[----:B------:R-:W-:Y:S01]  /*7b40*/  IMAD.MOV.U32 R37, RZ, RZ, R102 ;  /* 0x000000ffff257224 */ /* 0x000fe200078e0066 */
[----:B------:R-:W-:Y:S01]  /*7b50*/  SHF.R.U32.HI R0, RZ, 0x10, R13 ;  /* 0x00000010ff007819 */ /* 0x000fe2000001160d */
[----:B------:R-:W-:Y:S01]  /*7b60*/  @!P6 HADD2 R86, -R235.H0_H0, -RZ.H0_H0 ;  /* 0xa00000ffeb56e230 */ /* 0x000fe20000000900 */
[----:B------:R-:W-:Y:S01]  /*7b70*/  LOP3.LUT R4, R3, UR11, R4, 0x96, !PT ;  /* 0x0000000b03047c12 */ /* 0x000fe2000f8e9604 */
[----:B------:R-:W-:Y:S01]  /*7b80*/  IMAD.WIDE.U32 R8, R5, -0x2daee0ad, RZ ;  /* 0xd2511f5305087825 */ /* 0x000fe200078e00ff */
[----:B------:R-:W-:Y:S02]  /*7b90*/  LOP3.LUT R3, R0, 0xff, RZ, 0xc0, !PT ;  /* 0x000000ff00037812 */ /* 0x000fe400078ec0ff */
[----:B------:R-:W-:Y:S01]  /*7ba0*/  @!P6 PRMT R235, R86, 0x5410, RZ ;  /* 0x0000541056ebe816 */ /* 0x000fe200000000ff */
[----:B------:R-:W-:Y:S01]  /*7bb0*/  IMAD.MOV.U32 R48, RZ, RZ, R116 ;  /* 0x000000ffff307224 */ /* 0x000fe200078e0074 */
[----:B------:R-:W-:-:S02]  /*7bc0*/  LOP3.LUT R0, R9, UR9, R2, 0x96, !PT ;  /* 0x0000000909007c12 */ /* 0x000fc4000f8e9602 */
[----:B------:R-:W-:Y:S01]  /*7bd0*/  ISETP.LE.U32.AND P6, PT, R3, UR13, PT ;  /* 0x0000000d03007c0c */ /* 0x000fe2000bfc3070 */
[----:B------:R-:W-:Y:S02]  /*7be0*/  @!P2 HADD2 R87, -R233.H0_H0, -RZ.H0_H0 ;  /* 0xa00000ffe957a230 */ /* 0x000fe40000000900 */
[----:B------:R-:W-:-:S04]  /*7bf0*/  IMAD.WIDE.U32 R2, R4, -0x326172a9, RZ ;  /* 0xcd9e8d5704027825 */ /* 0x000fc800078e00ff */
[----:B------:R-:W-:Y:S01]  /*7c00*/  IMAD.WIDE.U32 R12, R0, -0x326172a9, RZ ;  /* 0xcd9e8d57000c7825 */ /* 0x000fe200078e00ff */
[----:B------:R-:W-:Y:S02]  /*7c10*/  SHF.R.U32.HI R0, RZ, 0x8, R41 ;  /* 0x00000008ff007819 */ /* 0x000fe40000011629 */
[----:B------:R-:W-:Y:S01]  /*7c20*/  @!P2 PRMT R233, R87, 0x5410, RZ ;  /* 0x0000541057e9a816 */ /* 0x000fe200000000ff */
[----:B------:R-:W-:Y:S01]  /*7c30*/  IMAD.MOV.U32 R41, RZ, RZ, R113 ;  /* 0x000000ffff297224 */ /* 0x000fe200078e0071 */
[----:B------:R-:W-:Y:S01]  /*7c40*/  LOP3.LUT R0, R0, 0xffff, RZ, 0xc0, !PT ;  /* 0x0000ffff00007812 */ /* 0x000fe200078ec0ff */
[----:B------:R-:W-:Y:S01]  /*7c50*/  LDSM.16.MT88.4 R84, [R192+0xa400] ;  /* 0x00a40000c054783b */ /* 0x000fe20000004200 */
[----:B------:R-:W-:Y:S01]  /*7c60*/  @!P6 HADD2 R128, -R232.H0_H0, -RZ.H0_H0 ;  /* 0xa00000ffe880e230 */ /* 0x000fe20000000900 */
[----:B------:R-:W-:Y:S02]  /*7c70*/  LOP3.LUT R3, R3, UR10, R6, 0x96, !PT ;  /* 0x0000000a03037c12 */ /* 0x000fe4000f8e9606 */
[----:B------:R-:W-:-:S02]  /*7c80*/  ISETP.LE.U32.AND P2, PT, R0, UR13, PT ;  /* 0x0000000d00007c0c */ /* 0x000fc4000bf43070 */
[----:B------:R-:W-:Y:S01]  /*7c90*/  LOP3.LUT R0, R46, 0xff, RZ, 0xc0, !PT ;  /* 0x000000ff2e007812 */ /* 0x000fe200078ec0ff */
[----:B------:R-:W-:Y:S01]  /*7ca0*/  IMAD.WIDE.U32 R4, R3, -0x2daee0ad, RZ ;  /* 0xd2511f5303047825 */ /* 0x000fe200078e00ff */
[----:B------:R-:W-:Y:S02]  /*7cb0*/  LOP3.LUT R2, R13, UR8, R2, 0x96, !PT ;  /* 0x000000080d027c12 */ /* 0x000fe4000f8e9602 */
[----:B------:R-:W-:Y:S01]  /*7cc0*/  @!P6 PRMT R232, R128, 0x5410, RZ ;  /* 0x0000541080e8e816 */ /* 0x000fe200000000ff */
[----:B------:R-:W-:Y:S01]  /*7cd0*/  IMAD.MOV.U32 R128, RZ, RZ, R103 ;  /* 0x000000ffff807224 */ /* 0x000fe200078e0067 */
[----:B------:R-:W-:Y:S01]  /*7ce0*/  ISETP.LE.U32.AND P6, PT, R0, UR13, PT ;  /* 0x0000000d00007c0c */ /* 0x000fe2000bfc3070 */
[----:B------:R-:W-:Y:S01]  /*7cf0*/  FFMA.FTZ R0, R129, UR6, -R18 ;  /* 0x0000000681007c23 */ /* 0x000fe20008010812 */
[----:B------:R-:W-:-:S04]  /*7d00*/  IMAD.WIDE.U32 R2, R2, -0x2daee0ad, RZ ;  /* 0xd2511f5302027825 */ /* 0x000fc800078e00ff */
[----:B------:R-:W-:Y:S01]  /*7d10*/  @!P4 HADD2 R129, -R228.H0_H0, -RZ.H0_H0 ;  /* 0xa00000ffe481c230 */ /* 0x000fe20000000900 */
[----:B------:R-:W-:Y:S01]  /*7d20*/  LOP3.LUT R16, R5, UR7, R8, 0x96, !PT ;  /* 0x0000000705107c12 */ /* 0x000fe2000f8e9608 */
[----:B------:R1:W-:Y:S01]  /*7d30*/  MUFU.EX2 R103, R0 ;  /* 0x0000000000677308 */ /* 0x0003e20000000800 */
[----:B------:R-:W-:Y:S01]  /*7d40*/  @!P2 HADD2 R88, -R229.H0_H0, -RZ.H0_H0 ;  /* 0xa00000ffe558a230 */ /* 0x000fe20000000900 */
[C---:B------:R-:W-:Y:S01]  /*7d50*/  LOP3.LUT R17, R2.reuse, 0xffff, RZ, 0xc0, !PT ;  /* 0x0000ffff02117812 */ /* 0x040fe200078ec0ff */
[----:B------:R-:W-:Y:S01]  /*7d60*/  IMAD.MOV.U32 R46, RZ, RZ, R112 ;  /* 0x000000ffff2e7224 */ /* 0x000fe200078e0070 */
[----:B------:R-:W-:Y:S02]  /*7d70*/  LOP3.LUT R21, R2, 0xff, RZ, 0xc0, !PT ;  /* 0x000000ff02157812 */ /* 0x000fe400078ec0ff */
[--C-:B------:R-:W-:Y:S02]  /*7d80*/  SHF.R.U32.HI R25, RZ, 0x10, R2.reuse ;  /* 0x00000010ff197819 */ /* 0x100fe40000011602 */
[----:B------:R-:W-:Y:S01]  /*7d90*/  SHF.R.U32.HI R24, RZ, 0x18, R2 ;  /* 0x00000018ff187819 */ /* 0x000fe20000011602 */
[----:B------:R-:W-:Y:S01]  /*7da0*/  FFMA.FTZ R2, R130, UR6, -R18 ;  /* 0x0000000682027c23 */ /* 0x000fe20008010812 */
[----:B------:R-:W-:Y:S01]  /*7db0*/  @!P2 PRMT R229, R88, 0x5410, RZ ;  /* 0x0000541058e5a816 */ /* 0x000fe200000000ff */
[----:B------:R-:W-:Y:S01]  /*7dc0*/  @!P6 HADD2 R130, -R227.H0_H0, -RZ.H0_H0 ;  /* 0xa00000ffe382e230 */ /* 0x000fe20000000900 */
[----:B------:R-:W-:Y:S01]  /*7dd0*/  @!P4 PRMT R228, R129, 0x5410, RZ ;  /* 0x0000541081e4c816 */ /* 0x000fe200000000ff */
[----:B------:R2:W3:Y:S01]  /*7de0*/  MUFU.EX2 R102, R2 ;  /* 0x0000000200667308 */ /* 0x0004e20000000800 */
[----:B------:R-:W-:Y:S01]  /*7df0*/  IMAD.MOV.U32 R129, RZ, RZ, R104 ;  /* 0x000000ffff817224 */ /* 0x000fe200078e0068 */
[----:B------:R-:W-:Y:S01]  /*7e00*/  LOP3.LUT R13, R3, UR25, R4, 0x96, !PT ;  /* 0x00000019030d7c12 */ /* 0x000fe2000f8e9604 */
[----:B------:R-:W-:Y:S01]  /*7e10*/  FFMA.FTZ R3, R125, UR6, -R23 ;  /* 0x000000067d037c23 */ /* 0x000fe20008010817 */
[----:B-1----:R-:W-:Y:S01]  /*7e20*/  LOP3.LUT R0, R10, 0xffff, RZ, 0xc0, !PT ;  /* 0x0000ffff0a007812 */ /* 0x002fe200078ec0ff */
[----:B------:R-:W-:Y:S01]  /*7e30*/  IMAD.MOV.U32 R88, RZ, RZ, R80 ;  /* 0x000000ffff587224 */ /* 0x000fe200078e0050 */
[----:B------:R-:W-:Y:S01]  /*7e40*/  @!P6 PRMT R227, R130, 0x5410, RZ ;  /* 0x0000541082e3e816 */ /* 0x000fe200000000ff */
[----:B------:R-:W-:Y:S01]  /*7e50*/  IMAD.MOV.U32 R130, RZ, RZ, R176 ;  /* 0x000000ffff827224 */ /* 0x000fe200078e00b0 */
[----:B------:R-:W-:Y:S01]  /*7e60*/  SHF.R.U32.HI R0, RZ, 0x8, R0 ;  /* 0x00000008ff007819 */ /* 0x000fe20000011600 */
[----:B------:R-:W-:Y:S01]  /*7e70*/  MUFU.EX2 R177, R3 ;  /* 0x0000000300b17308 */ /* 0x000fe20000000800 */
[----:B------:R-:W-:-:S02]  /*7e80*/  LOP3.LUT R4, R49, 0xff, RZ, 0xc0, !PT ;  /* 0x000000ff31047812 */ /* 0x000fc400078ec0ff */
[----:B------:R-:W-:-:S04]  /*7e90*/  LOP3.LUT R0, R0, 0xffff, RZ, 0xc0, !PT ;  /* 0x0000ffff00007812 */ /* 0x000fc800078ec0ff */
[----:B------:R-:W-:Y:S01]  /*7ea0*/  ISETP.LE.U32.AND P2, PT, R0, UR13, PT ;  /* 0x0000000d00007c0c */ /* 0x000fe2000bf43070 */
[----:B--2---:R-:W-:Y:S01]  /*7eb0*/  FFMA.FTZ R2, R132, UR6, -R23 ;  /* 0x0000000684027c23 */ /* 0x004fe20008010817 */
[----:B------:R-:W-:-:S03]  /*7ec0*/  LOP3.LUT R0, R10, 0xff, RZ, 0xc0, !PT ;  /* 0x000000ff0a007812 */ /* 0x000fc600078ec0ff */
[----:B------:R1:W-:Y:S01]  /*7ed0*/  MUFU.EX2 R120, R2 ;  /* 0x0000000200787308 */ /* 0x0003e20000000800 */
[----:B------:R-:W-:Y:S02]  /*7ee0*/  ISETP.LE.U32.AND P4, PT, R0, UR13, PT ;  /* 0x0000000d00007c0c */ /* 0x000fe4000bf83070 */
[----:B------:R-:W-:-:S04]  /*7ef0*/  SHF.R.U32.HI R0, RZ, 0x18, R10 ;  /* 0x00000018ff007819 */ /* 0x000fc8000001160a */
[----:B------:R-:W-:Y:S02]  /*7f00*/  ISETP.LE.U32.AND P6, PT, R0, UR13, PT ;  /* 0x0000000d00007c0c */ /* 0x000fe4000bfc3070 */
[----:B---3--:R-:W-:-:S04]  /*7f10*/  F2FP.F16.F32.PACK_AB R0, R102, R103 ;  /* 0x000000676600723e */ /* 0x008fc800000000ff */
[C---:B------:R-:W-:Y:S02]  /*7f20*/  PRMT R208, R0.reuse, 0x7610, R208 ;  /* 0x0000761000d07816 */ /* 0x040fe400000000d0 */
[----:B------:R-:W-:Y:S01]  /*7f30*/  PRMT R204, R0, 0x7632, R204 ;  /* 0x0000763200cc7816 */ /* 0x000fe200000000cc */
[----:B-1----:R-:W-:Y:S01]  /*7f40*/  FFMA.FTZ R2, R131, UR6, -R23 ;  /* 0x0000000683027c23 */ /* 0x002fe20008010817 */
[----:B------:R-:W-:Y:S01]  /*7f50*/  SHF.R.U32.HI R0, RZ, 0x10, R10 ;  /* 0x00000010ff007819 */ /* 0x000fe2000001160a */
[----:B------:R-:W-:Y:S01]  /*7f60*/  @!P4 HADD2 R132, -R208.H0_H0, -RZ.H0_H0 ;  /* 0xa00000ffd084c230 */ /* 0x000fe20000000900 */
[----:B------:R-:W-:Y:S01]  /*7f70*/  PRMT R116, R208, 0x5410, R204 ;  /* 0x00005410d0747816 */ /* 0x000fe200000000cc */
[----:B------:R-:W1:Y:S01]  /*7f80*/  MUFU.EX2 R231, R2 ;  /* 0x0000000200e77308 */ /* 0x000e620000000800 */
[----:B------:R-:W-:Y:S01]  /*7f90*/  LOP3.LUT R0, R0, 0xff, RZ, 0xc0, !PT ;  /* 0x000000ff00007812 */ /* 0x000fe200078ec0ff */
[----:B------:R-:W-:Y:S01]  /*7fa0*/  @!P2 HADD2 R131, -R204.H0_H0, -RZ.H0_H0 ;  /* 0xa00000ffcc83a230 */ /* 0x000fe20000000900 */
[----:B------:R-:W-:Y:S01]  /*7fb0*/  @!P4 PRMT R208, R132, 0x5410, RZ ;  /* 0x0000541084d0c816 */ /* 0x000fe200000000ff */
[----:B------:R-:W-:Y:S01]  /*7fc0*/  IMAD.MOV.U32 R132, RZ, RZ, R101 ;  /* 0x000000ffff847224 */ /* 0x000fe200078e0065 */
[----:B------:R-:W-:-:S02]  /*7fd0*/  ISETP.LE.U32.AND P4, PT, R0, UR13, PT ;  /* 0x0000000d00007c0c */ /* 0x000fc4000bf83070 */
[----:B------:R-:W-:Y:S01]  /*7fe0*/  @!P2 PRMT R204, R131, 0x5410, RZ ;  /* 0x0000541083cca816 */ /* 0x000fe200000000ff */
[----:B------:R-:W-:Y:S01]  /*7ff0*/  IMAD.MOV.U32 R131, RZ, RZ, R81 ;  /* 0x000000ffff837224 */ /* 0x000fe200078e0051 */
[----:B------:R-:W-:Y:S01]  /*8000*/  ISETP.LE.U32.AND P2, PT, R34, UR13, PT ;  /* 0x0000000d22007c0c */ /* 0x000fe2000bf43070 */
[----:B------:R-:W2:Y:S01]  /*8010*/  LDSM.16.MT88.4 R80, [R192+0xa000] ;  /* 0x00a00000c050783b */ /* 0x000ea20000004200 */
[----:B-1----:R-:W-:Y:S01]  /*8020*/  F2FP.F16.F32.PACK_AB R0, R231, R120 ;  /* 0x00000078e700723e */ /* 0x002fe200000000ff */
[----:B------:R-:W-:-:S03]  /*8030*/  FFMA.FTZ R2, R95, UR6, -R18 ;  /* 0x000000065f027c23 */ /* 0x000fc60008010812 */
[C---:B------:R-:W-:Y:S01]  /*8040*/  PRMT R203, R0.reuse, 0x7632, R203 ;  /* 0x0000763200cb7816 */ /* 0x040fe200000000cb */
[----:B------:R1:W-:Y:S01]  /*8050*/  MUFU.EX2 R195, R2 ;  /* 0x0000000200c37308 */ /* 0x0003e20000000800 */
[----:B------:R-:W-:Y:S01]  /*8060*/  PRMT R202, R0, 0x7610, R202 ;  /* 0x0000761000ca7816 */ /* 0x000fe200000000ca */
[----:B------:R-:W-:Y:S02]  /*8070*/  FFMA.FTZ R0, R96, UR6, -R18 ;  /* 0x0000000660007c23 */ /* 0x000fe40008010812 */
[----:B------:R-:W-:Y:S01]  /*8080*/  @!P6 HADD2 R95, -R203.H0_H0, -RZ.H0_H0 ;  /* 0xa00000ffcb5fe230 */ /* 0x000fe20000000900 */
[----:B------:R-:W-:Y:S01]  /*8090*/  PRMT R113, R202, 0x5410, R203 ;  /* 0x00005410ca717816 */ /* 0x000fe200000000cb */
[----:B------:R-:W-:Y:S02]  /*80a0*/  @!P4 HADD2 R96, -R202.H0_H0, -RZ.H0_H0 ;  /* 0xa00000ffca60c230 */ /* 0x000fe40000000900 */
[----:B------:R3:W4:Y:S01]  /*80b0*/  MUFU.EX2 R205, R0 ;  /* 0x0000000000cd7308 */ /* 0x0007220000000800 */
[----:B------:R-:W-:-:S02]  /*80c0*/  @!P6 PRMT R203, R95, 0x5410, RZ ;  /* 0x000054105fcbe816 */ /* 0x000fc400000000ff */
[----:B------:R-:W-:Y:S01]  /*80d0*/  @!P4 PRMT R202, R96, 0x5410, RZ ;  /* 0x0000541060cac816 */ /* 0x000fe200000000ff */
[----:B-1----:R-:W-:-:S04]  /*80e0*/  FFMA.FTZ R2, R98, UR6, -R23 ;  /* 0x0000000662027c23 */ /* 0x002fc80008010817 */
[----:B------:R4:W-:Y:S01]  /*80f0*/  MUFU.EX2 R127, R2 ;  /* 0x00000002007f7308 */ /* 0x0009e20000000800 */
[----:B---3--:R-:W-:-:S04]  /*8100*/  LOP3.LUT R0, R35, 0xff, RZ, 0xc0, !PT ;  /* 0x000000ff23007812 */ /* 0x008fc800078ec0ff */
[----:B------:R-:W-:Y:S02]  /*8110*/  ISETP.LE.U32.AND P6, PT, R0, UR13, PT ;  /* 0x0000000d00007c0c */ /* 0x000fe4000bfc3070 */
[----:B------:R-:W-:-:S04]  /*8120*/  SHF.R.U32.HI R0, RZ, 0x8, R36 ;  /* 0x00000008ff007819 */ /* 0x000fc80000011624 */
[----:B------:R-:W-:Y:S02]  /*8130*/  LOP3.LUT R0, R0, 0xffff, RZ, 0xc0, !PT ;  /* 0x0000ffff00007812 */ /* 0x000fe400078ec0ff */
[----:B----4-:R-:W-:Y:S02]  /*8140*/  F2FP.F16.F32.PACK_AB R2, R205, R195 ;  /* 0x000000c3cd02723e */ /* 0x010fe400000000ff */
[----:B------:R-:W-:Y:S01]  /*8150*/  ISETP.LE.U32.AND P4, PT, R0, UR13, PT ;  /* 0x0000000d00007c0c */ /* 0x000fe2000bf83070 */
[----:B------:R-:W-:Y:S01]  /*8160*/  FFMA.FTZ R0, R97, UR6, -R23 ;  /* 0x0000000661007c23 */ /* 0x000fe20008010817 */
[C---:B------:R-:W-:Y:S02]  /*8170*/  PRMT R201, R2.reuse, 0x7610, R201 ;  /* 0x0000761002c97816 */ /* 0x040fe400000000c9 */
[----:B------:R-:W-:Y:S01]  /*8180*/  PRMT R200, R2, 0x7632, R200 ;  /* 0x0000763202c87816 */ /* 0x000fe200000000c8 */
[----:B------:R1:W3:Y:S01]  /*8190*/  MUFU.EX2 R207, R0 ;  /* 0x0000000000cf7308 */ /* 0x0002e20000000800 */
[----:B------:R-:W-:Y:S01]  /*81a0*/  FFMA.FTZ R2, R100, UR6, -R18 ;  /* 0x0000000664027c23 */ /* 0x000fe20008010812 */
[----:B------:R-:W-:Y:S01]  /*81b0*/  @!P1 HADD2 R97, -R201.H0_H0, -RZ.H0_H0 ;  /* 0xa00000ffc9619230 */ /* 0x000fe20000000900 */
[----:B------:R-:W-:-:S04]  /*81c0*/  PRMT R112, R201, 0x5410, R200 ;  /* 0x00005410c9707816 */ /* 0x000fc800000000c8 */
[----:B------:R-:W-:Y:S01]  /*81d0*/  @!P1 PRMT R201, R97, 0x5410, RZ ;  /* 0x0000541061c99816 */ /* 0x000fe200000000ff */
[----:B------:R4:W-:Y:S01]  /*81e0*/  MUFU.EX2 R108, R2 ;  /* 0x00000002006c7308 */ /* 0x0009e20000000800 */
[----:B------:R-:W-:-:S05]  /*81f0*/  @!P4 HADD2 R98, -R200.H0_H0, -RZ.H0_H0 ;  /* 0xa00000ffc862c230 */ /* 0x000fca0000000900 */
[----:B------:R-:W-:Y:S02]  /*8200*/  @!P4 PRMT R200, R98, 0x5410, RZ ;  /* 0x0000541062c8c816 */ /* 0x000fe400000000ff */
[----:B-1----:R-:W-:-:S04]  /*8210*/  LOP3.LUT R0, R11, 0xffff, RZ, 0xc0, !PT ;  /* 0x0000ffff0b007812 */ /* 0x002fc800078ec0ff */
[----:B------:R-:W-:Y:S01]  /*8220*/  SHF.R.U32.HI R0, RZ, 0x8, R0 ;  /* 0x00000008ff007819 */ /* 0x000fe20000011600 */
[----:B----4-:R-:W-:-:S03]  /*8230*/  FFMA.FTZ R2, R99, UR6, -R18 ;  /* 0x0000000663027c23 */ /* 0x010fc60008010812 */
[----:B------:R-:W-:Y:S01]  /*8240*/  LOP3.LUT R0, R0, 0xffff, RZ, 0xc0, !PT ;  /* 0x0000ffff00007812 */ /* 0x000fe200078ec0ff */
[----:B------:R-:W1:Y:S03]  /*8250*/  MUFU.EX2 R104, R2 ;  /* 0x0000000200687308 */ /* 0x000e660000000800 */
[----:B------:R-:W-:Y:S02]  /*8260*/  ISETP.LE.U32.AND P1, PT, R0, UR13, PT ;  /* 0x0000000d00007c0c */ /* 0x000fe4000bf23070 */
[----:B---3--:R-:W-:-:S04]  /*8270*/  F2FP.F16.F32.PACK_AB R0, R207, R127 ;  /* 0x0000007fcf00723e */ /* 0x008fc800000000ff */
[C---:B------:R-:W-:Y:S02]  /*8280*/  PRMT R199, R0.reuse, 0x7632, R199 ;  /* 0x0000763200c77816 */ /* 0x040fe400000000c7 */
[----:B------:R-:W-:Y:S02]  /*8290*/  PRMT R198, R0, 0x7610, R198 ;  /* 0x0000761000c67816 */ /* 0x000fe400000000c6 */
[----:B------:R-:W-:Y:S01]  /*82a0*/  LOP3.LUT R0, R11, 0xff, RZ, 0xc0, !PT ;  /* 0x000000ff0b007812 */ /* 0x000fe200078ec0ff */
[----:B------:R-:W-:Y:S01]  /*82b0*/  @!P2 HADD2 R99, -R199.H0_H0, -RZ.H0_H0 ;  /* 0xa00000ffc763a230 */ /* 0x000fe20000000900 */
[----:B------:R-:W-:Y:S01]  /*82c0*/  PRMT R109, R198, 0x5410, R199 ;  /* 0x00005410c66d7816 */ /* 0x000fe200000000c7 */
[----:B------:R-:W-:Y:S01]  /*82d0*/  @!P6 HADD2 R100, -R198.H0_H0, -RZ.H0_H0 ;  /* 0xa00000ffc664e230 */ /* 0x000fe20000000900 */
[----:B------:R-:W-:Y:S02]  /*82e0*/  ISETP.LE.U32.AND P4, PT, R0, UR13, PT ;  /* 0x0000000d00007c0c */ /* 0x000fe4000bf83070 */
[----:B-1----:R-:W-:Y:S01]  /*82f0*/  F2FP.F16.F32.PACK_AB R0, R104, R108 ;  /* 0x0000006c6800723e */ /* 0x002fe200000000ff */
[----:B------:R-:W-:Y:S01]  /*8300*/  FFMA.FTZ R2, R107, UR6, -R18 ;  /* 0x000000066b027c23 */ /* 0x000fe20008010812 */
[----:B------:R-:W-:-:S02]  /*8310*/  @!P2 PRMT R199, R99, 0x5410, RZ ;  /* 0x0000541063c7a816 */ /* 0x000fc400000000ff */
[C---:B------:R-:W-:Y:S01]  /*8320*/  PRMT R197, R0.reuse, 0x7610, R197 ;  /* 0x0000761000c57816 */ /* 0x040fe200000000c5 */
[----:B------:R1:W-:Y:S01]  /*8330*/  MUFU.EX2 R193, R2 ;  /* 0x0000000200c17308 */ /* 0x0003e20000000800 */
[----:B------:R-:W-:Y:S01]  /*8340*/  PRMT R196, R0, 0x7632, R196 ;  /* 0x0000763200c47816 */ /* 0x000fe200000000c4 */
[----:B------:R-:W-:Y:S01]  /*8350*/  FFMA.FTZ R0, R124, UR6, -R23 ;  /* 0x000000067c007c23 */ /* 0x000fe20008010817 */
[----:B------:R-:W-:Y:S02]  /*8360*/  ISETP.LE.U32.AND P2, PT, R40, UR13, PT ;  /* 0x0000000d28007c0c */ /* 0x000fe4000bf43070 */
[----:B------:R-:W-:Y:S01]  /*8370*/  PRMT R96, R197, 0x5410, R196 ;  /* 0x00005410c5607816 */ /* 0x000fe200000000c4 */
[----:B------:R-:W-:Y:S01]  /*8380*/  @!P4 HADD2 R133, -R197.H0_H0, -RZ.H0_H0 ;  /* 0xa00000ffc585c230 */ /* 0x000fe20000000900 */
[----:B------:R-:W-:Y:S01]  /*8390*/  @!P6 PRMT R198, R100, 0x5410, RZ ;  /* 0x0000541064c6e816 */ /* 0x000fe200000000ff */
[----:B------:R3:W-:Y:S01]  /*83a0*/  MUFU.EX2 R206, R0 ;  /* 0x0000000000ce7308 */ /* 0x0007e20000000800 */
[----:B------:R-:W-:Y:S01]  /*83b0*/  @!P1 HADD2 R124, -R196.H0_H0, -RZ.H0_H0 ;  /* 0xa00000ffc47c9230 */ /* 0x000fe20000000900 */
[----:B------:R-:W-:-:S02]  /*83c0*/  ISETP.LE.U32.AND P6, PT, R43, UR13, PT ;  /* 0x0000000d2b007c0c */ /* 0x000fc4000bfc3070 */
[----:B------:R-:W-:Y:S01]  /*83d0*/  @!P4 PRMT R197, R133, 0x5410, RZ ;  /* 0x0000541085c5c816 */ /* 0x000fe200000000ff */
[----:B------:R-:W-:Y:S01]  /*83e0*/  IMAD.MOV.U32 R133, RZ, RZ, R132 ;  /* 0x000000ffff857224 */ /* 0x000fe200078e0084 */
[----:B------:R-:W-:Y:S01]  /*83f0*/  @!P1 PRMT R196, R124, 0x5410, RZ ;  /* 0x000054107cc49816 */ /* 0x000fe200000000ff */
[----:B------:R-:W-:Y:S02]  /*8400*/  IMAD.MOV.U32 R132, RZ, RZ, R130 ;  /* 0x000000ffff847224 */ /* 0x000fe400078e0082 */
[----:B-1----:R-:W-:Y:S01]  /*8410*/  FFMA.FTZ R2, R105, UR6, -R18 ;  /* 0x0000000669027c23 */ /* 0x002fe20008010812 */
[----:B------:R-:W-:Y:S01]  /*8420*/  IMAD.MOV.U32 R130, RZ, RZ, R88 ;  /* 0x000000ffff827224 */ /* 0x000fe200078e0058 */
[----:B------:R-:W4:Y:S01]  /*8430*/  LDL.LU R18, [R1+0xe4] ;  /* 0x0000e40001127983 */ /* 0x000f220000300800 */
[----:B------:R-:W-:Y:S01]  /*8440*/  IMAD.MOV.U32 R88, RZ, RZ, R41 ;  /* 0x000000ffff587224 */ /* 0x000fe200078e0029 */
[----:B------:R-:W1:Y:S01]  /*8450*/  MUFU.EX2 R176, R2 ;  /* 0x0000000200b07308 */ /* 0x000e620000000800 */
[----:B------:R-:W-:-:S02]  /*8460*/  IMAD.MOV.U32 R41, RZ, RZ, R154 ;  /* 0x000000ffff297224 */ /* 0x000fc400078e009a */
[----:B---3--:R-:W-:-:S05]  /*8470*/  FFMA.FTZ R0, R106, UR6, -R23 ;  /* 0x000000066a007c23 */ /* 0x008fca0008010817 */
[----:B------:R3:W2:Y:S01]  /*8480*/  MUFU.EX2 R59, R0 ;  /* 0x00000000003b7308 */ /* 0x0006a20000000800 */
[----:B-1----:R-:W-:-:S04]  /*8490*/  F2FP.F16.F32.PACK_AB R2, R176, R193 ;  /* 0x000000c1b002723e */ /* 0x002fc800000000ff */
[C---:B------:R-:W-:Y:S02]  /*84a0*/  PRMT R189, R2.reuse, 0x7610, R189 ;  /* 0x0000761002bd7816 */ /* 0x040fe400000000bd */
[----:B------:R-:W-:Y:S01]  /*84b0*/  PRMT R188, R2, 0x7632, R188 ;  /* 0x0000763202bc7816 */ /* 0x000fe200000000bc */
[----:B------:R-:W-:Y:S01]  /*84c0*/  IMAD.WIDE.U32 R2, R55, -0x326172a9, RZ ;  /* 0xcd9e8d5737027825 */ /* 0x000fe200078e00ff */
[----:B---3--:R-:W-:-:S03]  /*84d0*/  SHF.R.U32.HI R0, RZ, 0x18, R11 ;  /* 0x00000018ff007819 */ /* 0x008fc6000001160b */
[----:B------:R-:W-:Y:S01]  /*84e0*/  @!P2 HADD2 R107, -R189.H0_H0, -RZ.H0_H0 ;  /* 0xa00000ffbd6ba230 */ /* 0x000fe20000000900 */
[----:B------:R-:W-:Y:S01]  /*84f0*/  PRMT R98, R189, 0x5410, R188 ;  /* 0x00005410bd627816 */ /* 0x000fe200000000bc */
[----:B------:R-:W-:Y:S01]  /*8500*/  IMAD.MOV.U32 R55, RZ, RZ, R129 ;  /* 0x000000ffff377224 */ /* 0x000fe200078e0081 */
[----:B------:R-:W-:Y:S01]  /*8510*/  ISETP.LE.U32.AND P4, PT, R0, UR13, PT ;  /* 0x0000000d00007c0c */ /* 0x000fe2000bf83070 */
[----:B------:R-:W-:Y:S01]  /*8520*/  IMAD.MOV.U32 R129, RZ, RZ, R46 ;  /* 0x000000ffff817224 */ /* 0x000fe200078e002e */
[----:B------:R-:W-:Y:S01]  /*8530*/  SHF.R.U32.HI R0, RZ, 0x10, R11 ;  /* 0x00000010ff007819 */ /* 0x000fe2000001160b */
[----:B------:R-:W-:Y:S01]  /*8540*/  IMAD.MOV.U32 R46, RZ, RZ, R48 ;  /* 0x000000ffff2e7224 */ /* 0x000fe200078e0030 */
[----:B------:R-:W-:Y:S01]  /*8550*/  @!P2 PRMT R189, R107, 0x5410, RZ ;  /* 0x000054106bbda816 */ /* 0x000fe200000000ff */
[----:B--2---:R-:W-:Y:S01]  /*8560*/  HMMA.16816.F32 R8, R76, R80, RZ ;  /* 0x000000504c08723c */ /* 0x004fe200000018ff */
[----:B------:R-:W-:Y:S01]  /*8570*/  LOP3.LUT R0, R0, 0xff, RZ, 0xc0, !PT ;  /* 0x000000ff00007812 */ /* 0x000fe200078ec0ff */
[----:B------:R-:W-:-:S02]  /*8580*/  IMAD.MOV.U32 R48, RZ, RZ, R47 ;  /* 0x000000ffff307224 */ /* 0x000fc400078e002f */
[----:B------:R-:W-:Y:S01]  /*8590*/  IMAD.MOV.U32 R47, RZ, RZ, R155 ;  /* 0x000000ffff2f7224 */ /* 0x000fe200078e009b */
[----:B------:R-:W-:Y:S02]  /*85a0*/  ISETP.LE.U32.AND P1, PT, R0, UR13, PT ;  /* 0x0000000d00007c0c */ /* 0x000fe4000bf23070 */
[----:B------:R-:W-:-:S04]  /*85b0*/  F2FP.F16.F32.PACK_AB R0, R59, R206 ;  /* 0x000000ce3b00723e */ /* 0x000fc800000000ff */
[C---:B------:R-:W-:Y:S02]  /*85c0*/  PRMT R191, R0.reuse, 0x7632, R191 ;  /* 0x0000763200bf7816 */ /* 0x040fe400000000bf */
[----:B------:R-:W-:Y:S01]  /*85d0*/  PRMT R190, R0, 0x7610, R190 ;  /* 0x0000761000be7816 */ /* 0x000fe200000000be */
[----:B------:R-:W-:Y:S02]  /*85e0*/  FFMA.FTZ R0, R126, UR6, -R23 ;  /* 0x000000067e007c23 */ /* 0x000fe40008010817 */
[----:B------:R-:W-:Y:S01]  /*85f0*/  @!P4 HADD2 R105, -R191.H0_H0, -RZ.H0_H0 ;  /* 0xa00000ffbf69c230 */ /* 0x000fe20000000900 */
[----:B------:R-:W-:Y:S01]  /*8600*/  PRMT R97, R190, 0x5410, R191 ;  /* 0x00005410be617816 */ /* 0x000fe200000000bf */
[----:B------:R1:W2:Y:S01]  /*8610*/  MUFU.EX2 R101, R0 ;  /* 0x0000000000657308 */ /* 0x0002a20000000800 */
[----:B------:R-:W-:Y:S02]  /*8620*/  @!P1 HADD2 R106, -R190.H0_H0, -RZ.H0_H0 ;  /* 0xa00000ffbe6a9230 */ /* 0x000fe40000000900 */
[----:B------:R-:W-:-:S03]  /*8630*/  @!P4 PRMT R191, R105, 0x5410, RZ ;  /* 0x0000541069bfc816 */ /* 0x000fc600000000ff */
[----:B------:R-:W-:Y:S01]  /*8640*/  @!P1 PRMT R190, R106, 0x5410, RZ ;  /* 0x000054106abe9816 */ /* 0x000fe200000000ff */
[----:B------:R-:W-:Y:S01]  /*8650*/  HMMA.16816.F32 R8, R72, R84, R8 ;  /* 0x000000544808723c */ /* 0x000fe20000001808 */
[----:B------:R-:W-:Y:S02]  /*8660*/  ISETP.LE.U32.AND P1, PT, R4, UR13, PT ;  /* 0x0000000d04007c0c */ /* 0x000fe4000bf23070 */
[----:B-1----:R-:W-:Y:S02]  /*8670*/  SHF.R.U32.HI R0, RZ, 0x8, R45 ;  /* 0x00000008ff007819 */ /* 0x002fe4000001162d */
[----:B--2---:R-:W-:Y:S02]  /*8680*/  F2FP.F16.F32.PACK_AB R5, R177, R101 ;  /* 0x00000065b105723e */ /* 0x004fe400000000ff */
[----:B------:R-:W-:Y:S02]  /*8690*/  LOP3.LUT R0, R0, 0xffff, RZ, 0xc0, !PT ;  /* 0x0000ffff00007812 */ /* 0x000fe400078ec0ff */
[----:B------:R-:W-:-:S02]  /*86a0*/  PRMT R186, R5, 0x7632, R186 ;  /* 0x0000763205ba7816 */ /* 0x000fc400000000ba */
[----:B------:R-:W-:Y:S02]  /*86b0*/  ISETP.LE.U32.AND P4, PT, R0, UR13, PT ;  /* 0x0000000d00007c0c */ /* 0x000fe4000bf83070 */
[----:B------:R-:W-:Y:S01]  /*86c0*/  LOP3.LUT R0, R3, UR29, R32, 0x96, !PT ;  /* 0x0000001d03007c12 */ /* 0x000fe2000f8e9620 */
[----:B------:R-:W-:Y:S01]  /*86d0*/  @!P6 HADD2 R134, -R186.H0_H0, -RZ.H0_H0 ;  /* 0xa00000ffba86e230 */ /* 0x000fe20000000900 */
[----:B------:R-:W-:Y:S02]  /*86e0*/  PRMT R187, R5, 0x7610, R187 ;  /* 0x0000761005bb7816 */ /* 0x000fe400000000bb */
[----:B------:R-:W-:-:S07]  /*86f0*/  SHF.R.U32.HI R4, RZ, 0x10, R0 ;  /* 0x00000010ff047819 */ /* 0x000fce0000011600 */
[----:B------:R-:W-:Y:S01]  /*8700*/  IMAD.MOV.U32 R35, RZ, RZ, R8 ;  /* 0x000000ffff237224 */ /* 0x000fe200078e0008 */
[----:B------:R-:W-:Y:S01]  /*8710*/  PRMT R99, R187, 0x5410, R186 ;  /* 0x00005410bb637816 */ /* 0x000fe200000000ba */
[----:B------:R-:W-:Y:S01]  /*8720*/  @!P1 HADD2 R126, -R187.H0_H0, -RZ.H0_H0 ;  /* 0xa00000ffbb7e9230 */ /* 0x000fe20000000900 */
[----:B------:R-:W-:Y:S01]  /*8730*/  LOP3.LUT R4, R4, 0xff, RZ, 0xc0, !PT ;  /* 0x000000ff04047812 */ /* 0x000fe200078ec0ff */
[----:B------:R-:W-:Y:S01]  /*8740*/  IMAD.MOV.U32 R34, RZ, RZ, R10 ;  /* 0x000000ffff227224 */ /* 0x000fe200078e000a */
[----:B------:R-:W-:Y:S01]  /*8750*/  @!P6 PRMT R186, R134, 0x5410, RZ ;  /* 0x0000541086bae816 */ /* 0x000fe200000000ff */
[----:B------:R-:W-:Y:S01]  /*8760*/  @!P4 HADD2 R125, -R188.H0_H0, -RZ.H0_H0 ;  /* 0xa00000ffbc7dc230 */ /* 0x000fe20000000900 */
[----:B------:R-:W-:Y:S01]  /*8770*/  ISETP.LE.U32.AND P2, PT, R4, UR13, PT ;  /* 0x0000000d04007c0c */ /* 0x000fe2000bf43070 */
[----:B------:R-:W-:Y:S01]  /*8780*/  IMAD.MOV.U32 R134, RZ, RZ, R152 ;  /* 0x000000ffff867224 */ /* 0x000fe200078e0098 */
[----:B------:R-:W-:Y:S01]  /*8790*/  LOP3.LUT R4, R0, 0xff, RZ, 0xc0, !PT ;  /* 0x000000ff00047812 */ /* 0x000fe200078ec0ff */
[----:B------:R-:W-:Y:S01]  /*87a0*/  IMAD.MOV.U32 R33, RZ, RZ, R11 ;  /* 0x000000ffff217224 */ /* 0x000fe200078e000b */
[----:B------:R-:W-:Y:S01]  /*87b0*/  @!P4 PRMT R188, R125, 0x5410, RZ ;  /* 0x000054107dbcc816 */ /* 0x000fe200000000ff */
[----:B------:R-:W-:Y:S01]  /*87c0*/  IMAD.MOV.U32 R121, RZ, RZ, R9 ;  /* 0x000000ffff797224 */ /* 0x000fe200078e0009 */
[----:B------:R-:W-:-:S02]  /*87d0*/  ISETP.LE.U32.AND P4, PT, R4, UR13, PT ;  /* 0x0000000d04007c0c */ /* 0x000fc4000bf83070 */
[----:B------:R-:W-:Y:S02]  /*87e0*/  SHF.R.U32.HI R4, RZ, 0x18, R0 ;  /* 0x00000018ff047819 */ /* 0x000fe40000011600 */
[----:B------:R-:W-:Y:S02]  /*87f0*/  LOP3.LUT R0, R0, 0xffff, RZ, 0xc0, !PT ;  /* 0x0000ffff00007812 */ /* 0x000fe400078ec0ff */
[----:B------:R-:W-:Y:S02]  /*8800*/  @!P1 PRMT R187, R126, 0x5410, RZ ;  /* 0x000054107ebb9816 */ /* 0x000fe400000000ff */
[----:B------:R-:W-:Y:S01]  /*8810*/  SHF.R.U32.HI R0, RZ, 0x8, R0 ;  /* 0x00000008ff007819 */ /* 0x000fe20000011600 */
[----:B------:R-:W-:Y:S01]  /*8820*/  @!P2 HADD2 R145, -R219.H0_H0, -RZ.H0_H0 ;  /* 0xa00000ffdb91a230 */ /* 0x000fe20000000900 */
[----:B------:R-:W-:Y:S02]  /*8830*/  ISETP.LE.U32.AND P1, PT, R4, UR13, PT ;  /* 0x0000000d04007c0c */ /* 0x000fe4000bf23070 */
[----:B------:R-:W-:Y:S01]  /*8840*/  LOP3.LUT R0, R0, 0xffff, RZ, 0xc0, !PT ;  /* 0x0000ffff00007812 */ /* 0x000fe200078ec0ff */
[----:B------:R-:W-:Y:S01]  /*8850*/  @!P4 HADD2 R135, -R90.H0_H0, -RZ.H0_H0 ;  /* 0xa00000ff5a87c230 */ /* 0x000fe20000000900 */
[----:B------:R-:W-:Y:S01]  /*8860*/  @!P2 PRMT R219, R145, 0x5410, RZ ;  /* 0x0000541091dba816 */ /* 0x000fe200000000ff */
[----:B------:R-:W-:Y:S01]  /*8870*/  HMMA.16816.F32 R4, R68, R80, RZ ;  /* 0x000000504404723c */ /* 0x000fe200000018ff */
[----:B------:R-:W-:-:S02]  /*8880*/  ISETP.LE.U32.AND P6, PT, R0, UR13, PT ;  /* 0x0000000d00007c0c */ /* 0x000fc4000bfc3070 */
[----:B------:R-:W-:Y:S02]  /*8890*/  LOP3.LUT R0, R2, 0xffff, RZ, 0xc0, !PT ;  /* 0x0000ffff02007812 */ /* 0x000fe400078ec0ff */
[----:B------:R-:W-:Y:S01]  /*88a0*/  @!P4 PRMT R90, R135, 0x5410, RZ ;  /* 0x00005410875ac816 */ /* 0x000fe200000000ff */
[----:B------:R-:W-:Y:S01]  /*88b0*/  IMAD.MOV.U32 R135, RZ, RZ, R153 ;  /* 0x000000ffff877224 */ /* 0x000fe200078e0099 */
[----:B------:R-:W-:-:S04]  /*88c0*/  SHF.R.U32.HI R0, RZ, 0x8, R0 ;  /* 0x00000008ff007819 */ /* 0x000fc80000011600 */
[----:B------:R-:W-:-:S03]  /*88d0*/  LOP3.LUT R0, R0, 0xffff, RZ, 0xc0, !PT ;  /* 0x0000ffff00007812 */ /* 0x000fc600078ec0ff */
[----:B------:R-:W-:Y:S01]  /*88e0*/  @!P6 HADD2 R138, -R92.H0_H0, -RZ.H0_H0 ;  /* 0xa00000ff5c8ae230 */ /* 0x000fe20000000900 */
[----:B------:R-:W-:Y:S02]  /*88f0*/  ISETP.LE.U32.AND P4, PT, R0, UR13, PT ;  /* 0x0000000d00007c0c */ /* 0x000fe4000bf83070 */
[----:B------:R-:W-:Y:S02]  /*8900*/  LOP3.LUT R0, R2, 0xff, RZ, 0xc0, !PT ;  /* 0x000000ff02007812 */ /* 0x000fe400078ec0ff */
[----:B------:R-:W-:Y:S02]  /*8910*/  @!P6 PRMT R92, R138, 0x5410, RZ ;  /* 0x000054108a5ce816 */ /* 0x000fe400000000ff */
[----:B------:R-:W-:Y:S02]  /*8920*/  ISETP.LE.U32.AND P6, PT, R0, UR13, PT ;  /* 0x0000000d00007c0c */ /* 0x000fe4000bfc3070 */
[----:B------:R-:W-:-:S04]  /*8930*/  SHF.R.U32.HI R0, RZ, 0x10, R2 ;  /* 0x00000010ff007819 */ /* 0x000fc80000011602 */
[----:B------:R-:W-:-:S04]  /*8940*/  LOP3.LUT R0, R0, 0xff, RZ, 0xc0, !PT ;  /* 0x000000ff00007812 */ /* 0x000fc800078ec0ff */
[----:B------:R-:W-:Y:S02]  /*8950*/  ISETP.LE.U32.AND P2, PT, R0, UR13, PT ;  /* 0x0000000d00007c0c */ /* 0x000fe4000bf43070 */
[----:B------:R-:W-:Y:S01]  /*8960*/  LOP3.LUT R0, R22, 0xffff, RZ, 0xc0, !PT ;  /* 0x0000ffff16007812 */ /* 0x000fe200078ec0ff */
[----:B------:R-:W-:-:S03]  /*8970*/  @!P4 HADD2 R139, -R225.H0_H0, -RZ.H0_H0 ;  /* 0xa00000ffe18bc230 */ /* 0x000fc60000000900 */
[----:B------:R-:W-:Y:S01]  /*8980*/  SHF.R.U32.HI R0, RZ, 0x8, R0 ;  /* 0x00000008ff007819 */ /* 0x000fe20000011600 */
[----:B------:R-:W-:-:S03]  /*8990*/  @!P1 HADD2 R146, -R217.H0_H0, -RZ.H0_H0 ;  /* 0xa00000ffd9929230 */ /* 0x000fc60000000900 */
[----:B------:R-:W-:Y:S02]  /*89a0*/  LOP3.LUT R0, R0, 0xffff, RZ, 0xc0, !PT ;  /* 0x0000ffff00007812 */ /* 0x000fe400078ec0ff */
[----:B------:R-:W-:Y:S01]  /*89b0*/  @!P4 PRMT R225, R139, 0x5410, RZ ;  /* 0x000054108be1c816 */ /* 0x000fe200000000ff */
[----:B------:R-:W-:Y:S01]  /*89c0*/  @!P2 HADD2 R147, -R224.H0_H0, -RZ.H0_H0 ;  /* 0xa00000ffe093a230 */ /* 0x000fe20000000900 */
[----:B------:R-:W-:Y:S02]  /*89d0*/  SHF.R.U32.HI R2, RZ, 0x18, R2 ;  /* 0x00000018ff027819 */ /* 0x000fe40000011602 */
[----:B------:R-:W-:Y:S02]  /*89e0*/  ISETP.LE.U32.AND P4, PT, R0, UR13, PT ;  /* 0x0000000d00007c0c */ /* 0x000fe4000bf83070 */
[----:B------:R-:W-:Y:S01]  /*89f0*/  SHF.R.U32.HI R0, RZ, 0x18, R22 ;  /* 0x00000018ff007819 */ /* 0x000fe20000011616 */
[----:B------:R-:W-:Y:S01]  /*8a00*/  @!P6 HADD2 R144, -R226.H0_H0, -RZ.H0_H0 ;  /* 0xa00000ffe290e230 */ /* 0x000fe20000000900 */
[----:B------:R-:W-:-:S02]  /*8a10*/  @!P1 PRMT R217, R146, 0x5410, RZ ;  /* 0x0000541092d99816 */ /* 0x000fc400000000ff */
[----:B------:R-:W-:Y:S02]  /*8a20*/  ISETP.LE.U32.AND P1, PT, R2, UR13, PT ;  /* 0x0000000d02007c0c */ /* 0x000fe4000bf23070 */
[----:B------:R-:W-:Y:S02]  /*8a30*/  @!P2 PRMT R224, R147, 0x5410, RZ ;  /* 0x0000541093e0a816 */ /* 0x000fe400000000ff */
[----:B------:R-:W-:Y:S02]  /*8a40*/  LOP3.LUT R2, R22, 0xff, RZ, 0xc0, !PT ;  /* 0x000000ff16027812 */ /* 0x000fe400078ec0ff */
[----:B------:R-:W-:Y:S02]  /*8a50*/  ISETP.LE.U32.AND P2, PT, R0, UR13, PT ;  /* 0x0000000d00007c0c */ /* 0x000fe4000bf43070 */
[----:B------:R-:W-:Y:S02]  /*8a60*/  @!P6 PRMT R226, R144, 0x5410, RZ ;  /* 0x0000541090e2e816 */ /* 0x000fe400000000ff */
[----:B------:R-:W-:Y:S01]  /*8a70*/  ISETP.LE.U32.AND P6, PT, R2, UR13, PT ;  /* 0x0000000d02007c0c */ /* 0x000fe2000bfc3070 */
[----:B------:R-:W-:Y:S01]  /*8a80*/  IMAD.WIDE.U32 R2, R50, -0x326172a9, RZ ;  /* 0xcd9e8d5732027825 */ /* 0x000fe200078e00ff */
[----:B------:R-:W-:Y:S01]  /*8a90*/  HMMA.16816.F32 R152, R64, R84, R4 ;  /* 0x000000544098723c */ /* 0x000fe20000001804 */
[----:B------:R-:W-:-:S06]  /*8aa0*/  SHF.R.U32.HI R0, RZ, 0x10, R22 ;  /* 0x00000010ff007819 */ /* 0x000fcc0000011616 */
[C---:B------:R-:W-:Y:S02]  /*8ab0*/  LOP3.LUT R4, R2.reuse, 0xff, RZ, 0xc0, !PT ;  /* 0x000000ff02047812 */ /* 0x040fe400078ec0ff */
[----:B------:R-:W-:Y:S02]  /*8ac0*/  LOP3.LUT R6, R2, 0xffff, RZ, 0xc0, !PT ;  /* 0x0000ffff02067812 */ /* 0x000fe400078ec0ff */
[--C-:B------:R-:W-:Y:S02]  /*8ad0*/  SHF.R.U32.HI R7, RZ, 0x10, R2.reuse ;  /* 0x00000010ff077819 */ /* 0x100fe40000011602 */
[----:B------:R-:W-:Y:S02]  /*8ae0*/  SHF.R.U32.HI R5, RZ, 0x18, R2 ;  /* 0x00000018ff057819 */ /* 0x000fe40000011602 */
[----:B------:R-:W-:Y:S01]  /*8af0*/  SHF.R.U32.HI R2, RZ, 0x8, R57 ;  /* 0x00000008ff027819 */ /* 0x000fe20000011639 */
[----:B------:R-:W-:Y:S02]  /*8b00*/  @!P2 HADD2 R156, -R218.H0_H0, -RZ.H0_H0 ;  /* 0xa00000ffda9ca230 */ /* 0x000fe40000000900 */
[----:B------:R-:W-:Y:S01]  /*8b10*/  @!P1 HADD2 R148, -R223.H0_H0, -RZ.H0_H0 ;  /* 0xa00000ffdf949230 */ /* 0x000fe20000000900 */
[----:B------:R-:W-:-:S02]  /*8b20*/  LOP3.LUT R2, R2, 0xffff, RZ, 0xc0, !PT ;  /* 0x0000ffff02027812 */ /* 0x000fc400078ec0ff */
[----:B------:R-:W-:Y:S02]  /*8b30*/  LOP3.LUT R0, R0, 0xff, RZ, 0xc0, !PT ;  /* 0x000000ff00007812 */ /* 0x000fe400078ec0ff */
[----:B------:R-:W-:Y:S02]  /*8b40*/  @!P2 PRMT R218, R156, 0x5410, RZ ;  /* 0x000054109cdaa816 */ /* 0x000fe400000000ff */
[----:B------:R-:W-:Y:S01]  /*8b50*/  ISETP.LE.U32.AND P2, PT, R2, UR13, PT ;  /* 0x0000000d02007c0c */ /* 0x000fe2000bf43070 */
[----:B------:R-:W-:Y:S01]  /*8b60*/  @!P6 HADD2 R149, -R222.H0_H0, -RZ.H0_H0 ;  /* 0xa00000ffde95e230 */ /* 0x000fe20000000900 */
[----:B------:R-:W-:Y:S02]  /*8b70*/  @!P1 PRMT R223, R148, 0x5410, RZ ;  /* 0x0000541094df9816 */ /* 0x000fe400000000ff */
[----:B------:R-:W-:Y:S02]  /*8b80*/  ISETP.LE.U32.AND P1, PT, R0, UR13, PT ;  /* 0x0000000d00007c0c */ /* 0x000fe4000bf23070 */
[----:B------:R-:W-:-:S02]  /*8b90*/  LOP3.LUT R0, R56, 0xff, RZ, 0xc0, !PT ;  /* 0x000000ff38007812 */ /* 0x000fc400078ec0ff */
[----:B------:R-:W-:Y:S02]  /*8ba0*/  @!P6 PRMT R222, R149, 0x5410, RZ ;  /* 0x0000541095dee816 */ /* 0x000fe400000000ff */
[----:B------:R-:W-:Y:S02]  /*8bb0*/  ISETP.LE.U32.AND P6, PT, R0, UR13, PT ;  /* 0x0000000d00007c0c */ /* 0x000fe4000bfc3070 */
[----:B------:R-:W-:Y:S01]  /*8bc0*/  LOP3.LUT R0, R3, UR29, R26, 0x96, !PT ;  /* 0x0000001d03007c12 */ /* 0x000fe2000f8e961a */
[----:B------:R-:W-:-:S04]  /*8bd0*/  IMAD.WIDE.U32 R2, R16, -0x326172a9, RZ ;  /* 0xcd9e8d5710027825 */ /* 0x000fc800078e00ff */
[----:B------:R-:W-:Y:S01]  /*8be0*/  @!P2 HADD2 R158, -R211.H0_H0, -RZ.H0_H0 ;  /* 0xa00000ffd39ea230 */ /* 0x000fe20000000900 */
[C---:B------:R-:W-:Y:S02]  /*8bf0*/  LOP3.LUT R8, R2.reuse, 0xffff, RZ, 0xc0, !PT ;  /* 0x0000ffff02087812 */ /* 0x040fe400078ec0ff */
[----:B------:R-:W-:Y:S02]  /*8c00*/  LOP3.LUT R9, R2, 0xff, RZ, 0xc0, !PT ;  /* 0x000000ff02097812 */ /* 0x000fe400078ec0ff */
[--C-:B------:R-:W-:Y:S02]  /*8c10*/  SHF.R.U32.HI R10, RZ, 0x10, R2.reuse ;  /* 0x00000010ff0a7819 */ /* 0x100fe40000011602 */
[----:B------:R-:W-:Y:S01]  /*8c20*/  SHF.R.U32.HI R11, RZ, 0x18, R2 ;  /* 0x00000018ff0b7819 */ /* 0x000fe20000011602 */
[--C-:B------:R-:W-:Y:S01]  /*8c30*/  FFMA.FTZ R2, R171, UR6, -R29.reuse ;  /* 0x00000006ab027c23 */ /* 0x100fe2000801081d */
[----:B------:R-:W-:Y:S01]  /*8c40*/  LOP3.LUT R12, R3, UR29, R12, 0x96, !PT ;  /* 0x0000001d030c7c12 */ /* 0x000fe2000f8e960c */
[----:B------:R-:W-:Y:S01]  /*8c50*/  FFMA.FTZ R3, R159, UR6, -R29 ;  /* 0x000000069f037c23 */ /* 0x000fe2000801081d */
[----:B------:R-:W-:Y:S01]  /*8c60*/  @!P2 PRMT R211, R158, 0x5410, RZ ;  /* 0x000054109ed3a816 */ /* 0x000fe200000000ff */
[----:B------:R-:W-:-:S02]  /*8c70*/  IMAD.MOV.U32 R158, RZ, RZ, R117 ;  /* 0x000000ffff9e7224 */ /* 0x000fc400078e0075 */
[----:B------:R1:W-:Y:S08]  /*8c80*/  MUFU.EX2 R117, R2 ;  /* 0x0000000200757308 */ /* 0x0003f00000000800 */
[----:B------:R-:W2:Y:S01]  /*8c90*/  MUFU.EX2 R36, R3 ;  /* 0x0000000300247308 */ /* 0x000ea20000000800 */
[----:B-1----:R-:W-:-:S04]  /*8ca0*/  LOP3.LUT R2, R0, 0xffff, RZ, 0xc0, !PT ;  /* 0x0000ffff00027812 */ /* 0x002fc800078ec0ff */
[----:B------:R-:W-:Y:S01]  /*8cb0*/  SHF.R.U32.HI R2, RZ, 0x8, R2 ;  /* 0x00000008ff027819 */ /* 0x000fe20000011602 */
[----:B------:R-:W-:-:S03]  /*8cc0*/  @!P6 HADD2 R160, -R210.H0_H0, -RZ.H0_H0 ;  /* 0xa00000ffd2a0e230 */ /* 0x000fc60000000900 */
[----:B------:R-:W-:-:S04]  /*8cd0*/  LOP3.LUT R2, R2, 0xffff, RZ, 0xc0, !PT ;  /* 0x0000ffff02027812 */ /* 0x000fc800078ec0ff */
[----:B------:R-:W-:Y:S02]  /*8ce0*/  ISETP.LE.U32.AND P2, PT, R2, UR13, PT ;  /* 0x0000000d02007c0c */ /* 0x000fe4000bf43070 */
[----:B------:R-:W-:Y:S02]  /*8cf0*/  LOP3.LUT R2, R0, 0xff, RZ, 0xc0, !PT ;  /* 0x000000ff00027812 */ /* 0x000fe400078ec0ff */
[----:B------:R-:W-:Y:S02]  /*8d00*/  @!P6 PRMT R210, R160, 0x5410, RZ ;  /* 0x00005410a0d2e816 */ /* 0x000fe400000000ff */
[----:B------:R-:W-:Y:S02]  /*8d10*/  ISETP.LE.U32.AND P6, PT, R2, UR13, PT ;  /* 0x0000000d02007c0c */ /* 0x000fe4000bfc3070 */
[----:B--2---:R-:W-:Y:S01]  /*8d20*/  F2FP.F16.F32.PACK_AB R2, R36, R117 ;  /* 0x000000752402723e */ /* 0x004fe200000000ff */
[----:B------:R-:W-:Y:S02]  /*8d30*/  @!P5 HADD2 R159, -R209.H0_H0, -RZ.H0_H0 ;  /* 0xa00000ffd19fd230 */ /* 0x000fe40000000900 */
[----:B------:R-:W-:Y:S01]  /*8d40*/  FFMA.FTZ R3, R173, UR6, -R28 ;  /* 0x00000006ad037c23 */ /* 0x000fe2000801081c */
[----:B------:R-:W-:-:S02]  /*8d50*/  PRMT R185, R2, 0x7610, R185 ;  /* 0x0000761002b97816 */ /* 0x000fc400000000b9 */
[----:B------:R-:W-:Y:S01]  /*8d60*/  PRMT R184, R2, 0x7632, R184 ;  /* 0x0000763202b87816 */ /* 0x000fe200000000b8 */
[----:B------:R-:W-:Y:S01]  /*8d70*/  FFMA.FTZ R2, R172, UR6, -R28 ;  /* 0x00000006ac027c23 */ /* 0x000fe2000801081c */
[----:B------:R-:W-:Y:S02]  /*8d80*/  @!P5 PRMT R209, R159, 0x5410, RZ ;  /* 0x000054109fd1d816 */ /* 0x000fe400000000ff */
[----:B------:R-:W-:Y:S01]  /*8d90*/  MUFU.EX2 R159, R3 ;  /* 0x00000003009f7308 */ /* 0x000fe20000000800 */
[----:B------:R-:W-:-:S07]  /*8da0*/  @!P6 HADD2 R162, -R185.H0_H0, -RZ.H0_H0 ;  /* 0xa00000ffb9a2e230 */ /* 0x000fce0000000900 */
[----:B------:R1:W2:Y:S01]  /*8db0*/  MUFU.EX2 R26, R2 ;  /* 0x00000002001a7308 */ /* 0x0002a20000000800 */
[----:B------:R-:W-:Y:S01]  /*8dc0*/  IMAD.MOV.U32 R32, RZ, RZ, R108 ;  /* 0x000000ffff207224 */ /* 0x000fe200078e006c */
[----:B------:R-:W-:Y:S02]  /*8dd0*/  PRMT R108, R185, 0x5410, R184 ;  /* 0x00005410b96c7816 */ /* 0x000fe400000000b8 */
[----:B------:R-:W-:Y:S02]  /*8de0*/  @!P6 PRMT R185, R162, 0x5410, RZ ;  /* 0x00005410a2b9e816 */ /* 0x000fe400000000ff */
[----:B-1----:R-:W-:-:S04]  /*8df0*/  SHF.R.U32.HI R2, RZ, 0x10, R0 ;  /* 0x00000010ff027819 */ /* 0x002fc80000011600 */
[----:B------:R-:W-:-:S04]  /*8e00*/  LOP3.LUT R2, R2, 0xff, RZ, 0xc0, !PT ;  /* 0x000000ff02027812 */ /* 0x000fc800078ec0ff */
[----:B------:R-:W-:Y:S02]  /*8e10*/  ISETP.LE.U32.AND P6, PT, R2, UR13, PT ;  /* 0x0000000d02007c0c */ /* 0x000fe4000bfc3070 */
[----:B------:R-:W-:-:S04]  /*8e20*/  LOP3.LUT R2, R42, 0xff, RZ, 0xc0, !PT ;  /* 0x000000ff2a027812 */ /* 0x000fc800078ec0ff */
[----:B------:R-:W-:Y:S02]  /*8e30*/  PRMT R84, R2, 0x5410, R38 ;  /* 0x0000541002547816 */ /* 0x000fe40000000026 */
[----:B--2---:R-:W-:-:S04]  /*8e40*/  F2FP.F16.F32.PACK_AB R2, R26, R159 ;  /* 0x0000009f1a02723e */ /* 0x004fc800000000ff */
[C---:B------:R-:W-:Y:S02]  /*8e50*/  PRMT R183, R2.reuse, 0x7610, R183 ;  /* 0x0000761002b77816 */ /* 0x040fe400000000b7 */
[----:B------:R-:W-:-:S03]  /*8e60*/  PRMT R182, R2, 0x7632, R182 ;  /* 0x0000763202b67816 */ /* 0x000fc600000000b6 */
[----:B------:R-:W-:Y:S01]  /*8e70*/  @!P6 HADD2 R163, -R183.H0_H0, -RZ.H0_H0 ;  /* 0xa00000ffb7a3e230 */ /* 0x000fe20000000900 */
[----:B------:R-:W-:Y:S02]  /*8e80*/  SHF.R.U32.HI R0, RZ, 0x18, R0 ;  /* 0x00000018ff007819 */ /* 0x000fe40000011600 */
[----:B------:R-:W-:Y:S02]  /*8e90*/  PRMT R95, R183, 0x5410, R182 ;  /* 0x00005410b75f7816 */ /* 0x000fe400000000b6 */
[----:B------:R-:W-:Y:S01]  /*8ea0*/  @!P6 PRMT R183, R163, 0x5410, RZ ;  /* 0x00005410a3b7e816 */ /* 0x000fe200000000ff */
[--C-:B------:R-:W-:Y:S01]  /*8eb0*/  FFMA.FTZ R2, R137, UR6, -R29.reuse ;  /* 0x0000000689027c23 */ /* 0x100fe2000801081d */
[----:B------:R-:W-:Y:S01]  /*8ec0*/  ISETP.LE.U32.AND P6, PT, R0, UR13, PT ;  /* 0x0000000d00007c0c */ /* 0x000fe2000bfc3070 */
[----:B------:R-:W-:Y:S01]  /*8ed0*/  FFMA.FTZ R0, R136, UR6, -R29 ;  /* 0x0000000688007c23 */ /* 0x000fe2000801081d */
[----:B------:R-:W-:Y:S01]  /*8ee0*/  IMAD.MOV.U32 R126, RZ, RZ, R103 ;  /* 0x000000ffff7e7224 */ /* 0x000fe200078e0067 */
[----:B------:R-:W-:Y:S01]  /*8ef0*/  MUFU.EX2 R124, R2 ;  /* 0x00000002007c7308 */ /* 0x000fe20000000800 */
[----:B------:R-:W-:-:S07]  /*8f00*/  @!P3 HADD2 R157, -R216.H0_H0, -RZ.H0_H0 ;  /* 0xa00000ffd89db230 */ /* 0x000fce0000000900 */
[----:B------:R1:W2:Y:S01]  /*8f10*/  MUFU.EX2 R103, R0 ;  /* 0x0000000000677308 */ /* 0x0002a20000000800 */
[----:B------:R-:W-:Y:S02]  /*8f20*/  SHF.R.U32.HI R3, RZ, 0x8, R30 ;  /* 0x00000008ff037819 */ /* 0x000fe4000001161e */
[----:B------:R-:W-:Y:S02]  /*8f30*/  @!P3 PRMT R216, R157, 0x5410, RZ ;  /* 0x000054109dd8b816 */ /* 0x000fe400000000ff */
[----:B------:R-:W-:Y:S02]  /*8f40*/  PRMT R85, R44, 0x5410, R3 ;  /* 0x000054102c557816 */ /* 0x000fe40000000003 */
[----:B------:R-:W-:Y:S02]  /*8f50*/  SHF.R.U32.HI R3, RZ, 0x8, R27 ;  /* 0x00000008ff037819 */ /* 0x000fe4000001161b */
[----:B------:R-:W-:Y:S01]  /*8f60*/  ISETP.LE.U32.AND P3, PT, R4, UR13, PT ;  /* 0x0000000d04007c0c */ /* 0x000fe2000bf63070 */
[----:B------:R-:W-:Y:S01]  /*8f70*/  @!P4 HADD2 R151, -R221.H0_H0, -RZ.H0_H0 ;  /* 0xa00000ffdd97c230 */ /* 0x000fe20000000900 */
[----:B-1----:R-:W-:Y:S01]  /*8f80*/  SHF.R.U32.HI R0, RZ, 0x8, R17 ;  /* 0x00000008ff007819 */ /* 0x002fe20000011611 */
[----:B------:R-:W-:-:S03]  /*8f90*/  @!P6 HADD2 R136, -R182.H0_H0, -RZ.H0_H0 ;  /* 0xa00000ffb688e230 */ /* 0x000fc60000000900 */
[----:B------:R-:W-:Y:S02]  /*8fa0*/  PRMT R22, R21, 0x5410, R0 ;  /* 0x0000541015167816 */ /* 0x000fe40000000000 */
[----:B------:R-:W-:Y:S02]  /*8fb0*/  SHF.R.U32.HI R0, RZ, 0x8, R6 ;  /* 0x00000008ff007819 */ /* 0x000fe40000011606 */
[----:B------:R-:W-:Y:S02]  /*8fc0*/  PRMT R80, R51, 0x5410, R3 ;  /* 0x0000541033507816 */ /* 0x000fe40000000003 */
[----:B--2---:R-:W-:Y:S02]  /*8fd0*/  F2FP.F16.F32.PACK_AB R3, R103, R124 ;  /* 0x0000007c6703723e */ /* 0x004fe400000000ff */
[----:B------:R-:W-:Y:S02]  /*8fe0*/  LOP3.LUT R0, R0, 0xffff, RZ, 0xc0, !PT ;  /* 0x0000ffff00007812 */ /* 0x000fe400078ec0ff */
[----:B------:R-:W-:-:S02]  /*8ff0*/  LOP3.LUT R2, R31, 0xff, RZ, 0xc0, !PT ;  /* 0x000000ff1f027812 */ /* 0x000fc400078ec0ff */
[----:B------:R-:W-:Y:S02]  /*9000*/  @!P4 PRMT R221, R151, 0x5410, RZ ;  /* 0x0000541097ddc816 */ /* 0x000fe400000000ff */
[----:B------:R-:W-:Y:S01]  /*9010*/  ISETP.LE.U32.AND P4, PT, R53, UR13, PT ;  /* 0x0000000d35007c0c */ /* 0x000fe2000bf83070 */
[----:B------:R-:W-:Y:S01]  /*9020*/  IMAD.MOV.U32 R53, RZ, RZ, R47 ;  /* 0x000000ffff357224 */ /* 0x000fe200078e002f */
[----:B------:R-:W-:Y:S02]  /*9030*/  @!P6 PRMT R182, R136, 0x5410, RZ ;  /* 0x0000541088b6e816 */ /* 0x000fe400000000ff */
[----:B------:R-:W-:Y:S02]  /*9040*/  PRMT R181, R3, 0x7610, R181 ;  /* 0x0000761003b57816 */ /* 0x000fe400000000b5 */
[----:B------:R-:W-:Y:S01]  /*9050*/  ISETP.LE.U32.AND P6, PT, R0, UR13, PT ;  /* 0x0000000d00007c0c */ /* 0x000fe2000bfc3070 */
[--C-:B------:R-:W-:Y:S01]  /*9060*/  FFMA.FTZ R0, R140, UR6, -R28.reuse ;  /* 0x000000068c007c23 */ /* 0x100fe2000801081c */
[----:B------:R-:W-:Y:S01]  /*9070*/  PRMT R47, R2, 0x5410, R39 ;  /* 0x00005410022f7816 */ /* 0x000fe20000000027 */
[----:B------:R-:W-:Y:S01]  /*9080*/  FFMA.FTZ R2, R141, UR6, -R28 ;  /* 0x000000068d027c23 */ /* 0x000fe2000801081c */
[----:B------:R-:W-:Y:S01]  /*9090*/  @!P3 HADD2 R137, -R181.H0_H0, -RZ.H0_H0 ;  /* 0xa00000ffb589b230 */ /* 0x000fe20000000900 */
[----:B------:R-:W-:Y:S01]  /*90a0*/  PRMT R180, R3, 0x7632, R180 ;  /* 0x0000763203b47816 */ /* 0x000fe200000000b4 */
[----:B------:R1:W-:Y:S01]  /*90b0*/  MUFU.EX2 R171, R0 ;  /* 0x0000000000ab7308 */ /* 0x0003e20000000800 */
[----:B------:R-:W-:-:S02]  /*90c0*/  IMAD.MOV.U32 R139, RZ, RZ, R130 ;  /* 0x000000ffff8b7224 */ /* 0x000fc400078e0082 */
[----:B------:R-:W-:Y:S01]  /*90d0*/  IMAD.MOV.U32 R130, RZ, RZ, R88 ;  /* 0x000000ffff827224 */ /* 0x000fe200078e0058 */
[----:B------:R-:W-:-:S04]  /*90e0*/  PRMT R88, R181, 0x5410, R180 ;  /* 0x00005410b5587816 */ /* 0x000fc800000000b4 */
[----:B------:R2:W3:Y:S01]  /*90f0*/  MUFU.EX2 R125, R2 ;  /* 0x00000002007d7308 */ /* 0x0004e20000000800 */
[----:B------:R-:W-:Y:S01]  /*9100*/  @!P3 PRMT R181, R137, 0x5410, RZ ;  /* 0x0000541089b5b816 */ /* 0x000fe200000000ff */
[----:B------:R-:W-:Y:S01]  /*9110*/  @!P1 HADD2 R150, -R220.H0_H0, -RZ.H0_H0 ;  /* 0xa00000ffdc969230 */ /* 0x000fe20000000900 */
[----:B-1----:R-:W-:-:S04]  /*9120*/  LOP3.LUT R0, R7, 0xff, RZ, 0xc0, !PT ;  /* 0x000000ff07007812 */ /* 0x002fc800078ec0ff */
[----:B------:R-:W-:Y:S02]  /*9130*/  ISETP.LE.U32.AND P3, PT, R0, UR13, PT ;  /* 0x0000000d00007c0c */ /* 0x000fe4000bf63070 */
[----:B------:R-:W-:Y:S01]  /*9140*/  LOP3.LUT R0, R25, 0xff, RZ, 0xc0, !PT ;  /* 0x000000ff19007812 */ /* 0x000fe200078ec0ff */
[----:B--2---:R-:W-:-:S03]  /*9150*/  FFMA.FTZ R2, R143, UR6, -R29 ;  /* 0x000000068f027c23 */ /* 0x004fc6000801081d */
[----:B------:R-:W-:Y:S01]  /*9160*/  PRMT R23, R0, 0x5410, R24 ;  /* 0x0000541000177816 */ /* 0x000fe20000000018 */
[----:B------:R-:W-:Y:S01]  /*9170*/  FFMA.FTZ R0, R142, UR6, -R29 ;  /* 0x000000068e007c23 */ /* 0x000fe2000801081d */
[----:B------:R-:W-:Y:S02]  /*9180*/  @!P1 PRMT R220, R150, 0x5410, RZ ;  /* 0x0000541096dc9816 */ /* 0x000fe400000000ff */
[----:B------:R-:W-:Y:S01]  /*9190*/  ISETP.LE.U32.AND P1, PT, R52, UR13, PT ;  /* 0x0000000d34007c0c */ /* 0x000fe2000bf23070 */
[----:B------:R-:W-:Y:S01]  /*91a0*/  IMAD.MOV.U32 R52, RZ, RZ, R234 ;  /* 0x000000ffff347224 */ /* 0x000fe200078e00ea */
[----:B------:R1:W-:Y:S01]  /*91b0*/  MUFU.EX2 R137, R2 ;  /* 0x0000000200897308 */ /* 0x0003e20000000800 */
[----:B---3--:R-:W-:Y:S02]  /*91c0*/  F2FP.F16.F32.PACK_AB R3, R171, R125 ;  /* 0x0000007dab03723e */ /* 0x008fe400000000ff */
[----:B------:R-:W-:-:S05]  /*91d0*/  ISETP.LE.U32.AND P5, PT, R5, UR13, PT ;  /* 0x0000000d05007c0c */ /* 0x000fca000bfa3070 */
[----:B------:R2:W3:Y:S01]  /*91e0*/  MUFU.EX2 R234, R0 ;  /* 0x0000000000ea7308 */ /* 0x0004e20000000800 */
[----:B------:R-:W-:Y:S01]  /*91f0*/  @!P6 HADD2 R140, -R180.H0_H0, -RZ.H0_H0 ;  /* 0xa00000ffb48ce230 */ /* 0x000fe20000000900 */
[C---:B------:R-:W-:Y:S02]  /*9200*/  PRMT R179, R3.reuse, 0x7610, R179 ;  /* 0x0000761003b37816 */ /* 0x040fe400000000b3 */
[----:B------:R-:W-:Y:S02]  /*9210*/  PRMT R178, R3, 0x7632, R178 ;  /* 0x0000763203b27816 */ /* 0x000fe400000000b2 */
[----:B------:R-:W-:Y:S02]  /*9220*/  @!P6 PRMT R180, R140, 0x5410, RZ ;  /* 0x000054108cb4e816 */ /* 0x000fe400000000ff */
[C---:B-1----:R-:W-:Y:S01]  /*9230*/  LOP3.LUT R2, R19.reuse, 0xff, RZ, 0xc0, !PT ;  /* 0x000000ff13027812 */ /* 0x042fe200078ec0ff */
[----:B------:R-:W-:Y:S01]  /*9240*/  @!P3 HADD2 R141, -R179.H0_H0, -RZ.H0_H0 ;  /* 0xa00000ffb38db230 */ /* 0x000fe20000000900 */
[----:B--2---:R-:W-:-:S04]  /*9250*/  LOP3.LUT R0, R19, 0xffff, RZ, 0xc0, !PT ;  /* 0x0000ffff13007812 */ /* 0x004fc800078ec0ff */
[----:B------:R-:W-:Y:S02]  /*9260*/  SHF.R.U32.HI R0, RZ, 0x8, R0 ;  /* 0x00000008ff007819 */ /* 0x000fe40000011600 */
[----:B------:R-:W-:Y:S02]  /*9270*/  ISETP.LE.U32.AND P6, PT, R2, UR13, PT ;  /* 0x0000000d02007c0c */ /* 0x000fe4000bfc3070 */
[----:B------:R-:W-:Y:S01]  /*9280*/  LOP3.LUT R0, R0, 0xffff, RZ, 0xc0, !PT ;  /* 0x0000ffff00007812 */ /* 0x000fe200078ec0ff */
[----:B------:R-:W-:Y:S01]  /*9290*/  @!P5 HADD2 R142, -R178.H0_H0, -RZ.H0_H0 ;  /* 0xa00000ffb28ed230 */ /* 0x000fe20000000900 */
[----:B------:R-:W-:Y:S02]  /*92a0*/  PRMT R81, R179, 0x5410, R178 ;  /* 0x00005410b3517816 */ /* 0x000fe400000000b2 */
[----:B------:R-:W-:Y:S02]  /*92b0*/  @!P3 PRMT R179, R141, 0x5410, RZ ;  /* 0x000054108db3b816 */ /* 0x000fe400000000ff */
[----:B---3--:R-:W-:-:S02]  /*92c0*/  F2FP.F16.F32.PACK_AB R2, R234, R137 ;  /* 0x00000089ea02723e */ /* 0x008fc400000000ff */
[----:B------:R-:W-:Y:S02]  /*92d0*/  ISETP.LE.U32.AND P3, PT, R0, UR13, PT ;  /* 0x0000000d00007c0c */ /* 0x000fe4000bf63070 */
[----:B------:R-:W-:Y:S01]  /*92e0*/  SHF.R.U32.HI R0, RZ, 0x18, R19 ;  /* 0x00000018ff007819 */ /* 0x000fe20000011613 */
[----:B------:R-:W-:Y:S01]  /*92f0*/  IMAD.MOV.U32 R160, RZ, RZ, R59 ;  /* 0x000000ffffa07224 */ /* 0x000fe200078e003b */
[C---:B------:R-:W-:Y:S02]  /*9300*/  PRMT R175, R2.reuse, 0x7610, R175 ;  /* 0x0000761002af7816 */ /* 0x040fe400000000af */
[----:B------:R-:W-:Y:S02]  /*9310*/  PRMT R174, R2, 0x7632, R174 ;  /* 0x0000763202ae7816 */ /* 0x000fe400000000ae */
[----:B------:R-:W-:Y:S02]  /*9320*/  @!P5 PRMT R178, R142, 0x5410, RZ ;  /* 0x000054108eb2d816 */ /* 0x000fe400000000ff */
[----:B------:R-:W-:-:S02]  /*9330*/  SHF.R.U32.HI R2, RZ, 0x8, R58 ;  /* 0x00000008ff027819 */ /* 0x000fc4000001163a */
[----:B------:R-:W-:Y:S01]  /*9340*/  ISETP.LE.U32.AND P5, PT, R0, UR13, PT ;  /* 0x0000000d00007c0c */ /* 0x000fe2000bfa3070 */
[----:B------:R-:W1:Y:S01]  /*9350*/  LDSM.16.MT88.4 R56, [R194+0xa000] ;  /* 0x00a00000c238783b */ /* 0x000e620000004200 */
[----:B------:R-:W-:Y:S01]  /*9360*/  SHF.R.U32.HI R0, RZ, 0x10, R19 ;  /* 0x00000010ff007819 */ /* 0x000fe20000011613 */
[----:B------:R-:W-:Y:S02]  /*9370*/  @!P6 HADD2 R165, -R175.H0_H0, -RZ.H0_H0 ;  /* 0xa00000ffafa5e230 */ /* 0x000fe40000000900 */
[----:B------:R-:W-:Y:S02]  /*9380*/  IMAD.MOV.U32 R138, RZ, RZ, R131 ;  /* 0x000000ffff8a7224 */ /* 0x000fe400078e0083 */
[----:B------:R-:W-:Y:S01]  /*9390*/  @!P2 HADD2 R161, -R184.H0_H0, -RZ.H0_H0 ;  /* 0xa00000ffb8a1a230 */ /* 0x000fe20000000900 */
[----:B------:R-:W-:Y:S01]  /*93a0*/  LOP3.LUT R0, R0, 0xff, RZ, 0xc0, !PT ;  /* 0x000000ff00007812 */ /* 0x000fe200078ec0ff */
[----:B------:R-:W-:Y:S01]  /*93b0*/  IMAD.MOV.U32 R131, RZ, RZ, R46 ;  /* 0x000000ffff837224 */ /* 0x000fe200078e002e */
[----:B------:R-:W-:-:S02]  /*93c0*/  LOP3.LUT R4, R54, 0xff, RZ, 0xc0, !PT ;  /* 0x000000ff36047812 */ /* 0x000fc400078ec0ff */
[----:B------:R-:W-:Y:S02]  /*93d0*/  PRMT R46, R175, 0x5410, R174 ;  /* 0x00005410af2e7816 */ /* 0x000fe400000000ae */
[----:B------:R-:W-:Y:S02]  /*93e0*/  @!P6 PRMT R175, R165, 0x5410, RZ ;  /* 0x00005410a5afe816 */ /* 0x000fe400000000ff */
[----:B------:R-:W-:Y:S02]  /*93f0*/  @!P2 PRMT R184, R161, 0x5410, RZ ;  /* 0x00005410a1b8a816 */ /* 0x000fe400000000ff */
[----:B------:R-:W-:Y:S02]  /*9400*/  ISETP.LE.U32.AND P6, PT, R0, UR13, PT ;  /* 0x0000000d00007c0c */ /* 0x000fe4000bfc3070 */
[----:B------:R-:W-:Y:S02]  /*9410*/  ISETP.LE.U32.AND P2, PT, R4, UR13, PT ;  /* 0x0000000d04007c0c */ /* 0x000fe4000bf43070 */
[----:B------:R-:W-:-:S02]  /*9420*/  LOP3.LUT R0, R14, 0xffff, RZ, 0xc0, !PT ;  /* 0x0000ffff0e007812 */ /* 0x000fc400078ec0ff */
[----:B------:R-:W-:Y:S02]  /*9430*/  SHF.R.U32.HI R4, RZ, 0x10, R14 ;  /* 0x00000010ff047819 */ /* 0x000fe4000001160e */
[----:B------:R-:W-:Y:S02]  /*9440*/  LOP3.LUT R3, R2, 0xffff, RZ, 0xc0, !PT ;  /* 0x0000ffff02037812 */ /* 0x000fe400078ec0ff */
[----:B------:R-:W-:Y:S02]  /*9450*/  SHF.R.U32.HI R2, RZ, 0x8, R0 ;  /* 0x00000008ff027819 */ /* 0x000fe40000011600 */
[----:B------:R-:W-:Y:S02]  /*9460*/  SHF.R.U32.HI R5, RZ, 0x18, R14 ;  /* 0x00000018ff057819 */ /* 0x000fe4000001160e */
[----:B------:R-:W-:Y:S01]  /*9470*/  LOP3.LUT R0, R4, 0xff, RZ, 0xc0, !PT ;  /* 0x000000ff04007812 */ /* 0x000fe200078ec0ff */
[----:B------:R-:W-:Y:S01]  /*9480*/  @!P3 HADD2 R143, -R174.H0_H0, -RZ.H0_H0 ;  /* 0xa00000ffae8fb230 */ /* 0x000fe20000000900 */
[----:B------:R-:W-:-:S02]  /*9490*/  LOP3.LUT R6, R14, 0xff, RZ, 0xc0, !PT ;  /* 0x000000ff0e067812 */ /* 0x000fc400078ec0ff */
[----:B------:R-:W-:Y:S02]  /*94a0*/  PRMT R44, R0, 0x5410, R5 ;  /* 0x00005410002c7816 */ /* 0x000fe40000000005 */
[----:B------:R-:W-:Y:S02]  /*94b0*/  LOP3.LUT R0, R15, 0xffff, RZ, 0xc0, !PT ;  /* 0x0000ffff0f007812 */ /* 0x000fe400078ec0ff */
[----:B------:R-:W-:Y:S01]  /*94c0*/  PRMT R45, R6, 0x5410, R2 ;  /* 0x00005410062d7816 */ /* 0x000fe20000000002 */
[----:B------:R-:W-:Y:S01]  /*94d0*/  IMAD.MOV.U32 R150, RZ, RZ, R63 ;  /* 0x000000ffff967224 */ /* 0x000fe200078e003f */
[----:B------:R-:W-:Y:S01]  /*94e0*/  @!P3 PRMT R174, R143, 0x5410, RZ ;  /* 0x000054108faeb816 */ /* 0x000fe200000000ff */
[----:B------:R-:W-:Y:S01]  /*94f0*/  IMAD.MOV.U32 R156, RZ, RZ, R62 ;  /* 0x000000ffff9c7224 */ /* 0x000fe200078e003e */
[----:B------:R-:W-:Y:S01]  /*9500*/  SHF.R.U32.HI R2, RZ, 0x10, R15 ;  /* 0x00000010ff027819 */ /* 0x000fe2000001160f */
[----:B------:R-:W-:Y:S01]  /*9510*/  IMAD.MOV.U32 R16, RZ, RZ, R61 ;  /* 0x000000ffff107224 */ /* 0x000fe200078e003d */
[----:B------:R-:W-:Y:S01]  /*9520*/  ISETP.LE.U32.AND P3, PT, R3, UR13, PT ;  /* 0x0000000d03007c0c */ /* 0x000fe2000bf63070 */
[----:B------:R-:W-:Y:S01]  /*9530*/  IMAD.MOV.U32 R157, RZ, RZ, R60 ;  /* 0x000000ffff9d7224 */ /* 0x000fe200078e003c */
[----:B------:R-:W-:Y:S01]  /*9540*/  SHF.R.U32.HI R3, RZ, 0x8, R0 ;  /* 0x00000008ff037819 */ /* 0x000fe20000011600 */
[----:B------:R-:W2:Y:S01]  /*9550*/  LDSM.16.MT88.4 R60, [R194+0xa400] ;  /* 0x00a40000c23c783b */ /* 0x000ea20000004200 */
[----:B------:R-:W-:-:S02]  /*9560*/  SHF.R.U32.HI R0, RZ, 0x8, R8 ;  /* 0x00000008ff007819 */ /* 0x000fc40000011608 */
[----:B------:R-:W-:Y:S02]  /*9570*/  SHF.R.U32.HI R4, RZ, 0x18, R15 ;  /* 0x00000018ff047819 */ /* 0x000fe4000001160f */
[----:B------:R-:W-:Y:S01]  /*9580*/  LOP3.LUT R2, R2, 0xff, RZ, 0xc0, !PT ;  /* 0x000000ff02027812 */ /* 0x000fe200078ec0ff */
[----:B------:R-:W-:Y:S01]  /*9590*/  IMAD.MOV.U32 R148, RZ, RZ, R41 ;  /* 0x000000ffff947224 */ /* 0x000fe200078e0029 */
[----:B------:R-:W-:Y:S02]  /*95a0*/  LOP3.LUT R5, R15, 0xff, RZ, 0xc0, !PT ;  /* 0x000000ff0f057812 */ /* 0x000fe400078ec0ff */
[----:B------:R-:W-:Y:S02]  /*95b0*/  PRMT R41, R9, 0x5410, R0 ;  /* 0x0000541009297816 */ /* 0x000fe40000000000 */
[----:B------:R-:W-:Y:S02]  /*95c0*/  PRMT R42, R2, 0x5410, R4 ;  /* 0x00005410022a7816 */ /* 0x000fe40000000004 */
[----:B------:R-:W-:-:S02]  /*95d0*/  LOP3.LUT R0, R13, 0xffff, RZ, 0xc0, !PT ;  /* 0x0000ffff0d007812 */ /* 0x000fc400078ec0ff */
[----:B------:R-:W-:Y:S02]  /*95e0*/  SHF.R.U32.HI R2, RZ, 0x10, R13 ;  /* 0x00000010ff027819 */ /* 0x000fe4000001160d */
[----:B------:R-:W-:Y:S02]  /*95f0*/  PRMT R43, R5, 0x5410, R3 ;  /* 0x00005410052b7816 */ /* 0x000fe40000000003 */
[----:B------:R-:W-:Y:S02]  /*9600*/  SHF.R.U32.HI R3, RZ, 0x8, R0 ;  /* 0x00000008ff037819 */ /* 0x000fe40000011600 */
[----:B------:R-:W-:Y:S02]  /*9610*/  LOP3.LUT R5, R13, 0xff, RZ, 0xc0, !PT ;  /* 0x000000ff0d057812 */ /* 0x000fe400078ec0ff */
[----:B------:R-:W-:Y:S02]  /*9620*/  SHF.R.U32.HI R4, RZ, 0x18, R13 ;  /* 0x00000018ff047819 */ /* 0x000fe4000001160d */
[----:B------:R-:W-:-:S02]  /*9630*/  LOP3.LUT R6, R10, 0xff, RZ, 0xc0, !PT ;  /* 0x000000ff0a067812 */ /* 0x000fc400078ec0ff */
[----:B------:R-:W-:Y:S02]  /*9640*/  LOP3.LUT R0, R2, 0xff, RZ, 0xc0, !PT ;  /* 0x000000ff02007812 */ /* 0x000fe400078ec0ff */
[----:B------:R-:W-:Y:S02]  /*9650*/  PRMT R40, R6, 0x5410, R11 ;  /* 0x0000541006287816 */ /* 0x000fe4000000000b */
[----:B------:R-:W-:Y:S02]  /*9660*/  PRMT R39, R5, 0x5410, R3 ;  /* 0x0000541005277816 */ /* 0x000fe40000000003 */
[----:B------:R-:W-:Y:S02]  /*9670*/  PRMT R21, R0, 0x5410, R4 ;  /* 0x0000541000157816 */ /* 0x000fe40000000004 */
[----:B-1----:R-:W-:Y:S01]  /*9680*/  HMMA.16816.F32 R4, R76, R56, RZ ;  /* 0x000000384c04723c */ /* 0x002fe200000018ff */
[----:B------:R-:W-:-:S04]  /*9690*/  LOP3.LUT R0, R12, 0xffff, RZ, 0xc0, !PT ;  /* 0x0000ffff0c007812 */ /* 0x000fc800078ec0ff */
[----:B------:R-:W-:Y:S02]  /*96a0*/  SHF.R.U32.HI R2, RZ, 0x8, R0 ;  /* 0x00000008ff027819 */ /* 0x000fe40000011600 */
[----:B------:R-:W-:-:S04]  /*96b0*/  LOP3.LUT R0, R12, 0xff, RZ, 0xc0, !PT ;  /* 0x000000ff0c007812 */ /* 0x000fc800078ec0ff */
[----:B------:R-:W-:Y:S02]  /*96c0*/  PRMT R38, R0, 0x5410, R2 ;  /* 0x0000541000267816 */ /* 0x000fe40000000002 */
[----:B------:R-:W-:Y:S01]  /*96d0*/  SHF.R.U32.HI R0, RZ, 0x10, R12 ;  /* 0x00000010ff007819 */ /* 0x000fe2000001160c */
[----:B------:R-:W-:Y:S01]  /*96e0*/  IMAD.MOV.U32 R151, RZ, RZ, R48 ;  /* 0x000000ffff977224 */ /* 0x000fe200078e0030 */
[----:B------:R-:W-:Y:S01]  /*96f0*/  SHF.R.U32.HI R2, RZ, 0x18, R12 ;  /* 0x00000018ff027819 */ /* 0x000fe2000001160c */
[----:B------:R-:W-:Y:S01]  /*9700*/  IMAD.MOV.U32 R162, RZ, RZ, R251 ;  /* 0x000000ffffa27224 */ /* 0x000fe200078e00fb */
[----:B------:R-:W-:Y:S01]  /*9710*/  LOP3.LUT R0, R0, 0xff, RZ, 0xc0, !PT ;  /* 0x000000ff00007812 */ /* 0x000fe200078ec0ff */
[----:B------:R-:W-:Y:S02]  /*9720*/  IMAD.MOV.U32 R161, RZ, RZ, R250 ;  /* 0x000000ffffa17224 */ /* 0x000fe400078e00fa */
[----:B------:R-:W-:Y:S02]  /*9730*/  IMAD.MOV.U32 R48, RZ, RZ, R249 ;  /* 0x000000ffff307224 */ /* 0x000fe400078e00f9 */
[----:B------:R-:W-:-:S02]  /*9740*/  IMAD.MOV.U32 R49, RZ, RZ, R248 ;  /* 0x000000ffff317224 */ /* 0x000fc400078e00f8 */
[----:B------:R-:W-:Y:S01]  /*9750*/  IMAD.MOV.U32 R149, RZ, RZ, R37 ;  /* 0x000000ffff957224 */ /* 0x000fe200078e0025 */
[----:B--2---:R-:W-:Y:S01]  /*9760*/  HMMA.16816.F32 R248, R72, R60, R4 ;  /* 0x0000003c48f8723c */ /* 0x004fe20000001804 */
[----:B------:R-:W-:Y:S01]  /*9770*/  PRMT R37, R0, 0x5410, R2 ;  /* 0x0000541000257816 */ /* 0x000fe20000000002 */
[----:B------:R-:W-:-:S05]  /*9780*/  FADD.FTZ R0, R48, R49 ;  /* 0x0000003130007221 */ /* 0x000fca0000010000 */
[----:B------:R-:W-:Y:S01]  /*9790*/  FADD.FTZ R4, R16, R157 ;  /* 0x0000009d10047221 */ /* 0x000fe20000010000 */
[----:B------:R-:W-:Y:S01]  /*97a0*/  FADD.FTZ R5, R162, R161 ;  /* 0x000000a1a2057221 */ /* 0x000fe20000010000 */
[----:B------:R-:W-:Y:S02]  /*97b0*/  IMAD.MOV.U32 R157, RZ, RZ, R150 ;  /* 0x000000ffff9d7224 */ /* 0x000fe400078e0096 */
[----:B------:R-:W-:Y:S01]  /*97c0*/  FFMA.FTZ R2, R169, UR6, -R28 ;  /* 0x00000006a9027c23 */ /* 0x000fe2000801081c */
[----:B------:R-:W-:Y:S01]  /*97d0*/  IMAD.MOV.U32 R162, RZ, RZ, R158 ;  /* 0x000000ffffa27224 */ /* 0x000fe200078e009e */
[----:B------:R-:W1:Y:S01]  /*97e0*/  LDSM.16.MT88.4 R48, [R192+0xb000] ;  /* 0x00b00000c030783b */ /* 0x000e620000004200 */
[----:B------:R-:W-:Y:S02]  /*97f0*/  IMAD.MOV.U32 R150, RZ, RZ, R151 ;  /* 0x000000ffff967224 */ /* 0x000fe400078e0097 */
[----:B------:R-:W-:Y:S02]  /*9800*/  IMAD.MOV.U32 R158, RZ, RZ, R52 ;  /* 0x000000ffff9e7224 */ /* 0x000fe400078e0034 */
[----:B------:R-:W-:-:S02]  /*9810*/  IMAD.MOV.U32 R151, RZ, RZ, R149 ;  /* 0x000000ffff977224 */ /* 0x000fc400078e0095 */
[----:B------:R-:W-:Y:S02]  /*9820*/  IMAD.MOV.U32 R149, RZ, RZ, R148 ;  /* 0x000000ffff957224 */ /* 0x000fe400078e0094 */
[----:B----4-:R-:W-:Y:S01]  /*9830*/  FADD.FTZ R0, R18, R0 ;  /* 0x0000000012007221 */ /* 0x010fe20000010000 */
[----:B------:R-:W-:Y:S02]  /*9840*/  IMAD.MOV.U32 R148, RZ, RZ, R139 ;  /* 0x000000ffff947224 */ /* 0x000fe400078e008b */
[----:B------:R-:W-:Y:S01]  /*9850*/  FADD.FTZ R17, R212, R5 ;  /* 0x00000005d4117221 */ /* 0x000fe20000010000 */
[----:B------:R-:W-:Y:S01]  /*9860*/  IMAD.MOV.U32 R24, RZ, RZ, R162 ;  /* 0x000000ffff187224 */ /* 0x000fe200078e00a2 */
[----:B------:R-:W2:Y:S01]  /*9870*/  LDL.LU R212, [R1+0x1b4] ;  /* 0x0001b40001d47983 */ /* 0x000ea20000300800 */
[----:B------:R-:W-:Y:S02]  /*9880*/  IMAD.MOV.U32 R136, RZ, RZ, R158 ;  /* 0x000000ffff887224 */ /* 0x000fe400078e009e */
[----:B------:R-:W-:-:S02]  /*9890*/  IMAD.MOV.U32 R158, RZ, RZ, R150 ;  /* 0x000000ffff9e7224 */ /* 0x000fc400078e0096 */
[----:B------:R-:W-:Y:S01]  /*98a0*/  FADD.FTZ R14, R213, R0 ;  /* 0x00000000d50e7221 */ /* 0x000fe20000010000 */
[----:B------:R-:W-:Y:S01]  /*98b0*/  IMAD.MOV.U32 R150, RZ, RZ, R148 ;  /* 0x000000ffff967224 */ /* 0x000fe200078e0094 */
[----:B------:R-:W3:Y:S01]  /*98c0*/  LDL.LU R213, [R1+0x1b0] ;  /* 0x0001b00001d57983 */ /* 0x000ee20000300800 */
[----:B------:R-:W-:Y:S02]  /*98d0*/  IMAD.MOV.U32 R148, RZ, RZ, R236 ;  /* 0x000000ffff947224 */ /* 0x000fe400078e00ec */
[----:B------:R4:W-:Y:S01]  /*98e0*/  MUFU.EX2 R236, R2 ;  /* 0x0000000200ec7308 */ /* 0x0009e20000000800 */
[----:B------:R-:W2:Y:S01]  /*98f0*/  LDL.LU R140, [R1+0xd4] ;  /* 0x0000d400018c7983 */ /* 0x000ea20000300800 */
[----:B----4-:R-:W-:-:S03]  /*9900*/  FADD.FTZ R2, R24, R17 ;  /* 0x0000001118027221 */ /* 0x010fc60000010000 */
[----:B------:R-:W4:Y:S01]  /*9910*/  LDL.LU R24, [R1+0xa0] ;  /* 0x0000a00001187983 */ /* 0x000f220000300800 */
[----:B------:R-:W-:Y:S02]  /*9920*/  IMAD.MOV.U32 R139, RZ, RZ, R138 ;  /* 0x000000ffff8b7224 */ /* 0x000fe400078e008a */
[----:B------:R-:W-:Y:S02]  /*9930*/  IMAD.MOV.U32 R161, RZ, RZ, R160 ;  /* 0x000000ffffa17224 */ /* 0x000fe400078e00a0 */
[----:B------:R-:W-:Y:S02]  /*9940*/  IMAD.MOV.U32 R138, RZ, RZ, R135 ;  /* 0x000000ffff8a7224 */ /* 0x000fe400078e0087 */
[----:B------:R-:W-:Y:S02]  /*9950*/  IMAD.MOV.U32 R160, RZ, RZ, R156 ;  /* 0x000000ffffa07224 */ /* 0x000fe400078e009c */
[----:B------:R-:W-:Y:S02]  /*9960*/  IMAD.MOV.U32 R135, RZ, RZ, R134 ;  /* 0x000000ffff877224 */ /* 0x000fe400078e0086 */
[----:B------:R-:W-:-:S02]  /*9970*/  IMAD.MOV.U32 R156, RZ, RZ, R53 ;  /* 0x000000ffff9c7224 */ /* 0x000fc400078e0035 */
[----:B------:R-:W-:Y:S02]  /*9980*/  IMAD.MOV.U32 R134, RZ, RZ, R55 ;  /* 0x000000ffff867224 */ /* 0x000fe400078e0037 */
[----:B------:R-:W1:Y:S01]  /*9990*/  LDSM.16.MT88.4 R52, [R192+0xb400] ;  /* 0x00b40000c034783b */ /* 0x000e620000004200 */
[----:B------:R-:W-:Y:S01]  /*99a0*/  FADD.FTZ R6, R242, R240 ;  /* 0x000000f0f2067221 */ /* 0x000fe20000010000 */
[----:B------:R-:W-:Y:S01]  /*99b0*/  HMMA.16816.F32 R8, R68, R56, RZ ;  /* 0x000000384408723c */ /* 0x000fe200000018ff */
[----:B------:R-:W-:Y:S02]  /*99c0*/  FADD.FTZ R16, R243, R4 ;  /* 0x00000004f3107221 */ /* 0x000fe40000010000 */
[----:B------:R-:W-:-:S03]  /*99d0*/  FADD.FTZ R18, R241, R6 ;  /* 0x00000006f1127221 */ /* 0x000fc60000010000 */
[----:B-1----:R-:W-:Y:S01]  /*99e0*/  HMMA.16816.F32 R4, R68, R48, RZ ;  /* 0x000000304404723c */ /* 0x002fe200000018ff */
[--C-:B------:R-:W-:Y:S01]  /*99f0*/  FFMA.FTZ R13, R167, UR6, -R29.reuse ;  /* 0x00000006a70d7c23 */ /* 0x100fe2000801081d */
[----:B------:R-:W-:Y:S01]  /*9a00*/  FFMA.FTZ R12, R164, UR6, -R29 ;  /* 0x00000006a40c7c23 */ /* 0x000fe2000801081d */
[----:B------:R-:W-:Y:S02]  /*9a10*/  IMAD.MOV.U32 R30, RZ, RZ, R231 ;  /* 0x000000ffff1e7224 */ /* 0x000fe400078e00e7 */
[----:B------:R-:W-:Y:S01]  /*9a20*/  IMAD.MOV.U32 R27, RZ, RZ, R102 ;  /* 0x000000ffff1b7224 */ /* 0x000fe200078e0066 */
[----:B------:R-:W-:Y:S08]  /*9a30*/  MUFU.EX2 R231, R12 ;  /* 0x0000000c00e77308 */ /* 0x000ff00000000800 */
[----:B------:R-:W1:Y:S01]  /*9a40*/  MUFU.EX2 R102, R13 ;  /* 0x0000000d00667308 */ /* 0x000e620000000800 */
[----:B------:R-:W-:Y:S01]  /*9a50*/  FFMA.FTZ R3, R170, UR6, -R28 ;  /* 0x00000006aa037c23 */ /* 0x000fe2000801081c */
[----:B------:R-:W-:-:S02]  /*9a60*/  IMAD.MOV.U32 R25, RZ, RZ, R160 ;  /* 0x000000ffff197224 */ /* 0x000fc400078e00a0 */
[----:B------:R-:W-:Y:S01]  /*9a70*/  IMAD.MOV.U32 R163, RZ, RZ, R159 ;  /* 0x000000ffffa37224 */ /* 0x000fe200078e009f */
[----:B------:R-:W-:Y:S01]  /*9a80*/  HMMA.16816.F32 R144, R64, R60, R8 ;  /* 0x0000003c4090723c */ /* 0x000fe20000001808 */
[----:B------:R-:W-:Y:S02]  /*9a90*/  IMAD.MOV.U32 R31, RZ, RZ, R157 ;  /* 0x000000ffff1f7224 */ /* 0x000fe400078e009d */
[----:B------:R-:W-:Y:S01]  /*9aa0*/  IMAD.MOV.U32 R162, RZ, RZ, R151 ;  /* 0x000000ffffa27224 */ /* 0x000fe200078e0097 */
[----:B------:R1:W4:Y:S01]  /*9ab0*/  MUFU.EX2 R60, R3 ;  /* 0x00000003003c7308 */ /* 0x0003220000000800 */
        /* <DEDUP_REMOVED lines=8> */
[----:B------:R-:W-:Y:S01]  /*9b40*/  HMMA.16816.F32 R132, R64, R52, R4 ;  /* 0x000000344084723c */ /* 0x000fe20000001804 */
[----:B-1----:R-:W-:Y:S01]  /*9b50*/  FADD.FTZ R3, R25, R18 ;  /* 0x0000001219037221 */ /* 0x002fe20000010000 */
[----:B------:R-:W-:-:S05]  /*9b60*/  IMAD.MOV.U32 R141, RZ, RZ, R244 ;  /* 0x000000ffff8d7224 */ /* 0x000fca00078e00f4 */
[----:B------:R-:W-:Y:S01]  /*9b70*/  FADD.FTZ R5, R31, R2 ;  /* 0x000000021f057221 */ /* 0x000fe20000010000 */
[----:B------:R-:W-:Y:S01]  /*9b80*/  F2FP.F16.F32.PACK_AB R2, R231, R102 ;  /* 0x00000066e702723e */ /* 0x000fe200000000ff */
[----:B------:R-:W-:Y:S01]  /*9b90*/  FADD.FTZ R6, R136, R14 ;  /* 0x0000000e88067221 */ /* 0x000fe20000010000 */
[----:B------:R-:W-:Y:S01]  /*9ba0*/  FADD.FTZ R7, R252, R3 ;  /* 0x00000003fc077221 */ /* 0x000fe20000010000 */
[----:B------:R-:W-:Y:S01]  /*9bb0*/  IMAD.MOV.U32 R136, RZ, RZ, R161 ;  /* 0x000000ffff887224 */ /* 0x000fe200078e00a1 */
[C---:B------:R-:W-:Y:S01]  /*9bc0*/  PRMT R107, R2.reuse, 0x7610, R107 ;  /* 0x00007610026b7816 */ /* 0x040fe2000000006b */
[----:B------:R-:W-:Y:S01]  /*9bd0*/  IMAD.MOV.U32 R31, RZ, RZ, R163 ;  /* 0x000000ffff1f7224 */ /* 0x000fe200078e00a3 */
[----:B------:R-:W-:Y:S01]  /*9be0*/  PRMT R106, R2, 0x7632, R106 ;  /* 0x00007632026a7816 */ /* 0x000fe2000000006a */
[----:B------:R-:W-:Y:S02]  /*9bf0*/  FADD.FTZ R3, R141, R6 ;  /* 0x000000068d037221 */ /* 0x000fe40000010000 */
[----:B------:R-:W3:Y:S01]  /*9c00*/  LDL.LU R141, [R1+0xf4] ;  /* 0x0000f400018d7983 */ /* 0x000ee20000300800 */
[----:B--2---:R-:W-:-:S03]  /*9c10*/  FADD.FTZ R2, R140, R5 ;  /* 0x000000058c027221 */ /* 0x004fc60000010000 */
[----:B------:R-:W2:Y:S01]  /*9c20*/  LDL.LU R140, [R1+0xd0] ;  /* 0x0000d000018c7983 */ /* 0x000ea20000300800 */
[----:B----4-:R-:W-:Y:S01]  /*9c30*/  FADD.FTZ R5, R24, R7 ;  /* 0x0000000718057221 */ /* 0x010fe20000010000 */
[----:B------:R-:W-:Y:S02]  /*9c40*/  IMAD.MOV.U32 R24, RZ, RZ, R136 ;  /* 0x000000ffff187224 */ /* 0x000fe400078e0088 */
[----:B------:R-:W-:Y:S02]  /*9c50*/  IMAD.MOV.U32 R136, RZ, RZ, R31 ;  /* 0x000000ffff887224 */ /* 0x000fe400078e001f */
[----:B------:R-:W-:Y:S02]  /*9c60*/  IMAD.MOV.U32 R31, RZ, RZ, R27 ;  /* 0x000000ffff1f7224 */ /* 0x000fe400078e001b */
[----:B------:R-:W4:Y:S01]  /*9c70*/  LDL.LU R27, [R1+0x98] ;  /* 0x00009800011b7983 */ /* 0x000f220000300800 */
[----:B------:R-:W-:Y:S01]  /*9c80*/  HMMA.16816.F32 R8, R76, R48, RZ ;  /* 0x000000304c08723c */ /* 0x000fe200000018ff */
[--C-:B------:R-:W-:Y:S01]  /*9c90*/  FFMA.FTZ R15, R168, UR6, -R28.reuse ;  /* 0x00000006a80f7c23 */ /* 0x100fe2000801081c */
[----:B------:R-:W-:Y:S01]  /*9ca0*/  FFMA.FTZ R19, R166, UR6, -R28 ;  /* 0x00000006a6137c23 */ /* 0x000fe2000801081c */
[----:B------:R-:W-:Y:S01]  /*9cb0*/  FADD.FTZ R0, R215, R16 ;  /* 0x00000010d7007221 */ /* 0x000fe20000010000 */
[----:B------:R-:W-:Y:S01]  /*9cc0*/  IMAD.MOV.U32 R163, RZ, RZ, R34 ;  /* 0x000000ffffa37224 */ /* 0x000fe200078e0022 */
[----:B------:R-:W-:Y:S01]  /*9cd0*/  MUFU.EX2 R244, R15 ;  /* 0x0000000f00f47308 */ /* 0x000fe20000000800 */
[----:B------:R-:W-:-:S02]  /*9ce0*/  IMAD.MOV.U32 R25, RZ, RZ, R36 ;  /* 0x000000ffff197224 */ /* 0x000fc400078e0024 */
[----:B------:R-:W-:Y:S01]  /*9cf0*/  FADD.FTZ R4, R214, R0 ;  /* 0x00000000d6047221 */ /* 0x000fe20000010000 */
[----:B------:R-:W-:Y:S01]  /*9d00*/  F2FP.F16.F32.PACK_AB R0, R236, R60 ;  /* 0x0000003cec00723e */ /* 0x000fe200000000ff */
[----:B------:R-:W-:Y:S01]  /*9d10*/  IMAD.MOV.U32 R61, RZ, RZ, R26 ;  /* 0x000000ffff3d7224 */ /* 0x000fe200078e001a */
[----:B------:R-:W-:-:S13]  /*9d20*/  USHF.L.U32 UR4, UR17, 0x3, URZ ;  /* 0x0000000311047899 */ /* 0x000fda000800063f */
[----:B------:R-:W-:Y:S01]  /*9d30*/  HMMA.16816.F32 R240, R72, R52, R8 ;  /* 0x0000003448f0723c */ /* 0x000fe20000001808 */
[----:B------:R-:W1:Y:S01]  /*9d40*/  MUFU.EX2 R52, R19 ;  /* 0x0000001300347308 */ /* 0x000e620000000800 */
[C---:B------:R-:W-:Y:S01]  /*9d50*/  PRMT R173, R0.reuse, 0x7610, R173 ;  /* 0x0000761000ad7816 */ /* 0x040fe200000000ad */
[----:B------:R-:W-:Y:S01]  /*9d60*/  ULDC.64 UR6, c[0x0][0x2a8] ;  /* 0x0000aa0000067ab9 */ /* 0x000fe20000000a00 */
[----:B------:R-:W-:Y:S02]  /*9d70*/  PRMT R172, R0, 0x7632, R172 ;  /* 0x0000763200ac7816 */ /* 0x000fe400000000ac */
[----:B-1----:R-:W-:-:S04]  /*9d80*/  F2FP.F16.F32.PACK_AB R0, R52, R244 ;  /* 0x000000f43400723e */ /* 0x002fc800000000ff */
[C---:B------:R-:W-:Y:S02]  /*9d90*/  PRMT R105, R0.reuse, 0x7610, R105 ;  /* 0x0000761000697816 */ /* 0x040fe40000000069 */
[----:B------:R-:W-:Y:S01]  /*9da0*/  PRMT R100, R0, 0x7632, R100 ;  /* 0x0000763200647816 */ /* 0x000fe20000000064 */
[----:B------:R-:W-:Y:S01]  /*9db0*/  FADD.FTZ R0, R246, R4 ;  /* 0x00000004f6007221 */ /* 0x000fe20000010000 */
[----:B---3--:R-:W-:Y:S01]  /*9dc0*/  FADD.FTZ R6, R141, R3 ;  /* 0x000000038d067221 */ /* 0x008fe20000010000 */
[----:B--2---:R-:W-:Y:S01]  /*9dd0*/  FADD.FTZ R4, R140, R2 ;  /* 0x000000028c047221 */ /* 0x004fe20000010000 */
[----:B------:R-:W-:Y:S02]  /*9de0*/  IMAD.MOV.U32 R140, RZ, RZ, R24 ;  /* 0x000000ffff8c7224 */ /* 0x000fe400078e0018 */
[----:B------:R-:W-:Y:S02]  /*9df0*/  IMAD.MOV.U32 R24, RZ, RZ, R136 ;  /* 0x000000ffff187224 */ /* 0x000fe400078e0088 */
[----:B------:R-:W-:-:S02]  /*9e00*/  IMAD.MOV.U32 R136, RZ, RZ, R32 ;  /* 0x000000ffff887224 */ /* 0x000fc400078e0020 */
[----:B----4-:R-:W-:Y:S01]  /*9e10*/  FADD.FTZ R3, R27, R5 ;  /* 0x000000051b037221 */ /* 0x010fe20000010000 */
[----:B------:R-:W-:Y:S02]  /*9e20*/  IMAD.MOV.U32 R27, RZ, RZ, R163 ;  /* 0x000000ffff1b7224 */ /* 0x000fe400078e00a3 */
[----:B------:R-:W-:Y:S02]  /*9e30*/  IMAD.MOV.U32 R163, RZ, RZ, R33 ;  /* 0x000000ffffa37224 */ /* 0x000fe400078e0021 */
[----:B------:R-:W2:Y:S04]  /*9e40*/  LDL.LU R33, [R1+0xfc] ;  /* 0x0000fc0001217983 */ /* 0x000ea80000300800 */
[----:B------:R-:W3:Y:S04]  /*9e50*/  LDL.LU R32, [R1+0xd8] ;  /* 0x0000d80001207983 */ /* 0x000ee80000300800 */
[----:B------:R-:W4:Y:S01]  /*9e60*/  LDL.LU R165, [R1+0x9c] ;  /* 0x00009c0001a57983 */ /* 0x000f220000300800 */
[----:B------:R-:W-:-:S02]  /*9e70*/  IMAD.MOV.U32 R142, RZ, RZ, R140 ;  /* 0x000000ffff8e7224 */ /* 0x000fc400078e008c */
[----:B------:R-:W-:Y:S02]  /*9e80*/  IMAD.MOV.U32 R140, RZ, RZ, R24 ;  /* 0x000000ffff8c7224 */ /* 0x000fe400078e0018 */
[----:B------:R-:W-:Y:S02]  /*9e90*/  IMAD.MOV.U32 R141, RZ, RZ, R31 ;  /* 0x000000ffff8d7224 */ /* 0x000fe400078e001f */
[----:B------:R-:W-:Y:S02]  /*9ea0*/  IMAD.MOV.U32 R24, RZ, RZ, R30 ;  /* 0x000000ffff187224 */ /* 0x000fe400078e001e */
[----:B------:R-:W1:Y:S01]  /*9eb0*/  LDSM.16.MT88.4 R28, [R194+0xb000] ;  /* 0x00b00000c21c783b */ /* 0x000e620000004200 */
[----:B------:R-:W-:Y:S02]  /*9ec0*/  IMAD.MOV.U32 R11, RZ, RZ, R142 ;  /* 0x000000ffff0b7224 */ /* 0x000fe400078e008e */
[----:B------:R-:W-:Y:S02]  /*9ed0*/  IMAD.MOV.U32 R143, RZ, RZ, R136 ;  /* 0x000000ffff8f7224 */ /* 0x000fe400078e0088 */
[----:B------:R-:W-:-:S02]  /*9ee0*/  IMAD.MOV.U32 R142, RZ, RZ, R24 ;  /* 0x000000ffff8e7224 */ /* 0x000fc400078e0018 */
[----:B------:R-:W-:Y:S02]  /*9ef0*/  IMAD.MOV.U32 R136, RZ, RZ, R27 ;  /* 0x000000ffff887224 */ /* 0x000fe400078e001b */
[----:B------:R-:W-:Y:S01]  /*9f00*/  @!P1 HADD2 R168, -R100.H0_H0, -RZ.H0_H0 ;  /* 0xa00000ff64a89230 */ /* 0x000fe20000000900 */
[----:B------:R-:W-:Y:S01]  /*9f10*/  PRMT R36, R105, 0x5410, R100 ;  /* 0x0000541069247816 */ /* 0x000fe20000000064 */
[----:B------:R-:W-:-:S03]  /*9f20*/  FADD.FTZ R2, R245, R0 ;  /* 0x00000000f5027221 */ /* 0x000fc60000010000 */
[----:B------:R-:W-:Y:S02]  /*9f30*/  @!P1 PRMT R100, R168, 0x5410, RZ ;  /* 0x00005410a8649816 */ /* 0x000fe400000000ff */
[C---:B------:R-:W-:Y:S01]  /*9f40*/  LEA R12, P1, R212.reuse, UR6, 0x1 ;  /* 0x00000006d40c7c11 */ /* 0x040fe2000f8208ff */
[----:B------:R-:W-:Y:S01]  /*9f50*/  IMAD.U32 R0, RZ, RZ, UR4 ;  /* 0x00000004ff007e24 */ /* 0x000fe2000f8e00ff */
[----:B------:R-:W-:Y:S02]  /*9f60*/  USHF.L.U32 UR4, UR17, 0x6, URZ ;  /* 0x0000000611047899 */ /* 0x000fe4000800063f */
[----:B------:R-:W-:Y:S01]  /*9f70*/  LEA.HI.X R13, R212, UR7, R213, 0x1, P1 ;  /* 0x00000007d40d7c11 */ /* 0x000fe200088f0cd5 */
[----:B------:R-:W-:Y:S02]  /*9f80*/  @!P6 HADD2 R164, -R173.H0_H0, -RZ.H0_H0 ;  /* 0xa00000ffada4e230 */ /* 0x000fe40000000900 */
[----:B------:R-:W-:Y:S02]  /*9f90*/  @!P5 HADD2 R166, -R172.H0_H0, -RZ.H0_H0 ;  /* 0xa00000ffaca6d230 */ /* 0x000fe40000000900 */
[----:B------:R-:W-:-:S04]  /*9fa0*/  IMAD.WIDE R56, R0, 0x2, R12 ;  /* 0x0000000200387825 */ /* 0x000fc800078e020c */
[----:B------:R-:W-:Y:S02]  /*9fb0*/  @!P4 HADD2 R167, -R107.H0_H0, -RZ.H0_H0 ;  /* 0xa00000ff6ba7c230 */ /* 0x000fe40000000900 */
[----:B------:R-:W-:Y:S01]  /*9fc0*/  IMAD.U32 R0, RZ, RZ, UR4 ;  /* 0x00000004ff007e24 */ /* 0x000fe2000f8e00ff */
[----:B------:R-:W-:Y:S01]  /*9fd0*/  PRMT R34, R173, 0x5410, R172 ;  /* 0x00005410ad227816 */ /* 0x000fe200000000ac */
[----:B------:R-:W-:Y:S01]  /*9fe0*/  IMAD.MOV.U32 R161, RZ, RZ, R35 ;  /* 0x000000ffffa17224 */ /* 0x000fe200078e0023 */
[----:B------:R-:W-:Y:S01]  /*9ff0*/  PRMT R35, R107, 0x5410, R106 ;  /* 0x000054106b237816 */ /* 0x000fe2000000006a */
[----:B------:R-:W-:Y:S01]  /*a000*/  IMAD.WIDE R48, R0, 0x2, R12 ;  /* 0x0000000200307825 */ /* 0x000fe200078e020c */
[----:B------:R-:W-:Y:S01]  /*a010*/  @!P6 PRMT R173, R164, 0x5410, RZ ;  /* 0x00005410a4ade816 */ /* 0x000fe200000000ff */
[----:B------:R-:W-:Y:S01]  /*a020*/  STG.E.U16 desc[UR18][R12.64], R91 ;  /* 0x0000005b0c007986 */ /* 0x000fe2000c101512 */
[----:B------:R-:W-:Y:S01]  /*a030*/  @!P5 PRMT R172, R166, 0x5410, RZ ;  /* 0x00005410a6acd816 */ /* 0x000fe200000000ff */
[----:B------:R-:W-:Y:S01]  /*a040*/  IMAD.MOV.U32 R53, RZ, RZ, R126 ;  /* 0x000000ffff357224 */ /* 0x000fe200078e007e */
[----:B------:R-:W-:Y:S01]  /*a050*/  @!P4 PRMT R107, R167, 0x5410, RZ ;  /* 0x00005410a76bc816 */ /* 0x000fe200000000ff */
[----:B------:R-:W-:Y:S01]  /*a060*/  STG.E.U16 desc[UR18][R12.64+0x2], R89 ;  /* 0x000002590c007986 */ /* 0x000fe2000c101512 */
[----:B------:R-:W-:-:S02]  /*a070*/  IMAD.MOV.U32 R167, RZ, RZ, R125 ;  /* 0x000000ffffa77224 */ /* 0x000fc400078e007d */
[----:B------:R-:W-:Y:S01]  /*a080*/  IMAD.MOV.U32 R166, RZ, RZ, R124 ;  /* 0x000000ffffa67224 */ /* 0x000fe200078e007c */
[----:B------:R1:W-:Y:S01]  /*a090*/  STG.E.U16 desc[UR18][R56.64], R93 ;  /* 0x0000005d38007986 */ /* 0x0003e2000c101512 */
[----:B------:R-:W-:Y:S01]  /*a0a0*/  IMAD.MOV.U32 R164, RZ, RZ, R127 ;  /* 0x000000ffffa47224 */ /* 0x000fe200078e007f */
[--C-:B------:R-:W-:Y:S02]  /*a0b0*/  HSET2.LE.AND R16, R37, R20.reuse, PT ;  /* 0x0000001425107233 */ /* 0x100fe40003803000 */
[----:B------:R-:W-:Y:S01]  /*a0c0*/  STG.E.U16 desc[UR18][R56.64+0x2], R94 ;  /* 0x0000025e38007986 */ /* 0x000fe2000c101512 */
[----:B------:R-:W-:-:S03]  /*a0d0*/  HSET2.LE.AND R22, R22, R20, PT ;  /* 0x0000001416167233 */ /* 0x000fc60003803000 */
[----:B------:R1:W-:Y:S01]  /*a0e0*/  STG.E.U16 desc[UR18][R48.64], R90 ;  /* 0x0000005a30007986 */ /* 0x0003e2000c101512 */
[--C-:B------:R-:W-:Y:S02]  /*a0f0*/  HSET2.LE.AND R23, R23, R20.reuse, PT ;  /* 0x0000001417177233 */ /* 0x100fe40003803000 */
[--C-:B------:R-:W-:Y:S02]  /*a100*/  HSET2.LE.AND R19, R39, R20.reuse, PT ;  /* 0x0000001427137233 */ /* 0x100fe40003803000 */
[--C-:B------:R-:W-:Y:S02]  /*a110*/  HSET2.LE.AND R21, R21, R20.reuse, PT ;  /* 0x0000001415157233 */ /* 0x100fe40003803000 */
[--C-:B------:R-:W-:Y:S02]  /*a120*/  HSET2.LE.AND R17, R41, R20.reuse, PT ;  /* 0x0000001429117233 */ /* 0x100fe40003803000 */
[--C-:B------:R-:W-:Y:S01]  /*a130*/  HSET2.LE.AND R18, R40, R20.reuse, PT ;  /* 0x0000001428127233 */ /* 0x100fe20003803000 */
[----:B------:R-:W-:Y:S01]  /*a140*/  FADD.FTZ R247, R247, R2 ;  /* 0x00000002f7f77221 */ /* 0x000fe20000010000 */
[----:B------:R1:W-:Y:S01]  /*a150*/  STG.E.U16 desc[UR18][R48.64+0x2], R92 ;  /* 0x0000025c30007986 */ /* 0x0003e2000c101512 */
[----:B------:R-:W-:-:S02]  /*a160*/  HSET2.LE.AND R0, R45, R20, PT ;  /* 0x000000142d007233 */ /* 0x000fc40003803000 */
[--C-:B------:R-:W-:Y:S02]  /*a170*/  HSET2.LE.AND R2, R44, R20.reuse, PT ;  /* 0x000000142c027233 */ /* 0x100fe40003803000 */
[--C-:B------:R-:W-:Y:S02]  /*a180*/  HSET2.LE.AND R14, R43, R20.reuse, PT ;  /* 0x000000142b0e7233 */ /* 0x100fe40003803000 */
[----:B------:R-:W-:Y:S02]  /*a190*/  HSET2.LE.AND R15, R38, R20, PT ;  /* 0x00000014260f7233 */ /* 0x000fe40003803000 */
[----:B-1----:R-:W-:Y:S01]  /*a1a0*/  LOP3.LUT R93, R21, R34, RZ, 0xc0, !PT ;  /* 0x00000022155d7212 */ /* 0x002fe200078ec0ff */
[----:B------:R-:W-:Y:S02]  /*a1b0*/  IMAD.MOV.U32 R90, RZ, RZ, R11 ;  /* 0x000000ffff5a7224 */ /* 0x000fe400078e000b */
[----:B------:R-:W-:Y:S01]  /*a1c0*/  HMMA.16816.F32 R8, R76, R28, RZ ;  /* 0x0000001c4c08723c */ /* 0x000fe200000018ff */
[----:B------:R-:W-:-:S02]  /*a1d0*/  LOP3.LUT R94, R22, R35, RZ, 0xc0, !PT ;  /* 0x00000023165e7212 */ /* 0x000fc400078ec0ff */
[----:B------:R-:W-:Y:S01]  /*a1e0*/  LOP3.LUT R92, R19, R46, RZ, 0xc0, !PT ;  /* 0x0000002e135c7212 */ /* 0x000fe200078ec0ff */
[----:B------:R-:W-:Y:S02]  /*a1f0*/  @!P3 HADD2 R170, -R106.H0_H0, -RZ.H0_H0 ;  /* 0xa00000ff6aaab230 */ /* 0x000fe40000000900 */
[----:B------:R-:W-:Y:S01]  /*a200*/  @!P2 HADD2 R169, -R105.H0_H0, -RZ.H0_H0 ;  /* 0xa00000ff69a9a230 */ /* 0x000fe20000000900 */
[----:B------:R-:W-:Y:S01]  /*a210*/  LOP3.LUT R96, R14, R96, RZ, 0xc0, !PT ;  /* 0x000000600e607212 */ /* 0x000fe200078ec0ff */
[----:B------:R-:W-:Y:S01]  /*a220*/  IMAD.MOV.U32 R91, RZ, RZ, R171 ;  /* 0x000000ffff5b7224 */ /* 0x000fe200078e00ab */
[----:B------:R-:W-:Y:S01]  /*a230*/  @!P3 PRMT R106, R170, 0x5410, RZ ;  /* 0x00005410aa6ab816 */ /* 0x000fe200000000ff */
[----:B------:R-:W-:Y:S01]  /*a240*/  IMAD.MOV.U32 R14, RZ, RZ, R167 ;  /* 0x000000ffff0e7224 */ /* 0x000fe200078e00a7 */
[----:B------:R-:W-:Y:S01]  /*a250*/  @!P2 PRMT R105, R169, 0x5410, RZ ;  /* 0x00005410a969a816 */ /* 0x000fe200000000ff */
[----:B------:R-:W-:Y:S02]  /*a260*/  IMAD.MOV.U32 R169, RZ, RZ, R157 ;  /* 0x000000ffffa97224 */ /* 0x000fe400078e009d */
[----:B------:R-:W-:-:S02]  /*a270*/  IMAD.MOV.U32 R170, RZ, RZ, R156 ;  /* 0x000000ffffaa7224 */ /* 0x000fc400078e009c */
[----:B------:R-:W-:Y:S02]  /*a280*/  IMAD.MOV.U32 R171, RZ, RZ, R150 ;  /* 0x000000ffffab7224 */ /* 0x000fe400078e0096 */
[----:B------:R-:W-:Y:S02]  /*a290*/  IMAD.MOV.U32 R168, RZ, RZ, R151 ;  /* 0x000000ffffa87224 */ /* 0x000fe400078e0097 */
[----:B----4-:R-:W-:Y:S01]  /*a2a0*/  FADD.FTZ R252, R165, R3 ;  /* 0x00000003a5fc7221 */ /* 0x010fe20000010000 */
[----:B------:R-:W-:Y:S02]  /*a2b0*/  IMAD.MOV.U32 R165, RZ, RZ, R25 ;  /* 0x000000ffffa57224 */ /* 0x000fe400078e0019 */
[----:B------:R-:W1:Y:S01]  /*a2c0*/  LDSM.16.MT88.4 R24, [R194+0xb400] ;  /* 0x00b40000c218783b */ /* 0x000e620000004200 */
[----:B--2---:R-:W-:Y:S01]  /*a2d0*/  FADD.FTZ R33, R33, R6 ;  /* 0x0000000621217221 */ /* 0x004fe20000010000 */
[----:B---3--:R-:W-:Y:S02]  /*a2e0*/  FADD.FTZ R32, R32, R4 ;  /* 0x0000000420207221 */ /* 0x008fe40000010000 */
[----:B------:R-:W-:Y:S01]  /*a2f0*/  HMMA.16816.F32 R4, R68, R28, RZ ;  /* 0x0000001c4404723c */ /* 0x000fe200000018ff */
[----:B------:R-:W-:Y:S01]  /*a300*/  HSET2.LE.AND R3, R85, R20, PT ;  /* 0x0000001455037233 */ /* 0x000fe20003803000 */
[----:B------:R-:W-:Y:S01]  /*a310*/  FADD.FTZ R246, R120, R33 ;  /* 0x0000002178f67221 */ /* 0x000fe20000010000 */
[----:B------:R-:W-:-:S03]  /*a320*/  FADD.FTZ R245, R117, R32 ;  /* 0x0000002075f57221 */ /* 0x000fc60000010000 */
[----:B------:R-:W-:-:S15]  /*a330*/  HMMA.16816.F32 R32, R68, R58, RZ ;  /* 0x0000003a4420723c */ /* 0x000fde00000018ff */
[----:B------:R-:W-:-:S03]  /*a340*/  NOP ;  /* 0x0000000000007918 */ /* 0x000fc60000000000 */
[----:B-1----:R-:W-:Y:S07]  /*a350*/  HMMA.16816.F32 R124, R64, R24, R4 ;  /* 0x00000018407c723c */ /* 0x002fee0000001804 */
[--C-:B------:R-:W-:Y:S02]  /*a360*/  HSET2.LE.AND R5, R47, R20.reuse, PT ;  /* 0x000000142f057233 */ /* 0x100fe40003803000 */
[--C-:B------:R-:W-:Y:S02]  /*a370*/  HSET2.LE.AND R6, R80, R20.reuse, PT ;  /* 0x0000001450067233 */ /* 0x100fe40003803000 */
[----:B------:R-:W-:-:S02]  /*a380*/  HSET2.LE.AND R7, R42, R20, PT ;  /* 0x000000142a077233 */ /* 0x000fc40003803000 */
[----:B------:R-:W-:Y:S02]  /*a390*/  LOP3.LUT R99, R5, R99, RZ, 0xc0, !PT ;  /* 0x0000006305637212 */ /* 0x000fe400078ec0ff */
[----:B------:R-:W-:Y:S01]  /*a3a0*/  LOP3.LUT R5, R16, R95, RZ, 0xc0, !PT ;  /* 0x0000005f10057212 */ /* 0x000fe200078ec0ff */
[C---:B------:R-:W-:Y:S01]  /*a3b0*/  HMMA.16816.F32 R44, R68.reuse, R118, RZ ;  /* 0x00000076442c723c */ /* 0x040fe200000018ff */
[----:B------:R-:W-:Y:S02]  /*a3c0*/  HSET2.LE.AND R4, R84, R20, PT ;  /* 0x0000001454047233 */ /* 0x000fe40003803000 */
[----:B------:R-:W-:Y:S02]  /*a3d0*/  LOP3.LUT R97, R7, R97, RZ, 0xc0, !PT ;  /* 0x0000006107617212 */ /* 0x000fe400078ec0ff */
[----:B------:R-:W-:Y:S01]  /*a3e0*/  LOP3.LUT R98, R6, R98, RZ, 0xc0, !PT ;  /* 0x0000006206627212 */ /* 0x000fe200078ec0ff */
[----:B------:R-:W-:Y:S01]  /*a3f0*/  HMMA.16816.F32 R40, R68, R122, RZ ;  /* 0x0000007a4428723c */ /* 0x000fe200000018ff */
[----:B------:R-:W-:-:S02]  /*a400*/  LOP3.LUT R95, R23, R36, RZ, 0xc0, !PT ;  /* 0x00000024175f7212 */ /* 0x000fc400078ec0ff */
[----:B------:R-:W-:Y:S02]  /*a410*/  LOP3.LUT R6, R17, R88, RZ, 0xc0, !PT ;  /* 0x0000005811067212 */ /* 0x000fe400078ec0ff */
[----:B------:R-:W-:Y:S01]  /*a420*/  LOP3.LUT R7, R18, R81, RZ, 0xc0, !PT ;  /* 0x0000005112077212 */ /* 0x000fe200078ec0ff */
[C---:B------:R-:W-:Y:S06]  /*a430*/  HMMA.16816.F32 R36, R68.reuse, R82, RZ ;  /* 0x000000524424723c */ /* 0x040fec00000018ff */
[C---:B------:R-:W-:Y:S06]  /*a440*/  HMMA.16816.F32 R20, R68.reuse, R50, RZ ;  /* 0x000000324414723c */ /* 0x040fec00000018ff */
[----:B------:R-:W-:Y:S01]  /*a450*/  HMMA.16816.F32 R16, R68, R30, RZ ;  /* 0x0000001e4410723c */ /* 0x000fe200000018ff */
[----:B------:R-:W-:-:S05]  /*a460*/  IMAD.MOV.U32 R120, RZ, RZ, R161 ;  /* 0x000000ffff787224 */ /* 0x000fca00078e00a1 */
[----:B------:R-:W-:Y:S01]  /*a470*/  HMMA.16816.F32 R212, R72, R24, R8 ;  /* 0x0000001848d4723c */ /* 0x000fe20000001808 */
[----:B------:R-:W-:Y:S02]  /*a480*/  IMAD.MOV.U32 R161, RZ, RZ, R162 ;  /* 0x000000ffffa17224 */ /* 0x000fe400078e00a2 */
[----:B------:R-:W-:-:S04]  /*a490*/  IMAD.MOV.U32 R117, RZ, RZ, R165 ;  /* 0x000000ffff757224 */ /* 0x000fc800078e00a5 */
[----:B------:R-:W-:Y:S02]  /*a4a0*/  LOP3.LUT R11, R4, R109, RZ, 0xc0, !PT ;  /* 0x0000006d040b7212 */ /* 0x000fe400078ec0ff */
[----:B------:R-:W-:Y:S01]  /*a4b0*/  LOP3.LUT R4, R15, R108, RZ, 0xc0, !PT ;  /* 0x0000006c0f047212 */ /* 0x000fe200078ec0ff */
[----:B------:R-:W-:Y:S01]  /*a4c0*/  IMAD.MOV.U32 R108, RZ, RZ, R163 ;  /* 0x000000ffff6c7224 */ /* 0x000fe200078e00a3 */
[----:B------:R-:W-:Y:S01]  /*a4d0*/  LOP3.LUT R10, R3, R112, RZ, 0xc0, !PT ;  /* 0x00000070030a7212 */ /* 0x000fe200078ec0ff */
[----:B------:R-:W-:Y:S01]  /*a4e0*/  IMAD.MOV.U32 R3, RZ, RZ, R137 ;  /* 0x000000ffff037224 */ /* 0x000fe200078e0089 */
[----:B------:R-:W-:Y:S01]  /*a4f0*/  LOP3.LUT R9, R2, R113, RZ, 0xc0, !PT ;  /* 0x0000007102097212 */ /* 0x000fe200078ec0ff */
        /* <DEDUP_REMOVED lines=17> */
[----:B------:R-:W2:Y:S03]  /*a610*/  LDL.LU R234, [R1+0x1ac] ;  /* 0x0001ac0001ea7983 */ /* 0x000ea60000300800 */
[C---:B------:R-:W-:Y:S06]  /*a620*/  HMMA.16816.F32 R148, R64.reuse, R86, R36 ;  /* 0x000000564094723c */ /* 0x040fec0000001824 */
[----:B------:R-:W-:Y:S06]  /*a630*/  HMMA.16816.F32 R64, R64, R26, R16 ;  /* 0x0000001a4040723c */ /* 0x000fec0000001810 */
[----:B------:R-:W-:Y:S07]  /*a640*/  HMMA.16816.F32 R16, R76, R118, RZ ;  /* 0x000000764c10723c */ /* 0x000fee00000018ff */
[----:B------:R-:W-:-:S02]  /*a650*/  IMAD.MOV.U32 R118, RZ, RZ, R15 ;  /* 0x000000ffff767224 */ /* 0x000fc400078e000f */
[----:B------:R-:W-:Y:S02]  /*a660*/  IMAD.MOV.U32 R15, RZ, RZ, R236 ;  /* 0x000000ffff0f7224 */ /* 0x000fe400078e00ec */
[----:B------:R-:W3:Y:S01]  /*a670*/  LDL.LU R236, [R1+0x1a8] ;  /* 0x0001a80001ec7983 */ /* 0x000ee20000300800 */
[----:B------:R-:W-:-:S12]  /*a680*/  HMMA.16816.F32 R20, R76, R122, RZ ;  /* 0x0000007a4c14723c */ /* 0x000fd800000018ff */
[----:B------:R-:W-:Y:S06]  /*a690*/  HMMA.16816.F32 R44, R72, R114, R16 ;  /* 0x00000072482c723c */ /* 0x000fec0000001810 */
[----:B------:R-:W-:Y:S06]  /*a6a0*/  HMMA.16816.F32 R16, R76, R82, RZ ;  /* 0x000000524c10723c */ /* 0x000fec00000018ff */
[----:B------:R-:W-:Y:S06]  /*a6b0*/  HMMA.16816.F32 R40, R72, R110, R20 ;  /* 0x0000006e4828723c */ /* 0x000fec0000001814 */
[----:B------:R-:W-:-:S12]  /*a6c0*/  HMMA.16816.F32 R20, R76, R50, RZ ;  /* 0x000000324c14723c */ /* 0x000fd800000018ff */
[----:B------:R-:W-:Y:S06]  /*a6d0*/  HMMA.16816.F32 R36, R72, R86, R16 ;  /* 0x000000564824723c */ /* 0x000fec0000001810 */
[----:B------:R-:W-:Y:S01]  /*a6e0*/  HMMA.16816.F32 R16, R76, R30, RZ ;  /* 0x0000001e4c10723c */ /* 0x000fe200000018ff */
[----:B------:R-:W-:Y:S01]  /*a6f0*/  LOP3.LUT R8, R0, R116, RZ, 0xc0, !PT ;  /* 0x0000007400087212 */ /* 0x000fe200078ec0ff */
[----:B------:R-:W-:Y:S02]  /*a700*/  IMAD.MOV.U32 R0, RZ, RZ, R53 ;  /* 0x000000ffff007224 */ /* 0x000fe400078e0035 */
[----:B------:R-:W-:-:S02]  /*a710*/  IMAD.MOV.U32 R89, RZ, RZ, R52 ;  /* 0x000000ffff597224 */ /* 0x000fc400078e0034 */
[----:B------:R-:W-:Y:S01]  /*a720*/  HMMA.16816.F32 R52, R72, R54, R20 ;  /* 0x000000364834723c */ /* 0x000fe20000001814 */
[----:B------:R-:W1:-:S15]  /*a730*/  LDSM.16.MT88.4 R20, [R194+0x9800] ;  /* 0x00980000c214783b */ /* 0x000e5e0000004200 */
[----:B------:R-:W-:-:S02]  /*a740*/  NOP ;  /* 0x0000000000007918 */ /* 0x000fc40000000000 */
[----:B------:R-:W-:Y:S01]  /*a750*/  HMMA.16816.F32 R28, R72, R26, R16 ;  /* 0x0000001a481c723c */ /* 0x000fe20000001810 */
[----:B------:R-:W4:Y:S04]  /*a760*/  LDSM.16.MT88.4 R24, [R192+0x9800] ;  /* 0x00980000c018783b */ /* 0x000f280000004200 */
[----:B------:R-:W4:Y:S01]  /*a770*/  LDSM.16.MT88.4 R16, [R192+0xa800] ;  /* 0x00a80000c010783b */ /* 0x000f220000004200 */
[----:B------:R-:W-:Y:S01]  /*a780*/  HMMA.16816.F32 R32, R76, R58, RZ ;  /* 0x0000003a4c20723c */ /* 0x000fe200000018ff */
[----:B------:R-:W-:Y:S02]  /*a790*/  IMAD.MOV.U32 R119, RZ, RZ, R108 ;  /* 0x000000ffff777224 */ /* 0x000fe400078e006c */
[----:B------:R-:W-:Y:S02]  /*a7a0*/  IMAD.MOV.U32 R123, RZ, RZ, R118 ;  /* 0x000000ffff7b7224 */ /* 0x000fe400078e0076 */
[----:B------:R-:W-:-:S02]  /*a7b0*/  IMAD.MOV.U32 R114, RZ, RZ, R119 ;  /* 0x000000ffff727224 */ /* 0x000fc400078e0077 */
[----:B------:R-:W-:Y:S02]  /*a7c0*/  IMAD.MOV.U32 R122, RZ, RZ, R123 ;  /* 0x000000ffff7a7224 */ /* 0x000fe400078e007b */
[----:B------:R-:W-:Y:S02]  /*a7d0*/  IMAD.MOV.U32 R123, RZ, RZ, R114 ;  /* 0x000000ffff7b7224 */ /* 0x000fe400078e0072 */
[----:B------:R-:W-:Y:S02]  /*a7e0*/  IMAD.MOV.U32 R116, RZ, RZ, R61 ;  /* 0x000000ffff747224 */ /* 0x000fe400078e003d */
[----:B------:R-:W-:Y:S01]  /*a7f0*/  IMAD.MOV.U32 R112, RZ, RZ, R60 ;  /* 0x000000ffff707224 */ /* 0x000fe200078e003c */
[----:B-1----:R-:W-:Y:S10]  /*a800*/  HMMA.16816.F32 R128, R8, R20, R128 ;  /* 0x000000140880723c */ /* 0x002ff40000001880 */
[----:B------:R-:W-:Y:S06]  /*a810*/  HMMA.16816.F32 R60, R72, R62, R32 ;  /* 0x0000003e483c723c */ /* 0x000fec0000001820 */
[----:B------:R-:W-:Y:S06]  /*a820*/  HMMA.16816.F32 R160, R4, R20, R160 ;  /* 0x0000001404a0723c */ /* 0x000fec00000018a0 */
[C---:B----4-:R-:W-:Y:S06]  /*a830*/  HMMA.16816.F32 R32, R8.reuse, R26, R44 ;  /* 0x0000001a0820723c */ /* 0x050fec000000182c */
[C---:B------:R-:W-:Y:S06]  /*a840*/  HMMA.16816.F32 R44, R8.reuse, R22, R40 ;  /* 0x00000016082c723c */ /* 0x040fec0000001828 */
[-C--:B------:R-:W-:Y:S06]  /*a850*/  HMMA.16816.F32 R120, R8, R16.reuse, R120 ;  /* 0x000000100878723c */ /* 0x080fec0000001878 */
[C---:B------:R-:W-:Y:S06]  /*a860*/  HMMA.16816.F32 R152, R4.reuse, R16, R152 ;  /* 0x000000100498723c */ /* 0x040fec0000001898 */
[-C--:B------:R-:W-:Y:S06]  /*a870*/  HMMA.16816.F32 R148, R4, R18.reuse, R148 ;  /* 0x000000120494723c */ /* 0x080fec0000001894 */
[----:B------:R-:W-:Y:S01]  /*a880*/  HMMA.16816.F32 R40, R8, R18, R36 ;  /* 0x000000120828723c */ /* 0x000fe20000001824 */
[----:B------:R-:W-:Y:S05]  /*a890*/  LDSM.16.MT88.4 R16, [R194+0xb800] ;  /* 0x00b80000c210783b */ /* 0x000fea0000004200 */
[----:B------:R-:W-:Y:S01]  /*a8a0*/  HMMA.16816.F32 R156, R4, R22, R156 ;  /* 0x00000016049c723c */ /* 0x000fe2000000189c */
[----:B------:R-:W1:Y:S05]  /*a8b0*/  LDSM.16.MT88.4 R20, [R192+0xb800] ;  /* 0x00b80000c014783b */ /* 0x000e6a0000004200 */
[-C--:B------:R-:W-:Y:S06]  /*a8c0*/  HMMA.16816.F32 R136, R8, R24.reuse, R136 ;  /* 0x000000180888723c */ /* 0x080fec0000001888 */
[C---:B------:R-:W-:Y:S06]  /*a8d0*/  HMMA.16816.F32 R168, R4.reuse, R24, R168 ;  /* 0x0000001804a8723c */ /* 0x040fec00000018a8 */
[----:B------:R-:W-:Y:S01]  /*a8e0*/  HMMA.16816.F32 R164, R4, R26, R164 ;  /* 0x0000001a04a4723c */ /* 0x000fe200000018a4 */
[----:B------:R-:W4:Y:S01]  /*a8f0*/  LDSM.16.MT88.4 R24, [R194+0xa800] ;  /* 0x00a80000c218783b */ /* 0x000f220000004200 */
[----:B------:R-:W-:-:S02]  /*a900*/  IMAD.MOV.U32 R108, RZ, RZ, R14 ;  /* 0x000000ffff6c7224 */ /* 0x000fc400078e000e */
[----:B------:R-:W-:Y:S02]  /*a910*/  IMAD.MOV.U32 R81, RZ, RZ, R90 ;  /* 0x000000ffff517224 */ /* 0x000fe400078e005a */
[----:B------:R-:W-:Y:S02]  /*a920*/  IMAD.MOV.U32 R14, RZ, RZ, R104 ;  /* 0x000000ffff0e7224 */ /* 0x000fe400078e0068 */
[----:B------:R-:W-:Y:S01]  /*a930*/  IMAD.MOV.U32 R90, RZ, RZ, R101 ;  /* 0x000000ffff5a7224 */ /* 0x000fe200078e0065 */
[----:B------:R-:W-:Y:S01]  /*a940*/  UIMAD UR17, UR17, 0x48, URZ ;  /* 0x00000048111178a4 */ /* 0x000fe2000f8e023f */
[----:B------:R-:W-:Y:S01]  /*a950*/  IMAD.MOV.U32 R115, RZ, RZ, R81 ;  /* 0x000000ffff737224 */ /* 0x000fe200078e0051 */
[----:B------:R2:W5:Y:S01]  /*a960*/  LDL.LU R104, [R1+0x1a4] ;  /* 0x0001a40001687983 */ /* 0x0005620000300800 */
[----:B------:R-:W-:Y:S02]  /*a970*/  IMAD.MOV.U32 R118, RZ, RZ, R88 ;  /* 0x000000ffff767224 */ /* 0x000fe400078e0058 */
[----:B------:R-:W-:Y:S01]  /*a980*/  IMAD.MOV.U32 R119, RZ, RZ, R15 ;  /* 0x000000ffff777224 */ /* 0x000fe200078e000f */
[----:B------:R2:W5:Y:S01]  /*a990*/  LDL.LU R101, [R1+0x1a0] ;  /* 0x0001a00001657983 */ /* 0x0005620000300800 */
[----:B------:R-:W-:-:S02]  /*a9a0*/  IMAD.MOV.U32 R81, RZ, RZ, R14 ;  /* 0x000000ffff517224 */ /* 0x000fc400078e000e */
[----:B------:R-:W-:Y:S02]  /*a9b0*/  IMAD.MOV.U32 R88, RZ, RZ, R90 ;  /* 0x000000ffff587224 */ /* 0x000fe400078e005a */
[----:B------:R-:W-:Y:S02]  /*a9c0*/  IMAD.MOV.U32 R15, RZ, RZ, R102 ;  /* 0x000000ffff0f7224 */ /* 0x000fe400078e0066 */
[----:B------:R-:W-:Y:S01]  /*a9d0*/  IMAD.MOV.U32 R14, RZ, RZ, R244 ;  /* 0x000000ffff0e7224 */ /* 0x000fe200078e00f4 */
[----:B-1----:R-:W-:Y:S01]  /*a9e0*/  HMMA.16816.F32 R76, R4, R22, R68 ;  /* 0x00000016044c723c */ /* 0x002fe20000001844 */
[----:B------:R-:W-:Y:S01]  /*a9f0*/  IMAD.MOV.U32 R90, RZ, RZ, R231 ;  /* 0x000000ffff5a7224 */ /* 0x000fe200078e00e7 */
[----:B------:R1:W5:Y:S01]  /*aa00*/  LDL.LU R102, [R1+0x19c] ;  /* 0x00019c0001667983 */ /* 0x0003620000300800 */
[----:B------:R-:W-:Y:S02]  /*aa10*/  IMAD.MOV.U32 R110, RZ, RZ, R115 ;  /* 0x000000ffff6e7224 */ /* 0x000fe400078e0073 */
[----:B------:R-:W-:-:S02]  /*aa20*/  IMAD.MOV.U32 R111, RZ, RZ, R118 ;  /* 0x000000ffff6f7224 */ /* 0x000fc400078e0076 */
[----:B------:R-:W-:Y:S02]  /*aa30*/  IMAD.MOV.U32 R82, RZ, RZ, R119 ;  /* 0x000000ffff527224 */ /* 0x000fe400078e0077 */
[----:B------:R-:W-:Y:S02]  /*aa40*/  IMAD.MOV.U32 R83, RZ, RZ, R81 ;  /* 0x000000ffff537224 */ /* 0x000fe400078e0051 */
[----:B------:R-:W-:Y:S01]  /*aa50*/  IMAD.MOV.U32 R114, RZ, RZ, R88 ;  /* 0x000000ffff727224 */ /* 0x000fe200078e0058 */
[----:B------:R-:W-:Y:S01]  /*aa60*/  HMMA.16816.F32 R36, R4, R18, R64 ;  /* 0x000000120424723c */ /* 0x000fe20000001840 */
        /* <DEDUP_REMOVED lines=9> */
[----:B------:R-:W-:Y:S01]  /*ab00*/  IMAD.MOV.U32 R88, RZ, RZ, R207 ;  /* 0x000000ffff587224 */ /* 0x000fe200078e00cf */
[C---:B----4-:R-:W-:Y:S01]  /*ab10*/  HMMA.16816.F32 R144, R4.reuse, R24, R144 ;  /* 0x000000180490723c */ /* 0x050fe20000001890 */
[----:B------:R-:W-:Y:S01]  /*ab20*/  IMAD.MOV.U32 R90, RZ, RZ, R206 ;  /* 0x000000ffff5a7224 */ /* 0x000fe200078e00ce */
[----:B------:R1:W5:Y:S01]  /*ab30*/  LDL.LU R103, [R1+0x190] ;  /* 0x0001900001677983 */ /* 0x0003620000300800 */
[----:B------:R-:W-:Y:S02]  /*ab40*/  IMAD.MOV.U32 R89, RZ, RZ, R205 ;  /* 0x000000ffff597224 */ /* 0x000fe400078e00cd */
[----:B------:R-:W-:Y:S01]  /*ab50*/  IMAD.MOV.U32 R91, RZ, RZ, R195 ;  /* 0x000000ffff5b7224 */ /* 0x000fe200078e00c3 */
[----:B------:R-:W-:Y:S01]  /*ab60*/  HMMA.16816.F32 R72, R4, R20, R132 ;  /* 0x000000140448723c */ /* 0x000fe20000001884 */
[----:B------:R-:W-:Y:S01]  /*ab70*/  IMAD.MOV.U32 R50, RZ, RZ, R110 ;  /* 0x000000ffff327224 */ /* 0x000fe200078e006e */
[----:B------:R-:W-:Y:S01]  /*ab80*/  LDSM.16.MT88.4 R132, [R192+0x9c00] ;  /* 0x009c0000c084783b */ /* 0x000fe20000004200 */
[----:B------:R-:W-:-:S02]  /*ab90*/  IMAD.MOV.U32 R51, RZ, RZ, R111 ;  /* 0x000000ffff337224 */ /* 0x000fc400078e006f */
[----:B------:R-:W-:Y:S01]  /*aba0*/  IMAD.MOV.U32 R58, RZ, RZ, R82 ;  /* 0x000000ffff3a7224 */ /* 0x000fe200078e0052 */
[-C--:B------:R-:W-:Y:S01]  /*abb0*/  HMMA.16816.F32 R140, R4, R26.reuse, R140 ;  /* 0x0000001a048c723c */ /* 0x080fe2000000188c */
        /* <DEDUP_REMOVED lines=9> */
[----:B------:R-:W-:Y:S01]  /*ac50*/  HMMA.16816.F32 R52, R8, R22, R52 ;  /* 0x000000160834723c */ /* 0x000fe20000001834 */
[----:B------:R-:W-:Y:S01]  /*ac60*/  IMAD.MOV.U32 R119, RZ, RZ, R89 ;  /* 0x000000ffff777224 */ /* 0x000fe200078e0059 */
[----:B------:R1:W5:Y:S01]  /*ac70*/  LDL.LU R205, [R1+0x184] ;  /* 0x0001840001cd7983 */ /* 0x0003620000300800 */
[----:B------:R-:W-:-:S03]  /*ac80*/  IMAD.MOV.U32 R81, RZ, RZ, R91 ;  /* 0x000000ffff517224 */ /* 0x000fc600078e005b */
[----:B------:R-:W-:Y:S01]  /*ac90*/  HMMA.16816.F32 R88, R4, R16, R124 ;  /* 0x000000100458723c */ /* 0x000fe2000000187c */
[----:B------:R-:W-:Y:S01]  /*aca0*/  IMAD.MOV.U32 R86, RZ, RZ, R114 ;  /* 0x000000ffff567224 */ /* 0x000fe200078e0072 */
[----:B------:R-:W4:Y:S01]  /*acb0*/  LDSM.16.MT88.4 R4, [R194+0xbc00] ;  /* 0x00bc0000c204783b */ /* 0x000f220000004200 */
[----:B------:R-:W-:Y:S02]  /*acc0*/  IMAD.MOV.U32 R87, RZ, RZ, R115 ;  /* 0x000000ffff577224 */ /* 0x000fe400078e0073 */
[----:B------:R-:W-:Y:S01]  /*acd0*/  IMAD.MOV.U32 R65, RZ, RZ, R50 ;  /* 0x000000ffff417224 */ /* 0x000fe200078e0032 */
[C---:B------:R-:W-:Y:S01]  /*ace0*/  HMMA.16816.F32 R28, R8.reuse, R18, R28 ;  /* 0x00000012081c723c */ /* 0x040fe2000000181c */
[----:B------:R-:W-:Y:S01]  /*acf0*/  IMAD.MOV.U32 R126, RZ, RZ, R112 ;  /* 0x000000ffff7e7224 */ /* 0x000fe200078e0070 */
[----:B------:R1:W5:Y:S01]  /*ad00*/  LDL.LU R195, [R1+0x180] ;  /* 0x0001800001c37983 */ /* 0x0003620000300800 */
[----:B------:R-:W-:Y:S02]  /*ad10*/  IMAD.MOV.U32 R127, RZ, RZ, R113 ;  /* 0x000000ffff7f7224 */ /* 0x000fe400078e0071 */
[----:B------:R-:W-:Y:S01]  /*ad20*/  IMAD.MOV.U32 R50, RZ, RZ, R59 ;  /* 0x000000ffff327224 */ /* 0x000fe200078e003b */
[----:B------:R-:W-:Y:S01]  /*ad30*/  HMMA.16816.F32 R112, R8, R24, R248 ;  /* 0x000000180870723c */ /* 0x000fe200000018f8 */
[----:B------:R-:W-:-:S02]  /*ad40*/  IMAD.MOV.U32 R242, RZ, RZ, R2 ;  /* 0x000000fffff27224 */ /* 0x000fc400078e0002 */
[----:B------:R-:W-:Y:S02]  /*ad50*/  IMAD.MOV.U32 R241, RZ, RZ, R0 ;  /* 0x000000fffff17224 */ /* 0x000fe400078e0000 */
[----:B------:R-:W-:Y:S02]  /*ad60*/  IMAD.MOV.U32 R64, RZ, RZ, R127 ;  /* 0x000000ffff407224 */ /* 0x000fe400078e007f */
[----:B------:R-:W-:Y:S02]  /*ad70*/  IMAD.MOV.U32 R251, RZ, RZ, R126 ;  /* 0x000000fffffb7224 */ /* 0x000fe400078e007e */
[----:B------:R-:W-:Y:S01]  /*ad80*/  IMAD.MOV.U32 R59, RZ, RZ, R110 ;  /* 0x000000ffff3b7224 */ /* 0x000fe200078e006e */
[----:B------:R-:W1:Y:S01]  /*ad90*/  LDSM.16.MT88.4 R124, [R194+0x9c00] ;  /* 0x009c0000c27c783b */ /* 0x000e620000004200 */
        /* <DEDUP_REMOVED lines=9> */
[----:B------:R-:W-:Y:S01]  /*ae30*/  LDSM.16.MT88.4 R108, [R194+0xac00] ;  /* 0x00ac0000c26c783b */ /* 0x000fe20000004200 */
[----:B------:R-:W-:Y:S02]  /*ae40*/  IMAD.MOV.U32 R0, RZ, RZ, R117 ;  /* 0x000000ffff007224 */ /* 0x000fe400078e0075 */
[----:B------:R-:W-:Y:S01]  /*ae50*/  IMAD.MOV.U32 R21, RZ, RZ, R80 ;  /* 0x000000ffff157224 */ /* 0x000fe200078e0050 */
[----:B------:R-:W1:Y:S04]  /*ae60*/  LDSM.16.MT88.4 R116, [R192+0xac00] ;  /* 0x00ac0000c074783b */ /* 0x000e680000004200 */
[----:B------:R-:W1:Y:S01]  /*ae70*/  LDSM.16.MT88.4 R80, [R192+0xbc00] ;  /* 0x00bc0000c050783b */ /* 0x000e620000004200 */
[----:B------:R-:W-:-:S02]  /*ae80*/  IMAD.MOV.U32 R66, RZ, RZ, R51 ;  /* 0x000000ffff427224 */ /* 0x000fc400078e0033 */
[----:B------:R-:W-:Y:S02]  /*ae90*/  IMAD.MOV.U32 R67, RZ, RZ, R58 ;  /* 0x000000ffff437224 */ /* 0x000fe400078e003a */
[----:B------:R-:W-:Y:S02]  /*aea0*/  IMAD.MOV.U32 R51, RZ, RZ, R86 ;  /* 0x000000ffff337224 */ /* 0x000fe400078e0056 */
[----:B------:R-:W-:Y:S02]  /*aeb0*/  IMAD.MOV.U32 R58, RZ, RZ, R87 ;  /* 0x000000ffff3a7224 */ /* 0x000fe400078e0057 */
[----:B------:R-:W-:Y:S02]  /*aec0*/  IMAD.MOV.U32 R240, RZ, RZ, R84 ;  /* 0x000000fffff07224 */ /* 0x000fe400078e0054 */
[----:B------:R-:W-:Y:S02]  /*aed0*/  IMAD.MOV.U32 R20, RZ, RZ, R85 ;  /* 0x000000ffff147224 */ /* 0x000fe400078e0055 */
[----:B------:R-:W-:Y:S07]  /*aee0*/  HMMA.16816.F32 R84, R8, R16, R212 ;  /* 0x000000100854723c */ /* 0x000fee00000018d4 */
[----:B------:R-:W-:Y:S01]  /*aef0*/  FADD.FTZ R8, R241, R252 ;  /* 0x000000fcf1087221 */ /* 0x000fe20000010000 */
[----:B------:R-:W-:-:S02]  /*af00*/  IMAD.MOV.U32 R241, RZ, RZ, R242 ;  /* 0x000000fffff17224 */ /* 0x000fc400078e00f2 */
[----:B------:R-:W-:Y:S01]  /*af10*/  FADD.FTZ R9, R20, R247 ;  /* 0x000000f714097221 */ /* 0x000fe20000010000 */
[----:B------:R-:W-:Y:S02]  /*af20*/  IMAD.MOV.U32 R242, RZ, RZ, R243 ;  /* 0x000000fffff27224 */ /* 0x000fe400078e00f3 */
[----:B------:R-:W-:Y:S02]  /*af30*/  IMAD.MOV.U32 R20, RZ, RZ, R21 ;  /* 0x000000ffff147224 */ /* 0x000fe400078e0015 */
[----:B------:R-:W-:Y:S02]  /*af40*/  IMAD.MOV.U32 R243, RZ, RZ, R26 ;  /* 0x000000fffff37224 */ /* 0x000fe400078e001a */
[----:B------:R-:W-:Y:S02]  /*af50*/  IMAD.MOV.U32 R21, RZ, RZ, R2 ;  /* 0x000000ffff157224 */ /* 0x000fe400078e0002 */
[----:B------:R-:W-:Y:S02]  /*af60*/  IMAD.MOV.U32 R26, RZ, RZ, R27 ;  /* 0x000000ffff1a7224 */ /* 0x000fe400078e001b */
[----:B------:R-:W-:-:S02]  /*af70*/  IMAD.U32 R2, RZ, RZ, UR17 ;  /* 0x00000011ff027e24 */ /* 0x000fc4000f8e00ff */
[----:B------:R-:W-:Y:S02]  /*af80*/  IMAD.MOV.U32 R27, RZ, RZ, R24 ;  /* 0x000000ffff1b7224 */ /* 0x000fe400078e0018 */
[----:B------:R-:W-:Y:S02]  /*af90*/  IMAD.MOV.U32 R24, RZ, RZ, R25 ;  /* 0x000000ffff187224 */ /* 0x000fe400078e0019 */
[----:B------:R-:W-:Y:S02]  /*afa0*/  IMAD.MOV.U32 R25, RZ, RZ, R250 ;  /* 0x000000ffff197224 */ /* 0x000fe400078e00fa */
[----:B------:R-:W-:Y:S02]  /*afb0*/  IMAD.MOV.U32 R250, RZ, RZ, R3 ;  /* 0x000000fffffa7224 */ /* 0x000fe400078e0003 */
[----:B------:R-:W-:-:S05]  /*afc0*/  IMAD.WIDE R2, R2, 0x2, R12 ;  /* 0x0000000202027825 */ /* 0x000fca00078e020c */
[----:B------:R-:W-:Y:S04]  /*afd0*/  STG.E.U16 desc[UR18][R2.64], R219 ;  /* 0x000000db02007986 */ /* 0x000fe8000c101512 */
[----:B------:R-:W-:Y:S04]  /*afe0*/  STG.E.U16 desc[UR18][R2.64+0x2], R217 ;  /* 0x000002d902007986 */ /* 0x000fe8000c101512 */
[----:B---3--:R-:W-:Y:S04]  /*aff0*/  STG.E.U16 desc[UR18][R12.64+0x10], R236 ;  /* 0x000010ec0c007986 */ /* 0x008fe8000c101512 */
[----:B--2---:R-:W-:Y:S04]  /*b000*/  STG.E.U16 desc[UR18][R12.64+0x12], R234 ;  /* 0x000012ea0c007986 */ /* 0x004fe8000c101512 */
        /* <DEDUP_REMOVED lines=24> */
[-C--:B----4-:R-:W-:Y:S03]  /*b190*/  HMMA.16816.F32 R88, R92, R4.reuse, R88 ;  /* 0x000000045c58723c */ /* 0x090fe60000001858 */
[----:B------:R-:W-:Y:S04]  /*b1a0*/  STG.E.U16 desc[UR18][R56.64+0x40], R202 ;  /* 0x000040ca38007986 */ /* 0x000fe8000c101512 */
[----:B------:R-:W-:Y:S01]  /*b1b0*/  STG.E.U16 desc[UR18][R56.64+0x42], R203 ;  /* 0x000042cb38007986 */ /* 0x000fe2000c101512 */
[C---:B------:R-:W-:Y:S03]  /*b1c0*/  HMMA.16816.F32 R84, R96.reuse, R4, R84 ;  /* 0x000000046054723c */ /* 0x040fe60000001854 */
[----:B------:R-:W-:Y:S04]  /*b1d0*/  STG.E.U16 desc[UR18][R48.64+0x40], R185 ;  /* 0x000040b930007986 */ /* 0x000fe8000c101512 */
[----:B------:R-:W-:Y:S01]  /*b1e0*/  STG.E.U16 desc[UR18][R48.64+0x42], R184 ;  /* 0x000042b830007986 */ /* 0x000fe2000c101512 */
[----:B------:R-:W-:Y:S01]  /*b1f0*/  HMMA.16816.F32 R136, R96, R132, R136 ;  /* 0x000000846088723c */ /* 0x000fe20000001888 */
[----:B------:R-:W-:-:S02]  /*b200*/  FADD.FTZ R4, R20, R246 ;  /* 0x000000f614047221 */ /* 0x000fc40000010000 */
[----:B------:R-:W-:Y:S01]  /*b210*/  STG.E.U16 desc[UR18][R2.64+0x40], R183 ;  /* 0x000040b702007986 */ /* 0x000fe2000c101512 */
[----:B------:R-:W-:-:S03]  /*b220*/  FADD.FTZ R0, R0, R245 ;  /* 0x000000f500007221 */ /* 0x000fc60000010000 */
[----:B------:R-:W-:Y:S01]  /*b230*/  STG.E.U16 desc[UR18][R2.64+0x42], R182 ;  /* 0x000042b602007986 */ /* 0x000fe2000c101512 */
[C---:B------:R-:W-:Y:S03]  /*b240*/  HMMA.16816.F32 R168, R92.reuse, R132, R168 ;  /* 0x000000845ca8723c */ /* 0x040fe600000018a8 */
[----:B------:R-:W-:Y:S03]  /*b250*/  STG.E.U16 desc[UR18][R12.64+0x50], R201 ;  /* 0x000050c90c007986 */ /* 0x000fe6000c101512 */
[----:B------:R-:W-:Y:S01]  /*b260*/  HMMA.16816.F32 R164, R92, R134, R164 ;  /* 0x000000865ca4723c */ /* 0x000fe200000018a4 */
[----:B------:R-:W-:Y:S01]  /*b270*/  STG.E.U16 desc[UR18][R12.64+0x52], R200 ;  /* 0x000052c80c007986 */ /* 0x000fe2000c101512 */
[----:B------:R-:W-:-:S03]  /*b280*/  FADD.FTZ R5, R21, R9 ;  /* 0x0000000915057221 */ /* 0x000fc60000010000 */
[----:B------:R-:W-:Y:S01]  /*b290*/  STG.E.U16 desc[UR18][R56.64+0x50], R198 ;  /* 0x000050c638007986 */ /* 0x000fe2000c101512 */
[C---:B-1----:R-:W-:Y:S03]  /*b2a0*/  HMMA.16816.F32 R160, R92.reuse, R124, R160 ;  /* 0x0000007c5ca0723c */ /* 0x042fe600000018a0 */
[----:B------:R-:W-:Y:S03]  /*b2b0*/  STG.E.U16 desc[UR18][R56.64+0x52], R199 ;  /* 0x000052c738007986 */ /* 0x000fe6000c101512 */
[C---:B------:R-:W-:Y:S01]  /*b2c0*/  HMMA.16816.F32 R156, R92.reuse, R126, R156 ;  /* 0x0000007e5c9c723c */ /* 0x040fe2000000189c */
[----:B------:R-:W-:Y:S04]  /*b2d0*/  STG.E.U16 desc[UR18][R48.64+0x50], R181 ;  /* 0x000050b530007986 */ /* 0x000fe8000c101512 */
        /* <DEDUP_REMOVED lines=15> */
[C---:B------:R-:W-:Y:S01]  /*b3d0*/  HMMA.16816.F32 R120, R96.reuse, R116, R120 ;  /* 0x000000746078723c */ /* 0x040fe20000001878 */
[----:B------:R-:W-:Y:S05]  /*b3e0*/  STG.E.U16 desc[UR18][R48.64+0x62], R174 ;  /* 0x000062ae30007986 */ /* 0x000fea000c101512 */
[C---:B------:R-:W-:Y:S06]  /*b3f0*/  HMMA.16816.F32 R112, R96.reuse, R108, R112 ;  /* 0x0000006c6070723c */ /* 0x040fec0000001870 */
[C---:B------:R-:W-:Y:S01]  /*b400*/  HMMA.16816.F32 R68, R96.reuse, R80, R68 ;  /* 0x000000506044723c */ /* 0x040fe20000001844 */
[----:B------:R-:W-:Y:S05]  /*b410*/  STG.E.U16 desc[UR18][R2.64+0x60], R173 ;  /* 0x000060ad02007986 */ /* 0x000fea000c101512 */
[C---:B------:R-:W-:Y:S01]  /*b420*/  HMMA.16816.F32 R132, R96.reuse, R134, R32 ;  /* 0x000000866084723c */ /* 0x040fe20000001820 */
[----:B------:R-:W-:Y:S05]  /*b430*/  STG.E.U16 desc[UR18][R2.64+0x62], R172 ;  /* 0x000062ac02007986 */ /* 0x000fea000c101512 */
[C---:B------:R-:W-:Y:S06]  /*b440*/  HMMA.16816.F32 R124, R96.reuse, R126, R44 ;  /* 0x0000007e607c723c */ /* 0x040fec000000182c */
[C---:B------:R-:W-:Y:S06]  /*b450*/  HMMA.16816.F32 R116, R96.reuse, R118, R40 ;  /* 0x000000766074723c */ /* 0x040fec0000001828 */
[C---:B------:R-:W-:Y:S06]  /*b460*/  HMMA.16816.F32 R108, R96.reuse, R110, R60 ;  /* 0x0000006e606c723c */ /* 0x040fec000000183c */
[----:B------:R-:W-:Y:S01]  /*b470*/  HMMA.16816.F32 R80, R96, R82, R52 ;  /* 0x000000526050723c */ /* 0x000fe20000001834 */
[----:B------:R-:W-:Y:S05]  /*b480*/  STG.E.U16 desc[UR18][R12.64+0x70], R189 ;  /* 0x000070bd0c007986 */ /* 0x000fea000c101512 */
[-C--:B------:R-:W-:Y:S01]  /*b490*/  HMMA.16816.F32 R92, R92, R6.reuse, R36 ;  /* 0x000000065c5c723c */ /* 0x080fe20000001824 */
[----:B------:R-:W-:Y:S05]  /*b4a0*/  STG.E.U16 desc[UR18][R12.64+0x72], R188 ;  /* 0x000072bc0c007986 */ /* 0x000fea000c101512 */
[----:B------:R-:W-:Y:S01]  /*b4b0*/  HMMA.16816.F32 R96, R96, R6, R28 ;  /* 0x000000066060723c */ /* 0x000fe2000000181c */
[----:B------:R-:W-:Y:S06]  /*b4c0*/  STG.E.U16 desc[UR18][R56.64+0x70], R187 ;  /* 0x000070bb38007986 */ /* 0x000fec000c101512 */
[----:B------:R-:W-:Y:S01]  /*b4d0*/  FADD.FTZ R7, R240, R8 ;  /* 0x00000008f0077221 */ /* 0x000fe20000010000 */
[----:B------:R-:W-:Y:S01]  /*b4e0*/  FADD.FTZ R6, R241, R4 ;  /* 0x00000004f1067221 */ /* 0x000fe20000010000 */
[----:B------:R-:W-:Y:S01]  /*b4f0*/  FADD.FTZ R4, R242, R0 ;  /* 0x00000000f2047221 */ /* 0x000fe20000010000 */
[----:B------:R-:W-:Y:S01]  /*b500*/  FADD.FTZ R0, R243, R5 ;  /* 0x00000005f3007221 */ /* 0x000fe20000010000 */
[----:B------:R-:W-:Y:S01]  /*b510*/  FADD.FTZ R7, R26, R7 ;  /* 0x000000071a077221 */ /* 0x000fe20000010000 */
[----:B------:R-:W-:Y:S01]  /*b520*/  FADD.FTZ R6, R27, R6 ;  /* 0x000000061b067221 */ /* 0x000fe20000010000 */
[----:B------:R-:W-:Y:S01]  /*b530*/  STG.E.U16 desc[UR18][R56.64+0x72], R186 ;  /* 0x000072ba38007986 */ /* 0x000fe2000c101512 */
[----:B------:R-:W-:Y:S01]  /*b540*/  FADD.FTZ R5, R24, R4 ;  /* 0x0000000418057221 */ /* 0x000fe20000010000 */
[----:B------:R-:W-:-:S02]  /*b550*/  FADD.FTZ R4, R25, R0 ;  /* 0x0000000019047221 */ /* 0x000fc40000010000 */
[----:B------:R-:W-:Y:S04]  /*b560*/  STG.E.U16 desc[UR18][R48.64+0x70], R107 ;  /* 0x0000706b30007986 */ /* 0x000fe8000c101512 */
[----:B------:R-:W-:Y:S01]  /*b570*/  STG.E.U16 desc[UR18][R48.64+0x72], R106 ;  /* 0x0000726a30007986 */ /* 0x000fe2000c101512 */
[----:B------:R-:W-:-:S03]  /*b580*/  FADD.FTZ R0, R250, R5 ;  /* 0x00000005fa007221 */ /* 0x000fc60000010000 */
[----:B------:R-:W-:Y:S04]  /*b590*/  STG.E.U16 desc[UR18][R2.64+0x70], R105 ;  /* 0x0000706902007986 */ /* 0x000fe8000c101512 */
[----:B------:R1:W-:Y:S01]  /*b5a0*/  STG.E.U16 desc[UR18][R2.64+0x72], R100 ;  /* 0x0000726402007986 */ /* 0x0003e2000c101512 */
[----:B------:R-:W-:Y:S01]  /*b5b0*/  FADD.FTZ R4, R251, R4 ;  /* 0x00000004fb047221 */ /* 0x000fe20000010000 */
[----:B-1----:R-:W-:Y:S01]  /*b5c0*/  FADD.FTZ R3, R248, R7 ;  /* 0x00000007f8037221 */ /* 0x002fe20000010000 */
[----:B------:R-:W-:-:S03]  /*b5d0*/  FADD.FTZ R2, R249, R6 ;  /* 0x00000006f9027221 */ /* 0x000fc60000010000 */
[----:B------:R-:W-:Y:S01]  /*b5e0*/  FADD.FTZ R5, R64, R3 ;  /* 0x0000000340057221 */ /* 0x000fe20000010000 */
        /* <DEDUP_REMOVED lines=11> */
[----:B------:R1:W5:Y:S02]  /*b6a0*/  LDL.LU R193, [R1+0x17c] ;  /* 0x00017c0001c17983 */ /* 0x0003640000300800 */
[----:B------:R-:W-:-:S02]  /*b6b0*/  FADD.FTZ R221, R176, R2 ;  /* 0x00000002b0dd7221 */ /* 0x000fc40000010000 */
[----:B------:R1:W5:Y:S04]  /*b6c0*/  LDL.LU R177, [R1+0x178] ;  /* 0x0001780001b17983 */ /* 0x0003680000300800 */
[----:B------:R1:W-:Y:S04]  /*b6d0*/  STL [R1+0x128], R4 ;  /* 0x0001280401007387 */ /* 0x0003e80000100800 */
[----:B------:R1:W-:Y:S04]  /*b6e0*/  STL [R1+0x130], R3 ;  /* 0x0001300301007387 */ /* 0x0003e80000100800 */
[----:B------:R1:W5:Y:S04]  /*b6f0*/  LDL.LU R176, [R1+0x174] ;  /* 0x0001740001b07983 */ /* 0x0003680000300800 */
[----:B------:R1:W-:Y:S01]  /*b700*/  STL [R1+0x12c], R0 ;  /* 0x00012c0001007387 */ /* 0x0003e20000100800 */
[----:B------:R-:W-:Y:S05]  /*b710*/  @!P0 BRA `(.L_x_694) ;  /* 0x0000008400908947 */ /* 0x000fea0003800000 */
[----:B------:R-:W2:Y:S01]  /*b720*/  LDL.LU R59, [R1+0x7c] ;  /* 0x00007c00013b7983 */ /* 0x000ea20000300800 */
[----:B------:R-:W-:Y:S01]  /*b730*/  ULDC UR4, c[0x0][0x2d0] ;  /* 0x0000b40000047ab9 */ /* 0x000fe20000000800 */
[----:B------:R-:W3:Y:S01]  /*b740*/  S2R R15, SR_TID.X ;  /* 0x00000000000f7919 */ /* 0x000ee20000002100 */
[----:B-1----:R-:W-:Y:S01]  /*b750*/  IMAD.U32 R0, RZ, RZ, UR22 ;  /* 0x00000016ff007e24 */ /* 0x002fe2000f8e00ff */
[----:B------:R-:W-:Y:S02]  /*b760*/  IADD3 R208, P0, R12, -0x80, RZ ;  /* 0xffffff800cd07810 */ /* 0x000fe40007f1e0ff */
[----:B-----5:R-:W-:Y:S01]  /*b770*/  MOV R105, R101 ;  /* 0x0000006500697202 */ /* 0x020fe20000000f00 */
[----:B------:R-:W4:Y:S01]  /*b780*/  LDL.LU R14, [R1+0xdc] ;  /* 0x0000dc00010e7983 */ /* 0x000f220000300800 */
[----:B------:R-:W-:Y:S01]  /*b790*/  ISETP.GE.AND P1, PT, R176, UR4, PT ;  /* 0x00000004b0007c0c */ /* 0x000fe2000bf26270 */
[----:B------:R-:W-:Y:S01]  /*b7a0*/  UIADD3 UR31, UR28, -0x2, URZ ;  /* 0xfffffffe1c1f7890 */ /* 0x000fe2000fffe03f */
[----:B------:R-:W-:Y:S01]  /*b7b0*/  MOV R100, R102 ;  /* 0x0000006600647202 */ /* 0x000fe20000000f00 */
[----:B------:R-:W-:Y:S01]  /*b7c0*/  ULDC UR4, c[0x0][0x2ec] ;  /* 0x0000bb0000047ab9 */ /* 0x000fe20000000800 */
[----:B------:R-:W-:Y:S01]  /*b7d0*/  UMOV UR30, 0xffffffc0 ;  /* 0xffffffc0001e7882 */ /* 0x000fe20000000000 */
[----:B------:R-:W-:Y:S01]  /*b7e0*/  ULDC.64 UR6, c[0x0][0x248] ;  /* 0x0000920000067ab9 */ /* 0x000fe20000000a00 */
[----:B---3--:R-:W-:-:S07]  /*b7f0*/  LOP3.LUT R15, R15, 0x3, RZ, 0xc0, !PT ;  /* 0x000000030f0f7812 */ /* 0x008fce00078ec0ff */
[----:B------:R-:W1:Y:S01]  /*b800*/  @!P1 LDC.64 R6, c[0x0][0x220] ;  /* 0x00008800ff069b82 */ /* 0x000e620000000a00 */
[----:B------:R-:W-:Y:S01]  /*b810*/  IADD3.X R209, R13, -0x1, RZ, P0, !PT ;  /* 0xffffffff0dd17810 */ /* 0x000fe200007fe4ff */
[----:B------:R-:W-:-:S06]  /*b820*/  ULDC UR28, c[0x0][0x2d0] ;  /* 0x0000b400001c7ab9 */ /* 0x000fcc0000000800 */
[----:B------:R-:W3:Y:S01]  /*b830*/  @!P1 LDC.64 R4, c[0x0][0x220] ;  /* 0x00008800ff049b82 */ /* 0x000ee20000000a00 */
[----:B--2---:R-:W-:-:S05]  /*b840*/  IMAD R2, R15, -0x2, R59 ;  /* 0xfffffffe0f027824 */ /* 0x004fca00078e023b */
[----:B------:R-:W-:Y:S02]  /*b850*/  IADD3 R0, R0, -UR16, R2 ;  /* 0x8000001000007c10 */ /* 0x000fe4000fffe002 */
[----:B------:R-:W2:Y:S03]  /*b860*/  LDC.64 R2, c[0x0][0x250] ;  /* 0x00009400ff027b82 */ /* 0x000ea60000000a00 */
[----:B------:R-:W-:Y:S01]  /*b870*/  STL [R1+0x134], R0 ;  /* 0x0001340001007387 */ /* 0x000fe20000100800 */
[----:B----4-:R-:W-:-:S03]  /*b880*/  IMAD.WIDE.U32 R8, R14, -0x2daee0ad, RZ ;  /* 0xd2511f530e087825 */ /* 0x010fc600078e00ff */
[----:B--2---:R2:W-:Y:S04]  /*b890*/  STL.64 [R1+0x20], R2 ;  /* 0x0000200201007387 */ /* 0x0045e80000100a00 */
[----:B-1----:R1:W-:Y:S04]  /*b8a0*/  @!P1 STL.64 [R1+0x150], R6 ;  /* 0x0001500601009387 */ /* 0x0023e80000100a00 */
[----:B---3--:R3:W-:Y:S01]  /*b8b0*/  @!P1 STL.64 [R1+0x148], R4 ;  /* 0x0001480401009387 */ /* 0x0087e20000100a00 */
[----:B--2---:R-:W-:-:S05]  /*b8c0*/  IADD3 R2, R231, 0x4, RZ ;  /* 0x00000004e7027810 */ /* 0x004fca0007ffe0ff */
[----:B-1----:R-:W-:-:S04]  /*b8d0*/  IMAD.WIDE.U32 R6, R2, -0x326172a9, RZ ;  /* 0xcd9e8d5702067825 */ /* 0x002fc800078e00ff */
[----:B---3--:R-:W-:Y:S01]  /*b8e0*/  IMAD.WIDE.U32 R4, R231, -0x326172a9, RZ ;  /* 0xcd9e8d57e7047825 */ /* 0x008fe200078e00ff */
[----:B------:R-:W-:-:S04]  /*b8f0*/  LOP3.LUT R2, R7, R244, RZ, 0x3c, !PT ;  /* 0x000000f407027212 */ /* 0x000fc800078e3cff */
[----:B------:R1:W-:Y:S04]  /*b900*/  STL.64 [R1+0x138], R4 ;  /* 0x0001380401007387 */ /* 0x0003e80000100a00 */
[----:B------:R2:W-:Y:S04]  /*b910*/  STL.64 [R1+0x18], R6 ;  /* 0x0000180601007387 */ /* 0x0005e80000100a00 */
[----:B------:R3:W-:Y:S01]  /*b920*/  STL.64 [R1], R8 ;  /* 0x0000000801007387 */ /* 0x0007e20000100a00 */
[----:B-1----:R-:W-:-:S05]  /*b930*/  LOP3.LUT R4, R5, R244, RZ, 0x3c, !PT ;  /* 0x000000f405047212 */ /* 0x002fca00078e3cff */
[----:B--2---:R-:W-:-:S04]  /*b940*/  IMAD.WIDE.U32 R6, R4, -0x2daee0ad, RZ ;  /* 0xd2511f5304067825 */ /* 0x004fc800078e00ff */
[----:B------:R-:W-:Y:S01]  /*b950*/  IMAD.WIDE.U32 R4, R2, -0x2daee0ad, RZ ;  /* 0xd2511f5302047825 */ /* 0x000fe200078e00ff */
[----:B------:R3:W-:Y:S04]  /*b960*/  STL.64 [R1+0x10], R6 ;  /* 0x0000100601007387 */ /* 0x0007e80000100a00 */
[----:B------:R3:W-:Y:S01]  /*b970*/  STL.64 [R1+0x8], R4 ;  /* 0x0000080401007387 */ /* 0x0007e20000100a00 */
[----:B------:R-:W-:Y:S02]  /*b980*/  IMAD.MOV.U32 R3, RZ, RZ, R103 ;  /* 0x000000ffff037224 */ /* 0x000fe400078e0067 */
[----:B------:R-:W-:Y:S01]  /*b990*/  IMAD.MOV.U32 R0, RZ, RZ, R104 ;  /* 0x000000ffff007224 */ /* 0x000fe200078e0068 */
[----:B------:R-:W-:Y:S06]  /*b9a0*/  BRA `(.L_x_695) ;  /* 0x00000004000c7947 */ /* 0x000fec0003800000 */
.L_x_697:
        /* <DEDUP_REMOVED lines=20> */
[----:B-1----:R-:W-:Y:S02]  /*baf0*/  @!P1 LEA R106, P0, R101, R106, 0x1 ;  /* 0x0000006a656a9211 */ /* 0x002fe400078008ff */
        /* <DEDUP_REMOVED lines=8> */
[----:B------:R1:W-:Y:S03]  /*bb80*/  @!P1 LDGSTS.E.BYPASS.LTC128B.128 [R207+0x6000], desc[UR18][R106.64] ;  /* 0x060000006acf9fae */ /* 0x0003e6000b901d52 */
[C---:B------:R-:W-:Y:S01]  /*bb90*/  @!P3 LEA.HI.X R179, R101.reuse, R179, R102, 0x1, P0 ;  /* 0x000000b365b3b211 */ /* 0x040fe200000f0c66 */
[----:B------:R2:W-:Y:S01]  /*bba0*/  @P4 STS.128 [R207+0x7000], RZ ;  /* 0x007000ffcf004388 */ /* 0x0005e20000000c00 */
[----:B------:R-:W-:Y:S03]  /*bbb0*/  IADD3 R101, P6, R101, UR33, RZ ;  /* 0x0000002165657c10 */ /* 0x000fe6000ffde0ff */
[----:B------:R-:W-:Y:S01]  /*bbc0*/  @!PT LDS RZ, [RZ] ;  /* 0x00000000fffff984 */ /* 0x000fe20000000800 */
[----:B------:R-:W-:Y:S01]  /*bbd0*/  @!PT LDS RZ, [RZ] ;  /* 0x00000000fffff984 */ /* 0x000fe20000000800 */
[----:B------:R-:W-:Y:S01]  /*bbe0*/  @!PT LDS RZ, [RZ] ;  /* 0x00000000fffff984 */ /* 0x000fe20000000800 */
[----:B------:R2:W-:Y:S01]  /*bbf0*/  @!P4 LDGSTS.E.BYPASS.LTC128B.128 [R207+0x7000], desc[UR18][R180.64+0x40] ;  /* 0x07000040b4cfcfae */ /* 0x0005e2000b901d52 */
[C---:B------:R-:W-:Y:S02]  /*bc00*/  @!P1 LEA R176, P5, R101.reuse, R176, 0x1 ;  /* 0x000000b065b09211 */ /* 0x040fe400078a08ff */
[C---:B------:R-:W-:Y:S01]  /*bc10*/  @!P4 LEA R172, P2, R101.reuse, R172, 0x1 ;  /* 0x000000ac65acc211 */ /* 0x040fe200078408ff */
[----:B------:R2:W-:Y:S01]  /*bc20*/  @P3 STS.128 [R207+0x8000], RZ ;  /* 0x008000ffcf003388 */ /* 0x0005e20000000c00 */
[----:B------:R-:W-:Y:S03]  /*bc30*/  IADD3.X R102, R102, UR32, RZ, P6, !PT ;  /* 0x0000002066667c10 */ /* 0x000fe6000b7fe4ff */
[----:B------:R-:W-:Y:S01]  /*bc40*/  @!PT LDS RZ, [RZ] ;  /* 0x00000000fffff984 */ /* 0x000fe20000000800 */
[----:B------:R-:W-:Y:S01]  /*bc50*/  @!PT LDS RZ, [RZ] ;  /* 0x00000000fffff984 */ /* 0x000fe20000000800 */
[----:B------:R-:W-:Y:S01]  /*bc60*/  @!PT LDS RZ, [RZ] ;  /* 0x00000000fffff984 */ /* 0x000fe20000000800 */
[----:B------:R2:W-:Y:S01]  /*bc70*/  @!P3 LDGSTS.E.BYPASS.LTC128B.128 [R207+0x8000], desc[UR18][R178.64+0x80] ;  /* 0x08000080b2cfbfae */ /* 0x0005e2000b901d52 */
[C-C-:B------:R-:W-:Y:S02]  /*bc80*/  @!P1 LEA.HI.X R177, R101.reuse, R177, R102.reuse, 0x1, P5 ;  /* 0x000000b165b19211 */ /* 0x140fe400028f0c66 */
[C-C-:B------:R-:W-:Y:S01]  /*bc90*/  @!P4 LEA.HI.X R173, R101.reuse, R173, R102.reuse, 0x1, P2 ;  /* 0x000000ad65adc211 */ /* 0x140fe200010f0c66 */
        /* <DEDUP_REMOVED lines=20> */
.L_x_695:
        /* <DEDUP_REMOVED lines=49> */
[----:B------:R-:W-:Y:S01]  /*c0f0*/  IMAD.U32 R2, RZ, RZ, UR31 ;  /* 0x0000001fff027e24 */ /* 0x000fe2000f8e00ff */
        /* <DEDUP_REMOVED lines=24> */
[----:B------:R1:W-:Y:S01]  /*c280*/  @!P3 LDGSTS.E.BYPASS.LTC128B.128 [R207+0xb800], desc[UR18][R6.64+0x80] ;  /* 0x0b80008006cfbfae */ /* 0x0003e2000b901d52 */
[----:B------:R-:W-:Y:S03]  /*c290*/  IMAD R2, R2, -0x40, R104 ;  /* 0xffffffc002027824 */ /* 0x000fe600078e0268 */
        /* <DEDUP_REMOVED lines=127> */
[-C--:B----4-:R-:W-:Y:S05]  /*ca90*/  HMMA.16816.F32 R36, R176, R184.reuse, R36 ;  /* 0x000000b8b024723c */ /* 0x090fea0000001824 */
[----:B------:R-:W-:Y:S01]  /*caa0*/  VIADD R174, R2, 0x8 ;  /* 0x0000000802ae7836 */ /* 0x000fe20000000000 */
        /* <DEDUP_REMOVED lines=10> */
.L_x_696:
[----:B------:R-:W-:Y:S01]  /*cb50*/  IADD3 R101, -R2, -0x8, RZ ;  /* 0xfffffff802657810 */ /* 0x000fe20007ffe1ff */
[----:B------:R-:W3:Y:S01]  /*cb60*/  LDL.64 R230, [R1] ;  /* 0x0000000001e67983 */ /* 0x000ee20000100a00 */
[----:B------:R-:W-:Y:S01]  /*cb70*/  ISETP.GE.AND P6, PT, R174, RZ, PT ;  /* 0x000000ffae00720c */ /* 0x000fe20003fc6270 */
[----:B------:R-:W-:Y:S01]  /*cb80*/  UIADD3 UR22, UR26, -0x61c88647, URZ ;  /* 0x9e3779b91a167890 */ /* 0x000fe2000fffe03f */
[----:B------:R-:W-:Y:S01]  /*cb90*/  IADD3 R103, -R2, -0x7, RZ ;  /* 0xfffffff902677810 */ /* 0x000fe20007ffe1ff */
[----:B------:R-:W-:Y:S01]  /*cba0*/  UIADD3 UR21, UR26, 0x3c6ef372, URZ ;  /* 0x3c6ef3721a157890 */ /* 0x000fe2000fffe03f */
[----:B------:R-:W-:Y:S01]  /*cbb0*/  SEL R102, R101, R174, !P6 ;  /* 0x000000ae65667207 */ /* 0x000fe20007000000 */
[----:B------:R-:W4:Y:S01]  /*cbc0*/  LDL.64 R202, [R1+0x10] ;  /* 0x0000100001ca7983 */ /* 0x000f220000100a00 */
[----:B------:R-:W-:Y:S01]  /*cbd0*/  LOP3.LUT R218, R218, 0xfffffdff, RZ, 0xc0, !PT ;  /* 0xfffffdffdada7812 */ /* 0x000fe200078ec0ff */
[----:B------:R-:W-:Y:S01]  /*cbe0*/  VIADD R101, R2, 0xffffffff ;  /* 0xffffffff02657836 */ /* 0x000fe20000000000 */
[----:B------:R-:W-:Y:S01]  /*cbf0*/  I2FP.F32.S32 R102, R102 ;  /* 0x0000006600667245 */ /* 0x000fe20000201400 */
[----:B------:R-:W-:Y:S01]  /*cc00*/  UIADD3 UR20, UR26, -0x255992d5, URZ ;  /* 0xdaa66d2b1a147890 */ /* 0x000fe2000fffe03f */
[----:B------:R-:W-:Y:S01]  /*cc10*/  @P1 LOP3.LUT R218, R218, 0x200, RZ, 0xfc, !PT ;  /* 0x00000200dada1812 */ /* 0x000fe200078efcff */
[----:B------:R-:W5:Y:S01]  /*cc20*/  LDL.64 R184, [R1+0x138] ;  /* 0x0001380001b87983 */ /* 0x000f620000100a00 */
[----:B------:R-:W-:Y:S01]  /*cc30*/  ISETP.GE.AND P0, PT, R101, RZ, PT ;  /* 0x000000ff6500720c */ /* 0x000fe20003f06270 */
[----:B--2---:R-:W-:Y:S01]  /*cc40*/  VIADD R106, R2, 0x7 ;  /* 0x00000007026a7836 */ /* 0x004fe20000000000 */
[----:B------:R-:W-:Y:S01]  /*cc50*/  LOP3.LUT R218, R218, 0xfffffbff, RZ, 0xc0, !PT ;  /* 0xfffffbffdada7812 */ /* 0x000fe200078ec0ff */
[----:B------:R-:W-:Y:S01]  /*cc60*/  VIADD R173, R2, 0x48 ;  /* 0x0000004802ad7836 */ /* 0x000fe20000000000 */
[----:B------:R-:W-:Y:S01]  /*cc70*/  UIADD3 UR25, UR27, -0x56f99767, URZ ;  /* 0xa90668991b197890 */ /* 0x000fe2000fffe03f */
[----:B------:R-:W-:Y:S01]  /*cc80*/  FFMA.FTZ R6, R102, -UR5, R6 ;  /* 0x8000000566067c23 */ /* 0x000fe20008010006 */
[----:B------:R-:W-:Y:S01]  /*cc90*/  ISETP.GE.AND P5, PT, R106, RZ, PT ;  /* 0x000000ff6a00720c */ /* 0x000fe20003fa6270 */
[----:B------:R-:W-:Y:S01]  /*cca0*/  UIADD3 UR24, UR26, -0x4ab325aa, URZ ;  /* 0xb54cda561a187890 */ /* 0x000fe2000fffe03f */
[----:B------:R-:W-:Y:S01]  /*ccb0*/  IABS R102, R2 ;  /* 0x0000000200667213 */ /* 0x000fe20000000000 */
[----:B------:R-:W-:Y:S01]  /*ccc0*/  UIADD3 UR23, UR27, -0x4498517b, URZ ;  /* 0xbb67ae851b177890 */ /* 0x000fe2000fffe03f */
[----:B------:R-:W-:Y:S01]  /*ccd0*/  SEL R103, R103, R106, !P5 ;  /* 0x0000006a67677207 */ /* 0x000fe20006800000 */
[----:B------:R-:W-:Y:S01]  /*cce0*/  UIADD3 UR17, UR27, 0x32370b8f, URZ ;  /* 0x32370b8f1b117890 */ /* 0x000fe2000fffe03f */
[----:B------:R-:W-:Y:S01]  /*ccf0*/  I2FP.F32.S32 R180, R102 ;  /* 0x0000006600b47245 */ /* 0x000fe20000201400 */
[----:B------:R-:W-:Y:S01]  /*cd00*/  UIADD3 UR11, UR26, 0x78dde6e4, URZ ;  /* 0x78dde6e41a0b7890 */ /* 0x000fe2000fffe03f */
[C---:B------:R-:W-:Y:S01]  /*cd10*/  @!P0 IADD3 R101, -R2.reuse, 0x1, RZ ;  /* 0x0000000102658810 */ /* 0x040fe20007ffe1ff */
[----:B------:R-:W-:Y:S01]  /*cd20*/  UIADD3 UR10, UR27, -0x126145ec, URZ ;  /* 0xed9eba141b0a7890 */ /* 0x000fe2000fffe03f */
[----:B------:R-:W-:Y:S01]  /*cd30*/  ISETP.GE.AND P0, PT, R173, RZ, PT ;  /* 0x000000ffad00720c */ /* 0x000fe20003f06270 */
[----:B------:R-:W-:Y:S01]  /*cd40*/  VIADD R175, R2, 0x3f ;  /* 0x0000003f02af7836 */ /* 0x000fe20000000000 */
[----:B------:R-:W-:Y:S01]  /*cd50*/  I2FP.F32.S32 R103, R103 ;  /* 0x0000006700677245 */ /* 0x000fe20000201400 */
[----:B------:R-:W-:Y:S01]  /*cd60*/  UIMAD UR8, UR31, UR30, 0x40 ;  /* 0x000000401f0874a4 */ /* 0x000fe2000f8e021e */
[----:B------:R-:W-:Y:S01]  /*cd70*/  I2FP.F32.S32 R179, R101 ;  /* 0x0000006500b37245 */ /* 0x000fe20000201400 */
[----:B------:R-:W-:Y:S01]  /*cd80*/  FFMA.FTZ R4, R180, -UR5, R4 ;  /* 0x80000005b4047c23 */ /* 0x000fe20008010004 */
[----:B------:R-:W-:Y:S01]  /*cd90*/  ISETP.GE.AND P3, PT, R175, RZ, PT ;  /* 0x000000ffaf00720c */ /* 0x000fe20003f66270 */
[----:B------:R-:W-:Y:S01]  /*cda0*/  FFMA.FTZ R7, R103, -UR5, R7 ;  /* 0x8000000567077c23 */ /* 0x000fe20008010007 */
[----:B------:R-:W-:Y:S02]  /*cdb0*/  VIADD R103, R2, 0x37 ;  /* 0x0000003702677836 */ /* 0x000fe40000000000 */
[C---:B------:R-:W-:Y:S01]  /*cdc0*/  FFMA.FTZ R5, R179.reuse, -UR5, R5 ;  /* 0x80000005b3057c23 */ /* 0x040fe20008010005 */
[----:B------:R-:W-:Y:S02]  /*cdd0*/  VIADD R102, R104, UR8 ;  /* 0x0000000868667c36 */ /* 0x000fe40008000000 */
[----:B------:R-:W-:Y:S01]  /*cde0*/  FFMA.FTZ R19, R179, -UR5, R19 ;  /* 0x80000005b3137c23 */ /* 0x000fe20008010013 */
[----:B------:R-:W-:Y:S01]  /*cdf0*/  VIADD R104, R2, 0x38 ;  /* 0x0000003802687836 */ /* 0x000fe20000000000 */
[----:B------:R-:W-:Y:S01]  /*ce00*/  ISETP.GE.AND P2, PT, R103, RZ, PT ;  /* 0x000000ff6700720c */ /* 0x000fe20003f46270 */
[----:B------:R-:W-:Y:S01]  /*ce10*/  FFMA.FTZ R18, R180, -UR5, R18 ;  /* 0x80000005b4127c23 */ /* 0x000fe20008010012 */
[----:B------:R-:W-:Y:S01]  /*ce20*/  @!P0 IADD3 R173, -R102, -0x8, RZ ;  /* 0xfffffff866ad8810 */ /* 0x000fe20007ffe1ff */
[----:B------:R-:W-:Y:S01]  /*ce30*/  UIADD3 UR9, UR26, 0x1715609d, URZ ;  /* 0x1715609d1a097890 */ /* 0x000fe2000fffe03f */
[----:B------:R-:W-:Y:S01]  /*ce40*/  ISETP.GE.AND P0, PT, R104, RZ, PT ;  /* 0x000000ff6800720c */ /* 0x000fe20003f06270 */
[C---:B------:R-:W-:Y:S01]  /*ce50*/  VIADD R181, R2.reuse, 0xffffffdf ;  /* 0xffffffdf02b57836 */ /* 0x040fe20000000000 */
[----:B------:R-:W-:Y:S01]  /*ce60*/  IABS R101, R102 ;  /* 0x0000006600657213 */ /* 0x000fe20000000000 */
[----:B------:R-:W-:Y:S01]  /*ce70*/  VIADD R180, R2, 0xffffffd8 ;  /* 0xffffffd802b47836 */ /* 0x000fe20000000000 */
[----:B------:R-:W-:Y:S01]  /*ce80*/  @!P3 IADD3 R175, -R102, 0x1, RZ ;  /* 0x0000000166afb810 */ /* 0x000fe20007ffe1ff */
[----:B------:R-:W-:Y:S01]  /*ce90*/  USHF.L.U32 UR29, UR31, 0x1, URZ ;  /* 0x000000011f1d7899 */ /* 0x000fe2000800063f */
[----:B------:R-:W-:Y:S01]  /*cea0*/  I2FP.F32.S32 R176, R173 ;  /* 0x000000ad00b07245 */ /* 0x000fe20000201400 */
[C---:B------:R-:W-:Y:S01]  /*ceb0*/  VIADD R172, R2.reuse, 0xfffffff8 ;  /* 0xfffffff802ac7836 */ /* 0x040fe20000000000 */
[----:B------:R-:W-:Y:S01]  /*cec0*/  I2FP.F32.S32 R173, R101 ;  /* 0x0000006500ad7245 */ /* 0x000fe20000201400 */
[C---:B------:R-:W-:Y:S01]  /*ced0*/  VIADD R107, R2.reuse, 0xfffffff7 ;  /* 0xfffffff7026b7836 */ /* 0x040fe20000000000 */
[----:B------:R-:W-:Y:S01]  /*cee0*/  I2FP.F32.S32 R101, R175 ;  /* 0x000000af00657245 */ /* 0x000fe20000201400 */
[----:B------:R-:W-:Y:S01]  /*cef0*/  VIADD R175, R2, 0xfffffff0 ;  /* 0xfffffff002af7836 */ /* 0x000fe20000000000 */
[----:B------:R-:W-:Y:S01]  /*cf00*/  ISETP.GE.AND P4, PT, R172, RZ, PT ;  /* 0x000000ffac00720c */ /* 0x000fe20003f86270 */
[----:B------:R-:W-:Y:S01]  /*cf10*/  ULOP3.LUT UR8, UR29, UR27, URZ, 0x3c, !UPT ;  /* 0x0000001b1d087292 */ /* 0x000fe2000f8e3c3f */
[----:B------:R-:W-:Y:S01]  /*cf20*/  ISETP.GE.AND P3, PT, R107, RZ, PT ;  /* 0x000000ff6b00720c */ /* 0x000fe20003f66270 */
[C---:B------:R-:W-:Y:S01]  /*cf30*/  FFMA.FTZ R15, R101.reuse, -UR5, R15 ;  /* 0x80000005650f7c23 */ /* 0x040fe2000801000f */
[----:B------:R-:W-:Y:S01]  /*cf40*/  @!P0 IADD3 R104, -R102, 0x8, RZ ;  /* 0x0000000866688810 */ /* 0x000fe20007ffe1ff */
[----:B------:R-:W-:Y:S01]  /*cf50*/  FFMA.FTZ R9, R101, -UR5, R9 ;  /* 0x8000000565097c23 */ /* 0x000fe20008010009 */
[----:B------:R-:W-:Y:S01]  /*cf60*/  ISETP.GE.AND P0, PT, R175, RZ, PT ;  /* 0x000000ffaf00720c */ /* 0x000fe20003f06270 */
[----:B------:R-:W-:Y:S01]  /*cf70*/  VIADD R101, R2, 0xffffffef ;  /* 0xffffffef02657836 */ /* 0x000fe20000000000 */
[----:B------:R-:W-:Y:S01]  /*cf80*/  @!P2 IADD3 R103, -R102, 0x9, RZ ;  /* 0x000000096667a810 */ /* 0x000fe20007ffe1ff */
[----:B------:R-:W-:Y:S01]  /*cf90*/  UIADD3 UR29, UR29, 0x1, URZ ;  /* 0x000000011d1d7890 */ /* 0x000fe2000fffe03f */
[----:B------:R-:W-:Y:S01]  /*cfa0*/  I2FP.F32.S32 R178, R104 ;  /* 0x0000006800b27245 */ /* 0x000fe20000201400 */
[----:B------:R-:W-:Y:S01]  /*cfb0*/  FFMA.FTZ R8, R173, -UR5, R8 ;  /* 0x80000005ad087c23 */ /* 0x000fe20008010008 */
[----:B------:R-:W-:Y:S01]  /*cfc0*/  ISETP.GE.AND P2, PT, R101, RZ, PT ;  /* 0x000000ff6500720c */ /* 0x000fe20003f46270 */
[----:B------:R-:W-:Y:S01]  /*cfd0*/  FFMA.FTZ R14, R173, -UR5, R14 ;  /* 0x80000005ad0e7c23 */ /* 0x000fe2000801000e */
[C---:B------:R-:W-:Y:S01]  /*cfe0*/  @!P4 IADD3 R172, -R2.reuse, 0x8, RZ ;  /* 0x0000000802acc810 */ /* 0x040fe20007ffe1ff */
[C---:B------:R-:W-:Y:S01]  /*cff0*/  VIADD R173, R2.reuse, 0x30 ;  /* 0x0000003002ad7836 */ /* 0x040fe20000000000 */
[C---:B------:R-:W-:Y:S01]  /*d000*/  @!P3 IADD3 R107, -R2.reuse, 0x9, RZ ;  /* 0x00000009026bb810 */ /* 0x040fe20007ffe1ff */
[----:B------:R-:W-:Y:S01]  /*d010*/  VIADD R104, R2, 0x27 ;  /* 0x0000002702687836 */ /* 0x000fe20000000000 */
[----:B------:R-:W-:Y:S01]  /*d020*/  I2FP.F32.S32 R177, R103 ;  /* 0x0000006700b17245 */ /* 0x000fe20000201400 */
[----:B------:R-:W-:Y:S01]  /*d030*/  FFMA.FTZ R26, R178, -UR5, R26 ;  /* 0x80000005b21a7c23 */ /* 0x000fe2000801001a */
[----:B------:R-:W-:Y:S01]  /*d040*/  ISETP.GE.AND P4, PT, R173, RZ, PT ;  /* 0x000000ffad00720c */ /* 0x000fe20003f86270 */
[----:B------:R-:W-:Y:S01]  /*d050*/  ULOP3.LUT UR29, UR29, UR27, URZ, 0x3c, !UPT ;  /* 0x0000001b1d1d7292 */ /* 0x000fe2000f8e3c3f */
[----:B------:R-:W-:Y:S01]  /*d060*/  @!P0 IADD3 R175, -R2, 0x10, RZ ;  /* 0x0000001002af8810 */ /* 0x000fe20007ffe1ff */
[C---:B------:R-:W-:Y:S01]  /*d070*/  FFMA.FTZ R27, R177.reuse, -UR5, R27 ;  /* 0x80000005b11b7c23 */ /* 0x040fe2000801001b */
[----:B------:R-:W-:Y:S01]  /*d080*/  I2FP.F32.S32 R103, R107 ;  /* 0x0000006b00677245 */ /* 0x000fe20000201400 */
[----:B------:R-:W-:Y:S01]  /*d090*/  FFMA.FTZ R12, R178, -UR5, R12 ;  /* 0x80000005b20c7c23 */ /* 0x000fe2000801000c */
[----:B------:R-:W-:Y:S01]  /*d0a0*/  ISETP.GE.AND P0, PT, R104, RZ, PT ;  /* 0x000000ff6800720c */ /* 0x000fe20003f06270 */
[----:B------:R-:W-:Y:S01]  /*d0b0*/  FFMA.FTZ R13, R177, -UR5, R13 ;  /* 0x80000005b10d7c23 */ /* 0x000fe2000801000d */
[C---:B------:R-:W-:Y:S01]  /*d0c0*/  @!P2 IADD3 R101, -R2.reuse, 0x11, RZ ;  /* 0x000000110265a810 */ /* 0x040fe20007ffe1ff */
[C---:B------:R-:W-:Y:S01]  /*d0d0*/  FFMA.FTZ R23, R103.reuse, -UR5, R23 ;  /* 0x8000000567177c23 */ /* 0x040fe20008010017 */
[----:B------:R-:W-:Y:S01]  /*d0e0*/  I2FP.F32.S32 R175, R175 ;  /* 0x000000af00af7245 */ /* 0x000fe20000201400 */
[----:B------:R-:W-:Y:S01]  /*d0f0*/  FFMA.FTZ R17, R103, -UR5, R17 ;  /* 0x8000000567117c23 */ /* 0x000fe20008010011 */
[----:B------:R-:W-:Y:S01]  /*d100*/  I2FP.F32.S32 R179, R101 ;  /* 0x0000006500b37245 */ /* 0x000fe20000201400 */
[----:B------:R-:W-:Y:S01]  /*d110*/  VIADD R103, R2, 0xffffffe8 ;  /* 0xffffffe802677836 */ /* 0x000fe20000000000 */
[----:B------:R-:W-:Y:S01]  /*d120*/  @!P4 IADD3 R173, -R102, 0x10, RZ ;  /* 0x0000001066adc810 */ /* 0x000fe20007ffe1ff */
[----:B------:R-:W-:Y:S01]  /*d130*/  VIADD R101, R2, 0xffffffe7 ;  /* 0xffffffe702657836 */ /* 0x000fe20000000000 */
[C---:B------:R-:W-:Y:S01]  /*d140*/  @!P6 IADD3 R174, -R102.reuse, 0x38, RZ ;  /* 0x0000003866aee810 */ /* 0x040fe20007ffe1ff */
[----:B------:R-:W-:Y:S01]  /*d150*/  FFMA.FTZ R20, R175, -UR5, R20 ;  /* 0x80000005af147c23 */ /* 0x000fe20008010014 */
[----:B------:R-:W-:Y:S01]  /*d160*/  ISETP.GE.AND P4, PT, R103, RZ, PT ;  /* 0x000000ff6700720c */ /* 0x000fe20003f86270 */
[----:B------:R-:W-:Y:S01]  /*d170*/  FFMA.FTZ R34, R175, -UR5, R34 ;  /* 0x80000005af227c23 */ /* 0x000fe20008010022 */
[----:B------:R-:W-:Y:S01]  /*d180*/  @!P0 IADD3 R104, -R102, 0x19, RZ ;  /* 0x0000001966688810 */ /* 0x000fe20007ffe1ff */
[----:B------:R-:W-:Y:S01]  /*d190*/  FFMA.FTZ R21, R179, -UR5, R21 ;  /* 0x80000005b3157c23 */ /* 0x000fe20008010015 */
[----:B------:R-:W-:Y:S01]  /*d1a0*/  ISETP.GE.AND P0, PT, R101, RZ, PT ;  /* 0x000000ff6500720c */ /* 0x000fe20003f06270 */
[----:B------:R-:W-:Y:S01]  /*d1b0*/  VIADD R182, R2, 0xffffffe0 ;  /* 0xffffffe002b67836 */ /* 0x000fe20000000000 */
[----:B------:R-:W-:Y:S01]  /*d1c0*/  I2FP.F32.S32 R173, R173 ;  /* 0x000000ad00ad7245 */ /* 0x000fe20000201400 */
[----:B------:R-:W-:Y:S01]  /*d1d0*/  FFMA.FTZ R35, R179, -UR5, R35 ;  /* 0x80000005b3237c23 */ /* 0x000fe20008010023 */
[----:B------:R-:W-:Y:S01]  /*d1e0*/  I2FP.F32.S32 R104, R104 ;  /* 0x0000006800687245 */ /* 0x000fe20000201400 */
[----:B------:R-:W-:Y:S01]  /*d1f0*/  FFMA.FTZ R10, R176, -UR5, R10 ;  /* 0x80000005b00a7c23 */ /* 0x000fe2000801000a */
[----:B------:R-:W-:Y:S01]  /*d200*/  I2FP.F32.S32 R176, R172 ;  /* 0x000000ac00b07245 */ /* 0x000fe20000201400 */
[C---:B------:R-:W-:Y:S01]  /*d210*/  FFMA.FTZ R24, R173.reuse, -UR5, R24 ;  /* 0x80000005ad187c23 */ /* 0x040fe20008010018 */
[----:B------:R-:W-:Y:S01]  /*d220*/  @!P5 IADD3 R106, -R102, 0x39, RZ ;  /* 0x00000039666ad810 */ /* 0x000fe20007ffe1ff */
[----:B------:R-:W-:Y:S01]  /*d230*/  FFMA.FTZ R30, R173, -UR5, R30 ;  /* 0x80000005ad1e7c23 */ /* 0x000fe2000801001e */
[----:B------:R-:W-:Y:S01]  /*d240*/  @!P4 IADD3 R103, -R2, 0x18, RZ ;  /* 0x000000180267c810 */ /* 0x000fe20007ffe1ff */
[C---:B------:R-:W-:Y:S01]  /*d250*/  FFMA.FTZ R16, R176.reuse, -UR5, R16 ;  /* 0x80000005b0107c23 */ /* 0x040fe20008010010 */
[----:B------:R-:W-:Y:S01]  /*d260*/  ISETP.GE.AND P4, PT, R181, RZ, PT ;  /* 0x000000ffb500720c */ /* 0x000fe20003f86270 */
[----:B------:R-:W-:Y:S01]  /*d270*/  FFMA.FTZ R22, R176, -UR5, R22 ;  /* 0x80000005b0167c23 */ /* 0x000fe20008010016 */
[----:B------:R-:W-:Y:S01]  /*d280*/  @!P0 IADD3 R101, -R2, 0x19, RZ ;  /* 0x0000001902658810 */ /* 0x000fe20007ffe1ff */
[----:B------:R-:W-:Y:S01]  /*d290*/  FFMA.FTZ R29, R104, -UR5, R29 ;  /* 0x80000005681d7c23 */ /* 0x000fe2000801001d */
[----:B------:R-:W-:Y:S01]  /*d2a0*/  ISETP.GE.AND P0, PT, R182, RZ, PT ;  /* 0x000000ffb600720c */ /* 0x000fe20003f06270 */
[C---:B------:R-:W-:Y:S01]  /*d2b0*/  VIADD R172, R2.reuse, 0x2f ;  /* 0x0000002f02ac7836 */ /* 0x040fe20000000000 */
[----:B------:R-:W-:Y:S01]  /*d2c0*/  I2FP.F32.S32 R101, R101 ;  /* 0x0000006500657245 */ /* 0x000fe20000201400 */
[----:B------:R-:W-:Y:S01]  /*d2d0*/  VIADD R107, R2, 0x28 ;  /* 0x00000028026b7836 */ /* 0x000fe20000000000 */
[----:B------:R-:W-:Y:S01]  /*d2e0*/  I2FP.F32.S32 R103, R103 ;  /* 0x0000006700677245 */ /* 0x000fe20000201400 */
[----:B------:R-:W-:Y:S01]  /*d2f0*/  FFMA.FTZ R43, R104, -UR5, R43 ;  /* 0x80000005682b7c23 */ /* 0x000fe2000801002b */
[----:B------:R-:W-:Y:S01]  /*d300*/  ISETP.GE.AND P3, PT, R172, RZ, PT ;  /* 0x000000ffac00720c */ /* 0x000fe20003f66270 */
[----:B------:R-:W-:Y:S01]  /*d310*/  FFMA.FTZ R39, R101, -UR5, R39 ;  /* 0x8000000565277c23 */ /* 0x000fe20008010027 */
[----:B------:R-:W-:Y:S01]  /*d320*/  ISETP.GE.AND P2, PT, R107, RZ, PT ;  /* 0x000000ff6b00720c */ /* 0x000fe20003f46270 */
[C---:B------:R-:W-:Y:S01]  /*d330*/  VIADD R175, R2.reuse, 0xffffffcf ;  /* 0xffffffcf02af7836 */ /* 0x040fe20000000000 */
[C---:B------:R-:W-:Y:S01]  /*d340*/  @!P4 IADD3 R181, -R2.reuse, 0x21, RZ ;  /* 0x0000002102b5c810 */ /* 0x040fe20007ffe1ff */
[C---:B------:R-:W-:Y:S01]  /*d350*/  VIADD R176, R2.reuse, 0xffffffd0 ;  /* 0xffffffd002b07836 */ /* 0x040fe20000000000 */
[----:B------:R-:W-:Y:S01]  /*d360*/  I2FP.F32.S32 R106, R106 ;  /* 0x0000006a006a7245 */ /* 0x000fe20000201400 */
[----:B------:R-:W-:Y:S01]  /*d370*/  FFMA.FTZ R38, R103, -UR5, R38 ;  /* 0x8000000567267c23 */ /* 0x000fe20008010026 */
[----:B------:R-:W-:Y:S01]  /*d380*/  ISETP.GE.AND P4, PT, R175, RZ, PT ;  /* 0x000000ffaf00720c */ /* 0x000fe20003f86270 */
[----:B------:R-:W-:Y:S01]  /*d390*/  FFMA.FTZ R33, R101, -UR5, R33 ;  /* 0x8000000565217c23 */ /* 0x000fe20008010021 */
[----:B------:R-:W-:Y:S01]  /*d3a0*/  @!P0 IADD3 R182, -R2, 0x20, RZ ;  /* 0x0000002002b68810 */ /* 0x000fe20007ffe1ff */
[----:B------:R-:W-:Y:S01]  /*d3b0*/  FFMA.FTZ R61, R106, -UR5, R61 ;  /* 0x800000056a3d7c23 */ /* 0x000fe2000801003d */
[----:B------:R-:W-:Y:S01]  /*d3c0*/  ISETP.GE.AND P0, PT, R176, RZ, PT ;  /* 0x000000ffb000720c */ /* 0x000fe20003f06270 */
[----:B------:R-:W-:Y:S01]  /*d3d0*/  VIADD R179, R2, 0xffffffd7 ;  /* 0xffffffd702b37836 */ /* 0x000fe20000000000 */
[----:B------:R-:W-:Y:S01]  /*d3e0*/  @!P3 IADD3 R172, -R102, 0x11, RZ ;  /* 0x0000001166acb810 */ /* 0x000fe20007ffe1ff */
[----:B------:R-:W-:Y:S01]  /*d3f0*/  VIADD R101, R2, 0x10 ;  /* 0x0000001002657836 */ /* 0x000fe20000000000 */
[----:B------:R-:W-:Y:S01]  /*d400*/  @!P2 IADD3 R107, -R102, 0x18, RZ ;  /* 0x00000018666ba810 */ /* 0x000fe20007ffe1ff */
[----:B------:R-:W-:Y:S01]  /*d410*/  FFMA.FTZ R32, R103, -UR5, R32 ;  /* 0x8000000567207c23 */ /* 0x000fe20008010020 */
[----:B------:R-:W-:Y:S01]  /*d420*/  ISETP.GE.AND P3, PT, R180, RZ, PT ;  /* 0x000000ffb400720c */ /* 0x000fe20003f66270 */
[C---:B------:R-:W-:Y:S01]  /*d430*/  VIADD R173, R2.reuse, 0x20 ;  /* 0x0000002002ad7836 */ /* 0x040fe20000000000 */
[----:B------:R-:W-:Y:S01]  /*d440*/  ISETP.GE.AND P2, PT, R179, RZ, PT ;  /* 0x000000ffb300720c */ /* 0x000fe20003f46270 */
[C---:B------:R-:W-:Y:S01]  /*d450*/  VIADD R104, R2.reuse, 0x18 ;  /* 0x0000001802687836 */ /* 0x040fe20000000000 */
[----:B------:R-:W-:Y:S01]  /*d460*/  I2FP.F32.S32 R183, R107 ;  /* 0x0000006b00b77245 */ /* 0x000fe20000201400 */
[C---:B------:R-:W-:Y:S01]  /*d470*/  VIADD R107, R2.reuse, 0x47 ;  /* 0x00000047026b7836 */ /* 0x040fe20000000000 */
[C---:B------:R-:W-:Y:S01]  /*d480*/  @!P4 IADD3 R175, -R2.reuse, 0x31, RZ ;  /* 0x0000003102afc810 */ /* 0x040fe20007ffe1ff */
[C---:B------:R-:W-:Y:S01]  /*d490*/  VIADD R178, R2.reuse, 0xffffffc8 ;  /* 0xffffffc802b27836 */ /* 0x040fe20000000000 */
[----:B------:R-:W-:Y:S01]  /*d4a0*/  ISETP.GE.AND P4, PT, R173, RZ, PT ;  /* 0x000000ffad00720c */ /* 0x000fe20003f86270 */
[C---:B------:R-:W-:Y:S01]  /*d4b0*/  FFMA.FTZ R42, R183.reuse, -UR5, R42 ;  /* 0x80000005b72a7c23 */ /* 0x040fe2000801002a */
[C---:B------:R-:W-:Y:S01]  /*d4c0*/  @!P0 IADD3 R176, -R2.reuse, 0x30, RZ ;  /* 0x0000003002b08810 */ /* 0x040fe20007ffe1ff */
[----:B------:R-:W-:Y:S01]  /*d4d0*/  FFMA.FTZ R28, R183, -UR5, R28 ;  /* 0x80000005b71c7c23 */ /* 0x000fe2000801001c */
[----:B------:R-:W-:Y:S01]  /*d4e0*/  ISETP.GE.AND P0, PT, R107, RZ, PT ;  /* 0x000000ff6b00720c */ /* 0x000fe20003f06270 */
[C---:B------:R-:W-:Y:S01]  /*d4f0*/  VIADD R177, R2.reuse, 0xffffffc7 ;  /* 0xffffffc702b17836 */ /* 0x040fe20000000000 */
[C---:B------:R-:W-:Y:S01]  /*d500*/  @!P3 IADD3 R180, -R2.reuse, 0x28, RZ ;  /* 0x0000002802b4b810 */ /* 0x040fe20007ffe1ff */
[C---:B------:R-:W-:Y:S01]  /*d510*/  VIADD R103, R2.reuse, 0x17 ;  /* 0x0000001702677836 */ /* 0x040fe20000000000 */
[----:B------:R-:W-:Y:S02]  /*d520*/  @!P2 IADD3 R179, -R2, 0x29, RZ ;  /* 0x0000002902b3a810 */ /* 0x000fe40007ffe1ff */
[----:B------:R-:W-:Y:S02]  /*d530*/  ISETP.GE.AND P3, PT, R178, RZ, PT ;  /* 0x000000ffb200720c */ /* 0x000fe40003f66270 */
[----:B------:R-:W-:Y:S02]  /*d540*/  ISETP.GE.AND P2, PT, R177, RZ, PT ;  /* 0x000000ffb100720c */ /* 0x000fe40003f46270 */
[----:B------:R-:W-:Y:S02]  /*d550*/  I2FP.F32.S32 R172, R172 ;  /* 0x000000ac00ac7245 */ /* 0x000fe40000201400 */
[----:B------:R-:W-:Y:S02]  /*d560*/  @!P4 IADD3 R173, -R102, 0x20, RZ ;  /* 0x0000002066adc810 */ /* 0x000fe40007ffe1ff */
[----:B------:R-:W-:Y:S01]  /*d570*/  ISETP.GE.AND P4, PT, R101, RZ, PT ;  /* 0x000000ff6500720c */ /* 0x000fe20003f86270 */
[----:B------:R-:W-:Y:S01]  /*d580*/  FFMA.FTZ R25, R172, -UR5, R25 ;  /* 0x80000005ac197c23 */ /* 0x000fe20008010019 */
[----:B------:R-:W-:Y:S01]  /*d590*/  @!P0 IADD3 R107, -R102, -0x7, RZ ;  /* 0xfffffff9666b8810 */ /* 0x000fe20007ffe1ff */
[----:B------:R-:W-:Y:S01]  /*d5a0*/  FFMA.FTZ R31, R172, -UR5, R31 ;  /* 0x80000005ac1f7c23 */ /* 0x000fe2000801001f */
[----:B------:R-:W-:Y:S01]  /*d5b0*/  ISETP.GE.AND P0, PT, R103, RZ, PT ;  /* 0x000000ff6700720c */ /* 0x000fe20003f06270 */
[C---:B------:R-:W-:Y:S01]  /*d5c0*/  VIADD R172, R2.reuse, 0x1f ;  /* 0x0000001f02ac7836 */ /* 0x040fe20000000000 */
[C---:B------:R-:W-:Y:S02]  /*d5d0*/  @!P3 IADD3 R178, -R2.reuse, 0x38, RZ ;  /* 0x0000003802b2b810 */ /* 0x040fe40007ffe1ff */
[C---:B------:R-:W-:Y:S01]  /*d5e0*/  @!P2 IADD3 R177, -R2.reuse, 0x39, RZ ;  /* 0x0000003902b1a810 */ /* 0x040fe20007ffe1ff */
[----:B------:R-:W-:Y:S01]  /*d5f0*/  VIADD R2, R2, 0xf ;  /* 0x0000000f02027836 */ /* 0x000fe20000000000 */
[----:B------:R-:W-:Y:S02]  /*d600*/  ISETP.GE.AND P3, PT, R172, RZ, PT ;  /* 0x000000ffac00720c */ /* 0x000fe40003f66270 */
[----:B------:R-:W-:Y:S02]  /*d610*/  ISETP.GE.AND P2, PT, R104, RZ, PT ;  /* 0x000000ff6800720c */ /* 0x000fe40003f46270 */
[C---:B------:R-:W-:Y:S02]  /*d620*/  @!P4 IADD3 R101, -R102.reuse, 0x30, RZ ;  /* 0x000000306665c810 */ /* 0x040fe40007ffe1ff */
[----:B------:R-:W-:Y:S02]  /*d630*/  I2FP.F32.S32 R107, R107 ;  /* 0x0000006b006b7245 */ /* 0x000fe40000201400 */
[C---:B------:R-:W-:Y:S02]  /*d640*/  @!P0 IADD3 R103, -R102.reuse, 0x29, RZ ;  /* 0x0000002966678810 */ /* 0x040fe40007ffe1ff */
[----:B------:R-:W-:Y:S01]  /*d650*/  I2FP.F32.S32 R101, R101 ;  /* 0x0000006500657245 */ /* 0x000fe20000201400 */
[----:B------:R-:W-:Y:S01]  /*d660*/  FFMA.FTZ R11, R107, -UR5, R11 ;  /* 0x800000056b0b7c23 */ /* 0x000fe2000801000b */
[----:B------:R-:W-:Y:S02]  /*d670*/  I2FP.F32.S32 R103, R103 ;  /* 0x0000006700677245 */ /* 0x000fe40000201400 */
[C---:B------:R-:W-:Y:S01]  /*d680*/  @!P3 IADD3 R172, -R102.reuse, 0x21, RZ ;  /* 0x0000002166acb810 */ /* 0x040fe20007ffe1ff */
[----:B------:R-:W-:Y:S01]  /*d690*/  FFMA.FTZ R56, R101, -UR5, R56 ;  /* 0x8000000565387c23 */ /* 0x000fe20008010038 */
[----:B------:R-:W-:Y:S01]  /*d6a0*/  @!P2 IADD3 R104, -R102, 0x28, RZ ;  /* 0x000000286668a810 */ /* 0x000fe20007ffe1ff */
[----:B------:R-:W-:Y:S01]  /*d6b0*/  FFMA.FTZ R59, R103, -UR5, R59 ;  /* 0x80000005673b7c23 */ /* 0x000fe2000801003b */
[----:B------:R-:W-:Y:S01]  /*d6c0*/  ISETP.GE.AND P3, PT, R2, RZ, PT ;  /* 0x000000ff0200720c */ /* 0x000fe20003f66270 */
[----:B------:R-:W-:Y:S01]  /*d6d0*/  FFMA.FTZ R62, R101, -UR5, R62 ;  /* 0x80000005653e7c23 */ /* 0x000fe2000801003e */
[----:B------:R-:W-:Y:S01]  /*d6e0*/  FMNMX.FTZ R101, R4, R0, !PT ;  /* 0x0000000004657209 */ /* 0x000fe20007810000 */
[----:B------:R-:W-:Y:S01]  /*d6f0*/  FFMA.FTZ R45, R103, -UR5, R45 ;  /* 0x80000005672d7c23 */ /* 0x000fe2000801002d */
[----:B------:R-:W-:Y:S02]  /*d700*/  I2FP.F32.S32 R104, R104 ;  /* 0x0000006800687245 */ /* 0x000fe40000201400 */
[----:B------:R-:W-:Y:S02]  /*d710*/  FMNMX.FTZ R103, R6, R3, !PT ;  /* 0x0000000306677209 */ /* 0x000fe40007810000 */
[----:B------:R-:W-:Y:S01]  /*d720*/  FMNMX.FTZ R101, R5, R101, !PT ;  /* 0x0000006505657209 */ /* 0x000fe20007810000 */
[C---:B------:R-:W-:Y:S01]  /*d730*/  FFMA.FTZ R44, R104.reuse, -UR5, R44 ;  /* 0x80000005682c7c23 */ /* 0x040fe2000801002c */
[----:B------:R-:W-:Y:S01]  /*d740*/  FMNMX.FTZ R103, R7, R103, !PT ;  /* 0x0000006707677209 */ /* 0x000fe20007810000 */
[----:B------:R-:W-:Y:S01]  /*d750*/  FFMA.FTZ R58, R104, -UR5, R58 ;  /* 0x80000005683a7c23 */ /* 0x000fe2000801003a */
[----:B------:R-:W-:Y:S02]  /*d760*/  FMNMX.FTZ R104, R16, R101, !PT ;  /* 0x0000006510687209 */ /* 0x000fe40007810000 */
[----:B------:R-:W-:Y:S02]  /*d770*/  FMNMX.FTZ R103, R18, R103, !PT ;  /* 0x0000006712677209 */ /* 0x000fe40007810000 */
[----:B------:R-:W-:Y:S02]  /*d780*/  FMNMX.FTZ R101, R10, R105, !PT ;  /* 0x000000690a657209 */ /* 0x000fe40007810000 */
[----:B------:R-:W-:Y:S02]  /*d790*/  @!P3 IADD3 R2, -R102, 0x31, RZ ;  /* 0x000000316602b810 */ /* 0x000fe40007ffe1ff */
        /* <DEDUP_REMOVED lines=13> */
[----:B------:R-:W-:Y:S01]  /*d870*/  FFMA.FTZ R36, R182, -UR5, R36 ;  /* 0x80000005b6247c23 */ /* 0x000fe20008010024 */
[----:B------:R-:W-:Y:S01]  /*d880*/  FMNMX.FTZ R107, R32, R107, !PT ;  /* 0x0000006b206b7209 */ /* 0x000fe20007810000 */
[----:B------:R-:W-:Y:S01]  /*d890*/  FFMA.FTZ R50, R182, -UR5, R50 ;  /* 0x80000005b6327c23 */ /* 0x000fe20008010032 */
        /* <DEDUP_REMOVED lines=22> */
[----:B------:R-:W-:Y:S01]  /*da00*/  FFMA.FTZ R46, R173, -UR5, R46 ;  /* 0x80000005ad2e7c23 */ /* 0x000fe2000801002e */
[----:B------:R-:W-:Y:S01]  /*da10*/  FMNMX.FTZ R102, R28, R102, !PT ;  /* 0x000000661c667209 */ /* 0x000fe20007810000 */
[----:B------:R-:W-:Y:S01]  /*da20*/  FFMA.FTZ R55, R179, -UR5, R55 ;  /* 0x80000005b3377c23 */ /* 0x000fe20008010037 */
        /* <DEDUP_REMOVED lines=21> */
[----:B------:R-:W-:Y:S02]  /*db80*/  FMNMX.FTZ R107, R52, R107, !PT ;  /* 0x0000006b346b7209 */ /* 0x000fe40007810000 */
[----:B------:R-:W-:Y:S02]  /*db90*/  FMNMX.FTZ R102, R41, R102, !PT ;  /* 0x0000006629667209 */ /* 0x000fe40007810000 */
[----:B------:R-:W-:Y:S02]  /*dba0*/  I2FP.F32.S32 R177, R177 ;  /* 0x000000b100b17245 */ /* 0x000fe40000201400 */
[----:B------:R-:W-:Y:S02]  /*dbb0*/  FMNMX.FTZ R103, R54, R103, !PT ;  /* 0x0000006736677209 */ /* 0x000fe40007810000 */
[----:B------:R-:W-:Y:S01]  /*dbc0*/  FMNMX.FTZ R101, R46, R101, !PT ;  /* 0x000000652e657209 */ /* 0x000fe20007810000 */
[----:B------:R-:W-:Y:S01]  /*dbd0*/  FFMA.FTZ R65, R177, -UR5, R65 ;  /* 0x80000005b1417c23 */ /* 0x000fe20008010041 */
        /* <DEDUP_REMOVED lines=13> */
[----:B------:R-:W-:Y:S02]  /*dcb0*/  I2FP.F32.S32 R174, R174 ;  /* 0x000000ae00ae7245 */ /* 0x000fe40000201400 */
[----:B------:R-:W-:Y:S02]  /*dcc0*/  FMNMX.FTZ R2, R59, R104, !PT ;  /* 0x000000683b027209 */ /* 0x000fe40007810000 */
[----:B------:R-:W-:Y:S01]  /*dcd0*/  FMNMX.FTZ R102, R67, R102, !PT ;  /* 0x0000006643667209 */ /* 0x000fe20007810000 */
[----:B------:R-:W1:Y:S01]  /*dce0*/  SHFL.BFLY PT, R104, R103, 0x2, 0x1f ;  /* 0x0c401f0067687f89 */ /* 0x000e6200000e0000 */
[----:B------:R-:W-:Y:S01]  /*dcf0*/  FMNMX.FTZ R101, R57, R101, !PT ;  /* 0x0000006539657209 */ /* 0x000fe20007810000 */
[----:B------:R-:W-:Y:S01]  /*dd00*/  FFMA.FTZ R60, R174, -UR5, R60 ;  /* 0x80000005ae3c7c23 */ /* 0x000fe2000801003c */
[----:B---3--:R-:W-:Y:S05]  /*dd10*/  LOP3.LUT R107, R231, UR8, RZ, 0x3c, !PT ;  /* 0x00000008e76b7c12 */ /* 0x008fea000f8e3cff */
[----:B------:R-:W2:Y:S01]  /*dd20*/  SHFL.BFLY PT, R106, R102, 0x2, 0x1f ;  /* 0x0c401f00666a7f89 */ /* 0x000ea200000e0000 */
[----:B------:R-:W-:Y:S01]  /*dd30*/  FMNMX.FTZ R2, R62, R2, !PT ;  /* 0x000000023e027209 */ /* 0x000fe20007810000 */
[----:B------:R-:W-:Y:S01]  /*dd40*/  UIADD3 UR8, UR27, 0x76cf5d0a, URZ ;  /* 0x76cf5d0a1b087890 */ /* 0x000fe2000fffe03f */
[----:B------:R-:W-:Y:S01]  /*dd50*/  FMNMX.FTZ R101, R60, R101, !PT ;  /* 0x000000653c657209 */ /* 0x000fe20007810000 */
[----:B------:R-:W-:Y:S01]  /*dd60*/  IMAD.WIDE.U32 R212, R107, -0x326172a9, RZ ;  /* 0xcd9e8d576bd47825 */ /* 0x000fe200078e00ff */
[----:B------:R-:W-:Y:S02]  /*dd70*/  FMNMX.FTZ R2, R63, R2, !PT ;  /* 0x000000023f027209 */ /* 0x000fe40007810000 */
[----:B------:R-:W-:Y:S03]  /*dd80*/  FMNMX.FTZ R101, R61, R101, !PT ;  /* 0x000000653d657209 */ /* 0x000fe60007810000 */
[----:B------:R-:W3:Y:S08]  /*dd90*/  SHFL.BFLY PT, R174, R2, 0x2, 0x1f ;  /* 0x0c401f0002ae7f89 */ /* 0x000ef000000e0000 */
[----:B------:R-:W3:Y:S01]  /*dda0*/  SHFL.BFLY PT, R172, R101, 0x2, 0x1f ;  /* 0x0c401f0065ac7f89 */ /* 0x000ee200000e0000 */
[----:B-1----:R-:W-:Y:S02]  /*ddb0*/  FMNMX.FTZ R104, R103, R104, !PT ;  /* 0x0000006867687209 */ /* 0x002fe40007810000 */
[----:B--2---:R-:W-:Y:S05]  /*ddc0*/  FMNMX.FTZ R106, R102, R106, !PT ;  /* 0x0000006a666a7209 */ /* 0x004fea0007810000 */
[----:B------:R-:W1:Y:S01]  /*ddd0*/  SHFL.BFLY PT, R107, R104, 0x1, 0x1f ;  /* 0x0c201f00686b7f89 */ /* 0x000e6200000e0000 */
[----:B----4-:R-:W-:Y:S07]  /*dde0*/  LOP3.LUT R102, R203, UR23, R230, 0x96, !PT ;  /* 0x00000017cb667c12 */ /* 0x010fee000f8e96e6 */
[----:B------:R-:W2:Y:S01]  /*ddf0*/  SHFL.BFLY PT, R175, R106, 0x1, 0x1f ;  /* 0x0c201f006aaf7f89 */ /* 0x000ea200000e0000 */
[----:B------:R-:W-:Y:S01]  /*de00*/  IMAD.WIDE.U32 R190, R102, -0x326172a9, RZ ;  /* 0xcd9e8d5766be7825 */ /* 0x000fe200078e00ff */
[----:B-----5:R-:W-:Y:S02]  /*de10*/  LOP3.LUT R102, R213, UR22, R184, 0x96, !PT ;  /* 0x00000016d5667c12 */ /* 0x020fe4000f8e96b8 */
[----:B---3--:R-:W-:Y:S03]  /*de20*/  FMNMX.FTZ R174, R2, R174, !PT ;  /* 0x000000ae02ae7209 */ /* 0x008fe60007810000 */
[----:B------:R-:W-:Y:S01]  /*de30*/  IMAD.WIDE.U32 R102, R102, -0x2daee0ad, RZ ;  /* 0xd2511f5366667825 */ /* 0x000fe200078e00ff */
[----:B------:R-:W-:Y:S01]  /*de40*/  FMNMX.FTZ R101, R101, R172, !PT ;  /* 0x000000ac65657209 */ /* 0x000fe20007810000 */
[----:B------:R-:W-:Y:S01]  /*de50*/  SHFL.BFLY PT, R179, R174, 0x1, 0x1f ;  /* 0x0c201f00aeb37f89 */ /* 0x000fe200000e0000 */
[----:B------:R-:W-:Y:S02]  /*de60*/  LOP3.LUT R172, R191, UR21, R212, 0x96, !PT ;  /* 0x00000015bfac7c12 */ /* 0x000fe4000f8e96d4 */
[----:B------:R-:W-:Y:S05]  /*de70*/  LOP3.LUT R103, R103, UR8, R202, 0x96, !PT ;  /* 0x0000000867677c12 */ /* 0x000fea000f8e96ca */
[----:B------:R-:W3:Y:S01]  /*de80*/  SHFL.BFLY PT, R178, R101, 0x1, 0x1f ;  /* 0x0c201f0065b27f89 */ /* 0x000ee200000e0000 */
[----:B------:R-:W-:Y:S01]  /*de90*/  IMAD.WIDE.U32 R172, R172, -0x2daee0ad, RZ ;  /* 0xd2511f53acac7825 */ /* 0x000fe200078e00ff */
[----:B-1----:R-:W-:Y:S04]  /*dea0*/  FMNMX.FTZ R104, R104, R107, !PT ;  /* 0x0000006b68687209 */ /* 0x002fe80007810000 */
[----:B------:R-:W-:Y:S01]  /*deb0*/  LOP3.LUT R176, R173, UR17, R102, 0x96, !PT ;  /* 0x00000011adb07c12 */ /* 0x000fe2000f8e9666 */
[----:B------:R-:W-:Y:S01]  /*dec0*/  IMAD.WIDE.U32 R102, R103, -0x326172a9, RZ ;  /* 0xcd9e8d5767667825 */ /* 0x000fe200078e00ff */
[C---:B------:R-:W-:Y:S03]  /*ded0*/  FSETP.NEU.FTZ.AND P3, PT, R104.reuse, -INF , PT ;  /* 0xff8000006800780b */ /* 0x040fe60003f7d000 */
[----:B------:R-:W-:Y:S01]  /*dee0*/  FADD.FTZ R0, -R104, R0 ;  /* 0x0000000068007221 */ /* 0x000fe20000010100 */
[----:B------:R-:W-:Y:S01]  /*def0*/  IMAD.WIDE.U32 R176, R176, -0x326172a9, RZ ;  /* 0xcd9e8d57b0b07825 */ /* 0x000fe200078e00ff */
[----:B------:R-:W-:Y:S02]  /*df00*/  LOP3.LUT R107, R103, UR20, R190, 0x96, !PT ;  /* 0x00000014676b7c12 */ /* 0x000fe4000f8e96be */
[----:B--2---:R-:W-:Y:S01]  /*df10*/  FMNMX.FTZ R103, R106, R175, !PT ;  /* 0x000000af6a677209 */ /* 0x004fe20007810000 */
[----:B------:R-:W-:Y:S01]  /*df20*/  FMUL.FTZ R2, R0, UR4 ;  /* 0x0000000400027c20 */ /* 0x000fe20008410000 */
[----:B------:R-:W-:Y:S01]  /*df30*/  LOP3.LUT R102, R177, UR11, R102, 0x96, !PT ;  /* 0x0000000bb1667c12 */ /* 0x000fe2000f8e9666 */
[----:B------:R-:W-:Y:S01]  /*df40*/  IMAD.WIDE.U32 R106, R107, -0x2daee0ad, RZ ;  /* 0xd2511f536b6a7825 */ /* 0x000fe200078e00ff */
[C---:B------:R-:W-:Y:S03]  /*df50*/  FSETP.NEU.FTZ.AND P2, PT, R103.reuse, -INF , PT ;  /* 0xff8000006700780b */ /* 0x040fe60003f5d000 */
[----:B------:R-:W-:Y:S01]  /*df60*/  FADD.FTZ R0, -R103, R3 ;  /* 0x0000000367007221 */ /* 0x000fe20000010100 */
[----:B------:R-:W-:Y:S01]  /*df70*/  IMAD.WIDE.U32 R228, R102, -0x2daee0ad, RZ ;  /* 0xd2511f5366e47825 */ /* 0x000fe200078e00ff */
[----:B---3--:R-:W-:Y:S01]  /*df80*/  FMNMX.FTZ R102, R101, R178, !PT ;  /* 0x000000b265667209 */ /* 0x008fe20007810000 */
[----:B------:R1:W2:Y:S01]  /*df90*/  MUFU.EX2 R3, R2 ;  /* 0x0000000200037308 */ /* 0x0002a20000000800 */
[----:B------:R-:W-:Y:S01]  /*dfa0*/  FMNMX.FTZ R101, R174, R179, !PT ;  /* 0x000000b3ae657209 */ /* 0x000fe20007810000 */
[----:B------:R-:W-:Y:S01]  /*dfb0*/  FMUL.FTZ R0, R0, UR4 ;  /* 0x0000000400007c20 */ /* 0x000fe20008410000 */
[----:B------:R-:W-:Y:S01]  /*dfc0*/  LOP3.LUT R175, R229, UR25, R106, 0x96, !PT ;  /* 0x00000019e5af7c12 */ /* 0x000fe2000f8e966a */
[----:B------:R-:W-:Y:S01]  /*dfd0*/  FMUL.FTZ R106, R104, UR4 ;  /* 0x00000004686a7c20 */ /* 0x000fe20008410000 */
[----:B------:R-:W-:Y:S01]  /*dfe0*/  LOP3.LUT R173, R107, UR10, R172, 0x96, !PT ;  /* 0x0000000a6bad7c12 */ /* 0x000fe2000f8e96ac */
[----:B------:R-:W-:Y:S01]  /*dff0*/  FMUL.FTZ R107, R103, UR4 ;  /* 0x00000004676b7c20 */ /* 0x000fe20008410000 */
[C---:B------:R-:W-:Y:S01]  /*e000*/  FSETP.NEU.FTZ.AND P0, PT, R102.reuse, -INF , PT ;  /* 0xff8000006600780b */ /* 0x040fe20003f1d000 */
[----:B------:R-:W-:Y:S04]  /*e010*/  IMAD.WIDE.U32 R174, R175, -0x326172a9, RZ ;  /* 0xcd9e8d57afae7825 */ /* 0x000fe800078e00ff */
[----:B------:R-:W-:Y:S05]  /*e020*/  IMAD.WIDE.U32 R222, R173, -0x326172a9, RZ ;  /* 0xcd9e8d57adde7825 */ /* 0x000fea00078e00ff */
[----:B------:R-:W-:Y:S01]  /*e030*/  LOP3.LUT R236, R223, UR9, R176, 0x96, !PT ;  /* 0x00000009dfec7c12 */ /* 0x000fe2000f8e96b0 */
[----:B-1----:R-:W-:Y:S01]  /*e040*/  FADD.FTZ R2, -R102, R100 ;  /* 0x0000006466027221 */ /* 0x002fe20000010100 */
[C---:B--2---:R-:W-:Y:S01]  /*e050*/  FMUL.FTZ R68, R3.reuse, R68 ;  /* 0x0000004403447220 */ /* 0x044fe20000410000 */
[----:B------:R1:W2:Y:S01]  /*e060*/  MUFU.EX2 R100, R0 ;  /* 0x0000000000647308 */ /* 0x0002a20000000800 */
[C---:B------:R-:W-:Y:S01]  /*e070*/  FMUL.FTZ R69, R3.reuse, R69 ;  /* 0x0000004503457220 */ /* 0x040fe20000410000 */
[----:B------:R-:W-:Y:S01]  /*e080*/  FMUL.FTZ R2, R2, UR4 ;  /* 0x0000000402027c20 */ /* 0x000fe20008410000 */
[C---:B------:R-:W-:Y:S01]  /*e090*/  FMUL.FTZ R80, R3.reuse, R80 ;  /* 0x0000005003507220 */ /* 0x040fe20000410000 */
[C---:B------:R-:W-:Y:S01]  /*e0a0*/  FMUL.FTZ R81, R3.reuse, R81 ;  /* 0x0000005103517220 */ /* 0x040fe20000410000 */
[C---:B------:R-:W-:Y:S01]  /*e0b0*/  FMUL.FTZ R84, R3.reuse, R84 ;  /* 0x0000005403547220 */ /* 0x040fe20000410000 */
[C---:B------:R-:W-:Y:S01]  /*e0c0*/  FMUL.FTZ R85, R3.reuse, R85 ;  /* 0x0000005503557220 */ /* 0x040fe20000410000 */
[C---:B------:R-:W-:Y:S03]  /*e0d0*/  FMUL.FTZ R96, R3.reuse, R96 ;  /* 0x0000006003607220 */ /* 0x040fe60000410000 */
[----:B------:R-:W3:Y:S01]  /*e0e0*/  MUFU.EX2 R2, R2 ;  /* 0x0000000200027308 */ /* 0x000ee20000000800 */
[----:B------:R-:W-:Y:S01]  /*e0f0*/  FMUL.FTZ R97, R3, R97 ;  /* 0x0000006103617220 */ /* 0x000fe20000410000 */
[----:B-1----:R-:W-:Y:S01]  /*e100*/  FADD.FTZ R0, -R101, R105 ;  /* 0x0000006965007221 */ /* 0x002fe20000010100 */
[----:B------:R-:W-:Y:S01]  /*e110*/  FSEL R105, R106, RZ, P3 ;  /* 0x000000ff6a697208 */ /* 0x000fe20001800000 */
[----:B--2---:R-:W-:Y:S01]  /*e120*/  FMUL.FTZ R70, R100, R70 ;  /* 0x0000004664467220 */ /* 0x004fe20000410000 */
[----:B------:R-:W-:Y:S01]  /*e130*/  FSEL R106, R107, RZ, P2 ;  /* 0x000000ff6b6a7208 */ /* 0x000fe20001000000 */
[----:B------:R-:W-:Y:S01]  /*e140*/  FMUL.FTZ R107, R102, UR4 ;  /* 0x00000004666b7c20 */ /* 0x000fe20008410000 */
[----:B------:R-:W-:Y:S01]  /*e150*/  FMUL.FTZ R0, R0, UR4 ;  /* 0x0000000400007c20 */ /* 0x000fe20008410000 */
[--C-:B------:R-:W-:Y:S01]  /*e160*/  FFMA.FTZ R4, R4, UR4, -R105.reuse ;  /* 0x0000000404047c23 */ /* 0x100fe20008010869 */
[--C-:B------:R-:W-:Y:S01]  /*e170*/  FFMA.FTZ R172, R5, UR4, -R105.reuse ;  /* 0x0000000405ac7c23 */ /* 0x100fe20008010869 */
[--C-:B------:R-:W-:Y:S01]  /*e180*/  FFMA.FTZ R237, R48, UR4, -R105.reuse ;  /* 0x0000000430ed7c23 */ /* 0x100fe20008010869 */
[----:B------:R-:W-:Y:S01]  /*e190*/  FSEL R5, R107, RZ, P0 ;  /* 0x000000ff6b057208 */ /* 0x000fe20000000000 */
[----:B------:R1:W-:Y:S01]  /*e1a0*/  MUFU.EX2 R188, R4 ;  /* 0x0000000400bc7308 */ /* 0x0003e20000000800 */
[----:B------:R-:W-:Y:S01]  /*e1b0*/  FSETP.NEU.FTZ.AND P0, PT, R101, -INF , PT ;  /* 0xff8000006500780b */ /* 0x000fe20003f1d000 */
[--C-:B------:R-:W-:Y:S01]  /*e1c0*/  FFMA.FTZ R238, R49, UR4, -R105.reuse ;  /* 0x0000000431ee7c23 */ /* 0x100fe20008010869 */
[--C-:B------:R-:W-:Y:S01]  /*e1d0*/  FFMA.FTZ R6, R6, UR4, -R106.reuse ;  /* 0x0000000406067c23 */ /* 0x100fe2000801086a */
[----:B------:R-:W2:Y:S01]  /*e1e0*/  LDL.64 R48, [R1+0x8] ;  /* 0x0000080001307983 */ /* 0x000ea20000100a00 */
[----:B------:R-:W-:Y:S01]  /*e1f0*/  FFMA.FTZ R227, R36, UR4, -R105 ;  /* 0x0000000424e37c23 */ /* 0x000fe20008010869 */
[--C-:B------:R-:W-:Y:S01]  /*e200*/  FFMA.FTZ R12, R12, UR4, -R5.reuse ;  /* 0x000000040c0c7c23 */ /* 0x100fe20008010805 */
[--C-:B------:R-:W-:Y:S03]  /*e210*/  FFMA.FTZ R13, R13, UR4, -R5.reuse ;  /* 0x000000040d0d7c23 */ /* 0x100fe60008010805 */
[----:B------:R4:W-:Y:S01]  /*e220*/  MUFU.EX2 R36, R6 ;  /* 0x0000000600247308 */ /* 0x0009e20000000800 */
[C---:B---3--:R-:W-:Y:S01]  /*e230*/  FMUL.FTZ R72, R2.reuse, R72 ;  /* 0x0000004802487220 */ /* 0x048fe20000410000 */
[C---:B------:R-:W-:Y:S01]  /*e240*/  FMUL.FTZ R73, R2.reuse, R73 ;  /* 0x0000004902497220 */ /* 0x040fe20000410000 */
[C---:B------:R-:W-:Y:S01]  /*e250*/  FMUL.FTZ R76, R2.reuse, R76 ;  /* 0x0000004c024c7220 */ /* 0x040fe20000410000 */
[C---:B------:R-:W-:Y:S01]  /*e260*/  FMUL.FTZ R77, R2.reuse, R77 ;  /* 0x0000004d024d7220 */ /* 0x040fe20000410000 */
[C---:B------:R-:W-:Y:S01]  /*e270*/  FMUL.FTZ R88, R2.reuse, R88 ;  /* 0x0000005802587220 */ /* 0x040fe20000410000 */
[C---:B------:R-:W-:Y:S01]  /*e280*/  FMUL.FTZ R89, R2.reuse, R89 ;  /* 0x0000005902597220 */ /* 0x040fe20000410000 */
[C---:B------:R-:W-:Y:S01]  /*e290*/  FMUL.FTZ R92, R2.reuse, R92 ;  /* 0x0000005c025c7220 */ /* 0x040fe20000410000 */
[----:B------:R-:W-:Y:S01]  /*e2a0*/  FMUL.FTZ R93, R2, R93 ;  /* 0x0000005d025d7220 */ /* 0x000fe20000410000 */
[----:B-1----:R-:W-:Y:S01]  /*e2b0*/  FMUL.FTZ R4, R101, UR4 ;  /* 0x0000000465047c20 */ /* 0x002fe20008410000 */
[--C-:B------:R-:W-:Y:S01]  /*e2c0*/  FFMA.FTZ R225, R38, UR4, -R106.reuse ;  /* 0x0000000426e17c23 */ /* 0x100fe2000801086a */
[----:B------:R-:W-:Y:S01]  /*e2d0*/  FFMA.FTZ R226, R39, UR4, -R106 ;  /* 0x0000000427e27c23 */ /* 0x000fe2000801086a */
[--C-:B------:R-:W-:Y:S01]  /*e2e0*/  FFMA.FTZ R211, R29, UR4, -R5.reuse ;  /* 0x000000041dd37c23 */ /* 0x100fe20008010805 */
[--C-:B------:R-:W-:Y:S01]  /*e2f0*/  FFMA.FTZ R241, R56, UR4, -R5.reuse ;  /* 0x0000000438f17c23 */ /* 0x100fe20008010805 */
[----:B------:R-:W-:Y:S01]  /*e300*/  FSEL R4, R4, RZ, P0 ;  /* 0x000000ff04047208 */ /* 0x000fe20000000000 */
[----:B------:R-:W-:Y:S01]  /*e310*/  FMUL.FTZ R56, R2, R144 ;  /* 0x0000009002387220 */ /* 0x000fe20000410000 */
[--C-:B------:R-:W-:Y:S01]  /*e320*/  FFMA.FTZ R243, R57, UR4, -R5.reuse ;  /* 0x0000000439f37c23 */ /* 0x100fe20008010805 */
[----:B----4-:R-:W-:Y:S01]  /*e330*/  LOP3.LUT R6, R175, UR24, R222, 0x96, !PT ;  /* 0x00000018af067c12 */ /* 0x010fe2000f8e96de */
[--C-:B------:R-:W-:Y:S01]  /*e340*/  FFMA.FTZ R248, R60, UR4, -R5.reuse ;  /* 0x000000043cf87c23 */ /* 0x100fe20008010805 */
[--C-:B------:R-:W-:Y:S01]  /*e350*/  FFMA.FTZ R11, R11, UR4, -R4.reuse ;  /* 0x000000040b0b7c23 */ /* 0x100fe20008010804 */
[--C-:B------:R-:W-:Y:S01]  /*e360*/  FFMA.FTZ R189, R26, UR4, -R4.reuse ;  /* 0x000000041abd7c23 */ /* 0x100fe20008010804 */
[--C-:B------:R-:W-:Y:S01]  /*e370*/  FFMA.FTZ R197, R27, UR4, -R4.reuse ;  /* 0x000000041bc57c23 */ /* 0x100fe20008010804 */
[--C-:B------:R-:W-:Y:S01]  /*e380*/  FFMA.FTZ R249, R61, UR4, -R5.reuse ;  /* 0x000000043df97c23 */ /* 0x100fe20008010805 */
[----:B------:R1:W-:Y:S01]  /*e390*/  MUFU.EX2 R181, R11 ;  /* 0x0000000b00b57308 */ /* 0x0003e20000000800 */
[----:B------:R-:W3:Y:S01]  /*e3a0*/  LDL.64 R26, [R1+0x18] ;  /* 0x00001800011a7983 */ /* 0x000ee20000100a00 */
        /* <DEDUP_REMOVED lines=10> */
[----:B------:R-:W-:Y:S01]  /*e450*/  FFMA.FTZ R217, R42, UR4, -R4 ;  /* 0x000000042ad97c23 */ /* 0x000fe20008010804 */
[C---:B------:R-:W-:Y:S01]  /*e460*/  FMUL.FTZ R57, R2.reuse, R145 ;  /* 0x0000009102397220 */ /* 0x040fe20000410000 */
[C---:B------:R-:W-:Y:S01]  /*e470*/  FMUL.FTZ R60, R2.reuse, R140 ;  /* 0x0000008c023c7220 */ /* 0x040fe20000410000 */
[----:B------:R-:W-:Y:S01]  /*e480*/  ISETP.LE.U32.AND P6, PT, R5, UR13, PT ;  /* 0x0000000d05007c0c */ /* 0x000fe2000bfc3070 */
[----:B------:R-:W-:Y:S01]  /*e490*/  FMUL.FTZ R61, R2, R141 ;  /* 0x0000008d023d7220 */ /* 0x000fe20000410000 */
[----:B------:R-:W-:Y:S01]  /*e4a0*/  LOP3.LUT R5, R6, 0xffff, RZ, 0xc0, !PT ;  /* 0x0000ffff06057812 */ /* 0x000fe200078ec0ff */
[----:B-1----:R-:W4:Y:S01]  /*e4b0*/  LDL.LU R11, [R1+0x128] ;  /* 0x00012800010b7983 */ /* 0x002f220000300800 */
[----:B------:R-:W-:Y:S02]  /*e4c0*/  IMAD.MOV.U32 R24, RZ, RZ, R230 ;  /* 0x000000ffff187224 */ /* 0x000fe400078e00e6 */
[----:B------:R-:W-:Y:S01]  /*e4d0*/  FFMA.FTZ R242, R54, UR4, -R106 ;  /* 0x0000000436f27c23 */ /* 0x000fe2000801086a */
[----:B------:R-:W-:Y:S01]  /*e4e0*/  SHF.R.U32.HI R5, RZ, 0x8, R5 ;  /* 0x00000008ff057819 */ /* 0x000fe20000011605 */
[----:B------:R-:W-:Y:S01]  /*e4f0*/  FMUL.FTZ R54, R100, R114 ;  /* 0x0000007264367220 */ /* 0x000fe20000410000 */
[----:B------:R-:W-:Y:S01]  /*e500*/  MUFU.EX2 R187, R8 ;  /* 0x0000000800bb7308 */ /* 0x000fe20000000800 */
[--C-:B------:R-:W-:Y:S01]  /*e510*/  FFMA.FTZ R215, R32, UR4, -R105.reuse ;  /* 0x0000000420d77c23 */ /* 0x100fe20008010869 */
[----:B------:R-:W-:Y:S01]  /*e520*/  LOP3.LUT R5, R5, 0xffff, RZ, 0xc0, !PT ;  /* 0x0000ffff05057812 */ /* 0x000fe200078ec0ff */
[--C-:B------:R-:W-:Y:S01]  /*e530*/  FFMA.FTZ R16, R16, UR4, -R105.reuse ;  /* 0x0000000410107c23 */ /* 0x100fe20008010869 */
[--C-:B------:R-:W-:Y:S01]  /*e540*/  FFMA.FTZ R17, R17, UR4, -R105.reuse ;  /* 0x0000000411117c23 */ /* 0x100fe20008010869 */
[--C-:B------:R-:W-:Y:S01]  /*e550*/  FFMA.FTZ R196, R20, UR4, -R105.reuse ;  /* 0x0000000414c47c23 */ /* 0x100fe20008010869 */
[----:B------:R-:W-:Y:S01]  /*e560*/  ISETP.LE.U32.AND P5, PT, R5, UR13, PT ;  /* 0x0000000d05007c0c */ /* 0x000fe2000bfa3070 */
[--C-:B------:R-:W-:Y:S01]  /*e570*/  FFMA.FTZ R198, R21, UR4, -R105.reuse ;  /* 0x0000000415c67c23 */ /* 0x100fe20008010869 */
[--C-:B------:R-:W-:Y:S02]  /*e580*/  SHF.R.U32.HI R5, RZ, 0x18, R6.reuse ;  /* 0x00000018ff057819 */ /* 0x100fe40000011606 */
[----:B------:R1:W-:Y:S01]  /*e590*/  MUFU.EX2 R182, R16 ;  /* 0x0000001000b67308 */ /* 0x0003e20000000800 */
[----:B------:R-:W-:Y:S01]  /*e5a0*/  SHF.R.U32.HI R6, RZ, 0x10, R6 ;  /* 0x00000010ff067819 */ /* 0x000fe20000011606 */
[----:B------:R-:W-:Y:S01]  /*e5b0*/  FFMA.FTZ R216, R33, UR4, -R105 ;  /* 0x0000000421d87c23 */ /* 0x000fe20008010869 */
[----:B------:R-:W-:Y:S01]  /*e5c0*/  ISETP.LE.U32.AND P3, PT, R5, UR13, PT ;  /* 0x0000000d05007c0c */ /* 0x000fe2000bf63070 */
[----:B------:R-:W-:Y:S01]  /*e5d0*/  IMAD.MOV.U32 R33, RZ, RZ, R185 ;  /* 0x000000ffff217224 */ /* 0x000fe200078e00b9 */
[----:B------:R-:W-:Y:S01]  /*e5e0*/  LOP3.LUT R6, R6, 0xff, RZ, 0xc0, !PT ;  /* 0x000000ff06067812 */ /* 0x000fe200078ec0ff */
[--C-:B------:R-:W-:Y:S01]  /*e5f0*/  FFMA.FTZ R250, R66, UR4, -R106.reuse ;  /* 0x0000000442fa7c23 */ /* 0x100fe2000801086a */
[----:B------:R-:W-:Y:S03]  /*e600*/  FFMA.FTZ R251, R67, UR4, -R106 ;  /* 0x0000000443fb7c23 */ /* 0x000fe6000801086a */
[----:B------:R5:W-:Y:S01]  /*e610*/  MUFU.EX2 R179, R17 ;  /* 0x0000001100b37308 */ /* 0x000be20000000800 */
[----:B------:R-:W-:Y:S01]  /*e620*/  ISETP.LE.U32.AND P4, PT, R6, UR13, PT ;  /* 0x0000000d06007c0c */ /* 0x000fe2000bf83070 */
[C---:B------:R-:W-:Y:S01]  /*e630*/  FMUL.FTZ R66, R100.reuse, R110 ;  /* 0x0000006e64427220 */ /* 0x040fe20000410000 */
[----:B------:R-:W-:Y:S01]  /*e640*/  FMUL.FTZ R67, R100, R111 ;  /* 0x0000006f64437220 */ /* 0x000fe20000410000 */
[----:B------:R-:W-:Y:S02]  /*e650*/  IMAD.MOV.U32 R25, RZ, RZ, R231 ;  /* 0x000000ffff197224 */ /* 0x000fe400078e00e7 */
[----:B------:R-:W-:Y:S01]  /*e660*/  FFMA.FTZ R229, R37, UR4, -R105 ;  /* 0x0000000425e57c23 */ /* 0x000fe20008010869 */
[----:B------:R-:W-:Y:S02]  /*e670*/  IMAD.MOV.U32 R29, RZ, RZ, R33 ;  /* 0x000000ffff1d7224 */ /* 0x000fe400078e0021 */
[--C-:B------:R-:W-:Y:S01]  /*e680*/  FFMA.FTZ R245, R52, UR4, -R105.reuse ;  /* 0x0000000434f57c23 */ /* 0x100fe20008010869 */
[----:B------:R5:W-:Y:S01]  /*e690*/  MUFU.EX2 R183, R12 ;  /* 0x0000000c00b77308 */ /* 0x000be20000000800 */
[--C-:B------:R-:W-:Y:S01]  /*e6a0*/  FFMA.FTZ R246, R53, UR4, -R105.reuse ;  /* 0x0000000435f67c23 */ /* 0x100fe20008010869 */
[--C-:B------:R-:W-:Y:S01]  /*e6b0*/  FFMA.FTZ R252, R64, UR4, -R105.reuse ;  /* 0x0000000440fc7c23 */ /* 0x100fe20008010869 */
[----:B------:R-:W-:Y:S01]  /*e6c0*/  FFMA.FTZ R220, R65, UR4, -R105 ;  /* 0x0000000441dc7c23 */ /* 0x000fe20008010869 */
[----:B------:R-:W-:Y:S01]  /*e6d0*/  FFMA.FTZ R240, R59, UR4, -R4 ;  /* 0x000000043bf07c23 */ /* 0x000fe20008010804 */
[C---:B-1----:R-:W-:Y:S01]  /*e6e0*/  FMUL.FTZ R16, R3.reuse, R132 ;  /* 0x0000008403107220 */ /* 0x042fe20000410000 */
[C---:B------:R-:W-:Y:S01]  /*e6f0*/  FMUL.FTZ R33, R3.reuse, R125 ;  /* 0x0000007d03217220 */ /* 0x040fe20000410000 */
[C---:B------:R-:W-:Y:S03]  /*e700*/  FMUL.FTZ R37, R3.reuse, R121 ;  /* 0x0000007903257220 */ /* 0x040fe60000410000 */
[----:B------:R1:W-:Y:S01]  /*e710*/  MUFU.EX2 R177, R13 ;  /* 0x0000000d00b17308 */ /* 0x0003e20000000800 */
[C---:B-----5:R-:W-:Y:S01]  /*e720*/  FMUL.FTZ R17, R3.reuse, R133 ;  /* 0x0000008503117220 */ /* 0x060fe20000410000 */
[C---:B------:R-:W-:Y:S01]  /*e730*/  FMUL.FTZ R52, R3.reuse, R112 ;  /* 0x0000007003347220 */ /* 0x040fe20000410000 */
[C---:B------:R-:W-:Y:S01]  /*e740*/  FMUL.FTZ R53, R3.reuse, R113 ;  /* 0x0000007103357220 */ /* 0x040fe20000410000 */
[C---:B------:R-:W-:Y:S01]  /*e750*/  FMUL.FTZ R64, R3.reuse, R108 ;  /* 0x0000006c03407220 */ /* 0x040fe20000410000 */
[----:B------:R-:W-:Y:S01]  /*e760*/  FMUL.FTZ R65, R3, R109 ;  /* 0x0000006d03417220 */ /* 0x000fe20000410000 */
[--C-:B------:R-:W-:Y:S01]  /*e770*/  FFMA.FTZ R107, R22, UR4, -R106.reuse ;  /* 0x00000004166b7c23 */ /* 0x100fe2000801086a */
[--C-:B------:R-:W-:Y:S01]  /*e780*/  FFMA.FTZ R7, R7, UR4, -R106.reuse ;  /* 0x0000000407077c23 */ /* 0x100fe2000801086a */
[--C-:B------:R-:W-:Y:S01]  /*e790*/  FFMA.FTZ R18, R18, UR4, -R106.reuse ;  /* 0x0000000412127c23 */ /* 0x100fe2000801086a */
[----:B------:R-:W-:Y:S01]  /*e7a0*/  FMUL.FTZ R12, R2, R164 ;  /* 0x000000a4020c7220 */ /* 0x000fe20000410000 */
[--C-:B------:R-:W-:Y:S01]  /*e7b0*/  FFMA.FTZ R19, R19, UR4, -R106.reuse ;  /* 0x0000000413137c23 */ /* 0x100fe2000801086a */
[----:B------:R5:W-:Y:S01]  /*e7c0*/  MUFU.EX2 R247, R7 ;  /* 0x0000000700f77308 */ /* 0x000be20000000800 */
[--C-:B------:R-:W-:Y:S01]  /*e7d0*/  FFMA.FTZ R201, R23, UR4, -R106.reuse ;  /* 0x0000000417c97c23 */ /* 0x100fe2000801086a */
[----:B------:R-:W-:Y:S01]  /*e7e0*/  FMUL.FTZ R23, R100, R131 ;  /* 0x0000008364177220 */ /* 0x000fe20000410000 */
[--C-:B------:R-:W-:Y:S01]  /*e7f0*/  FFMA.FTZ R210, R34, UR4, -R106.reuse ;  /* 0x0000000422d27c23 */ /* 0x100fe2000801086a */
[--C-:B------:R-:W-:Y:S01]  /*e800*/  FFMA.FTZ R214, R35, UR4, -R106.reuse ;  /* 0x0000000423d67c23 */ /* 0x100fe2000801086a */
[--C-:B------:R-:W-:Y:S01]  /*e810*/  FFMA.FTZ R233, R50, UR4, -R106.reuse ;  /* 0x0000000432e97c23 */ /* 0x100fe2000801086a */
[----:B-1----:R-:W-:Y:S01]  /*e820*/  FMUL.FTZ R13, R2, R165 ;  /* 0x000000a5020d7220 */ /* 0x002fe20000410000 */
[--C-:B------:R-:W-:Y:S03]  /*e830*/  FFMA.FTZ R235, R51, UR4, -R106.reuse ;  /* 0x0000000433eb7c23 */ /* 0x100fe6000801086a */
[----:B------:R1:W-:Y:S01]  /*e840*/  MUFU.EX2 R185, R18 ;  /* 0x0000001200b97308 */ /* 0x0003e20000000800 */
[----:B------:R-:W-:Y:S01]  /*e850*/  FFMA.FTZ R244, R55, UR4, -R106 ;  /* 0x0000000437f47c23 */ /* 0x000fe2000801086a */
        /* <DEDUP_REMOVED lines=8> */
[C---:B------:R-:W-:Y:S01]  /*e8e0*/  FMUL.FTZ R50, R100.reuse, R118 ;  /* 0x0000007664327220 */ /* 0x040fe20000410000 */
[C---:B------:R-:W-:Y:S01]  /*e8f0*/  FMUL.FTZ R51, R100.reuse, R119 ;  /* 0x0000007764337220 */ /* 0x040fe20000410000 */
[C---:B------:R-:W-:Y:S01]  /*e900*/  FMUL.FTZ R55, R100.reuse, R115 ;  /* 0x0000007364377220 */ /* 0x040fe20000410000 */
[C---:B------:R-:W-:Y:S01]  /*e910*/  FMUL.FTZ R71, R100.reuse, R71 ;  /* 0x0000004764477220 */ /* 0x040fe20000410000 */
[C---:B------:R-:W-:Y:S01]  /*e920*/  FMUL.FTZ R82, R100.reuse, R82 ;  /* 0x0000005264527220 */ /* 0x040fe20000410000 */
[C---:B------:R-:W-:Y:S03]  /*e930*/  FMUL.FTZ R83, R100.reuse, R83 ;  /* 0x0000005364537220 */ /* 0x040fe60000410000 */
[----:B------:R-:W5:Y:S01]  /*e940*/  MUFU.EX2 R0, R0 ;  /* 0x0000000000007308 */ /* 0x000f620000000800 */
[C---:B-1----:R-:W-:Y:S01]  /*e950*/  FMUL.FTZ R18, R100.reuse, R134 ;  /* 0x0000008664127220 */ /* 0x042fe20000410000 */
[C---:B------:R-:W-:Y:S01]  /*e960*/  FMUL.FTZ R86, R100.reuse, R86 ;  /* 0x0000005664567220 */ /* 0x040fe20000410000 */
[C---:B------:R-:W-:Y:S01]  /*e970*/  FMUL.FTZ R87, R100.reuse, R87 ;  /* 0x0000005764577220 */ /* 0x040fe20000410000 */
[C---:B------:R-:W-:Y:S01]  /*e980*/  FMUL.FTZ R98, R100.reuse, R98 ;  /* 0x0000006264627220 */ /* 0x040fe20000410000 */
[----:B------:R-:W-:Y:S01]  /*e990*/  FMUL.FTZ R99, R100, R99 ;  /* 0x0000006364637220 */ /* 0x000fe20000410000 */
[----:B------:R-:W-:Y:S01]  /*e9a0*/  FFMA.FTZ R10, R10, UR4, -R4 ;  /* 0x000000040a0a7c23 */ /* 0x000fe20008010804 */
[----:B------:R-:W-:Y:S03]  /*e9b0*/  IMAD.MOV.U32 R32, RZ, RZ, R184 ;  /* 0x000000ffff207224 */ /* 0x000fe600078e00b8 */
[----:B------:R-:W-:Y:S01]  /*e9c0*/  MUFU.EX2 R122, R189 ;  /* 0x000000bd007a7308 */ /* 0x000fe20000000800 */
[----:B------:R-:W-:Y:S01]  /*e9d0*/  FMUL.FTZ R19, R100, R135 ;  /* 0x0000008764137220 */ /* 0x000fe20000410000 */
[----:B------:R-:W-:Y:S02]  /*e9e0*/  IMAD.MOV.U32 R20, RZ, RZ, R202 ;  /* 0x000000ffff147224 */ /* 0x000fe400078e00ca */
[----:B------:R-:W-:Y:S01]  /*e9f0*/  FFMA.FTZ R14, R14, UR4, -R4 ;  /* 0x000000040e0e7c23 */ /* 0x000fe20008010804 */
[----:B------:R-:W-:Y:S02]  /*ea00*/  IMAD.MOV.U32 R28, RZ, RZ, R32 ;  /* 0x000000ffff1c7224 */ /* 0x000fe400078e0020 */
[C---:B------:R-:W-:Y:S01]  /*ea10*/  FMUL.FTZ R32, R3.reuse, R124 ;  /* 0x0000007c03207220 */ /* 0x040fe20000410000 */
[----:B------:R-:W-:Y:S02]  /*ea20*/  IMAD.MOV.U32 R40, RZ, RZ, R20 ;  /* 0x000000ffff287224 */ /* 0x000fe400078e0014 */
[----:B------:R-:W-:Y:S01]  /*ea30*/  FMUL.FTZ R20, R3, R128 ;  /* 0x0000008003147220 */ /* 0x000fe20000410000 */
[----:B------:R-:W-:Y:S01]  /*ea40*/  MUFU.EX2 R184, R9 ;  /* 0x0000000900b87308 */ /* 0x000fe20000000800 */
[----:B-----5:R-:W-:Y:S01]  /*ea50*/  FMUL.FTZ R59, R0, R147 ;  /* 0x00000093003b7220 */ /* 0x020fe20000410000 */
[----:B------:R-:W-:Y:S02]  /*ea60*/  IMAD.MOV.U32 R42, RZ, RZ, R28 ;  /* 0x000000ffff2a7224 */ /* 0x000fe400078e001c */
        /* <DEDUP_REMOVED lines=9> */
[----:B------:R-:W-:Y:S01]  /*eb00*/  MUFU.EX2 R112, R198 ;  /* 0x000000c600707308 */ /* 0x000fe20000000800 */
[----:B------:R-:W-:Y:S02]  /*eb10*/  IMAD.MOV.U32 R21, RZ, RZ, R203 ;  /* 0x000000ffff157224 */ /* 0x000fe400078e00cb */
[--C-:B------:R-:W-:Y:S01]  /*eb20*/  FFMA.FTZ R203, R31, UR4, -R4.reuse ;  /* 0x000000041fcb7c23 */ /* 0x100fe20008010804 */
[--C-:B------:R-:W-:Y:S01]  /*eb30*/  FFMA.FTZ R15, R15, UR4, -R4.reuse ;  /* 0x000000040f0f7c23 */ /* 0x100fe20008010804 */
[----:B------:R-:W-:Y:S01]  /*eb40*/  FFMA.FTZ R202, R30, UR4, -R4 ;  /* 0x000000041eca7c23 */ /* 0x000fe20008010804 */
[----:B------:R-:W-:Y:S02]  /*eb50*/  IMAD.MOV.U32 R41, RZ, RZ, R21 ;  /* 0x000000ffff297224 */ /* 0x000fe400078e0015 */
[----:B------:R-:W-:Y:S01]  /*eb60*/  FMUL.FTZ R21, R3, R129 ;  /* 0x0000008103157220 */ /* 0x000fe20000410000 */
[----:B------:R-:W-:Y:S02]  /*eb70*/  IMAD.MOV.U32 R30, RZ, RZ, R40 ;  /* 0x000000ffff1e7224 */ /* 0x000fe400078e0028 */
[C---:B------:R-:W-:Y:S01]  /*eb80*/  FMUL.FTZ R40, R2.reuse, R152 ;  /* 0x0000009802287220 */ /* 0x040fe20000410000 */
[----:B------:R-:W-:Y:S02]  /*eb90*/  IMAD.MOV.U32 R31, RZ, RZ, R41 ;  /* 0x000000ffff1f7224 */ /* 0x000fe400078e0029 */
[----:B------:R-:W-:Y:S01]  /*eba0*/  FMUL.FTZ R41, R2, R153 ;  /* 0x0000009902297220 */ /* 0x000fe20000410000 */
[----:B------:R-:W-:Y:S01]  /*ebb0*/  IMAD.MOV.U32 R134, RZ, RZ, R30 ;  /* 0x000000ffff867224 */ /* 0x000fe200078e001e */
[----:B------:R-:W-:Y:S01]  /*ebc0*/  MUFU.EX2 R129, R107 ;  /* 0x0000006b00817308 */ /* 0x000fe20000000800 */
[----:B------:R-:W-:Y:S02]  /*ebd0*/  IMAD.MOV.U32 R135, RZ, RZ, R31 ;  /* 0x000000ffff877224 */ /* 0x000fe400078e001f */
[C---:B------:R-:W-:Y:S01]  /*ebe0*/  FMUL.FTZ R30, R0.reuse, R158 ;  /* 0x0000009e001e7220 */ /* 0x040fe20000410000 */
[----:B------:R-:W-:Y:S01]  /*ebf0*/  FMUL.FTZ R31, R0, R159 ;  /* 0x0000009f001f7220 */ /* 0x000fe20000410000 */
[--C-:B------:R-:W-:Y:S01]  /*ec00*/  FFMA.FTZ R219, R43, UR4, -R4.reuse ;  /* 0x000000042bdb7c23 */ /* 0x100fe20008010804 */
[----:B------:R-:W-:Y:S02]  /*ec10*/  IMAD.MOV.U32 R43, RZ, RZ, R29 ;  /* 0x000000ffff2b7224 */ /* 0x000fe400078e001d */
[----:B------:R-:W-:Y:S01]  /*ec20*/  FMUL.FTZ R29, R2, R157 ;  /* 0x0000009d021d7220 */ /* 0x000fe20000410000 */
[----:B------:R-:W-:Y:S01]  /*ec30*/  FFMA.FTZ R230, R46, UR4, -R4 ;  /* 0x000000042ee67c23 */ /* 0x000fe20008010804 */
[----:B------:R-:W-:Y:S01]  /*ec40*/  IMAD.MOV.U32 R46, RZ, RZ, R24 ;  /* 0x000000ffff2e7224 */ /* 0x000fe200078e0018 */
[----:B------:R1:W-:Y:S01]  /*ec50*/  MUFU.EX2 R128, R15 ;  /* 0x0000000f00807308 */ /* 0x0003e20000000800 */
[--C-:B------:R-:W-:Y:S01]  /*ec60*/  FFMA.FTZ R231, R47, UR4, -R4.reuse ;  /* 0x000000042fe77c23 */ /* 0x100fe20008010804 */
[----:B------:R-:W-:Y:S02]  /*ec70*/  IMAD.MOV.U32 R47, RZ, RZ, R25 ;  /* 0x000000ffff2f7224 */ /* 0x000fe400078e0019 */
[----:B------:R-:W-:Y:S01]  /*ec80*/  FMUL.FTZ R25, R2, R161 ;  /* 0x000000a102197220 */ /* 0x000fe20000410000 */
[--C-:B------:R-:W-:Y:S01]  /*ec90*/  FFMA.FTZ R239, R58, UR4, -R4.reuse ;  /* 0x000000043aef7c23 */ /* 0x100fe20008010804 */
[----:B------:R-:W-:Y:S01]  /*eca0*/  FMUL.FTZ R58, R0, R146 ;  /* 0x00000092003a7220 */ /* 0x000fe20000410000 */
[----:B------:R-:W-:Y:S01]  /*ecb0*/  FFMA.FTZ R173, R62, UR4, -R4 ;  /* 0x000000043ead7c23 */ /* 0x000fe20008010804 */
[C---:B------:R-:W-:Y:S02]  /*ecc0*/  FMUL.FTZ R62, R0.reuse, R142 ;  /* 0x0000008e003e7220 */ /* 0x040fe40000410000 */
[----:B------:R-:W-:Y:S01]  /*ecd0*/  MUFU.EX2 R123, R214 ;  /* 0x000000d6007b7308 */ /* 0x000fe20000000800 */
[----:B------:R-:W-:Y:S02]  /*ece0*/  IMAD.MOV.U32 R124, RZ, RZ, R46 ;  /* 0x000000ffff7c7224 */ /* 0x000fe400078e002e */
[C---:B------:R-:W-:Y:S01]  /*ecf0*/  FMUL.FTZ R46, R0.reuse, R150 ;  /* 0x00000096002e7220 */ /* 0x040fe20000410000 */
[----:B------:R-:W-:Y:S02]  /*ed00*/  IMAD.MOV.U32 R125, RZ, RZ, R47 ;  /* 0x000000ffff7d7224 */ /* 0x000fe400078e002f */
[C---:B------:R-:W-:Y:S01]  /*ed10*/  FMUL.FTZ R47, R0.reuse, R151 ;  /* 0x00000097002f7220 */ /* 0x040fe20000410000 */
[----:B------:R-:W-:Y:S02]  /*ed20*/  IMAD.MOV.U32 R138, RZ, RZ, R42 ;  /* 0x000000ffff8a7224 */ /* 0x000fe400078e002a */
[C---:B------:R-:W-:Y:S01]  /*ed30*/  FMUL.FTZ R42, R0.reuse, R154 ;  /* 0x0000009a002a7220 */ /* 0x040fe20000410000 */
[----:B------:R-:W-:Y:S02]  /*ed40*/  IMAD.MOV.U32 R139, RZ, RZ, R43 ;  /* 0x000000ffff8b7224 */ /* 0x000fe400078e002b */
[C---:B------:R-:W-:Y:S01]  /*ed50*/  FMUL.FTZ R43, R0.reuse, R155 ;  /* 0x0000009b002b7220 */ /* 0x040fe20000410000 */
[C---:B-1----:R-:W-:Y:S01]  /*ed60*/  FMUL.FTZ R15, R0.reuse, R167 ;  /* 0x000000a7000f7220 */ /* 0x042fe20000410000 */
[----:B------:R-:W-:Y:S10]  /*ed70*/  MUFU.EX2 R121, R215 ;  /* 0x000000d700797308 */ /* 0x000ff40000000800 */
[----:B------:R-:W-:Y:S10]  /*ed80*/  MUFU.EX2 R118, R199 ;  /* 0x000000c700767308 */ /* 0x000ff40000000800 */
[----:B------:R-:W-:Y:S10]  /*ed90*/  MUFU.EX2 R186, R10 ;  /* 0x0000000a00ba7308 */ /* 0x000ff40000000800 */
[----:B------:R1:W-:Y:S10]  /*eda0*/  MUFU.EX2 R180, R172 ;  /* 0x000000ac00b47308 */ /* 0x0003f40000000800 */
[----:B------:R5:W-:Y:S10]  /*edb0*/  MUFU.EX2 R176, R14 ;  /* 0x0000000e00b07308 */ /* 0x000bf40000000800 */
[----:B------:R-:W-:Y:S01]  /*edc0*/  MUFU.EX2 R113, R200 ;  /* 0x000000c800717308 */ /* 0x000fe20000000800 */
[----:B-1----:R-:W-:Y:S01]  /*edd0*/  FFMA.FTZ R172, R63, UR4, -R4 ;  /* 0x000000043fac7c23 */ /* 0x002fe20008010804 */
[----:B------:R-:W-:Y:S01]  /*ede0*/  FMUL.FTZ R4, R3, R136 ;  /* 0x0000008803047220 */ /* 0x000fe20000410000 */
[----:B------:R-:W-:Y:S02]  /*edf0*/  IMAD.MOV.U32 R136, RZ, RZ, R220 ;  /* 0x000000ffff887224 */ /* 0x000fe400078e00dc */
[C---:B------:R-:W-:Y:S05]  /*ee00*/  FMUL.FTZ R63, R0.reuse, R143 ;  /* 0x0000008f003f7220 */ /* 0x040fea0000410000 */
[----:B------:R-:W-:Y:S01]  /*ee10*/  MUFU.EX2 R115, R216 ;  /* 0x000000d800737308 */ /* 0x000fe20000000800 */
[----:B-----5:R-:W-:Y:S09]  /*ee20*/  FMUL.FTZ R14, R0, R166 ;  /* 0x000000a6000e7220 */ /* 0x020ff20000410000 */
[----:B------:R-:W-:Y:S01]  /*ee30*/  MUFU.EX2 R199, R241 ;  /* 0x000000f100c77308 */ /* 0x000fe20000000800 */
[----:B--2---:R-:W-:Y:S01]  /*ee40*/  LOP3.LUT R5, R49, UR23, R24, 0x96, !PT ;  /* 0x0000001731057c12 */ /* 0x004fe2000f8e9618 */
[C---:B------:R-:W-:Y:S01]  /*ee50*/  FMUL.FTZ R24, R2.reuse, R160 ;  /* 0x000000a002187220 */ /* 0x040fe20000410000 */
[----:B------:R-:W-:Y:S03]  /*ee60*/  UIADD3 UR23, UR27, 0x646e171e, URZ ;  /* 0x646e171e1b177890 */ /* 0x000fe6000fffe03f */
[----:B------:R-:W-:Y:S04]  /*ee70*/  IMAD.WIDE.U32 R44, R5, -0x326172a9, RZ ;  /* 0xcd9e8d57052c7825 */ /* 0x000fe800078e00ff */
[----:B------:R-:W-:Y:S01]  /*ee80*/  FMUL.FTZ R5, R3, R137 ;  /* 0x0000008903057220 */ /* 0x000fe20000410000 */
[----:B------:R-:W-:Y:S01]  /*ee90*/  IMAD.MOV.U32 R137, RZ, RZ, R36 ;  /* 0x000000ffff897224 */ /* 0x000fe200078e0024 */
[----:B------:R-:W-:Y:S01]  /*eea0*/  LOP3.LUT R10, R45, UR21, R212, 0x96, !PT ;  /* 0x000000152d0a7c12 */ /* 0x000fe2000f8e96d4 */
[----:B------:R-:W-:Y:S02]  /*eeb0*/  IMAD.MOV.U32 R132, RZ, RZ, R44 ;  /* 0x000000ffff847224 */ /* 0x000fe400078e002c */
[C---:B------:R-:W-:Y:S01]  /*eec0*/  FMUL.FTZ R44, R2.reuse, R148 ;  /* 0x00000094022c7220 */ /* 0x040fe20000410000 */
[----:B------:R-:W-:Y:S02]  /*eed0*/  IMAD.MOV.U32 R133, RZ, RZ, R45 ;  /* 0x000000ffff857224 */ /* 0x000fe400078e002d */
[----:B------:R-:W-:Y:S01]  /*eee0*/  FMUL.FTZ R45, R2, R149 ;  /* 0x00000095022d7220 */ /* 0x000fe20000410000 */
[----:B------:R-:W-:Y:S02]  /*eef0*/  IMAD.MOV.U32 R212, RZ, RZ, R48 ;  /* 0x000000ffffd47224 */ /* 0x000fe400078e0030 */
[C---:B------:R-:W-:Y:S01]  /*ef00*/  FMUL.FTZ R48, R3.reuse, R116 ;  /* 0x0000007403307220 */ /* 0x040fe20000410000 */
[----:B------:R-:W-:Y:S02]  /*ef10*/  IMAD.MOV.U32 R189, RZ, RZ, R133 ;  /* 0x000000ffffbd7224 */ /* 0x000fe400078e0085 */
[C---:B------:R-:W-:Y:S01]  /*ef20*/  FMUL.FTZ R36, R3.reuse, R120 ;  /* 0x0000007803247220 */ /* 0x040fe20000410000 */
[----:B------:R-:W-:Y:S04]  /*ef30*/  IMAD.WIDE.U32 R110, R10, -0x2daee0ad, RZ ;  /* 0xd2511f530a6e7825 */ /* 0x000fe800078e00ff */
[----:B------:R-:W-:Y:S01]  /*ef40*/  FFMA.FTZ R116, R3, R221, R188 ;  /* 0x000000dd03747223 */ /* 0x000fe200000100bc */
[----:B------:R-:W-:Y:S01]  /*ef50*/  MUFU.EX2 R120, R196 ;  /* 0x000000c400787308 */ /* 0x000fe20000000800 */
[C---:B------:R-:W-:Y:S01]  /*ef60*/  FMUL.FTZ R10, R0.reuse, R170 ;  /* 0x000000aa000a7220 */ /* 0x040fe20000410000 */
[--C-:B---3--:R-:W-:Y:S01]  /*ef70*/  LOP3.LUT R8, R213, UR22, R26.reuse, 0x96, !PT ;  /* 0x00000016d5087c12 */ /* 0x108fe2000f8e961a */
[----:B------:R-:W-:Y:S02]  /*ef80*/  IMAD.MOV.U32 R213, RZ, RZ, R49 ;  /* 0x000000ffffd57224 */ /* 0x000fe400078e0031 */
[----:B------:R-:W-:Y:S01]  /*ef90*/  FMUL.FTZ R49, R3, R117 ;  /* 0x0000007503317220 */ /* 0x000fe20000410000 */
[----:B------:R-:W-:Y:S02]  /*efa0*/  IMAD.MOV.U32 R148, RZ, RZ, R26 ;  /* 0x000000ffff947224 */ /* 0x000fe400078e001a */
[----:B------:R-:W-:Y:S01]  /*efb0*/  FMUL.FTZ R26, R0, R162 ;  /* 0x000000a2001a7220 */ /* 0x000fe20000410000 */
[----:B------:R-:W-:Y:S01]  /*efc0*/  IMAD.WIDE.U32 R8, R8, -0x2daee0ad, RZ ;  /* 0xd2511f5308087825 */ /* 0x000fe200078e00ff */
[----:B------:R-:W-:Y:S03]  /*efd0*/  MUFU.EX2 R117, R197 ;  /* 0x000000c500757308 */ /* 0x000fe60000000800 */
[----:B------:R-:W-:Y:S01]  /*efe0*/  IMAD.MOV.U32 R149, RZ, RZ, R27 ;  /* 0x000000ffff957224 */ /* 0x000fe200078e001b */
[----:B------:R-:W-:Y:S01]  /*eff0*/  LOP3.LUT R108, R9, UR8, R212, 0x96, !PT ;  /* 0x00000008096c7c12 */ /* 0x000fe2000f8e96d4 */
[C---:B------:R-:W-:Y:S01]  /*f000*/  FMUL.FTZ R9, R2.reuse, R169 ;  /* 0x000000a902097220 */ /* 0x040fe20000410000 */
[----:B------:R-:W-:Y:S01]  /*f010*/  LOP3.LUT R3, R111, UR17, R8, 0x96, !PT ;  /* 0x000000116f037c12 */ /* 0x000fe2000f8e9608 */
[----:B------:R-:W-:Y:S01]  /*f020*/  FMUL.FTZ R8, R2, R168 ;  /* 0x000000a802087220 */ /* 0x000fe20000410000 */
[----:B------:R-:W-:Y:S01]  /*f030*/  FMUL.FTZ R27, R0, R163 ;  /* 0x000000a3001b7220 */ /* 0x000fe20000410000 */
[----:B------:R-:W-:Y:S01]  /*f040*/  IMAD.WIDE.U32 R108, R108, -0x326172a9, RZ ;  /* 0xcd9e8d576c6c7825 */ /* 0x000fe200078e00ff */
[----:B------:R-:W-:Y:S03]  /*f050*/  MUFU.EX2 R111, R201 ;  /* 0x000000c9006f7308 */ /* 0x000fe60000000800 */
[----:B----4-:R-:W-:Y:S01]  /*f060*/  FFMA.FTZ R114, R100, R11, R137 ;  /* 0x0000000b64727223 */ /* 0x010fe20000010089 */
[----:B------:R-:W-:Y:S01]  /*f070*/  IMAD.MOV.U32 R169, RZ, RZ, R136 ;  /* 0x000000ffffa97224 */ /* 0x000fe200078e0088 */
[----:B------:R-:W-:Y:S01]  /*f080*/  LOP3.LUT R106, R109, UR20, R132, 0x96, !PT ;  /* 0x000000146d6a7c12 */ /* 0x000fe2000f8e9684 */
[----:B------:R-:W2:Y:S01]  /*f090*/  LDL.LU R11, [R1+0x130] ;  /* 0x00013000010b7983 */ /* 0x000ea20000300800 */
[----:B------:R-:W-:Y:S02]  /*f0a0*/  IMAD.MOV.U32 R166, RZ, RZ, R148 ;  /* 0x000000ffffa67224 */ /* 0x000fe400078e0094 */
[----:B------:R-:W-:Y:S01]  /*f0b0*/  IMAD.MOV.U32 R148, RZ, RZ, R134 ;  /* 0x000000ffff947224 */ /* 0x000fe200078e0086 */
[----:B------:R-:W-:Y:S01]  /*f0c0*/  MUFU.EX2 R201, R242 ;  /* 0x000000f200c97308 */ /* 0x000fe20000000800 */
[----:B------:R-:W-:Y:S04]  /*f0d0*/  IMAD.WIDE.U32 R106, R106, -0x2daee0ad, RZ ;  /* 0xd2511f536a6a7825 */ /* 0x000fe800078e00ff */
[----:B------:R-:W-:Y:S02]  /*f0e0*/  IMAD.MOV.U32 R163, RZ, RZ, R139 ;  /* 0x000000ffffa37224 */ /* 0x000fe400078e008b */
[----:B------:R-:W-:Y:S03]  /*f0f0*/  IMAD.MOV.U32 R139, RZ, RZ, R125 ;  /* 0x000000ffff8b7224 */ /* 0x000fe600078e007d */
[----:B------:R-:W-:Y:S01]  /*f100*/  MUFU.EX2 R197, R239 ;  /* 0x000000ef00c57308 */ /* 0x000fe20000000800 */
[----:B------:R-:W-:Y:S02]  /*f110*/  IMAD.MOV.U32 R167, RZ, RZ, R149 ;  /* 0x000000ffffa77224 */ /* 0x000fe400078e0095 */
[----:B------:R-:W-:Y:S02]  /*f120*/  IMAD.MOV.U32 R149, RZ, RZ, R135 ;  /* 0x000000ffff957224 */ /* 0x000fe400078e0087 */
[----:B------:R-:W1:Y:S01]  /*f130*/  LDC R135, c[0x0][0x2d8] ;  /* 0x0000b600ff877b82 */ /* 0x000e620000000800 */
[----:B------:R-:W-:Y:S02]  /*f140*/  IMAD.MOV.U32 R162, RZ, RZ, R138 ;  /* 0x000000ffffa27224 */ /* 0x000fe400078e008a */
[----:B------:R-:W-:Y:S02]  /*f150*/  IMAD.MOV.U32 R138, RZ, RZ, R124 ;  /* 0x000000ffff8a7224 */ /* 0x000fe400078e007c */
[----:B------:R-:W3:Y:S02]  /*f160*/  MUFU.EX2 R124, R210 ;  /* 0x000000d2007c7308 */ /* 0x000ee40000000800 */
[----:B---3--:R-:W-:Y:S01]  /*f170*/  F2FP.F16.F32.PACK_AB R146, R123, R124 ;  /* 0x0000007c7b92723e */ /* 0x008fe200000000ff */
[----:B--2---:R-:W-:Y:S01]  /*f180*/  FFMA.FTZ R105, R2, R11, R187 ;  /* 0x0000000b02697223 */ /* 0x004fe200000100bb */
[C---:B------:R-:W-:Y:S01]  /*f190*/  FMUL.FTZ R11, R0.reuse, R171 ;  /* 0x000000ab000b7220 */ /* 0x040fe20000410000 */
[----:B------:R-:W2:Y:S04]  /*f1a0*/  LDL.LU R2, [R1+0x12c] ;  /* 0x00012c0001027983 */ /* 0x000ea80000300800 */
[----:B------:R4:W3:Y:S04]  /*f1b0*/  LDL.S16 R134, [R1+0x68] ;  /* 0x0000680001867983 */ /* 0x0008e80000100600 */
[----:B------:R4:W5:Y:S04]  /*f1c0*/  LDL.S16 R133, [R1+0x64] ;  /* 0x0000640001857983 */ /* 0x0009680000100600 */
[----:B------:R4:W4:Y:S01]  /*f1d0*/  LDL.S16 R131, [R1+0x58] ;  /* 0x0000580001837983 */ /* 0x0009220000100600 */
[----:B--2---:R-:W-:Y:S01]  /*f1e0*/  FFMA.FTZ R100, R0, R2, R186 ;  /* 0x0000000200647223 */ /* 0x004fe200000100ba */
[----:B------:R-:W-:Y:S01]  /*f1f0*/  LOP3.LUT R0, R107, UR10, R110, 0x96, !PT ;  /* 0x0000000a6b007c12 */ /* 0x000fe2000f8e966e */
[----:B------:R-:W-:Y:S01]  /*f200*/  IMAD.WIDE.U32 R2, R3, -0x326172a9, RZ ;  /* 0xcd9e8d5703027825 */ /* 0x000fe200078e00ff */
[----:B------:R-:W-:Y:S02]  /*f210*/  F2FP.F16.F32.PACK_AB R107, R247, R137 ;  /* 0x00000089f76b723e */ /* 0x000fe400000000ff */
[----:B------:R2:W2:Y:S01]  /*f220*/  LDL.S16 R137, [R1+0x6c] ;  /* 0x00006c0001897983 */ /* 0x0004a20000100600 */
[----:B------:R-:W-:Y:S01]  /*f230*/  IMAD.WIDE.U32 R170, R0, -0x326172a9, RZ ;  /* 0xcd9e8d5700aa7825 */ /* 0x000fe200078e00ff */
[----:B------:R-:W-:Y:S02]  /*f240*/  LOP3.LUT R108, R3, UR11, R108, 0x96, !PT ;  /* 0x0000000b036c7c12 */ /* 0x000fe4000f8e966c */
[C---:B------:R-:W-:Y:S01]  /*f250*/  F2FP.F16.F32.PACK_AB R3, R180.reuse, R188 ;  /* 0x000000bcb403723e */ /* 0x040fe200000000ff */
[----:B------:R-:W-:Y:S01]  /*f260*/  IMAD.MOV.U32 R188, RZ, RZ, R132 ;  /* 0x000000ffffbc7224 */ /* 0x000fe200078e0084 */
[----:B------:R-:W-:Y:S01]  /*f270*/  LOP3.LUT R164, R171, UR9, R2, 0x96, !PT ;  /* 0x00000009aba47c12 */ /* 0x000fe2000f8e9602 */
[----:B------:R1:W2:Y:S01]  /*f280*/  LDL.S16 R132, [R1+0x60] ;  /* 0x0000600001847983 */ /* 0x0002a20000100600 */
[----:B------:R-:W-:Y:S01]  /*f290*/  FADD.FTZ R2, R180, R116 ;  /* 0x00000074b4027221 */ /* 0x000fe20000010000 */
[----:B------:R-:W-:Y:S01]  /*f2a0*/  IMAD.WIDE.U32 R220, R108, -0x2daee0ad, RZ ;  /* 0xd2511f536cdc7825 */ /* 0x000fe200078e00ff */
[C---:B------:R-:W-:Y:S03]  /*f2b0*/  F2FP.F16.F32.PACK_AB R108, R181.reuse, R186 ;  /* 0x000000bab56c723e */ /* 0x040fe600000000ff */
[----:B------:R-:W-:Y:S01]  /*f2c0*/  FADD.FTZ R110, R181, R100 ;  /* 0x00000064b56e7221 */ /* 0x000fe20000010000 */
[--C-:B------:R-:W-:Y:S01]  /*f2d0*/  FADD.FTZ R100, R182, R2.reuse ;  /* 0x00000002b6647221 */ /* 0x100fe20000010000 */
[----:B------:R-:W-:Y:S01]  /*f2e0*/  PRMT R2, R3, 0x7632, R2 ;  /* 0x0000763203027816 */ /* 0x000fe20000000002 */
[----:B-----5:R-:W-:Y:S01]  /*f2f0*/  @!P4 HADD2 R133, -R107.H0_H0, -RZ.H0_H0 ;  /* 0xa00000ff6b85c230 */ /* 0x020fe20000000900 */
[----:B------:R-:W-:Y:S01]  /*f300*/  LOP3.LUT R160, R221, UR25, R106, 0x96, !PT ;  /* 0x00000019dda07c12 */ /* 0x000fe2000f8e966a */
[--C-:B------:R-:W-:Y:S01]  /*f310*/  FADD.FTZ R106, R184, R105.reuse ;  /* 0x00000069b86a7221 */ /* 0x100fe20000010000 */
[----:B------:R-:W-:Y:S01]  /*f320*/  PRMT R105, R107, 0x7632, R105 ;  /* 0x000076326b697816 */ /* 0x000fe20000000069 */
[----:B---3--:R-:W-:Y:S01]  /*f330*/  @!P5 HADD2 R134, -R2.H0_H0, -RZ.H0_H0 ;  /* 0xa00000ff0286d230 */ /* 0x008fe20000000900 */
[----:B------:R-:W-:Y:S01]  /*f340*/  PRMT R142, R133, 0x7610, R142 ;  /* 0x00007610858e7816 */ /* 0x000fe2000000008e */
[----:B------:R-:W-:Y:S04]  /*f350*/  IMAD.WIDE.U32 R160, R160, -0x326172a9, RZ ;  /* 0xcd9e8d57a0a07825 */ /* 0x000fe800078e00ff */
[----:B------:R-:W-:Y:S01]  /*f360*/  FADD.FTZ R116, R247, R114 ;  /* 0x00000072f7747221 */ /* 0x000fe20000010000 */
[----:B------:R-:W-:Y:S01]  /*f370*/  PRMT R126, R134, 0x7610, R126 ;  /* 0x00007610867e7816 */ /* 0x000fe2000000007e */
[----:B------:R-:W-:Y:S01]  /*f380*/  FADD.FTZ R125, R179, R100 ;  /* 0x00000064b37d7221 */ /* 0x000fe20000010000 */
[----:B------:R-:W-:Y:S01]  /*f390*/  LOP3.LUT R109, R161, UR24, R170, 0x96, !PT ;  /* 0x00000018a16d7c12 */ /* 0x000fe2000f8e96aa */
[----:B------:R-:W-:Y:S01]  /*f3a0*/  FADD.FTZ R100, R185, R116 ;  /* 0x00000074b9647221 */ /* 0x000fe20000010000 */
[----:B------:R-:W-:Y:S01]  /*f3b0*/  F2FP.F16.F32.PACK_AB R114, R179, R182 ;  /* 0x000000b6b372723e */ /* 0x000fe200000000ff */
[----:B------:R-:W-:Y:S01]  /*f3c0*/  FADD.FTZ R106, R183, R106 ;  /* 0x0000006ab76a7221 */ /* 0x000fe20000010000 */
[----:B------:R-:W-:Y:S01]  /*f3d0*/  LOP3.LUT R0, R109, 0xff, RZ, 0xc0, !PT ;  /* 0x000000ff6d007812 */ /* 0x000fe200078ec0ff */
[----:B------:R-:W-:Y:S01]  /*f3e0*/  IMAD.MOV.U32 R186, RZ, RZ, R166 ;  /* 0x000000ffffba7224 */ /* 0x000fe200078e00a6 */
[----:B------:R-:W-:Y:S01]  /*f3f0*/  F2FP.F16.F32.PACK_AB R116, R178, R185 ;  /* 0x000000b9b274723e */ /* 0x000fe200000000ff */
[----:B------:R-:W-:Y:S01]  /*f400*/  IMAD.MOV.U32 R166, RZ, RZ, R212 ;  /* 0x000000ffffa67224 */ /* 0x000fe200078e00d4 */
[----:B------:R-:W-:Y:S01]  /*f410*/  ISETP.LE.U32.AND P2, PT, R0, UR13, PT ;  /* 0x0000000d00007c0c */ /* 0x000fe2000bf43070 */
[----:B------:R-:W-:Y:S01]  /*f420*/  IMAD.MOV.U32 R180, RZ, RZ, R138 ;  /* 0x000000ffffb47224 */ /* 0x000fe200078e008a */
[----:B------:R-:W-:Y:S01]  /*f430*/  F2FP.F16.F32.PACK_AB R0, R184, R187 ;  /* 0x000000bbb800723e */ /* 0x000fe200000000ff */
[----:B------:R-:W-:Y:S01]  /*f440*/  FADD.FTZ R110, R176, R110 ;  /* 0x0000006eb06e7221 */ /* 0x000fe20000010000 */
[----:B------:R-:W-:Y:S01]  /*f450*/  IMAD.MOV.U32 R187, RZ, RZ, R167 ;  /* 0x000000ffffbb7224 */ /* 0x000fe200078e00a7 */
[----:B------:R-:W-:Y:S01]  /*f460*/  MUFU.EX2 R138, R237 ;  /* 0x000000ed008a7308 */ /* 0x000fe20000000800 */
[----:B------:R-:W-:Y:S01]  /*f470*/  PRMT R119, R0, 0x7632, R119 ;  /* 0x0000763200777816 */ /* 0x000fe20000000077 */
[----:B------:R-:W-:Y:S02]  /*f480*/  IMAD.MOV.U32 R167, RZ, RZ, R213 ;  /* 0x000000ffffa77224 */ /* 0x000fe400078e00d5 */
[----:B------:R-:W-:Y:S02]  /*f490*/  IMAD.MOV.U32 R181, RZ, RZ, R139 ;  /* 0x000000ffffb57224 */ /* 0x000fe400078e008b */
[----:B------:R-:W-:Y:S02]  /*f4a0*/  IMAD.MOV.U32 R182, RZ, RZ, R180 ;  /* 0x000000ffffb67224 */ /* 0x000fe400078e00b4 */
[----:B----4-:R-:W-:Y:S02]  /*f4b0*/  @!P2 HADD2 R131, -R0.H0_H0, -RZ.H0_H0 ;  /* 0xa00000ff0083a230 */ /* 0x010fe40000000900 */
[----:B------:R-:W-:Y:S01]  /*f4c0*/  IMAD.MOV.U32 R180, RZ, RZ, R162 ;  /* 0x000000ffffb47224 */ /* 0x000fe200078e00a2 */
[----:B------:R-:W-:Y:S02]  /*f4d0*/  MUFU.EX2 R139, R219 ;  /* 0x000000db008b7308 */ /* 0x000fe40000000800 */
[----:B------:R-:W-:Y:S01]  /*f4e0*/  PRMT R140, R131, 0x7610, R140 ;  /* 0x00007610838c7816 */ /* 0x000fe2000000008c */
[----:B--2---:R-:W-:Y:S05]  /*f4f0*/  @!P6 HADD2 R137, -R3.H0_H0, -RZ.H0_H0 ;  /* 0xa00000ff0389e230 */ /* 0x004fea0000000900 */
[----:B------:R-:W-:Y:S01]  /*f500*/  PRMT R127, R137, 0x7610, R127 ;  /* 0x00007610897f7816 */ /* 0x000fe2000000007f */
[----:B------:R2:W-:Y:S01]  /*f510*/  @!P6 STL.S16 [R1+0x6c], R137 ;  /* 0x00006c890100e387 */ /* 0x0005e20000100600 */
[----:B------:R-:W-:Y:S03]  /*f520*/  @!P3 HADD2 R132, -R105.H0_H0, -RZ.H0_H0 ;  /* 0xa00000ff6984b230 */ /* 0x000fe60000000900 */
[----:B------:R1:W-:Y:S02]  /*f530*/  @!P5 STL.S16 [R1+0x68], R134 ;  /* 0x000068860100d387 */ /* 0x0003e40000100600 */
[----:B------:R-:W-:Y:S02]  /*f540*/  PRMT R130, R132, 0x7610, R130 ;  /* 0x0000761084827816 */ /* 0x000fe40000000082 */
[----:B------:R3:W-:Y:S04]  /*f550*/  @!P4 STL.S16 [R1+0x64], R133 ;  /* 0x000064850100c387 */ /* 0x0007e80000100600 */
[----:B------:R4:W-:Y:S04]  /*f560*/  @!P3 STL.S16 [R1+0x60], R132 ;  /* 0x000060840100b387 */ /* 0x0009e80000100600 */
[----:B------:R5:W-:Y:S04]  /*f570*/  @!P2 STL.S16 [R1+0x58], R131 ;  /* 0x000058830100a387 */ /* 0x000be80000100600 */
[----:B------:R5:W5:Y:S01]  /*f580*/  LDL.S16 R136, [R1+0x80] ;  /* 0x0000800001887983 */ /* 0x000b620000100600 */
[----:B--2---:R-:W-:Y:S01]  /*f590*/  FADD.FTZ R137, R128, R110 ;  /* 0x0000006e80897221 */ /* 0x004fe20000010000 */
[----:B------:R-:W-:Y:S01]  /*f5a0*/  F2FP.F16.F32.PACK_AB R110, R112, R120 ;  /* 0x00000078706e723e */ /* 0x000fe200000000ff */
[----:B-1----:R-:W-:Y:S02]  /*f5b0*/  IMAD.SHL.U32 R134, R135, 0x8, RZ ;  /* 0x0000000887867824 */ /* 0x002fe400078e00ff */
[----:B---3--:R-:W-:Y:S01]  /*f5c0*/  FADD.FTZ R133, R178, R100 ;  /* 0x00000064b2857221 */ /* 0x008fe20000010000 */
[C---:B------:R-:W-:Y:S01]  /*f5d0*/  F2FP.F16.F32.PACK_AB R100, R177.reuse, R183 ;  /* 0x000000b7b164723e */ /* 0x040fe200000000ff */
[----:B------:R-:W-:Y:S01]  /*f5e0*/  FADD.FTZ R177, R177, R106 ;  /* 0x0000006ab1b17221 */ /* 0x000fe20000010000 */
[----:B------:R-:W-:Y:S01]  /*f5f0*/  F2FP.F16.F32.PACK_AB R106, R128, R176 ;  /* 0x000000b0806a723e */ /* 0x000fe200000000ff */
[----:B------:R-:W-:Y:S01]  /*f600*/  IMAD.MOV.U32 R183, RZ, RZ, R181 ;  /* 0x000000ffffb77224 */ /* 0x000fe200078e00b5 */
[----:B------:R-:W-:Y:S01]  /*f610*/  PRMT R128, R3, 0x5410, R2 ;  /* 0x0000541003807816 */ /* 0x000fe20000000002 */
[----:B----4-:R-:W-:Y:S01]  /*f620*/  MUFU.EX2 R132, R204 ;  /* 0x000000cc00847308 */ /* 0x010fe20000000800 */
[----:B------:R-:W-:Y:S01]  /*f630*/  @!P5 PRMT R2, R126, 0x5410, RZ ;  /* 0x000054107e02d816 */ /* 0x000fe200000000ff */
[----:B------:R-:W-:Y:S01]  /*f640*/  IMAD.MOV.U32 R181, RZ, RZ, R163 ;  /* 0x000000ffffb57224 */ /* 0x000fe200078e00a3 */
[----:B------:R-:W-:Y:S01]  /*f650*/  PRMT R126, R107, 0x5410, R105 ;  /* 0x000054106b7e7816 */ /* 0x000fe20000000069 */
[----:B------:R-:W-:Y:S01]  /*f660*/  IMAD.MOV.U32 R181, RZ, RZ, R187 ;  /* 0x000000ffffb57224 */ /* 0x000fe200078e00bb */
[----:B------:R-:W-:Y:S01]  /*f670*/  @!P3 PRMT R105, R130, 0x5410, RZ ;  /* 0x000054108269b816 */ /* 0x000fe200000000ff */
[----:B------:R-:W-:Y:S01]  /*f680*/  STG.E.U16 desc[UR18][R208.64+0x2], R2 ;  /* 0x00000202d0007986 */ /* 0x000fe2000c101512 */
[----:B------:R-:W-:Y:S03]  /*f690*/  PRMT R130, R0, 0x5410, R119 ;  /* 0x0000541000827816 */ /* 0x000fe60000000077 */
[----:B-----5:R1:W2:Y:S01]  /*f6a0*/  MUFU.EX2 R131, R211 ;  /* 0x000000d300837308 */ /* 0x0202a20000000800 */
[----:B------:R-:W-:Y:S01]  /*f6b0*/  @!P2 PRMT R0, R140, 0x5410, RZ ;  /* 0x000054108c00a816 */ /* 0x000fe200000000ff */
[----:B------:R-:W-:Y:S01]  /*f6c0*/  IMAD.MOV.U32 R187, RZ, RZ, R167 ;  /* 0x000000ffffbb7224 */ /* 0x000fe200078e00a7 */
[----:B------:R-:W-:Y:S01]  /*f6d0*/  @!P6 PRMT R3, R127, 0x5410, RZ ;  /* 0x000054107f03e816 */ /* 0x000fe200000000ff */
[----:B------:R4:W3:Y:S01]  /*f6e0*/  LDL.S16 R140, [R1+0x74] ;  /* 0x00007400018c7983 */ /* 0x0008e20000100600 */
[----:B------:R-:W-:Y:S01]  /*f6f0*/  LEA R210, P0, R134, R208, 0x1 ;  /* 0x000000d086d27211 */ /* 0x000fe200078008ff */
[----:B------:R-:W-:Y:S01]  /*f700*/  IMAD.WIDE.U32 R162, R236, -0x2daee0ad, RZ ;  /* 0xd2511f53eca27825 */ /* 0x000fe200078e00ff */
[----:B------:R-:W-:Y:S01]  /*f710*/  @!P4 PRMT R107, R142, 0x5410, RZ ;  /* 0x000054108e6bc816 */ /* 0x000fe200000000ff */
[----:B------:R5:W-:Y:S02]  /*f720*/  STG.E.U16 desc[UR18][R208.64], R3 ;  /* 0x00000003d0007986 */ /* 0x000be4000c101512 */
[----:B------:R-:W-:Y:S01]  /*f730*/  MUFU.EX2 R127, R202 ;  /* 0x000000ca007f7308 */ /* 0x000fe20000000800 */
[----:B-1----:R-:W-:Y:S09]  /*f740*/  LEA.HI.X.SX32 R211, R134, R209, 0x1, P0 ;  /* 0x000000d186d37211 */ /* 0x002ff200000f0eff */
[----:B------:R-:W-:Y:S01]  /*f750*/  MUFU.EX2 R202, R245 ;  /* 0x000000f500ca7308 */ /* 0x000fe20000000800 */
[----:B--2---:R-:W-:Y:S01]  /*f760*/  F2FP.F16.F32.PACK_AB R150, R131, R132 ;  /* 0x000000848396723e */ /* 0x004fe200000000ff */
[----:B------:R1:W-:Y:S04]  /*f770*/  STG.E.U16 desc[UR18][R210.64], R107 ;  /* 0x0000006bd2007986 */ /* 0x0003e8000c101512 */
[----:B------:R2:W-:Y:S01]  /*f780*/  STG.E.U16 desc[UR18][R210.64+0x2], R105 ;  /* 0x00000269d2007986 */ /* 0x0005e2000c101512 */
[----:B-----5:R-:W-:Y:S03]  /*f790*/  FADD.FTZ R3, R120, R125 ;  /* 0x0000007d78037221 */ /* 0x020fe60000010000 */
[----:B------:R-:W5:Y:S01]  /*f7a0*/  MUFU.EX2 R120, R203 ;  /* 0x000000cb00787308 */ /* 0x000f620000000800 */
[----:B------:R-:W-:Y:S01]  /*f7b0*/  FADD.FTZ R143, R112, R3 ;  /* 0x00000003708f7221 */ /* 0x000fe20000010000 */
[----:B------:R-:W-:Y:S01]  /*f7c0*/  F2FP.F16.F32.PACK_AB R112, R111, R129 ;  /* 0x000000816f70723e */ /* 0x000fe200000000ff */
[----:B------:R-:W-:Y:S05]  /*f7d0*/  IMAD.WIDE R2, R135, 0x70, R210 ;  /* 0x0000007087027825 */ /* 0x000fea00078e02d2 */
[----:B------:R4:W-:Y:S01]  /*f7e0*/  STG.E.U16 desc[UR18][R2.64], R0 ;  /* 0x0000000002007986 */ /* 0x0009e2000c101512 */
[----:B-1----:R-:W-:Y:S04]  /*f7f0*/  SHF.R.U32.HI R107, RZ, 0x10, R174 ;  /* 0x00000010ff6b7819 */ /* 0x002fe800000116ae */
[----:B------:R-:W-:Y:S01]  /*f800*/  LOP3.LUT R107, R107, 0xff, RZ, 0xc0, !PT ;  /* 0x000000ff6b6b7812 */ /* 0x000fe200078ec0ff */
[----:B--2---:R-:W-:Y:S01]  /*f810*/  MUFU.EX2 R105, R227 ;  /* 0x000000e300697308 */ /* 0x004fe20000000800 */
[----:B-----5:R-:W-:Y:S02]  /*f820*/  F2FP.F16.F32.PACK_AB R154, R120, R127 ;  /* 0x0000007f789a723e */ /* 0x020fe400000000ff */
[----:B----4-:R-:W-:Y:S07]  /*f830*/  LOP3.LUT R0, R109, 0xffff, RZ, 0xc0, !PT ;  /* 0x0000ffff6d007812 */ /* 0x010fee00078ec0ff */
[----:B------:R-:W1:Y:S01]  /*f840*/  MUFU.EX2 R3, R229 ;  /* 0x000000e500037308 */ /* 0x000e620000000800 */
[----:B------:R-:W-:Y:S02]  /*f850*/  LOP3.LUT R2, R174, 0xff, RZ, 0xc0, !PT ;  /* 0x000000ffae027812 */ /* 0x000fe400078ec0ff */
[----:B------:R-:W-:Y:S02]  /*f860*/  SHF.R.U32.HI R0, RZ, 0x8, R0 ;  /* 0x00000008ff007819 */ /* 0x000fe40000011600 */
[----:B------:R-:W-:Y:S02]  /*f870*/  ISETP.LE.U32.AND P2, PT, R2, UR13, PT ;  /* 0x0000000d02007c0c */ /* 0x000fe4000bf43070 */
[----:B------:R-:W-:Y:S02]  /*f880*/  LOP3.LUT R0, R0, 0xffff, RZ, 0xc0, !PT ;  /* 0x0000ffff00007812 */ /* 0x000fe400078ec0ff */
[--C-:B------:R-:W-:Y:S02]  /*f890*/  SHF.R.U32.HI R2, RZ, 0x10, R109.reuse ;  /* 0x00000010ff027819 */ /* 0x100fe4000001166d */
[----:B------:R-:W-:Y:S01]  /*f8a0*/  ISETP.LE.U32.AND P3, PT, R0, UR13, PT ;  /* 0x0000000d00007c0c */ /* 0x000fe2000bf63070 */
[----:B------:R-:W-:Y:S01]  /*f8b0*/  IMAD R0, R135, 0x38, R134 ;  /* 0x0000003887007824 */ /* 0x000fe200078e0286 */
[----:B------:R-:W-:Y:S01]  /*f8c0*/  LOP3.LUT R2, R2, 0xff, RZ, 0xc0, !PT ;  /* 0x000000ff02027812 */ /* 0x000fe200078ec0ff */
[----:B------:R-:W-:Y:S01]  /*f8d0*/  MUFU.EX2 R134, R226 ;  /* 0x000000e200867308 */ /* 0x000fe20000000800 */
[----:B------:R-:W-:Y:S01]  /*f8e0*/  SHF.R.U32.HI R109, RZ, 0x18, R109 ;  /* 0x00000018ff6d7819 */ /* 0x000fe2000001166d */
[----:B------:R-:W-:Y:S01]  /*f8f0*/  VIADD R0, R0, 0x1 ;  /* 0x0000000100007836 */ /* 0x000fe20000000000 */
[----:B------:R-:W-:Y:S02]  /*f900*/  ISETP.LE.U32.AND P6, PT, R2, UR13, PT ;  /* 0x0000000d02007c0c */ /* 0x000fe4000bfc3070 */
[----:B------:R-:W-:Y:S02]  /*f910*/  LOP3.LUT R2, R174, 0xffff, RZ, 0xc0, !PT ;  /* 0x0000ffffae027812 */ /* 0x000fe400078ec0ff */
[CC--:B------:R-:W-:Y:S02]  /*f920*/  LEA R214, P5, R0.reuse, R208.reuse, 0x1 ;  /* 0x000000d000d67211 */ /* 0x0c0fe400078a08ff */
[----:B------:R-:W-:Y:S02]  /*f930*/  SHF.R.U32.HI R2, RZ, 0x8, R2 ;  /* 0x00000008ff027819 */ /* 0x000fe40000011602 */
[----:B------:R-:W-:Y:S02]  /*f940*/  LEA.HI.X.SX32 R215, R0, R209, 0x1, P5 ;  /* 0x000000d100d77211 */ /* 0x000fe400028f0eff */
[----:B------:R-:W-:Y:S02]  /*f950*/  LOP3.LUT R2, R2, 0xffff, RZ, 0xc0, !PT ;  /* 0x0000ffff02027812 */ /* 0x000fe400078ec0ff */
[----:B------:R-:W-:Y:S01]  /*f960*/  ISETP.LE.U32.AND P4, PT, R109, UR13, PT ;  /* 0x0000000d6d007c0c */ /* 0x000fe2000bf83070 */
[----:B------:R-:W-:Y:S01]  /*f970*/  IMAD R109, R135, 0x48, RZ ;  /* 0x00000048876d7824 */ /* 0x000fe200078e02ff */
[----:B------:R-:W-:Y:S01]  /*f980*/  ISETP.LE.U32.AND P5, PT, R2, UR13, PT ;  /* 0x0000000d02007c0c */ /* 0x000fe2000bfa3070 */
[----:B------:R-:W2:Y:S01]  /*f990*/  MUFU.EX2 R135, R225 ;  /* 0x000000e100877308 */ /* 0x000ea20000000800 */
[----:B------:R-:W-:Y:S02]  /*f9a0*/  SHF.R.U32.HI R0, RZ, 0x18, R174 ;  /* 0x00000018ff007819 */ /* 0x000fe400000116ae */
[----:B------:R-:W-:Y:S02]  /*f9b0*/  LEA R212, P0, R109, R208, 0x1 ;  /* 0x000000d06dd47211 */ /* 0x000fe400078008ff */
[----:B-1----:R-:W-:Y:S02]  /*f9c0*/  F2FP.F16.F32.PACK_AB R155, R3, R105 ;  /* 0x00000069039b723e */ /* 0x002fe400000000ff */
[----:B------:R-:W-:Y:S02]  /*f9d0*/  LEA.HI.X.SX32 R213, R109, R209, 0x1, P0 ;  /* 0x000000d16dd57211 */ /* 0x000fe400000f0eff */
[----:B------:R-:W-:Y:S02]  /*f9e0*/  ISETP.LE.U32.AND P0, PT, R107, UR13, PT ;  /* 0x0000000d6b007c0c */ /* 0x000fe4000bf03070 */
[----:B------:R-:W-:Y:S02]  /*f9f0*/  PRMT R107, R108, 0x7632, R107 ;  /* 0x000076326c6b7816 */ /* 0x000fe4000000006b */
[----:B--2---:R-:W-:Y:S01]  /*fa00*/  F2FP.F16.F32.PACK_AB R152, R134, R135 ;  /* 0x000000878698723e */ /* 0x004fe200000000ff */
[----:B------:R-:W-:Y:S05]  /*fa10*/  @!P3 HADD2 R136, -R119.H0_H0, -RZ.H0_H0 ;  /* 0xa00000ff7788b230 */ /* 0x000fea0000000900 */
[----:B------:R-:W-:Y:S01]  /*fa20*/  PRMT R141, R136, 0x7610, R141 ;  /* 0x00007610888d7816 */ /* 0x000fe2000000008d */
[----:B------:R1:W-:Y:S03]  /*fa30*/  @!P3 STL.S16 [R1+0x80], R136 ;  /* 0x000080880100b387 */ /* 0x0003e60000100600 */
[----:B------:R-:W-:Y:S01]  /*fa40*/  @!P3 PRMT R119, R141, 0x5410, RZ ;  /* 0x000054108d77b816 */ /* 0x000fe200000000ff */
[----:B------:R2:W4:Y:S01]  /*fa50*/  LDL.S16 R2, [R1+0x78] ;  /* 0x0000780001027983 */ /* 0x0005220000100600 */
[----:B------:R-:W-:Y:S01]  /*fa60*/  ISETP.LE.U32.AND P3, PT, R0, UR13, PT ;  /* 0x0000000d00007c0c */ /* 0x000fe2000bf63070 */
[----:B------:R-:W-:Y:S01]  /*fa70*/  FADD.FTZ R0, R129, R133 ;  /* 0x0000008581007221 */ /* 0x000fe20000010000 */
[----:B------:R-:W-:Y:S01]  /*fa80*/  PRMT R129, R108, 0x5410, R107 ;  /* 0x000054106c817816 */ /* 0x000fe2000000006b */
[----:B------:R-:W5:Y:S01]  /*fa90*/  MUFU.EX2 R141, R217 ;  /* 0x000000d9008d7308 */ /* 0x000f620000000800 */
[----:B------:R-:W-:Y:S09]  /*faa0*/  STG.E.U16 desc[UR18][R214.64], R119 ;  /* 0x00000077d6007986 */ /* 0x000ff2000c101512 */
[----:B------:R-:W-:Y:S01]  /*fab0*/  MUFU.EX2 R133, R224 ;  /* 0x000000e000857308 */ /* 0x000fe20000000800 */
[----:B-----5:R-:W-:Y:S01]  /*fac0*/  F2FP.F16.F32.PACK_AB R153, R139, R141 ;  /* 0x0000008d8b99723e */ /* 0x020fe200000000ff */
[----:B---3--:R-:W-:Y:S08]  /*fad0*/  @!P6 HADD2 R140, -R108.H0_H0, -RZ.H0_H0 ;  /* 0xa00000ff6c8ce230 */ /* 0x008ff00000000900 */
[----:B-1----:R-:W-:Y:S01]  /*fae0*/  MUFU.EX2 R136, R223 ;  /* 0x000000df00887308 */ /* 0x002fe20000000800 */
[----:B------:R-:W-:Y:S01]  /*faf0*/  PRMT R109, R140, 0x7610, R109 ;  /* 0x000076108c6d7816 */ /* 0x000fe2000000006d */
[----:B------:R1:W-:Y:S03]  /*fb00*/  @!P6 STL.S16 [R1+0x74], R140 ;  /* 0x0000748c0100e387 */ /* 0x0003e60000100600 */
[----:B------:R-:W-:Y:S01]  /*fb10*/  @!P6 PRMT R108, R109, 0x5410, RZ ;  /* 0x000054106d6ce816 */ /* 0x000fe200000000ff */
[----:B------:R-:W-:Y:S04]  /*fb20*/  FADD.FTZ R109, R118, R177 ;  /* 0x000000b1766d7221 */ /* 0x000fe80000010000 */
[----:B------:R-:W-:Y:S01]  /*fb30*/  FADD.FTZ R142, R113, R109 ;  /* 0x0000006d718e7221 */ /* 0x000fe20000010000 */
[----:B------:R-:W-:Y:S01]  /*fb40*/  FADD.FTZ R109, R122, R137 ;  /* 0x000000897a6d7221 */ /* 0x000fe20000010000 */
[----:B------:R3:W-:Y:S01]  /*fb50*/  STG.E.U16 desc[UR18][R212.64], R108 ;  /* 0x0000006cd4007986 */ /* 0x0007e2000c101512 */
[----:B------:R-:W5:Y:S01]  /*fb60*/  MUFU.EX2 R137, R238 ;  /* 0x000000ee00897308 */ /* 0x000f620000000800 */
[----:B-1----:R-:W-:Y:S01]  /*fb70*/  FADD.FTZ R140, R111, R0 ;  /* 0x000000006f8c7221 */ /* 0x002fe20000010000 */
[----:B------:R-:W-:Y:S01]  /*fb80*/  LOP3.LUT R0, R160, 0xff, RZ, 0xc0, !PT ;  /* 0x000000ffa0007812 */ /* 0x000fe200078ec0ff */
[----:B------:R2:W2:Y:S01]  /*fb90*/  LDL.S16 R111, [R1+0x7c] ;  /* 0x00007c00016f7983 */ /* 0x0004a20000100600 */
[----:B-----5:R-:W-:Y:S02]  /*fba0*/  F2FP.F16.F32.PACK_AB R157, R137, R138 ;  /* 0x0000008a899d723e */ /* 0x020fe400000000ff */
[----:B------:R-:W-:Y:S02]  /*fbb0*/  ISETP.LE.U32.AND P6, PT, R0, UR13, PT ;  /* 0x0000000d00007c0c */ /* 0x000fe4000bfc3070 */
[----:B------:R-:W-:Y:S02]  /*fbc0*/  LOP3.LUT R0, R160, 0xffff, RZ, 0xc0, !PT ;  /* 0x0000ffffa0007812 */ /* 0x000fe400078ec0ff */
[----:B---3--:R-:W-:Y:S01]  /*fbd0*/  PRMT R108, R146, 0x7632, R108 ;  /* 0x00007632926c7816 */ /* 0x008fe2000000006c */
[----:B----4-:R-:W-:Y:S05]  /*fbe0*/  @!P4 HADD2 R2, -R107.H0_H0, -RZ.H0_H0 ;  /* 0xa00000ff6b02c230 */ /* 0x010fea0000000900 */
[----:B------:R-:W-:Y:S01]  /*fbf0*/  PRMT R125, R2, 0x7610, R125 ;  /* 0x00007610027d7816 */ /* 0x000fe2000000007d */
[----:B------:R1:W-:Y:S03]  /*fc00*/  @!P4 STL.S16 [R1+0x78], R2 ;  /* 0x000078020100c387 */ /* 0x0003e60000100600 */
[----:B------:R-:W-:Y:S01]  /*fc10*/  @!P4 PRMT R107, R125, 0x5410, RZ ;  /* 0x000054107d6bc816 */ /* 0x000fe200000000ff */
[----:B------:R4:W3:Y:S04]  /*fc20*/  LDL.S16 R147, [R1+0x88] ;  /* 0x0000880001937983 */ /* 0x0008e80000100600 */
[----:B------:R-:W-:Y:S01]  /*fc30*/  STG.E.U16 desc[UR18][R212.64+0x2], R107 ;  /* 0x0000026bd4007986 */ /* 0x000fe2000c101512 */
[----:B-1----:R-:W-:Y:S02]  /*fc40*/  SHF.R.U32.HI R2, RZ, 0x8, R0 ;  /* 0x00000008ff027819 */ /* 0x002fe40000011600 */
[----:B------:R-:W-:Y:S02]  /*fc50*/  F2FP.F16.F32.PACK_AB R0, R113, R118 ;  /* 0x000000767100723e */ /* 0x000fe400000000ff */
[----:B------:R-:W-:Y:S02]  /*fc60*/  F2FP.F16.F32.PACK_AB R118, R117, R122 ;  /* 0x0000007a7576723e */ /* 0x000fe400000000ff */
[----:B------:R-:W-:Y:S02]  /*fc70*/  PRMT R113, R114, 0x7632, R113 ;  /* 0x0000763272717816 */ /* 0x000fe40000000071 */
[----:B------:R-:W-:Y:S02]  /*fc80*/  LOP3.LUT R2, R2, 0xffff, RZ, 0xc0, !PT ;  /* 0x0000ffff02027812 */ /* 0x000fe400078ec0ff */
[----:B------:R-:W-:Y:S02]  /*fc90*/  PRMT R125, R114, 0x5410, R113 ;  /* 0x00005410727d7816 */ /* 0x000fe40000000071 */
[----:B------:R-:W-:Y:S02]  /*fca0*/  ISETP.LE.U32.AND P4, PT, R2, UR13, PT ;  /* 0x0000000d02007c0c */ /* 0x000fe4000bf83070 */
[--C-:B------:R-:W-:Y:S04]  /*fcb0*/  SHF.R.U32.HI R2, RZ, 0x10, R160.reuse ;  /* 0x00000010ff027819 */ /* 0x100fe800000116a0 */
[----:B------:R-:W-:Y:S01]  /*fcc0*/  LOP3.LUT R2, R2, 0xff, RZ, 0xc0, !PT ;  /* 0x000000ff02027812 */ /* 0x000fe200078ec0ff */
[----:B--2---:R-:W-:Y:S05]  /*fcd0*/  @!P2 HADD2 R111, -R114.H0_H0, -RZ.H0_H0 ;  /* 0xa00000ff726fa230 */ /* 0x004fea0000000900 */
[----:B------:R-:W-:Y:S01]  /*fce0*/  PRMT R165, R111, 0x7610, R165 ;  /* 0x000076106fa57816 */ /* 0x000fe200000000a5 */
[----:B------:R1:W-:Y:S03]  /*fcf0*/  @!P2 STL.S16 [R1+0x7c], R111 ;  /* 0x00007c6f0100a387 */ /* 0x0003e60000100600 */
[----:B------:R-:W-:Y:S01]  /*fd00*/  @!P2 PRMT R114, R165, 0x5410, RZ ;  /* 0x00005410a572a816 */ /* 0x000fe200000000ff */
[----:B------:R-:W-:Y:S01]  /*fd10*/  IMAD.WIDE.U32 R164, R164, -0x2daee0ad, RZ ;  /* 0xd2511f53a4a47825 */ /* 0x000fe200078e00ff */
[----:B------:R-:W-:Y:S02]  /*fd20*/  ISETP.LE.U32.AND P2, PT, R2, UR13, PT ;  /* 0x0000000d02007c0c */ /* 0x000fe4000bf43070 */
[----:B------:R-:W-:Y:S01]  /*fd30*/  SHF.R.U32.HI R2, RZ, 0x18, R160 ;  /* 0x00000018ff027819 */ /* 0x000fe200000116a0 */
[----:B------:R-:W-:Y:S01]  /*fd40*/  STG.E.U16 desc[UR18][R208.64+0x10], R114 ;  /* 0x00001072d0007986 */ /* 0x000fe2000c101512 */
[----:B-1----:R-:W-:Y:S01]  /*fd50*/  FADD.FTZ R111, R117, R109 ;  /* 0x0000006d756f7221 */ /* 0x002fe20000010000 */
[----:B------:R-:W-:Y:S01]  /*fd60*/  FADD.FTZ R109, R121, R143 ;  /* 0x0000008f796d7221 */ /* 0x000fe20000010000 */
[----:B------:R-:W-:Y:S01]  /*fd70*/  F2FP.F16.F32.PACK_AB R121, R115, R121 ;  /* 0x000000797379723e */ /* 0x000fe200000000ff */
[----:B------:R4:W2:Y:S01]  /*fd80*/  LDL.S16 R117, [R1+0x84] ;  /* 0x0000840001757983 */ /* 0x0008a20000100600 */
[----:B------:R-:W-:Y:S01]  /*fd90*/  FADD.FTZ R111, R127, R111 ;  /* 0x0000006f7f6f7221 */ /* 0x000fe20000010000 */
[----:B------:R-:W-:Y:S01]  /*fda0*/  FADD.FTZ R122, R115, R109 ;  /* 0x0000006d737a7221 */ /* 0x000fe20000010000 */
[----:B------:R-:W-:Y:S01]  /*fdb0*/  PRMT R115, R116, 0x7632, R115 ;  /* 0x0000763274737816 */ /* 0x000fe20000000073 */
[----:B------:R-:W-:Y:S01]  /*fdc0*/  FADD.FTZ R109, R132, R142 ;  /* 0x0000008e846d7221 */ /* 0x000fe20000010000 */
[----:B------:R-:W-:Y:S02]  /*fdd0*/  FADD.FTZ R142, R120, R111 ;  /* 0x0000006f788e7221 */ /* 0x000fe40000010000 */
[----:B------:R-:W-:Y:S01]  /*fde0*/  PRMT R127, R116, 0x5410, R115 ;  /* 0x00005410747f7816 */ /* 0x000fe20000000073 */
[----:B---3--:R-:W-:Y:S05]  /*fdf0*/  @!P5 HADD2 R147, -R113.H0_H0, -RZ.H0_H0 ;  /* 0xa00000ff7193d230 */ /* 0x008fea0000000900 */
[----:B------:R-:W-:Y:S01]  /*fe00*/  PRMT R144, R147, 0x7610, R144 ;  /* 0x0000761093907816 */ /* 0x000fe20000000090 */
[----:B------:R1:W-:Y:S03]  /*fe10*/  @!P5 STL.S16 [R1+0x88], R147 ;  /* 0x000088930100d387 */ /* 0x0003e60000100600 */
[----:B------:R-:W-:Y:S02]  /*fe20*/  @!P5 PRMT R113, R144, 0x5410, RZ ;  /* 0x000054109071d816 */ /* 0x000fe400000000ff */
[----:B------:R-:W-:Y:S01]  /*fe30*/  ISETP.LE.U32.AND P5, PT, R2, UR13, PT ;  /* 0x0000000d02007c0c */ /* 0x000fe2000bfa3070 */
[----:B------:R4:W3:Y:S01]  /*fe40*/  LDL.S16 R144, [R1+0xb0] ;  /* 0x0000b00001907983 */ /* 0x0008e20000100600 */
[----:B------:R-:W-:Y:S01]  /*fe50*/  FADD.FTZ R2, R124, R140 ;  /* 0x0000008c7c027221 */ /* 0x000fe20000010000 */
[----:B------:R-:W-:Y:S01]  /*fe60*/  FADD.FTZ R124, R131, R109 ;  /* 0x0000006d837c7221 */ /* 0x000fe20000010000 */
[----:B------:R-:W-:Y:S01]  /*fe70*/  MUFU.EX2 R140, R233 ;  /* 0x000000e9008c7308 */ /* 0x000fe20000000800 */
[----:B------:R-:W-:Y:S01]  /*fe80*/  STG.E.U16 desc[UR18][R208.64+0x12], R113 ;  /* 0x00001271d0007986 */ /* 0x000fe2000c101512 */
[----:B------:R-:W-:Y:S01]  /*fe90*/  FADD.FTZ R123, R123, R2 ;  /* 0x000000027b7b7221 */ /* 0x000fe20000010000 */
[----:B------:R-:W-:Y:S04]  /*fea0*/  LOP3.LUT R2, R163, UR23, R228, 0x96, !PT ;  /* 0x00000017a3027c12 */ /* 0x000fe8000f8e96e4 */
[C---:B------:R-:W-:Y:S03]  /*feb0*/  LOP3.LUT R111, R2.reuse, 0xffff, RZ, 0xc0, !PT ;  /* 0x0000ffff026f7812 */ /* 0x040fe600078ec0ff */
[----:B------:R-:W5:Y:S01]  /*fec0*/  MUFU.EX2 R109, R235 ;  /* 0x000000eb006d7308 */ /* 0x000f620000000800 */
[----:B------:R-:W-:Y:S04]  /*fed0*/  SHF.R.U32.HI R111, RZ, 0x8, R111 ;  /* 0x00000008ff6f7819 */ /* 0x000fe8000001166f */
[----:B------:R-:W-:Y:S05]  /*fee0*/  LOP3.LUT R111, R111, 0xffff, RZ, 0xc0, !PT ;  /* 0x0000ffff6f6f7812 */ /* 0x000fea00078ec0ff */
[----:B-1----:R-:W-:Y:S01]  /*fef0*/  MUFU.EX2 R147, R230 ;  /* 0x000000e600937308 */ /* 0x002fe20000000800 */
[----:B-----5:R-:W-:Y:S01]  /*ff00*/  F2FP.F16.F32.PACK_AB R156, R109, R140 ;  /* 0x0000008c6d9c723e */ /* 0x020fe200000000ff */
[----:B--2---:R-:W-:Y:S05]  /*ff10*/  @!P0 HADD2 R117, -R116.H0_H0, -RZ.H0_H0 ;  /* 0xa00000ff74758230 */ /* 0x004fea0000000900 */
[----:B------:R-:W-:Y:S01]  /*ff20*/  PRMT R145, R117, 0x7610, R145 ;  /* 0x0000761075917816 */ /* 0x000fe20000000091 */
[----:B------:R1:W-:Y:S03]  /*ff30*/  @!P0 STL.S16 [R1+0x84], R117 ;  /* 0x0000847501008387 */ /* 0x0003e60000100600 */
[----:B------:R-:W-:Y:S01]  /*ff40*/  @!P0 PRMT R116, R145, 0x5410, RZ ;  /* 0x0000541091748816 */ /* 0x000fe200000000ff */
[----:B------:R4:W2:Y:S01]  /*ff50*/  LDL.S16 R131, [R1+0xac] ;  /* 0x0000ac0001837983 */ /* 0x0008a20000100600 */
[----:B------:R-:W5:Y:S03]  /*ff60*/  MUFU.EX2 R145, R232 ;  /* 0x000000e800917308 */ /* 0x000f660000000800 */
[----:B------:R4:W5:Y:S04]  /*ff70*/  LDL.S16 R120, [R1+0xa8] ;  /* 0x0000a80001787983 */ /* 0x0009680000100600 */
[----:B------:R-:W-:Y:S01]  /*ff80*/  STG.E.U16 desc[UR18][R210.64+0x10], R116 ;  /* 0x00001074d2007986 */ /* 0x000fe2000c101512 */
[----:B-1----:R-:W-:Y:S04]  /*ff90*/  LOP3.LUT R117, R2, 0xff, RZ, 0xc0, !PT ;  /* 0x000000ff02757812 */ /* 0x002fe800078ec0ff */
[----:B------:R-:W-:Y:S01]  /*ffa0*/  ISETP.LE.U32.AND P0, PT, R117, UR13, PT ;  /* 0x0000000d75007c0c */ /* 0x000fe2000bf03070 */
[----:B------:R-:W-:Y:S01]  /*ffb0*/  FADD.FTZ R117, R105, R122 ;  /* 0x0000007a69757221 */ /* 0x000fe20000010000 */
[----:B------:R-:W-:Y:S03]  /*ffc0*/  FADD.FTZ R105, R135, R123 ;  /* 0x0000007b87697221 */ /* 0x000fe60000010000 */
[----:B------:R-:W-:Y:S01]  /*ffd0*/  FADD.FTZ R132, R3, R117 ;  /* 0x0000007503847221 */ /* 0x000fe20000010000 */
[----:B------:R-:W-:Y:S01]  /*ffe0*/  PRMT R3, R100, 0x7632, R3 ;  /* 0x0000763264037816 */ /* 0x000fe20000000003 */
[----:B------:R-:W-:Y:S01]  /*fff0*/  FADD.FTZ R135, R134, R105 ;  /* 0x0000006986877221 */ /* 0x000fe20000010000 */
[----:B------:R-:W-:Y:S01]  /*10000*/  SHF.R.U32.HI R105, RZ, 0x18, R2 ;  /* 0x00000018ff697819 */ /* 0x000fe20000011602 */
[----:B------:R-:W-:Y:S01]  /*10010*/  FADD.FTZ R123, R138, R132 ;  /* 0x000000848a7b7221 */ /* 0x000fe20000010000 */
[----:B------:R-:W-:Y:S03]  /*10020*/  SHF.R.U32.HI R2, RZ, 0x10, R2 ;  /* 0x00000010ff027819 */ /* 0x000fe60000011602 */
[----:B------:R-:W-:Y:S01]  /*10030*/  FADD.FTZ R137, R137, R123 ;  /* 0x0000007b89897221 */ /* 0x000fe20000010000 */
[----:B------:R-:W-:Y:S01]  /*10040*/  LOP3.LUT R2, R2, 0xff, RZ, 0xc0, !PT ;  /* 0x000000ff02027812 */ /* 0x000fe200078ec0ff */
[----:B---3--:R-:W-:Y:S05]  /*10050*/  @!P3 HADD2 R144, -R115.H0_H0, -RZ.H0_H0 ;  /* 0xa00000ff7390b230 */ /* 0x008fea0000000900 */
[----:B------:R-:W-:Y:S01]  /*10060*/  PRMT R143, R144, 0x7610, R143 ;  /* 0x00007610908f7816 */ /* 0x000fe2000000008f */
[----:B------:R-:W-:Y:S03]  /*10070*/  @!P3 STL.S16 [R1+0xb0], R144 ;  /* 0x0000b0900100b387 */ /* 0x000fe60000100600 */
[----:B------:R-:W-:Y:S02]  /*10080*/  @!P3 PRMT R115, R143, 0x5410, RZ ;  /* 0x000054108f73b816 */ /* 0x000fe400000000ff */
[----:B------:R-:W-:Y:S03]  /*10090*/  ISETP.LE.U32.AND P3, PT, R111, UR13, PT ;  /* 0x0000000d6f007c0c */ /* 0x000fe6000bf63070 */
[----:B------:R1:W-:Y:S02]  /*100a0*/  STG.E.U16 desc[UR18][R210.64+0x12], R115 ;  /* 0x00001273d2007986 */ /* 0x0003e4000c101512 */
[----:B-1----:R-:W-:Y:S01]  /*100b0*/  PRMT R115, R150, 0x7610, R115 ;  /* 0x0000761096737816 */ /* 0x002fe20000000073 */
[----:B--2---:R-:W-:Y:S02]  /*100c0*/  @!P6 HADD2 R131, -R100.H0_H0, -RZ.H0_H0 ;  /* 0xa00000ff6483e230 */ /* 0x004fe40000000900 */
[----:B-----5:R-:W-:Y:S03]  /*100d0*/  @!P4 HADD2 R120, -R3.H0_H0, -RZ.H0_H0 ;  /* 0xa00000ff0378c230 */ /* 0x020fe60000000900 */
[----:B------:R-:W-:Y:S01]  /*100e0*/  PRMT R111, R131, 0x7610, R111 ;  /* 0x00007610836f7816 */ /* 0x000fe2000000006f */
[----:B------:R1:W-:Y:S01]  /*100f0*/  @!P6 STL.S16 [R1+0xac], R131 ;  /* 0x0000ac830100e387 */ /* 0x0003e20000100600 */
[----:B------:R-:W-:Y:S03]  /*10100*/  PRMT R122, R120, 0x7610, R122 ;  /* 0x00007610787a7816 */ /* 0x000fe6000000007a */
[----:B------:R2:W-:Y:S04]  /*10110*/  @!P4 STL.S16 [R1+0xa8], R120 ;  /* 0x0000a8780100c387 */ /* 0x0005e80000100600 */
[----:B------:R4:W3:Y:S04]  /*10120*/  LDL.S16 R117, [R1+0xb8] ;  /* 0x0000b80001757983 */ /* 0x0008e80000100600 */
[----:B------:R4:W5:Y:S04]  /*10130*/  LDL.S16 R144, [R1+0xf4] ;  /* 0x0000f40001907983 */ /* 0x0009680000100600 */
[----:B------:R4:W4:Y:S01]  /*10140*/  LDL.S16 R178, [R1+0xf8] ;  /* 0x0000f80001b27983 */ /* 0x0009220000100600 */
[----:B-1----:R-:W-:Y:S02]  /*10150*/  PRMT R131, R100, 0x5410, R3 ;  /* 0x0000541064837816 */ /* 0x002fe40000000003 */
[----:B------:R-:W-:Y:S01]  /*10160*/  @!P4 PRMT R3, R122, 0x5410, RZ ;  /* 0x000054107a03c816 */ /* 0x000fe200000000ff */
[----:B------:R-:W-:Y:S01]  /*10170*/  FADD.FTZ R122, R141, R142 ;  /* 0x0000008e8d7a7221 */ /* 0x000fe20000010000 */
[----:B------:R-:W-:Y:S01]  /*10180*/  @!P6 PRMT R100, R111, 0x5410, RZ ;  /* 0x000054106f64e816 */ /* 0x000fe200000000ff */
[----:B--2---:R-:W1:Y:S01]  /*10190*/  MUFU.EX2 R120, R234 ;  /* 0x000000ea00787308 */ /* 0x004e620000000800 */
[----:B------:R-:W-:Y:S01]  /*101a0*/  ISETP.LE.U32.AND P6, PT, R105, UR13, PT ;  /* 0x0000000d69007c0c */ /* 0x000fe2000bfc3070 */
[----:B------:R-:W-:Y:S01]  /*101b0*/  FADD.FTZ R105, R136, R124 ;  /* 0x0000007c88697221 */ /* 0x000fe20000010000 */
[----:B------:R-:W-:Y:S01]  /*101c0*/  ISETP.LE.U32.AND P4, PT, R2, UR13, PT ;  /* 0x0000000d02007c0c */ /* 0x000fe2000bf83070 */
[----:B------:R-:W-:Y:S01]  /*101d0*/  STG.E.U16 desc[UR18][R214.64+0x10], R3 ;  /* 0x00001003d6007986 */ /* 0x000fe2000c101512 */
[C---:B------:R-:W-:Y:S01]  /*101e0*/  F2FP.F16.F32.PACK_AB R2, R133.reuse, R136 ;  /* 0x000000888502723e */ /* 0x040fe200000000ff */
[--C-:B------:R-:W-:Y:S01]  /*101f0*/  FADD.FTZ R134, R133, R105.reuse ;  /* 0x0000006985867221 */ /* 0x100fe20000010000 */
[C---:B------:R-:W-:Y:S01]  /*10200*/  PRMT R105, R106.reuse, 0x7632, R105 ;  /* 0x000076326a697816 */ /* 0x040fe20000000069 */
[----:B------:R-:W-:Y:S01]  /*10210*/  STG.E.U16 desc[UR18][R214.64+0xe], R100 ;  /* 0x00000e64d6007986 */ /* 0x000fe2000c101512 */
[----:B------:R-:W-:Y:S01]  /*10220*/  FADD.FTZ R139, R139, R122 ;  /* 0x0000007a8b8b7221 */ /* 0x000fe20000010000 */
[----:B------:R-:W-:Y:S01]  /*10230*/  MUFU.EX2 R111, R231 ;  /* 0x000000e7006f7308 */ /* 0x000fe20000000800 */
[----:B------:R-:W-:Y:S09]  /*10240*/  PRMT R132, R106, 0x5410, R105 ;  /* 0x000054106a847816 */ /* 0x000ff20000000069 */
[----:B------:R-:W-:Y:S01]  /*10250*/  MUFU.EX2 R122, R246 ;  /* 0x000000f6007a7308 */ /* 0x000fe20000000800 */
[----:B---3--:R-:W-:Y:S02]  /*10260*/  @!P2 HADD2 R117, -R106.H0_H0, -RZ.H0_H0 ;  /* 0xa00000ff6a75a230 */ /* 0x008fe40000000900 */
[----:B-----5:R-:W-:Y:S03]  /*10270*/  @!P5 HADD2 R144, -R105.H0_H0, -RZ.H0_H0 ;  /* 0xa00000ff6990d230 */ /* 0x020fe60000000900 */
[----:B------:R-:W-:Y:S01]  /*10280*/  PRMT R133, R117, 0x7610, R133 ;  /* 0x0000761075857816 */ /* 0x000fe20000000085 */
[----:B------:R2:W-:Y:S01]  /*10290*/  @!P2 STL.S16 [R1+0xb8], R117 ;  /* 0x0000b8750100a387 */ /* 0x0005e20000100600 */
[----:B----4-:R-:W-:Y:S02]  /*102a0*/  @!P0 HADD2 R178, -R110.H0_H0, -RZ.H0_H0 ;  /* 0xa00000ff6eb28230 */ /* 0x010fe40000000900 */
[----:B------:R-:W-:Y:S01]  /*102b0*/  @!P2 PRMT R106, R133, 0x5410, RZ ;  /* 0x00005410856aa816 */ /* 0x000fe200000000ff */
[----:B------:R4:W3:Y:S01]  /*102c0*/  LDL.S16 R143, [R1+0x108] ;  /* 0x00010800018f7983 */ /* 0x0008e20000100600 */
[----:B------:R-:W-:Y:S01]  /*102d0*/  PRMT R136, R144, 0x7610, R136 ;  /* 0x0000761090887816 */ /* 0x000fe20000000088 */
[----:B------:R-:W-:Y:S01]  /*102e0*/  FADD.FTZ R133, R140, R135 ;  /* 0x000000878c857221 */ /* 0x000fe20000010000 */
[----:B------:R-:W-:Y:S01]  /*102f0*/  PRMT R177, R178, 0x7610, R177 ;  /* 0x00007610b2b17816 */ /* 0x000fe200000000b1 */
[----:B------:R4:W5:Y:S01]  /*10300*/  LDL.S16 R141, [R1+0x104] ;  /* 0x00010400018d7983 */ /* 0x0009620000100600 */
[----:B------:R-:W-:Y:S01]  /*10310*/  @!P5 PRMT R105, R136, 0x5410, RZ ;  /* 0x000054108869d816 */ /* 0x000fe200000000ff */
[----:B------:R-:W-:Y:S01]  /*10320*/  FADD.FTZ R135, R109, R133 ;  /* 0x000000856d877221 */ /* 0x000fe20000010000 */
[----:B------:R-:W-:Y:S01]  /*10330*/  PRMT R109, R110, 0x7632, R109 ;  /* 0x000076326e6d7816 */ /* 0x000fe2000000006d */
[----:B------:R4:W-:Y:S01]  /*10340*/  @!P5 STL.S16 [R1+0xf4], R144 ;  /* 0x0000f4900100d387 */ /* 0x0009e20000100600 */
[----:B------:R-:W-:Y:S01]  /*10350*/  FADD.FTZ R133, R145, R134 ;  /* 0x0000008691857221 */ /* 0x000fe20000010000 */
[C---:B-1----:R-:W-:Y:S02]  /*10360*/  F2FP.F16.F32.PACK_AB R145, R120.reuse, R145 ;  /* 0x000000917891723e */ /* 0x042fe400000000ff */
[----:B------:R1:W-:Y:S01]  /*10370*/  STG.E.U16 desc[UR18][R212.64+0x10], R106 ;  /* 0x0000106ad4007986 */ /* 0x0003e2000c101512 */
[----:B------:R-:W-:Y:S01]  /*10380*/  FADD.FTZ R136, R120, R133 ;  /* 0x0000008578887221 */ /* 0x000fe20000010000 */
[----:B------:R-:W-:Y:S01]  /*10390*/  PRMT R133, R110, 0x5410, R109 ;  /* 0x000054106e857816 */ /* 0x000fe2000000006d */
[----:B------:R-:W4:Y:S01]  /*103a0*/  MUFU.EX2 R120, R243 ;  /* 0x000000f300787308 */ /* 0x000f220000000800 */
[----:B------:R-:W-:Y:S01]  /*103b0*/  @!P0 PRMT R110, R177, 0x5410, RZ ;  /* 0x00005410b16e8816 */ /* 0x000fe200000000ff */
[----:B------:R1:W-:Y:S01]  /*103c0*/  STG.E.U16 desc[UR18][R212.64+0x12], R105 ;  /* 0x00001269d4007986 */ /* 0x0003e2000c101512 */
[----:B------:R-:W-:Y:S01]  /*103d0*/  FADD.FTZ R136, R199, R136 ;  /* 0x00000088c7887221 */ /* 0x000fe20000010000 */
[----:B--2---:R-:W-:Y:S02]  /*103e0*/  LOP3.LUT R117, R165, UR23, R220, 0x96, !PT ;  /* 0x00000017a5757c12 */ /* 0x004fe4000f8e96dc */
[----:B------:R-:W-:Y:S02]  /*103f0*/  STG.E.U16 desc[UR18][R208.64+0x20], R110 ;  /* 0x0000206ed0007986 */ /* 0x000fe4000c101512 */
[C---:B------:R-:W-:Y:S02]  /*10400*/  LOP3.LUT R124, R117.reuse, 0xff, RZ, 0xc0, !PT ;  /* 0x000000ff757c7812 */ /* 0x040fe400078ec0ff */
[----:B------:R-:W-:Y:S02]  /*10410*/  LOP3.LUT R123, R117, 0xffff, RZ, 0xc0, !PT ;  /* 0x0000ffff757b7812 */ /* 0x000fe400078ec0ff */
[----:B------:R-:W-:Y:S02]  /*10420*/  ISETP.LE.U32.AND P2, PT, R124, UR13, PT ;  /* 0x0000000d7c007c0c */ /* 0x000fe4000bf43070 */
[----:B------:R-:W-:Y:S02]  /*10430*/  SHF.R.U32.HI R124, RZ, 0x8, R123 ;  /* 0x00000008ff7c7819 */ /* 0x000fe4000001167b */
[----:B----4-:R-:W-:Y:S01]  /*10440*/  F2FP.F16.F32.PACK_AB R199, R120, R199 ;  /* 0x000000c778c7723e */ /* 0x010fe200000000ff */
[----:B------:R2:W4:Y:S01]  /*10450*/  LDL.S16 R144, [R1+0x100] ;  /* 0x0001000001907983 */ /* 0x0005220000100600 */
[----:B------:R-:W-:Y:S01]  /*10460*/  LOP3.LUT R124, R124, 0xffff, RZ, 0xc0, !PT ;  /* 0x0000ffff7c7c7812 */ /* 0x000fe200078ec0ff */
[----:B------:R-:W2:Y:S01]  /*10470*/  MUFU.EX2 R123, R244 ;  /* 0x000000f4007b7308 */ /* 0x000ea20000000800 */
[----:B------:R-:W-:Y:S01]  /*10480*/  PRMT R198, R199, 0x7632, R198 ;  /* 0x00007632c7c67816 */ /* 0x000fe200000000c6 */
[----:B------:R-:W-:Y:S01]  /*10490*/  @!P0 STL.S16 [R1+0xf8], R178 ;  /* 0x0000f8b201008387 */ /* 0x000fe20000100600 */
[----:B------:R-:W-:Y:S01]  /*104a0*/  ISETP.LE.U32.AND P5, PT, R124, UR13, PT ;  /* 0x0000000d7c007c0c */ /* 0x000fe2000bfa3070 */
[----:B------:R-:W-:Y:S01]  /*104b0*/  FADD.FTZ R124, R147, R139 ;  /* 0x0000008b937c7221 */ /* 0x000fe20000010000 */
[C---:B------:R-:W-:Y:S02]  /*104c0*/  F2FP.F16.F32.PACK_AB R147, R111.reuse, R147 ;  /* 0x000000936f93723e */ /* 0x040fe400000000ff */
[----:B-1----:R-:W-:Y:S01]  /*104d0*/  PRMT R106, R154, 0x7610, R106 ;  /* 0x000076109a6a7816 */ /* 0x002fe2000000006a */
[----:B------:R-:W-:Y:S01]  /*104e0*/  FADD.FTZ R138, R111, R124 ;  /* 0x0000007c6f8a7221 */ /* 0x000fe20000010000 */
[--C-:B------:R-:W-:Y:S02]  /*104f0*/  SHF.R.U32.HI R111, RZ, 0x18, R117.reuse ;  /* 0x00000018ff6f7819 */ /* 0x100fe40000011675 */
[----:B------:R-:W-:Y:S02]  /*10500*/  SHF.R.U32.HI R117, RZ, 0x10, R117 ;  /* 0x00000010ff757819 */ /* 0x000fe40000011675 */
[----:B------:R-:W-:Y:S02]  /*10510*/  ISETP.LE.U32.AND P0, PT, R111, UR13, PT ;  /* 0x0000000d6f007c0c */ /* 0x000fe4000bf03070 */
[----:B------:R-:W-:Y:S02]  /*10520*/  PRMT R111, R112, 0x7632, R111 ;  /* 0x00007632706f7816 */ /* 0x000fe4000000006f */
[----:B------:R-:W-:Y:S02]  /*10530*/  LOP3.LUT R117, R117, 0xff, RZ, 0xc0, !PT ;  /* 0x000000ff75757812 */ /* 0x000fe400078ec0ff */
[----:B------:R-:W-:Y:S02]  /*10540*/  LOP3.LUT R124, R162, 0xff, RZ, 0xc0, !PT ;  /* 0x000000ffa27c7812 */ /* 0x000fe400078ec0ff */
[----:B------:R-:W-:Y:S01]  /*10550*/  PRMT R105, R154, 0x7632, R105 ;  /* 0x000076329a697816 */ /* 0x000fe20000000069 */
[----:B---3--:R-:W-:Y:S02]  /*10560*/  @!P3 HADD2 R143, -R109.H0_H0, -RZ.H0_H0 ;  /* 0xa00000ff6d8fb230 */ /* 0x008fe40000000900 */
[----:B-----5:R-:W-:Y:S03]  /*10570*/  @!P4 HADD2 R141, -R112.H0_H0, -RZ.H0_H0 ;  /* 0xa00000ff708dc230 */ /* 0x020fe60000000900 */
[----:B------:R-:W-:Y:S01]  /*10580*/  PRMT R134, R143, 0x7610, R134 ;  /* 0x000076108f867816 */ /* 0x000fe20000000086 */
[----:B------:R1:W-:Y:S03]  /*10590*/  @!P3 STL.S16 [R1+0x108], R143 ;  /* 0x0001088f0100b387 */ /* 0x0003e60000100600 */
[----:B------:R-:W-:Y:S01]  /*105a0*/  @!P3 PRMT R109, R134, 0x5410, RZ ;  /* 0x00005410866db816 */ /* 0x000fe200000000ff */
[----:B------:R3:W-:Y:S01]  /*105b0*/  @!P4 STL.S16 [R1+0x104], R141 ;  /* 0x0001048d0100c387 */ /* 0x0007e20000100600 */
[----:B------:R-:W-:Y:S01]  /*105c0*/  PRMT R139, R141, 0x7610, R139 ;  /* 0x000076108d8b7816 */ /* 0x000fe2000000008b */
[----:B------:R-:W-:Y:S01]  /*105d0*/  FADD.FTZ R134, R202, R137 ;  /* 0x00000089ca867221 */ /* 0x000fe20000010000 */
[----:B------:R-:W-:Y:S01]  /*105e0*/  F2FP.F16.F32.PACK_AB R202, R122, R202 ;  /* 0x000000ca7aca723e */ /* 0x000fe200000000ff */
[----:B------:R2:W5:Y:S01]  /*105f0*/  LDL.S16 R177, [R1+0x114] ;  /* 0x0001140001b17983 */ /* 0x0005620000100600 */
[----:B------:R-:W-:Y:S02]  /*10600*/  ISETP.LE.U32.AND P3, PT, R124, UR13, PT ;  /* 0x0000000d7c007c0c */ /* 0x000fe4000bf63070 */
[----:B------:R-:W-:Y:S01]  /*10610*/  PRMT R203, R202, 0x7632, R203 ;  /* 0x00007632cacb7816 */ /* 0x000fe200000000cb */
[----:B------:R-:W-:Y:S01]  /*10620*/  MUFU.EX2 R124, R252 ;  /* 0x000000fc007c7308 */ /* 0x000fe20000000800 */
[----:B------:R-:W-:Y:S04]  /*10630*/  STG.E.U16 desc[UR18][R208.64+0x22], R109 ;  /* 0x0000226dd0007986 */ /* 0x000fe8000c101512 */
[----:B-1----:R1:W5:Y:S01]  /*10640*/  LDL.S16 R143, [R1+0x110] ;  /* 0x00011000018f7983 */ /* 0x0023620000100600 */
[----:B----4-:R-:W-:Y:S02]  /*10650*/  @!P6 HADD2 R144, -R111.H0_H0, -RZ.H0_H0 ;  /* 0xa00000ff6f90e230 */ /* 0x010fe40000000900 */
[----:B---3--:R-:W-:Y:S01]  /*10660*/  FADD.FTZ R141, R122, R134 ;  /* 0x000000867a8d7221 */ /* 0x008fe20000010000 */
[----:B------:R-:W-:Y:S01]  /*10670*/  PRMT R134, R112, 0x5410, R111 ;  /* 0x0000541070867816 */ /* 0x000fe2000000006f */
[----:B------:R-:W-:Y:S01]  /*10680*/  MUFU.EX2 R122, R240 ;  /* 0x000000f0007a7308 */ /* 0x000fe20000000800 */
[----:B------:R-:W-:Y:S02]  /*10690*/  @!P4 PRMT R112, R139, 0x5410, RZ ;  /* 0x000054108b70c816 */ /* 0x000fe400000000ff */
[----:B------:R-:W-:Y:S01]  /*106a0*/  ISETP.LE.U32.AND P4, PT, R117, UR13, PT ;  /* 0x0000000d75007c0c */ /* 0x000fe2000bf83070 */
[----:B------:R1:W3:Y:S01]  /*106b0*/  LDL.S16 R139, [R1+0x10c] ;  /* 0x00010c00018b7983 */ /* 0x0002e20000100600 */
[----:B------:R-:W-:Y:S01]  /*106c0*/  PRMT R137, R144, 0x7610, R137 ;  /* 0x0000761090897816 */ /* 0x000fe20000000089 */
[----:B------:R-:W-:Y:S01]  /*106d0*/  FADD.FTZ R117, R201, R135 ;  /* 0x00000087c9757221 */ /* 0x000fe20000010000 */
[----:B------:R-:W-:Y:S01]  /*106e0*/  SHF.R.U32.HI R135, RZ, 0x10, R162 ;  /* 0x00000010ff877819 */ /* 0x000fe200000116a2 */
[----:B------:R4:W-:Y:S01]  /*106f0*/  @!P6 STL.S16 [R1+0x100], R144 ;  /* 0x000100900100e387 */ /* 0x0009e20000100600 */
[----:B--2---:R-:W-:Y:S02]  /*10700*/  F2FP.F16.F32.PACK_AB R201, R123, R201 ;  /* 0x000000c97bc9723e */ /* 0x004fe400000000ff */
[----:B------:R-:W-:Y:S01]  /*10710*/  LOP3.LUT R135, R135, 0xff, RZ, 0xc0, !PT ;  /* 0x000000ff87877812 */ /* 0x000fe200078ec0ff */
[----:B------:R-:W-:Y:S01]  /*10720*/  STG.E.U16 desc[UR18][R210.64+0x20], R112 ;  /* 0x00002070d2007986 */ /* 0x000fe2000c101512 */
[----:B------:R-:W-:Y:S02]  /*10730*/  @!P6 PRMT R111, R137, 0x5410, RZ ;  /* 0x00005410896fe816 */ /* 0x000fe400000000ff */
[----:B------:R-:W-:Y:S02]  /*10740*/  ISETP.LE.U32.AND P6, PT, R135, UR13, PT ;  /* 0x0000000d87007c0c */ /* 0x000fe4000bfc3070 */
[----:B------:R-:W-:Y:S01]  /*10750*/  PRMT R200, R201, 0x7632, R200 ;  /* 0x00007632c9c87816 */ /* 0x000fe200000000c8 */
[----:B------:R-:W-:Y:S01]  /*10760*/  STG.E.U16 desc[UR18][R210.64+0x22], R111 ;  /* 0x0000226fd2007986 */ /* 0x000fe2000c101512 */
[--C-:B----4-:R-:W-:Y:S01]  /*10770*/  FADD.FTZ R144, R123, R117.reuse ;  /* 0x000000757b907221 */ /* 0x110fe20000010000 */
[----:B------:R-:W-:Y:S02]  /*10780*/  LOP3.LUT R123, R162, 0xffff, RZ, 0xc0, !PT ;  /* 0x0000ffffa27b7812 */ /* 0x000fe400078ec0ff */
[C---:B------:R-:W-:Y:S02]  /*10790*/  PRMT R117, R0.reuse, 0x7632, R117 ;  /* 0x0000763200757816 */ /* 0x040fe40000000075 */
[----:B------:R-:W-:Y:S02]  /*107a0*/  SHF.R.U32.HI R135, RZ, 0x8, R123 ;  /* 0x00000008ff877819 */ /* 0x000fe4000001167b */
[----:B------:R-:W-:Y:S01]  /*107b0*/  PRMT R137, R0, 0x5410, R117 ;  /* 0x0000541000897816 */ /* 0x000fe20000000075 */
[----:B------:R-:W2:Y:S01]  /*107c0*/  MUFU.EX2 R123, R169 ;  /* 0x000000a9007b7308 */ /* 0x000ea20000000800 */
[----:B------:R-:W-:Y:S02]  /*107d0*/  LOP3.LUT R135, R135, 0xffff, RZ, 0xc0, !PT ;  /* 0x0000ffff87877812 */ /* 0x000fe400078ec0ff */
[----:B--2---:R-:W-:Y:S01]  /*107e0*/  F2FP.F16.F32.PACK_AB R159, R123, R124 ;  /* 0x0000007c7b9f723e */ /* 0x004fe200000000ff */
[----:B-----5:R-:W-:Y:S05]  /*107f0*/  @!P2 HADD2 R177, -R0.H0_H0, -RZ.H0_H0 ;  /* 0xa00000ff00b1a230 */ /* 0x020fea0000000900 */
[----:B------:R-:W-:Y:S01]  /*10800*/  PRMT R140, R177, 0x7610, R140 ;  /* 0x00007610b18c7816 */ /* 0x000fe2000000008c */
[----:B------:R2:W-:Y:S03]  /*10810*/  @!P2 STL.S16 [R1+0x114], R177 ;  /* 0x000114b10100a387 */ /* 0x0005e60000100600 */
[----:B------:R-:W-:Y:S02]  /*10820*/  @!P2 PRMT R0, R140, 0x5410, RZ ;  /* 0x000054108c00a816 */ /* 0x000fe400000000ff */
[----:B------:R-:W-:Y:S01]  /*10830*/  ISETP.LE.U32.AND P2, PT, R135, UR13, PT ;  /* 0x0000000d87007c0c */ /* 0x000fe2000bf43070 */
[----:B------:R-:W-:Y:S01]  /*10840*/  FADD.FTZ R135, R197, R138 ;  /* 0x0000008ac5877221 */ /* 0x000fe20000010000 */
[----:B------:R-:W-:Y:S01]  /*10850*/  F2FP.F16.F32.PACK_AB R197, R122, R197 ;  /* 0x000000c57ac5723e */ /* 0x000fe200000000ff */
[----:B------:R-:W4:Y:S01]  /*10860*/  MUFU.EX2 R140, R250 ;  /* 0x000000fa008c7308 */ /* 0x000f220000000800 */
[----:B------:R-:W-:Y:S02]  /*10870*/  STG.E.U16 desc[UR18][R214.64+0x1e], R0 ;  /* 0x00001e00d6007986 */ /* 0x000fe4000c101512 */
[----:B------:R-:W-:Y:S01]  /*10880*/  PRMT R196, R197, 0x7632, R196 ;  /* 0x00007632c5c47816 */ /* 0x000fe200000000c4 */
[----:B------:R-:W-:Y:S05]  /*10890*/  @!P5 HADD2 R143, -R117.H0_H0, -RZ.H0_H0 ;  /* 0xa00000ff758fd230 */ /* 0x000fea0000000900 */
[----:B------:R-:W-:Y:S01]  /*108a0*/  PRMT R142, R143, 0x7610, R142 ;  /* 0x000076108f8e7816 */ /* 0x000fe2000000008e */
[----:B------:R5:W-:Y:S03]  /*108b0*/  @!P5 STL.S16 [R1+0x110], R143 ;  /* 0x0001108f0100d387 */ /* 0x000be60000100600 */
[----:B------:R-:W-:Y:S01]  /*108c0*/  @!P5 PRMT R117, R142, 0x5410, RZ ;  /* 0x000054108e75d816 */ /* 0x000fe200000000ff */
[----:B------:R1:W5:Y:S01]  /*108d0*/  LDL.S16 R169, [R1+0x120] ;  /* 0x0001200001a97983 */ /* 0x0003620000100600 */
[----:B---3--:R-:W-:Y:S02]  /*108e0*/  @!P4 HADD2 R139, -R118.H0_H0, -RZ.H0_H0 ;  /* 0xa00000ff768bc230 */ /* 0x008fe40000000900 */
[----:B------:R-:W-:Y:S01]  /*108f0*/  FADD.FTZ R142, R122, R135 ;  /* 0x000000877a8e7221 */ /* 0x000fe20000010000 */
[----:B------:R-:W-:Y:S01]  /*10900*/  LOP3.LUT R122, R164, 0xffff, RZ, 0xc0, !PT ;  /* 0x0000ffffa47a7812 */ /* 0x000fe200078ec0ff */
[----:B--2---:R1:W2:Y:S01]  /*10910*/  LDL.S16 R177, [R1+0x124] ;  /* 0x0001240001b17983 */ /* 0x0042a20000100600 */
[----:B------:R-:W-:Y:S01]  /*10920*/  FADD.FTZ R135, R124, R141 ;  /* 0x0000008d7c877221 */ /* 0x000fe20000010000 */
[----:B------:R-:W-:Y:S01]  /*10930*/  PRMT R151, R139, 0x7610, R151 ;  /* 0x000076108b977816 */ /* 0x000fe20000000097 */
[----:B----4-:R-:W-:Y:S01]  /*10940*/  FADD.FTZ R141, R140, R144 ;  /* 0x000000908c8d7221 */ /* 0x010fe20000010000 */
[----:B------:R-:W-:Y:S01]  /*10950*/  SHF.R.U32.HI R122, RZ, 0x8, R122 ;  /* 0x00000008ff7a7819 */ /* 0x000fe2000001167a */
[----:B------:R3:W-:Y:S01]  /*10960*/  @!P4 STL.S16 [R1+0x10c], R139 ;  /* 0x00010c8b0100c387 */ /* 0x0007e20000100600 */
[----:B------:R-:W-:Y:S01]  /*10970*/  PRMT R144, R156, 0x7632, R144 ;  /* 0x000076329c907816 */ /* 0x000fe20000000090 */
[----:B------:R-:W-:Y:S01]  /*10980*/  FADD.FTZ R221, R123, R135 ;  /* 0x000000877bdd7221 */ /* 0x000fe20000010000 */
[----:B------:R-:W-:Y:S01]  /*10990*/  LOP3.LUT R122, R122, 0xffff, RZ, 0xc0, !PT ;  /* 0x0000ffff7a7a7812 */ /* 0x000fe200078ec0ff */
[----:B------:R-:W-:Y:S01]  /*109a0*/  STG.E.U16 desc[UR18][R214.64+0x20], R117 ;  /* 0x00002075d6007986 */ /* 0x000fe2000c101512 */
[----:B------:R-:W-:Y:S01]  /*109b0*/  SHF.R.U32.HI R123, RZ, 0x10, R164 ;  /* 0x00000010ff7b7819 */ /* 0x000fe200000116a4 */
[----:B------:R-:W-:Y:S03]  /*109c0*/  MUFU.EX2 R135, R249 ;  /* 0x000000f900877308 */ /* 0x000fe60000000800 */
[----:B------:R-:W-:Y:S01]  /*109d0*/  LOP3.LUT R123, R123, 0xff, RZ, 0xc0, !PT ;  /* 0x000000ff7b7b7812 */ /* 0x000fe200078ec0ff */
[----:B-----5:R-:W-:Y:S01]  /*109e0*/  FADD.FTZ R143, R120, R136 ;  /* 0x00000088788f7221 */ /* 0x020fe20000010000 */
[----:B------:R-:W-:Y:S05]  /*109f0*/  SHF.R.U32.HI R120, RZ, 0x18, R162 ;  /* 0x00000018ff787819 */ /* 0x000fea00000116a2 */
[----:B------:R-:W4:Y:S01]  /*10a00*/  MUFU.EX2 R136, R251 ;  /* 0x000000fb00887308 */ /* 0x000f220000000800 */
[----:B------:R-:W-:Y:S02]  /*10a10*/  ISETP.LE.U32.AND P5, PT, R120, UR13, PT ;  /* 0x0000000d78007c0c */ /* 0x000fe4000bfa3070 */
[C---:B------:R-:W-:Y:S07]  /*10a20*/  PRMT R120, R118.reuse, 0x7632, R120 ;  /* 0x0000763276787816 */ /* 0x040fee0000000078 */
[----:B------:R-:W-:Y:S01]  /*10a30*/  MUFU.EX2 R124, R173 ;  /* 0x000000ad007c7308 */ /* 0x000fe20000000800 */
[----:B------:R-:W-:Y:S02]  /*10a40*/  PRMT R138, R118, 0x5410, R120 ;  /* 0x00005410768a7816 */ /* 0x000fe40000000078 */
[----:B------:R-:W-:Y:S02]  /*10a50*/  @!P4 PRMT R118, R151, 0x5410, RZ ;  /* 0x000054109776c816 */ /* 0x000fe400000000ff */
[----:B---3--:R-:W-:Y:S01]  /*10a60*/  LOP3.LUT R139, R164, 0xff, RZ, 0xc0, !PT ;  /* 0x000000ffa48b7812 */ /* 0x008fe200078ec0ff */
[----:B------:R1:W3:Y:S01]  /*10a70*/  LDL.S16 R151, [R1+0x11c] ;  /* 0x00011c0001977983 */ /* 0x0002e20000100600 */
[C---:B----4-:R-:W-:Y:S01]  /*10a80*/  F2FP.F16.F32.PACK_AB R184, R136.reuse, R140 ;  /* 0x0000008c88b8723e */ /* 0x050fe200000000ff */
[--C-:B------:R-:W-:Y:S01]  /*10a90*/  FADD.FTZ R136, R136, R141.reuse ;  /* 0x0000008d88887221 */ /* 0x100fe20000010000 */
[----:B------:R-:W-:Y:S01]  /*10aa0*/  ISETP.LE.U32.AND P4, PT, R139, UR13, PT ;  /* 0x0000000d8b007c0c */ /* 0x000fe2000bf83070 */
[----:B------:R-:W-:Y:S01]  /*10ab0*/  STG.E.U16 desc[UR18][R212.64+0x20], R118 ;  /* 0x00002076d4007986 */ /* 0x000fe2000c101512 */
[----:B------:R-:W-:Y:S01]  /*10ac0*/  SHF.R.U32.HI R140, RZ, 0x18, R164 ;  /* 0x00000018ff8c7819 */ /* 0x000fe200000116a4 */
[----:B------:R-:W4:Y:S02]  /*10ad0*/  MUFU.EX2 R139, R248 ;  /* 0x000000f8008b7308 */ /* 0x000f240000000800 */
[----:B----4-:R-:W-:Y:S01]  /*10ae0*/  F2FP.F16.F32.PACK_AB R171, R135, R139 ;  /* 0x0000008b87ab723e */ /* 0x010fe200000000ff */
[----:B------:R-:W-:Y:S02]  /*10af0*/  @!P3 HADD2 R169, -R121.H0_H0, -RZ.H0_H0 ;  /* 0xa00000ff79a9b230 */ /* 0x000fe40000000900 */
[----:B--2---:R-:W-:Y:S03]  /*10b00*/  @!P0 HADD2 R177, -R120.H0_H0, -RZ.H0_H0 ;  /* 0xa00000ff78b18230 */ /* 0x004fe60000000900 */
[----:B------:R-:W-:Y:S02]  /*10b10*/  PRMT R168, R169, 0x7610, R168 ;  /* 0x00007610a9a87816 */ /* 0x000fe400000000a8 */
[----:B------:R-:W-:Y:S01]  /*10b20*/  PRMT R176, R177, 0x7610, R176 ;  /* 0x00007610b1b07816 */ /* 0x000fe200000000b0 */
[----:B------:R-:W-:Y:S03]  /*10b30*/  @!P0 STL.S16 [R1+0x124], R177 ;  /* 0x000124b101008387 */ /* 0x000fe60000100600 */
[----:B------:R-:W-:Y:S01]  /*10b40*/  @!P0 PRMT R120, R176, 0x5410, RZ ;  /* 0x00005410b0788816 */ /* 0x000fe200000000ff */
[----:B------:R-:W-:Y:S01]  /*10b50*/  @!P3 STL.S16 [R1+0x120], R169 ;  /* 0x000120a90100b387 */ /* 0x000fe20000100600 */
[----:B------:R-:W-:Y:S02]  /*10b60*/  ISETP.LE.U32.AND P0, PT, R122, UR13, PT ;  /* 0x0000000d7a007c0c */ /* 0x000fe4000bf03070 */
[----:B------:R-:W-:Y:S01]  /*10b70*/  PRMT R122, R121, 0x7632, R122 ;  /* 0x00007632797a7816 */ /* 0x000fe2000000007a */
[----:B------:R2:W-:Y:S04]  /*10b80*/  STL [R1+0x128], R136 ;  /* 0x0001288801007387 */ /* 0x0005e80000100800 */
[----:B------:R-:W-:Y:S01]  /*10b90*/  STG.E.U16 desc[UR18][R212.64+0x22], R120 ;  /* 0x00002278d4007986 */ /* 0x000fe2000c101512 */
[----:B---3--:R-:W-:Y:S05]  /*10ba0*/  @!P2 HADD2 R151, -R122.H0_H0, -RZ.H0_H0 ;  /* 0xa00000ff7a97a230 */ /* 0x008fea0000000900 */
[----:B------:R-:W-:Y:S01]  /*10bb0*/  PRMT R141, R151, 0x7610, R141 ;  /* 0x00007610978d7816 */ /* 0x000fe2000000008d */
[----:B------:R3:W-:Y:S01]  /*10bc0*/  @!P2 STL.S16 [R1+0x11c], R151 ;  /* 0x00011c970100a387 */ /* 0x0007e20000100600 */
[----:B--2---:R-:W-:Y:S02]  /*10bd0*/  PRMT R136, R121, 0x5410, R122 ;  /* 0x0000541079887816 */ /* 0x004fe4000000007a */
[----:B------:R-:W-:Y:S02]  /*10be0*/  @!P3 PRMT R121, R168, 0x5410, RZ ;  /* 0x00005410a879b816 */ /* 0x000fe400000000ff */
[----:B------:R-:W-:Y:S02]  /*10bf0*/  ISETP.LE.U32.AND P3, PT, R123, UR13, PT ;  /* 0x0000000d7b007c0c */ /* 0x000fe4000bf63070 */
[----:B------:R-:W-:Y:S01]  /*10c00*/  @!P2 PRMT R122, R141, 0x5410, RZ ;  /* 0x000054108d7aa816 */ /* 0x000fe200000000ff */
[----:B------:R-:W2:Y:S01]  /*10c10*/  MUFU.EX2 R123, R172 ;  /* 0x000000ac007b7308 */ /* 0x000ea20000000800 */
[----:B------:R-:W-:Y:S01]  /*10c20*/  ISETP.LE.U32.AND P2, PT, R140, UR13, PT ;  /* 0x0000000d8c007c0c */ /* 0x000fe2000bf43070 */
[----:B------:R-:W-:Y:S01]  /*10c30*/  FADD.FTZ R141, R139, R143 ;  /* 0x0000008f8b8d7221 */ /* 0x000fe20000010000 */
[----:B------:R-:W-:Y:S01]  /*10c40*/  LOP3.LUT R140, R183, UR29, RZ, 0x3c, !PT ;  /* 0x0000001db78c7c12 */ /* 0x000fe2000f8e3cff */
[----:B------:R-:W-:Y:S02]  /*10c50*/  STG.E.U16 desc[UR18][R208.64+0x30], R121 ;  /* 0x00003079d0007986 */ /* 0x000fe4000c101512 */
[----:B------:R-:W-:Y:S01]  /*10c60*/  FADD.FTZ R141, R135, R141 ;  /* 0x0000008d878d7221 */ /* 0x000fe20000010000 */
[----:B------:R-:W-:Y:S01]  /*10c70*/  FADD.FTZ R135, R124, R142 ;  /* 0x0000008e7c877221 */ /* 0x000fe20000010000 */
[----:B------:R-:W-:Y:S01]  /*10c80*/  IMAD.WIDE.U32 R168, R140, -0x326172a9, RZ ;  /* 0xcd9e8d578ca87825 */ /* 0x000fe200078e00ff */
[----:B------:R-:W-:Y:S04]  /*10c90*/  STG.E.U16 desc[UR18][R208.64+0x32], R122 ;  /* 0x0000327ad0007986 */ /* 0x000fe8000c101512 */
[----:B------:R-:W-:Y:S01]  /*10ca0*/  LOP3.LUT R142, R169, UR22, R180, 0x96, !PT ;  /* 0x00000016a98e7c12 */ /* 0x000fe2000f8e96b4 */
[----:B------:R4:W-:Y:S01]  /*10cb0*/  STL [R1+0x130], R141 ;  /* 0x0001308d01007387 */ /* 0x0009e20000100800 */
[----:B------:R-:W-:Y:S01]  /*10cc0*/  LOP3.LUT R140, R191, UR21, R168, 0x96, !PT ;  /* 0x00000015bf8c7c12 */ /* 0x000fe2000f8e96a8 */
[----:B------:R-:W-:Y:S01]  /*10cd0*/  IMAD.MOV.U32 R180, RZ, RZ, R186 ;  /* 0x000000ffffb47224 */ /* 0x000fe200078e00ba */
[C---:B--2---:R-:W-:Y:S01]  /*10ce0*/  F2FP.F16.F32.PACK_AB R204, R123.reuse, R124 ;  /* 0x0000007c7bcc723e */ /* 0x044fe200000000ff */
[----:B------:R1:W2:Y:S01]  /*10cf0*/  LDL.S16 R217, [R1+0x118] ;  /* 0x0001180001d97983 */ /* 0x0002a20000100600 */
[----:B------:R-:W-:Y:S01]  /*10d00*/  FADD.FTZ R135, R123, R135 ;  /* 0x000000877b877221 */ /* 0x000fe20000010000 */
[----:B------:R-:W-:Y:S04]  /*10d10*/  IMAD.WIDE.U32 R142, R142, -0x2daee0ad, RZ ;  /* 0xd2511f538e8e7825 */ /* 0x000fe800078e00ff */
[----:B------:R5:W-:Y:S01]  /*10d20*/  STL [R1+0x12c], R135 ;  /* 0x00012c8701007387 */ /* 0x000be20000100800 */
[----:B------:R-:W-:Y:S01]  /*10d30*/  LOP3.LUT R148, R143, UR8, R148, 0x96, !PT ;  /* 0x000000088f947c12 */ /* 0x000fe2000f8e9694 */
[----:B------:R-:W-:Y:S02]  /*10d40*/  IMAD.MOV.U32 R186, RZ, RZ, R166 ;  /* 0x000000ffffba7224 */ /* 0x000fe400078e00a6 */
[----:B------:R1:W2:Y:S02]  /*10d50*/  LDL.S16 R185, [R1+0xfc] ;  /* 0x0000fc0001b97983 */ /* 0x0002a40000100600 */
[----:B------:R-:W-:Y:S02]  /*10d60*/  IMAD.WIDE.U32 R148, R148, -0x326172a9, RZ ;  /* 0xcd9e8d5794947825 */ /* 0x000fe400078e00ff */
[----:B------:R1:W2:Y:S03]  /*10d70*/  LDL.S16 R178, [R1+0xf0] ;  /* 0x0000f00001b27983 */ /* 0x0002a60000100600 */
[----:B------:R-:W-:Y:S01]  /*10d80*/  LOP3.LUT R143, R149, UR20, R190, 0x96, !PT ;  /* 0x00000014958f7c12 */ /* 0x000fe2000f8e96be */
[----:B---3--:R1:W3:Y:S01]  /*10d90*/  LDL.S16 R151, [R1+0xec] ;  /* 0x0000ec0001977983 */ /* 0x0082e20000100600 */
[----:B----4-:R-:W-:Y:S05]  /*10da0*/  IMAD.WIDE.U32 R140, R140, -0x2daee0ad, RZ ;  /* 0xd2511f538c8c7825 */ /* 0x010fea00078e00ff */
[----:B------:R-:W-:Y:S01]  /*10db0*/  LOP3.LUT R141, R141, UR17, R142, 0x96, !PT ;  /* 0x000000118d8d7c12 */ /* 0x000fe2000f8e968e */
[----:B------:R-:W-:Y:S05]  /*10dc0*/  IMAD.WIDE.U32 R142, R143, -0x2daee0ad, RZ ;  /* 0xd2511f538f8e7825 */ /* 0x000fea00078e00ff */
[----:B------:R-:W-:Y:S01]  /*10dd0*/  LOP3.LUT R107, R143, UR10, R140, 0x96, !PT ;  /* 0x0000000a8f6b7c12 */ /* 0x000fe2000f8e968c */
[----:B------:R-:W-:Y:S04]  /*10de0*/  IMAD.WIDE.U32 R140, R141, -0x326172a9, RZ ;  /* 0xcd9e8d578d8c7825 */ /* 0x000fe800078e00ff */
[----:B------:R-:W-:Y:S01]  /*10df0*/  IMAD.WIDE.U32 R172, R107, -0x326172a9, RZ ;  /* 0xcd9e8d576bac7825 */ /* 0x000fe200078e00ff */
[----:B------:R-:W-:Y:S02]  /*10e00*/  LOP3.LUT R148, R141, UR11, R148, 0x96, !PT ;  /* 0x0000000b8d947c12 */ /* 0x000fe4000f8e9694 */
[----:B------:R-:W-:Y:S02]  /*10e10*/  PRMT R107, R146, 0x7610, R107 ;  /* 0x00007610926b7816 */ /* 0x000fe4000000006b */
[----:B------:R-:W-:Y:S01]  /*10e20*/  LOP3.LUT R216, R173, UR9, R140, 0x96, !PT ;  /* 0x00000009add87c12 */ /* 0x000fe2000f8e968c */
[----:B------:R-:W-:Y:S01]  /*10e30*/  IMAD.WIDE.U32 R176, R148, -0x2daee0ad, RZ ;  /* 0xd2511f5394b07825 */ /* 0x000fe200078e00ff */
[----:B-----5:R-:W-:Y:S02]  /*10e40*/  PRMT R135, R107, 0x5410, R108 ;  /* 0x000054106b877816 */ /* 0x020fe4000000006c */
[----:B------:R-:W-:Y:S02]  /*10e50*/  PRMT R146, R145, 0x7632, R146 ;  /* 0x0000763291927816 */ /* 0x000fe40000000092 */
        /* <DEDUP_REMOVED lines=8> */
[----:B--2---:R-:W-:Y:S05]  /*10ee0*/  @!P6 HADD2 R217, -R107.H0_H0, -RZ.H0_H0 ;  /* 0xa00000ff6bd9e230 */ /* 0x004fea0000000900 */
[----:B------:R-:W-:Y:S01]  /*10ef0*/  PRMT R143, R217, 0x7610, R143 ;  /* 0x00007610d98f7816 */ /* 0x000fe2000000008f */
[----:B------:R2:W-:Y:S03]  /*10f00*/  @!P6 STL.S16 [R1+0x118], R217 ;  /* 0x000118d90100e387 */ /* 0x0005e60000100600 */
[----:B------:R-:W-:Y:S01]  /*10f10*/  @!P6 PRMT R107, R143, 0x5410, RZ ;  /* 0x000054108f6be816 */ /* 0x000fe200000000ff */
[----:B------:R-:W-:Y:S01]  /*10f20*/  @!P5 HADD2 R185, -R108.H0_H0, -RZ.H0_H0 ;  /* 0xa00000ff6cb9d230 */ /* 0x000fe20000000900 */
[----:B------:R-:W-:Y:S02]  /*10f30*/  ISETP.LE.U32.AND P6, PT, R114, UR13, PT ;  /* 0x0000000d72007c0c */ /* 0x000fe4000bfc3070 */
[----:B------:R-:W-:Y:S01]  /*10f40*/  PRMT R114, R150, 0x7632, R114 ;  /* 0x0000763296727816 */ /* 0x000fe20000000072 */
[----:B------:R-:W-:Y:S01]  /*10f50*/  @!P4 HADD2 R178, -R115.H0_H0, -RZ.H0_H0 ;  /* 0xa00000ff73b2c230 */ /* 0x000fe20000000900 */
[----:B------:R-:W-:Y:S01]  /*10f60*/  PRMT R141, R185, 0x7610, R141 ;  /* 0x00007610b98d7816 */ /* 0x000fe2000000008d */
[----:B------:R4:W-:Y:S02]  /*10f70*/  @!P5 STL.S16 [R1+0xfc], R185 ;  /* 0x0000fcb90100d387 */ /* 0x0009e40000100600 */
[----:B---3--:R-:W-:Y:S01]  /*10f80*/  @!P0 HADD2 R151, -R114.H0_H0, -RZ.H0_H0 ;  /* 0xa00000ff72978230 */ /* 0x008fe20000000900 */
[----:B------:R-:W-:Y:S01]  /*10f90*/  @!P5 PRMT R108, R141, 0x5410, RZ ;  /* 0x000054108d6cd816 */ /* 0x000fe200000000ff */
[----:B------:R3:W-:Y:S01]  /*10fa0*/  @!P4 STL.S16 [R1+0xf0], R178 ;  /* 0x0000f0b20100c387 */ /* 0x0007e20000100600 */
[----:B------:R-:W-:Y:S02]  /*10fb0*/  PRMT R141, R115, 0x5410, R114 ;  /* 0x00005410738d7816 */ /* 0x000fe40000000072 */
[----:B------:R-:W-:Y:S01]  /*10fc0*/  PRMT R140, R151, 0x7610, R140 ;  /* 0x00007610978c7816 */ /* 0x000fe2000000008c */
[----:B------:R5:W-:Y:S01]  /*10fd0*/  @!P0 STL.S16 [R1+0xec], R151 ;  /* 0x0000ec9701008387 */ /* 0x000be20000100600 */
[----:B------:R-:W-:Y:S02]  /*10fe0*/  PRMT R142, R178, 0x7610, R142 ;  /* 0x00007610b28e7816 */ /* 0x000fe4000000008e */
[----:B------:R-:W-:Y:S01]  /*10ff0*/  @!P0 PRMT R114, R140, 0x5410, RZ ;  /* 0x000054108c728816 */ /* 0x000fe200000000ff */
[----:B------:R1:W5:Y:S01]  /*11000*/  LDL.S16 R190, [R1+0xd0] ;  /* 0x0000d00001be7983 */ /* 0x0003620000100600 */
[----:B------:R-:W-:Y:S02]  /*11010*/  @!P4 PRMT R115, R142, 0x5410, RZ ;  /* 0x000054108e73c816 */ /* 0x000fe400000000ff */
[----:B------:R-:W-:Y:S01]  /*11020*/  ISETP.LE.U32.AND P4, PT, R3, UR13, PT ;  /* 0x0000000d03007c0c */ /* 0x000fe2000bf83070 */
[----:B------:R1:W5:Y:S01]  /*11030*/  LDL.S16 R140, [R1+0xd4] ;  /* 0x0000d400018c7983 */ /* 0x0003620000100600 */
[----:B------:R-:W-:Y:S01]  /*11040*/  LOP3.LUT R3, R183, UR29, RZ, 0x3c, !PT ;  /* 0x0000001db7037c12 */ /* 0x000fe2000f8e3cff */
[----:B--2---:R-:W-:Y:S01]  /*11050*/  IMAD.WIDE.U32 R216, R216, -0x2daee0ad, RZ ;  /* 0xd2511f53d8d87825 */ /* 0x004fe200078e00ff */
[----:B------:R-:W-:Y:S01]  /*11060*/  ISETP.LE.U32.AND P5, PT, R100, UR13, PT ;  /* 0x0000000d64007c0c */ /* 0x000fe2000bfa3070 */
[----:B------:R1:W2:Y:S01]  /*11070*/  LDL.S16 R183, [R1+0xcc] ;  /* 0x0000cc0001b77983 */ /* 0x0002a20000100600 */
[----:B------:R-:W-:Y:S01]  /*11080*/  SHF.R.U32.HI R100, RZ, 0x10, R113 ;  /* 0x00000010ff647819 */ /* 0x000fe20000011671 */
[----:B------:R-:W-:Y:S02]  /*11090*/  IMAD.WIDE.U32 R148, R3, -0x326172a9, RZ ;  /* 0xcd9e8d5703947825 */ /* 0x000fe400078e00ff */
[----:B------:R-:W-:Y:S01]  /*110a0*/  STG.E.U16 desc[UR18][R210.64+0x32], R108 ;  /* 0x0000326cd2007986 */ /* 0x000fe2000c101512 */
[----:B------:R-:W-:Y:S02]  /*110b0*/  LOP3.LUT R100, R100, 0xff, RZ, 0xc0, !PT ;  /* 0x000000ff64647812 */ /* 0x000fe400078ec0ff */
[----:B------:R-:W-:Y:S01]  /*110c0*/  LOP3.LUT R142, R149, UR22, R180, 0x96, !PT ;  /* 0x00000016958e7c12 */ /* 0x000fe2000f8e96b4 */
[----:B----4-:R1:W4:Y:S01]  /*110d0*/  LDL.S16 R185, [R1+0xe8] ;  /* 0x0000e80001b97983 */ /* 0x0103220000100600 */
[----:B------:R-:W-:Y:S02]  /*110e0*/  LOP3.LUT R148, R189, UR21, R148, 0x96, !PT ;  /* 0x00000015bd947c12 */ /* 0x000fe4000f8e9694 */
[----:B------:R-:W-:Y:S01]  /*110f0*/  ISETP.LE.U32.AND P0, PT, R100, UR13, PT ;  /* 0x0000000d64007c0c */ /* 0x000fe2000bf03070 */
[----:B---3--:R1:W3:Y:S01]  /*11100*/  LDL.S16 R178, [R1+0xe4] ;  /* 0x0000e40001b27983 */ /* 0x0082e20000100600 */
[----:B------:R-:W-:Y:S01]  /*11110*/  PRMT R100, R153, 0x7610, R100 ;  /* 0x0000761099647816 */ /* 0x000fe20000000064 */
[----:B------:R-:W-:Y:S02]  /*11120*/  IMAD.WIDE.U32 R142, R142, -0x2daee0ad, RZ ;  /* 0xd2511f538e8e7825 */ /* 0x000fe400078e00ff */
[----:B------:R-:W-:Y:S02]  /*11130*/  STG.E.U16 desc[UR18][R210.64+0x30], R107 ;  /* 0x0000306bd2007986 */ /* 0x000fe4000c101512 */
[----:B------:R-:W-:Y:S01]  /*11140*/  IMAD.WIDE.U32 R148, R148, -0x2daee0ad, RZ ;  /* 0xd2511f5394947825 */ /* 0x000fe200078e00ff */
[----:B------:R-:W-:Y:S01]  /*11150*/  LOP3.LUT R143, R143, UR8, R186, 0x96, !PT ;  /* 0x000000088f8f7c12 */ /* 0x000fe2000f8e96ba */
[----:B------:R1:W-:Y:S01]  /*11160*/  STG.E.U16 desc[UR18][R214.64+0x30], R114 ;  /* 0x00003072d6007986 */ /* 0x0003e2000c101512 */
[----:B------:R-:W-:Y:S02]  /*11170*/  UIADD3 UR8, UR26, 0x3c6ef372, URZ ;  /* 0x3c6ef3721a087890 */ /* 0x000fe4000fffe03f */
[----:B------:R-:W-:Y:S01]  /*11180*/  LOP3.LUT R110, R149, UR17, R142, 0x96, !PT ;  /* 0x00000011956e7c12 */ /* 0x000fe2000f8e968e */
[----:B------:R-:W-:Y:S01]  /*11190*/  IMAD.WIDE.U32 R142, R143, -0x326172a9, RZ ;  /* 0xcd9e8d578f8e7825 */ /* 0x000fe200078e00ff */
[----:B------:R-:W-:Y:S03]  /*111a0*/  STG.E.U16 desc[UR18][R214.64+0x2e], R115 ;  /* 0x00002e73d6007986 */ /* 0x000fe6000c101512 */
[----:B------:R-:W-:Y:S01]  /*111b0*/  IMAD.WIDE.U32 R110, R110, -0x326172a9, RZ ;  /* 0xcd9e8d576e6e7825 */ /* 0x000fe200078e00ff */
[----:B------:R-:W-:Y:S04]  /*111c0*/  LOP3.LUT R112, R143, UR20, R188, 0x96, !PT ;  /* 0x000000148f707c12 */ /* 0x000fe8000f8e96bc */
[----:B------:R-:W-:Y:S01]  /*111d0*/  LOP3.LUT R150, R111, UR11, R142, 0x96, !PT ;  /* 0x0000000b6f967c12 */ /* 0x000fe2000f8e968e */
[----:B------:R-:W-:Y:S01]  /*111e0*/  IMAD.WIDE.U32 R112, R112, -0x2daee0ad, RZ ;  /* 0xd2511f5370707825 */ /* 0x000fe200078e00ff */
[----:B------:R-:W-:Y:S01]  /*111f0*/  PRMT R111, R155, 0x7610, R111 ;  /* 0x000076109b6f7816 */ /* 0x000fe2000000006f */
[----:B------:R-:W-:Y:S02]  /*11200*/  UIADD3 UR11, UR26, -0x4ab325aa, URZ ;  /* 0xb54cda561a0b7890 */ /* 0x000fe4000fffe03f */
[----:B-----5:R-:W-:Y:S01]  /*11210*/  IMAD.WIDE.U32 R150, R150, -0x2daee0ad, RZ ;  /* 0xd2511f5396967825 */ /* 0x020fe200078e00ff */
[--C-:B------:R-:W-:Y:S01]  /*11220*/  LOP3.LUT R113, R113, UR10, R148.reuse, 0x96, !PT ;  /* 0x0000000a71717c12 */ /* 0x100fe2000f8e9694 */
[----:B------:R-:W-:Y:S01]  /*11230*/  UIADD3 UR10, UR26, -0x61c88647, URZ ;  /* 0x9e3779b91a0a7890 */ /* 0x000fe2000fffe03f */
[----:B------:R-:W-:Y:S02]  /*11240*/  PRMT R148, R147, 0x7632, R148 ;  /* 0x0000763293947816 */ /* 0x000fe40000000094 */
[----:B------:R-:W-:Y:S01]  /*11250*/  LOP3.LUT R142, R151, UR25, R112, 0x96, !PT ;  /* 0x00000019978e7c12 */ /* 0x000fe2000f8e9670 */
[----:B------:R-:W-:Y:S01]  /*11260*/  IMAD.WIDE.U32 R112, R113, -0x326172a9, RZ ;  /* 0xcd9e8d5771707825 */ /* 0x000fe200078e00ff */
[----:B-1----:R-:W-:Y:S03]  /*11270*/  SHF.R.U32.HI R114, RZ, 0x18, R166 ;  /* 0x00000018ff727819 */ /* 0x002fe600000116a6 */
        /* <DEDUP_REMOVED lines=8> */
[----:B------:R-:W-:Y:S02]  /*11300*/  @!P2 HADD2 R190, -R105.H0_H0, -RZ.H0_H0 ;  /* 0xa00000ff69bea230 */ /* 0x000fe40000000900 */
[----:B------:R-:W-:Y:S03]  /*11310*/  @!P3 HADD2 R140, -R106.H0_H0, -RZ.H0_H0 ;  /* 0xa00000ff6a8cb230 */ /* 0x000fe60000000900 */
[----:B------:R-:W-:Y:S01]  /*11320*/  PRMT R123, R190, 0x7610, R123 ;  /* 0x00007610be7b7816 */ /* 0x000fe2000000007b */
[----:B--2---:R-:W-:Y:S01]  /*11330*/  @!P0 HADD2 R183, -R113.H0_H0, -RZ.H0_H0 ;  /* 0xa00000ff71b78230 */ /* 0x004fe20000000900 */
[----:B------:R-:W-:Y:S01]  /*11340*/  PRMT R149, R140, 0x7610, R149 ;  /* 0x000076108c957816 */ /* 0x000fe20000000095 */
[----:B------:R1:W-:Y:S03]  /*11350*/  @!P3 STL.S16 [R1+0xd4], R140 ;  /* 0x0000d48c0100b387 */ /* 0x0003e60000100600 */
[----:B------:R-:W-:Y:S01]  /*11360*/  PRMT R119, R183, 0x7610, R119 ;  /* 0x00007610b7777816 */ /* 0x000fe20000000077 */
[----:B------:R2:W5:Y:S01]  /*11370*/  LDL.S16 R182, [R1+0xc8] ;  /* 0x0000c80001b67983 */ /* 0x0005620000100600 */
[----:B----4-:R-:W-:Y:S03]  /*11380*/  @!P6 HADD2 R185, -R111.H0_H0, -RZ.H0_H0 ;  /* 0xa00000ff6fb9e230 */ /* 0x010fe60000000900 */
[----:B------:R-:W-:Y:S01]  /*11390*/  @!P2 STL.S16 [R1+0xd0], R190 ;  /* 0x0000d0be0100a387 */ /* 0x000fe20000100600 */
[----:B---3--:R-:W-:Y:S01]  /*113a0*/  @!P5 HADD2 R178, -R110.H0_H0, -RZ.H0_H0 ;  /* 0xa00000ff6eb2d230 */ /* 0x008fe20000000900 */
[----:B------:R-:W-:Y:S02]  /*113b0*/  PRMT R179, R185, 0x7610, R179 ;  /* 0x00007610b9b37816 */ /* 0x000fe400000000b3 */
[----:B------:R-:W-:Y:S02]  /*113c0*/  @!P6 STL.S16 [R1+0xe8], R185 ;  /* 0x0000e8b90100e387 */ /* 0x000fe40000100600 */
[----:B------:R-:W-:Y:S02]  /*113d0*/  PRMT R120, R178, 0x7610, R120 ;  /* 0x00007610b2787816 */ /* 0x000fe40000000078 */
[----:B------:R3:W-:Y:S04]  /*113e0*/  @!P5 STL.S16 [R1+0xe4], R178 ;  /* 0x0000e4b20100d387 */ /* 0x0007e80000100600 */
[----:B------:R2:W4:Y:S04]  /*113f0*/  LDL.S16 R152, [R1+0x9c] ;  /* 0x00009c0001987983 */ /* 0x0005280000100600 */
[----:B------:R2:W2:Y:S01]  /*11400*/  LDL.S16 R121, [R1+0x98] ;  /* 0x0000980001797983 */ /* 0x0004a20000100600 */
[----:B-1----:R-:W-:Y:S02]  /*11410*/  PRMT R140, R106, 0x5410, R105 ;  /* 0x000054106a8c7816 */ /* 0x002fe40000000069 */
[----:B------:R-:W-:Y:S02]  /*11420*/  @!P3 PRMT R106, R149, 0x5410, RZ ;  /* 0x00005410956ab816 */ /* 0x000fe400000000ff */
[----:B------:R-:W-:Y:S02]  /*11430*/  PRMT R149, R111, 0x5410, R110 ;  /* 0x000054106f957816 */ /* 0x000fe4000000006e */
[----:B------:R-:W-:Y:S01]  /*11440*/  @!P6 PRMT R111, R179, 0x5410, RZ ;  /* 0x00005410b36fe816 */ /* 0x000fe200000000ff */
[----:B------:R-:W-:Y:S01]  /*11450*/  STG.E.U16 desc[UR18][R212.64+0x30], R106 ;  /* 0x0000306ad4007986 */ /* 0x000fe2000c101512 */
        /* <DEDUP_REMOVED lines=8> */
[----:B---3--:R1:W3:Y:S01]  /*114e0*/  LDL.S16 R178, [R1+0xa0] ;  /* 0x0000a00001b27983 */ /* 0x0082e20000100600 */
        /* <DEDUP_REMOVED lines=11> */
[----:B------:R-:W-:Y:S02]  /*115a0*/  @!P0 PRMT R113, R119, 0x5410, RZ ;  /* 0x0000541077718816 */ /* 0x000fe400000000ff */
        /* <DEDUP_REMOVED lines=14> */
[----:B------:R-:W-:Y:S02]  /*11690*/  PRMT R153, R100, 0x5410, R3 ;  /* 0x0000541064997816 */ /* 0x000fe40000000003 */
[----:B------:R-:W-:Y:S02]  /*116a0*/  @P6 LOP3.LUT R218, R218, 0x800, RZ, 0xfc, !PT ;  /* 0x00000800dada6812 */ /* 0x000fe400078efcff */
[----:B-1----:R-:W-:Y:S02]  /*116b0*/  PRMT R105, R147, 0x5410, R148 ;  /* 0x0000541093697816 */ /* 0x002fe40000000094 */
[----:B------:R-:W-:Y:S04]  /*116c0*/  LOP3.LUT R218, R218, 0xffffefff, RZ, 0xc0, !PT ;  /* 0xffffefffdada7812 */ /* 0x000fe800078ec0ff */
[----:B------:R-:W-:Y:S04]  /*116d0*/  @P5 LOP3.LUT R218, R218, 0x1000, RZ, 0xfc, !PT ;  /* 0x00001000dada5812 */ /* 0x000fe800078efcff */
[----:B------:R-:W-:Y:S01]  /*116e0*/  LOP3.LUT R218, R218, 0xffffdfff, RZ, 0xc0, !PT ;  /* 0xffffdfffdada7812 */ /* 0x000fe200078ec0ff */
[----:B-----5:R-:W-:Y:S05]  /*116f0*/  @!P4 HADD2 R182, -R112.H0_H0, -RZ.H0_H0 ;  /* 0xa00000ff70b6c230 */ /* 0x020fea0000000900 */
[----:B------:R-:W-:Y:S01]  /*11700*/  PRMT R118, R182, 0x7610, R118 ;  /* 0x00007610b6767816 */ /* 0x000fe20000000076 */
[----:B------:R-:W-:Y:S03]  /*11710*/  @!P4 STL.S16 [R1+0xc8], R182 ;  /* 0x0000c8b60100c387 */ /* 0x000fe60000100600 */
[----:B------:R-:W-:Y:S01]  /*11720*/  @!P4 PRMT R112, R118, 0x5410, RZ ;  /* 0x000054107670c816 */ /* 0x000fe200000000ff */
[----:B------:R1:W5:Y:S01]  /*11730*/  LDL.S16 R119, [R1+0x90] ;  /* 0x0000900001777983 */ /* 0x0003620000100600 */
[----:B------:R-:W-:Y:S03]  /*11740*/  ISETP.LE.U32.AND P4, PT, R142, UR13, PT ;  /* 0x0000000d8e007c0c */ /* 0x000fe6000bf83070 */
[----:B------:R1:W5:Y:S01]  /*11750*/  LDL.S16 R118, [R1+0x8c] ;  /* 0x00008c0001767983 */ /* 0x0003620000100600 */
[----:B----4-:R-:W-:Y:S03]  /*11760*/  @!P0 HADD2 R152, -R100.H0_H0, -RZ.H0_H0 ;  /* 0xa00000ff64988230 */ /* 0x010fe60000000900 */
[----:B------:R-:W-:Y:S01]  /*11770*/  STG.E.U16 desc[UR18][R210.64+0x42], R112 ;  /* 0x00004270d2007986 */ /* 0x000fe2000c101512 */
[----:B--2---:R-:W-:Y:S01]  /*11780*/  @!P1 HADD2 R121, -R145.H0_H0, -RZ.H0_H0 ;  /* 0xa00000ff91799230 */ /* 0x004fe20000000900 */
[----:B------:R-:W-:Y:S04]  /*11790*/  PRMT R117, R152, 0x7610, R117 ;  /* 0x0000761098757816 */ /* 0x000fe80000000075 */
[----:B------:R-:W-:Y:S02]  /*117a0*/  @P4 LOP3.LUT R218, R218, 0x2000, RZ, 0xfc, !PT ;  /* 0x00002000dada4812 */ /* 0x000fe400078efcff */
[----:B------:R-:W-:Y:S02]  /*117b0*/  @!P0 PRMT R100, R117, 0x5410, RZ ;  /* 0x0000541075648816 */ /* 0x000fe400000000ff */
[----:B------:R-:W-:Y:S01]  /*117c0*/  PRMT R158, R121, 0x7610, R158 ;  /* 0x00007610799e7816 */ /* 0x000fe2000000009e */
[----:B------:R-:W-:Y:S02]  /*117d0*/  @!P3 HADD2 R179, -R2.H0_H0, -RZ.H0_H0 ;  /* 0xa00000ff02b3b230 */ /* 0x000fe40000000900 */
[----:B------:R-:W-:Y:S03]  /*117e0*/  @!P6 HADD2 R120, -R146.H0_H0, -RZ.H0_H0 ;  /* 0xa00000ff9278e230 */ /* 0x000fe60000000900 */
[----:B------:R-:W-:Y:S01]  /*117f0*/  PRMT R116, R179, 0x7610, R116 ;  /* 0x00007610b3747816 */ /* 0x000fe20000000074 */
[----:B------:R-:W-:Y:S01]  /*11800*/  @!P3 STL.S16 [R1+0xa4], R179 ;  /* 0x0000a4b30100b387 */ /* 0x000fe20000100600 */
[----:B---3--:R-:W-:Y:S01]  /*11810*/  @!P2 HADD2 R178, -R0.H0_H0, -RZ.H0_H0 ;  /* 0xa00000ff00b2a230 */ /* 0x008fe20000000900 */
[----:B------:R-:W-:Y:S04]  /*11820*/  PRMT R122, R120, 0x7610, R122 ;  /* 0x00007610787a7816 */ /* 0x000fe8000000007a */
[----:B------:R-:W-:Y:S01]  /*11830*/  PRMT R107, R178, 0x7610, R107 ;  /* 0x00007610b26b7816 */ /* 0x000fe2000000006b */
[----:B------:R-:W-:Y:S04]  /*11840*/  @!P2 STL.S16 [R1+0xa0], R178 ;  /* 0x0000a0b20100a387 */ /* 0x000fe80000100600 */
[----:B------:R2:W-:Y:S04]  /*11850*/  @!P0 STL.S16 [R1+0x9c], R152 ;  /* 0x00009c9801008387 */ /* 0x0005e80000100600 */
[----:B------:R3:W-:Y:S04]  /*11860*/  @!P1 STL.S16 [R1+0x98], R121 ;  /* 0x0000987901009387 */ /* 0x0007e80000100600 */
[----:B------:R1:W4:Y:S04]  /*11870*/  LDL.S16 R108, [R1+0xbc] ;  /* 0x0000bc00016c7983 */ /* 0x0003280000100600 */
[----:B------:R-:W-:Y:S01]  /*11880*/  @!P6 STL.S16 [R1+0x94], R120 ;  /* 0x000094780100e387 */ /* 0x000fe20000100600 */
[----:B--2---:R-:W-:Y:S02]  /*11890*/  PRMT R152, R2, 0x5410, R0 ;  /* 0x0000541002987816 */ /* 0x004fe40000000000 */
[----:B------:R-:W-:Y:S02]  /*118a0*/  @!P3 PRMT R2, R116, 0x5410, RZ ;  /* 0x000054107402b816 */ /* 0x000fe400000000ff */
[----:B------:R-:W-:Y:S01]  /*118b0*/  @!P2 PRMT R0, R107, 0x5410, RZ ;  /* 0x000054106b00a816 */ /* 0x000fe200000000ff */
[----:B------:R1:W2:Y:S01]  /*118c0*/  LDL.S16 R116, [R1+0xd8] ;  /* 0x0000d80001747983 */ /* 0x0002a20000100600 */
[----:B------:R-:W-:Y:S03]  /*118d0*/  LOP3.LUT R107, R217, UR23, R176, 0x96, !PT ;  /* 0x00000017d96b7c12 */ /* 0x000fe6000f8e96b0 */
[----:B------:R-:W-:Y:S01]  /*118e0*/  STG.E.U16 desc[UR18][R214.64+0x3e], R2 ;  /* 0x00003e02d6007986 */ /* 0x000fe2000c101512 */
[----:B---3--:R-:W-:Y:S03]  /*118f0*/  SHF.R.U32.HI R121, RZ, 0x18, R107 ;  /* 0x00000018ff797819 */ /* 0x008fe6000001166b */
[----:B------:R-:W-:Y:S04]  /*11900*/  STG.E.U16 desc[UR18][R214.64+0x40], R0 ;  /* 0x00004000d6007986 */ /* 0x000fe8000c101512 */
[----:B------:R-:W-:Y:S01]  /*11910*/  STG.E.U16 desc[UR18][R212.64+0x40], R100 ;  /* 0x00004064d4007986 */ /* 0x000fe2000c101512 */
[----:B-----5:R-:W-:Y:S02]  /*11920*/  @!P5 HADD2 R119, -R147.H0_H0, -RZ.H0_H0 ;  /* 0xa00000ff9377d230 */ /* 0x020fe40000000900 */
[----:B------:R-:W-:Y:S03]  /*11930*/  @!P4 HADD2 R118, -R148.H0_H0, -RZ.H0_H0 ;  /* 0xa00000ff9476c230 */ /* 0x000fe60000000900 */
[----:B------:R-:W-:Y:S01]  /*11940*/  PRMT R155, R119, 0x7610, R155 ;  /* 0x00007610779b7816 */ /* 0x000fe2000000009b */
[----:B------:R-:W-:Y:S01]  /*11950*/  @!P5 STL.S16 [R1+0x90], R119 ;  /* 0x000090770100d387 */ /* 0x000fe20000100600 */
[----:B------:R-:W-:Y:S03]  /*11960*/  PRMT R154, R118, 0x7610, R154 ;  /* 0x00007610769a7816 */ /* 0x000fe6000000009a */
[----:B------:R3:W-:Y:S01]  /*11970*/  @!P4 STL.S16 [R1+0x8c], R118 ;  /* 0x00008c760100c387 */ /* 0x0007e20000100600 */
[----:B------:R-:W-:Y:S03]  /*11980*/  ISETP.LE.U32.AND P4, PT, R123, UR13, PT ;  /* 0x0000000d7b007c0c */ /* 0x000fe6000bf83070 */
[----:B------:R1:W5:Y:S01]  /*11990*/  LDL.S16 R183, [R1+0xe0] ;  /* 0x0000e00001b77983 */ /* 0x0003620000100600 */
[C---:B---3--:R-:W-:Y:S04]  /*119a0*/  LOP3.LUT R118, R107.reuse, 0xff, RZ, 0xc0, !PT ;  /* 0x000000ff6b767812 */ /* 0x048fe800078ec0ff */
[----:B------:R-:W-:Y:S11]  /*119b0*/  ISETP.LE.U32.AND P1, PT, R118, UR13, PT ;  /* 0x0000000d76007c0c */ /* 0x000ff6000bf23070 */
[----:B------:R-:W-:Y:S02]  /*119c0*/  @!UPT UIADD3 URZ, URZ, URZ, URZ ;  /* 0x0000003f3f3ff290 */ /* 0x000fe4000fffe03f */
[----:B----4-:R-:W-:Y:S05]  /*119d0*/  @!P1 HADD2 R108, -R202.H0_H0, -RZ.H0_H0 ;  /* 0xa00000ffca6c9230 */ /* 0x010fea0000000900 */
[----:B------:R-:W-:Y:S01]  /*119e0*/  PRMT R139, R108, 0x7610, R139 ;  /* 0x000076106c8b7816 */ /* 0x000fe2000000008b */
[----:B------:R3:W-:Y:S04]  /*119f0*/  @!P1 STL.S16 [R1+0xbc], R108 ;  /* 0x0000bc6c01009387 */ /* 0x0007e80000100600 */
[----:B------:R1:W4:Y:S01]  /*11a00*/  LDL.S16 R182, [R1+0xdc] ;  /* 0x0000dc0001b67983 */ /* 0x0003220000100600 */
        /* <DEDUP_REMOVED lines=42> */
[----:B-----5:R-:W-:Y:S05]  /*11cb0*/  @!P5 HADD2 R183, -R108.H0_H0, -RZ.H0_H0 ;  /* 0xa00000ff6cb7d230 */ /* 0x020fea0000000900 */
[----:B------:R-:W-:Y:S01]  /*11cc0*/  PRMT R151, R183, 0x7610, R151 ;  /* 0x00007610b7977816 */ /* 0x000fe20000000097 */
[----:B------:R-:W-:Y:S01]  /*11cd0*/  @!P5 STL.S16 [R1+0xe0], R183 ;  /* 0x0000e0b70100d387 */ /* 0x000fe20000100600 */
[----:B----4-:R-:W-:Y:S05]  /*11ce0*/  @!P6 HADD2 R182, -R107.H0_H0, -RZ.H0_H0 ;  /* 0xa00000ff6bb6e230 */ /* 0x010fea0000000900 */
        /* <DEDUP_REMOVED lines=33> */
[----:B------:R-:W-:Y:S02]  /*11f00*/  PRMT R155, R201, 0x5410, R200 ;  /* 0x00005410c99b7816 */ /* 0x000fe400000000c8 */
[----:B------:R-:W-:Y:S01]  /*11f10*/  LOP3.LUT P1, RZ, R218, 0x400, RZ, 0xc0, !PT ;  /* 0x00000400daff7812 */ /* 0x000fe2000782c0ff */
        /* <DEDUP_REMOVED lines=8> */
[----:B------:R-:W-:Y:S01]  /*11fa0*/  @!P4 PRMT R148, R154, 0x5410, RZ ;  /* 0x000054109a94c816 */ /* 0x000fe200000000ff */
[----:B------:R-:W-:Y:S01]  /*11fb0*/  STG.E.U16 desc[UR18][R210.64+0x52], R144 ;  /* 0x00005290d2007986 */ /* 0x000fe2000c101512 */
[----:B------:R-:W-:Y:S01]  /*11fc0*/  @!P1 PRMT R145, R158, 0x5410, RZ ;  /* 0x000054109e919816 */ /* 0x000fe200000000ff */
[----:B---3--:R-:W-:Y:S01]  /*11fd0*/  IMAD.U32 R177, RZ, RZ, UR13 ;  /* 0x0000000dffb17e24 */ /* 0x008fe2000f8e00ff */
[----:B------:R-:W-:Y:S01]  /*11fe0*/  PRMT R158, R199, 0x5410, R198 ;  /* 0x00005410c79e7816 */ /* 0x000fe200000000c6 */
[----:B------:R-:W-:Y:S01]  /*11ff0*/  STG.E.U16 desc[UR18][R214.64+0x50], R146 ;  /* 0x00005092d6007986 */ /* 0x000fe2000c101512 */
[----:B------:R-:W-:Y:S02]  /*12000*/  ISETP.LE.U32.AND P4, PT, R106, UR13, PT ;  /* 0x0000000d6a007c0c */ /* 0x000fe4000bf83070 */
[----:B------:R-:W-:Y:S01]  /*12010*/  PRMT R106, R159, 0x7632, R106 ;  /* 0x000076329f6a7816 */ /* 0x000fe2000000006a */
[----:B------:R-:W-:Y:S01]  /*12020*/  STG.E.U16 desc[UR18][R214.64+0x4e], R145 ;  /* 0x00004e91d6007986 */ /* 0x000fe2000c101512 */
[----:B------:R-:W-:Y:S02]  /*12030*/  LOP3.LUT R124, R162, 0xff, RZ, 0xc0, !PT ;  /* 0x000000ffa27c7812 */ /* 0x000fe400078ec0ff */
[----:B------:R-:W-:Y:S01]  /*12040*/  PRMT R154, R107, 0x5410, R106 ;  /* 0x000054106b9a7816 */ /* 0x000fe2000000006a */
[----:B------:R-:W-:Y:S01]  /*12050*/  STG.E.U16 desc[UR18][R212.64+0x52], R148 ;  /* 0x00005294d4007986 */ /* 0x000fe2000c101512 */
[----:B------:R-:W-:Y:S03]  /*12060*/  LOP3.LUT P1, RZ, R218, 0x200, RZ, 0xc0, !PT ;  /* 0x00000200daff7812 */ /* 0x000fe6000782c0ff */
        /* <DEDUP_REMOVED lines=16> */
[----:B------:R-:W-:Y:S01]  /*12170*/  LDSM.16.MT88.4 R120, [R194+0x9000] ;  /* 0x00900000c278783b */ /* 0x000fe20000004200 */
[----:B------:R-:W-:Y:S01]  /*12180*/  SHF.R.U32.HI R116, RZ, 0x18, R116 ;  /* 0x00000018ff747819 */ /* 0x000fe20000011674 */
[----:B------:R-:W-:Y:S01]  /*12190*/  @!P5 HADD2 R115, -R199.H0_H0, -RZ.H0_H0 ;  /* 0xa00000ffc773d230 */ /* 0x000fe20000000900 */
[----:B------:R-:W-:Y:S04]  /*121a0*/  LOP3.LUT R0, R0, 0xff, RZ, 0xc0, !PT ;  /* 0x000000ff00007812 */ /* 0x000fe800078ec0ff */
[----:B------:R-:W-:Y:S01]  /*121b0*/  PRMT R112, R115, 0x7610, R112 ;  /* 0x0000761073707816 */ /* 0x000fe20000000070 */
[----:B------:R-:W-:Y:S02]  /*121c0*/  @!P5 STL.S16 [R1+0x50], R115 ;  /* 0x000050730100d387 */ /* 0x000fe40000100600 */
[----:B------:R-:W-:Y:S01]  /*121d0*/  @!P6 HADD2 R114, -R198.H0_H0, -RZ.H0_H0 ;  /* 0xa00000ffc672e230 */ /* 0x000fe20000000900 */
[----:B------:R-:W-:Y:S01]  /*121e0*/  @!P5 PRMT R199, R112, 0x5410, RZ ;  /* 0x0000541070c7d816 */ /* 0x000fe200000000ff */
[----:B------:R-:W-:Y:S01]  /*121f0*/  STG.E.U16 desc[UR18][R210.64+0x60], R201 ;  /* 0x000060c9d2007986 */ /* 0x000fe2000c101512 */
        /* <DEDUP_REMOVED lines=8> */
[----:B--2---:R-:W-:Y:S02]  /*12280*/  @!P5 HADD2 R113, -R197.H0_H0, -RZ.H0_H0 ;  /* 0xa00000ffc571d230 */ /* 0x004fe40000000900 */
[----:B------:R-:W-:Y:S03]  /*12290*/  STG.E.U16 desc[UR18][R214.64+0x60], R198 ;  /* 0x000060c6d6007986 */ /* 0x000fe6000c101512 */
        /* <DEDUP_REMOVED lines=19> */
[----:B------:R-:W-:Y:S01]  /*123d0*/  STG.E.U16 desc[UR18][R212.64+0x62], R196 ;  /* 0x000062c4d4007986 */ /* 0x000fe2000c101512 */
[----:B------:R-:W-:Y:S02]  /*123e0*/  @!P5 PRMT R107, R2, 0x5410, RZ ;  /* 0x00005410026bd816 */ /* 0x000fe400000000ff */
[C---:B------:R-:W-:Y:S02]  /*123f0*/  LOP3.LUT R2, R0.reuse, 0xffff, RZ, 0xc0, !PT ;  /* 0x0000ffff00027812 */ /* 0x040fe400078ec0ff */
[----:B------:R-:W-:Y:S01]  /*12400*/  LOP3.LUT R3, R0, 0xff, RZ, 0xc0, !PT ;  /* 0x000000ff00037812 */ /* 0x000fe200078ec0ff */
[----:B------:R-:W-:Y:S01]  /*12410*/  STG.E.U16 desc[UR18][R208.64+0x70], R107 ;  /* 0x0000706bd0007986 */ /* 0x000fe2000c101512 */
[----:B------:R-:W-:Y:S02]  /*12420*/  SHF.R.U32.HI R2, RZ, 0x8, R2 ;  /* 0x00000008ff027819 */ /* 0x000fe40000011602 */
[----:B------:R-:W-:Y:S02]  /*12430*/  ISETP.LE.U32.AND P5, PT, R219, UR13, PT ;  /* 0x0000000ddb007c0c */ /* 0x000fe4000bfa3070 */
[----:B------:R-:W-:Y:S02]  /*12440*/  PRMT R108, R3, 0x5410, R2 ;  /* 0x00005410036c7816 */ /* 0x000fe40000000002 */
[--C-:B------:R-:W-:Y:S02]  /*12450*/  SHF.R.U32.HI R3, RZ, 0x10, R0.reuse ;  /* 0x00000010ff037819 */ /* 0x100fe40000011600 */
[----:B------:R-:W-:Y:S02]  /*12460*/  SHF.R.U32.HI R2, RZ, 0x18, R0 ;  /* 0x00000018ff027819 */ /* 0x000fe40000011600 */
[----:B------:R-:W-:Y:S02]  /*12470*/  LOP3.LUT R0, R3, 0xff, RZ, 0xc0, !PT ;  /* 0x000000ff03007812 */ /* 0x000fe400078ec0ff */
[----:B--2---:R-:W-:Y:S01]  /*12480*/  SHF.R.U32.HI R110, RZ, 0x10, R174 ;  /* 0x00000010ff6e7819 */ /* 0x004fe200000116ae */
        /* <DEDUP_REMOVED lines=28> */
[----:B------:R-:W-:Y:S02]  /*12650*/  SHF.R.U32.HI R100, RZ, 0x18, R0 ;  /* 0x00000018ff647819 */ /* 0x000fe40000011600 */
[----:B------:R-:W-:Y:S02]  /*12660*/  LOP3.LUT R0, R3, 0xff, RZ, 0xc0, !PT ;  /* 0x000000ff03007812 */ /* 0x000fe400078ec0ff */
[--C-:B------:R-:W-:Y:S02]  /*12670*/  HSET2.LE.AND R108, R108, R177.reuse, PT ;  /* 0x000000b16c6c7233 */ /* 0x100fe40003803000 */
[--C-:B------:R-:W-:Y:S02]  /*12680*/  HSET2.LE.AND R111, R111, R177.reuse, PT ;  /* 0x000000b16f6f7233 */ /* 0x100fe40003803000 */
[----:B------:R-:W-:Y:S02]  /*12690*/  PRMT R0, R0, 0x5410, R100 ;  /* 0x0000541000007816 */ /* 0x000fe40000000064 */
[----:B------:R-:W-:Y:S02]  /*126a0*/  LOP3.LUT R108, R108, R128, RZ, 0xc0, !PT ;  /* 0x000000806c6c7212 */ /* 0x000fe400078ec0ff */
        /* <DEDUP_REMOVED lines=10> */
[----:B------:R-:W-:Y:S01]  /*12750*/  LOP3.LUT R119, R119, R132, RZ, 0xc0, !PT ;  /* 0x0000008477777212 */ /* 0x000fe200078ec0ff */
[----:B------:R-:W-:Y:S01]  /*12760*/  LDSM.16.MT88.4 R128, [R192+0x9400] ;  /* 0x00940000c080783b */ /* 0x000fe20000004200 */
[----:B------:R-:W-:Y:S01]  /*12770*/  LOP3.LUT R0, R163, UR9, R228, 0x96, !PT ;  /* 0x00000009a3007c12 */ /* 0x000fe2000f8e96e4 */
[-C--:B---3--:R-:W-:Y:S05]  /*12780*/  HMMA.16816.F32 R4, R108, R112.reuse, R4 ;  /* 0x000000706c04723c */ /* 0x088fea0000001804 */
[C---:B------:R-:W-:Y:S01]  /*12790*/  LOP3.LUT R125, R164.reuse, 0xffff, RZ, 0xc0, !PT ;  /* 0x0000ffffa47d7812 */ /* 0x040fe200078ec0ff */
[C---:B------:R-:W-:Y:S05]  /*127a0*/  HMMA.16816.F32 R8, R116.reuse, R112, R8 ;  /* 0x000000707408723c */ /* 0x040fea0000001808 */
[----:B------:R-:W-:Y:S01]  /*127b0*/  LOP3.LUT R127, R164, 0xff, RZ, 0xc0, !PT ;  /* 0x000000ffa47f7812 */ /* 0x000fe200078ec0ff */
[-C--:B------:R-:W-:Y:S05]  /*127c0*/  HMMA.16816.F32 R12, R116, R114.reuse, R12 ;  /* 0x00000072740c723c */ /* 0x080fea000000180c */
[----:B------:R-:W-:Y:S01]  /*127d0*/  SHF.R.U32.HI R126, RZ, 0x10, R164 ;  /* 0x00000010ff7e7819 */ /* 0x000fe200000116a4 */
[C---:B------:R-:W-:Y:S01]  /*127e0*/  HMMA.16816.F32 R16, R108.reuse, R114, R16 ;  /* 0x000000726c10723c */ /* 0x040fe20000001810 */
[----:B------:R-:W3:Y:S04]  /*127f0*/  LDSM.16.MT88.4 R112, [R192+0xa000] ;  /* 0x00a00000c070783b */ /* 0x000ee80000004200 */
[----:B------:R-:W-:Y:S01]  /*12800*/  LOP3.LUT R100, R162, 0xffff, RZ, 0xc0, !PT ;  /* 0x0000ffffa2647812 */ /* 0x000fe200078ec0ff */
[-C--:B------:R-:W-:Y:S05]  /*12810*/  HMMA.16816.F32 R20, R108, R120.reuse, R20 ;  /* 0x000000786c14723c */ /* 0x080fea0000001814 */
[----:B------:R-:W-:Y:S01]  /*12820*/  SHF.R.U32.HI R100, RZ, 0x8, R100 ;  /* 0x00000008ff647819 */ /* 0x000fe20000011664 */
[C---:B------:R-:W-:Y:S05]  /*12830*/  HMMA.16816.F32 R24, R116.reuse, R120, R24 ;  /* 0x000000787418723c */ /* 0x040fea0000001818 */
[----:B------:R-:W-:Y:S01]  /*12840*/  PRMT R132, R124, 0x5410, R100 ;  /* 0x000054107c847816 */ /* 0x000fe20000000064 */
[-C--:B------:R-:W-:Y:S05]  /*12850*/  HMMA.16816.F32 R28, R116, R122.reuse, R28 ;  /* 0x0000007a741c723c */ /* 0x080fea000000181c */
[----:B------:R-:W-:Y:S01]  /*12860*/  LOP3.LUT R100, R126, 0xff, RZ, 0xc0, !PT ;  /* 0x000000ff7e647812 */ /* 0x000fe200078ec0ff */
[C---:B------:R-:W-:Y:S01]  /*12870*/  HMMA.16816.F32 R32, R108.reuse, R122, R32 ;  /* 0x0000007a6c20723c */ /* 0x040fe20000001820 */
[----:B------:R-:W4:Y:S04]  /*12880*/  LDSM.16.MT88.4 R120, [R194+0xa000] ;  /* 0x00a00000c278783b */ /* 0x000f280000004200 */
[--C-:B------:R-:W-:Y:S02]  /*12890*/  HSET2.LE.AND R126, R132, R177.reuse, PT ;  /* 0x000000b1847e7233 */ /* 0x100fe40003803000 */
[----:B------:R-:W-:Y:S04]  /*128a0*/  LOP3.LUT R2, R165, UR9, R220, 0x96, !PT ;  /* 0x00000009a5027c12 */ /* 0x000fe8000f8e96dc */
[----:B------:R-:W-:Y:S02]  /*128b0*/  LOP3.LUT R126, R126, R136, RZ, 0xc0, !PT ;  /* 0x000000887e7e7212 */ /* 0x000fe400078ec0ff */
[----:B------:R-:W-:Y:S02]  /*128c0*/  SHF.R.U32.HI R164, RZ, 0x18, R164 ;  /* 0x00000018ffa47819 */ /* 0x000fe400000116a4 */
[--C-:B------:R-:W-:Y:S01]  /*128d0*/  SHF.R.U32.HI R3, RZ, 0x10, R162.reuse ;  /* 0x00000010ff037819 */ /* 0x100fe200000116a2 */
[-C--:B---3--:R-:W-:Y:S03]  /*128e0*/  HMMA.16816.F32 R36, R108, R112.reuse, R36 ;  /* 0x000000706c24723c */ /* 0x088fe60000001824 */
        /* <DEDUP_REMOVED lines=8> */
[-C--:B----4-:R-:W-:Y:S05]  /*12970*/  HMMA.16816.F32 R52, R108, R120.reuse, R52 ;  /* 0x000000786c34723c */ /* 0x090fea0000001834 */
        /* <DEDUP_REMOVED lines=9> */
[----:B------:R-:W3:Y:S02]  /*12a10*/  LDSM.16.MT88.4 R112, [R192+0xb000] ;  /* 0x00b00000c070783b */ /* 0x000ee40000004200 */
[--C-:B------:R-:W-:Y:S02]  /*12a20*/  HSET2.LE.AND R124, R124, R177.reuse, PT ;  /* 0x000000b17c7c7233 */ /* 0x100fe40003803000 */
[--C-:B------:R-:W-:Y:S02]  /*12a30*/  HSET2.LE.AND R127, R162, R177.reuse, PT ;  /* 0x000000b1a27f7233 */ /* 0x100fe40003803000 */
[----:B------:R-:W-:Y:S02]  /*12a40*/  PRMT R164, R100, 0x5410, R164 ;  /* 0x0000541064a47816 */ /* 0x000fe400000000a4 */
[----:B------:R-:W-:Y:S02]  /*12a50*/  LOP3.LUT R124, R124, R133, RZ, 0xc0, !PT ;  /* 0x000000857c7c7212 */ /* 0x000fe400078ec0ff */
[----:B------:R-:W-:Y:S02]  /*12a60*/  LOP3.LUT R127, R127, R135, RZ, 0xc0, !PT ;  /* 0x000000877f7f7212 */ /* 0x000fe400078ec0ff */
[C---:B------:R-:W-:Y:S02]  /*12a70*/  LOP3.LUT R100, R2.reuse, 0xff, RZ, 0xc0, !PT ;  /* 0x000000ff02647812 */ /* 0x040fe400078ec0ff */
[----:B------:R-:W-:Y:S02]  /*12a80*/  SHF.R.U32.HI R0, RZ, 0x18, R0 ;  /* 0x00000018ff007819 */ /* 0x000fe40000011600 */
[----:B------:R-:W-:Y:S04]  /*12a90*/  LOP3.LUT R3, R3, 0xff, RZ, 0xc0, !PT ;  /* 0x000000ff03037812 */ /* 0x000fe800078ec0ff */
[----:B------:R-:W-:Y:S02]  /*12aa0*/  PRMT R125, R3, 0x5410, R0 ;  /* 0x00005410037d7816 */ /* 0x000fe40000000000 */
[--C-:B------:R-:W-:Y:S02]  /*12ab0*/  SHF.R.U32.HI R3, RZ, 0x10, R2.reuse ;  /* 0x00000010ff037819 */ /* 0x100fe40000011602 */
[----:B------:R-:W-:Y:S02]  /*12ac0*/  LOP3.LUT R0, R2, 0xffff, RZ, 0xc0, !PT ;  /* 0x0000ffff02007812 */ /* 0x000fe400078ec0ff */
[--C-:B------:R-:W-:Y:S02]  /*12ad0*/  HSET2.LE.AND R125, R125, R177.reuse, PT ;  /* 0x000000b17d7d7233 */ /* 0x100fe40003803000 */
[----:B------:R-:W-:Y:S02]  /*12ae0*/  SHF.R.U32.HI R2, RZ, 0x18, R2 ;  /* 0x00000018ff027819 */ /* 0x000fe40000011602 */
[----:B------:R-:W-:Y:S02]  /*12af0*/  LOP3.LUT R3, R3, 0xff, RZ, 0xc0, !PT ;  /* 0x000000ff03037812 */ /* 0x000fe400078ec0ff */
[----:B------:R-:W-:Y:S02]  /*12b00*/  LOP3.LUT R125, R125, R134, RZ, 0xc0, !PT ;  /* 0x000000867d7d7212 */ /* 0x000fe400078ec0ff */
[----:B------:R-:W4:Y:S01]  /*12b10*/  LDSM.16.MT88.4 R132, [R194+0x9400] ;  /* 0x00940000c284783b */ /* 0x000f220000004200 */
[----:B------:R-:W-:Y:S02]  /*12b20*/  PRMT R2, R3, 0x5410, R2 ;  /* 0x0000541003027816 */ /* 0x000fe40000000002 */
[----:B------:R-:W-:Y:S01]  /*12b30*/  SHF.R.U32.HI R0, RZ, 0x8, R0 ;  /* 0x00000008ff007819 */ /* 0x000fe20000011600 */
[-C--:B---3--:R-:W-:Y:S03]  /*12b40*/  HMMA.16816.F32 R68, R108, R112.reuse, R68 ;  /* 0x000000706c44723c */ /* 0x088fe60000001844 */
[----:B------:R-:W-:Y:S03]  /*12b50*/  PRMT R0, R100, 0x5410, R0 ;  /* 0x0000541064007816 */ /* 0x000fe60000000000 */
[C---:B------:R-:W-:Y:S06]  /*12b60*/  HMMA.16816.F32 R72, R116.reuse, R112, R72 ;  /* 0x000000707448723c */ /* 0x040fec0000001848 */
[-C--:B------:R-:W-:Y:S05]  /*12b70*/  HMMA.16816.F32 R76, R116, R114.reuse, R76 ;  /* 0x00000072744c723c */ /* 0x080fea000000184c */
[--C-:B------:R-:W-:Y:S01]  /*12b80*/  HSET2.LE.AND R113, R2, R177.reuse, PT ;  /* 0x000000b102717233 */ /* 0x100fe20003803000 */
[C---:B------:R-:W-:Y:S05]  /*12b90*/  HMMA.16816.F32 R80, R108.reuse, R114, R80 ;  /* 0x000000726c50723c */ /* 0x040fea0000001850 */
[----:B------:R-:W-:Y:S01]  /*12ba0*/  LOP3.LUT R2, R169, UR10, R180, 0x96, !PT ;  /* 0x0000000aa9027c12 */ /* 0x000fe2000f8e96b4 */
[-C--:B------:R-:W-:Y:S01]  /*12bb0*/  HMMA.16816.F32 R84, R108, R120.reuse, R84 ;  /* 0x000000786c54723c */ /* 0x080fe20000001854 */
[----:B------:R1:W3:Y:S01]  /*12bc0*/  LDL.S16 R180, [R1+0x38] ;  /* 0x0000380001b47983 */ /* 0x0002e20000100600 */
[----:B------:R-:W-:Y:S03]  /*12bd0*/  UIADD3 UR10, UR27, 0x76cf5d0a, URZ ;  /* 0x76cf5d0a1b0a7890 */ /* 0x000fe6000fffe03f */
[----:B------:R1:W5:Y:S01]  /*12be0*/  LDL.S16 R169, [R1+0x40] ;  /* 0x0000400001a97983 */ /* 0x0003620000100600 */
[C---:B------:R-:W-:Y:S05]  /*12bf0*/  HMMA.16816.F32 R88, R116.reuse, R120, R88 ;  /* 0x000000787458723c */ /* 0x040fea0000001858 */
[----:B------:R-:W-:Y:S01]  /*12c00*/  LOP3.LUT R113, R113, R138, RZ, 0xc0, !PT ;  /* 0x0000008a71717212 */ /* 0x000fe200078ec0ff */
[-C--:B------:R-:W-:Y:S01]  /*12c10*/  HMMA.16816.F32 R92, R116, R122.reuse, R92 ;  /* 0x0000007a745c723c */ /* 0x080fe2000000185c */
[----:B------:R-:W-:Y:S04]  /*12c20*/  LDSM.16.MT88.4 R116, [R192+0xb400] ;  /* 0x00b40000c074783b */ /* 0x000fe80000004200 */
[----:B------:R-:W-:Y:S01]  /*12c30*/  LOP3.LUT R120, R189, UR8, R168, 0x96, !PT ;  /* 0x00000008bd787c12 */ /* 0x000fe2000f8e96a8 */
[----:B------:R-:W-:Y:S01]  /*12c40*/  HMMA.16816.F32 R96, R108, R122, R96 ;  /* 0x0000007a6c60723c */ /* 0x000fe20000001860 */
[----:B------:R-:W-:Y:S02]  /*12c50*/  UIADD3 UR8, UR27, 0x32370b8f, URZ ;  /* 0x32370b8f1b087890 */ /* 0x000fe4000fffe03f */
[----:B------:R1:W5:Y:S02]  /*12c60*/  LDL.S16 R168, [R1+0x3c] ;  /* 0x00003c0001a87983 */ /* 0x0003640000100600 */
[--C-:B------:R-:W-:Y:S01]  /*12c70*/  HSET2.LE.AND R112, R0, R177.reuse, PT ;  /* 0x000000b100707233 */ /* 0x100fe20003803000 */
[-C--:B------:R-:W-:Y:S01]  /*12c80*/  HMMA.16816.F32 R4, R124, R128.reuse, R4 ;  /* 0x000000807c04723c */ /* 0x080fe20000001804 */
[----:B------:R-:W-:Y:S04]  /*12c90*/  LDSM.16.MT88.4 R108, [R194+0xa400] ;  /* 0x00a40000c26c783b */ /* 0x000fe80000004200 */
[--C-:B------:R-:W-:Y:S01]  /*12ca0*/  HSET2.LE.AND R114, R159, R177.reuse, PT ;  /* 0x000000b19f727233 */ /* 0x100fe20003803000 */
[----:B------:R-:W-:Y:S01]  /*12cb0*/  IMAD.WIDE.U32 R2, R2, -0x2daee0ad, RZ ;  /* 0xd2511f5302027825 */ /* 0x000fe200078e00ff */
[--C-:B------:R-:W-:Y:S04]  /*12cc0*/  HSET2.LE.AND R115, R164, R177.reuse, PT ;  /* 0x000000b1a4737233 */ /* 0x100fe80003803000 */
[----:B------:R-:W-:Y:S01]  /*12cd0*/  LOP3.LUT R112, R112, R137, RZ, 0xc0, !PT ;  /* 0x0000008970707212 */ /* 0x000fe200078ec0ff */
[----:B------:R-:W-:Y:S01]  /*12ce0*/  IMAD.WIDE.U32 R120, R120, -0x2daee0ad, RZ ;  /* 0xd2511f5378787825 */ /* 0x000fe200078e00ff */
[----:B------:R-:W-:Y:S01]  /*12cf0*/  LOP3.LUT R114, R114, R141, RZ, 0xc0, !PT ;  /* 0x0000008d72727212 */ /* 0x000fe200078ec0ff */
[----:B------:R-:W1:Y:S01]  /*12d00*/  LDSM.16.MT88.4 R136, [R192+0xa400] ;  /* 0x00a40000c088783b */ /* 0x000e620000004200 */
[----:B------:R-:W-:Y:S02]  /*12d10*/  LOP3.LUT R115, R115, R140, RZ, 0xc0, !PT ;  /* 0x0000008c73737212 */ /* 0x000fe400078ec0ff */
[----:B------:R-:W-:Y:S01]  /*12d20*/  LOP3.LUT R3, R3, UR10, R186, 0x96, !PT ;  /* 0x0000000a03037c12 */ /* 0x000fe2000f8e96ba */
[----:B------:R-:W-:Y:S01]  /*12d30*/  UIADD3 UR10, UR26, -0x255992d5, URZ ;  /* 0xdaa66d2b1a0a7890 */ /* 0x000fe2000fffe03f */
[----:B------:R-:W-:Y:S01]  /*12d40*/  LOP3.LUT R0, R121, UR8, R2, 0x96, !PT ;  /* 0x0000000879007c12 */ /* 0x000fe2000f8e9602 */
[----:B------:R-:W-:Y:S02]  /*12d50*/  UIADD3 UR8, UR26, 0x78dde6e4, URZ ;  /* 0x78dde6e41a087890 */ /* 0x000fe4000fffe03f */
[C---:B------:R-:W-:Y:S04]  /*12d60*/  HMMA.16816.F32 R8, R112.reuse, R128, R8 ;  /* 0x000000807008723c */ /* 0x040fe80000001808 */
[----:B------:R-:W-:Y:S02]  /*12d70*/  IMAD.WIDE.U32 R2, R3, -0x326172a9, RZ ;  /* 0xcd9e8d5703027825 */ /* 0x000fe400078e00ff */
[-C--:B------:R-:W-:Y:S05]  /*12d80*/  HMMA.16816.F32 R12, R112, R130.reuse, R12 ;  /* 0x00000082700c723c */ /* 0x080fea000000180c */
[----:B------:R-:W-:Y:S01]  /*12d90*/  LOP3.LUT R3, R3, UR10, R188, 0x96, !PT ;  /* 0x0000000a03037c12 */ /* 0x000fe2000f8e96bc */
[C---:B------:R-:W-:Y:S01]  /*12da0*/  HMMA.16816.F32 R16, R124.reuse, R130, R16 ;  /* 0x000000827c10723c */ /* 0x040fe20000001810 */
[----:B------:R-:W-:Y:S01]  /*12db0*/  LDSM.16.MT88.4 R188, [R194+0xbc00] ;  /* 0x00bc0000c2bc783b */ /* 0x000fe20000004200 */
[----:B------:R-:W-:Y:S03]  /*12dc0*/  UIADD3 UR10, UR27, -0x126145ec, URZ ;  /* 0xed9eba141b0a7890 */ /* 0x000fe6000fffe03f */
[----:B------:R-:W-:Y:S01]  /*12dd0*/  LOP3.LUT R128, R166, 0xff, RZ, 0xc0, !PT ;  /* 0x000000ffa6807812 */ /* 0x000fe200078ec0ff */
[-C--:B----4-:R-:W-:Y:S05]  /*12de0*/  HMMA.16816.F32 R20, R124, R132.reuse, R20 ;  /* 0x000000847c14723c */ /* 0x090fea0000001814 */
[----:B--2---:R-:W-:Y:S01]  /*12df0*/  @!P0 HADD2 R170, -R204.H1_H1, -RZ.H0_H0 ;  /* 0xa00000ffccaa8230 */ /* 0x004fe20000000d00 */
[C---:B------:R-:W-:Y:S05]  /*12e00*/  HMMA.16816.F32 R24, R112.reuse, R132, R24 ;  /* 0x000000847018723c */ /* 0x040fea0000001818 */
[----:B------:R-:W-:Y:S01]  /*12e10*/  PRMT R220, R170, 0x7610, R220 ;  /* 0x00007610aadc7816 */ /* 0x000fe200000000dc */
[-C--:B------:R-:W-:Y:S05]  /*12e20*/  HMMA.16816.F32 R28, R112, R134.reuse, R28 ;  /* 0x00000086701c723c */ /* 0x080fea000000181c */
[----:B------:R-:W-:Y:S01]  /*12e30*/  IMAD.WIDE.U32 R162, R0, -0x326172a9, RZ ;  /* 0xcd9e8d5700a27825 */ /* 0x000fe200078e00ff */
[C---:B------:R-:W-:Y:S05]  /*12e40*/  HMMA.16816.F32 R32, R124.reuse, R134, R32 ;  /* 0x000000867c20723c */ /* 0x040fea0000001820 */
[----:B------:R-:W-:Y:S01]  /*12e50*/  LOP3.LUT R0, R163, UR8, R2, 0x96, !PT ;  /* 0x00000008a3007c12 */ /* 0x000fe2000f8e9602 */
[-C--:B-1----:R-:W-:Y:S01]  /*12e60*/  HMMA.16816.F32 R36, R124, R136.reuse, R36 ;  /* 0x000000887c24723c */ /* 0x082fe20000001824 */
[----:B------:R-:W-:Y:S04]  /*12e70*/  UIADD3 UR8, UR27, -0x56f99767, URZ ;  /* 0xa90668991b087890 */ /* 0x000fe8000fffe03f */
[----:B------:R-:W-:Y:S01]  /*12e80*/  IMAD.WIDE.U32 R2, R3, -0x2daee0ad, RZ ;  /* 0xd2511f5303027825 */ /* 0x000fe200078e00ff */
[C---:B------:R-:W-:Y:S05]  /*12e90*/  HMMA.16816.F32 R40, R112.reuse, R136, R40 ;  /* 0x000000887028723c */ /* 0x040fea0000001828 */
[----:B------:R-:W-:Y:S01]  /*12ea0*/  LOP3.LUT R100, R3, UR10, R120, 0x96, !PT ;  /* 0x0000000a03647c12 */ /* 0x000fe2000f8e9678 */
[-C--:B------:R-:W-:Y:S01]  /*12eb0*/  HMMA.16816.F32 R44, R112, R138.reuse, R44 ;  /* 0x0000008a702c723c */ /* 0x080fe2000000182c */
[----:B------:R-:W1:Y:S04]  /*12ec0*/  LDSM.16.MT88.4 R120, [R194+0xb400] ;  /* 0x00b40000c278783b */ /* 0x000e680000004200 */
[----:B------:R-:W-:Y:S01]  /*12ed0*/  IMAD.WIDE.U32 R164, R0, -0x2daee0ad, RZ ;  /* 0xd2511f5300a47825 */ /* 0x000fe200078e00ff */
[C---:B------:R-:W-:Y:S03]  /*12ee0*/  HMMA.16816.F32 R48, R124.reuse, R138, R48 ;  /* 0x0000008a7c30723c */ /* 0x040fe60000001830 */
[----:B------:R-:W-:Y:S02]  /*12ef0*/  LDSM.16.MT88.4 R136, [R192+0xa800] ;  /* 0x00a80000c088783b */ /* 0x000fe40000004200 */
[----:B------:R-:W-:Y:S01]  /*12f00*/  LOP3.LUT R2, R165, UR8, R2, 0x96, !PT ;  /* 0x00000008a5027c12 */ /* 0x000fe2000f8e9602 */
[-C--:B------:R-:W-:Y:S01]  /*12f10*/  HMMA.16816.F32 R52, R124, R108.reuse, R52 ;  /* 0x0000006c7c34723c */ /* 0x080fe20000001834 */
[----:B------:R-:W-:Y:S04]  /*12f20*/  UIADD3 UR8, UR26, 0x1715609d, URZ ;  /* 0x1715609d1a087890 */ /* 0x000fe8000fffe03f */
[----:B------:R-:W-:Y:S01]  /*12f30*/  IMAD.WIDE.U32 R2, R2, -0x326172a9, RZ ;  /* 0xcd9e8d5702027825 */ /* 0x000fe200078e00ff */
[C---:B------:R-:W-:Y:S05]  /*12f40*/  HMMA.16816.F32 R56, R112.reuse, R108, R56 ;  /* 0x0000006c7038723c */ /* 0x040fea0000001838 */
[----:B------:R-:W-:Y:S01]  /*12f50*/  SHF.R.U32.HI R132, RZ, 0x18, R2 ;  /* 0x00000018ff847819 */ /* 0x000fe20000011602 */
[-C--:B------:R-:W-:Y:S05]  /*12f60*/  HMMA.16816.F32 R60, R112, R110.reuse, R60 ;  /* 0x0000006e703c723c */ /* 0x080fea000000183c */
[----:B------:R-:W-:Y:S01]  /*12f70*/  IMAD.WIDE.U32 R160, R100, -0x326172a9, RZ ;  /* 0xcd9e8d5764a07825 */ /* 0x000fe200078e00ff */
[C---:B------:R-:W-:Y:S05]  /*12f80*/  HMMA.16816.F32 R64, R124.reuse, R110, R64 ;  /* 0x0000006e7c40723c */ /* 0x040fea0000001840 */
[----:B------:R-:W-:Y:S01]  /*12f90*/  LOP3.LUT R109, R166, 0xffff, RZ, 0xc0, !PT ;  /* 0x0000ffffa66d7812 */ /* 0x000fe200078ec0ff */
[-C--:B------:R-:W-:Y:S05]  /*12fa0*/  HMMA.16816.F32 R68, R124, R116.reuse, R68 ;  /* 0x000000747c44723c */ /* 0x080fea0000001844 */
[C---:B------:R-:W-:Y:S01]  /*12fb0*/  LOP3.LUT R110, R2.reuse, 0xff, RZ, 0xc0, !PT ;  /* 0x000000ff026e7812 */ /* 0x040fe200078ec0ff */
[C---:B------:R-:W-:Y:S05]  /*12fc0*/  HMMA.16816.F32 R72, R112.reuse, R116, R72 ;  /* 0x000000747048723c */ /* 0x040fea0000001848 */
[----:B------:R-:W-:Y:S01]  /*12fd0*/  SHF.R.U32.HI R108, RZ, 0x10, R166 ;  /* 0x00000010ff6c7819 */ /* 0x000fe200000116a6 */
[-C--:B------:R-:W-:Y:S05]  /*12fe0*/  HMMA.16816.F32 R76, R112, R118.reuse, R76 ;  /* 0x00000076704c723c */ /* 0x080fea000000184c */
[----:B------:R-:W-:Y:S01]  /*12ff0*/  LOP3.LUT R100, R2, 0xffff, RZ, 0xc0, !PT ;  /* 0x0000ffff02647812 */ /* 0x000fe200078ec0ff */
[C---:B------:R-:W-:Y:S05]  /*13000*/  HMMA.16816.F32 R80, R124.reuse, R118, R80 ;  /* 0x000000767c50723c */ /* 0x040fea0000001850 */
[----:B------:R-:W-:Y:S01]  /*13010*/  LOP3.LUT R0, R167, UR11, R172, 0x96, !PT ;  /* 0x0000000ba7007c12 */ /* 0x000fe2000f8e96ac */
[-C--:B-1----:R-:W-:Y:S05]  /*13020*/  HMMA.16816.F32 R84, R124, R120.reuse, R84 ;  /* 0x000000787c54723c */ /* 0x082fea0000001854 */
        /* <DEDUP_REMOVED lines=9> */
[----:B------:R-:W-:Y:S02]  /*130c0*/  LOP3.LUT R2, R3, UR11, R160, 0x96, !PT ;  /* 0x0000000b03027c12 */ /* 0x000fe4000f8e96a0 */
        /* <DEDUP_REMOVED lines=54> */
[----:B------:R-:W-:Y:S02]  /*13430*/  PRMT R3, R171, 0x7632, R3 ;  /* 0x00007632ab037816 */ /* 0x000fe40000000003 */
[--C-:B------:R-:W-:Y:S02]  /*13440*/  HSET2.LE.AND R110, R140, R177.reuse, PT ;  /* 0x000000b18c6e7233 */ /* 0x100fe40003803000 */
[--C-:B------:R-:W-:Y:S02]  /*13450*/  HSET2.LE.AND R109, R109, R177.reuse, PT ;  /* 0x000000b16d6d7233 */ /* 0x100fe40003803000 */
[--C-:B------:R-:W-:Y:S01]  /*13460*/  HSET2.LE.AND R108, R108, R177.reuse, PT ;  /* 0x000000b16c6c7233 */ /* 0x100fe20003803000 */
[----:B---3--:R-:W-:Y:S01]  /*13470*/  @!P2 HADD2 R180, -R204.H0_H0, -RZ.H0_H0 ;  /* 0xa00000ffccb4a230 */ /* 0x008fe20000000900 */
[--C-:B------:R-:W-:Y:S02]  /*13480*/  HSET2.LE.AND R111, R166, R177.reuse, PT ;  /* 0x000000b1a66f7233 */ /* 0x100fe40003803000 */
[----:B------:R-:W-:Y:S01]  /*13490*/  LOP3.LUT R109, R109, R143, RZ, 0xc0, !PT ;  /* 0x0000008f6d6d7212 */ /* 0x000fe200078ec0ff */
[----:B-----5:R-:W-:Y:S01]  /*134a0*/  @!P3 HADD2 R169, -R100.H0_H0, -RZ.H0_H0 ;  /* 0xa00000ff64a9b230 */ /* 0x020fe20000000900 */
[----:B------:R-:W-:Y:S01]  /*134b0*/  @!P2 STL.S16 [R1+0x38], R180 ;  /* 0x000038b40100a387 */ /* 0x000fe20000100600 */
[----:B------:R-:W-:Y:S02]  /*134c0*/  LOP3.LUT R110, R110, R142, RZ, 0xc0, !PT ;  /* 0x0000008e6e6e7212 */ /* 0x000fe400078ec0ff */
[----:B------:R-:W-:Y:S01]  /*134d0*/  LOP3.LUT R108, R108, R149, RZ, 0xc0, !PT ;  /* 0x000000956c6c7212 */ /* 0x000fe200078ec0ff */
[----:B------:R-:W-:Y:S01]  /*134e0*/  @!P0 STL.S16 [R1+0x34], R170 ;  /* 0x000034aa01008387 */ /* 0x000fe20000100600 */
[----:B------:R-:W-:Y:S02]  /*134f0*/  LOP3.LUT R111, R111, R150, RZ, 0xc0, !PT ;  /* 0x000000966f6f7212 */ /* 0x000fe400078ec0ff */
[--C-:B------:R-:W-:Y:S01]  /*13500*/  HSET2.LE.AND R118, R160, R177.reuse, PT ;  /* 0x000000b1a0767233 */ /* 0x100fe20003803000 */
[----:B------:R-:W-:Y:S01]  /*13510*/  @!P3 STL.S16 [R1+0x40], R169 ;  /* 0x000040a90100b387 */ /* 0x000fe20000100600 */
[----:B------:R-:W-:Y:S02]  /*13520*/  LOP3.LUT R116, R116, R152, RZ, 0xc0, !PT ;  /* 0x0000009874747212 */ /* 0x000fe400078ec0ff */
[----:B------:R-:W-:Y:S01]  /*13530*/  LOP3.LUT R117, R117, R153, RZ, 0xc0, !PT ;  /* 0x0000009975757212 */ /* 0x000fe200078ec0ff */
[-C--:B-1----:R-:W-:Y:S01]  /*13540*/  HMMA.16816.F32 R4, R108, R128.reuse, R4 ;  /* 0x000000806c04723c */ /* 0x082fe20000001804 */
[----:B------:R-:W1:Y:S04]  /*13550*/  LDSM.16.MT88.4 R140, [R194+0xa800] ;  /* 0x00a80000c28c783b */ /* 0x000e680000004200 */
[----:B------:R-:W-:Y:S01]  /*13560*/  @!P4 HADD2 R168, -R3.H0_H0, -RZ.H0_H0 ;  /* 0xa00000ff03a8c230 */ /* 0x000fe20000000900 */
[----:B------:R-:W-:Y:S02]  /*13570*/  LOP3.LUT R118, R118, R151, RZ, 0xc0, !PT ;  /* 0x0000009776767212 */ /* 0x000fe400078ec0ff */
[----:B------:R-:W-:Y:S02]  /*13580*/  SHF.R.U32.HI R123, RZ, 0x18, R216 ;  /* 0x00000018ff7b7819 */ /* 0x000fe400000116d8 */
[----:B------:R-:W-:Y:S01]  /*13590*/  @!P4 STL.S16 [R1+0x3c], R168 ;  /* 0x00003ca80100c387 */ /* 0x000fe20000100600 */
[----:B------:R-:W-:Y:S02]  /*135a0*/  LOP3.LUT R120, R120, 0xff, RZ, 0xc0, !PT ;  /* 0x000000ff78787812 */ /* 0x000fe400078ec0ff */
[C---:B------:R-:W-:Y:S01]  /*135b0*/  HMMA.16816.F32 R8, R116.reuse, R128, R8 ;  /* 0x000000807408723c */ /* 0x040fe20000001808 */
[----:B------:R4:W3:Y:S03]  /*135c0*/  LDL.S16 R227, [R1+0x30] ;  /* 0x0000300001e37983 */ /* 0x0008e60000100600 */
[----:B------:R-:W-:Y:S01]  /*135d0*/  PRMT R179, R120, 0x5410, R122 ;  /* 0x0000541078b37816 */ /* 0x000fe2000000007a */
[----:B------:R4:W5:Y:S01]  /*135e0*/  LDL.S16 R226, [R1+0x2c] ;  /* 0x00002c0001e27983 */ /* 0x0009620000100600 */
[-C--:B------:R-:W-:Y:S03]  /*135f0*/  HMMA.16816.F32 R12, R116, R130.reuse, R12 ;  /* 0x00000082740c723c */ /* 0x080fe6000000180c */
[----:B------:R4:W4:Y:S02]  /*13600*/  LDL.S16 R225, [R1+0x28] ;  /* 0x0000280001e17983 */ /* 0x0009240000100600 */
[----:B------:R-:W-:Y:S01]  /*13610*/  PRMT R178, R127, 0x5410, R178 ;  /* 0x000054107fb27816 */ /* 0x000fe200000000b2 */
[C---:B------:R-:W-:Y:S05]  /*13620*/  HMMA.16816.F32 R16, R108.reuse, R130, R16 ;  /* 0x000000826c10723c */ /* 0x040fea0000001810 */
[----:B------:R-:W-:Y:S01]  /*13630*/  PRMT R222, R180, 0x7610, R222 ;  /* 0x00007610b4de7816 */ /* 0x000fe200000000de */
[-C--:B--2---:R-:W-:Y:S01]  /*13640*/  HMMA.16816.F32 R20, R108, R132.reuse, R20 ;  /* 0x000000846c14723c */ /* 0x084fe20000001814 */
[----:B------:R-:W-:Y:S04]  /*13650*/  LDSM.16.MT88.4 R180, [R194+0xac00] ;  /* 0x00ac0000c2b4783b */ /* 0x000fe80000004200 */
[----:B------:R-:W-:Y:S01]  /*13660*/  SHF.R.U32.HI R121, RZ, 0x10, R216 ;  /* 0x00000010ff797819 */ /* 0x000fe200000116d8 */
[C---:B------:R-:W-:Y:S05]  /*13670*/  HMMA.16816.F32 R24, R116.reuse, R132, R24 ;  /* 0x000000847418723c */ /* 0x040fea0000001818 */
[----:B------:R-:W-:Y:S01]  /*13680*/  LOP3.LUT R121, R121, 0xff, RZ, 0xc0, !PT ;  /* 0x000000ff79797812 */ /* 0x000fe200078ec0ff */
[-C--:B------:R-:W-:Y:S05]  /*13690*/  HMMA.16816.F32 R28, R116, R134.reuse, R28 ;  /* 0x00000086741c723c */ /* 0x080fea000000181c */
[----:B------:R-:W-:Y:S01]  /*136a0*/  PRMT R175, R121, 0x5410, R123 ;  /* 0x0000541079af7816 */ /* 0x000fe2000000007b */
[C---:B------:R-:W-:Y:S01]  /*136b0*/  HMMA.16816.F32 R32, R108.reuse, R134, R32 ;  /* 0x000000866c20723c */ /* 0x040fe20000001820 */
[----:B------:R-:W2:Y:S04]  /*136c0*/  LDSM.16.MT88.4 R120, [R194+0xb800] ;  /* 0x00b80000c278783b */ /* 0x000ea80000004200 */
[----:B------:R-:W-:Y:S01]  /*136d0*/  LOP3.LUT R105, R105, 0xff, RZ, 0xc0, !PT ;  /* 0x000000ff69697812 */ /* 0x000fe200078ec0ff */
[-C--:B------:R-:W-:Y:S03]  /*136e0*/  HMMA.16816.F32 R36, R108, R136.reuse, R36 ;  /* 0x000000886c24723c */ /* 0x080fe60000001824 */
[----:B------:R-:W2:Y:S02]  /*136f0*/  LDSM.16.MT88.4 R132, [R192+0x9c00] ;  /* 0x009c0000c084783b */ /* 0x000ea40000004200 */
[----:B------:R-:W-:Y:S01]  /*13700*/  PRMT R105, R105, 0x5410, R124 ;  /* 0x0000541069697816 */ /* 0x000fe2000000007c */
[C---:B------:R-:W-:Y:S05]  /*13710*/  HMMA.16816.F32 R40, R116.reuse, R136, R40 ;  /* 0x000000887428723c */ /* 0x040fea0000001828 */
[----:B------:R-:W-:Y:S01]  /*13720*/  SHF.R.U32.HI R0, RZ, 0x8, R0 ;  /* 0x00000008ff007819 */ /* 0x000fe20000011600 */
[-C--:B------:R-:W-:Y:S05]  /*13730*/  HMMA.16816.F32 R44, R116, R138.reuse, R44 ;  /* 0x0000008a742c723c */ /* 0x080fea000000182c */
[----:B------:R-:W-:Y:S01]  /*13740*/  PRMT R0, R126, 0x5410, R0 ;  /* 0x000054107e007816 */ /* 0x000fe20000000000 */
[C---:B------:R-:W-:Y:S01]  /*13750*/  HMMA.16816.F32 R48, R108.reuse, R138, R48 ;  /* 0x0000008a6c30723c */ /* 0x040fe20000001830 */
[----:B------:R-:W2:Y:S04]  /*13760*/  LDSM.16.MT88.4 R124, [R194+0x9c00] ;  /* 0x009c0000c27c783b */ /* 0x000ea80000004200 */
[--C-:B------:R-:W-:Y:S01]  /*13770*/  HSET2.LE.AND R176, R0, R177.reuse, PT ;  /* 0x000000b100b07233 */ /* 0x100fe20003803000 */
[-C--:B-1----:R-:W-:Y:S05]  /*13780*/  HMMA.16816.F32 R52, R108, R140.reuse, R52 ;  /* 0x0000008c6c34723c */ /* 0x082fea0000001834 */
[----:B------:R-:W-:Y:S01]  /*13790*/  PRMT R0, R184, 0x7632, R0 ;  /* 0x00007632b8007816 */ /* 0x000fe20000000000 */
[C---:B------:R-:W-:Y:S05]  /*137a0*/  HMMA.16816.F32 R56, R116.reuse, R140, R56 ;  /* 0x0000008c7438723c */ /* 0x040fea0000001838 */
[----:B------:R-:W-:Y:S01]  /*137b0*/  PRMT R224, R169, 0x7610, R224 ;  /* 0x00007610a9e07816 */ /* 0x000fe200000000e0 */
[-C--:B------:R-:W-:Y:S05]  /*137c0*/  HMMA.16816.F32 R60, R116, R142.reuse, R60 ;  /* 0x0000008e743c723c */ /* 0x080fea000000183c */
[----:B------:R-:W-:Y:S01]  /*137d0*/  PRMT R223, R168, 0x7610, R223 ;  /* 0x00007610a8df7816 */ /* 0x000fe200000000df */
[C---:B------:R-:W-:Y:S01]  /*137e0*/  HMMA.16816.F32 R64, R108.reuse, R142, R64 ;  /* 0x0000008e6c40723c */ /* 0x040fe20000001840 */
[----:B------:R-:W1:Y:S04]  /*137f0*/  LDSM.16.MT88.4 R140, [R192+0xac00] ;  /* 0x00ac0000c08c783b */ /* 0x000e680000004200 */
[----:B------:R-:W-:Y:S01]  /*13800*/  SHF.R.U32.HI R216, RZ, 0x18, R216 ;  /* 0x00000018ffd87819 */ /* 0x000fe200000116d8 */
[-C--:B------:R-:W-:Y:S05]  /*13810*/  HMMA.16816.F32 R68, R108, R112.reuse, R68 ;  /* 0x000000706c44723c */ /* 0x080fea0000001844 */
[--C-:B------:R-:W-:Y:S01]  /*13820*/  HSET2.LE.AND R173, R105, R177.reuse, PT ;  /* 0x000000b169ad7233 */ /* 0x100fe20003803000 */
[C---:B------:R-:W-:Y:S05]  /*13830*/  HMMA.16816.F32 R72, R116.reuse, R112, R72 ;  /* 0x000000707448723c */ /* 0x040fea0000001848 */
[----:B------:R-:W-:Y:S01]  /*13840*/  IMAD.MOV.U32 R105, RZ, RZ, R204 ;  /* 0x000000ffff697224 */ /* 0x000fe200078e00cc */
[-C--:B------:R-:W-:Y:S05]  /*13850*/  HMMA.16816.F32 R76, R116, R114.reuse, R76 ;  /* 0x00000072744c723c */ /* 0x080fea000000184c */
[--C-:B------:R-:W-:Y:S01]  /*13860*/  HSET2.LE.AND R179, R179, R177.reuse, PT ;  /* 0x000000b1b3b37233 */ /* 0x100fe20003803000 */
[C---:B------:R-:W-:Y:S05]  /*13870*/  HMMA.16816.F32 R80, R108.reuse, R114, R80 ;  /* 0x000000726c50723c */ /* 0x040fea0000001850 */
[--C-:B------:R-:W-:Y:S01]  /*13880*/  HSET2.LE.AND R174, R174, R177.reuse, PT ;  /* 0x000000b1aeae7233 */ /* 0x100fe20003803000 */
[-C--:B--2---:R-:W-:Y:S05]  /*13890*/  HMMA.16816.F32 R84, R108, R120.reuse, R84 ;  /* 0x000000786c54723c */ /* 0x084fea0000001854 */
[--C-:B------:R-:W-:Y:S01]  /*138a0*/  HSET2.LE.AND R175, R175, R177.reuse, PT ;  /* 0x000000b1afaf7233 */ /* 0x100fe20003803000 */
[C---:B------:R-:W-:Y:S05]  /*138b0*/  HMMA.16816.F32 R88, R116.reuse, R120, R88 ;  /* 0x000000787458723c */ /* 0x040fea0000001858 */
[--C-:B------:R-:W-:Y:S01]  /*138c0*/  HSET2.LE.AND R178, R178, R177.reuse, PT ;  /* 0x000000b1b2b27233 */ /* 0x100fe20003803000 */
[-C--:B------:R-:W-:Y:S05]  /*138d0*/  HMMA.16816.F32 R92, R116, R122.reuse, R92 ;  /* 0x0000007a745c723c */ /* 0x080fea000000185c */
[----:B------:R-:W-:Y:S01]  /*138e0*/  HSET2.LE.AND R177, R2, R177, PT ;  /* 0x000000b102b17233 */ /* 0x000fe20003803000 */
[----:B------:R-:W-:Y:S05]  /*138f0*/  HMMA.16816.F32 R96, R108, R122, R96 ;  /* 0x0000007a6c60723c */ /* 0x000fea0000001860 */
[----:B------:R-:W-:Y:S02]  /*13900*/  PRMT R2, R184, 0x7610, R2 ;  /* 0x00007610b8027816 */ /* 0x000fe40000000002 */
[----:B------:R-:W-:Y:S01]  /*13910*/  LOP3.LUT R179, R179, R105, RZ, 0xc0, !PT ;  /* 0x00000069b3b37212 */ /* 0x000fe200078ec0ff */
[----:B------:R-:W2:Y:S03]  /*13920*/  LDSM.16.MT88.4 R184, [R192+0xbc00] ;  /* 0x00bc0000c0b8783b */ /* 0x000ea60000004200 */
[----:B------:R-:W-:Y:S02]  /*13930*/  PRMT R105, R2, 0x5410, R0 ;  /* 0x0000541002697816 */ /* 0x000fe40000000000 */
[----:B------:R-:W-:Y:S02]  /*13940*/  LOP3.LUT R172, R172, R156, RZ, 0xc0, !PT ;  /* 0x0000009cacac7212 */ /* 0x000fe400078ec0ff */
[----:B------:R-:W-:Y:S02]  /*13950*/  LOP3.LUT R173, R173, R155, RZ, 0xc0, !PT ;  /* 0x0000009badad7212 */ /* 0x000fe400078ec0ff */
[----:B------:R-:W-:Y:S02]  /*13960*/  LOP3.LUT R174, R174, R154, RZ, 0xc0, !PT ;  /* 0x0000009aaeae7212 */ /* 0x000fe400078ec0ff */
[----:B------:R-:W-:Y:S02]  /*13970*/  LOP3.LUT R175, R175, R105, RZ, 0xc0, !PT ;  /* 0x00000069afaf7212 */ /* 0x000fe400078ec0ff */
[----:B------:R-:W-:Y:S02]  /*13980*/  PRMT R105, R100, 0x5410, R3 ;  /* 0x0000541064697816 */ /* 0x000fe40000000003 */
[----:B------:R-:W-:Y:S02]  /*13990*/  LOP3.LUT R176, R176, R158, RZ, 0xc0, !PT ;  /* 0x0000009eb0b07212 */ /* 0x000fe400078ec0ff */
[----:B------:R-:W-:Y:S01]  /*139a0*/  LOP3.LUT R177, R177, R157, RZ, 0xc0, !PT ;  /* 0x0000009db1b17212 */ /* 0x000fe200078ec0ff */
[-C--:B------:R-:W-:Y:S05]  /*139b0*/  HMMA.16816.F32 R136, R172, R132.reuse, R4 ;  /* 0x00000084ac88723c */ /* 0x080fea0000001804 */
[----:B------:R-:W-:Y:S01]  /*139c0*/  LOP3.LUT R178, R178, R105, RZ, 0xc0, !PT ;  /* 0x00000069b2b27212 */ /* 0x000fe200078ec0ff */
[----:B------:R-:W-:Y:S01]  /*139d0*/  IMAD.MOV.U32 R105, RZ, RZ, R101 ;  /* 0x000000ffff697224 */ /* 0x000fe200078e0065 */
[----:B------:R-:W-:Y:S04]  /*139e0*/  @!P3 PRMT R100, R224, 0x5410, RZ ;  /* 0x00005410e064b816 */ /* 0x000fe800000000ff */
[----:B------:R-:W-:Y:S01]  /*139f0*/  @!P4 PRMT R3, R223, 0x5410, RZ ;  /* 0x00005410df03c816 */ /* 0x000fe200000000ff */
[C---:B------:R-:W-:Y:S04]  /*13a00*/  HMMA.16816.F32 R168, R176.reuse, R132, R8 ;  /* 0x00000084b0a8723c */ /* 0x040fe80000001808 */
[----:B------:R-:W-:Y:S02]  /*13a10*/  @P0 PRMT R4, R204, 0x7632, R4 ;  /* 0x00007632cc040816 */ /* 0x000fe40000000004 */
[-C--:B------:R-:W-:Y:S05]  /*13a20*/  HMMA.16816.F32 R164, R176, R134.reuse, R12 ;  /* 0x00000086b0a4723c */ /* 0x080fea000000180c */
[----:B------:R-:W-:Y:S01]  /*13a30*/  @!P2 PRMT R204, R222, 0x5410, RZ ;  /* 0x00005410decca816 */ /* 0x000fe200000000ff */
[C---:B------:R-:W-:Y:S01]  /*13a40*/  HMMA.16816.F32 R132, R172.reuse, R134, R16 ;  /* 0x00000086ac84723c */ /* 0x040fe20000001810 */
[----:B------:R-:W-:Y:S01]  /*13a50*/  ISETP.LT.AND P2, PT, RZ, UR31, PT ;  /* 0x0000001fff007c0c */ /* 0x000fe2000bf41270 */
[----:B------:R-:W-:Y:S03]  /*13a60*/  UIADD3 UR31, UR31, -0x1, URZ ;  /* 0xffffffff1f1f7890 */ /* 0x000fe6000fffe03f */
[----:B------:R-:W-:Y:S01]  /*13a70*/  @!P0 PRMT R4, R220, 0x5410, RZ ;  /* 0x00005410dc048816 */ /* 0x000fe200000000ff */
        /* <DEDUP_REMOVED lines=18> */
[-C--:B------:R-:W-:Y:S05]  /*13ba0*/  HMMA.16816.F32 R92, R176, R190.reuse, R92 ;  /* 0x000000beb05c723c */ /* 0x080fea000000185c */
[----:B---3--:R-:W-:Y:S01]  /*13bb0*/  @!P5 HADD2 R227, -R106.H0_H0, -RZ.H0_H0 ;  /* 0xa00000ff6ae3d230 */ /* 0x008fe20000000900 */
[----:B------:R-:W-:Y:S04]  /*13bc0*/  HMMA.16816.F32 R96, R172, R190, R96 ;  /* 0x000000beac60723c */ /* 0x000fe80000001860 */
[----:B------:R-:W-:Y:S01]  /*13bd0*/  @!P5 STL.S16 [R1+0x30], R227 ;  /* 0x000030e30100d387 */ /* 0x000fe20000100600 */
[----:B------:R-:W-:Y:S01]  /*13be0*/  PRMT R7, R227, 0x7610, R7 ;  /* 0x00007610e3077816 */ /* 0x000fe20000000007 */
[----:B-----5:R-:W-:Y:S05]  /*13bf0*/  @!P6 HADD2 R226, -R2.H0_H0, -RZ.H0_H0 ;  /* 0xa00000ff02e2e230 */ /* 0x020fea0000000900 */
[----:B------:R-:W-:Y:S01]  /*13c00*/  @!P6 STL.S16 [R1+0x2c], R226 ;  /* 0x00002ce20100e387 */ /* 0x000fe20000100600 */
[----:B------:R-:W-:Y:S02]  /*13c10*/  @!P5 PRMT R106, R7, 0x5410, RZ ;  /* 0x00005410076ad816 */ /* 0x000fe400000000ff */
[----:B------:R-:W-:Y:S02]  /*13c20*/  ISETP.LE.U32.AND P5, PT, R216, UR13, PT ;  /* 0x0000000dd8007c0c */ /* 0x000fe4000bfa3070 */
[----:B------:R-:W-:Y:S01]  /*13c30*/  PRMT R6, R226, 0x7610, R6 ;  /* 0x00007610e2067816 */ /* 0x000fe20000000006 */
[----:B------:R1:W-:Y:S03]  /*13c40*/  STG.E.U16 desc[UR18][R208.64+0x72], R106 ;  /* 0x0000726ad0007986 */ /* 0x0003e6000c101512 */
[----:B------:R-:W-:Y:S05]  /*13c50*/  @!P6 PRMT R2, R6, 0x5410, RZ ;  /* 0x000054100602e816 */ /* 0x000fea00000000ff */
[----:B------:R-:W-:Y:S02]  /*13c60*/  STG.E.U16 desc[UR18][R210.64+0x70], R2 ;  /* 0x00007002d2007986 */ /* 0x000fe4000c101512 */
[----:B----4-:R-:W-:Y:S05]  /*13c70*/  @!P5 HADD2 R225, -R0.H0_H0, -RZ.H0_H0 ;  /* 0xa00000ff00e1d230 */ /* 0x010fea0000000900 */
[----:B------:R-:W-:Y:S01]  /*13c80*/  @!P5 STL.S16 [R1+0x28], R225 ;  /* 0x000028e10100d387 */ /* 0x000fe20000100600 */
[----:B------:R-:W-:Y:S04]  /*13c90*/  PRMT R5, R225, 0x7610, R5 ;  /* 0x00007610e1057816 */ /* 0x000fe80000000005 */
[----:B------:R-:W-:Y:S05]  /*13ca0*/  @!P5 PRMT R0, R5, 0x5410, RZ ;  /* 0x000054100500d816 */ /* 0x000fea00000000ff */
[----:B------:R2:W-:Y:S01]  /*13cb0*/  STG.E.U16 desc[UR18][R210.64+0x72], R0 ;  /* 0x00007200d2007986 */ /* 0x0005e2000c101512 */
[----:B-1----:R-:W-:Y:S03]  /*13cc0*/  IADD3 R208, P0, R208, -0x80, RZ ;  /* 0xffffff80d0d07810 */ /* 0x002fe60007f1e0ff */
[----:B------:R1:W-:Y:S01]  /*13cd0*/  STG.E.U16 desc[UR18][R214.64+0x6e], R100 ;  /* 0x00006e64d6007986 */ /* 0x0003e2000c101512 */
[----:B------:R-:W-:Y:S03]  /*13ce0*/  IADD3.X R209, R209, -0x1, RZ, P0, !PT ;  /* 0xffffffffd1d17810 */ /* 0x000fe600007fe4ff */
[----:B------:R3:W-:Y:S04]  /*13cf0*/  STG.E.U16 desc[UR18][R214.64+0x70], R3 ;  /* 0x00007003d6007986 */ /* 0x0007e8000c101512 */
[----:B------:R4:W-:Y:S04]  /*13d00*/  STG.E.U16 desc[UR18][R212.64+0x70], R204 ;  /* 0x000070ccd4007986 */ /* 0x0009e8000c101512 */
[----:B------:R4:W-:Y:S01]  /*13d10*/  STG.E.U16 desc[UR18][R212.64+0x72], R4 ;  /* 0x00007204d4007986 */ /* 0x0009e2000c101512 */
[----:B--2---:R-:W-:Y:S02]  /*13d20*/  IMAD.MOV.U32 R0, RZ, RZ, R104 ;  /* 0x000000ffff007224 */ /* 0x004fe400078e0068 */
[----:B-1----:R-:W-:Y:S02]  /*13d30*/  IMAD.MOV.U32 R100, RZ, RZ, R102 ;  /* 0x000000ffff647224 */ /* 0x002fe400078e0066 */
[----:B---3--:R-:W-:Y:S01]  /*13d40*/  IMAD.MOV.U32 R3, RZ, RZ, R103 ;  /* 0x000000ffff037224 */ /* 0x008fe200078e0067 */
[----:B------:R-:W-:Y:S06]  /*13d50*/  @P2 BRA `(.L_x_695) ;  /* 0xffffff8000202947 */ /* 0x000fec000383ffff */
.L_x_694:
[----:B------:R-:W2:Y:S04]  /*13d60*/  LDL.LU R5, [R1+0x128] ;  /* 0x0001280001057983 */ /* 0x000ea80000300800 */
[----:B------:R-:W3:Y:S04]  /*13d70*/  LDL.LU R8, [R1+0x130] ;  /* 0x0001300001087983 */ /* 0x000ee80000300800 */
[----:B------:R-:W4:Y:S01]  /*13d80*/  LDL.LU R7, [R1+0x12c] ;  /* 0x00012c0001077983 */ /* 0x000f220000300800 */
[----:B------:R-:W1:Y:S01]  /*13d90*/  S2UR UR6, SR_CgaCtaId ;  /* 0x00000000000679c3 */ /* 0x000e620000008800 */
[----:B------:R-:W-:Y:S01]  /*13da0*/  UISETP.NE.AND UP0, UPT, UR14, -0x1, UPT ;  /* 0xffffffff0e00788c */ /* 0x000fe2000bf05270 */
[----:B------:R-:W1:Y:S02]  /*13db0*/  S2R R61, SR_TID.X ;  /* 0x00000000003d7919 */ /* 0x000e640000002100 */
[----:B-1----:R-:W1:Y:S03]  /*13dc0*/  SHFL.BFLY PT, R3, R221, 0x2, 0x1f ;  /* 0x0c401f00dd037f89 */ /* 0x002e6600000e0000 */
[----:B------:R-:W-:-:S05]  /*13dd0*/  PLOP3.LUT P1, PT, PT, PT, UP0, 0x80, 0x0 ;  /* 0x000000000000781c */ /* 0x000fca0003f2f008 */
[----:B------:R-:W-:Y:S02]  /*13de0*/  @UP0 ULDC.64 UR4, c[0x0][0x298] ;  /* 0x0000a60000040ab9 */ /* 0x000fe40000000a00 */
[----:B------:R-:W-:-:S03]  /*13df0*/  @UP0 UIMAD.WIDE.U32 UR8, UR14, UR4, URZ ;  /* 0x000000040e0802a5 */ /* 0x000fc6000f8e003f */
[----:B------:R-:W-:Y:S01]  /*13e00*/  UMOV UR4, 0x400 ;  /* 0x0000040000047882 */ /* 0x000fe20000000000 */
[----:B------:R-:W-:-:S03]  /*13e10*/  @UP0 UIMAD UR7, UR14, UR5, UR9 ;  /* 0x000000050e0702a4 */ /* 0x000fc6000f8e0209 */
[----:B------:R-:W-:Y:S01]  /*13e20*/  ULDC UR5, c[0x0][0x38c] ;  /* 0x0000e30000057ab9 */ /* 0x000fe20000000800 */
[----:B------:R-:W-:Y:S01]  /*13e30*/  ULEA UR4, UR6, UR4, 0x18 ;  /* 0x0000000406047291 */ /* 0x000fe2000f8ec03f */
[----:B-1----:R-:W-:Y:S01]  /*13e40*/  FADD.FTZ R3, R3, R221 ;  /* 0x000000dd03037221 */ /* 0x002fe20000010000 */
[----:B------:R-:W-:-:S04]  /*13e50*/  SHF.R.S32.HI R10, RZ, 0x1f, R61 ;  /* 0x0000001fff0a7819 */ /* 0x000fc8000001143d */
[----:B------:R-:W1:Y:S01]  /*13e60*/  SHFL.BFLY PT, R6, R3, 0x1, 0x1f ;  /* 0x0c201f0003067f89 */ /* 0x000e6200000e0000 */
[CC--:B------:R-:W-:Y:S02]  /*13e70*/  LEA.HI R60, R10.reuse, R61.reuse, RZ, 0x2 ;  /* 0x0000003d0a3c7211 */ /* 0x0c0fe400078f10ff */
[----:B------:R-:W-:Y:S02]  /*13e80*/  LEA.HI R10, R10, R61, RZ, 0x5 ;  /* 0x0000003d0a0a7211 */ /* 0x000fe400078f28ff */
[----:B------:R-:W-:Y:S01]  /*13e90*/  SHF.R.S32.HI R62, RZ, 0x2, R60 ;  /* 0x00000002ff3e7819 */ /* 0x000fe2000001143c */
[----:B-1----:R-:W-:Y:S01]  /*13ea0*/  FADD.FTZ R51, R3, R6 ;  /* 0x0000000603337221 */ /* 0x002fe20000010000 */
[----:B------:R-:W-:Y:S02]  /*13eb0*/  IMAD.MOV.U32 R3, RZ, RZ, 0x3f800000 ;  /* 0x3f800000ff037424 */ /* 0x000fe400078e00ff */
[----:B------:R-:W-:Y:S02]  /*13ec0*/  IMAD.MOV.U32 R6, RZ, RZ, 0x3f800000 ;  /* 0x3f800000ff067424 */ /* 0x000fe400078e00ff */
[----:B------:R-:W-:-:S13]  /*13ed0*/  FSETP.NE.FTZ.AND P6, PT, R51, RZ, PT ;  /* 0x000000ff3300720b */ /* 0x000fda0003fd5000 */
[----:B------:R-:W1:Y:S01]  /*13ee0*/  @P6 MUFU.RCP R3, R51 ;  /* 0x0000003300036308 */ /* 0x000e620000001000 */
[----:B--2---:R-:W2:Y:S04]  /*13ef0*/  SHFL.BFLY PT, R2, R5, 0x2, 0x1f ;  /* 0x0c401f0005027f89 */ /* 0x004ea800000e0000 */
[----:B---3--:R-:W3:Y:S04]  /*13f00*/  SHFL.BFLY PT, R0, R8, 0x2, 0x1f ;  /* 0x0c401f0008007f89 */ /* 0x008ee800000e0000 */
[----:B----4-:R-:W4:Y:S01]  /*13f10*/  SHFL.BFLY PT, R4, R7, 0x2, 0x1f ;  /* 0x0c401f0007047f89 */ /* 0x010f2200000e0000 */
[----:B--2---:R-:W-:Y:S01]  /*13f20*/  FADD.FTZ R2, R2, R5 ;  /* 0x0000000502027221 */ /* 0x004fe20000010000 */
[----:B---3--:R-:W-:-:S04]  /*13f30*/  FADD.FTZ R0, R0, R8 ;  /* 0x0000000800007221 */ /* 0x008fc80000010000 */
[----:B------:R-:W2:Y:S01]  /*13f40*/  SHFL.BFLY PT, R5, R2, 0x1, 0x1f ;  /* 0x0c201f0002057f89 */ /* 0x000ea200000e0000 */
[----:B----4-:R-:W-:-:S03]  /*13f50*/  FADD.FTZ R4, R4, R7 ;  /* 0x0000000704047221 */ /* 0x010fc60000010000 */
[----:B------:R-:W3:Y:S04]  /*13f60*/  SHFL.BFLY PT, R8, R0, 0x1, 0x1f ;  /* 0x0c201f0000087f89 */ /* 0x000ee800000e0000 */
[----:B------:R-:W4:Y:S01]  /*13f70*/  SHFL.BFLY PT, R7, R4, 0x1, 0x1f ;  /* 0x0c201f0004077f89 */ /* 0x000f2200000e0000 */
[----:B--2---:R-:W-:Y:S01]  /*13f80*/  FADD.FTZ R54, R2, R5 ;  /* 0x0000000502367221 */ /* 0x004fe20000010000 */
[----:B------:R-:W-:Y:S01]  /*13f90*/  SHF.R.S32.HI R2, RZ, 0x1f, R62 ;  /* 0x0000001fff027819 */ /* 0x000fe2000001143e */
[----:B---3--:R-:W-:-:S03]  /*13fa0*/  FADD.FTZ R55, R0, R8 ;  /* 0x0000000800377221 */ /* 0x008fc60000010000 */
[----:B------:R-:W-:Y:S02]  /*13fb0*/  LEA.HI R2, R2, R62, RZ, 0x3 ;  /* 0x0000003e02027211 */ /* 0x000fe400078f18ff */
[----:B------:R-:W-:Y:S01]  /*13fc0*/  FSETP.NE.FTZ.AND P5, PT, R54, RZ, PT ;  /* 0x000000ff3600720b */ /* 0x000fe20003fb5000 */
[----:B----4-:R-:W-:Y:S01]  /*13fd0*/  FADD.FTZ R56, R4, R7 ;  /* 0x0000000704387221 */ /* 0x010fe20000010000 */
[----:B------:R-:W-:Y:S01]  /*13fe0*/  LOP3.LUT R0, R2, 0xfffffff8, RZ, 0xc0, !PT ;  /* 0xfffffff802007812 */ /* 0x000fe200078ec0ff */
[----:B------:R-:W-:Y:S01]  /*13ff0*/  IMAD.MOV.U32 R2, RZ, RZ, 0x3f800000 ;  /* 0x3f800000ff027424 */ /* 0x000fe200078e00ff */
[----:B------:R-:W-:Y:S02]  /*14000*/  FSETP.NE.FTZ.AND P4, PT, R55, RZ, PT ;  /* 0x000000ff3700720b */ /* 0x000fe40003f95000 */
[----:B------:R-:W-:Y:S01]  /*14010*/  FSETP.NE.FTZ.AND P3, PT, R56, RZ, PT ;  /* 0x000000ff3800720b */ /* 0x000fe20003f75000 */
[----:B------:R-:W-:Y:S01]  /*14020*/  IMAD.IADD R0, R62, 0x1, -R0 ;  /* 0x000000013e007824 */ /* 0x000fe200078e0a00 */
[----:B------:R-:W-:-:S04]  /*14030*/  SHF.R.S32.HI R8, RZ, 0x5, R10 ;  /* 0x00000005ff087819 */ /* 0x000fc8000001140a */
[----:B------:R-:W-:Y:S01]  /*14040*/  LEA.HI R5, R0, R0, RZ, 0x1 ;  /* 0x0000000000057211 */ /* 0x000fe200078f08ff */
[----:B------:R-:W2:Y:S03]  /*14050*/  @P5 MUFU.RCP R6, R54 ;  /* 0x0000003600065308 */ /* 0x000ea60000001000 */
[----:B------:R-:W-:Y:S02]  /*14060*/  LOP3.LUT R4, R5, 0x3fffffe, RZ, 0xc0, !PT ;  /* 0x03fffffe05047812 */ /* 0x000fe400078ec0ff */
[----:B------:R-:W-:-:S03]  /*14070*/  SHF.R.S32.HI R5, RZ, 0x1, R5 ;  /* 0x00000001ff057819 */ /* 0x000fc60000011405 */
        /* <DEDUP_REMOVED lines=14> */
[----:B-1----:R-:W-:Y:S01]  /*14160*/  FMUL.FTZ R4, R3, UR5 ;  /* 0x0000000503047c20 */ /* 0x002fe20008410000 */
[----:B--2---:R-:W-:Y:S01]  /*14170*/  FMUL.FTZ R3, R6, UR5 ;  /* 0x0000000506037c20 */ /* 0x004fe20008410000 */
        /* <DEDUP_REMOVED lines=11> */
.L_x_698:
        /* <DEDUP_REMOVED lines=22> */
.L_x_699:
        /* <DEDUP_REMOVED lines=307> */
.L_x_701:
[----:B------:R-:W-:Y:S05]  /*156c0*/  BSYNC B0 ;  /* 0x0000000000007941 */ /* 0x000fea0003800000 */
.L_x_700:
        /* <DEDUP_REMOVED lines=37> */
.L_x_703:
[----:B------:R-:W-:Y:S05]  /*15920*/  BSYNC B0 ;  /* 0x0000000000007941 */ /* 0x000fea0003800000 */
.L_x_702:
        /* <DEDUP_REMOVED lines=24> */
.L_x_705:
[----:B------:R-:W-:Y:S05]  /*15ab0*/  BSYNC B0 ;  /* 0x0000000000007941 */ /* 0x000fea0003800000 */
.L_x_704:
        /* <DEDUP_REMOVED lines=24> */
.L_x_707:
[----:B------:R-:W-:Y:S05]  /*15c40*/  BSYNC B0 ;  /* 0x0000000000007941 */ /* 0x000fea0003800000 */
.L_x_706:
        /* <DEDUP_REMOVED lines=23> */
.L_x_672:
[----:B------:R-:W-:Y:S01]  /*15dc0*/  UISETP.NE.AND UP2, UPT, UR14, -0x1, UPT ;  /* 0xffffffff0e00788c */ /* 0x000fe2000bf45270 */
[----:B------:R-:W-:Y:S01]  /*15dd0*/  LEA.HI R10, R23, R166, RZ, 0x2 ;  /* 0x000000a6170a7211 */ /* 0x000fe200078f10ff */
[----:B------:R-:W-:Y:S01]  /*15de0*/  ULDC.U8 UR7, c[0x0][0x3d8] ;  /* 0x0000f60000077ab9 */ /* 0x000fe20000000000 */
[----:B------:R-:W-:Y:S01]  /*15df0*/  ULDC.U8 UR10, c[0x0][0x3d9] ;  /* 0x0000f640000a7ab9 */ /* 0x000fe20000000000 */
[----:B------:R-:W-:Y:S01]  /*15e00*/  UISETP.NE.AND UP3, UPT, UR7, URZ, UPT ;  /* 0x0000003f0700728c */ /* 0x000fe2000bf65270 */
[----:B------:R-:W-:Y:S01]  /*15e10*/  LOP3.LUT R0, R10, 0xfffffffc, RZ, 0xc0, !PT ;  /* 0xfffffffc0a007812 */ /* 0x000fe200078ec0ff */
[----:B------:R-:W-:Y:S01]  /*15e20*/  UISETP.NE.AND UP1, UPT, UR10, URZ, UPT ;  /* 0x0000003f0a00728c */ /* 0x000fe2000bf25270 */
[----:B------:R-:W-:Y:S01]  /*15e30*/  IMAD.U32 R6, RZ, RZ, UR15 ;  /* 0x0000000fff067e24 */ /* 0x000fe2000f8e00ff */
[----:B------:R-:W-:Y:S01]  /*15e40*/  UISETP.EQ.AND UP3, UPT, UR10, URZ, UP3 ;  /* 0x0000003f0a00728c */ /* 0x000fe20009f62270 */
[----:B------:R-:W-:Y:S02]  /*15e50*/  SHF.R.S32.HI R10, RZ, 0x2, R10 ;  /* 0x00000002ff0a7819 */ /* 0x000fe4000001140a */
[----:B------:R-:W-:Y:S01]  /*15e60*/  @UP2 ULDC.64 UR4, c[0x0][0x298] ;  /* 0x0000a60000042ab9 */ /* 0x000fe20000000a00 */
[----:B------:R-:W-:Y:S01]  /*15e70*/  UISETP.NE.OR UP0, UPT, UR14, -0x1, !UP3 ;  /* 0xffffffff0e00788c */ /* 0x000fe2000df05670 */
[----:B------:R-:W-:Y:S01]  /*15e80*/  PLOP3.LUT P0, PT, PT, PT, UP1, 0x80, 0x0 ;  /* 0x000000000000781c */ /* 0x000fe20003f0f018 */
[----:B------:R-:W-:Y:S01]  /*15e90*/  @UP2 UIMAD.WIDE.U32 UR8, UR14, UR4, URZ ;  /* 0x000000040e0822a5 */ /* 0x000fe2000f8e003f */
[----:B------:R-:W-:-:S02]  /*15ea0*/  SHF.R.S32.HI R11, RZ, 0x1f, R10 ;  /* 0x0000001fff0b7819 */ /* 0x000fc4000001140a */
[----:B------:R-:W-:Y:S01]  /*15eb0*/  @UP1 ULDC UR15, c[0x0][0x2c0] ;  /* 0x0000b000000f1ab9 */ /* 0x000fe20000000800 */
[----:B------:R-:W-:Y:S02]  /*15ec0*/  @UP2 UIMAD UR6, UR14, UR5, UR9 ;  /* 0x000000050e0622a4 */ /* 0x000fe4000f8e0209 */
[----:B------:R-:W-:Y:S01]  /*15ed0*/  @!UP2 USHF.R.S32.HI UR9, URZ, 0x1f, UR23 ;  /* 0x0000001f3f09a899 */ /* 0x000fe20008011417 */
[----:B------:R-:W-:Y:S01]  /*15ee0*/  @!UP2 ULDC.64 UR4, c[0x0][0x290] ;  /* 0x0000a4000004aab9 */ /* 0x000fe20000000a00 */
[----:B------:R-:W-:Y:S02]  /*15ef0*/  @!UP3 UMOV UR26, URZ ;  /* 0x0000003f001abc82 */ /* 0x000fe40008000000 */
[----:B------:R-:W-:Y:S02]  /*15f00*/  @!UP2 UIMAD UR9, UR9, UR4, URZ ;  /* 0x000000040909a2a4 */ /* 0x000fe4000f8e023f */
[----:B------:R-:W-:Y:S02]  /*15f10*/  @!UP2 UIMAD.WIDE.U32 UR12, UR23, UR4, URZ ;  /* 0x00000004170ca2a5 */ /* 0x000fe4000f8e003f */
[----:B------:R-:W-:Y:S01]  /*15f20*/  @!UP2 UIMAD UR9, UR23, UR5, UR9 ;  /* 0x000000051709a2a4 */ /* 0x000fe2000f8e0209 */
[----:B------:R-:W-:-:S02]  /*15f30*/  @!UP3 UMOV UR27, URZ ;  /* 0x0000003f001bbc82 */ /* 0x000fc40008000000 */
[----:B------:R-:W-:Y:S01]  /*15f40*/  @UP1 ULDC.64 UR4, c[0x0][0x2c0] ;  /* 0x0000b00000041ab9 */ /* 0x000fe20000000a00 */
[----:B------:R-:W-:Y:S01]  /*15f50*/  @UP1 UMOV UR11, 0x1 ;  /* 0x00000001000b1882 */ /* 0x000fe20000000000 */
[----:B------:R-:W-:Y:S02]  /*15f60*/  @UP1 UIMAD UR10, UR5, UR4, URZ ;  /* 0x00000004050a12a4 */ /* 0x000fe4000f8e023f */
[----:B------:R-:W-:Y:S01]  /*15f70*/  @!UP2 UIADD3 UR6, UR13, UR9, URZ ;  /* 0x000000090d06a290 */ /* 0x000fe2000fffe03f */
[----:B------:R-:W-:Y:S01]  /*15f80*/  @UP3 ULDC UR4, c[0x0][0x2c4] ;  /* 0x0000b10000043ab9 */ /* 0x000fe20000000800 */
[----:B------:R-:W-:Y:S01]  /*15f90*/  @!UP2 UMOV UR8, UR12 ;  /* 0x0000000c0008ac82 */ /* 0x000fe20008000000 */
[----:B------:R-:W-:-:S04]  /*15fa0*/  @!UP0 UIMAD UR14, UR23, UR4, URZ ;  /* 0x00000004170e82a4 */ /* 0x000fc8000f8e023f */
[----:B------:R-:W-:-:S03]  /*15fb0*/  @UP3 USHF.R.S32.HI UR4, URZ, 0x1f, UR14 ;  /* 0x0000001f3f043899 */ /* 0x000fc6000801140e */
        /* <DEDUP_REMOVED lines=9> */
.L_x_708:
[----:B------:R-:W-:Y:S01]  /*16050*/  IMAD.IADD R0, R166, 0x1, -R0 ;  /* 0x00000001a6007824 */ /* 0x000fe200078e0a00 */
[----:B------:R-:W-:Y:S01]  /*16060*/  UIADD3 UR16, -UR21, UR16, URZ ;  /* 0x0000001015107290 */ /* 0x000fe2000fffe13f */
[C---:B------:R-:W-:Y:S01]  /*16070*/  VIADD R14, R10.reuse, 0x20 ;  /* 0x000000200a0e7836 */ /* 0x040fe20000000000 */
[----:B------:R-:W-:Y:S01]  /*16080*/  UIMAD UR11, UR23, UR11, URZ ;  /* 0x0000000b170b72a4 */ /* 0x000fe2000f8e023f */
[----:B------:R-:W-:Y:S01]  /*16090*/  IADD3 R15, R10, 0x40, RZ ;  /* 0x000000400a0f7810 */ /* 0x000fe20007ffe0ff */
[----:B------:R-:W-:Y:S01]  /*160a0*/  USHF.R.S32.HI UR7, URZ, 0x1f, UR24 ;  /* 0x0000001f3f077899 */ /* 0x000fe20008011418 */
[C---:B------:R-:W-:Y:S01]  /*160b0*/  ISETP.NE.AND P3, PT, R0.reuse, RZ, PT ;  /* 0x000000ff0000720c */ /* 0x040fe20003f65270 */
[----:B------:R-:W-:Y:S01]  /*160c0*/  ULDC.64 UR4, c[0x0][0x2a0] ;  /* 0x0000a80000047ab9 */ /* 0x000fe20000000a00 */
[----:B------:R-:W-:Y:S01]  /*160d0*/  SHF.L.U32 R0, R0, 0x3, RZ ;  /* 0x0000000300007819 */ /* 0x000fe200000006ff */
[----:B------:R-:W-:Y:S01]  /*160e0*/  USEL UR11, UR11, URZ, !UP3 ;  /* 0x0000003f0b0b7287 */ /* 0x000fe2000d800000 */
[----:B------:R-:W-:Y:S01]  /*160f0*/  ISETP.GE.AND P0, PT, R10, UR16, PT ;  /* 0x000000100a007c0c */ /* 0x000fe2000bf06270 */
[----:B------:R-:W-:Y:S01]  /*16100*/  UIMAD UR7, UR7, UR4, URZ ;  /* 0x00000004070772a4 */ /* 0x000fe2000f8e023f */
[C---:B------:R-:W-:Y:S01]  /*16110*/  IADD3 R2, P1, R0.reuse, UR8, RZ ;  /* 0x0000000800027c10 */ /* 0x040fe2000ff3e0ff */
[----:B------:R-:W-:Y:S01]  /*16120*/  IMAD.U32 R12, RZ, RZ, UR4 ;  /* 0x00000004ff0c7e24 */ /* 0x000fe2000f8e00ff */
[----:B------:R-:W-:Y:S01]  /*16130*/  UIMAD UR21, UR21, UR15, URZ ;  /* 0x0000000f151572a4 */ /* 0x000fe2000f8e023f */
[----:B------:R-:W-:Y:S01]  /*16140*/  BSSY B0, `(.L_x_709) ;  /* 0x0000021000007945 */ /* 0x000fe20003800000 */
[----:B------:R-:W-:Y:S01]  /*16150*/  LEA.HI.X.SX32 R3, R0, UR6, 0x1, P1 ;  /* 0x0000000600037c11 */ /* 0x000fe200088f0eff */
[----:B------:R-:W-:Y:S01]  /*16160*/  UIMAD UR11, UR24, UR10, UR11 ;  /* 0x0000000a180b72a4 */ /* 0x000fe2000f8e020b */
[----:B------:R-:W-:Y:S01]  /*16170*/  IMAD.WIDE R6, R6, 0x80, R10 ;  /* 0x0000008006067825 */ /* 0x000fe200078e020a */
[----:B------:R-:W-:Y:S01]  /*16180*/  UIMAD UR5, UR24, UR5, UR7 ;  /* 0x00000005180572a4 */ /* 0x000fe2000f8e0207 */
[----:B------:R-:W-:Y:S01]  /*16190*/  ISETP.GE.AND P2, PT, R14, UR16, PT ;  /* 0x000000100e007c0c */ /* 0x000fe2000bf46270 */
[----:B------:R-:W-:Y:S01]  /*161a0*/  USHF.R.S32.HI UR4, URZ, 0x1f, UR21 ;  /* 0x0000001f3f047899 */ /* 0x000fe20008011415 */
[----:B------:R-:W-:Y:S01]  /*161b0*/  IMAD.WIDE.U32 R12, R12, UR24, R2 ;  /* 0x000000180c0c7c25 */ /* 0x000fe2000f8e0002 */
[----:B------:R-:W-:Y:S01]  /*161c0*/  USHF.R.S32.HI UR7, URZ, 0x1f, UR11 ;  /* 0x0000001f3f077899 */ /* 0x000fe2000801140b */
[----:B------:R-:W-:Y:S01]  /*161d0*/  ISETP.GE.AND P1, PT, R15, UR16, PT ;  /* 0x000000100f007c0c */ /* 0x000fe2000bf26270 */
[----:B------:R-:W-:Y:S01]  /*161e0*/  UIADD3 UR6, UP1, UP0, UR21, UR26, UR11 ;  /* 0x0000001a15067290 */ /* 0x000fe2000f83e00b */
[----:B------:R-:W-:Y:S01]  /*161f0*/  VIADD R16, R10, 0x60 ;  /* 0x000000600a107836 */ /* 0x000fe20000000000 */
[----:B------:R-:W-:Y:S01]  /*16200*/  IADD3 R9, R13, UR5, RZ ;  /* 0x000000050d097c10 */ /* 0x000fe2000fffe0ff */
[C---:B------:R-:W-:Y:S01]  /*16210*/  VIADD R17, R0.reuse, 0x40 ;  /* 0x0000004000117836 */ /* 0x040fe20000000000 */
[----:B------:R-:W-:Y:S01]  /*16220*/  UIADD3.X UR26, UR4, UR27, UR7, UP1, UP0 ;  /* 0x0000001b041a7290 */ /* 0x000fe20008fe0407 */
[----:B------:R-:W-:Y:S01]  /*16230*/  IADD3 R18, R0, 0x20, RZ ;  /* 0x0000002000127810 */ /* 0x000fe20007ffe0ff */
[----:B------:R-:W-:Y:S10]  /*16240*/  @P0 BRA `(.L_x_710) ;  /* 0x0000000000400947 */ /* 0x000ff40003800000 */
        /* <DEDUP_REMOVED lines=16> */
.L_x_710:
[----:B------:R-:W-:Y:S05]  /*16350*/  BSYNC B0 ;  /* 0x0000000000007941 */ /* 0x000fea0003800000 */
.L_x_709:
        /* <DEDUP_REMOVED lines=22> */
.L_x_712:
[----:B------:R-:W-:Y:S05]  /*164c0*/  BSYNC B0 ;  /* 0x0000000000007941 */ /* 0x000fea0003800000 */
.L_x_711:
        /* <DEDUP_REMOVED lines=22> */
.L_x_714:
[----:B------:R-:W-:Y:S05]  /*16630*/  BSYNC B0 ;  /* 0x0000000000007941 */ /* 0x000fea0003800000 */
.L_x_713:
        /* <DEDUP_REMOVED lines=24> */
.L_x_716:
[----:B------:R-:W-:Y:S05]  /*167c0*/  BSYNC B0 ;  /* 0x0000000000007941 */ /* 0x000fea0003800000 */
.L_x_715:
        /* <DEDUP_REMOVED lines=10> */
.L_x_718:
[----:B------:R-:W-:Y:S05]  /*16870*/  BSYNC B0 ;  /* 0x0000000000007941 */ /* 0x000fea0003800000 */
.L_x_717:
        /* <DEDUP_REMOVED lines=10> */
.L_x_720:
[----:B------:R-:W-:Y:S05]  /*16920*/  BSYNC B0 ;  /* 0x0000000000007941 */ /* 0x000fea0003800000 */
.L_x_719:
        /* <DEDUP_REMOVED lines=10> */
.L_x_722:
[----:B------:R-:W-:Y:S05]  /*169d0*/  BSYNC B0 ;  /* 0x0000000000007941 */ /* 0x000fea0003800000 */
.L_x_721:
        /* <DEDUP_REMOVED lines=10> */
.L_x_723:
        /* <DEDUP_REMOVED lines=16> */
.L_x_1221:


//--------------------- .text._ZN5flash16flash_fwd_kernelI23Flash_fwd_kernel_traitsILi96ELi128ELi64ELi4ELb0ELb0EN7cutlass6half_tE19Flash_kernel_traitsILi96ELi128ELi64ELi4ES3_EELb0ELb0ELb0ELb1ELb0ELb0ELb1ELb0EEEvNS_16Flash_fwd_paramsE --------------------------
	.section	.text._ZN5flash16flash_fwd_kernelI23Flash_fwd_kernel_traitsILi96ELi128ELi64ELi4ELb0ELb0EN7cutlass6half_tE19Flash_kernel_traitsILi96ELi128ELi64ELi4ES3_EELb0ELb0ELb0ELb1ELb0ELb0ELb1ELb0EEEvNS_16Flash_fwd_paramsE,"ax",@progbits
	.align	128
        .global         _ZN5flash16flash_fwd_kernelI23Flash_fwd_kernel_traitsILi96ELi128ELi64ELi4ELb0ELb0EN7cutlass6half_tE19Flash_kernel_traitsILi96ELi128ELi64ELi4ES3_EELb0ELb0ELb0ELb1ELb0ELb0ELb1ELb0EEEvNS_16Flash_fwd_paramsE
        .type           _ZN5flash16flash_fwd_kernelI23Flash_fwd_kernel_traitsILi96ELi128ELi64ELi4ELb0ELb0EN7cutlass6half_tE19Flash_kernel_traitsILi96ELi128ELi64ELi4ES3_EELb0ELb0ELb0ELb1ELb0ELb0ELb1ELb0EEEvNS_16Flash_fwd_paramsE,@function
        .size           _ZN5flash16flash_fwd_kernelI23Flash_fwd_kernel_traitsILi96ELi128ELi64ELi4ELb0ELb0EN7cutlass6half_tE19Flash_kernel_traitsILi96ELi128ELi64ELi4ES3_EELb0ELb0ELb0ELb1ELb0ELb0ELb1ELb0EEEvNS_16Flash_fwd_paramsE,(.L_x_1222 - _ZN5flash16flash_fwd_kernelI23Flash_fwd_kernel_traitsILi96ELi128ELi64ELi4ELb0ELb0EN7cutlass6half_tE19Flash_kernel_traitsILi96ELi128ELi64ELi4ES3_EELb0ELb0ELb0ELb1ELb0ELb0ELb1ELb0EEEvNS_16Flash_fwd_paramsE)
        .other          _ZN5flash16flash_fwd_kernelI23Flash_fwd_kernel_traitsILi96ELi128ELi64ELi4ELb0ELb0EN7cutlass6half_tE19Flash_kernel_traitsILi96ELi128ELi64ELi4ES3_EELb0ELb0ELb0ELb1ELb0ELb0ELb1ELb0EEEvNS_16Flash_fwd_paramsE,@"STO_CUDA_ENTRY STV_DEFAULT"
_ZN5flash16flash_fwd_kernelI23Flash_fwd_kernel_traitsILi96ELi128ELi64ELi4ELb0ELb0EN7cutlass6half_tE19Flash_kernel_traitsILi96ELi128ELi64ELi4ES3_EELb0ELb0ELb0ELb1ELb0ELb0ELb1ELb0EEEvNS_16Flash_fwd_paramsE:
.text._ZN5flash16flash_fwd_kernelI23Flash_fwd_kernel_traitsILi96ELi128ELi64ELi4ELb0ELb0EN7cutlass6half_tE19Flash_kernel_traitsILi96ELi128ELi64ELi4ES3_EELb0ELb0ELb0ELb1ELb0ELb0ELb1ELb0EEEvNS_16Flash_fwd_paramsE:
        /* <DEDUP_REMOVED lines=41> */
.L_x_724:
[----:B-1----:R-:W1:Y:S02]  /*0290*/  LDC R4, c[0x0][0x2c8] ;  /* 0x0000b200ff047b82 */ /* 0x002e640000000800 */
.L_x_725:
        /* <DEDUP_REMOVED lines=51> */
[----:B------:R-:W-:Y:S02]  /*05d0*/  LEA.HI R3, R6, R158, RZ, 0x2 ;  /* 0x0000009e06037211 */ /* 0x000fe400078f10ff */
        /* <DEDUP_REMOVED lines=18> */
[----:B------:R-:W-:Y:S01]  /*0700*/  SHF.R.S32.HI R167, RZ, 0x1f, R166 ;  /* 0x0000001fffa77819 */ /* 0x000fe200000114a6 */
[----:B------:R1:W-:Y:S01]  /*0710*/  STL.64 [R1+0x68], R44 ;  /* 0x0000682c01007387 */ /* 0x0003e20000100a00 */
[----:B------:R-:W-:-:S02]  /*0720*/  LOP3.LUT R0, R3, R0, RZ, 0x3c, !PT ;  /* 0x0000000003007212 */ /* 0x000fc400078e3cff */
[----:B------:R-:W-:Y:S01]  /*0730*/  LEA R2, R155, R2, 0x3 ;  /* 0x000000029b027211 */ /* 0x000fe200078e18ff */
[----:B------:R1:W-:Y:S01]  /*0740*/  STL.64 [R1+0x30], R166 ;  /* 0x000030a601007387 */ /* 0x0003e20000100a00 */
[----:B------:R-:W-:Y:S02]  /*0750*/  LOP3.LUT R4, R4, 0xfffffffe, RZ, 0xc0, !PT ;  /* 0xfffffffe04047812 */ /* 0x000fe400078ec0ff */
[----:B------:R-:W-:Y:S01]  /*0760*/  ISETP.GE.U32.AND P4, PT, R5, R13, PT ;  /* 0x0000000d0500720c */ /* 0x000fe20003f86070 */
[----:B------:R-:W-:Y:S01]  /*0770*/  IMAD.U32 R226, R2, 0x20, R0 ;  /* 0x0000002002e27824 */ /* 0x000fe200078e0000 */
[----:B------:R-:W-:Y:S01]  /*0780*/  LOP3.LUT R5, R22, R27, RZ, 0x3c, !PT ;  /* 0x0000001b16057212 */ /* 0x000fe200078e3cff */
[----:B------:R-:W-:Y:S01]  /*0790*/  IMAD.IADD R29, R6, 0x1, -R4 ;  /* 0x00000001061d7824 */ /* 0x000fe200078e0a04 */
[----:B------:R-:W-:Y:S01]  /*07a0*/  @!P2 IADD3 R7, R7, 0x1, RZ ;  /* 0x000000010707a810 */ /* 0x000fe20007ffe0ff */
[----:B---3--:R-:W-:Y:S01]  /*07b0*/  @P3 IMAD.WIDE.U32 R2, R28, R14, RZ ;  /* 0x0000000e1c023225 */ /* 0x008fe200078e00ff */
[----:B------:R-:W-:-:S02]  /*07c0*/  ISETP.GE.AND P1, PT, R5, RZ, PT ;  /* 0x000000ff0500720c */ /* 0x000fc40003f26270 */
[----:B------:R-:W-:Y:S01]  /*07d0*/  ISETP.NE.AND P2, PT, R27, RZ, PT ;  /* 0x000000ff1b00720c */ /* 0x000fe20003f45270 */
[----:B------:R-:W-:Y:S02]  /*07e0*/  @!P3 IMAD R4, R12, R10, RZ ;  /* 0x0000000a0c04b224 */ /* 0x000fe400078e02ff */
[----:B------:R-:W-:Y:S01]  /*07f0*/  @P3 IMAD R15, R28, R15, R3 ;  /* 0x0000000f1c0f3224 */ /* 0x000fe200078e0203 */
[C---:B------:R-:W-:Y:S01]  /*0800*/  @P0 IADD3 R3, R8.reuse, R9, RZ ;  /* 0x0000000908030210 */ /* 0x040fe20007ffe0ff */
[----:B------:R-:W-:Y:S02]  /*0810*/  @!P3 IMAD R0, R33, R11, R4 ;  /* 0x0000000b2100b224 */ /* 0x000fe400078e0204 */
[----:B------:R-:W-:Y:S02]  /*0820*/  @P0 IMAD.IADD R4, R8, 0x1, R9 ;  /* 0x0000000108040824 */ /* 0x000fe400078e0209 */
[----:B------:R-:W-:Y:S02]  /*0830*/  @!P3 IMAD.IADD R15, R17, 0x1, R0 ;  /* 0x00000001110fb824 */ /* 0x000fe400078e0200 */
[----:B------:R-:W-:-:S02]  /*0840*/  @P3 IMAD.MOV.U32 R14, RZ, RZ, R2 ;  /* 0x000000ffff0e3224 */ /* 0x000fc400078e0002 */
        /* <DEDUP_REMOVED lines=24> */
.L_x_727:
        /* <DEDUP_REMOVED lines=14> */
.L_x_728:
[-C--:B------:R-:W-:Y:S01]  /*0ab0*/  IMAD R0, R41, R18.reuse, RZ ;  /* 0x0000001229007224 */ /* 0x080fe200078e02ff */
[----:B------:R-:W-:Y:S01]  /*0ac0*/  ISETP.NE.U32.AND P6, PT, R30, RZ, PT ;  /* 0x000000ff1e00720c */ /* 0x000fe20003fc5070 */
[C-C-:B------:R-:W-:Y:S01]  /*0ad0*/  IMAD.WIDE.U32 R4, R40.reuse, R18, R166.reuse ;  /* 0x0000001228047225 */ /* 0x140fe200078e00a6 */
[----:B------:R-:W-:Y:S01]  /*0ae0*/  ULDC.64 UR4, c[0x0][0x260] ;  /* 0x0000980000047ab9 */ /* 0x000fe20000000a00 */
[----:B------:R-:W-:Y:S01]  /*0af0*/  ULDC.64 UR6, c[0x0][0x268] ;  /* 0x00009a0000067ab9 */ /* 0x000fe20000000a00 */
[----:B------:R-:W-:Y:S01]  /*0b00*/  ISETP.NE.AND.EX P6, PT, R31, RZ, PT, P6 ;  /* 0x000000ff1f00720c */ /* 0x000fe20003fc5360 */
[CC--:B------:R-:W-:Y:S01]  /*0b10*/  IMAD.WIDE.U32 R2, R40.reuse, R24.reuse, R166 ;  /* 0x0000001828027225 */ /* 0x0c0fe200078e00a6 */
[----:B------:R-:W1:Y:S01]  /*0b20*/  S2UR UR10, SR_CgaCtaId ;  /* 0x00000000000a79c3 */ /* 0x000e620000008800 */
[C---:B------:R-:W-:Y:S01]  /*0b30*/  IADD3 R34, R40.reuse, 0x20, RZ ;  /* 0x0000002028227810 */ /* 0x040fe20007ffe0ff */
[----:B------:R-:W-:Y:S01]  /*0b40*/  BSSY B0, `(.L_x_729) ;  /* 0x000005c000007945 */ /* 0x000fe20003800000 */
[----:B------:R-:W-:Y:S01]  /*0b50*/  IMAD R7, R41, R24, RZ ;  /* 0x0000001829077224 */ /* 0x000fe200078e02ff */
[----:B------:R-:W-:Y:S01]  /*0b60*/  IADD3 R36, R40, 0x40, RZ ;  /* 0x0000004028247810 */ /* 0x000fe20007ffe0ff */
[----:B------:R-:W-:Y:S01]  /*0b70*/  @!P1 IMAD.MOV R9, RZ, RZ, -R9 ;  /* 0x000000ffff099224 */ /* 0x000fe200078e0a09 */
[----:B------:R-:W-:Y:S01]  /*0b80*/  IADD3 R6, P1, R6, R4, RZ ;  /* 0x0000000406067210 */ /* 0x000fe20007f3e0ff */
[C---:B------:R-:W-:Y:S01]  /*0b90*/  IMAD R10, R40.reuse, R19, R0 ;  /* 0x00000013280a7224 */ /* 0x040fe200078e0200 */
[----:B------:R-:W-:Y:S01]  /*0ba0*/  IADD3 R4, P0, R11, R2, RZ ;  /* 0x000000020b047210 */ /* 0x000fe20007f1e0ff */
[----:B------:R-:W-:Y:S01]  /*0bb0*/  IMAD R0, R40, R25, R7 ;  /* 0x0000001928007224 */ /* 0x000fe200078e0207 */
[----:B------:R-:W-:Y:S01]  /*0bc0*/  @!P2 LOP3.LUT R9, RZ, R27, RZ, 0x33, !PT ;  /* 0x0000001bff09a212 */ /* 0x000fe200078e33ff */
[----:B------:R-:W-:Y:S01]  /*0bd0*/  @!P3 IMAD.MOV.U32 R14, RZ, RZ, R16 ;  /* 0x000000ffff0eb224 */ /* 0x000fe200078e0010 */
[----:B------:R-:W-:Y:S01]  /*0be0*/  IADD3.X R7, R12, R5, R10, P1, !PT ;  /* 0x000000050c077210 */ /* 0x000fe20000ffe40a */
[----:B------:R-:W-:Y:S01]  /*0bf0*/  IMAD.IADD R35, R204, 0x1, -R238 ;  /* 0x00000001cc237824 */ /* 0x000fe200078e0aee */
[----:B------:R-:W-:Y:S01]  /*0c00*/  IADD3.X R5, R13, R3, R0, P0, !PT ;  /* 0x000000030d057210 */ /* 0x000fe200007fe400 */
[----:B------:R-:W-:Y:S01]  /*0c10*/  VIADD R28, R40, 0x60 ;  /* 0x00000060281c7836 */ /* 0x000fe20000000000 */
[----:B------:R-:W-:Y:S01]  /*0c20*/  SHF.R.S32.HI R8, RZ, 0x1f, R9 ;  /* 0x0000001fff087819 */ /* 0x000fe20000011409 */
[----:B------:R-:W-:Y:S01]  /*0c30*/  IMAD.WIDE.U32 R42, R9, UR4, R6 ;  /* 0x00000004092a7c25 */ /* 0x000fe2000f8e0006 */
[----:B------:R-:W-:-:S02]  /*0c40*/  IADD3 R2, P0, R166, R14, RZ ;  /* 0x0000000ea6027210 */ /* 0x000fc40007f1e0ff */
[----:B------:R-:W-:Y:S01]  /*0c50*/  IADD3 R164, R166, 0x20, RZ ;  /* 0x00000020a6a47810 */ /* 0x000fe20007ffe0ff */
[----:B------:R-:W-:Y:S01]  /*0c60*/  IMAD.WIDE.U32 R38, R9, UR6, R4 ;  /* 0x0000000609267c25 */ /* 0x000fe2000f8e0004 */
[----:B------:R2:W-:Y:S01]  /*0c70*/  STL.64 [R1+0x50], R42 ;  /* 0x0000502a01007387 */ /* 0x0005e20000100a00 */
[----:B------:R-:W-:Y:S02]  /*0c80*/  IADD3.X R3, R167, R15, RZ, P0, !PT ;  /* 0x0000000fa7037210 */ /* 0x000fe400007fe4ff */
[----:B------:R-:W-:Y:S01]  /*0c90*/  IMAD R0, R8, UR4, RZ ;  /* 0x0000000408007c24 */ /* 0x000fe2000f8e02ff */
[----:B------:R2:W-:Y:S01]  /*0ca0*/  STL.64 [R1+0x48], R38 ;  /* 0x0000482601007387 */ /* 0x0005e20000100a00 */
[----:B------:R-:W-:Y:S01]  /*0cb0*/  VIADD R161, R166, 0x40 ;  /* 0x00000040a6a17836 */ /* 0x000fe20000000000 */
[----:B------:R-:W-:Y:S01]  /*0cc0*/  ISETP.GE.AND P1, PT, R40, R35, PT ;  /* 0x000000232800720c */ /* 0x000fe20003f26270 */
[----:B------:R-:W-:Y:S01]  /*0cd0*/  IMAD R17, R9, UR5, R0 ;  /* 0x0000000509117c24 */ /* 0x000fe2000f8e0200 */
[----:B------:R2:W-:Y:S01]  /*0ce0*/  STL [R1+0x70], R35 ;  /* 0x0000702301007387 */ /* 0x0005e20000100800 */
[----:B------:R-:W-:Y:S01]  /*0cf0*/  ULDC.64 UR4, c[0x0][0x258] ;  /* 0x0000960000047ab9 */ /* 0x000fe20000000a00 */
[----:B------:R-:W-:Y:S01]  /*0d00*/  SHF.R.S32.HI R23, RZ, 0x1f, R22 ;  /* 0x0000001fff177819 */ /* 0x000fe20000011416 */
[----:B------:R-:W-:Y:S01]  /*0d10*/  IMAD.WIDE.U32 R14, R22, UR4, R2 ;  /* 0x00000004160e7c25 */ /* 0x000fe2000f8e0002 */
[----:B------:R2:W-:Y:S01]  /*0d20*/  STL [R1+0x74], R34 ;  /* 0x0000742201007387 */ /* 0x0005e20000100800 */
[----:B------:R-:W-:-:S02]  /*0d30*/  LOP3.LUT R3, R26, 0xfffffff0, RZ, 0xc0, !PT ;  /* 0xfffffff01a037812 */ /* 0x000fc400078ec0ff */
[----:B------:R-:W3:Y:S01]  /*0d40*/  @P6 LDC.64 R26, c[0x0][0x3d0] ;  /* 0x0000f400ff1a6b82 */ /* 0x000ee20000000a00 */
[----:B------:R2:W-:Y:S01]  /*0d50*/  STL [R1+0x80], R36 ;  /* 0x0000802401007387 */ /* 0x0005e20000100800 */
[----:B------:R-:W-:Y:S01]  /*0d60*/  LOP3.LUT R2, R21, 0xfffffff8, RZ, 0xc0, !PT ;  /* 0xfffffff815027812 */ /* 0x000fe200078ec0ff */
[----:B------:R-:W-:Y:S01]  /*0d70*/  IMAD R6, R8, UR6, RZ ;  /* 0x0000000608067c24 */ /* 0x000fe2000f8e02ff */
[----:B------:R-:W-:Y:S01]  /*0d80*/  ISETP.GE.AND P0, PT, R34, R35, PT ;  /* 0x000000232200720c */ /* 0x000fe20003f06270 */
[----:B------:R2:W-:Y:S01]  /*0d90*/  STL [R1+0x7c], R28 ;  /* 0x00007c1c01007387 */ /* 0x0005e20000100800 */
[----:B------:R-:W-:Y:S01]  /*0da0*/  IMAD R0, R23, UR4, RZ ;  /* 0x0000000417007c24 */ /* 0x000fe2000f8e02ff */
[----:B------:R-:W-:Y:S01]  /*0db0*/  UMOV UR4, 0x400 ;  /* 0x0000040000047882 */ /* 0x000fe20000000000 */
[----:B------:R-:W-:Y:S01]  /*0dc0*/  IMAD.IADD R13, R158, 0x1, -R2 ;  /* 0x000000019e0d7824 */ /* 0x000fe200078e0a02 */
[----:B------:R2:W-:Y:S01]  /*0dd0*/  STL [R1+0x18], R164 ;  /* 0x000018a401007387 */ /* 0x0005e20000100800 */
[----:B-1----:R-:W-:Y:S01]  /*0de0*/  ULEA UR4, UR10, UR4, 0x18 ;  /* 0x000000040a047291 */ /* 0x002fe2000f8ec03f */
[----:B------:R-:W-:Y:S01]  /*0df0*/  IMAD R32, R9, UR7, R6 ;  /* 0x0000000709207c24 */ /* 0x000fe2000f8e0206 */
[----:B------:R-:W-:Y:S01]  /*0e00*/  IADD3 R9, -R3, R158, RZ ;  /* 0x0000009e03097210 */ /* 0x000fe20007ffe1ff */
[----:B------:R2:W-:Y:S01]  /*0e10*/  STL [R1+0x1c], R161 ;  /* 0x00001ca101007387 */ /* 0x0005e20000100800 */
[----:B------:R-:W-:Y:S01]  /*0e20*/  IMAD R0, R22, UR5, R0 ;  /* 0x0000000516007c24 */ /* 0x000fe2000f8e0200 */
[----:B------:R-:W-:Y:S01]  /*0e30*/  LEA.HI R12, R13, R13, RZ, 0x1 ;  /* 0x0000000d0d0c7211 */ /* 0x000fe200078f08ff */
[----:B------:R-:W-:Y:S01]  /*0e40*/  IMAD.SHL.U32 R16, R20, 0x8, RZ ;  /* 0x0000000814107824 */ /* 0x000fe200078e00ff */
[----:B------:R-:W-:-:S02]  /*0e50*/  ISETP.GE.AND P5, PT, R36, R35, PT ;  /* 0x000000232400720c */ /* 0x000fc40003fa6270 */
[----:B------:R-:W-:Y:S02]  /*0e60*/  LEA.HI R8, R9, R9, RZ, 0x1 ;  /* 0x0000000909087211 */ /* 0x000fe400078f08ff */
[----:B------:R-:W-:Y:S02]  /*0e70*/  SHF.R.S32.HI R37, RZ, 0x1, R12 ;  /* 0x00000001ff257819 */ /* 0x000fe4000001140c */
        /* <DEDUP_REMOVED lines=40> */
.L_x_730:
[----:B------:R-:W-:Y:S05]  /*1100*/  BSYNC B0 ;  /* 0x0000000000007941 */ /* 0x000fea0003800000 */
.L_x_729:
[--C-:B----4-:R-:W-:Y:S01]  /*1110*/  SHF.R.S32.HI R4, RZ, 0x1, R8.reuse ;  /* 0x00000001ff047819 */ /* 0x110fe20000011408 */
[----:B------:R-:W-:Y:S01]  /*1120*/  IMAD.SHL.U32 R0, R37, 0x40, RZ ;  /* 0x0000004025007824 */ /* 0x000fe200078e00ff */
[----:B-1----:R-:W-:Y:S01]  /*1130*/  SHF.R.S32.HI R2, RZ, 0x1f, R8 ;  /* 0x0000001fff027819 */ /* 0x002fe20000011408 */
[----:B------:R-:W-:Y:S01]  /*1140*/  BSSY B0, `(.L_x_731) ;  /* 0x0000037000007945 */ /* 0x000fe20003800000 */
[----:B------:R-:W-:Y:S02]  /*1150*/  SHF.R.S32.HI R3, RZ, 0x1f, R9 ;  /* 0x0000001fff037819 */ /* 0x000fe40000011409 */
[----:B------:R-:W-:Y:S02]  /*1160*/  LEA.HI R2, R2, R4, RZ, 0x2 ;  /* 0x0000000402027211 */ /* 0x000fe400078f10ff */
[----:B------:R-:W-:Y:S02]  /*1170*/  LOP3.LUT R0, R0, 0xc0, RZ, 0xc0, !PT ;  /* 0x000000c000007812 */ /* 0x000fe400078ec0ff */
[----:B------:R-:W-:-:S02]  /*1180*/  ISETP.GE.AND P4, PT, R28, R35, PT ;  /* 0x000000231c00720c */ /* 0x000fc40003f86270 */
[----:B--2---:R-:W-:Y:S02]  /*1190*/  LEA.HI R28, R3, R9, RZ, 0x3 ;  /* 0x00000009031c7211 */ /* 0x004fe400078f18ff */
[----:B------:R-:W-:Y:S02]  /*11a0*/  LOP3.LUT R3, R2, 0xfffffffc, RZ, 0xc0, !PT ;  /* 0xfffffffc02037812 */ /* 0x000fe400078ec0ff */
[----:B------:R-:W-:Y:S02]  /*11b0*/  LOP3.LUT R8, R8, 0x7fffffe, RZ, 0xc0, !PT ;  /* 0x07fffffe08087812 */ /* 0x000fe400078ec0ff */
[----:B------:R-:W-:Y:S01]  /*11c0*/  LOP3.LUT R5, R12, 0x3fffffe, RZ, 0xc0, !PT ;  /* 0x03fffffe0c057812 */ /* 0x000fe200078ec0ff */
[----:B------:R-:W-:Y:S01]  /*11d0*/  IMAD.IADD R36, R4, 0x1, -R3 ;  /* 0x0000000104247824 */ /* 0x000fe200078e0a03 */
[----:B------:R-:W-:Y:S01]  /*11e0*/  LOP3.LUT R2, R0, 0x8, R16, 0xf8, !PT ;  /* 0x0000000800027812 */ /* 0x000fe200078ef810 */
[----:B------:R-:W-:Y:S01]  /*11f0*/  IMAD.IADD R152, R9, 0x1, -R8 ;  /* 0x0000000109987824 */ /* 0x000fe200078e0a08 */
[----:B------:R-:W-:Y:S01]  /*1200*/  SHF.R.U32.HI R0, RZ, 0x3, R0 ;  /* 0x00000003ff007819 */ /* 0x000fe20000011600 */
[----:B------:R-:W-:Y:S01]  /*1210*/  IMAD.IADD R20, R13, 0x1, -R5 ;  /* 0x000000010d147824 */ /* 0x000fe200078e0a05 */
[----:B------:R-:W-:-:S02]  /*1220*/  LEA.HI.SX32 R100, R235, 0xffffffff, 0x1a ;  /* 0xffffffffeb647811 */ /* 0x000fc400078fd2ff */
[----:B------:R-:W-:Y:S01]  /*1230*/  LOP3.LUT R21, R2, R0, RZ, 0x3c, !PT ;  /* 0x0000000002157212 */ /* 0x000fe200078e3cff */
        /* <DEDUP_REMOVED lines=39> */
.L_x_732:
[----:B------:R-:W-:Y:S05]  /*14b0*/  BSYNC B0 ;  /* 0x0000000000007941 */ /* 0x000fea0003800000 */
.L_x_731:
[----:B------:R-:W-:Y:S04]  /*14c0*/  BSSY B0, `(.L_x_733) ;  /* 0x0000028000007945 */ /* 0x000fe80003800000 */
[----:B------:R-:W-:Y:S05]  /*14d0*/  @P5 BRA `(.L_x_734) ;  /* 0x0000000000985947 */ /* 0x000fea0003800000 */
[----:B------:R-:W-:Y:S01]  /*14e0*/  ULDC UR5, c[0x0][0x2d0] ;  /* 0x0000b40000057ab9 */ /* 0x000fe20000000800 */
[----:B-12---:R-:W-:Y:S01]  /*14f0*/  IADD3 R4, P0, R44, 0x40, RZ ;  /* 0x000000402c047810 */ /* 0x006fe20007f1e0ff */
        /* <DEDUP_REMOVED lines=13> */
[----:B------:R-:W2:Y:S01]  /*15d0*/  @!P2 LDC.64 R8, c[0x0][0x210] ;  /* 0x00008400ff08ab82 */ /* 0x000ea20000000a00 */
        /* <DEDUP_REMOVED lines=22> */
.L_x_734:
[----:B------:R-:W-:Y:S05]  /*1740*/  BSYNC B0 ;  /* 0x0000000000007941 */ /* 0x000fea0003800000 */
.L_x_733:
        /* <DEDUP_REMOVED lines=40> */
.L_x_736:
[----:B------:R-:W-:Y:S05]  /*19d0*/  BSYNC B0 ;  /* 0x0000000000007941 */ /* 0x000fea0003800000 */
.L_x_735:
[----:B------:R-:W-:Y:S01]  /*19e0*/  IADD3 R163, R43, R17, RZ ;  /* 0x000000112ba37210 */ /* 0x000fe20007ffe0ff */
[----:B------:R-:W-:Y:S01]  /*19f0*/  IMAD R14, R100, -0x40, R101 ;  /* 0xffffffc0640e7824 */ /* 0x000fe200078e0265 */
[----:B------:R-:W-:Y:S01]  /*1a00*/  MOV R162, R42 ;  /* 0x0000002a00a27202 */ /* 0x000fe20000000f00 */
[----:B-12-4-:R-:W-:Y:S01]  /*1a10*/  IMAD.SHL.U32 R4, R36, 0x40, RZ ;  /* 0x0000004024047824 */ /* 0x016fe200078e00ff */
[----:B------:R-:W-:Y:S01]  /*1a20*/  SHF.L.U64.HI R157, R18, 0x6, R19 ;  /* 0x00000006129d7819 */ /* 0x000fe20000010213 */
[----:B------:R-:W-:Y:S01]  /*1a30*/  BSSY B0, `(.L_x_737) ;  /* 0x0000030000007945 */ /* 0x000fe20003800000 */
[----:B------:R-:W-:Y:S01]  /*1a40*/  ISETP.GE.AND P0, PT, R40, R14, PT ;  /* 0x0000000e2800720c */ /* 0x000fe20003f06270 */
[----:B------:R1:W-:Y:S01]  /*1a50*/  STL.64 [R1+0x38], R162 ;  /* 0x000038a201007387 */ /* 0x0003e20000100a00 */
[----:B------:R-:W-:Y:S01]  /*1a60*/  SHF.R.S32.HI R15, RZ, 0x1f, R100 ;  /* 0x0000001fff0f7819 */ /* 0x000fe20000011464 */
[----:B------:R-:W-:Y:S01]  /*1a70*/  IMAD R0, R157, R100, RZ ;  /* 0x000000649d007224 */ /* 0x000fe200078e02ff */
[----:B------:R-:W-:Y:S01]  /*1a80*/  SHF.L.U32 R103, R18, 0x6, RZ ;  /* 0x0000000612677819 */ /* 0x000fe200000006ff */
[----:B---3--:R-:W-:Y:S01]  /*1a90*/  @P6 IMAD.WIDE.U32 R12, R33, R26, R22 ;  /* 0x0000001a210c6225 */ /* 0x008fe200078e0016 */
[----:B------:R-:W-:-:S02]  /*1aa0*/  @P6 SHF.R.S32.HI R5, RZ, 0x1f, R33 ;  /* 0x0000001fff056819 */ /* 0x000fc40000011421 */
[----:B------:R-:W-:Y:S01]  /*1ab0*/  ISETP.GE.AND P5, PT, R34, R14, PT ;  /* 0x0000000e2200720c */ /* 0x000fe20003fa6270 */
[-C--:B------:R-:W-:Y:S01]  /*1ac0*/  IMAD.WIDE.U32 R2, R100, R103.reuse, R162 ;  /* 0x0000006764027225 */ /* 0x080fe200078e00a2 */
[----:B------:R-:W-:Y:S02]  /*1ad0*/  SHF.L.U32 R17, R29, 0x3, RZ ;  /* 0x000000031d117819 */ /* 0x000fe400000006ff */
[----:B------:R-:W-:Y:S01]  /*1ae0*/  LOP3.LUT R9, R4, 0xc0, RZ, 0xc0, !PT ;  /* 0x000000c004097812 */ /* 0x000fe200078ec0ff */
[----:B------:R-:W-:Y:S02]  /*1af0*/  IMAD R0, R15, R103, R0 ;  /* 0x000000670f007224 */ /* 0x000fe400078e0200 */
[----:B------:R-:W-:Y:S02]  /*1b00*/  @P6 IMAD R16, R5, R26, RZ ;  /* 0x0000001a05106224 */ /* 0x000fe400078e02ff */
[----:B------:R-:W-:Y:S02]  /*1b10*/  IMAD R20, R29, 0x8, R20 ;  /* 0x000000081d147824 */ /* 0x000fe400078e0214 */
[----:B------:R-:W-:Y:S01]  /*1b20*/  IMAD.IADD R8, R3, 0x1, R0 ;  /* 0x0000000103087824 */ /* 0x000fe200078e0200 */
        /* <DEDUP_REMOVED lines=32> */
.L_x_738:
[----:B------:R-:W-:Y:S05]  /*1d30*/  BSYNC B0 ;  /* 0x0000000000007941 */ /* 0x000fea0003800000 */
.L_x_737:
        /* <DEDUP_REMOVED lines=10> */
[----:B---3--:R-:W-:Y:S01]  /*1de0*/  IMAD.X R6, R159, 0x1, R8, P0 ;  /* 0x000000019f067824 */ /* 0x008fe200000e0608 */
[----:B------:R-:W-:-:S09]  /*1df0*/  ISETP.GE.AND P0, PT, R161, UR5, PT ;  /* 0x00000005a1007c0c */ /* 0x000fd2000bf06270 */
[----:B--2---:R-:W2:Y:S01]  /*1e00*/  @!P3 LDC.64 R4, c[0x0][0x218] ;  /* 0x00008600ff04bb82 */ /* 0x004ea20000000a00 */
        /* <DEDUP_REMOVED lines=24> */
.L_x_740:
[----:B------:R-:W-:Y:S05]  /*1f90*/  BSYNC B0 ;  /* 0x0000000000007941 */ /* 0x000fea0003800000 */
.L_x_739:
[----:B------:R-:W0:Y:S01]  /*1fa0*/  LDGDEPBAR ;  /* 0x00000000000079af */ /* 0x000e220000000000 */
[----:B------:R-:W-:Y:S01]  /*1fb0*/  @P6 IMAD R0, R33, R27, R16 ;  /* 0x0000001b21006224 */ /* 0x000fe200078e0210 */
[----:B------:R-:W-:Y:S01]  /*1fc0*/  @P6 LEA R8, P0, R12, R30, 0x2 ;  /* 0x0000001e0c086211 */ /* 0x000fe200078010ff */
[----:B--23--:R-:W-:Y:S01]  /*1fd0*/  IMAD.SHL.U32 R5, R28, 0x20, RZ ;  /* 0x000000201c057824 */ /* 0x00cfe200078e00ff */
[----:B------:R-:W-:Y:S01]  /*1fe0*/  LOP3.LUT R2, R9, 0x8, R17, 0xf8, !PT ;  /* 0x0000000809027812 */ /* 0x000fe200078ef811 */
[----:B------:R-:W-:Y:S01]  /*1ff0*/  @P6 IMAD.IADD R0, R13, 0x1, R0 ;  /* 0x000000010d006824 */ /* 0x000fe200078e0200 */
[----:B------:R-:W-:Y:S01]  /*2000*/  SHF.R.U32.HI R3, RZ, 0x3, R9 ;  /* 0x00000003ff037819 */ /* 0x000fe20000011609 */
[----:B------:R-:W-:Y:S01]  /*2010*/  IMAD R4, R15, R24, RZ ;  /* 0x000000180f047224 */ /* 0x000fe200078e02ff */
[----:B------:R-:W-:Y:S02]  /*2020*/  ISETP.GE.AND P1, PT, R40, R14, PT ;  /* 0x0000000e2800720c */ /* 0x000fe40003f26270 */
[----:B------:R-:W-:Y:S01]  /*2030*/  @P6 LEA.HI.X R9, R12, R31, R0, 0x2, P0 ;  /* 0x0000001f0c096211 */ /* 0x000fe200000f1400 */
[----:B------:R-:W-:Y:S01]  /*2040*/  IMAD R0, R100, R25, R4 ;  /* 0x0000001964007224 */ /* 0x000fe200078e0204 */
[----:B------:R-:W-:Y:S01]  /*2050*/  LOP3.LUT R102, R5, 0xffffff00, RZ, 0xc0, !PT ;  /* 0xffffff0005667812 */ /* 0x000fe200078ec0ff */
[----:B------:R-:W-:Y:S01]  /*2060*/  IMAD.IADD R5, R39, 0x1, R32 ;  /* 0x0000000127057824 */ /* 0x000fe200078e0220 */
[----:B------:R-:W-:Y:S01]  /*2070*/  LOP3.LUT R153, R2, R3, RZ, 0x3c, !PT ;  /* 0x0000000302997212 */ /* 0x000fe200078e3cff */
[----:B------:R2:W5:Y:S01]  /*2080*/  @P6 LDG.E R154, desc[UR8][R8.64] ;  /* 0x00000008089a6981 */ /* 0x000562000c1e1900 */
[----:B------:R-:W-:Y:S01]  /*2090*/  IMAD.WIDE.U32 R2, R100, R24, RZ ;  /* 0x0000001864027225 */ /* 0x000fe200078e00ff */
[----:B------:R-:W-:-:S02]  /*20a0*/  ISETP.GE.AND P5, PT, R34, R14, PT ;  /* 0x0000000e2200720c */ /* 0x000fc40003fa6270 */
[----:B------:R2:W-:Y:S01]  /*20b0*/  STL [R1+0x58], R5 ;  /* 0x0000580501007387 */ /* 0x0005e20000100800 */
[----:B------:R-:W-:Y:S01]  /*20c0*/  IMAD R4, R155, 0x200, R102 ;  /* 0x000002009b047824 */ /* 0x000fe200078e0266 */
[----:B------:R-:W-:Y:S01]  /*20d0*/  LEA R6, P0, R2, R38, 0x6 ;  /* 0x0000002602067211 */ /* 0x000fe200078030ff */
[----:B------:R-:W-:Y:S01]  /*20e0*/  IMAD.IADD R3, R3, 0x1, R0 ;  /* 0x0000000103037824 */ /* 0x000fe200078e0200 */
[----:B------:R-:W-:-:S04]  /*20f0*/  DEPBAR.LE SB0, 0x0 ;  /* 0x000080000000791a */ /* 0x000fc80000000000 */
[----:B------:R-:W-:Y:S01]  /*2100*/  BAR.SYNC.DEFER_BLOCKING 0x0 ;  /* 0x0000000000007b1d */ /* 0x000fe20000010000 */
[----:B------:R-:W-:Y:S01]  /*2110*/  IMAD R4, R152, 0x20, R4 ;  /* 0x0000002098047824 */ /* 0x000fe200078e0204 */
[----:B------:R-:W-:Y:S01]  /*2120*/  LEA.HI.X R7, R2, R5, R3, 0x6, P0 ;  /* 0x0000000502077211 */ /* 0x000fe200000f3403 */
[----:B------:R-:W-:Y:S02]  /*2130*/  IMAD.U32 R0, R20, 0x20, R21 ;  /* 0x0000002014007824 */ /* 0x000fe400078e0015 */
[----:B------:R-:W-:Y:S01]  /*2140*/  IMAD.IADD R2, R153, 0x1, R4 ;  /* 0x0000000199027824 */ /* 0x000fe200078e0204 */
[----:B------:R-:W-:Y:S01]  /*2150*/  BSSY B0, `(.L_x_741) ;  /* 0x0000028000007945 */ /* 0x000fe20003800000 */
[----:B------:R2:W-:Y:S04]  /*2160*/  @P1 STS [R226+0x9000], RZ ;  /* 0x009000ffe2001388 */ /* 0x0005e80000000800 */
[----:B------:R2:W-:Y:S04]  /*2170*/  @P1 STS [R226+0x9004], RZ ;  /* 0x009004ffe2001388 */ /* 0x0005e80000000800 */
[----:B------:R2:W-:Y:S04]  /*2180*/  @P1 STS.64 [R226+0x9008], RZ ;  /* 0x009008ffe2001388 */ /* 0x0005e80000000a00 */
[----:B------:R2:W-:Y:S04]  /*2190*/  @P1 STS.128 [R226+0xa000], RZ ;  /* 0x00a000ffe2001388 */ /* 0x0005e80000000c00 */
[----:B------:R2:W-:Y:S01]  /*21a0*/  @P1 STS.128 [R226+0xb000], RZ ;  /* 0x00b000ffe2001388 */ /* 0x0005e20000000c00 */
[----:B------:R-:W-:-:S02]  /*21b0*/  LEA R221, R0, UR4, 0x1 ;  /* 0x0000000400dd7c11 */ /* 0x000fc4000f8e08ff */
[----:B------:R-:W-:Y:S01]  /*21c0*/  LEA R224, R2, UR4, 0x1 ;  /* 0x0000000402e07c11 */ /* 0x000fe2000f8e08ff */
        /* <DEDUP_REMOVED lines=8> */
[----:B------:R-:W1:Y:S01]  /*2250*/  @!P2 LDC.64 R2, c[0x0][0x220] ;  /* 0x00008800ff02ab82 */ /* 0x000e620000000a00 */
        /* <DEDUP_REMOVED lines=23> */
.L_x_742:
[----:B------:R-:W-:Y:S05]  /*23d0*/  BSYNC B0 ;  /* 0x0000000000007941 */ /* 0x000fea0003800000 */
.L_x_741:
[----:B------:R1:W-:Y:S01]  /*23e0*/  @P5 STS.128 [R226+0x9800], RZ ;  /* 0x009800ffe2005388 */ /* 0x0003e20000000c00 */
[----:B------:R-:W-:Y:S03]  /*23f0*/  BSSY B0, `(.L_x_743) ;  /* 0x0000025000007945 */ /* 0x000fe60003800000 */
[----:B------:R1:W-:Y:S04]  /*2400*/  @P5 STS.128 [R226+0xa800], RZ ;  /* 0x00a800ffe2005388 */ /* 0x0003e80000000c00 */
[----:B------:R1:W-:Y:S01]  /*2410*/  @P5 STS.128 [R226+0xb800], RZ ;  /* 0x00b800ffe2005388 */ /* 0x0003e20000000c00 */
[----:B------:R-:W-:Y:S05]  /*2420*/  @P5 BRA `(.L_x_744) ;  /* 0x0000000000845947 */ /* 0x000fea0003800000 */
[----:B------:R-:W-:Y:S01]  /*2430*/  ULDC UR5, c[0x0][0x2d0] ;  /* 0x0000b40000057ab9 */ /* 0x000fe20000000800 */
[----:B-1-3--:R-:W-:Y:S01]  /*2440*/  IMAD.WIDE.U32 R2, R24, 0x20, RZ ;  /* 0x0000002018027825 */ /* 0x00afe200078e00ff */
[----:B------:R-:W-:Y:S02]  /*2450*/  ISETP.GE.AND P3, PT, R166, UR5, PT ;  /* 0x00000005a6007c0c */ /* 0x000fe4000bf66270 */
[----:B------:R-:W-:Y:S01]  /*2460*/  ISETP.GE.AND P2, PT, R164, UR5, PT ;  /* 0x00000005a4007c0c */ /* 0x000fe2000bf46270 */
[----:B------:R-:W-:Y:S01]  /*2470*/  IMAD.SHL.U32 R4, R25, 0x20, RZ ;  /* 0x0000002019047824 */ /* 0x000fe200078e00ff */
[----:B------:R-:W-:-:S04]  /*2480*/  IADD3 R0, P0, R6, R2, RZ ;  /* 0x0000000206007210 */ /* 0x000fc80007f1e0ff */
[----:B------:R-:W-:Y:S02]  /*2490*/  IADD3.X R6, R7, R3, R4, P0, !PT ;  /* 0x0000000307067210 */ /* 0x000fe400007fe404 */
[----:B------:R-:W-:-:S03]  /*24a0*/  ISETP.GE.AND P0, PT, R161, UR5, PT ;  /* 0x00000005a1007c0c */ /* 0x000fc6000bf06270 */
[----:B--2---:R-:W1:Y:S01]  /*24b0*/  @!P3 LDC.64 R8, c[0x0][0x220] ;  /* 0x00008800ff08bb82 */ /* 0x004e620000000a00 */
        /* <DEDUP_REMOVED lines=24> */
.L_x_744:
[----:B------:R-:W-:Y:S05]  /*2640*/  BSYNC B0 ;  /* 0x0000000000007941 */ /* 0x000fea0003800000 */
.L_x_743:
[----:B--23--:R-:W-:Y:S01]  /*2650*/  LDSM.16.M88.4 R4, [R224+0x1000] ;  /* 0x00100000e004783b */ /* 0x00cfe20000000200 */
[----:B------:R-:W-:Y:S01]  /*2660*/  IMAD.MOV.U32 R0, RZ, RZ, 0x20 ;  /* 0x00000020ff007424 */ /* 0x000fe200078e00ff */
[----:B------:R-:W-:Y:S01]  /*2670*/  LOP3.LUT P0, RZ, R37, 0x2, RZ, 0xc0, !PT ;  /* 0x0000000225ff7812 */ /* 0x000fe2000780c0ff */
[----:B-1----:R-:W-:Y:S01]  /*2680*/  IMAD.MOV.U32 R2, RZ, RZ, 0x10 ;  /* 0x00000010ff027424 */ /* 0x002fe200078e00ff */
[----:B------:R-:W1:Y:S01]  /*2690*/  LDSM.16.M88.4 R28, [R221+0x6800] ;  /* 0x00680000dd1c783b */ /* 0x000e620000000200 */
[----:B------:R-:W-:Y:S01]  /*26a0*/  LOP3.LUT P1, RZ, R36, 0x2, RZ, 0xc0, !PT ;  /* 0x0000000224ff7812 */ /* 0x000fe2000782c0ff */
[----:B------:R-:W-:Y:S01]  /*26b0*/  ULDC UR5, c[0x0][0x39c] ;  /* 0x0000e70000057ab9 */ /* 0x000fe20000000800 */
[----:B------:R-:W-:Y:S01]  /*26c0*/  SEL R0, R0, 0xffffffe0, !P0 ;  /* 0xffffffe000007807 */ /* 0x000fe20004000000 */
[----:B------:R-:W2:Y:S01]  /*26d0*/  LDSM.16.M88.4 R20, [R221+0x6000] ;  /* 0x00600000dd14783b */ /* 0x000ea20000000200 */
[----:B------:R-:W-:-:S03]  /*26e0*/  SEL R2, R2, 0xfffffff0, !P1 ;  /* 0xfffffff002027807 */ /* 0x000fc60004800000 */
[----:B------:R-:W3:Y:S01]  /*26f0*/  LDSM.16.M88.4 R32, [R221+0x6400] ;  /* 0x00640000dd20783b */ /* 0x000ee20000000200 */
[----:B------:R-:W-:Y:S01]  /*2700*/  IMAD.IADD R223, R221, 0x1, R0 ;  /* 0x00000001dddf7824 */ /* 0x000fe200078e0200 */
[----:B------:R-:W-:Y:S01]  /*2710*/  LOP3.LUT R0, R156, 0xffffffe0, RZ, 0xc0, !PT ;  /* 0xffffffe09c007812 */ /* 0x000fe200078ec0ff */
[----:B------:R-:W-:Y:S01]  /*2720*/  IMAD R225, R2, 0x2, R224 ;  /* 0x0000000202e17824 */ /* 0x000fe200078e02e0 */
[----:B------:R-:W4:Y:S03]  /*2730*/  LDSM.16.M88.4 R24, [R221+0x6c00] ;  /* 0x006c0000dd18783b */ /* 0x000f260000000200 */
        /* <DEDUP_REMOVED lines=13> */
[----:B------:R-:W1:Y:S04]  /*2810*/  LDSM.16.M88.4 R16, [R225] ;  /* 0x00000000e110783b */ /* 0x000e680000000200 */
[----:B------:R-:W-:Y:S01]  /*2820*/  STL [R1+0x78], R165 ;  /* 0x000078a501007387 */ /* 0x000fe20000100800 */
[C---:B--2---:R-:W-:Y:S03]  /*2830*/  HMMA.16816.F32 R60, R4.reuse, R20, RZ ;  /* 0x00000014043c723c */ /* 0x044fe600000018ff */
[----:B------:R-:W0:Y:S03]  /*2840*/  LDGDEPBAR ;  /* 0x00000000000079af */ /* 0x000e260000000000 */
[C---:B---3--:R-:W-:Y:S06]  /*2850*/  HMMA.16816.F32 R44, R4.reuse, R32, RZ ;  /* 0x00000020042c723c */ /* 0x048fec00000018ff */
[C---:B----4-:R-:W-:Y:S06]  /*2860*/  HMMA.16816.F32 R68, R4.reuse, R24, RZ ;  /* 0x000000180444723c */ /* 0x050fec00000018ff */
[C---:B------:R-:W-:Y:S06]  /*2870*/  HMMA.16816.F32 R80, R4.reuse, R22, RZ ;  /* 0x000000160450723c */ /* 0x040fec00000018ff */
[C---:B------:R-:W-:Y:S06]  /*2880*/  HMMA.16816.F32 R88, R4.reuse, R34, RZ ;  /* 0x000000220458723c */ /* 0x040fec00000018ff */
[C---:B------:R-:W-:Y:S06]  /*2890*/  HMMA.16816.F32 R84, R4.reuse, R30, RZ ;  /* 0x0000001e0454723c */ /* 0x040fec00000018ff */
[----:B------:R-:W-:Y:S01]  /*28a0*/  HMMA.16816.F32 R76, R4, R26, RZ ;  /* 0x0000001a044c723c */ /* 0x000fe200000018ff */
[----:B------:R-:W-:Y:S05]  /*28b0*/  LDSM.16.M88.4 R4, [R224+0x3000] ;  /* 0x00300000e004783b */ /* 0x000fea0000000200 */
[C---:B------:R-:W-:Y:S06]  /*28c0*/  HMMA.16816.F32 R92, R8.reuse, R20, RZ ;  /* 0x00000014085c723c */ /* 0x040fec00000018ff */
[C---:B------:R-:W-:Y:S06]  /*28d0*/  HMMA.16816.F32 R108, R8.reuse, R22, RZ ;  /* 0x00000016086c723c */ /* 0x040fec00000018ff */
[----:B------:R-:W-:Y:S06]  /*28e0*/  HMMA.16816.F32 R20, R8, R24, RZ ;  /* 0x000000180814723c */ /* 0x000fec00000018ff */
[----:B------:R-:W-:Y:S01]  /*28f0*/  HMMA.16816.F32 R132, R12, R48, R36 ;  /* 0x000000300c84723c */ /* 0x000fe20000001824 */
[----:B------:R-:W2:Y:S05]  /*2900*/  LDSM.16.M88.4 R36, [R221+0x7000] ;  /* 0x00700000dd24783b */ /* 0x000eaa0000000200 */
[C---:B------:R-:W-:Y:S06]  /*2910*/  HMMA.16816.F32 R64, R8.reuse, R28, RZ ;  /* 0x0000001c0840723c */ /* 0x040fec00000018ff */
[C---:B------:R-:W-:Y:S06]  /*2920*/  HMMA.16816.F32 R116, R8.reuse, R34, RZ ;  /* 0x000000220874723c */ /* 0x040fec00000018ff */
[C---:B------:R-:W-:Y:S06]  /*2930*/  HMMA.16816.F32 R104, R8.reuse, R26, RZ ;  /* 0x0000001a0868723c */ /* 0x040fec00000018ff */
[C---:B------:R-:W-:Y:S01]  /*2940*/  HMMA.16816.F32 R72, R8.reuse, R32, RZ ;  /* 0x000000200848723c */ /* 0x040fe200000018ff */
[----:B------:R-:W3:Y:S05]  /*2950*/  LDSM.16.M88.4 R32, [R221+0x7400] ;  /* 0x00740000dd20783b */ /* 0x000eea0000000200 */
[----:B------:R-:W-:Y:S01]  /*2960*/  HMMA.16816.F32 R112, R8, R30, RZ ;  /* 0x0000001e0870723c */ /* 0x000fe200000018ff */
[----:B------:R-:W4:Y:S04]  /*2970*/  LDSM.16.M88.4 R28, [R221+0x7800] ;  /* 0x00780000dd1c783b */ /* 0x000f280000000200 */
[----:B------:R-:W-:Y:S01]  /*2980*/  LDSM.16.M88.4 R8, [R224+0x2000] ;  /* 0x00200000e008783b */ /* 0x000fe20000000200 */
[C---:B------:R-:W-:Y:S06]  /*2990*/  HMMA.16816.F32 R24, R12.reuse, R40, R60 ;  /* 0x000000280c18723c */ /* 0x040fec000000183c */
[C---:B------:R-:W-:Y:S01]  /*29a0*/  HMMA.16816.F32 R96, R12.reuse, R52, R44 ;  /* 0x000000340c60723c */ /* 0x040fe2000000182c */
[----:B------:R-:W-:Y:S05]  /*29b0*/  LDSM.16.M88.4 R44, [R223+0x7000] ;  /* 0x00700000df2c783b */ /* 0x000fea0000000200 */
[C---:B------:R-:W-:Y:S06]  /*29c0*/  HMMA.16816.F32 R148, R12.reuse, R56, R68 ;  /* 0x000000380c94723c */ /* 0x040fec0000001844 */
[C---:B------:R-:W-:Y:S06]  /*29d0*/  HMMA.16816.F32 R80, R12.reuse, R42, R80 ;  /* 0x0000002a0c50723c */ /* 0x040fec0000001850 */
[C---:B------:R-:W-:Y:S06]  /*29e0*/  HMMA.16816.F32 R140, R12.reuse, R54, R88 ;  /* 0x000000360c8c723c */ /* 0x040fec0000001858 */
[C---:B------:R-:W-:Y:S06]  /*29f0*/  HMMA.16816.F32 R84, R12.reuse, R50, R84 ;  /* 0x000000320c54723c */ /* 0x040fec0000001854 */
[----:B------:R-:W-:Y:S01]  /*2a00*/  HMMA.16816.F32 R128, R12, R58, R76 ;  /* 0x0000003a0c80723c */ /* 0x000fe2000000184c */
[----:B------:R-:W4:Y:S05]  /*2a10*/  LDSM.16.M88.4 R12, [R221+0x7c00] ;  /* 0x007c0000dd0c783b */ /* 0x000f2a0000000200 */
[C---:B-1----:R-:W-:Y:S01]  /*2a20*/  HMMA.16816.F32 R120, R16.reuse, R56, R20 ;  /* 0x000000381078723c */ /* 0x042fe20000001814 */
[----:B------:R-:W1:Y:S05]  /*2a30*/  LDSM.16.M88.4 R20, [R225+0x3000] ;  /* 0x00300000e114783b */ /* 0x000e6a0000000200 */
        /* <DEDUP_REMOVED lines=9> */
[----:B------:R-:W-:Y:S05]  /*2ad0*/  LDSM.16.M88.4 R56, [R223+0x7800] ;  /* 0x00780000df38783b */ /* 0x000fea0000000200 */
[C---:B--2---:R-:W-:Y:S01]  /*2ae0*/  HMMA.16816.F32 R40, R4.reuse, R36, R24 ;  /* 0x000000240428723c */ /* 0x044fe20000001818 */
[----:B------:R-:W2:Y:S05]  /*2af0*/  LDSM.16.M88.4 R24, [R225+0x2000] ;  /* 0x00200000e118783b */ /* 0x000eaa0000000200 */
[C---:B------:R-:W-:Y:S06]  /*2b00*/  HMMA.16816.F32 R76, R4.reuse, R38, R80 ;  /* 0x00000026044c723c */ /* 0x040fec0000001850 */
[C---:B---3--:R-:W-:Y:S06]  /*2b10*/  HMMA.16816.F32 R96, R4.reuse, R32, R96 ;  /* 0x000000200460723c */ /* 0x048fec0000001860 */
[C---:B----4-:R-:W-:Y:S06]  /*2b20*/  HMMA.16816.F32 R88, R4.reuse, R28, R132 ;  /* 0x0000001c0458723c */ /* 0x050fec0000001884 */
        /* <DEDUP_REMOVED lines=15> */
[----:B------:R-:W-:Y:S01]  /*2c20*/  LDSM.16.M88.4 R12, [R224+0x5000] ;  /* 0x00500000e00c783b */ /* 0x000fe20000000200 */
[-C--:B-1----:R-:W-:Y:S03]  /*2c30*/  HMMA.16816.F32 R112, R20, R44.reuse, R40 ;  /* 0x0000002c1470723c */ /* 0x082fe60000001828 */
[----:B------:R-:W1:Y:S03]  /*2c40*/  LDSM.16.M88.4 R40, [R221+0x8000] ;  /* 0x00800000dd28783b */ /* 0x000e660000000200 */
[----:B--2---:R-:W-:Y:S01]  /*2c50*/  HMMA.16816.F32 R64, R24, R44, R4 ;  /* 0x0000002c1840723c */ /* 0x004fe20000001804 */
[----:B------:R-:W-:Y:S05]  /*2c60*/  LDSM.16.M88.4 R4, [R225+0x5000] ;  /* 0x00500000e104783b */ /* 0x000fea0000000200 */
[C---:B------:R-:W-:Y:S06]  /*2c70*/  HMMA.16816.F32 R132, R20.reuse, R48, R96 ;  /* 0x000000301484723c */ /* 0x040fec0000001860 */
[----:B------:R-:W-:Y:S06]  /*2c80*/  HMMA.16816.F32 R96, R20, R50, R92 ;  /* 0x000000321460723c */ /* 0x000fec000000185c */
[-C--:B------:R-:W-:Y:S01]  /*2c90*/  HMMA.16816.F32 R92, R24, R46.reuse, R36 ;  /* 0x0000002e185c723c */ /* 0x080fe20000001824 */
[----:B------:R-:W2:Y:S05]  /*2ca0*/  LDSM.16.M88.4 R36, [R221+0x8400] ;  /* 0x00840000dd24783b */ /* 0x000eaa0000000200 */
[C---:B------:R-:W-:Y:S01]  /*2cb0*/  HMMA.16816.F32 R136, R20.reuse, R46, R76 ;  /* 0x0000002e1488723c */ /* 0x040fe2000000184c */
[----:B------:R-:W-:Y:S05]  /*2cc0*/  LDSM.16.M88.4 R44, [R223+0x8800] ;  /* 0x00880000df2c783b */ /* 0x000fea0000000200 */
        /* <DEDUP_REMOVED lines=11> */
[----:B------:R-:W-:Y:S04]  /*2d80*/  LDSM.16.M88.4 R24, [R223+0x8000] ;  /* 0x00800000df18783b */ /* 0x000fe80000000200 */
[----:B------:R-:W3:Y:S01]  /*2d90*/  LDSM.16.M88.4 R8, [R225+0x4000] ;  /* 0x00400000e108783b */ /* 0x000ee20000000200 */
[----:B-1----:R-:W-:Y:S03]  /*2da0*/  HMMA.16816.F32 R48, R16, R40, R64 ;  /* 0x000000281030723c */ /* 0x002fe60000001840 */
[----:B------:R-:W1:Y:S01]  /*2db0*/  LDSM.16.M88.4 R52, [R223+0x8c00] ;  /* 0x008c0000df34783b */ /* 0x000e620000000200 */
[----:B------:R-:W-:-:S04]  /*2dc0*/  DEPBAR.LE SB0, 0x0 ;  /* 0x000080000000791a */ /* 0x000fc80000000000 */
[C---:B------:R-:W-:Y:S06]  /*2dd0*/  HMMA.16816.F32 R56, R12.reuse, R40, R112 ;  /* 0x000000280c38723c */ /* 0x040fec0000001870 */
[C---:B------:R-:W-:Y:S06]  /*2de0*/  HMMA.16816.F32 R112, R12.reuse, R34, R116 ;  /* 0x000000220c70723c */ /* 0x040fec0000001874 */
[C---:B------:R-:W-:Y:S06]  /*2df0*/  HMMA.16816.F32 R64, R12.reuse, R42, R136 ;  /* 0x0000002a0c40723c */ /* 0x040fec0000001888 */
[C---:B--2---:R-:W-:Y:S06]  /*2e00*/  HMMA.16816.F32 R68, R12.reuse, R36, R132 ;  /* 0x000000240c44723c */ /* 0x044fec0000001884 */
[C---:B------:R-:W-:Y:S06]  /*2e10*/  HMMA.16816.F32 R96, R12.reuse, R38, R96 ;  /* 0x000000260c60723c */ /* 0x040fec0000001860 */
[C---:B------:R-:W-:Y:S06]  /*2e20*/  HMMA.16816.F32 R104, R12.reuse, R32, R128 ;  /* 0x000000200c68723c */ /* 0x040fec0000001880 */
[C---:B------:R-:W-:Y:S06]  /*2e30*/  HMMA.16816.F32 R116, R12.reuse, R28, R140 ;  /* 0x0000001c0c74723c */ /* 0x040fec000000188c */
[----:B------:R-:W-:Y:S06]  /*2e40*/  HMMA.16816.F32 R108, R12, R30, R124 ;  /* 0x0000001e0c6c723c */ /* 0x000fec000000187c */
[C---:B------:R-:W-:Y:S06]  /*2e50*/  HMMA.16816.F32 R12, R16.reuse, R36, R88 ;  /* 0x00000024100c723c */ /* 0x040fec0000001858 */
[C---:B------:R-:W-:Y:S01]  /*2e60*/  HMMA.16816.F32 R88, R16.reuse, R28, R72 ;  /* 0x0000001c1058723c */ /* 0x040fe20000001848 */
[----:B------:R-:W2:Y:S05]  /*2e70*/  @P6 LDC R29, c[0x0][0x2e8] ;  /* 0x0000ba00ff1d6b82 */ /* 0x000eaa0000000800 */
[----:B------:R-:W-:Y:S01]  /*2e80*/  HMMA.16816.F32 R92, R16, R42, R92 ;  /* 0x0000002a105c723c */ /* 0x000fe2000000185c */
[----:B------:R-:W-:-:S04]  /*2e90*/  SHF.L.U32 R28, R158, 0x1, RZ ;  /* 0x000000019e1c7819 */ /* 0x000fc800000006ff */
[----:B------:R-:W-:Y:S01]  /*2ea0*/  LOP3.LUT R28, R28, 0x6, RZ, 0xc0, !PT ;  /* 0x000000061c1c7812 */ /* 0x000fe200078ec0ff */
[C---:B------:R-:W-:Y:S04]  /*2eb0*/  HMMA.16816.F32 R84, R16.reuse, R38, R84 ;  /* 0x000000261054723c */ /* 0x040fe80000001854 */
[----:B------:R-:W-:Y:S02]  /*2ec0*/  IMAD R28, R100, 0x40, R28 ;  /* 0x00000040641c7824 */ /* 0x000fe400078e021c */
[----:B------:R-:W-:Y:S01]  /*2ed0*/  HMMA.16816.F32 R80, R16, R32, R80 ;  /* 0x000000201050723c */ /* 0x000fe20000001850 */
[----:B------:R-:W-:Y:S02]  /*2ee0*/  IMAD.MOV.U32 R100, RZ, RZ, RZ ;  /* 0x000000ffff647224 */ /* 0x000fe400078e00ff */
[----:B------:R-:W-:-:S03]  /*2ef0*/  ISETP.GE.AND P1, PT, R28, R101, PT ;  /* 0x000000651c00720c */ /* 0x000fc60003f26270 */
[C---:B------:R-:W-:Y:S01]  /*2f00*/  HMMA.16816.F32 R76, R16.reuse, R34, R76 ;  /* 0x00000022104c723c */ /* 0x040fe2000000184c */
[----:B--2---:R-:W2:Y:S05]  /*2f10*/  @P6 MUFU.RCP R29, R29 ;  /* 0x0000001d001d6308 */ /* 0x004eaa0000001000 */
[----:B------:R-:W-:Y:S06]  /*2f20*/  HMMA.16816.F32 R72, R16, R30, R60 ;  /* 0x0000001e1048723c */ /* 0x000fec000000183c */
[-C--:B---3--:R-:W-:Y:S06]  /*2f30*/  HMMA.16816.F32 R16, R8, R24.reuse, R48 ;  /* 0x000000180810723c */ /* 0x088fec0000001830 */
[----:B------:R-:W-:Y:S01]  /*2f40*/  HMMA.16816.F32 R60, R4, R24, R56 ;  /* 0x00000018043c723c */ /* 0x000fe20000001838 */
[----:B--2--5:R-:W-:Y:S01]  /*2f50*/  @P6 FMUL.FTZ R100, R154, R29 ;  /* 0x0000001d9a646220 */ /* 0x024fe20000410000 */
[----:B------:R-:W-:-:S04]  /*2f60*/  VIADD R29, R28, 0x19 ;  /* 0x000000191c1d7836 */ /* 0x000fc80000000000 */
[----:B------:R-:W-:Y:S06]  /*2f70*/  HMMA.16816.F32 R32, R4, R26, R64 ;  /* 0x0000001a0420723c */ /* 0x000fec0000001840 */
[----:B------:R-:W-:Y:S06]  /*2f80*/  HMMA.16816.F32 R12, R8, R20, R12 ;  /* 0x00000014080c723c */ /* 0x000fec000000180c */
[----:B------:R-:W-:Y:S01]  /*2f90*/  FMUL.FTZ R0, R16, UR5 ;  /* 0x0000000510007c20 */ /* 0x000fe20008410000 */
[----:B------:R-:W-:Y:S01]  /*2fa0*/  SHF.R.S32.HI R16, RZ, 0x1f, R155 ;  /* 0x0000001fff107819 */ /* 0x000fe2000001149b */
[----:B------:R-:W-:Y:S01]  /*2fb0*/  HMMA.16816.F32 R56, R4, R46, R112 ;  /* 0x0000002e0438723c */ /* 0x000fe20000001870 */
[----:B------:R-:W-:Y:S01]  /*2fc0*/  FMUL.FTZ R17, R17, UR5 ;  /* 0x0000000511117c20 */ /* 0x000fe20008410000 */
[----:B------:R2:W3:Y:S01]  /*2fd0*/  MUFU.TANH R31, R0 ;  /* 0x00000000001f7308 */ /* 0x0004e20000002400 */
[----:B------:R-:W-:Y:S01]  /*2fe0*/  FMUL.FTZ R18, R18, UR5 ;  /* 0x0000000512127c20 */ /* 0x000fe20008410000 */
[----:B------:R-:W-:-:S02]  /*2ff0*/  FMUL.FTZ R3, R60, UR5 ;  /* 0x000000053c037c20 */ /* 0x000fc40008410000 */
[C---:B------:R-:W-:Y:S04]  /*3000*/  HMMA.16816.F32 R40, R4.reuse, R20, R68 ;  /* 0x000000140428723c */ /* 0x040fe80000001844 */
[----:B------:R4:W3:Y:S02]  /*3010*/  MUFU.TANH R30, R17 ;  /* 0x00000011001e7308 */ /* 0x0008e40000002400 */
[----:B------:R-:W-:Y:S04]  /*3020*/  HMMA.16816.F32 R36, R4, R22, R96 ;  /* 0x000000160424723c */ /* 0x000fe80000001860 */
[----:B------:R-:W-:-:S02]  /*3030*/  FMUL.FTZ R60, R14, UR5 ;  /* 0x000000050e3c7c20 */ /* 0x000fc40008410000 */
[C---:B------:R-:W-:Y:S01]  /*3040*/  HMMA.16816.F32 R48, R4.reuse, R44, R104 ;  /* 0x0000002c0430723c */ /* 0x040fe20000001868 */
[----:B--2---:R-:W-:Y:S01]  /*3050*/  LEA.HI R0, R16, R155, RZ, 0x2 ;  /* 0x0000009b10007211 */ /* 0x004fe200078f10ff */
[----:B------:R-:W-:Y:S01]  /*3060*/  FMUL.FTZ R16, R63, UR5 ;  /* 0x000000053f107c20 */ /* 0x000fe20008410000 */
[----:B------:R-:W-:Y:S01]  /*3070*/  FMUL.FTZ R63, R15, UR5 ;  /* 0x000000050f3f7c20 */ /* 0x000fe20008410000 */
[----:B------:R-:W-:Y:S01]  /*3080*/  VIADD R15, R28, 0x8 ;  /* 0x000000081c0f7836 */ /* 0x000fe20000000000 */
[----:B------:R-:W-:Y:S01]  /*3090*/  LOP3.LUT R0, R0, 0xfffffffc, RZ, 0xc0, !PT ;  /* 0xfffffffc00007812 */ /* 0x000fe200078ec0ff */
[----:B-1----:R-:W-:Y:S03]  /*30a0*/  HMMA.16816.F32 R112, R4, R52, R116 ;  /* 0x000000340470723c */ /* 0x002fe60000001874 */
[----:B------:R-:W-:Y:S01]  /*30b0*/  ISETP.GE.AND P5, PT, R15, R101, PT ;  /* 0x000000650f00720c */ /* 0x000fe20003fa6270 */
[----:B------:R-:W-:-:S02]  /*30c0*/  IMAD.IADD R0, R155, 0x1, -R0 ;  /* 0x000000019b007824 */ /* 0x000fc400078e0a00 */
[----:B------:R-:W-:Y:S01]  /*30d0*/  HMMA.16816.F32 R108, R4, R54, R108 ;  /* 0x00000036046c723c */ /* 0x000fe2000000186c */
[----:B------:R-:W-:Y:S01]  /*30e0*/  FMUL.FTZ R64, R40, UR5 ;  /* 0x0000000528407c20 */ /* 0x000fe20008410000 */
[----:B------:R-:W-:Y:S01]  /*30f0*/  FMUL.FTZ R67, R43, UR5 ;  /* 0x000000052b437c20 */ /* 0x000fe20008410000 */
[----:B------:R1:W-:Y:S01]  /*3100*/  STL [R1+0x84], R0 ;  /* 0x0000840001007387 */ /* 0x0003e20000100800 */
[----:B------:R-:W-:Y:S01]  /*3110*/  FMUL.FTZ R65, R41, UR5 ;  /* 0x0000000529417c20 */ /* 0x000fe20008410000 */
[----:B------:R-:W-:Y:S01]  /*3120*/  FMUL.FTZ R66, R42, UR5 ;  /* 0x000000052a427c20 */ /* 0x000fe20008410000 */
[----:B------:R-:W-:Y:S01]  /*3130*/  HMMA.16816.F32 R4, R8, R44, R80 ;  /* 0x0000002c0804723c */ /* 0x000fe20000001850 */
[----:B------:R-:W-:Y:S01]  /*3140*/  FMUL.FTZ R70, R37, UR5 ;  /* 0x0000000525467c20 */ /* 0x000fe20008410000 */
[----:B------:R-:W-:Y:S01]  /*3150*/  FMUL.FTZ R71, R38, UR5 ;  /* 0x0000000526477c20 */ /* 0x000fe20008410000 */
[----:B------:R-:W-:-:S03]  /*3160*/  FMUL.FTZ R69, R36, UR5 ;  /* 0x0000000524457c20 */ /* 0x000fc60008410000 */
[----:B------:R-:W-:Y:S01]  /*3170*/  HMMA.16816.F32 R20, R8, R22, R84 ;  /* 0x000000160814723c */ /* 0x000fe20000001854 */
[----:B------:R-:W-:Y:S01]  /*3180*/  FMUL.FTZ R81, R51, UR5 ;  /* 0x0000000533517c20 */ /* 0x000fe20008410000 */
[----:B------:R-:W-:Y:S01]  /*3190*/  FMUL.FTZ R83, R56, UR5 ;  /* 0x0000000538537c20 */ /* 0x000fe20008410000 */
[----:B------:R-:W-:-:S03]  /*31a0*/  IMAD R80, R152, 0x20, R102 ;  /* 0x0000002098507824 */ /* 0x000fc600078e0266 */
[C---:B------:R-:W-:Y:S01]  /*31b0*/  HMMA.16816.F32 R24, R8.reuse, R26, R92 ;  /* 0x0000001a0818723c */ /* 0x040fe2000000185c */
[----:B------:R-:W-:Y:S05]  /*31c0*/  MUFU.TANH R81, R81 ;  /* 0x0000005100517308 */ /* 0x000fea0000002400 */
[C---:B------:R-:W-:Y:S01]  /*31d0*/  HMMA.16816.F32 R44, R8.reuse, R46, R76 ;  /* 0x0000002e082c723c */ /* 0x040fe2000000184c */
[----:B------:R-:W-:Y:S01]  /*31e0*/  FMUL.FTZ R95, R59, UR5 ;  /* 0x000000053b5f7c20 */ /* 0x000fe20008410000 */
[----:B------:R-:W-:Y:S01]  /*31f0*/  FMUL.FTZ R94, R58, UR5 ;  /* 0x000000053a5e7c20 */ /* 0x000fe20008410000 */
[----:B------:R-:W-:Y:S01]  /*3200*/  FMUL.FTZ R93, R57, UR5 ;  /* 0x00000005395d7c20 */ /* 0x000fe20008410000 */
[----:B-1----:R-:W-:Y:S01]  /*3210*/  FMUL.FTZ R0, R61, UR5 ;  /* 0x000000053d007c20 */ /* 0x002fe20008410000 */
[----:B------:R-:W-:Y:S01]  /*3220*/  FMUL.FTZ R61, R35, UR5 ;  /* 0x00000005233d7c20 */ /* 0x000fe20008410000 */
[----:B------:R-:W-:Y:S01]  /*3230*/  HMMA.16816.F32 R84, R8, R52, R88 ;  /* 0x000000340854723c */ /* 0x000fe20000001858 */
[----:B------:R1:W-:Y:S01]  /*3240*/  MUFU.TANH R53, R18 ;  /* 0x0000001200357308 */ /* 0x0003e20000002400 */
[----:B------:R-:W-:Y:S01]  /*3250*/  FMUL.FTZ R77, R7, UR5 ;  /* 0x00000005074d7c20 */ /* 0x000fe20008410000 */
[----:B------:R-:W-:Y:S01]  /*3260*/  FMUL.FTZ R76, R50, UR5 ;  /* 0x00000005324c7c20 */ /* 0x000fe20008410000 */
[----:B------:R-:W-:-:S02]  /*3270*/  FMUL.FTZ R78, R49, UR5 ;  /* 0x00000005314e7c20 */ /* 0x000fc40008410000 */
[----:B------:R-:W-:Y:S01]  /*3280*/  HMMA.16816.F32 R88, R8, R54, R72 ;  /* 0x000000360858723c */ /* 0x000fe20000001848 */
[----:B------:R-:W-:Y:S01]  /*3290*/  FMUL.FTZ R37, R22, UR5 ;  /* 0x0000000516257c20 */ /* 0x000fe20008410000 */
[----:B------:R-:W-:Y:S01]  /*32a0*/  FMUL.FTZ R22, R4, UR5 ;  /* 0x0000000504167c20 */ /* 0x000fe20008410000 */
[----:B------:R2:W-:Y:S01]  /*32b0*/  MUFU.TANH R35, R0 ;  /* 0x0000000000237308 */ /* 0x0005e20000002400 */
[----:B----4-:R-:W-:Y:S01]  /*32c0*/  FMUL.FTZ R17, R20, UR5 ;  /* 0x0000000514117c20 */ /* 0x010fe20008410000 */
[----:B------:R-:W-:Y:S02]  /*32d0*/  VIADD R20, R28, 0x11 ;  /* 0x000000111c147836 */ /* 0x000fe40000000000 */
[----:B------:R-:W-:Y:S01]  /*32e0*/  FMUL.FTZ R52, R32, UR5 ;  /* 0x0000000520347c20 */ /* 0x000fe20008410000 */
[----:B------:R-:W-:Y:S01]  /*32f0*/  FMUL.FTZ R8, R19, UR5 ;  /* 0x0000000513087c20 */ /* 0x000fe20008410000 */
[----:B------:R-:W-:Y:S01]  /*3300*/  FMUL.FTZ R19, R13, UR5 ;  /* 0x000000050d137c20 */ /* 0x000fe20008410000 */
[----:B------:R-:W-:Y:S01]  /*3310*/  IADD3 R13, R28, 0x1, RZ ;  /* 0x000000011c0d7810 */ /* 0x000fe20007ffe0ff */
[----:B------:R-:W-:Y:S01]  /*3320*/  FMUL.FTZ R54, R33, UR5 ;  /* 0x0000000521367c20 */ /* 0x000fe20008410000 */
[----:B------:R-:W-:Y:S01]  /*3330*/  FMUL.FTZ R72, R5, UR5 ;  /* 0x0000000505487c20 */ /* 0x000fe20008410000 */
[----:B------:R4:W-:Y:S01]  /*3340*/  MUFU.TANH R33, R3 ;  /* 0x0000000300217308 */ /* 0x0009e20000002400 */
[----:B------:R-:W-:Y:S01]  /*3350*/  FMUL.FTZ R9, R62, UR5 ;  /* 0x000000053e097c20 */ /* 0x000fe20008410000 */
[----:B------:R-:W-:Y:S01]  /*3360*/  FMUL.FTZ R55, R34, UR5 ;  /* 0x0000000522377c20 */ /* 0x000fe20008410000 */
[----:B------:R-:W-:Y:S01]  /*3370*/  FMUL.FTZ R59, R46, UR5 ;  /* 0x000000052e3b7c20 */ /* 0x000fe20008410000 */
[----:B------:R-:W-:Y:S01]  /*3380*/  FMUL.FTZ R58, R45, UR5 ;  /* 0x000000052d3a7c20 */ /* 0x000fe20008410000 */
[----:B------:R-:W-:Y:S01]  /*3390*/  FMUL.FTZ R11, R12, UR5 ;  /* 0x000000050c0b7c20 */ /* 0x000fe20008410000 */
[----:B------:R-:W-:Y:S01]  /*33a0*/  FMUL.FTZ R10, R25, UR5 ;  /* 0x00000005190a7c20 */ /* 0x000fe20008410000 */
[----:B-1----:R-:W-:Y:S01]  /*33b0*/  IADD3 R18, R28, 0x10, RZ ;  /* 0x000000101c127810 */ /* 0x002fe20007ffe0ff */
[----:B------:R1:W-:Y:S01]  /*33c0*/  MUFU.TANH R62, R8 ;  /* 0x00000008003e7308 */ /* 0x0003e20000002400 */
[----:B--2---:R-:W-:Y:S01]  /*33d0*/  IADD3 R0, R101, R238, -R204 ;  /* 0x000000ee65007210 */ /* 0x004fe20007ffe8cc */
[----:B------:R-:W-:Y:S01]  /*33e0*/  FMUL.FTZ R74, R6, UR5 ;  /* 0x00000005064a7c20 */ /* 0x000fe20008410000 */
[----:B------:R-:W-:Y:S01]  /*33f0*/  FMUL.FTZ R75, R48, UR5 ;  /* 0x00000005304b7c20 */ /* 0x000fe20008410000 */
[----:B------:R-:W-:Y:S01]  /*3400*/  FMUL.FTZ R82, R47, UR5 ;  /* 0x000000052f527c20 */ /* 0x000fe20008410000 */
[----:B------:R-:W-:Y:S01]  /*3410*/  FMUL.FTZ R25, R26, UR5 ;  /* 0x000000051a197c20 */ /* 0x000fe20008410000 */
[----:B------:R-:W-:-:S02]  /*3420*/  IMAD.IADD R5, R0, 0x1, -R13 ;  /* 0x0000000100057824 */ /* 0x000fc400078e0a0d */
[----:B------:R-:W-:Y:S01]  /*3430*/  FMUL.FTZ R73, R39, UR5 ;  /* 0x0000000527497c20 */ /* 0x000fe20008410000 */
[----:B------:R2:W-:Y:S01]  /*3440*/  MUFU.TANH R34, R16 ;  /* 0x0000001000227308 */ /* 0x0005e20000002400 */
[----:B----4-:R-:W-:Y:S02]  /*3450*/  IMAD.IADD R3, R0, 0x1, -R28 ;  /* 0x0000000100037824 */ /* 0x010fe400078e0a1c */
[----:B------:R-:W-:Y:S01]  /*3460*/  FMUL.FTZ R56, R44, UR5 ;  /* 0x000000052c387c20 */ /* 0x000fe20008410000 */
[----:B------:R-:W-:Y:S02]  /*3470*/  IMAD.IADD R6, R0, 0x1, -R18 ;  /* 0x0000000100067824 */ /* 0x000fe400078e0a12 */
[----:B------:R-:W-:Y:S01]  /*3480*/  FMUL.FTZ R68, R23, UR5 ;  /* 0x0000000517447c20 */ /* 0x000fe20008410000 */
[----:B------:R-:W-:Y:S01]  /*3490*/  FMUL.FTZ R27, R27, UR5 ;  /* 0x000000051b1b7c20 */ /* 0x000fe20008410000 */
[----:B------:R-:W-:Y:S02]  /*34a0*/  IABS R4, R3 ;  /* 0x0000000300047213 */ /* 0x000fe40000000000 */
[----:B------:R-:W-:Y:S01]  /*34b0*/  IABS R3, R5 ;  /* 0x0000000500037213 */ /* 0x000fe20000000000 */
[----:B-1----:R-:W-:Y:S01]  /*34c0*/  FMUL.FTZ R8, R24, UR5 ;  /* 0x0000000518087c20 */ /* 0x002fe20008410000 */
[----:B------:R-:W-:Y:S01]  /*34d0*/  I2FP.F32.S32 R4, R4 ;  /* 0x0000000400047245 */ /* 0x000fe20000201400 */
[----:B------:R-:W-:Y:S01]  /*34e0*/  MUFU.TANH R12, R10 ;  /* 0x0000000a000c7308 */ /* 0x000fe20000002400 */
[----:B------:R-:W-:Y:S01]  /*34f0*/  I2FP.F32.S32 R3, R3 ;  /* 0x0000000300037245 */ /* 0x000fe20000201400 */
[----:B------:R-:W-:Y:S01]  /*3500*/  FMUL.FTZ R24, R21, UR5 ;  /* 0x0000000515187c20 */ /* 0x000fe20008410000 */
[----:B------:R-:W-:Y:S01]  /*3510*/  IADD3 R5, R0, -R20, RZ ;  /* 0x8000001400057210 */ /* 0x000fe20007ffe0ff */
[----:B---3--:R-:W-:Y:S01]  /*3520*/  FFMA.FTZ R46, R4, -R100, R31 ;  /* 0x80000064042e7223 */ /* 0x008fe2000001001f */
[----:B------:R-:W-:-:S02]  /*3530*/  VIADD R21, R28, 0x18 ;  /* 0x000000181c157836 */ /* 0x000fc40000000000 */
[----:B------:R-:W-:Y:S01]  /*3540*/  FFMA.FTZ R45, R3, -R100, R30 ;  /* 0x80000064032d7223 */ /* 0x000fe2000001001e */
[----:B--2---:R-:W-:Y:S01]  /*3550*/  VIADD R16, R28, 0x9 ;  /* 0x000000091c107836 */ /* 0x004fe20000000000 */
[----:B------:R1:W2:Y:S01]  /*3560*/  MUFU.TANH R14, R8 ;  /* 0x00000008000e7308 */ /* 0x0002a20000002400 */
[C---:B------:R-:W-:Y:S01]  /*3570*/  IMAD.IADD R3, R0.reuse, 0x1, -R15 ;  /* 0x0000000100037824 */ /* 0x040fe200078e0a0f */
[----:B------:R-:W-:Y:S01]  /*3580*/  IABS R6, R6 ;  /* 0x0000000600067213 */ /* 0x000fe20000000000 */
[C---:B------:R-:W-:Y:S01]  /*3590*/  IMAD.IADD R4, R0.reuse, 0x1, -R16 ;  /* 0x0000000100047824 */ /* 0x040fe200078e0a10 */
[----:B------:R-:W-:Y:S01]  /*35a0*/  ISETP.GE.AND P0, PT, R13, R101, PT ;  /* 0x000000650d00720c */ /* 0x000fe20003f06270 */
[----:B------:R-:W-:Y:S01]  /*35b0*/  IMAD.IADD R7, R0, 0x1, -R21 ;  /* 0x0000000100077824 */ /* 0x000fe200078e0a15 */
[----:B------:R-:W-:Y:S01]  /*35c0*/  IABS R3, R3 ;  /* 0x0000000300037213 */ /* 0x000fe20000000000 */
[----:B------:R-:W-:Y:S01]  /*35d0*/  VIADD R30, R28, 0x20 ;  /* 0x000000201c1e7836 */ /* 0x000fe20000000000 */
[----:B------:R-:W-:Y:S01]  /*35e0*/  IABS R4, R4 ;  /* 0x0000000400047213 */ /* 0x000fe20000000000 */
[----:B------:R-:W3:Y:S01]  /*35f0*/  MUFU.TANH R11, R11 ;  /* 0x0000000b000b7308 */ /* 0x000ee20000002400 */
[----:B------:R-:W-:-:S02]  /*3600*/  ISETP.GE.AND P4, PT, R18, R101, PT ;  /* 0x000000651200720c */ /* 0x000fc40003f86270 */
[-C--:B------:R-:W-:Y:S02]  /*3610*/  ISETP.GE.AND P2, PT, R21, R101.reuse, PT ;  /* 0x000000651500720c */ /* 0x080fe40003f46270 */
[-C--:B------:R-:W-:Y:S02]  /*3620*/  ISETP.GE.AND P3, PT, R20, R101.reuse, PT ;  /* 0x000000651400720c */ /* 0x080fe40003f66270 */
[----:B------:R-:W-:Y:S01]  /*3630*/  ISETP.GE.AND P6, PT, R16, R101, PT ;  /* 0x000000651000720c */ /* 0x000fe20003fc6270 */
[----:B------:R-:W4:Y:S01]  /*3640*/  MUFU.TANH R10, R19 ;  /* 0x00000013000a7308 */ /* 0x000f220000002400 */
[----:B-1----:R-:W-:Y:S01]  /*3650*/  IABS R8, R5 ;  /* 0x0000000500087213 */ /* 0x002fe20000000000 */
[----:B------:R-:W-:Y:S01]  /*3660*/  IMAD.MOV.U32 R5, RZ, RZ, R4 ;  /* 0x000000ffff057224 */ /* 0x000fe200078e0004 */
[----:B------:R-:W-:Y:S02]  /*3670*/  I2FP.F32.S32 R4, R3 ;  /* 0x0000000300047245 */ /* 0x000fe40000201400 */
[----:B------:R-:W-:-:S02]  /*3680*/  IABS R3, R7 ;  /* 0x0000000700037213 */ /* 0x000fc40000000000 */
[----:B------:R-:W-:Y:S01]  /*3690*/  I2FP.F32.S32 R7, R5 ;  /* 0x0000000500077245 */ /* 0x000fe20000201400 */
[----:B------:R-:W-:Y:S01]  /*36a0*/  MUFU.TANH R32, R9 ;  /* 0x0000000900207308 */ /* 0x000fe20000002400 */
[----:B--2---:R-:W-:Y:S01]  /*36b0*/  FFMA.FTZ R51, R4, -R100, R14 ;  /* 0x8000006404337223 */ /* 0x004fe2000001000e */
[----:B------:R-:W-:Y:S01]  /*36c0*/  IMAD.MOV.U32 R4, RZ, RZ, R8 ;  /* 0x000000ffff047224 */ /* 0x000fe200078e0008 */
[----:B------:R-:W-:Y:S01]  /*36d0*/  I2FP.F32.S32 R5, R6 ;  /* 0x0000000600057245 */ /* 0x000fe20000201400 */
[----:B------:R-:W-:Y:S01]  /*36e0*/  FFMA.FTZ R50, R7, -R100, R12 ;  /* 0x8000006407327223 */ /* 0x000fe2000001000c */
[----:B------:R-:W-:Y:S01]  /*36f0*/  I2FP.F32.S32 R3, R3 ;  /* 0x0000000300037245 */ /* 0x000fe20000201400 */
[C---:B------:R-:W-:Y:S01]  /*3700*/  IMAD.IADD R6, R0.reuse, 0x1, -R30 ;  /* 0x0000000100067824 */ /* 0x040fe200078e0a1e */
[----:B------:R-:W-:Y:S01]  /*3710*/  I2FP.F32.S32 R4, R4 ;  /* 0x0000000400047245 */ /* 0x000fe20000201400 */
[----:B------:R-:W1:Y:S01]  /*3720*/  MUFU.TANH R9, R17 ;  /* 0x0000001100097308 */ /* 0x000e620000002400 */
[----:B---3--:R-:W-:Y:S01]  /*3730*/  FFMA.FTZ R49, R5, -R100, R11 ;  /* 0x8000006405317223 */ /* 0x008fe2000001000b */
[C---:B------:R-:W-:Y:S01]  /*3740*/  IADD3 R7, R0.reuse, -R29, RZ ;  /* 0x8000001d00077210 */ /* 0x040fe20007ffe0ff */
[----:B------:R-:W-:-:S02]  /*3750*/  VIADD R5, R0, 0x8 ;  /* 0x0000000800057836 */ /* 0x000fc40000000000 */
[----:B----4-:R-:W-:Y:S01]  /*3760*/  FFMA.FTZ R48, R4, -R100, R10 ;  /* 0x8000006404307223 */ /* 0x010fe2000001000a */
[----:B------:R-:W-:Y:S01]  /*3770*/  VIADD R4, R0, 0x40 ;  /* 0x0000004000047836 */ /* 0x000fe20000000000 */
[----:B------:R-:W-:Y:S01]  /*3780*/  IABS R8, R7 ;  /* 0x0000000700087213 */ /* 0x000fe20000000000 */
[----:B------:R-:W-:Y:S01]  /*3790*/  IMAD.IADD R7, R5, 0x1, -R28 ;  /* 0x0000000105077824 */ /* 0x000fe200078e0a1c */
[----:B------:R-:W-:Y:S01]  /*37a0*/  IABS R6, R6 ;  /* 0x0000000600067213 */ /* 0x000fe20000000000 */
[----:B------:R-:W2:Y:S01]  /*37b0*/  MUFU.TANH R17, R24 ;  /* 0x0000001800117308 */ /* 0x000ea20000002400 */
[----:B------:R-:W-:Y:S01]  /*37c0*/  FSEL R116, R50, -INF , !P6 ;  /* 0xff80000032747808 */ /* 0x000fe20007000000 */
[----:B------:R-:W-:Y:S01]  /*37d0*/  IMAD.MOV.U32 R10, RZ, RZ, R8 ;  /* 0x000000ffff0a7224 */ /* 0x000fe200078e0008 */
[----:B------:R-:W-:Y:S01]  /*37e0*/  IABS R7, R7 ;  /* 0x0000000700077213 */ /* 0x000fe20000000000 */
[----:B------:R-:W-:Y:S01]  /*37f0*/  IMAD.MOV.U32 R12, RZ, RZ, R6 ;  /* 0x000000ffff0c7224 */ /* 0x000fe200078e0006 */
[----:B------:R-:W-:-:S02]  /*3800*/  FSEL R122, R49, -INF , !P4 ;  /* 0xff800000317a7808 */ /* 0x000fc40006000000 */
[----:B------:R-:W-:Y:S01]  /*3810*/  I2FP.F32.S32 R10, R10 ;  /* 0x0000000a000a7245 */ /* 0x000fe20000201400 */
[----:B-1----:R-:W-:Y:S01]  /*3820*/  FFMA.FTZ R47, R3, -R100, R9 ;  /* 0x80000064032f7223 */ /* 0x002fe20000010009 */
[----:B------:R-:W-:Y:S01]  /*3830*/  VIADD R3, R0, 0x48 ;  /* 0x0000004800037836 */ /* 0x000fe20000000000 */
[----:B------:R-:W-:Y:S01]  /*3840*/  IADD3 R9, -R28, R4, RZ ;  /* 0x000000041c097210 */ /* 0x000fe20007ffe1ff */
[----:B------:R-:W1:Y:S01]  /*3850*/  MUFU.TANH R14, R22 ;  /* 0x00000016000e7308 */ /* 0x000e620000002400 */
[----:B------:R-:W-:Y:S01]  /*3860*/  FSEL R105, R51, -INF , !P5 ;  /* 0xff80000033697808 */ /* 0x000fe20006800000 */
[----:B------:R-:W-:Y:S01]  /*3870*/  IMAD.IADD R11, R3, 0x1, -R28 ;  /* 0x00000001030b7824 */ /* 0x000fe200078e0a1c */
[----:B------:R-:W-:Y:S01]  /*3880*/  IABS R6, R9 ;  /* 0x0000000900067213 */ /* 0x000fe20000000000 */
[----:B------:R-:W-:Y:S01]  /*3890*/  IMAD.MOV.U32 R9, RZ, RZ, R7 ;  /* 0x000000ffff097224 */ /* 0x000fe200078e0007 */
[----:B------:R-:W-:Y:S01]  /*38a0*/  FSEL R123, R48, -INF , !P3 ;  /* 0xff800000307b7808 */ /* 0x000fe20005800000 */
[----:B--2---:R-:W-:Y:S01]  /*38b0*/  FFMA.FTZ R44, R10, -R100, R17 ;  /* 0x800000640a2c7223 */ /* 0x004fe20000010011 */
[----:B------:R-:W-:Y:S01]  /*38c0*/  IABS R8, R11 ;  /* 0x0000000b00087213 */ /* 0x000fe20000000000 */
[----:B------:R-:W-:Y:S01]  /*38d0*/  IMAD.MOV.U32 R7, RZ, RZ, R6 ;  /* 0x000000ffff077224 */ /* 0x000fe200078e0006 */
[----:B------:R-:W-:Y:S01]  /*38e0*/  I2FP.F32.S32 R9, R9 ;  /* 0x0000000900097245 */ /* 0x000fe20000201400 */
[----:B------:R-:W-:Y:S01]  /*38f0*/  IMAD.IADD R10, R5, 0x1, -R15 ;  /* 0x00000001050a7824 */ /* 0x000fe200078e0a0f */
[----:B------:R-:W-:Y:S01]  /*3900*/  MOV R6, R8 ;  /* 0x0000000800067202 */ /* 0x000fe20000000f00 */
[----:B------:R-:W2:Y:S01]  /*3910*/  MUFU.TANH R25, R25 ;  /* 0x0000001900197308 */ /* 0x000ea20000002400 */
[----:B------:R-:W-:Y:S01]  /*3920*/  I2FP.F32.S32 R7, R7 ;  /* 0x0000000700077245 */ /* 0x000fe20000201400 */
[----:B------:R-:W-:Y:S01]  /*3930*/  FFMA.FTZ R40, R9, -R100, R53 ;  /* 0x8000006409287223 */ /* 0x000fe20000010035 */
[----:B------:R-:W-:Y:S01]  /*3940*/  I2FP.F32.S32 R6, R6 ;  /* 0x0000000600067245 */ /* 0x000fe20000201400 */
[----:B------:R-:W-:Y:S01]  /*3950*/  IMAD.IADD R9, R3, 0x1, -R13 ;  /* 0x0000000103097824 */ /* 0x000fe200078e0a0d */
[----:B------:R-:W-:Y:S01]  /*3960*/  I2FP.F32.S32 R8, R12 ;  /* 0x0000000c00087245 */ /* 0x000fe20000201400 */
[----:B------:R-:W-:Y:S01]  /*3970*/  FFMA.FTZ R39, R7, -R100, R33 ;  /* 0x8000006407277223 */ /* 0x000fe20000010021 */
[----:B------:R-:W-:-:S02]  /*3980*/  IMAD.IADD R7, R5, 0x1, -R13 ;  /* 0x0000000105077824 */ /* 0x000fc400078e0a0d */
[-C--:B------:R-:W-:Y:S01]  /*3990*/  FFMA.FTZ R38, R6, -R100.reuse, R32 ;  /* 0x8000006406267223 */ /* 0x080fe20000010020 */
[----:B------:R-:W-:Y:S01]  /*39a0*/  IMAD.IADD R6, R4, 0x1, -R13 ;  /* 0x0000000104067824 */ /* 0x000fe200078e0a0d */
[----:B------:R3:W4:Y:S01]  /*39b0*/  MUFU.TANH R19, R52 ;  /* 0x0000003400137308 */ /* 0x0007220000002400 */
[----:B-1----:R-:W-:Y:S01]  /*39c0*/  FFMA.FTZ R43, R8, -R100, R14 ;  /* 0x80000064082b7223 */ /* 0x002fe2000001000e */
[----:B------:R-:W-:Y:S01]  /*39d0*/  IMAD.IADD R11, R4, 0x1, -R15 ;  /* 0x00000001040b7824 */ /* 0x000fe200078e0a0f */
[----:B------:R-:W-:Y:S01]  /*39e0*/  IABS R8, R7 ;  /* 0x0000000700087213 */ /* 0x000fe20000000000 */
[----:B------:R-:W-:Y:S01]  /*39f0*/  FMUL.FTZ R51, R114, UR5 ;  /* 0x0000000572337c20 */ /* 0x000fe20008410000 */
[----:B------:R-:W-:Y:S02]  /*3a00*/  IABS R7, R6 ;  /* 0x0000000600077213 */ /* 0x000fe40000000000 */
[----:B------:R-:W-:Y:S01]  /*3a10*/  IABS R10, R10 ;  /* 0x0000000a000a7213 */ /* 0x000fe20000000000 */
[----:B------:R-:W-:Y:S01]  /*3a20*/  MUFU.TANH R23, R54 ;  /* 0x0000003600177308 */ /* 0x000fe20000002400 */
[----:B------:R-:W-:-:S02]  /*3a30*/  IABS R6, R9 ;  /* 0x0000000900067213 */ /* 0x000fc40000000000 */
[----:B------:R-:W-:Y:S02]  /*3a40*/  IABS R9, R11 ;  /* 0x0000000b00097213 */ /* 0x000fe40000000000 */
[----:B------:R-:W-:Y:S02]  /*3a50*/  I2FP.F32.S32 R8, R8 ;  /* 0x0000000800087245 */ /* 0x000fe40000201400 */
[----:B------:R-:W-:Y:S01]  /*3a60*/  MOV R11, R7 ;  /* 0x00000007000b7202 */ /* 0x000fe20000000f00 */
[----:B------:R-:W-:Y:S01]  /*3a70*/  IMAD.MOV.U32 R7, RZ, RZ, R10 ;  /* 0x000000ffff077224 */ /* 0x000fe200078e000a */
[----:B------:R-:W-:Y:S01]  /*3a80*/  MUFU.TANH R12, R61 ;  /* 0x0000003d000c7308 */ /* 0x000fe20000002400 */
[----:B------:R-:W-:Y:S01]  /*3a90*/  FFMA.FTZ R32, R8, -R100, R62 ;  /* 0x8000006408207223 */ /* 0x000fe2000001003e */
[----:B------:R-:W-:Y:S01]  /*3aa0*/  I2FP.F32.S32 R8, R6 ;  /* 0x0000000600087245 */ /* 0x000fe20000201400 */
[----:B---3--:R-:W-:Y:S01]  /*3ab0*/  FMUL.FTZ R52, R115, UR5 ;  /* 0x0000000573347c20 */ /* 0x008fe20008410000 */
[----:B------:R-:W-:-:S02]  /*3ac0*/  I2FP.F32.S32 R7, R7 ;  /* 0x0000000700077245 */ /* 0x000fc40000201400 */
[----:B------:R-:W-:Y:S01]  /*3ad0*/  I2FP.F32.S32 R6, R9 ;  /* 0x0000000900067245 */ /* 0x000fe20000201400 */
[-C--:B------:R-:W-:Y:S01]  /*3ae0*/  FFMA.FTZ R17, R8, -R100.reuse, R34 ;  /* 0x8000006408117223 */ /* 0x080fe20000010022 */
[----:B------:R-:W-:Y:S01]  /*3af0*/  I2FP.F32.S32 R10, R11 ;  /* 0x0000000b000a7245 */ /* 0x000fe20000201400 */
[-C--:B--2---:R-:W-:Y:S01]  /*3b00*/  FFMA.FTZ R42, R7, -R100.reuse, R25 ;  /* 0x80000064072a7223 */ /* 0x084fe20000010019 */
[--C-:B------:R-:W-:Y:S02]  /*3b10*/  IMAD.IADD R7, R5, 0x1, -R16.reuse ;  /* 0x0000000105077824 */ /* 0x100fe400078e0a10 */
[-C--:B----4-:R-:W-:Y:S01]  /*3b20*/  FFMA.FTZ R41, R6, -R100.reuse, R19 ;  /* 0x8000006406297223 */ /* 0x090fe20000010013 */
[C---:B------:R-:W-:Y:S02]  /*3b30*/  IMAD.IADD R6, R3.reuse, 0x1, -R15 ;  /* 0x0000000103067824 */ /* 0x040fe400078e0a0f */
[----:B------:R-:W-:Y:S01]  /*3b40*/  FFMA.FTZ R31, R10, -R100, R35 ;  /* 0x800000640a1f7223 */ /* 0x000fe20000010023 */
[C-C-:B------:R-:W-:Y:S01]  /*3b50*/  IMAD.IADD R8, R4.reuse, 0x1, -R16.reuse ;  /* 0x0000000104087824 */ /* 0x140fe200078e0a10 */
[----:B------:R-:W-:Y:S01]  /*3b60*/  IABS R7, R7 ;  /* 0x0000000700077213 */ /* 0x000fe20000000000 */
[----:B------:R-:W-:Y:S01]  /*3b70*/  IMAD.IADD R10, R3, 0x1, -R16 ;  /* 0x00000001030a7824 */ /* 0x000fe200078e0a10 */
[----:B------:R-:W-:Y:S01]  /*3b80*/  IABS R9, R6 ;  /* 0x0000000600097213 */ /* 0x000fe20000000000 */
[----:B------:R-:W1:Y:S01]  /*3b90*/  MUFU.TANH R22, R55 ;  /* 0x0000003700167308 */ /* 0x000e620000002400 */
[----:B------:R-:W-:Y:S01]  /*3ba0*/  IABS R6, R8 ;  /* 0x0000000800067213 */ /* 0x000fe20000000000 */
[----:B------:R-:W-:Y:S01]  /*3bb0*/  IMAD.IADD R11, R4, 0x1, -R20 ;  /* 0x00000001040b7824 */ /* 0x000fe200078e0a14 */
[----:B------:R-:W-:-:S02]  /*3bc0*/  IABS R8, R10 ;  /* 0x0000000a00087213 */ /* 0x000fc40000000000 */
[----:B------:R-:W-:Y:S01]  /*3bd0*/  MOV R10, R9 ;  /* 0x00000009000a7202 */ /* 0x000fe20000000f00 */
[----:B------:R-:W-:Y:S01]  /*3be0*/  IMAD.MOV.U32 R9, RZ, RZ, R7 ;  /* 0x000000ffff097224 */ /* 0x000fe200078e0007 */
[----:B------:R-:W-:Y:S01]  /*3bf0*/  FSEL R133, R32, -INF , !P0 ;  /* 0xff80000020857808 */ /* 0x000fe20004000000 */
[----:B------:R-:W2:Y:S01]  /*3c00*/  MUFU.TANH R26, R27 ;  /* 0x0000001b001a7308 */ /* 0x000ea20000002400 */
[----:B------:R-:W-:Y:S01]  /*3c10*/  IMAD.MOV.U32 R7, RZ, RZ, R6 ;  /* 0x000000ffff077224 */ /* 0x000fe200078e0006 */
[----:B------:R-:W-:Y:S01]  /*3c20*/  I2FP.F32.S32 R10, R10 ;  /* 0x0000000a000a7245 */ /* 0x000fe20000201400 */
[----:B------:R-:W-:Y:S01]  /*3c30*/  IMAD.MOV.U32 R6, RZ, RZ, R8 ;  /* 0x000000ffff067224 */ /* 0x000fe200078e0008 */
[----:B------:R-:W-:Y:S01]  /*3c40*/  I2FP.F32.S32 R9, R9 ;  /* 0x0000000900097245 */ /* 0x000fe20000201400 */
[----:B------:R-:W-:Y:S01]  /*3c50*/  FMUL.FTZ R32, R112, UR5 ;  /* 0x0000000570207c20 */ /* 0x000fe20008410000 */
[----:B------:R-:W-:Y:S02]  /*3c60*/  I2FP.F32.S32 R7, R7 ;  /* 0x0000000700077245 */ /* 0x000fe40000201400 */
[----:B------:R-:W-:Y:S01]  /*3c70*/  I2FP.F32.S32 R6, R6 ;  /* 0x0000000600067245 */ /* 0x000fe20000201400 */
[----:B------:R-:W3:Y:S01]  /*3c80*/  MUFU.TANH R27, R60 ;  /* 0x0000003c001b7308 */ /* 0x000ee20000002400 */
[-C--:B-1----:R-:W-:Y:S01]  /*3c90*/  FFMA.FTZ R36, R10, -R100.reuse, R22 ;  /* 0x800000640a247223 */ /* 0x082fe20000010016 */
[----:B------:R-:W-:Y:S01]  /*3ca0*/  FFMA.FTZ R34, R7, -R100, R23 ;  /* 0x8000006407227223 */ /* 0x000fe20000010017 */
[----:B------:R-:W-:-:S02]  /*3cb0*/  IMAD.IADD R7, R5, 0x1, -R18 ;  /* 0x0000000105077824 */ /* 0x000fc400078e0a12 */
[-C--:B------:R-:W-:Y:S01]  /*3cc0*/  FFMA.FTZ R33, R6, -R100.reuse, R12 ;  /* 0x8000006406217223 */ /* 0x080fe2000001000c */
[----:B------:R-:W-:Y:S01]  /*3cd0*/  IMAD.IADD R6, R4, 0x1, -R18 ;  /* 0x0000000104067824 */ /* 0x000fe200078e0a12 */
[----:B------:R-:W-:Y:S01]  /*3ce0*/  IADD3 R8, -R18, R3, RZ ;  /* 0x0000000312087210 */ /* 0x000fe20007ffe1ff */
[----:B------:R-:W-:Y:S02]  /*3cf0*/  IMAD.IADD R10, R5, 0x1, -R20 ;  /* 0x00000001050a7824 */ /* 0x000fe400078e0a14 */
[----:B--2---:R-:W-:Y:S01]  /*3d00*/  FFMA.FTZ R35, R9, -R100, R26 ;  /* 0x8000006409237223 */ /* 0x004fe2000001001a */
[----:B------:R-:W-:Y:S01]  /*3d10*/  IABS R9, R7 ;  /* 0x0000000700097213 */ /* 0x000fe20000000000 */
[----:B------:R-:W1:Y:S01]  /*3d20*/  MUFU.TANH R15, R65 ;  /* 0x00000041000f7308 */ /* 0x000e620000002400 */
[----:B------:R-:W-:Y:S01]  /*3d30*/  IABS R7, R6 ;  /* 0x0000000600077213 */ /* 0x000fe20000000000 */
[----:B------:R-:W-:Y:S01]  /*3d40*/  FMUL.FTZ R55, R90, UR5 ;  /* 0x000000055a377c20 */ /* 0x000fe20008410000 */
[----:B------:R-:W-:-:S02]  /*3d50*/  IABS R6, R8 ;  /* 0x0000000800067213 */ /* 0x000fc40000000000 */
[----:B------:R-:W-:Y:S01]  /*3d60*/  IABS R8, R10 ;  /* 0x0000000a00087213 */ /* 0x000fe20000000000 */
[----:B------:R-:W-:Y:S01]  /*3d70*/  IMAD.MOV.U32 R10, RZ, RZ, R9 ;  /* 0x000000ffff0a7224 */ /* 0x000fe200078e0009 */
[----:B------:R-:W-:Y:S01]  /*3d80*/  IABS R12, R11 ;  /* 0x0000000b000c7213 */ /* 0x000fe20000000000 */
[----:B------:R-:W2:Y:S01]  /*3d90*/  MUFU.TANH R24, R63 ;  /* 0x0000003f00187308 */ /* 0x000ea20000002400 */
[----:B------:R-:W-:Y:S01]  /*3da0*/  IMAD.MOV.U32 R11, RZ, RZ, R7 ;  /* 0x000000ffff0b7224 */ /* 0x000fe200078e0007 */
[----:B------:R-:W-:Y:S01]  /*3db0*/  FSEL R62, R31, -INF , !P0 ;  /* 0xff8000001f3e7808 */ /* 0x000fe20004000000 */
[----:B------:R-:W-:Y:S01]  /*3dc0*/  IMAD.MOV.U32 R9, RZ, RZ, R6 ;  /* 0x000000ffff097224 */ /* 0x000fe200078e0006 */
[----:B------:R-:W-:Y:S01]  /*3dd0*/  I2FP.F32.S32 R7, R10 ;  /* 0x0000000a00077245 */ /* 0x000fe20000201400 */
[----:B------:R-:W-:Y:S01]  /*3de0*/  FMUL.FTZ R31, R87, UR5 ;  /* 0x00000005571f7c20 */ /* 0x000fe20008410000 */
[----:B------:R-:W-:Y:S01]  /*3df0*/  MOV R6, R8 ;  /* 0x0000000800067202 */ /* 0x000fe20000000f00 */
[----:B------:R-:W-:Y:S01]  /*3e00*/  IMAD.MOV.U32 R8, RZ, RZ, R12 ;  /* 0x000000ffff087224 */ /* 0x000fe200078e000c */
[----:B------:R-:W4:Y:S01]  /*3e10*/  MUFU.TANH R13, R66 ;  /* 0x00000042000d7308 */ /* 0x000f220000002400 */
[----:B---3--:R-:W-:Y:S01]  /*3e20*/  FFMA.FTZ R27, R7, -R100, R27 ;  /* 0x80000064071b7223 */ /* 0x008fe2000001001b */
[----:B------:R-:W-:-:S02]  /*3e30*/  I2FP.F32.S32 R7, R6 ;  /* 0x0000000600077245 */ /* 0x000fc40000201400 */
[----:B------:R-:W-:Y:S01]  /*3e40*/  I2FP.F32.S32 R6, R8 ;  /* 0x0000000800067245 */ /* 0x000fe20000201400 */
[----:B------:R-:W-:Y:S01]  /*3e50*/  IMAD.IADD R8, R5, 0x1, -R21 ;  /* 0x0000000105087824 */ /* 0x000fe200078e0a15 */
[----:B------:R-:W-:Y:S02]  /*3e60*/  I2FP.F32.S32 R9, R9 ;  /* 0x0000000900097245 */ /* 0x000fe40000201400 */
[----:B------:R-:W3:Y:S01]  /*3e70*/  MUFU.TANH R14, R64 ;  /* 0x00000040000e7308 */ /* 0x000ee20000002400 */
[-C--:B-1----:R-:W-:Y:S01]  /*3e80*/  FFMA.FTZ R23, R6, -R100.reuse, R15 ;  /* 0x8000006406177223 */ /* 0x082fe2000001000f */
[----:B------:R-:W-:Y:S01]  /*3e90*/  IMAD.IADD R6, R3, 0x1, -R20 ;  /* 0x0000000103067824 */ /* 0x000fe200078e0a14 */
[----:B------:R-:W-:Y:S01]  /*3ea0*/  I2FP.F32.S32 R11, R11 ;  /* 0x0000000b000b7245 */ /* 0x000fe20000201400 */
[----:B--2---:R-:W-:Y:S01]  /*3eb0*/  FFMA.FTZ R24, R7, -R100, R24 ;  /* 0x8000006407187223 */ /* 0x004fe20000010018 */
[----:B------:R-:W-:Y:S01]  /*3ec0*/  IMAD.IADD R7, R4, 0x1, -R21 ;  /* 0x0000000104077824 */ /* 0x000fe200078e0a15 */
[----:B------:R-:W-:-:S02]  /*3ed0*/  IADD3 R12, -R29, R5, RZ ;  /* 0x000000051d0c7210 */ /* 0x000fc40007ffe1ff */
[----:B------:R-:W1:Y:S01]  /*3ee0*/  MUFU.TANH R22, R67 ;  /* 0x0000004300167308 */ /* 0x000e620000002400 */
[----:B----4-:R-:W-:Y:S01]  /*3ef0*/  FFMA.FTZ R25, R9, -R100, R13 ;  /* 0x8000006409197223 */ /* 0x010fe2000001000d */
[----:B------:R-:W-:Y:S02]  /*3f00*/  IABS R9, R6 ;  /* 0x0000000600097213 */ /* 0x000fe40000000000 */
[----:B------:R-:W-:Y:S02]  /*3f10*/  IABS R10, R8 ;  /* 0x00000008000a7213 */ /* 0x000fe40000000000 */
[----:B------:R-:W-:Y:S01]  /*3f20*/  IABS R7, R7 ;  /* 0x0000000700077213 */ /* 0x000fe20000000000 */
[----:B------:R-:W-:Y:S01]  /*3f30*/  IMAD.MOV.U32 R8, RZ, RZ, R9 ;  /* 0x000000ffff087224 */ /* 0x000fe200078e0009 */
[----:B------:R-:W2:Y:S01]  /*3f40*/  MUFU.TANH R19, R37 ;  /* 0x0000002500137308 */ /* 0x000ea20000002400 */
[----:B---3--:R-:W-:Y:S01]  /*3f50*/  FFMA.FTZ R26, R11, -R100, R14 ;  /* 0x800000640b1a7223 */ /* 0x008fe2000001000e */
[----:B------:R-:W-:Y:S01]  /*3f60*/  IMAD.IADD R11, R3, 0x1, -R21 ;  /* 0x00000001030b7824 */ /* 0x000fe200078e0a15 */
[----:B------:R-:W-:-:S02]  /*3f70*/  IABS R12, R12 ;  /* 0x0000000c000c7213 */ /* 0x000fc40000000000 */
[----:B------:R-:W-:Y:S02]  /*3f80*/  FSEL R63, R45, -INF , !P0 ;  /* 0xff8000002d3f7808 */ /* 0x000fe40004000000 */
[----:B------:R-:W-:Y:S01]  /*3f90*/  IABS R6, R11 ;  /* 0x0000000b00067213 */ /* 0x000fe20000000000 */
[----:B------:R-:W3:Y:S01]  /*3fa0*/  MUFU.TANH R13, R71 ;  /* 0x00000047000d7308 */ /* 0x000ee20000002400 */
[----:B------:R-:W-:Y:S01]  /*3fb0*/  IMAD.MOV.U32 R11, RZ, RZ, R7 ;  /* 0x000000ffff0b7224 */ /* 0x000fe200078e0007 */
[----:B------:R-:W-:Y:S01]  /*3fc0*/  I2FP.F32.S32 R7, R8 ;  /* 0x0000000800077245 */ /* 0x000fe20000201400 */
[----:B------:R-:W-:Y:S01]  /*3fd0*/  IMAD.MOV.U32 R9, RZ, RZ, R12 ;  /* 0x000000ffff097224 */ /* 0x000fe200078e000c */
[----:B------:R-:W-:Y:S02]  /*3fe0*/  I2FP.F32.S32 R8, R10 ;  /* 0x0000000a00087245 */ /* 0x000fe40000201400 */
[----:B------:R-:W-:Y:S01]  /*3ff0*/  I2FP.F32.S32 R6, R6 ;  /* 0x0000000600067245 */ /* 0x000fe20000201400 */
[-C--:B-1----:R-:W-:Y:S01]  /*4000*/  FFMA.FTZ R22, R7, -R100.reuse, R22 ;  /* 0x8000006407167223 */ /* 0x082fe20000010016 */
[----:B------:R-:W1:Y:S01]  /*4010*/  MUFU.TANH R18, R68 ;  /* 0x0000004400127308 */ /* 0x000e620000002400 */
[----:B------:R-:W-:Y:S01]  /*4020*/  I2FP.F32.S32 R7, R9 ;  /* 0x0000000900077245 */ /* 0x000fe20000201400 */
[----:B--2---:R-:W-:Y:S01]  /*4030*/  FFMA.FTZ R21, R8, -R100, R19 ;  /* 0x8000006408157223 */ /* 0x004fe20000010013 */
[----:B------:R-:W-:Y:S01]  /*4040*/  I2FP.F32.S32 R10, R11 ;  /* 0x0000000b000a7245 */ /* 0x000fe20000201400 */
[----:B------:R-:W-:Y:S01]  /*4050*/  IMAD.IADD R11, R3, 0x1, -R30 ;  /* 0x00000001030b7824 */ /* 0x000fe200078e0a1e */
[----:B------:R-:W-:-:S02]  /*4060*/  IADD3 R8, -R30, R5, RZ ;  /* 0x000000051e087210 */ /* 0x000fc40007ffe1ff */
[----:B------:R-:W-:Y:S01]  /*4070*/  FSEL R65, R46, -INF , !P1 ;  /* 0xff8000002e417808 */ /* 0x000fe20004800000 */
[----:B------:R-:W2:Y:S01]  /*4080*/  MUFU.TANH R14, R69 ;  /* 0x00000045000e7308 */ /* 0x000ea20000002400 */
[----:B---3--:R-:W-:Y:S01]  /*4090*/  FFMA.FTZ R19, R6, -R100, R13 ;  /* 0x8000006406137223 */ /* 0x008fe2000001000d */
[--C-:B------:R-:W-:Y:S01]  /*40a0*/  IMAD.IADD R6, R3, 0x1, -R29.reuse ;  /* 0x0000000103067824 */ /* 0x100fe200078e0a1d */
[----:B------:R-:W-:Y:S02]  /*40b0*/  IABS R8, R8 ;  /* 0x0000000800087213 */ /* 0x000fe40000000000 */
[----:B------:R-:W-:Y:S02]  /*40c0*/  IABS R12, R11 ;  /* 0x0000000b000c7213 */ /* 0x000fe40000000000 */
[----:B------:R-:W-:Y:S01]  /*40d0*/  IABS R6, R6 ;  /* 0x0000000600067213 */ /* 0x000fe20000000000 */
[----:B------:R-:W-:Y:S01]  /*40e0*/  MUFU.TANH R37, R70 ;  /* 0x0000004600257308 */ /* 0x000fe20000002400 */
[----:B-1----:R-:W-:Y:S01]  /*40f0*/  FFMA.FTZ R18, R7, -R100, R18 ;  /* 0x8000006407127223 */ /* 0x002fe20000010012 */
[----:B------:R-:W-:Y:S01]  /*4100*/  IMAD.IADD R7, R4, 0x1, -R29 ;  /* 0x0000000104077824 */ /* 0x000fe200078e0a1d */
[----:B------:R-:W-:Y:S01]  /*4110*/  FSEL R68, R17, -INF , !P0 ;  /* 0xff80000011447808 */ /* 0x000fe20004000000 */
[----:B------:R-:W-:Y:S01]  /*4120*/  IMAD.MOV.U32 R11, RZ, RZ, R6 ;  /* 0x000000ffff0b7224 */ /* 0x000fe200078e0006 */
[----:B------:R-:W-:-:S02]  /*4130*/  ISETP.GE.AND P0, PT, R30, R101, PT ;  /* 0x000000651e00720c */ /* 0x000fc40003f06270 */
[----:B------:R-:W-:Y:S01]  /*4140*/  IABS R9, R7 ;  /* 0x0000000700097213 */ /* 0x000fe20000000000 */
[----:B------:R-:W1:Y:S01]  /*4150*/  MUFU.TANH R16, R73 ;  /* 0x0000004900107308 */ /* 0x000e620000002400 */
[----:B--2---:R-:W-:Y:S01]  /*4160*/  FFMA.FTZ R20, R10, -R100, R14 ;  /* 0x800000640a147223 */ /* 0x004fe2000001000e */
[----:B------:R-:W-:Y:S01]  /*4170*/  IMAD.IADD R10, R4, 0x1, -R30 ;  /* 0x00000001040a7824 */ /* 0x000fe200078e0a1e */
[----:B------:R-:W-:Y:S02]  /*4180*/  I2FP.F32.S32 R11, R11 ;  /* 0x0000000b000b7245 */ /* 0x000fe40000201400 */
[----:B------:R-:W-:Y:S02]  /*4190*/  FSEL R132, R40, -INF , !P1 ;  /* 0xff80000028847808 */ /* 0x000fe40004800000 */
[----:B------:R-:W-:Y:S01]  /*41a0*/  IABS R7, R10 ;  /* 0x0000000a00077213 */ /* 0x000fe20000000000 */
[----:B------:R-:W2:Y:S01]  /*41b0*/  MUFU.TANH R13, R76 ;  /* 0x0000004c000d7308 */ /* 0x000ea20000002400 */
[----:B------:R-:W-:Y:S01]  /*41c0*/  IMAD.MOV.U32 R10, RZ, RZ, R8 ;  /* 0x000000ffff0a7224 */ /* 0x000fe200078e0008 */
[----:B------:R-:W-:Y:S01]  /*41d0*/  FSEL R66, R39, -INF , !P1 ;  /* 0xff80000027427808 */ /* 0x000fe20004800000 */
[----:B------:R-:W-:Y:S01]  /*41e0*/  IMAD.MOV.U32 R8, RZ, RZ, R12 ;  /* 0x000000ffff087224 */ /* 0x000fe200078e000c */
[----:B------:R-:W-:Y:S01]  /*41f0*/  MOV R6, R7 ;  /* 0x0000000700067202 */ /* 0x000fe20000000f00 */
[----:B------:R-:W-:Y:S01]  /*4200*/  VIADD R12, R28, 0x21 ;  /* 0x000000211c0c7836 */ /* 0x000fe20000000000 */
[----:B------:R-:W-:-:S02]  /*4210*/  I2FP.F32.S32 R7, R9 ;  /* 0x0000000900077245 */ /* 0x000fc40000201400 */
[----:B------:R-:W3:Y:S01]  /*4220*/  MUFU.TANH R15, R74 ;  /* 0x0000004a000f7308 */ /* 0x000ee20000002400 */
[----:B------:R-:W-:Y:S01]  /*4230*/  I2FP.F32.S32 R10, R10 ;  /* 0x0000000a000a7245 */ /* 0x000fe20000201400 */
[-C--:B-1----:R-:W-:Y:S01]  /*4240*/  FFMA.FTZ R16, R11, -R100.reuse, R16 ;  /* 0x800000640b107223 */ /* 0x082fe20000010010 */
[----:B------:R-:W-:Y:S01]  /*4250*/  FFMA.FTZ R17, R7, -R100, R37 ;  /* 0x8000006407117223 */ /* 0x000fe20000010025 */
[----:B------:R-:W-:Y:S01]  /*4260*/  I2FP.F32.S32 R7, R6 ;  /* 0x0000000600077245 */ /* 0x000fe20000201400 */
[C---:B------:R-:W-:Y:S01]  /*4270*/  VIADD R11, R28.reuse, 0x28 ;  /* 0x000000281c0b7836 */ /* 0x040fe20000000000 */
[----:B------:R-:W-:Y:S01]  /*4280*/  I2FP.F32.S32 R6, R8 ;  /* 0x0000000800067245 */ /* 0x000fe20000201400 */
[C---:B------:R-:W-:Y:S01]  /*4290*/  VIADD R8, R28.reuse, 0x31 ;  /* 0x000000311c087836 */ /* 0x040fe20000000000 */
[----:B------:R-:W1:Y:S01]  /*42a0*/  MUFU.TANH R14, R75 ;  /* 0x0000004b000e7308 */ /* 0x000e620000002400 */
[----:B------:R-:W-:Y:S02]  /*42b0*/  IADD3 R9, R28, 0x30, RZ ;  /* 0x000000301c097810 */ /* 0x000fe40007ffe0ff */
[-C--:B--2---:R-:W-:Y:S01]  /*42c0*/  FFMA.FTZ R13, R6, -R100.reuse, R13 ;  /* 0x80000064060d7223 */ /* 0x084fe2000001000d */
[----:B------:R-:W-:Y:S01]  /*42d0*/  VIADD R6, R28, 0x39 ;  /* 0x000000391c067836 */ /* 0x000fe20000000000 */
[----:B------:R-:W-:Y:S01]  /*42e0*/  FSEL R69, R38, -INF , !P1 ;  /* 0xff80000026457808 */ /* 0x000fe20004800000 */
[----:B------:R-:W-:Y:S01]  /*42f0*/  IMAD.IADD R30, R4, 0x1, -R9 ;  /* 0x00000001041e7824 */ /* 0x000fe200078e0a09 */
[-C--:B------:R-:W-:Y:S01]  /*4300*/  ISETP.GE.AND P1, PT, R29, R101.reuse, PT ;  /* 0x000000651d00720c */ /* 0x080fe20003f26270 */
[----:B------:R2:W-:Y:S01]  /*4310*/  MUFU.TANH R73, R78 ;  /* 0x0000004e00497308 */ /* 0x0005e20000002400 */
[-C--:B---3--:R-:W-:Y:S01]  /*4320*/  FFMA.FTZ R15, R10, -R100.reuse, R15 ;  /* 0x800000640a0f7223 */ /* 0x088fe2000001000f */
[----:B------:R-:W-:Y:S01]  /*4330*/  VIADD R10, R28, 0x29 ;  /* 0x000000291c0a7836 */ /* 0x000fe20000000000 */
[----:B------:R-:W-:Y:S01]  /*4340*/  FSEL R61, R36, -INF , !P5 ;  /* 0xff800000243d7808 */ /* 0x000fe20006800000 */
[C---:B------:R-:W-:Y:S01]  /*4350*/  IMAD.IADD R40, R4.reuse, 0x1, -R8 ;  /* 0x0000000104287824 */ /* 0x040fe200078e0a08 */
[----:B------:R-:W-:Y:S01]  /*4360*/  FSEL R70, R23, -INF , !P3 ;  /* 0xff80000017467808 */ /* 0x000fe20005800000 */
[----:B------:R-:W-:Y:S01]  /*4370*/  IMAD.IADD R49, R4, 0x1, -R6 ;  /* 0x0000000104317824 */ /* 0x000fe200078e0a06 */
[----:B------:R-:W-:Y:S01]  /*4380*/  FSEL R178, R21, -INF , !P2 ;  /* 0xff80000015b27808 */ /* 0x000fe20005000000 */
[----:B------:R3:W4:Y:S01]  /*4390*/  MUFU.TANH R36, R56 ;  /* 0x0000003800247308 */ /* 0x0007220000002400 */
[----:B-1----:R-:W-:Y:S01]  /*43a0*/  FFMA.FTZ R14, R7, -R100, R14 ;  /* 0x80000064070e7223 */ /* 0x002fe2000001000e */
[----:B------:R-:W-:Y:S01]  /*43b0*/  VIADD R7, R28, 0x38 ;  /* 0x000000381c077836 */ /* 0x000fe20000000000 */
[----:B------:R-:W-:Y:S01]  /*43c0*/  FSEL R199, R13, -INF , !P0 ;  /* 0xff8000000dc77808 */ /* 0x000fe20004000000 */
[--C-:B------:R-:W-:Y:S01]  /*43d0*/  IMAD.IADD R13, R0, 0x1, -R12.reuse ;  /* 0x00000001000d7824 */ /* 0x100fe200078e0a0c */
[----:B------:R-:W-:Y:S01]  /*43e0*/  FSEL R126, R42, -INF , !P5 ;  /* 0xff8000002a7e7808 */ /* 0x000fe20006800000 */
[C---:B------:R-:W-:Y:S01]  /*43f0*/  IMAD.IADD R21, R4.reuse, 0x1, -R12 ;  /* 0x0000000104157824 */ /* 0x040fe200078e0a0c */
[----:B------:R-:W-:Y:S01]  /*4400*/  FSEL R57, R41, -INF , !P5 ;  /* 0xff80000029397808 */ /* 0x000fe20006800000 */
[C---:B------:R-:W-:Y:S01]  /*4410*/  IMAD.IADD R28, R4.reuse, 0x1, -R10 ;  /* 0x00000001041c7824 */ /* 0x040fe200078e0a0a */
[----:B------:R-:W-:Y:S01]  /*4420*/  FSEL R127, R35, -INF , !P6 ;  /* 0xff800000237f7808 */ /* 0x000fe20007000000 */
[----:B------:R-:W-:Y:S01]  /*4430*/  IMAD.IADD R50, R4, 0x1, -R7 ;  /* 0x0000000104327824 */ /* 0x000fe200078e0a07 */
[----:B------:R-:W-:Y:S01]  /*4440*/  FSEL R64, R33, -INF , !P6 ;  /* 0xff80000021407808 */ /* 0x000fe20007000000 */
[----:B------:R-:W-:Y:S01]  /*4450*/  IMAD.IADD R35, R3, 0x1, -R9 ;  /* 0x0000000103237824 */ /* 0x000fe200078e0a09 */
[----:B--2---:R-:W-:Y:S01]  /*4460*/  FSEL R78, R22, -INF , !P3 ;  /* 0xff800000164e7808 */ /* 0x004fe20005800000 */
[C---:B------:R-:W-:Y:S01]  /*4470*/  IMAD.IADD R22, R5.reuse, 0x1, -R11 ;  /* 0x0000000105167824 */ /* 0x040fe200078e0a0b */
[----:B------:R-:W-:Y:S01]  /*4480*/  FSEL R71, R20, -INF , !P2 ;  /* 0xff80000014477808 */ /* 0x000fe20005000000 */
[----:B------:R-:W-:Y:S01]  /*4490*/  IMAD.IADD R20, R5, 0x1, -R12 ;  /* 0x0000000105147824 */ /* 0x000fe200078e0a0c */
[----:B---3--:R-:W-:Y:S01]  /*44a0*/  FSEL R56, R34, -INF , !P6 ;  /* 0xff80000022387808 */ /* 0x008fe20007000000 */
[C---:B------:R-:W-:Y:S01]  /*44b0*/  IMAD.IADD R48, R3.reuse, 0x1, -R8 ;  /* 0x0000000103307824 */ /* 0x040fe200078e0a08 */
[----:B------:R-:W-:Y:S01]  /*44c0*/  FSEL R180, R14, -INF , !P0 ;  /* 0xff8000000eb47808 */ /* 0x000fe20004000000 */
[----:B------:R-:W-:Y:S01]  /*44d0*/  IMAD.IADD R46, R3, 0x1, -R6 ;  /* 0x00000001032e7824 */ /* 0x000fe200078e0a06 */
[----:B------:R-:W-:Y:S01]  /*44e0*/  IADD3 R23, -R11, R4, RZ ;  /* 0x000000040b177210 */ /* 0x000fe20007ffe1ff */
[----:B------:R-:W-:Y:S01]  /*44f0*/  FMUL.FTZ R4, R84, UR5 ;  /* 0x0000000554047c20 */ /* 0x000fe20008410000 */
[-C--:B------:R-:W-:Y:S01]  /*4500*/  ISETP.GE.AND P5, PT, R12, R101.reuse, PT ;  /* 0x000000650c00720c */ /* 0x080fe20003fa6270 */
[----:B------:R-:W-:Y:S01]  /*4510*/  IMAD.IADD R12, R3, 0x1, -R12 ;  /* 0x00000001030c7824 */ /* 0x000fe200078e0a0c */
[----:B------:R-:W-:Y:S01]  /*4520*/  ISETP.GE.AND P6, PT, R11, R101, PT ;  /* 0x000000650b00720c */ /* 0x000fe20003fc6270 */
[----:B------:R-:W-:Y:S01]  /*4530*/  IMAD.IADD R37, R5, 0x1, -R8 ;  /* 0x0000000105257824 */ /* 0x000fe200078e0a08 */
[----:B------:R-:W-:Y:S01]  /*4540*/  FSEL R148, R27, -INF , !P4 ;  /* 0xff8000001b947808 */ /* 0x000fe20006000000 */
[--C-:B------:R-:W-:Y:S01]  /*4550*/  IMAD.IADD R27, R3, 0x1, -R10.reuse ;  /* 0x00000001031b7824 */ /* 0x100fe200078e0a0a */
[----:B------:R-:W-:Y:S01]  /*4560*/  FSEL R124, R47, -INF , !P2 ;  /* 0xff8000002f7c7808 */ /* 0x000fe20005000000 */
[----:B------:R-:W-:Y:S01]  /*4570*/  IMAD.IADD R38, R5, 0x1, -R7 ;  /* 0x0000000105267824 */ /* 0x000fe200078e0a07 */
[----:B------:R-:W-:Y:S01]  /*4580*/  IADD3 R14, R0, -R11, RZ ;  /* 0x8000000b000e7210 */ /* 0x000fe20007ffe0ff */
[----:B------:R-:W-:Y:S01]  /*4590*/  IMAD.IADD R11, R3, 0x1, -R11 ;  /* 0x00000001030b7824 */ /* 0x000fe200078e0a0b */
[----:B------:R-:W-:Y:S01]  /*45a0*/  FSEL R96, R16, -INF , !P1 ;  /* 0xff80000010607808 */ /* 0x000fe20004800000 */
[C---:B------:R-:W-:Y:S01]  /*45b0*/  IMAD.IADD R16, R0.reuse, 0x1, -R9 ;  /* 0x0000000100107824 */ /* 0x040fe200078e0a09 */
[----:B------:R-:W-:Y:S01]  /*45c0*/  FSEL R203, R15, -INF , !P0 ;  /* 0xff8000000fcb7808 */ /* 0x000fe20004000000 */
[--C-:B------:R-:W-:Y:S01]  /*45d0*/  IMAD.IADD R15, R0, 0x1, -R10.reuse ;  /* 0x00000001000f7824 */ /* 0x100fe200078e0a0a */
[----:B------:R-:W-:Y:S01]  /*45e0*/  IADD3 R47, -R7, R3, RZ ;  /* 0x00000003072f7210 */ /* 0x000fe20007ffe1ff */
[----:B------:R-:W-:Y:S01]  /*45f0*/  FMUL.FTZ R3, R85, UR5 ;  /* 0x0000000555037c20 */ /* 0x000fe20008410000 */
[----:B------:R-:W-:Y:S01]  /*4600*/  FSEL R177, R24, -INF , !P3 ;  /* 0xff80000018b17808 */ /* 0x000fe20005800000 */
[----:B------:R-:W-:Y:S01]  /*4610*/  IMAD.IADD R24, R5, 0x1, -R10 ;  /* 0x0000000105187824 */ /* 0x000fe200078e0a0a */
[C---:B------:R-:W-:Y:S01]  /*4620*/  ISETP.GE.AND P3, PT, R9.reuse, R101, PT ;  /* 0x000000650900720c */ /* 0x040fe20003f66270 */
[----:B------:R-:W-:Y:S01]  /*4630*/  MUFU.TANH R33, R58 ;  /* 0x0000003a00217308 */ /* 0x000fe20000002400 */
[-C--:B------:R-:W-:Y:S01]  /*4640*/  IADD3 R29, -R9, R5.reuse, RZ ;  /* 0x00000005091d7210 */ /* 0x080fe20007ffe1ff */
[----:B------:R-:W-:Y:S01]  /*4650*/  FMUL.FTZ R41, R113, UR5 ;  /* 0x0000000571297c20 */ /* 0x000fe20008410000 */
[----:B------:R-:W-:Y:S01]  /*4660*/  IADD3 R39, -R6, R5, RZ ;  /* 0x0000000506277210 */ /* 0x000fe20007ffe1ff */
[----:B------:R-:W-:Y:S01]  /*4670*/  FMUL.FTZ R84, R111, UR5 ;  /* 0x000000056f547c20 */ /* 0x000fe20008410000 */
[----:B------:R-:W-:-:S02]  /*4680*/  IABS R5, R13 ;  /* 0x0000000d00057213 */ /* 0x000fc40000000000 */
[----:B------:R-:W-:Y:S01]  /*4690*/  FSEL R67, R26, -INF , !P4 ;  /* 0xff8000001a437808 */ /* 0x000fe20006000000 */
[----:B------:R1:W-:Y:S01]  /*46a0*/  MUFU.TANH R9, R4 ;  /* 0x0000000400097308 */ /* 0x0003e20000002400 */
[----:B------:R-:W-:Y:S02]  /*46b0*/  FSEL R179, R18, -INF , !P1 ;  /* 0xff80000012b37808 */ /* 0x000fe40004800000 */
[----:B------:R-:W-:Y:S02]  /*46c0*/  FSEL R202, R43, -INF , !P0 ;  /* 0xff8000002bca7808 */ /* 0x000fe40004000000 */
[----:B------:R-:W-:Y:S02]  /*46d0*/  ISETP.GE.AND P0, PT, R6, R101, PT ;  /* 0x000000650600720c */ /* 0x000fe40003f06270 */
[C---:B------:R-:W-:Y:S01]  /*46e0*/  IADD3 R18, R0.reuse, -R6, RZ ;  /* 0x8000000600127210 */ /* 0x040fe20007ffe0ff */
[----:B------:R2:W-:Y:S01]  /*46f0*/  MUFU.TANH R26, R3 ;  /* 0x00000003001a7308 */ /* 0x0005e20000002400 */
[----:B------:R-:W-:Y:S01]  /*4700*/  FSEL R92, R19, -INF , !P2 ;  /* 0xff800000135c7808 */ /* 0x000fe20005000000 */
[----:B------:R-:W-:Y:S01]  /*4710*/  IMAD.IADD R19, R0, 0x1, -R7 ;  /* 0x0000000100137824 */ /* 0x000fe200078e0a07 */
[----:B------:R-:W-:-:S02]  /*4720*/  FSEL R125, R44, -INF , !P1 ;  /* 0xff8000002c7d7808 */ /* 0x000fc40004800000 */
[----:B------:R-:W-:Y:S01]  /*4730*/  FSEL R76, R17, -INF , !P1 ;  /* 0xff800000114c7808 */ /* 0x000fe20004800000 */
[----:B------:R-:W-:Y:S01]  /*4740*/  IMAD.IADD R17, R0, 0x1, -R8 ;  /* 0x0000000100117824 */ /* 0x000fe200078e0a08 */
[----:B------:R-:W-:Y:S01]  /*4750*/  IABS R6, R16 ;  /* 0x0000001000067213 */ /* 0x000fe20000000000 */
[----:B------:R-:W3:Y:S01]  /*4760*/  MUFU.TANH R79, R72 ;  /* 0x00000048004f7308 */ /* 0x000ee20000002400 */
[----:B-1----:R-:W-:Y:S01]  /*4770*/  IABS R4, R14 ;  /* 0x0000000e00047213 */ /* 0x002fe20000000000 */
[----:B------:R-:W-:Y:S01]  /*4780*/  IMAD.IADD R0, R153, 0x1, R80 ;  /* 0x0000000199007824 */ /* 0x000fe200078e0250 */
[-C--:B------:R-:W-:Y:S01]  /*4790*/  ISETP.GE.AND P1, PT, R7, R101.reuse, PT ;  /* 0x000000650700720c */ /* 0x080fe20003f26270 */
[----:B------:R-:W-:Y:S01]  /*47a0*/  IMAD.MOV.U32 R7, RZ, RZ, R5 ;  /* 0x000000ffff077224 */ /* 0x000fe200078e0005 */
[----:B------:R-:W-:Y:S01]  /*47b0*/  ISETP.GE.AND P2, PT, R8, R101, PT ;  /* 0x000000650800720c */ /* 0x000fe20003f46270 */
[----:B------:R-:W-:Y:S02]  /*47c0*/  IMAD.MOV.U32 R5, RZ, RZ, R4 ;  /* 0x000000ffff057224 */ /* 0x000fe400078e0004 */
[----:B------:R-:W-:Y:S01]  /*47d0*/  FMUL.FTZ R8, R86, UR5 ;  /* 0x0000000556087c20 */ /* 0x000fe20008410000 */
[----:B------:R1:W-:Y:S01]  /*47e0*/  MUFU.TANH R75, R77 ;  /* 0x0000004d004b7308 */ /* 0x0003e20000002400 */
[----:B--2---:R-:W-:Y:S01]  /*47f0*/  IABS R3, R15 ;  /* 0x0000000f00037213 */ /* 0x004fe20000000000 */
[----:B------:R-:W-:Y:S01]  /*4800*/  FMUL.FTZ R80, R108, UR5 ;  /* 0x000000056c507c20 */ /* 0x000fe20008410000 */
[----:B------:R-:W-:-:S02]  /*4810*/  I2FP.F32.S32 R5, R5 ;  /* 0x0000000500057245 */ /* 0x000fc40000201400 */
[----:B------:R-:W-:Y:S01]  /*4820*/  MOV R4, R3 ;  /* 0x0000000300047202 */ /* 0x000fe20000000f00 */
[----:B------:R-:W-:Y:S01]  /*4830*/  IMAD.MOV.U32 R3, RZ, RZ, R6 ;  /* 0x000000ffff037224 */ /* 0x000fe200078e0006 */
[----:B------:R-:W-:Y:S01]  /*4840*/  I2FP.F32.S32 R7, R7 ;  /* 0x0000000700077245 */ /* 0x000fe20000201400 */
[----:B----4-:R-:W-:Y:S01]  /*4850*/  FFMA.FTZ R44, R5, -R100, R36 ;  /* 0x80000064052c7223 */ /* 0x010fe20000010024 */
[----:B------:R-:W-:Y:S01]  /*4860*/  I2FP.F32.S32 R4, R4 ;  /* 0x0000000400047245 */ /* 0x000fe20000201400 */
[----:B------:R2:W-:Y:S01]  /*4870*/  MUFU.TANH R16, R8 ;  /* 0x0000000800107308 */ /* 0x0005e20000002400 */
[----:B------:R-:W-:Y:S01]  /*4880*/  I2FP.F32.S32 R3, R3 ;  /* 0x0000000300037245 */ /* 0x000fe20000201400 */
[-C--:B---3--:R-:W-:Y:S01]  /*4890*/  FFMA.FTZ R45, R7, -R100.reuse, R79 ;  /* 0x80000064072d7223 */ /* 0x088fe2000001004f */
[----:B------:R-:W-:Y:S01]  /*48a0*/  IABS R5, R17 ;  /* 0x0000001100057213 */ /* 0x000fe20000000000 */
[-C--:B------:R-:W-:Y:S01]  /*48b0*/  FFMA.FTZ R43, R4, -R100.reuse, R33 ;  /* 0x80000064042b7223 */ /* 0x080fe20000010021 */
[----:B------:R-:W-:Y:S01]  /*48c0*/  IABS R4, R19 ;  /* 0x0000001300047213 */ /* 0x000fe20000000000 */
[----:B------:R-:W-:Y:S01]  /*48d0*/  FFMA.FTZ R42, R3, -R100, R9 ;  /* 0x80000064032a7223 */ /* 0x000fe20000010009 */
[----:B-1----:R-:W-:Y:S01]  /*48e0*/  FSEL R77, R25, -INF , !P4 ;  /* 0xff800000194d7808 */ /* 0x002fe20006000000 */
[----:B------:R-:W-:Y:S01]  /*48f0*/  FMUL.FTZ R25, R89, UR5 ;  /* 0x0000000559197c20 */ /* 0x000fe20008410000 */
[----:B------:R-:W-:Y:S01]  /*4900*/  ISETP.GE.AND P4, PT, R10, R101, PT ;  /* 0x000000650a00720c */ /* 0x000fe20003f86270 */
[----:B------:R-:W-:Y:S01]  /*4910*/  FMUL.FTZ R10, R88, UR5 ;  /* 0x00000005580a7c20 */ /* 0x000fe20008410000 */
[----:B------:R-:W-:Y:S01]  /*4920*/  IABS R3, R18 ;  /* 0x0000001200037213 */ /* 0x000fe20000000000 */
[----:B------:R-:W1:Y:S01]  /*4930*/  MUFU.TANH R9, R25 ;  /* 0x0000001900097308 */ /* 0x000e620000002400 */
[----:B------:R-:W-:-:S02]  /*4940*/  IMAD.MOV.U32 R6, RZ, RZ, R5 ;  /* 0x000000ffff067224 */ /* 0x000fc400078e0005 */
[----:B------:R-:W-:Y:S01]  /*4950*/  FMUL.FTZ R72, R91, UR5 ;  /* 0x000000055b487c20 */ /* 0x000fe20008410000 */
[----:B------:R-:W-:Y:S01]  /*4960*/  IMAD.MOV.U32 R5, RZ, RZ, R4 ;  /* 0x000000ffff057224 */ /* 0x000fe200078e0004 */
[----:B------:R-:W-:Y:S01]  /*4970*/  IABS R4, R20 ;  /* 0x0000001400047213 */ /* 0x000fe20000000000 */
[----:B------:R-:W-:Y:S01]  /*4980*/  IMAD.MOV.U32 R7, RZ, RZ, R3 ;  /* 0x000000ffff077224 */ /* 0x000fe200078e0003 */
[----:B------:R-:W-:Y:S01]  /*4990*/  I2FP.F32.S32 R6, R6 ;  /* 0x0000000600067245 */ /* 0x000fe20000201400 */
[----:B------:R-:W3:Y:S01]  /*49a0*/  MUFU.TANH R10, R10 ;  /* 0x0000000a000a7308 */ /* 0x000ee20000002400 */
[----:B--2---:R-:W-:Y:S02]  /*49b0*/  I2FP.F32.S32 R8, R5 ;  /* 0x0000000500087245 */ /* 0x004fe40000201400 */
[----:B------:R-:W-:Y:S01]  /*49c0*/  I2FP.F32.S32 R5, R7 ;  /* 0x0000000700057245 */ /* 0x000fe20000201400 */
[----:B------:R-:W-:Y:S01]  /*49d0*/  FFMA.FTZ R36, R6, -R100, R26 ;  /* 0x8000006406247223 */ /* 0x000fe2000001001a */
[----:B------:R-:W-:-:S02]  /*49e0*/  I2FP.F32.S32 R4, R4 ;  /* 0x0000000400047245 */ /* 0x000fc40000201400 */
[----:B------:R-:W-:Y:S01]  /*49f0*/  IABS R6, R22 ;  /* 0x0000001600067213 */ /* 0x000fe20000000000 */
[----:B------:R2:W-:Y:S01]  /*4a00*/  MUFU.TANH R58, R82 ;  /* 0x00000052003a7308 */ /* 0x0005e20000002400 */
[----:B-1----:R-:W-:Y:S01]  /*4a10*/  FFMA.FTZ R33, R5, -R100, R9 ;  /* 0x8000006405217223 */ /* 0x002fe20000010009 */
[----:B------:R-:W-:Y:S02]  /*4a20*/  IABS R5, R23 ;  /* 0x0000001700057213 */ /* 0x000fe40000000000 */
[----:B------:R-:W-:Y:S02]  /*4a30*/  MOV R7, R6 ;  /* 0x0000000600077202 */ /* 0x000fe40000000f00 */
[----:B------:R-:W-:Y:S01]  /*4a40*/  IABS R3, R21 ;  /* 0x0000001500037213 */ /* 0x000fe20000000000 */
[----:B------:R-:W-:Y:S01]  /*4a50*/  IMAD.MOV.U32 R6, RZ, RZ, R5 ;  /* 0x000000ffff067224 */ /* 0x000fe200078e0005 */
[----:B------:R1:W-:Y:S01]  /*4a60*/  MUFU.TANH R15, R32 ;  /* 0x00000020000f7308 */ /* 0x0003e20000002400 */
[----:B---3--:R-:W-:Y:S01]  /*4a70*/  FFMA.FTZ R34, R8, -R100, R10 ;  /* 0x8000006408227223 */ /* 0x008fe2000001000a */
[----:B------:R-:W-:-:S02]  /*4a80*/  IABS R8, R24 ;  /* 0x0000001800087213 */ /* 0x000fc40000000000 */
[----:B------:R-:W-:Y:S02]  /*4a90*/  I2FP.F32.S32 R3, R3 ;  /* 0x0000000300037245 */ /* 0x000fe40000201400 */
[----:B------:R-:W-:Y:S01]  /*4aa0*/  I2FP.F32.S32 R7, R7 ;  /* 0x0000000700077245 */ /* 0x000fe20000201400 */
[----:B------:R-:W-:Y:S01]  /*4ab0*/  IMAD.MOV.U32 R5, RZ, RZ, R8 ;  /* 0x000000ffff057224 */ /* 0x000fe200078e0008 */
[----:B------:R-:W3:Y:S01]  /*4ac0*/  MUFU.TANH R59, R59 ;  /* 0x0000003b003b7308 */ /* 0x000ee20000002400 */
[----:B------:R-:W-:Y:S01]  /*4ad0*/  I2FP.F32.S32 R6, R6 ;  /* 0x0000000600067245 */ /* 0x000fe20000201400 */
[----:B--2---:R-:W-:Y:S01]  /*4ae0*/  FMUL.FTZ R82, R109, UR5 ;  /* 0x000000056d527c20 */ /* 0x004fe20008410000 */
[----:B------:R-:W-:Y:S02]  /*4af0*/  FSEL R168, R45, -INF , !P5 ;  /* 0xff8000002da87808 */ /* 0x000fe40006800000 */
[----:B------:R-:W-:Y:S02]  /*4b00*/  FSEL R169, R44, -INF , !P6 ;  /* 0xff8000002ca97808 */ /* 0x000fe40007000000 */
[----:B------:R-:W-:Y:S01]  /*4b10*/  FSEL R170, R43, -INF , !P4 ;  /* 0xff8000002baa7808 */ /* 0x000fe20006000000 */
[----:B------:R-:W2:Y:S01]  /*4b20*/  MUFU.TANH R54, R83 ;  /* 0x0000005300367308 */ /* 0x000ea20000002400 */
[----:B-1----:R-:W-:Y:S01]  /*4b30*/  FFMA.FTZ R32, R4, -R100, R75 ;  /* 0x8000006404207223 */ /* 0x002fe2000001004b */
[----:B------:R-:W-:-:S02]  /*4b40*/  IABS R4, R12 ;  /* 0x0000000c00047213 */ /* 0x000fc40000000000 */
[----:B------:R-:W-:Y:S02]  /*4b50*/  FSEL R171, R42, -INF , !P3 ;  /* 0xff8000002aab7808 */ /* 0x000fe40005800000 */
[----:B------:R-:W-:Y:S02]  /*4b60*/  I2FP.F32.S32 R4, R4 ;  /* 0x0000000400047245 */ /* 0x000fe40000201400 */
[----:B------:R-:W-:Y:S01]  /*4b70*/  MUFU.TANH R53, R94 ;  /* 0x0000005e00357308 */ /* 0x000fe20000002400 */
[-C--:B---3--:R-:W-:Y:S01]  /*4b80*/  FFMA.FTZ R24, R7, -R100.reuse, R59 ;  /* 0x8000006407187223 */ /* 0x088fe2000001003b */
[----:B------:R-:W-:Y:S01]  /*4b90*/  FSEL R184, R32, -INF , !P5 ;  /* 0xff80000020b87808 */ /* 0x000fe20006800000 */
[----:B------:R-:W-:Y:S01]  /*4ba0*/  FFMA.FTZ R25, R4, -R100, R81 ;  /* 0x8000006404197223 */ /* 0x000fe20000010051 */
[----:B------:R-:W-:Y:S02]  /*4bb0*/  I2FP.F32.S32 R4, R5 ;  /* 0x0000000500047245 */ /* 0x000fe40000201400 */
[----:B------:R-:W-:-:S02]  /*4bc0*/  IABS R5, R29 ;  /* 0x0000001d00057213 */ /* 0x000fc40000000000 */
[----:B------:R1:W-:Y:S01]  /*4bd0*/  MUFU.TANH R13, R31 ;  /* 0x0000001f000d7308 */ /* 0x0003e20000002400 */
[----:B------:R-:W-:Y:S01]  /*4be0*/  FFMA.FTZ R21, R4, -R100, R58 ;  /* 0x8000006404157223 */ /* 0x000fe2000001003a */
[----:B------:R-:W-:Y:S01]  /*4bf0*/  IABS R4, R28 ;  /* 0x0000001c00047213 */ /* 0x000fe20000000000 */
[----:B--2---:R-:W-:Y:S01]  /*4c00*/  FFMA.FTZ R23, R6, -R100, R54 ;  /* 0x8000006406177223 */ /* 0x004fe20000010036 */
[----:B------:R-:W-:Y:S01]  /*4c10*/  IABS R6, R30 ;  /* 0x0000001e00067213 */ /* 0x000fe20000000000 */
[----:B------:R-:W-:Y:S01]  /*4c20*/  FMUL.FTZ R83, R110, UR5 ;  /* 0x000000056e537c20 */ /* 0x000fe20008410000 */
[----:B------:R-:W-:Y:S01]  /*4c30*/  FSEL R107, R25, -INF , !P5 ;  /* 0xff800000196b7808 */ /* 0x000fe20006800000 */
[----:B------:R-:W-:Y:S01]  /*4c40*/  IMAD.MOV.U32 R7, RZ, RZ, R4 ;  /* 0x000000ffff077224 */ /* 0x000fe200078e0004 */
[----:B------:R-:W2:Y:S01]  /*4c50*/  MUFU.TANH R74, R93 ;  /* 0x0000005d004a7308 */ /* 0x000ea20000002400 */
[----:B------:R-:W-:Y:S01]  /*4c60*/  IMAD.MOV.U32 R4, RZ, RZ, R5 ;  /* 0x000000ffff047224 */ /* 0x000fe200078e0005 */
[----:B------:R-:W-:-:S02]  /*4c70*/  MOV R5, R6 ;  /* 0x0000000600057202 */ /* 0x000fc40000000f00 */
[----:B------:R-:W-:Y:S02]  /*4c80*/  I2FP.F32.S32 R7, R7 ;  /* 0x0000000700077245 */ /* 0x000fe40000201400 */
[----:B------:R-:W-:Y:S02]  /*4c90*/  I2FP.F32.S32 R4, R4 ;  /* 0x0000000400047245 */ /* 0x000fe40000201400 */
[----:B------:R-:W3:Y:S01]  /*4ca0*/  MUFU.TANH R60, R95 ;  /* 0x0000005f003c7308 */ /* 0x000ee20000002400 */
[-C--:B-1----:R-:W-:Y:S01]  /*4cb0*/  FFMA.FTZ R31, R3, -R100.reuse, R73 ;  /* 0x80000064031f7223 */ /* 0x082fe20000010049 */
[----:B------:R-:W-:Y:S01]  /*4cc0*/  IABS R3, R11 ;  /* 0x0000000b00037213 */ /* 0x000fe20000000000 */
[----:B------:R-:W-:Y:S01]  /*4cd0*/  FFMA.FTZ R16, R4, -R100, R16 ;  /* 0x8000006404107223 */ /* 0x000fe20000010010 */
[----:B------:R-:W-:Y:S02]  /*4ce0*/  IABS R4, R38 ;  /* 0x0000002600047213 */ /* 0x000fe40000000000 */
[----:B------:R-:W-:-:S02]  /*4cf0*/  I2FP.F32.S32 R3, R3 ;  /* 0x0000000300037245 */ /* 0x000fc40000201400 */
[----:B------:R-:W1:Y:S01]  /*4d00*/  MUFU.TANH R14, R51 ;  /* 0x00000033000e7308 */ /* 0x000e620000002400 */
[-C--:B--2---:R-:W-:Y:S01]  /*4d10*/  FFMA.FTZ R18, R7, -R100.reuse, R74 ;  /* 0x8000006407127223 */ /* 0x084fe2000001004a */
[----:B------:R-:W-:Y:S01]  /*4d20*/  IABS R7, R39 ;  /* 0x0000002700077213 */ /* 0x000fe20000000000 */
[----:B------:R-:W-:Y:S01]  /*4d30*/  FFMA.FTZ R22, R3, -R100, R53 ;  /* 0x8000006403167223 */ /* 0x000fe20000010035 */
[----:B------:R-:W-:Y:S02]  /*4d40*/  IABS R3, R27 ;  /* 0x0000001b00037213 */ /* 0x000fe40000000000 */
[----:B------:R-:W-:Y:S02]  /*4d50*/  FSEL R186, R24, -INF , !P6 ;  /* 0xff80000018ba7808 */ /* 0x000fe40007000000 */
[----:B------:R-:W-:Y:S01]  /*4d60*/  I2FP.F32.S32 R6, R3 ;  /* 0x0000000300067245 */ /* 0x000fe20000201400 */
[----:B------:R-:W-:Y:S01]  /*4d70*/  MUFU.TANH R10, R41 ;  /* 0x00000029000a7308 */ /* 0x000fe20000002400 */
[----:B------:R-:W-:-:S02]  /*4d80*/  I2FP.F32.S32 R3, R5 ;  /* 0x0000000500037245 */ /* 0x000fc40000201400 */
[----:B------:R-:W-:Y:S01]  /*4d90*/  IABS R5, R37 ;  /* 0x0000002500057213 */ /* 0x000fe20000000000 */
[----:B---3--:R-:W-:Y:S01]  /*4da0*/  FFMA.FTZ R17, R6, -R100, R60 ;  /* 0x8000006406117223 */ /* 0x008fe2000001003c */
[----:B------:R-:W-:Y:S01]  /*4db0*/  IABS R6, R40 ;  /* 0x0000002800067213 */ /* 0x000fe20000000000 */
[----:B------:R-:W-:Y:S01]  /*4dc0*/  FFMA.FTZ R15, R3, -R100, R15 ;  /* 0x80000064030f7223 */ /* 0x000fe2000001000f */
[----:B------:R-:W-:Y:S01]  /*4dd0*/  IABS R3, R35 ;  /* 0x0000002300037213 */ /* 0x000fe20000000000 */
[----:B------:R-:W2:Y:S01]  /*4de0*/  MUFU.TANH R11, R72 ;  /* 0x00000048000b7308 */ /* 0x000ea20000002400 */
[----:B------:R-:W-:Y:S01]  /*4df0*/  IMAD.MOV.U32 R8, RZ, RZ, R5 ;  /* 0x000000ffff087224 */ /* 0x000fe200078e0005 */
[----:B------:R-:W-:Y:S01]  /*4e00*/  FSEL R102, R23, -INF , !P6 ;  /* 0xff80000017667808 */ /* 0x000fe20007000000 */
[----:B------:R-:W-:Y:S01]  /*4e10*/  IMAD.MOV.U32 R5, RZ, RZ, R4 ;  /* 0x000000ffff057224 */ /* 0x000fe200078e0004 */
[----:B------:R-:W-:Y:S01]  /*4e20*/  I2FP.F32.S32 R4, R3 ;  /* 0x0000000300047245 */ /* 0x000fe20000201400 */
[----:B------:R-:W-:Y:S01]  /*4e30*/  IMAD.MOV.U32 R3, RZ, RZ, R7 ;  /* 0x000000ffff037224 */ /* 0x000fe200078e0007 */
[----:B------:R-:W-:-:S02]  /*4e40*/  I2FP.F32.S32 R7, R8 ;  /* 0x0000000800077245 */ /* 0x000fc40000201400 */
[----:B------:R-:W3:Y:S01]  /*4e50*/  MUFU.TANH R12, R55 ;  /* 0x00000037000c7308 */ /* 0x000ee20000002400 */
[-C--:B-1----:R-:W-:Y:S01]  /*4e60*/  FFMA.FTZ R14, R4, -R100.reuse, R14 ;  /* 0x80000064040e7223 */ /* 0x082fe2000001000e */
[----:B------:R-:W-:Y:S01]  /*4e70*/  I2FP.F32.S32 R4, R3 ;  /* 0x0000000300047245 */ /* 0x000fe20000201400 */
[----:B------:R-:W-:Y:S01]  /*4e80*/  FFMA.FTZ R13, R7, -R100, R13 ;  /* 0x80000064070d7223 */ /* 0x000fe2000001000d */
[----:B------:R-:W-:Y:S02]  /*4e90*/  I2FP.F32.S32 R3, R6 ;  /* 0x0000000600037245 */ /* 0x000fe40000201400 */
[----:B------:R-:W-:Y:S02]  /*4ea0*/  I2FP.F32.S32 R5, R5 ;  /* 0x0000000500057245 */ /* 0x000fe40000201400 */
[----:B------:R-:W-:Y:S01]  /*4eb0*/  MUFU.TANH R19, R84 ;  /* 0x0000005400137308 */ /* 0x000fe20000002400 */
[-C--:B--2---:R-:W-:Y:S01]  /*4ec0*/  FFMA.FTZ R11, R4, -R100.reuse, R11 ;  /* 0x80000064040b7223 */ /* 0x084fe2000001000b */
[----:B------:R-:W-:Y:S01]  /*4ed0*/  FFMA.FTZ R10, R3, -R100, R10 ;  /* 0x80000064030a7223 */ /* 0x000fe2000001000a */
[----:B------:R-:W-:-:S02]  /*4ee0*/  IABS R4, R49 ;  /* 0x0000003100047213 */ /* 0x000fc40000000000 */
[----:B------:R-:W-:Y:S02]  /*4ef0*/  IABS R3, R48 ;  /* 0x0000003000037213 */ /* 0x000fe40000000000 */
[----:B------:R-:W-:Y:S01]  /*4f00*/  IABS R6, R47 ;  /* 0x0000002f00067213 */ /* 0x000fe20000000000 */
[----:B------:R-:W1:Y:S01]  /*4f10*/  MUFU.TANH R41, R52 ;  /* 0x0000003400297308 */ /* 0x000e620000002400 */
[----:B---3--:R-:W-:Y:S01]  /*4f20*/  FFMA.FTZ R12, R5, -R100, R12 ;  /* 0x80000064050c7223 */ /* 0x008fe2000001000c */
[----:B------:R-:W-:Y:S02]  /*4f30*/  IABS R5, R50 ;  /* 0x0000003200057213 */ /* 0x000fe40000000000 */
[----:B------:R-:W-:Y:S02]  /*4f40*/  IABS R8, R46 ;  /* 0x0000002e00087213 */ /* 0x000fe40000000000 */
[----:B------:R-:W-:Y:S01]  /*4f50*/  MOV R7, R4 ;  /* 0x0000000400077202 */ /* 0x000fe20000000f00 */
[----:B------:R-:W-:Y:S01]  /*4f60*/  IMAD.MOV.U32 R4, RZ, RZ, R3 ;  /* 0x000000ffff047224 */ /* 0x000fe200078e0003 */
[----:B------:R-:W2:Y:S01]  /*4f70*/  MUFU.TANH R27, R80 ;  /* 0x00000050001b7308 */ /* 0x000ea20000002400 */
[----:B------:R-:W-:Y:S01]  /*4f80*/  IMAD.MOV.U32 R9, RZ, RZ, R5 ;  /* 0x000000ffff097224 */ /* 0x000fe200078e0005 */
[----:B------:R-:W-:Y:S01]  /*4f90*/  I2FP.F32.S32 R7, R7 ;  /* 0x0000000700077245 */ /* 0x000fe20000201400 */
[----:B------:R-:W-:Y:S01]  /*4fa0*/  IMAD.MOV.U32 R3, RZ, RZ, R6 ;  /* 0x000000ffff037224 */ /* 0x000fe200078e0006 */
[----:B------:R-:W-:Y:S01]  /*4fb0*/  I2FP.F32.S32 R6, R4 ;  /* 0x0000000400067245 */ /* 0x000fe20000201400 */
[----:B------:R-:W-:Y:S01]  /*4fc0*/  IMAD.MOV.U32 R5, RZ, RZ, R8 ;  /* 0x000000ffff057224 */ /* 0x000fe200078e0008 */
[----:B------:R-:W-:-:S02]  /*4fd0*/  I2FP.F32.S32 R8, R9 ;  /* 0x0000000900087245 */ /* 0x000fc40000201400 */
[----:B------:R-:W-:Y:S01]  /*4fe0*/  I2FP.F32.S32 R4, R3 ;  /* 0x0000000300047245 */ /* 0x000fe20000201400 */
[----:B------:R-:W3:Y:S01]  /*4ff0*/  MUFU.TANH R26, R82 ;  /* 0x00000052001a7308 */ /* 0x000ee20000002400 */
[----:B------:R-:W-:Y:S01]  /*5000*/  I2FP.F32.S32 R3, R5 ;  /* 0x0000000500037245 */ /* 0x000fe20000201400 */
[-C--:B-1----:R-:W-:Y:S01]  /*5010*/  FFMA.FTZ R5, R6, -R100.reuse, R41 ;  /* 0x8000006406057223 */ /* 0x082fe20000010029 */
[----:B------:R-:W-:Y:S02]  /*5020*/  FSEL R120, R22, -INF , !P6 ;  /* 0xff80000016787808 */ /* 0x000fe40007000000 */
[----:B------:R-:W-:Y:S01]  /*5030*/  FSEL R188, R21, -INF , !P4 ;  /* 0xff80000015bc7808 */ /* 0x000fe20006000000 */
[-C--:B------:R-:W-:Y:S01]  /*5040*/  FFMA.FTZ R3, R3, -R100.reuse, R19 ;  /* 0x8000006403037223 */ /* 0x080fe20000010013 */
[----:B------:R-:W-:Y:S01]  /*5050*/  FSEL R19, R31, -INF , !P5 ;  /* 0xff8000001f137808 */ /* 0x000fe20006800000 */
[----:B------:R-:W1:Y:S01]  /*5060*/  MUFU.TANH R20, R83 ;  /* 0x0000005300147308 */ /* 0x000e620000002400 */
[----:B------:R-:W-:Y:S01]  /*5070*/  ISETP.GE.AND P5, PT, R101, 0x41, PT ;  /* 0x000000416500780c */ /* 0x000fe20003fa6270 */
[----:B--2---:R-:W-:Y:S01]  /*5080*/  FFMA.FTZ R8, R8, -R100, R27 ;  /* 0x8000006408087223 */ /* 0x004fe2000001001b */
[----:B------:R-:W-:-:S02]  /*5090*/  FSEL R18, R18, -INF , !P4 ;  /* 0xff80000012127808 */ /* 0x000fc40006000000 */
[----:B------:R-:W-:Y:S02]  /*50a0*/  FSEL R121, R17, -INF , !P4 ;  /* 0xff80000011797808 */ /* 0x000fe40006000000 */
[----:B------:R-:W-:Y:S01]  /*50b0*/  FSEL R189, R16, -INF , !P3 ;  /* 0xff80000010bd7808 */ /* 0x000fe20005800000 */
[-C--:B---3--:R-:W-:Y:S01]  /*50c0*/  FFMA.FTZ R7, R7, -R100.reuse, R26 ;  /* 0x8000006407077223 */ /* 0x088fe2000001001a */
[----:B------:R-:W-:Y:S02]  /*50d0*/  FSEL R190, R15, -INF , !P3 ;  /* 0xff8000000fbe7808 */ /* 0x000fe40005800000 */
[----:B------:R-:W-:Y:S02]  /*50e0*/  FSEL R194, R14, -INF , !P3 ;  /* 0xff8000000ec27808 */ /* 0x000fe40005800000 */
[----:B------:R-:W-:Y:S02]  /*50f0*/  FSEL R176, R36, -INF , !P2 ;  /* 0xff80000024b07808 */ /* 0x000fe40005000000 */
[----:B------:R-:W-:Y:S01]  /*5100*/  FSEL R198, R13, -INF , !P2 ;  /* 0xff8000000dc67808 */ /* 0x000fe20005000000 */
[----:B-1----:R-:W-:Y:S01]  /*5110*/  FFMA.FTZ R4, R4, -R100, R20 ;  /* 0x8000006404047223 */ /* 0x002fe20000010014 */
        /* <DEDUP_REMOVED lines=76> */
.L_x_747:
[----:B------:R-:W-:Y:S05]  /*55e0*/  BSYNC B0 ;  /* 0x0000000000007941 */ /* 0x000fea0003800000 */
.L_x_746:
[----:B------:R-:W0:Y:S02]  /*55f0*/  LDGDEPBAR ;  /* 0x00000000000079af */ /* 0x000e240000000000 */
.L_x_745:
        /* <DEDUP_REMOVED lines=60> */
[----:B---3--:R-:W-:-:S03]  /*59c0*/  FMNMX.FTZ R104, R4, R104, !PT ;  /* 0x0000006804687209 */ /* 0x008fc60007810000 */
        /* <DEDUP_REMOVED lines=27> */
[--C-:B-1----:R-:W-:Y:S02]  /*5b80*/  FFMA.FTZ R4, R62, UR5, -R17.reuse ;  /* 0x000000053e047c23 */ /* 0x102fe40008010811 */
[----:B------:R-:W1:Y:S05]  /*5b90*/  LDSM.16.MT88.4 R60, [R220+0xa000] ;  /* 0x00a00000dc3c783b */ /* 0x000e6a0000004200 */
[----:B------:R4:W-:Y:S01]  /*5ba0*/  MUFU.EX2 R206, R4 ;  /* 0x0000000400ce7308 */ /* 0x0009e20000000800 */
[----:B--2---:R-:W-:Y:S01]  /*5bb0*/  FFMA.FTZ R2, R67, UR5, -R17 ;  /* 0x0000000543027c23 */ /* 0x004fe20008010811 */
[----:B---3--:R-:W-:-:S06]  /*5bc0*/  F2FP.F16.F32.PACK_AB R7, R250, R247 ;  /* 0x000000f7fa07723e */ /* 0x008fcc00000000ff */
[----:B------:R-:W-:Y:S01]  /*5bd0*/  MUFU.EX2 R249, R2 ;  /* 0x0000000200f97308 */ /* 0x000fe20000000800 */
[----:B----4-:R-:W-:-:S07]  /*5be0*/  FFMA.FTZ R4, R57, UR5, -R17 ;  /* 0x0000000539047c23 */ /* 0x010fce0008010811 */
[----:B------:R2:W-:Y:S02]  /*5bf0*/  MUFU.EX2 R183, R4 ;  /* 0x0000000400b77308 */ /* 0x0005e40000000800 */
[----:B--2---:R-:W-:-:S06]  /*5c00*/  FFMA.FTZ R4, R56, UR5, -R17 ;  /* 0x0000000538047c23 */ /* 0x004fcc0008010811 */
[----:B------:R2:W3:Y:S02]  /*5c10*/  MUFU.EX2 R182, R4 ;  /* 0x0000000400b67308 */ /* 0x0004e40000000800 */
[----:B--2---:R-:W-:Y:S01]  /*5c20*/  FMNMX.FTZ R4, R126, R5, !PT ;  /* 0x000000057e047209 */ /* 0x004fe20007810000 */
[----:B------:R-:W-:Y:S01]  /*5c30*/  FFMA.FTZ R5, R69, UR5, -R16 ;  /* 0x0000000545057c23 */ /* 0x000fe20008010810 */
[----:B---3--:R-:W-:Y:S02]  /*5c40*/  F2FP.F16.F32.PACK_AB R6, R182, R183 ;  /* 0x000000b7b606723e */ /* 0x008fe400000000ff */
[----:B------:R-:W-:Y:S02]  /*5c50*/  FMNMX.FTZ R4, R127, R4, !PT ;  /* 0x000000047f047209 */ /* 0x000fe40007810000 */
[----:B------:R2:W-:Y:S02]  /*5c60*/  MUFU.EX2 R248, R5 ;  /* 0x0000000500f87308 */ /* 0x0005e40000000800 */
[----:B------:R-:W-:-:S04]  /*5c70*/  FMNMX.FTZ R4, R148, R4, !PT ;  /* 0x0000000494047209 */ /* 0x000fc80007810000 */
[----:B------:R-:W-:Y:S02]  /*5c80*/  FMNMX.FTZ R0, R177, R4, !PT ;  /* 0x00000004b1007209 */ /* 0x000fe40007810000 */
[----:B------:R-:W-:Y:S02]  /*5c90*/  F2FP.F16.F32.PACK_AB R4, R206, R205 ;  /* 0x000000cdce04723e */ /* 0x000fe400000000ff */
[----:B------:R-:W-:-:S04]  /*5ca0*/  FMNMX.FTZ R0, R178, R0, !PT ;  /* 0x00000000b2007209 */ /* 0x000fc80007810000 */
[----:B------:R-:W-:Y:S01]  /*5cb0*/  FMNMX.FTZ R0, R179, R0, !PT ;  /* 0x00000000b3007209 */ /* 0x000fe20007810000 */
[----:B--2---:R-:W-:-:S03]  /*5cc0*/  FFMA.FTZ R5, R68, UR5, -R16 ;  /* 0x0000000544057c23 */ /* 0x004fc60008010810 */
[----:B------:R-:W-:Y:S01]  /*5cd0*/  FMNMX.FTZ R0, R203, R0, !PT ;  /* 0x00000000cb007209 */ /* 0x000fe20007810000 */
[----:B------:R-:W2:Y:S03]  /*5ce0*/  MUFU.EX2 R243, R5 ;  /* 0x0000000500f37308 */ /* 0x000ea60000000800 */
        /* <DEDUP_REMOVED lines=9> */
[C---:B-1----:R-:W-:Y:S06]  /*5d80*/  HMMA.16816.F32 R28, R4.reuse, R62, RZ ;  /* 0x0000003e041c723c */ /* 0x042fec00000018ff */
[C---:B------:R-:W-:Y:S06]  /*5d90*/  HMMA.16816.F32 R20, R4.reuse, R40, RZ ;  /* 0x000000280414723c */ /* 0x040fec00000018ff */
[----:B------:R-:W-:Y:S01]  /*5da0*/  HMMA.16816.F32 R44, R4, R48, RZ ;  /* 0x00000030042c723c */ /* 0x000fe200000018ff */
[----:B--2---:R-:W-:-:S04]  /*5db0*/  FFMA.FTZ R0, R71, UR5, -R17 ;  /* 0x0000000547007c23 */ /* 0x004fc80008010811 */
[----:B------:R1:W-:Y:S01]  /*5dc0*/  MUFU.EX2 R252, R0 ;  /* 0x0000000000fc7308 */ /* 0x0003e20000000800 */
[C---:B------:R-:W-:Y:S06]  /*5dd0*/  HMMA.16816.F32 R32, R4.reuse, R60, RZ ;  /* 0x0000003c0420723c */ /* 0x040fec00000018ff */
[C---:B------:R-:W-:Y:S06]  /*5de0*/  HMMA.16816.F32 R56, R4.reuse, R72, RZ ;  /* 0x000000480438723c */ /* 0x040fec00000018ff */
[----:B------:R-:W-:Y:S01]  /*5df0*/  HMMA.16816.F32 R68, R4, R80, RZ ;  /* 0x000000500444723c */ /* 0x000fe200000018ff */
[----:B-1----:R-:W-:Y:S01]  /*5e00*/  FMNMX.FTZ R0, R201, R2, !PT ;  /* 0x00000002c9007209 */ /* 0x002fe20007810000 */
[----:B------:R-:W-:-:S04]  /*5e10*/  FFMA.FTZ R2, R76, UR5, -R17 ;  /* 0x000000054c027c23 */ /* 0x000fc80008010811 */
[C---:B------:R-:W-:Y:S01]  /*5e20*/  HMMA.16816.F32 R64, R4.reuse, R88, RZ ;  /* 0x000000580440723c */ /* 0x040fe200000018ff */
[----:B------:R-:W1:Y:S01]  /*5e30*/  SHFL.BFLY PT, R8, R0, 0x2, 0x1f ;  /* 0x0c401f0000087f89 */ /* 0x000e6200000e0000 */
[----:B------:R2:W3:Y:S04]  /*5e40*/  MUFU.EX2 R181, R2 ;  /* 0x0000000200b57308 */ /* 0x0004e80000000800 */
[C---:B------:R-:W-:Y:S06]  /*5e50*/  HMMA.16816.F32 R36, R4.reuse, R50, RZ ;  /* 0x000000320424723c */ /* 0x040fec00000018ff */
[C---:B------:R-:W-:Y:S06]  /*5e60*/  HMMA.16816.F32 R24, R4.reuse, R74, RZ ;  /* 0x0000004a0418723c */ /* 0x040fec00000018ff */
[----:B------:R-:W-:Y:S01]  /*5e70*/  HMMA.16816.F32 R52, R4, R82, RZ ;  /* 0x000000520434723c */ /* 0x000fe200000018ff */
[----:B--2---:R-:W-:Y:S01]  /*5e80*/  FFMA.FTZ R2, R77, UR5, -R16 ;  /* 0x000000054d027c23 */ /* 0x004fe20008010810 */
[----:B---3--:R-:W-:-:S03]  /*5e90*/  F2FP.F16.F32.PACK_AB R10, R181, R252 ;  /* 0x000000fcb50a723e */ /* 0x008fc600000000ff */
[----:B------:R2:W-:Y:S01]  /*5ea0*/  MUFU.EX2 R242, R2 ;  /* 0x0000000200f27308 */ /* 0x0005e20000000800 */
[----:B-1----:R-:W-:Y:S02]  /*5eb0*/  FMNMX.FTZ R0, R0, R8, !PT ;  /* 0x0000000800007209 */ /* 0x002fe40007810000 */
[----:B------:R-:W-:-:S03]  /*5ec0*/  F2FP.F16.F32.PACK_AB R8, R251, R249 ;  /* 0x000000f9fb08723e */ /* 0x000fc600000000ff */
[----:B------:R-:W1:Y:S01]  /*5ed0*/  SHFL.BFLY PT, R12, R0, 0x1, 0x1f ;  /* 0x0c201f00000c7f89 */ /* 0x000e6200000e0000 */
[--C-:B--2---:R-:W-:Y:S02]  /*5ee0*/  FFMA.FTZ R2, R78, UR5, -R16.reuse ;  /* 0x000000054e027c23 */ /* 0x104fe40008010810 */
[C---:B------:R-:W-:Y:S02]  /*5ef0*/  HMMA.16816.F32 R76, R4.reuse, R42, RZ ;  /* 0x0000002a044c723c */ /* 0x040fe400000018ff */
[----:B------:R2:W3:Y:S04]  /*5f00*/  MUFU.EX2 R244, R2 ;  /* 0x0000000200f47308 */ /* 0x0004e80000000800 */
[----:B------:R-:W-:Y:S01]  /*5f10*/  HMMA.16816.F32 R4, R4, R90, RZ ;  /* 0x0000005a0404723c */ /* 0x000fe200000018ff */
[--C-:B--2---:R-:W-:Y:S01]  /*5f20*/  FFMA.FTZ R2, R92, UR5, -R16.reuse ;  /* 0x000000055c027c23 */ /* 0x104fe20008010810 */
[----:B---3--:R-:W-:Y:S01]  /*5f30*/  F2FP.F16.F32.PACK_AB R9, R244, R242 ;  /* 0x000000f2f409723e */ /* 0x008fe200000000ff */
[----:B------:R-:W2:Y:S02]  /*5f40*/  LDSM.16.MT88.4 R92, [R222+0x9400] ;  /* 0x00940000de5c783b */ /* 0x000ea40000004200 */
[----:B------:R3:W-:Y:S02]  /*5f50*/  MUFU.EX2 R246, R2 ;  /* 0x0000000200f67308 */ /* 0x0007e40000000800 */
[----:B---3--:R-:W-:-:S02]  /*5f60*/  FFMA.FTZ R2, R96, UR5, -R16 ;  /* 0x0000000560027c23 */ /* 0x008fc40008010810 */
[----:B------:R-:W3:Y:S04]  /*5f70*/  LDSM.16.MT88.4 R96, [R220+0xa400] ;  /* 0x00a40000dc60783b */ /* 0x000ee80000004200 */
[----:B------:R4:W5:Y:S02]  /*5f80*/  MUFU.EX2 R245, R2 ;  /* 0x0000000200f57308 */ /* 0x0009640000000800 */
[----:B----4-:R-:W-:Y:S01]  /*5f90*/  FFMA.FTZ R2, R105, UR5, -R3 ;  /* 0x0000000569027c23 */ /* 0x010fe20008010803 */
[----:B-1----:R-:W-:Y:S02]  /*5fa0*/  FMNMX.FTZ R105, R0, R12, !PT ;  /* 0x0000000c00697209 */ /* 0x002fe40007810000 */
[----:B-----5:R-:W-:-:S03]  /*5fb0*/  F2FP.F16.F32.PACK_AB R11, R245, R246 ;  /* 0x000000f6f50b723e */ /* 0x020fc600000000ff */
[----:B------:R1:W-:Y:S01]  /*5fc0*/  MUFU.EX2 R236, R2 ;  /* 0x0000000200ec7308 */ /* 0x0003e20000000800 */
[C---:B------:R-:W-:Y:S01]  /*5fd0*/  FSETP.NEU.FTZ.AND P0, PT, R105.reuse, -INF , PT ;  /* 0xff8000006900780b */ /* 0x040fe20003f1d000 */
[----:B------:R-:W-:Y:S01]  /*5fe0*/  FMUL.FTZ R0, R105, UR5 ;  /* 0x0000000569007c20 */ /* 0x000fe20008410000 */
[----:B------:R-:W-:Y:S01]  /*5ff0*/  F2FP.F16.F32.PACK_AB R12, R208, R207 ;  /* 0x000000cfd00c723e */ /* 0x000fe200000000ff */
[----:B------:R-:W-:Y:S03]  /*6000*/  HMMA.16816.F32 R164, R8, R84, R20 ;  /* 0x0000005408a4723c */ /* 0x000fe60000001814 */
[----:B------:R-:W-:-:S03]  /*6010*/  FSEL R0, R0, RZ, P0 ;  /* 0x000000ff00007208 */ /* 0x000fc60000000000 */
[----:B--2---:R-:W-:Y:S01]  /*6020*/  HMMA.16816.F32 R128, R8, R92, R44 ;  /* 0x0000005c0880723c */ /* 0x004fe2000000182c */
[----:B-1----:R-:W-:-:S05]  /*6030*/  FFMA.FTZ R2, R116, UR5, -R3 ;  /* 0x0000000574027c23 */ /* 0x002fca0008010803 */
[C---:B---3--:R-:W-:Y:S01]  /*6040*/  HMMA.16816.F32 R156, R8.reuse, R98, R28 ;  /* 0x00000062089c723c */ /* 0x048fe2000000181c */
[----:B------:R-:W1:Y:S01]  /*6050*/  LDSM.16.MT88.4 R116, [R222+0xb400] ;  /* 0x00b40000de74783b */ /* 0x000e620000004200 */
[----:B------:R2:W3:Y:S04]  /*6060*/  MUFU.EX2 R240, R2 ;  /* 0x0000000200f07308 */ /* 0x0004e80000000800 */
[C---:B------:R-:W-:Y:S06]  /*6070*/  HMMA.16816.F32 R144, R8.reuse, R96, R32 ;  /* 0x000000600890723c */ /* 0x040fec0000001820 */
[C---:B------:R-:W-:Y:S06]  /*6080*/  HMMA.16816.F32 R160, R8.reuse, R108, R56 ;  /* 0x0000006c08a0723c */ /* 0x040fec0000001838 */
[----:B------:R-:W-:Y:S01]  /*6090*/  HMMA.16816.F32 R136, R8, R112, R68 ;  /* 0x000000700888723c */ /* 0x000fe20000001844 */
[----:B--2---:R-:W-:Y:S01]  /*60a0*/  FFMA.FTZ R2, R122, UR5, -R3 ;  /* 0x000000057a027c23 */ /* 0x004fe20008010803 */
[----:B---3--:R-:W-:-:S03]  /*60b0*/  F2FP.F16.F32.PACK_AB R14, R240, R236 ;  /* 0x000000ecf00e723e */ /* 0x008fc600000000ff */
[----:B------:R2:W-:Y:S01]  /*60c0*/  MUFU.EX2 R241, R2 ;  /* 0x0000000200f17308 */ /* 0x0005e20000000800 */
[C---:B------:R-:W-:Y:S06]  /*60d0*/  HMMA.16816.F32 R140, R8.reuse, R86, R76 ;  /* 0x00000056088c723c */ /* 0x040fec000000184c */
[C---:B------:R-:W-:Y:S06]  /*60e0*/  HMMA.16816.F32 R152, R8.reuse, R94, R36 ;  /* 0x0000005e0898723c */ /* 0x040fec0000001824 */
[----:B------:R-:W-:Y:S01]  /*60f0*/  HMMA.16816.F32 R172, R8, R110, R24 ;  /* 0x0000006e08ac723c */ /* 0x000fe20000001818 */
[----:B--2---:R-:W-:-:S04]  /*6100*/  FFMA.FTZ R2, R123, UR5, -R3 ;  /* 0x000000057b027c23 */ /* 0x004fc80008010803 */
[----:B------:R2:W-:Y:S02]  /*6110*/  MUFU.EX2 R239, R2 ;  /* 0x0000000200ef7308 */ /* 0x0005e40000000800 */
[----:B--2---:R-:W-:-:S06]  /*6120*/  FFMA.FTZ R2, R124, UR5, -R3 ;  /* 0x000000057c027c23 */ /* 0x004fcc0008010803 */
[----:B------:R2:W-:Y:S02]  /*6130*/  MUFU.EX2 R237, R2 ;  /* 0x0000000200ed7308 */ /* 0x0005e40000000800 */
[----:B--2---:R-:W-:-:S06]  /*6140*/  FFMA.FTZ R2, R132, UR5, -R0 ;  /* 0x0000000584027c23 */ /* 0x004fcc0008010800 */
[----:B------:R2:W-:Y:S02]  /*6150*/  MUFU.EX2 R233, R2 ;  /* 0x0000000200e97308 */ /* 0x0005e40000000800 */
[--C-:B--2---:R-:W-:Y:S02]  /*6160*/  FFMA.FTZ R2, R133, UR5, -R0.reuse ;  /* 0x0000000585027c23 */ /* 0x104fe40008010800 */
[----:B-1----:R-:W-:Y:S04]  /*6170*/  HMMA.16816.F32 R132, R8, R116, R64 ;  /* 0x000000740884723c */ /* 0x002fe80000001840 */
[----:B------:R1:W2:Y:S02]  /*6180*/  MUFU.EX2 R232, R2 ;  /* 0x0000000200e87308 */ /* 0x0002a40000000800 */
[----:B-1----:R-:W-:Y:S01]  /*6190*/  FFMA.FTZ R2, R126, UR5, -R0 ;  /* 0x000000057e027c23 */ /* 0x002fe20008010800 */
[----:B--2---:R-:W-:-:S05]  /*61a0*/  F2FP.F16.F32.PACK_AB R13, R232, R233 ;  /* 0x000000e9e80d723e */ /* 0x004fca00000000ff */
[----:B------:R1:W-:Y:S02]  /*61b0*/  MUFU.EX2 R231, R2 ;  /* 0x0000000200e77308 */ /* 0x0003e40000000800 */
[----:B-1----:R-:W-:-:S06]  /*61c0*/  FFMA.FTZ R2, R127, UR5, -R0 ;  /* 0x000000057f027c23 */ /* 0x002fcc0008010800 */
[----:B------:R1:W2:Y:S02]  /*61d0*/  MUFU.EX2 R230, R2 ;  /* 0x0000000200e67308 */ /* 0x0002a40000000800 */
[----:B-1----:R-:W-:Y:S01]  /*61e0*/  FFMA.FTZ R2, R125, UR5, -R3 ;  /* 0x000000057d027c23 */ /* 0x002fe20008010803 */
[----:B--2---:R-:W-:Y:S01]  /*61f0*/  F2FP.F16.F32.PACK_AB R15, R230, R231 ;  /* 0x000000e7e60f723e */ /* 0x004fe200000000ff */
[----:B------:R-:W-:Y:S04]  /*6200*/  HMMA.16816.F32 R124, R8, R118, R4 ;  /* 0x00000076087c723c */ /* 0x000fe80000001804 */
[----:B------:R1:W2:Y:S02]  /*6210*/  MUFU.EX2 R234, R2 ;  /* 0x0000000200ea7308 */ /* 0x0002a40000000800 */
[----:B------:R-:W-:Y:S01]  /*6220*/  HMMA.16816.F32 R28, R12, R40, RZ ;  /* 0x000000280c1c723c */ /* 0x000fe200000018ff */
[----:B------:R-:W-:-:S05]  /*6230*/  F2FP.F16.F32.PACK_AB R4, R239, R241 ;  /* 0x000000f1ef04723e */ /* 0x000fca00000000ff */
[C---:B------:R-:W-:Y:S06]  /*6240*/  HMMA.16816.F32 R44, R12.reuse, R50, RZ ;  /* 0x000000320c2c723c */ /* 0x040fec00000018ff */
[----:B------:R-:W-:Y:S01]  /*6250*/  HMMA.16816.F32 R20, R12, R60, RZ ;  /* 0x0000003c0c14723c */ /* 0x000fe200000018ff */
[----:B-1----:R-:W-:Y:S01]  /*6260*/  FFMA.FTZ R2, R148, UR5, -R0 ;  /* 0x0000000594027c23 */ /* 0x002fe20008010800 */
[----:B--2---:R-:W-:-:S03]  /*6270*/  F2FP.F16.F32.PACK_AB R6, R234, R237 ;  /* 0x000000edea06723e */ /* 0x004fc600000000ff */
[----:B------:R1:W-:Y:S01]  /*6280*/  MUFU.EX2 R229, R2 ;  /* 0x0000000200e57308 */ /* 0x0003e20000000800 */
[----:B------:R-:W-:Y:S06]  /*6290*/  HMMA.16816.F32 R148, R8, R114, R52 ;  /* 0x000000720894723c */ /* 0x000fec0000001834 */
        /* <DEDUP_REMOVED lines=14> */
[----:B------:R-:W-:Y:S01]  /*6380*/  LDSM.16.MT88.4 R12, [R222+0x9800] ;  /* 0x00980000de0c783b */ /* 0x000fe20000004200 */
[----:B-1----:R-:W-:-:S04]  /*6390*/  FFMA.FTZ R2, R179, UR5, -R0 ;  /* 0x00000005b3027c23 */ /* 0x002fc80008010800 */
[----:B------:R1:W2:Y:S02]  /*63a0*/  MUFU.EX2 R219, R2 ;  /* 0x0000000200db7308 */ /* 0x0002a40000000800 */
[----:B-1----:R-:W-:Y:S01]  /*63b0*/  FFMA.FTZ R2, R180, UR5, -R17 ;  /* 0x00000005b4027c23 */ /* 0x002fe20008010811 */
[----:B--2---:R-:W-:-:S05]  /*63c0*/  F2FP.F16.F32.PACK_AB R7, R219, R227 ;  /* 0x000000e3db07723e */ /* 0x004fca00000000ff */
[----:B------:R1:W-:Y:S02]  /*63d0*/  MUFU.EX2 R218, R2 ;  /* 0x0000000200da7308 */ /* 0x0003e40000000800 */
[C---:B------:R-:W-:Y:S01]  /*63e0*/  HMMA.16816.F32 R80, R4.reuse, R84, R28 ;  /* 0x000000540450723c */ /* 0x040fe2000000181c */
[----:B------:R-:W-:Y:S05]  /*63f0*/  LDSM.16.MT88.4 R28, [R222+0xa800] ;  /* 0x00a80000de1c783b */ /* 0x000fea0000004200 */
[----:B------:R-:W-:Y:S01]  /*6400*/  HMMA.16816.F32 R76, R4, R92, R8 ;  /* 0x0000005c044c723c */ /* 0x000fe20000001808 */
[----:B------:R-:W-:Y:S01]  /*6410*/  MOV R85, R208 ;  /* 0x000000d000557202 */ /* 0x000fe20000000f00 */
[----:B------:R-:W-:Y:S01]  /*6420*/  LDSM.16.MT88.4 R8, [R220+0x9800] ;  /* 0x00980000dc08783b */ /* 0x000fe20000004200 */
[----:B------:R-:W-:-:S03]  /*6430*/  MOV R84, R207 ;  /* 0x000000cf00547202 */ /* 0x000fc60000000f00 */
[C---:B------:R-:W-:Y:S01]  /*6440*/  HMMA.16816.F32 R88, R4.reuse, R112, R32 ;  /* 0x000000700458723c */ /* 0x040fe20000001820 */
[----:B-1----:R-:W-:Y:S01]  /*6450*/  FFMA.FTZ R2, R19, UR5, -R17 ;  /* 0x0000000513027c23 */ /* 0x002fe20008010811 */
[----:B------:R-:W-:Y:S01]  /*6460*/  MOV R93, R206 ;  /* 0x000000ce005d7202 */ /* 0x000fe20000000f00 */
[----:B------:R-:W1:Y:S01]  /*6470*/  LDSM.16.MT88.4 R32, [R220+0xb800] ;  /* 0x00b80000dc20783b */ /* 0x000e620000004200 */
[----:B------:R-:W-:Y:S01]  /*6480*/  MOV R92, R205 ;  /* 0x000000cd005c7202 */ /* 0x000fe20000000f00 */
[----:B------:R2:W3:Y:S01]  /*6490*/  MUFU.EX2 R217, R2 ;  /* 0x0000000200d97308 */ /* 0x0004e20000000800 */
[----:B------:R-:W-:Y:S01]  /*64a0*/  HMMA.16816.F32 R72, R4, R96, R20 ;  /* 0x000000600448723c */ /* 0x000fe20000001814 */
[----:B------:R-:W-:Y:S01]  /*64b0*/  LDSM.16.MT88.4 R20, [R222+0xb800] ;  /* 0x00b80000de14783b */ /* 0x000fe20000004200 */
[----:B------:R-:W-:-:S04]  /*64c0*/  MOV R19, R181 ;  /* 0x000000b500137202 */ /* 0x000fc80000000f00 */
[C---:B------:R-:W-:Y:S01]  /*64d0*/  HMMA.16816.F32 R68, R4.reuse, R108, R24 ;  /* 0x0000006c0444723c */ /* 0x040fe20000001818 */
[----:B------:R-:W4:Y:S01]  /*64e0*/  LDSM.16.MT88.4 R24, [R220+0xa800] ;  /* 0x00a80000dc18783b */ /* 0x000f220000004200 */
[----:B------:R-:W-:Y:S02]  /*64f0*/  MOV R97, R183 ;  /* 0x000000b700617202 */ /* 0x000fe40000000f00 */
[----:B------:R-:W-:Y:S02]  /*6500*/  MOV R96, R182 ;  /* 0x000000b600607202 */ /* 0x000fe40000000f00 */
[----:B------:R-:W-:Y:S01]  /*6510*/  HMMA.16816.F32 R44, R4, R94, R44 ;  /* 0x0000005e042c723c */ /* 0x000fe2000000182c */
[----:B--2---:R-:W-:-:S05]  /*6520*/  FFMA.FTZ R2, R102, UR5, -R17 ;  /* 0x0000000566027c23 */ /* 0x004fca0008010811 */
[C---:B------:R-:W-:Y:S01]  /*6530*/  HMMA.16816.F32 R180, R4.reuse, R116, R36 ;  /* 0x0000007404b4723c */ /* 0x040fe20000001824 */
[----:B------:R2:W-:Y:S05]  /*6540*/  MUFU.EX2 R216, R2 ;  /* 0x0000000200d87308 */ /* 0x0005ea0000000800 */
[C---:B------:R-:W-:Y:S06]  /*6550*/  HMMA.16816.F32 R56, R4.reuse, R86, R40 ;  /* 0x000000560438723c */ /* 0x040fec0000001828 */
[C---:B------:R-:W-:Y:S06]  /*6560*/  HMMA.16816.F32 R36, R4.reuse, R98, R48 ;  /* 0x000000620424723c */ /* 0x040fec0000001830 */
[----:B------:R-:W-:Y:S01]  /*6570*/  HMMA.16816.F32 R40, R4, R110, R52 ;  /* 0x0000006e0428723c */ /* 0x000fe20000001834 */
[----:B--2---:R-:W-:-:S04]  /*6580*/  FFMA.FTZ R2, R18, UR5, -R17 ;  /* 0x0000000512027c23 */ /* 0x004fc80008010811 */
[----:B------:R2:W5:Y:S01]  /*6590*/  MUFU.EX2 R215, R2 ;  /* 0x0000000200d77308 */ /* 0x0005620000000800 */
[C---:B------:R-:W-:Y:S06]  /*65a0*/  HMMA.16816.F32 R60, R4.reuse, R114, R60 ;  /* 0x00000072043c723c */ /* 0x040fec000000183c */
[----:B------:R-:W-:Y:S07]  /*65b0*/  HMMA.16816.F32 R64, R4, R118, R64 ;  /* 0x000000760440723c */ /* 0x000fee0000001840 */
[----:B---3--:R-:W-:Y:S01]  /*65c0*/  F2FP.F16.F32.PACK_AB R4, R217, R218 ;  /* 0x000000dad904723e */ /* 0x008fe200000000ff */
[----:B--2---:R-:W-:Y:S01]  /*65d0*/  FFMA.FTZ R2, R199, UR5, -R16 ;  /* 0x00000005c7027c23 */ /* 0x004fe20008010810 */
[----:B-----5:R-:W-:-:S03]  /*65e0*/  F2FP.F16.F32.PACK_AB R6, R215, R216 ;  /* 0x000000d8d706723e */ /* 0x020fc600000000ff */
        /* <DEDUP_REMOVED lines=15> */
[----:B------:R1:W2:Y:S01]  /*66e0*/  MUFU.EX2 R210, R2 ;  /* 0x0000000200d27308 */ /* 0x0002a20000000800 */
[C---:B----4-:R-:W-:Y:S06]  /*66f0*/  HMMA.16816.F32 R144, R4.reuse, R24, R144 ;  /* 0x000000180490723c */ /* 0x050fec0000001890 */
[C---:B------:R-:W-:Y:S06]  /*6700*/  HMMA.16816.F32 R160, R4.reuse, R28, R160 ;  /* 0x0000001c04a0723c */ /* 0x040fec00000018a0 */
[----:B------:R-:W-:Y:S01]  /*6710*/  HMMA.16816.F32 R120, R4, R10, R140 ;  /* 0x0000000a0478723c */ /* 0x000fe2000000188c */
[----:B------:R-:W-:Y:S01]  /*6720*/  LDSM.16.MT88.4 R140, [R222+0x9c00] ;  /* 0x009c0000de8c783b */ /* 0x000fe20000004200 */
[----:B-1----:R-:W-:-:S04]  /*6730*/  FFMA.FTZ R2, R169, UR5, -R3 ;  /* 0x00000005a9027c23 */ /* 0x002fc80008010803 */
[C---:B------:R-:W-:Y:S01]  /*6740*/  HMMA.16816.F32 R136, R4.reuse, R14, R152 ;  /* 0x0000000e0488723c */ /* 0x040fe20000001898 */
[----:B------:R-:W-:Y:S01]  /*6750*/  LDSM.16.MT88.4 R152, [R220+0xac00] ;  /* 0x00ac0000dc98783b */ /* 0x000fe20000004200 */
[----:B------:R1:W-:Y:S04]  /*6760*/  MUFU.EX2 R208, R2 ;  /* 0x0000000200d07308 */ /* 0x0003e80000000800 */
[C---:B------:R-:W-:Y:S06]  /*6770*/  HMMA.16816.F32 R156, R4.reuse, R26, R156 ;  /* 0x0000001a049c723c */ /* 0x040fec000000189c */
[C---:B------:R-:W-:Y:S06]  /*6780*/  HMMA.16816.F32 R172, R4.reuse, R30, R172 ;  /* 0x0000001e04ac723c */ /* 0x040fec00000018ac */
[----:B------:R-:W-:Y:S01]  /*6790*/  HMMA.16816.F32 R108, R4, R34, R148 ;  /* 0x00000022046c723c */ /* 0x000fe20000001894 */
[----:B-1----:R-:W-:-:S04]  /*67a0*/  FFMA.FTZ R2, R170, UR5, -R3 ;  /* 0x00000005aa027c23 */ /* 0x002fc80008010803 */
[----:B------:R1:W3:Y:S01]  /*67b0*/  MUFU.EX2 R207, R2 ;  /* 0x0000000200cf7308 */ /* 0x0002e20000000800 */
[----:B------:R-:W-:Y:S01]  /*67c0*/  HMMA.16816.F32 R52, R4, R22, R124 ;  /* 0x000000160434723c */ /* 0x000fe2000000187c */
[----:B------:R-:W4:Y:S01]  /*67d0*/  LDSM.16.MT88.4 R124, [R220+0x9c00] ;  /* 0x009c0000dc7c783b */ /* 0x000f220000004200 */
[----:B-1----:R-:W-:-:S03]  /*67e0*/  FFMA.FTZ R2, R171, UR5, -R3 ;  /* 0x00000005ab027c23 */ /* 0x002fc60008010803 */
[----:B------:R-:W1:Y:S02]  /*67f0*/  LDSM.16.MT88.4 R168, [R222+0xac00] ;  /* 0x00ac0000dea8783b */ /* 0x000e640000004200 */
[----:B------:R5:W-:Y:S02]  /*6800*/  MUFU.EX2 R206, R2 ;  /* 0x0000000200ce7308 */ /* 0x000be40000000800 */
[----:B-----5:R-:W-:Y:S02]  /*6810*/  FFMA.FTZ R2, R176, UR5, -R3 ;  /* 0x00000005b0027c23 */ /* 0x020fe40008010803 */
[----:B------:R-:W-:Y:S04]  /*6820*/  HMMA.16816.F32 R176, R4, R20, R132 ;  /* 0x0000001404b0723c */ /* 0x000fe80000001884 */
[----:B------:R5:W-:Y:S03]  /*6830*/  MUFU.EX2 R205, R2 ;  /* 0x0000000200cd7308 */ /* 0x000be60000000800 */
[----:B--2---:R-:W-:-:S02]  /*6840*/  F2FP.F16.F32.PACK_AB R4, R210, R209 ;  /* 0x000000d1d204723e */ /* 0x004fc400000000ff */
[----:B---3--:R-:W-:Y:S01]  /*6850*/  F2FP.F16.F32.PACK_AB R6, R207, R208 ;  /* 0x000000d0cf06723e */ /* 0x008fe200000000ff */
[----:B-----5:R-:W-:-:S04]  /*6860*/  FFMA.FTZ R2, R203, UR5, -R0 ;  /* 0x00000005cb027c23 */ /* 0x020fc80008010800 */
        /* <DEDUP_REMOVED lines=8> */
[--C-:B--2---:R-:W-:Y:S01]  /*68f0*/  FFMA.FTZ R2, R185, UR5, -R3.reuse ;  /* 0x00000005b9027c23 */ /* 0x104fe20008010803 */
[----:B------:R-:W-:Y:S01]  /*6900*/  FFMA.FTZ R3, R187, UR5, -R3 ;  /* 0x00000005bb037c23 */ /* 0x000fe20008010803 */
[----:B------:R-:W-:-:S04]  /*6910*/  MOV R187, R19 ;  /* 0x0000001300bb7202 */ /* 0x000fc80000000f00 */
[----:B------:R2:W-:Y:S01]  /*6920*/  MUFU.EX2 R188, R2 ;  /* 0x0000000200bc7308 */ /* 0x0005e20000000800 */
[----:B---3--:R-:W-:-:S07]  /*6930*/  F2FP.F16.F32.PACK_AB R7, R186, R199 ;  /* 0x000000c7ba07723e */ /* 0x008fce00000000ff */
[C---:B------:R-:W-:Y:S01]  /*6940*/  HMMA.16816.F32 R44, R4.reuse, R14, R44 ;  /* 0x0000000e042c723c */ /* 0x040fe2000000182c */
[----:B------:R3:W5:Y:S05]  /*6950*/  MUFU.EX2 R185, R3 ;  /* 0x0000000300b97308 */ /* 0x00076a0000000800 */
[----:B------:R-:W-:Y:S01]  /*6960*/  HMMA.16816.F32 R132, R4, R12, R76 ;  /* 0x0000000c0484723c */ /* 0x000fe2000000184c */
[----:B--2---:R-:W-:Y:S01]  /*6970*/  FFMA.FTZ R2, R189, UR5, -R0 ;  /* 0x00000005bd027c23 */ /* 0x004fe20008010800 */
[----:B------:R-:W-:-:S04]  /*6980*/  MOV R189, R96 ;  /* 0x0000006000bd7202 */ /* 0x000fc80000000f00 */
[C---:B------:R-:W-:Y:S01]  /*6990*/  HMMA.16816.F32 R164, R4.reuse, R28, R68 ;  /* 0x0000001c04a4723c */ /* 0x040fe20000001844 */
[----:B------:R2:W-:Y:S01]  /*69a0*/  MUFU.EX2 R184, R2 ;  /* 0x0000000200b87308 */ /* 0x0005e20000000800 */
[----:B------:R-:W-:Y:S02]  /*69b0*/  F2FP.F16.F32.PACK_AB R96, R205, R206 ;  /* 0x000000cecd60723e */ /* 0x000fe400000000ff */
[----:B---3--:R-:W-:Y:S02]  /*69c0*/  MOV R3, R84 ;  /* 0x0000005400037202 */ /* 0x008fe40000000f00 */
[----:B------:R-:W-:Y:S01]  /*69d0*/  HMMA.16816.F32 R116, R4, R8, R80 ;  /* 0x000000080474723c */ /* 0x000fe20000001850 */
[----:B------:R-:W3:Y:S01]  /*69e0*/  LDSM.16.MT88.4 R80, [R220+0xbc00] ;  /* 0x00bc0000dc50783b */ /* 0x000ee20000004200 */
[----:B-----5:R-:W-:-:S04]  /*69f0*/  F2FP.F16.F32.PACK_AB R98, R185, R188 ;  /* 0x000000bcb962723e */ /* 0x020fc800000000ff */
[----:B------:R-:W-:Y:S01]  /*6a00*/  HMMA.16816.F32 R56, R4, R10, R56 ;  /* 0x0000000a0438723c */ /* 0x000fe20000001838 */
[----:B------:R-:W5:Y:S01]  /*6a10*/  LDSM.16.MT88.4 R8, [R222+0xbc00] ;  /* 0x00bc0000de08783b */ /* 0x000f620000004200 */
[----:B--2---:R-:W-:-:S04]  /*6a20*/  FFMA.FTZ R2, R190, UR5, -R17 ;  /* 0x00000005be027c23 */ /* 0x004fc80008010811 */
[C---:B------:R-:W-:Y:S01]  /*6a30*/  HMMA.16816.F32 R148, R4.reuse, R24, R72 ;  /* 0x000000180494723c */ /* 0x040fe20000001848 */
[----:B------:R-:W-:Y:S01]  /*6a40*/  MOV R190, R97 ;  /* 0x0000006100be7202 */ /* 0x000fe20000000f00 */
[----:B------:R2:W-:Y:S04]  /*6a50*/  MUFU.EX2 R107, R2 ;  /* 0x00000002006b7308 */ /* 0x0005e80000000800 */
[C---:B------:R-:W-:Y:S06]  /*6a60*/  HMMA.16816.F32 R36, R4.reuse, R26, R36 ;  /* 0x0000001a0424723c */ /* 0x040fec0000001824 */
[C---:B------:R-:W-:Y:S06]  /*6a70*/  HMMA.16816.F32 R40, R4.reuse, R30, R40 ;  /* 0x0000001e0428723c */ /* 0x040fec0000001828 */
[----:B------:R-:W-:Y:S01]  /*6a80*/  HMMA.16816.F32 R68, R4, R32, R88 ;  /* 0x000000200444723c */ /* 0x000fe20000001858 */
[----:B--2---:R-:W-:Y:S01]  /*6a90*/  FFMA.FTZ R2, R191, UR5, -R17 ;  /* 0x00000005bf027c23 */ /* 0x004fe20008010811 */
[----:B------:R-:W-:-:S03]  /*6aa0*/  MOV R191, R92 ;  /* 0x0000005c00bf7202 */ /* 0x000fc60000000f00 */
[----:B------:R2:W4:Y:S01]  /*6ab0*/  MUFU.EX2 R102, R2 ;  /* 0x0000000200667308 */ /* 0x0005220000000800 */
[C---:B------:R-:W-:Y:S06]  /*6ac0*/  HMMA.16816.F32 R60, R4.reuse, R34, R60 ;  /* 0x00000022043c723c */ /* 0x040fec000000183c */
[----:B------:R-:W-:Y:S01]  /*6ad0*/  HMMA.16816.F32 R64, R4, R22, R64 ;  /* 0x000000160440723c */ /* 0x000fe20000001840 */
[--C-:B--2---:R-:W-:Y:S01]  /*6ae0*/  FFMA.FTZ R2, R192, UR5, -R17.reuse ;  /* 0x00000005c0027c23 */ /* 0x104fe20008010811 */
[----:B------:R-:W-:Y:S02]  /*6af0*/  MOV R192, R93 ;  /* 0x0000005d00c07202 */ /* 0x000fe40000000f00 */
[----:B----4-:R-:W-:Y:S01]  /*6b00*/  F2FP.F16.F32.PACK_AB R92, R102, R107 ;  /* 0x0000006b665c723e */ /* 0x010fe200000000ff */
[----:B------:R2:W-:Y:S02]  /*6b10*/  MUFU.EX2 R19, R2 ;  /* 0x0000000200137308 */ /* 0x0005e40000000800 */
[----:B--2---:R-:W-:Y:S01]  /*6b20*/  FFMA.FTZ R2, R193, UR5, -R17 ;  /* 0x00000005c1027c23 */ /* 0x004fe20008010811 */
[----:B------:R-:W-:-:S02]  /*6b30*/  MOV R193, R85 ;  /* 0x0000005500c17202 */ /* 0x000fc40000000f00 */
[----:B------:R-:W-:Y:S03]  /*6b40*/  HMMA.16816.F32 R84, R4, R20, R180 ;  /* 0x000000140454723c */ /* 0x000fe600000018b4 */
[----:B------:R2:W4:Y:S01]  /*6b50*/  MUFU.EX2 R18, R2 ;  /* 0x0000000200127308 */ /* 0x0005220000000800 */
[----:B------:R-:W-:-:S03]  /*6b60*/  FADD.FTZ R3, R3, R193 ;  /* 0x000000c103037221 */ /* 0x000fc60000010000 */
[----:B------:R-:W-:Y:S01]  /*6b70*/  FADD.FTZ R4, R248, R243 ;  /* 0x000000f3f8047221 */ /* 0x000fe20000010000 */
[----:B------:R-:W-:-:S03]  /*6b80*/  FADD.FTZ R3, R236, R3 ;  /* 0x00000003ec037221 */ /* 0x000fc60000010000 */
[----:B------:R-:W-:Y:S01]  /*6b90*/  FADD.FTZ R4, R247, R4 ;  /* 0x00000004f7047221 */ /* 0x000fe20000010000 */
[----:B------:R-:W-:-:S03]  /*6ba0*/  FADD.FTZ R3, R240, R3 ;  /* 0x00000003f0037221 */ /* 0x000fc60000010000 */
[----:B------:R-:W-:Y:S01]  /*6bb0*/  FADD.FTZ R4, R250, R4 ;  /* 0x00000004fa047221 */ /* 0x000fe20000010000 */
[----:B------:R-:W-:Y:S01]  /*6bc0*/  FADD.FTZ R3, R241, R3 ;  /* 0x00000003f1037221 */ /* 0x000fe20000010000 */
[----:B--2---:R-:W-:Y:S02]  /*6bd0*/  FFMA.FTZ R2, R194, UR5, -R16 ;  /* 0x00000005c2027c23 */ /* 0x004fe40008010810 */
[----:B------:R-:W-:Y:S01]  /*6be0*/  FADD.FTZ R4, R242, R4 ;  /* 0x00000004f2047221 */ /* 0x000fe20000010000 */
[----:B------:R-:W-:Y:S01]  /*6bf0*/  FADD.FTZ R3, R239, R3 ;  /* 0x00000003ef037221 */ /* 0x000fe20000010000 */
[----:B----4-:R-:W-:Y:S01]  /*6c00*/  F2FP.F16.F32.PACK_AB R94, R18, R19 ;  /* 0x00000013125e723e */ /* 0x010fe200000000ff */
[----:B------:R2:W-:Y:S01]  /*6c10*/  MUFU.EX2 R17, R2 ;  /* 0x0000000200117308 */ /* 0x0005e20000000800 */
[----:B------:R-:W-:Y:S01]  /*6c20*/  FADD.FTZ R4, R244, R4 ;  /* 0x00000004f4047221 */ /* 0x000fe20000010000 */
[----:B------:R-:W-:Y:S01]  /*6c30*/  FADD.FTZ R5, R237, R3 ;  /* 0x00000003ed057221 */ /* 0x000fe20000010000 */
[----:B--2---:R-:W-:-:S05]  /*6c40*/  FFMA.FTZ R2, R195, UR5, -R16 ;  /* 0x00000005c3027c23 */ /* 0x004fca0008010810 */
        /* <DEDUP_REMOVED lines=18> */
[----:B------:R4:W3:Y:S05]  /*6d70*/  MUFU.EX2 R6, R0 ;  /* 0x0000000000067308 */ /* 0x0008ea0000000800 */
[----:B------:R-:W-:Y:S01]  /*6d80*/  HMMA.16816.F32 R156, R92, R154, R156 ;  /* 0x0000009a5c9c723c */ /* 0x000fe2000000189c */
[----:B--2---:R-:W-:-:S05]  /*6d90*/  FADD.FTZ R2, R233, R232 ;  /* 0x000000e8e9027221 */ /* 0x004fca0000010000 */
[----:B-1----:R-:W-:Y:S01]  /*6da0*/  HMMA.16816.F32 R160, R92, R168, R160 ;  /* 0x000000a85ca0723c */ /* 0x002fe200000018a0 */
[----:B------:R-:W-:Y:S01]  /*6db0*/  FADD.FTZ R2, R231, R2 ;  /* 0x00000002e7027221 */ /* 0x000fe20000010000 */
[----:B----4-:R-:W-:-:S03]  /*6dc0*/  FADD.FTZ R0, R191, R192 ;  /* 0x000000c0bf007221 */ /* 0x010fc60000010000 */
[----:B------:R-:W-:Y:S01]  /*6dd0*/  FADD.FTZ R2, R230, R2 ;  /* 0x00000002e6027221 */ /* 0x000fe20000010000 */
[----:B---3--:R-:W-:Y:S01]  /*6de0*/  F2FP.F16.F32.PACK_AB R99, R6, R7 ;  /* 0x000000070663723e */ /* 0x008fe200000000ff */
[----:B------:R-:W-:Y:S01]  /*6df0*/  HMMA.16816.F32 R172, R92, R170, R172 ;  /* 0x000000aa5cac723c */ /* 0x000fe200000018ac */
[----:B------:R-:W-:Y:S01]  /*6e00*/  FADD.FTZ R0, R190, R0 ;  /* 0x00000000be007221 */ /* 0x000fe20000010000 */
[----:B------:R-:W-:-:S03]  /*6e10*/  FADD.FTZ R2, R229, R2 ;  /* 0x00000002e5027221 */ /* 0x000fc60000010000 */
[----:B------:R-:W-:Y:S01]  /*6e20*/  FADD.FTZ R0, R189, R0 ;  /* 0x00000000bd007221 */ /* 0x000fe20000010000 */
[----:B------:R-:W-:Y:S01]  /*6e30*/  FADD.FTZ R2, R228, R2 ;  /* 0x00000002e4027221 */ /* 0x000fe20000010000 */
[----:B------:R-:W-:Y:S02]  /*6e40*/  HMMA.16816.F32 R72, R92, R80, R48 ;  /* 0x000000505c48723c */ /* 0x000fe40000001830 */
[----:B------:R-:W-:Y:S01]  /*6e50*/  FADD.FTZ R0, R249, R0 ;  /* 0x00000000f9007221 */ /* 0x000fe20000010000 */
[----:B------:R-:W-:-:S03]  /*6e60*/  FADD.FTZ R3, R227, R2 ;  /* 0x00000002e3037221 */ /* 0x000fc60000010000 */
[----:B------:R-:W-:Y:S01]  /*6e70*/  FADD.FTZ R0, R251, R0 ;  /* 0x00000000fb007221 */ /* 0x000fe20000010000 */
[----:B------:R-:W-:Y:S01]  /*6e80*/  FADD.FTZ R3, R219, R3 ;  /* 0x00000003db037221 */ /* 0x000fe20000010000 */
[----:B------:R-:W-:Y:S02]  /*6e90*/  HMMA.16816.F32 R76, R92, R82, R108 ;  /* 0x000000525c4c723c */ /* 0x000fe4000000186c */
        /* <DEDUP_REMOVED lines=37> */
[----:B------:R-:W-:-:S02]  /*70f0*/  FADD.FTZ R0, R13, R0 ;  /* 0x000000000d007221 */ /* 0x000fc40000010000 */
[----:B------:R1:W-:Y:S02]  /*7100*/  STL [R1+0x8], R4 ;  /* 0x0000080401007387 */ /* 0x0003e40000100800 */
[C---:B------:R-:W-:Y:S02]  /*7110*/  HMMA.16816.F32 R132, R96.reuse, R140, R132 ;  /* 0x0000008c6084723c */ /* 0x040fe40000001884 */
[----:B------:R1:W-:Y:S04]  /*7120*/  STL [R1+0xc], R3 ;  /* 0x00000c0301007387 */ /* 0x0003e80000100800 */
[----:B------:R1:W-:Y:S01]  /*7130*/  STL [R1+0x14], R0 ;  /* 0x0000140001007387 */ /* 0x0003e20000100800 */
[C---:B------:R-:W-:Y:S03]  /*7140*/  HMMA.16816.F32 R148, R96.reuse, R152, R148 ;  /* 0x000000986094723c */ /* 0x040fe60000001894 */
[----:B------:R1:W-:Y:S03]  /*7150*/  STL [R1+0x10], R2 ;  /* 0x0000100201007387 */ /* 0x0003e60000100800 */
[C---:B------:R-:W-:Y:S06]  /*7160*/  HMMA.16816.F32 R164, R96.reuse, R168, R164 ;  /* 0x000000a860a4723c */ /* 0x040fec00000018a4 */
[----:B------:R-:W-:Y:S06]  /*7170*/  HMMA.16816.F32 R68, R96, R80, R68 ;  /* 0x000000506044723c */ /* 0x000fec0000001844 */
[----:B-----5:R-:W-:Y:S06]  /*7180*/  HMMA.16816.F32 R88, R92, R8, R176 ;  /* 0x000000085c58723c */ /* 0x020fec00000018b0 */
        /* <DEDUP_REMOVED lines=14> */
[----:B------:R-:W3:Y:S01]  /*7270*/  S2R R187, SR_TID.X ;  /* 0x0000000000bb7919 */ /* 0x000ee20000002100 */
[----:B------:R-:W-:Y:S01]  /*7280*/  IMAD.MOV.U32 R102, RZ, RZ, R105 ;  /* 0x000000ffff667224 */ /* 0x000fe200078e0069 */
[----:B------:R-:W-:Y:S01]  /*7290*/  MOV R108, R103 ;  /* 0x00000067006c7202 */ /* 0x000fe20000000f00 */
[----:B------:R-:W-:Y:S01]  /*72a0*/  IMAD.MOV.U32 R107, RZ, RZ, R104 ;  /* 0x000000ffff6b7224 */ /* 0x000fe200078e0068 */
[----:B------:R-:W-:Y:S01]  /*72b0*/  ULDC UR10, c[0x0][0x2d0] ;  /* 0x0000b400000a7ab9 */ /* 0x000fe20000000800 */
[----:B------:R-:W-:Y:S01]  /*72c0*/  ULDC UR5, c[0x0][0x39c] ;  /* 0x0000e70000057ab9 */ /* 0x000fe20000000800 */
[----:B------:R-:W-:Y:S01]  /*72d0*/  ULDC.64 UR6, c[0x0][0x248] ;  /* 0x0000920000067ab9 */ /* 0x000fe20000000a00 */
[----:B-1----:R1:W-:Y:S01]  /*72e0*/  STL.64 [R1], R6 ;  /* 0x0000000601007387 */ /* 0x0023e20000100a00 */
[----:B---3--:R-:W-:-:S05]  /*72f0*/  LOP3.LUT R187, R187, 0x3, RZ, 0xc0, !PT ;  /* 0x00000003bbbb7812 */ /* 0x008fca00078ec0ff */
[----:B------:R-:W-:-:S05]  /*7300*/  IMAD R238, R187, -0x2, R238 ;  /* 0xfffffffebbee7824 */ /* 0x000fca00078e02ee */
[----:B------:R-:W-:Y:S01]  /*7310*/  IADD3 R238, R101, R238, -R204 ;  /* 0x000000ee65ee7210 */ /* 0x000fe20007ffe8cc */
[----:B------:R-:W-:Y:S01]  /*7320*/  IMAD.MOV.U32 R101, RZ, RZ, R106 ;  /* 0x000000ffff657224 */ /* 0x000fe200078e006a */
[----:B--2---:R-:W-:Y:S01]  /*7330*/  ISETP.GE.AND P4, PT, R190, UR4, PT ;  /* 0x00000004be007c0c */ /* 0x004fe2000bf86270 */
[----:B------:R-:W-:-:S12]  /*7340*/  ULDC UR4, c[0x0][0x2ec] ;  /* 0x0000bb0000047ab9 */ /* 0x000fd80000000800 */
[----:B------:R-:W2:Y:S08]  /*7350*/  @!P4 LDC.64 R4, c[0x0][0x220] ;  /* 0x00008800ff04cb82 */ /* 0x000eb00000000a00 */
[----:B------:R-:W3:Y:S01]  /*7360*/  @!P4 LDC.64 R2, c[0x0][0x220] ;  /* 0x00008800ff02cb82 */ /* 0x000ee20000000a00 */
[----:B--2---:R1:W-:Y:S04]  /*7370*/  @!P4 STL.64 [R1+0x28], R4 ;  /* 0x000028040100c387 */ /* 0x0043e80000100a00 */
[----:B---3--:R1:W-:Y:S01]  /*7380*/  @!P4 STL.64 [R1+0x20], R2 ;  /* 0x000020020100c387 */ /* 0x0083e20000100a00 */
[----:B------:R-:W-:Y:S05]  /*7390*/  BRA `(.L_x_749) ;  /* 0x0000000400087947 */ /* 0x000fea0003800000 */
.L_x_751:
[----:B------:R-:W2:Y:S01]  /*73a0*/  LDL.64 R236, [R1+0x50] ;  /* 0x0000500001ec7983 */ /* 0x000ea20000100a00 */
[----:B------:R-:W1:Y:S01]  /*73b0*/  @!P4 LDC.64 R8, c[0x0][0x218] ;  /* 0x00008600ff08cb82 */ /* 0x000e620000000a00 */
[----:B------:R-:W-:Y:S02]  /*73c0*/  VIADD R2, R227, 0xffffffff ;  /* 0xffffffffe3027836 */ /* 0x000fe40000000000 */
[----:B------:R-:W3:Y:S02]  /*73d0*/  LDL.64 R234, [R1+0x38] ;  /* 0x0000380001ea7983 */ /* 0x000ee40000100a00 */
[----:B------:R-:W-:Y:S01]  /*73e0*/  IMAD.WIDE.U32 R4, R2, UR6, RZ ;  /* 0x0000000602047c25 */ /* 0x000fe2000f8e00ff */
        /* <DEDUP_REMOVED lines=28> */
[----:B------:R-:W-:Y:S01]  /*75b0*/  @!P4 LEA R10, P6, R4, R10, 0x1 ;  /* 0x0000000a040ac211 */ /* 0x000fe200078c08ff */
        /* <DEDUP_REMOVED lines=32> */
.L_x_749:
[----:B-12---:R-:W2:Y:S01]  /*77c0*/  LDL R2, [R1+0x18] ;  /* 0x0000180001027983 */ /* 0x006ea20000100800 */
[----:B------:R-:W-:Y:S04]  /*77d0*/  DEPBAR.LE SB0, 0x0 ;  /* 0x000080000000791a */ /* 0x000fe80000000000 */
[----:B------:R-:W3:Y:S04]  /*77e0*/  LDL R0, [R1+0x1c] ;  /* 0x00001c0001007983 */ /* 0x000ee80000100800 */
[----:B------:R-:W4:Y:S04]  /*77f0*/  LDL R17, [R1] ;  /* 0x0000000001117983 */ /* 0x000f280000100800 */
[----:B------:R-:W5:Y:S04]  /*7800*/  LDL R18, [R1+0x4] ;  /* 0x0000040001127983 */ /* 0x000f680000100800 */
[----:B------:R-:W5:Y:S06]  /*7810*/  LDL.64 R6, [R1+0x48] ;  /* 0x0000480001067983 */ /* 0x000f6c0000100a00 */
        /* <DEDUP_REMOVED lines=11> */
[----:B------:R-:W-:Y:S01]  /*78d0*/  SHF.R.S32.HI R0, RZ, 0x1f, R227 ;  /* 0x0000001fff007819 */ /* 0x000fe200000114e3 */
[CC--:B----4-:R-:W-:Y:S04]  /*78e0*/  IMAD.WIDE.U32 R2, R227.reuse, R17.reuse, RZ ;  /* 0x00000011e3027225 */ /* 0x0d0fe800078e00ff */
[----:B------:R-:W-:Y:S04]  /*78f0*/  IMAD R0, R0, R17, RZ ;  /* 0x0000001100007224 */ /* 0x000fe800078e02ff */
[----:B------:R-:W1:Y:S01]  /*7900*/  @!P3 LDC.64 R12, c[0x0][0x220] ;  /* 0x00008800ff0cbb82 */ /* 0x000e620000000a00 */
[----:B-----5:R-:W-:Y:S01]  /*7910*/  IMAD R4, R227, R18, R0 ;  /* 0x00000012e3047224 */ /* 0x020fe200078e0200 */
[C---:B------:R-:W-:Y:S06]  /*7920*/  LEA R0, P0, R2.reuse, R6, 0x6 ;  /* 0x0000000602007211 */ /* 0x040fec00078030ff */
[----:B------:R-:W2:Y:S01]  /*7930*/  @!P2 LDC.64 R10, c[0x0][0x220] ;  /* 0x00008800ff0aab82 */ /* 0x000ea20000000a00 */
[----:B------:R-:W-:Y:S05]  /*7940*/  IMAD.IADD R3, R3, 0x1, R4 ;  /* 0x0000000103037824 */ /* 0x000fea00078e0204 */
[----:B------:R-:W-:Y:S02]  /*7950*/  LEA.HI.X R3, R2, R19, R3, 0x6, P0 ;  /* 0x0000001302037211 */ /* 0x000fe400000f3403 */
[----:B------:R-:W3:Y:S01]  /*7960*/  @!P3 LDC.64 R6, c[0x0][0x220] ;  /* 0x00008800ff06bb82 */ /* 0x000ee20000000a00 */
[C---:B------:R-:W-:Y:S02]  /*7970*/  @!P4 LEA R4, P0, R0.reuse, R5, 0x1 ;  /* 0x000000050004c211 */ /* 0x040fe400078008ff */
[C---:B------:R-:W-:Y:S02]  /*7980*/  LEA R2, P6, R17.reuse, R0, 0x5 ;  /* 0x0000000011027211 */ /* 0x040fe400078c28ff */
        /* <DEDUP_REMOVED lines=11> */
[----:B------:R-:W-:Y:S01]  /*7a40*/  @!P2 LEA.HI.X R11, R0, R11, R3, 0x1, P0 ;  /* 0x0000000b000ba211 */ /* 0x000fe200000f0c03 */
[----:B------:R-:W-:Y:S01]  /*7a50*/  IMAD.MOV.U32 R0, RZ, RZ, -0x40 ;  /* 0xffffffc0ff007424 */ /* 0x000fe200078e00ff */
[----:B------:R-:W-:Y:S02]  /*7a60*/  LEA.HI.X R3, R17, R3, R18, 0x5, P6 ;  /* 0x0000000311037211 */ /* 0x000fe400030f2c12 */
[C---:B---3--:R-:W-:Y:S01]  /*7a70*/  @!P3 LEA R6, P1, R2.reuse, R6, 0x1 ;  /* 0x000000060206b211 */ /* 0x048fe200078208ff */
[----:B------:R-:W-:Y:S01]  /*7a80*/  @!PT LDS RZ, [RZ] ;  /* 0x00000000fffff984 */ /* 0x000fe20000000800 */
[----:B------:R-:W-:Y:S01]  /*7a90*/  @!PT LDS RZ, [RZ] ;  /* 0x00000000fffff984 */ /* 0x000fe20000000800 */
[----:B------:R-:W-:Y:S01]  /*7aa0*/  @!PT LDS RZ, [RZ] ;  /* 0x00000000fffff984 */ /* 0x000fe20000000800 */
[----:B------:R-:W-:Y:S01]  /*7ab0*/  @!P3 LDGSTS.E.BYPASS.LTC128B.128 [R226+0xa000], desc[UR8][R12.64+0x40] ;  /* 0x0a0000400ce2bfae */ /* 0x000fe2000b901d48 */
[C-C-:B------:R-:W-:Y:S01]  /*7ac0*/  @!P4 LEA.HI.X R9, R2.reuse, R16, R3.reuse, 0x1, P5 ;  /* 0x000000100209c211 */ /* 0x140fe200028f0c03 */
[C---:B------:R-:W-:Y:S01]  /*7ad0*/  IMAD R0, R227.reuse, R0, 0x40 ;  /* 0x00000040e3007424 */ /* 0x040fe200078e0200 */
[--C-:B------:R-:W-:Y:S03]  /*7ae0*/  @!P3 LEA.HI.X R7, R2, R7, R3.reuse, 0x1, P1 ;  /* 0x000000070207b211 */ /* 0x100fe600008f0c03 */
[----:B------:R-:W-:Y:S02]  /*7af0*/  IMAD.IADD R0, R238, 0x1, R0 ;  /* 0x00000001ee007824 */ /* 0x000fe400078e0200 */
[----:B------:R-:W-:Y:S01]  /*7b00*/  @P2 STS.128 [R226+0xb000], RZ ;  /* 0x00b000ffe2002388 */ /* 0x000fe20000000c00 */
[C---:B----4-:R-:W-:Y:S04]  /*7b10*/  @!P2 LEA R4, P0, R2.reuse, R14, 0x1 ;  /* 0x0000000e0204a211 */ /* 0x050fe800078008ff */
[----:B------:R-:W-:Y:S03]  /*7b20*/  @!P2 LEA.HI.X R5, R2, R15, R3, 0x1, P0 ;  /* 0x0000000f0205a211 */ /* 0x000fe600000f0c03 */
[----:B------:R-:W-:Y:S01]  /*7b30*/  @!PT LDS RZ, [RZ] ;  /* 0x00000000fffff984 */ /* 0x000fe20000000800 */
[----:B------:R-:W-:Y:S01]  /*7b40*/  @!PT LDS RZ, [RZ] ;  /* 0x00000000fffff984 */ /* 0x000fe20000000800 */
[----:B------:R-:W-:Y:S01]  /*7b50*/  @!PT LDS RZ, [RZ] ;  /* 0x00000000fffff984 */ /* 0x000fe20000000800 */
[----:B------:R-:W-:Y:S01]  /*7b60*/  @!P2 LDGSTS.E.BYPASS.LTC128B.128 [R226+0xb000], desc[UR8][R10.64+0x80] ;  /* 0x0b0000800ae2afae */ /* 0x000fe2000b901d48 */
[----:B------:R-:W-:Y:S04]  /*7b70*/  IMAD R2, R227, -0x40, R238 ;  /* 0xffffffc0e3027824 */ /* 0x000fe800078e02ee */
[----:B------:R-:W-:Y:S03]  /*7b80*/  VIADD R3, R2, 0x8 ;  /* 0x0000000802037836 */ /* 0x000fe60000000000 */
        /* <DEDUP_REMOVED lines=68> */
[----:B------:R-:W-:Y:S03]  /*7fd0*/  HMMA.16816.F32 R64, R180, R202, R64 ;  /* 0x000000cab440723c */ /* 0x000fe60000001840 */
[----:B------:R-:W5:Y:S03]  /*7fe0*/  LDSM.16.M88.4 R180, [R223+0x7400] ;  /* 0x00740000dfb4783b */ /* 0x000f660000000200 */
[-C--:B----4-:R-:W-:Y:S05]  /*7ff0*/  HMMA.16816.F32 R4, R176, R204.reuse, R4 ;  /* 0x000000ccb004723c */ /* 0x090fea0000001804 */
[----:B------:R-:W4:Y:S01]  /*8000*/  LDSM.16.M88.4 R200, [R223+0x7800] ;  /* 0x00780000dfc8783b */ /* 0x000f220000000200 */
        /* <DEDUP_REMOVED lines=30> */
[----:B------:R-:W2:Y:S05]  /*81f0*/  LDSM.16.M88.4 R180, [R224+0x5000] ;  /* 0x00500000e0b4783b */ /* 0x000eaa0000000200 */
[-C--:B----4-:R-:W-:Y:S06]  /*8200*/  HMMA.16816.F32 R36, R188, R200.reuse, R36 ;  /* 0x000000c8bc24723c */ /* 0x090fec0000001824 */
[C---:B------:R-:W-:Y:S06]  /*8210*/  HMMA.16816.F32 R40, R216.reuse, R200, R40 ;  /* 0x000000c8d828723c */ /* 0x040fec0000001828 */
[-C--:B------:R-:W-:Y:S06]  /*8220*/  HMMA.16816.F32 R44, R216, R202.reuse, R44 ;  /* 0x000000cad82c723c */ /* 0x080fec000000182c */
[C---:B------:R-:W-:Y:S01]  /*8230*/  HMMA.16816.F32 R48, R188.reuse, R202, R48 ;  /* 0x000000cabc30723c */ /* 0x040fe20000001830 */
[----:B------:R-:W3:Y:S05]  /*8240*/  LDSM.16.M88.4 R200, [R221+0x8c00] ;  /* 0x008c0000ddc8783b */ /* 0x000eea0000000200 */
[-C--:B------:R-:W-:Y:S06]  /*8250*/  HMMA.16816.F32 R52, R188, R204.reuse, R52 ;  /* 0x000000ccbc34723c */ /* 0x080fec0000001834 */
[C---:B------:R-:W-:Y:S06]  /*8260*/  HMMA.16816.F32 R56, R216.reuse, R204, R56 ;  /* 0x000000ccd838723c */ /* 0x040fec0000001838 */
[-C--:B------:R-:W-:Y:S06]  /*8270*/  HMMA.16816.F32 R60, R216, R206.reuse, R60 ;  /* 0x000000ced83c723c */ /* 0x080fec000000183c */
[----:B------:R-:W-:Y:S01]  /*8280*/  HMMA.16816.F32 R64, R188, R206, R64 ;  /* 0x000000cebc40723c */ /* 0x000fe20000001840 */
[----:B------:R-:W4:Y:S05]  /*8290*/  LDSM.16.M88.4 R188, [R225+0x5000] ;  /* 0x00500000e1bc783b */ /* 0x000f2a0000000200 */
[-C--:B-1----:R-:W-:Y:S06]  /*82a0*/  HMMA.16816.F32 R4, R176, R184.reuse, R4 ;  /* 0x000000b8b004723c */ /* 0x082fec0000001804 */
[C---:B--2---:R-:W-:Y:S06]  /*82b0*/  HMMA.16816.F32 R8, R180.reuse, R184, R8 ;  /* 0x000000b8b408723c */ /* 0x044fec0000001808 */
        /* <DEDUP_REMOVED lines=13> */
[----:B------:R-:W-:Y:S06]  /*8390*/  HMMA.16816.F32 R64, R176, R202, R64 ;  /* 0x000000cab040723c */ /* 0x000fec0000001840 */
[-C--:B------:R-:W-:Y:S06]  /*83a0*/  HMMA.16816.F32 R4, R208, R212.reuse, R4 ;  /* 0x000000d4d004723c */ /* 0x080fec0000001804 */
[C---:B----4-:R-:W-:Y:S06]  /*83b0*/  HMMA.16816.F32 R8, R188.reuse, R212, R8 ;  /* 0x000000d4bc08723c */ /* 0x050fec0000001808 */
        /* <DEDUP_REMOVED lines=11> */
[----:B------:R-:W-:Y:S01]  /*8470*/  MUFU.TANH R176, R7 ;  /* 0x0000000700b07308 */ /* 0x000fe20000002400 */
[----:B------:R-:W-:Y:S01]  /*8480*/  FMUL.FTZ R15, R15, UR5 ;  /* 0x000000050f0f7c20 */ /* 0x000fe20008410000 */
[----:B------:R-:W-:Y:S01]  /*8490*/  FMUL.FTZ R14, R14, UR5 ;  /* 0x000000050e0e7c20 */ /* 0x000fe20008410000 */
[----:B------:R-:W-:Y:S01]  /*84a0*/  FMUL.FTZ R12, R12, UR5 ;  /* 0x000000050c0c7c20 */ /* 0x000fe20008410000 */
[----:B------:R-:W-:Y:S01]  /*84b0*/  FMUL.FTZ R13, R13, UR5 ;  /* 0x000000050d0d7c20 */ /* 0x000fe20008410000 */
[----:B------:R-:W-:Y:S01]  /*84c0*/  FMUL.FTZ R19, R19, UR5 ;  /* 0x0000000513137c20 */ /* 0x000fe20008410000 */
[----:B------:R-:W-:Y:S04]  /*84d0*/  FMUL.FTZ R17, R17, UR5 ;  /* 0x0000000511117c20 */ /* 0x000fe80008410000 */
[----:B------:R-:W-:Y:S01]  /*84e0*/  MUFU.TANH R104, R4 ;  /* 0x0000000400687308 */ /* 0x000fe20000002400 */
[----:B------:R-:W-:Y:S01]  /*84f0*/  FMUL.FTZ R18, R18, UR5 ;  /* 0x0000000512127c20 */ /* 0x000fe20008410000 */
[----:B------:R-:W-:Y:S08]  /*8500*/  FMUL.FTZ R16, R16, UR5 ;  /* 0x0000000510107c20 */ /* 0x000ff00008410000 */
[----:B------:R1:W-:Y:S10]  /*8510*/  MUFU.TANH R219, R5 ;  /* 0x0000000500db7308 */ /* 0x0003f40000002400 */
[----:B------:R-:W2:Y:S10]  /*8520*/  MUFU.TANH R177, R9 ;  /* 0x0000000900b17308 */ /* 0x000eb40000002400 */
[----:B------:R-:W-:Y:S01]  /*8530*/  MUFU.TANH R205, R10 ;  /* 0x0000000a00cd7308 */ /* 0x000fe20000002400 */
[----:B-1----:R-:W1:Y:S09]  /*8540*/  LDSM.16.M88.4 R4, [R223+0x8400] ;  /* 0x00840000df04783b */ /* 0x002e720000000200 */
[----:B------:R-:W-:Y:S10]  /*8550*/  MUFU.TANH R216, R11 ;  /* 0x0000000b00d87308 */ /* 0x000ff40000002400 */
[----:B------:R3:W-:Y:S10]  /*8560*/  MUFU.TANH R217, R8 ;  /* 0x0000000800d97308 */ /* 0x0007f40000002400 */
[----:B------:R4:W5:Y:S10]  /*8570*/  MUFU.TANH R178, R15 ;  /* 0x0000000f00b27308 */ /* 0x0009740000002400 */
[----:B------:R2:W-:Y:S01]  /*8580*/  MUFU.TANH R215, R12 ;  /* 0x0000000c00d77308 */ /* 0x0005e20000002400 */
[----:B---3--:R-:W3:Y:S09]  /*8590*/  LDSM.16.M88.4 R8, [R223+0x8800] ;  /* 0x00880000df08783b */ /* 0x008ef20000000200 */
[----:B------:R-:W-:Y:S01]  /*85a0*/  MUFU.TANH R207, R17 ;  /* 0x0000001100cf7308 */ /* 0x000fe20000002400 */
[-C--:B-1----:R-:W-:Y:S03]  /*85b0*/  HMMA.16816.F32 R20, R208, R4.reuse, R20 ;  /* 0x00000004d014723c */ /* 0x082fe60000001814 */
[C---:B----4-:R-:W-:Y:S03]  /*85c0*/  VIADD R15, R2.reuse, 0x30 ;  /* 0x00000030020f7836 */ /* 0x050fe60000000000 */
[C---:B------:R-:W-:Y:S03]  /*85d0*/  HMMA.16816.F32 R24, R188.reuse, R4, R24 ;  /* 0x00000004bc18723c */ /* 0x040fe60000001818 */
[----:B------:R1:W-:Y:S02]  /*85e0*/  MUFU.TANH R212, R14 ;  /* 0x0000000e00d47308 */ /* 0x0003e40000002400 */
[C---:B--2---:R-:W-:Y:S01]  /*85f0*/  VIADD R12, R2.reuse, 0xfffffff7 ;  /* 0xfffffff7020c7836 */ /* 0x044fe20000000000 */
[-C--:B------:R-:W-:Y:S07]  /*8600*/  HMMA.16816.F32 R28, R188, R6.reuse, R28 ;  /* 0x00000006bc1c723c */ /* 0x080fee000000181c */
[----:B------:R-:W-:Y:S01]  /*8610*/  MUFU.TANH R201, R19 ;  /* 0x0000001300c97308 */ /* 0x000fe20000002400 */
[C---:B------:R-:W-:Y:S01]  /*8620*/  IADD3 R5, -R2.reuse, -0x7, RZ ;  /* 0xfffffff902057810 */ /* 0x040fe20007ffe1ff */
[C---:B------:R-:W-:Y:S08]  /*8630*/  HMMA.16816.F32 R32, R208.reuse, R6, R32 ;  /* 0x00000006d020723c */ /* 0x040ff00000001820 */
[----:B------:R-:W-:Y:S03]  /*8640*/  MUFU.TANH R218, R13 ;  /* 0x0000000d00da7308 */ /* 0x000fe60000002400 */
[C---:B------:R-:W-:Y:S01]  /*8650*/  VIADD R4, R2.reuse, 0x3f ;  /* 0x0000003f02047836 */ /* 0x040fe20000000000 */
[C---:B------:R-:W-:Y:S01]  /*8660*/  IADD3 R6, -R2.reuse, -0x8, RZ ;  /* 0xfffffff802067810 */ /* 0x040fe20007ffe1ff */
[----:B-1----:R-:W-:Y:S03]  /*8670*/  VIADD R14, R2, 0x2f ;  /* 0x0000002f020e7836 */ /* 0x002fe60000000000 */
[----:B------:R-:W-:Y:S01]  /*8680*/  ISETP.GE.AND P6, PT, R4, RZ, PT ;  /* 0x000000ff0400720c */ /* 0x000fe20003fc6270 */
[----:B------:R-:W-:Y:S01]  /*8690*/  FMUL.FTZ R26, R26, UR5 ;  /* 0x000000051a1a7c20 */ /* 0x000fe20008410000 */
[----:B------:R-:W1:Y:S01]  /*86a0*/  MUFU.TANH R110, R18 ;  /* 0x00000012006e7308 */ /* 0x000e620000002400 */
[-C--:B---3--:R-:W-:Y:S03]  /*86b0*/  HMMA.16816.F32 R36, R208, R8.reuse, R36 ;  /* 0x00000008d024723c */ /* 0x088fe60000001824 */
[----:B------:R-:W-:Y:S01]  /*86c0*/  FMUL.FTZ R25, R25, UR5 ;  /* 0x0000000519197c20 */ /* 0x000fe20008410000 */
[----:B------:R-:W-:Y:S01]  /*86d0*/  FMUL.FTZ R30, R30, UR5 ;  /* 0x000000051e1e7c20 */ /* 0x000fe20008410000 */
[----:B------:R-:W-:Y:S01]  /*86e0*/  FMUL.FTZ R29, R29, UR5 ;  /* 0x000000051d1d7c20 */ /* 0x000fe20008410000 */
[C---:B------:R-:W-:Y:S03]  /*86f0*/  HMMA.16816.F32 R40, R188.reuse, R8, R40 ;  /* 0x00000008bc28723c */ /* 0x040fe60000001828 */
[----:B------:R2:W-:Y:S02]  /*8700*/  MUFU.TANH R193, R26 ;  /* 0x0000001a00c17308 */ /* 0x0005e40000002400 */
[----:B------:R-:W-:Y:S01]  /*8710*/  @!P6 IADD3 R4, -R0, 0x1, RZ ;  /* 0x000000010004e810 */ /* 0x000fe20007ffe1ff */
[-C--:B------:R-:W-:Y:S07]  /*8720*/  HMMA.16816.F32 R44, R188, R10.reuse, R44 ;  /* 0x0000000abc2c723c */ /* 0x080fee000000182c */
[----:B------:R3:W-:Y:S01]  /*8730*/  MUFU.TANH R187, R25 ;  /* 0x0000001900bb7308 */ /* 0x0007e20000002400 */
[----:B------:R-:W-:Y:S03]  /*8740*/  ISETP.GE.AND P6, PT, R12, RZ, PT ;  /* 0x000000ff0c00720c */ /* 0x000fe60003fc6270 */
[----:B------:R-:W-:Y:S01]  /*8750*/  VIADD R8, R2, 0x7 ;  /* 0x0000000702087836 */ /* 0x000fe20000000000 */
[----:B------:R-:W-:Y:S01]  /*8760*/  I2FP.F32.S32 R4, R4 ;  /* 0x0000000400047245 */ /* 0x000fe20000201400 */
[C---:B------:R-:W-:Y:S04]  /*8770*/  HMMA.16816.F32 R48, R208.reuse, R10, R48 ;  /* 0x0000000ad030723c */ /* 0x040fe80000001830 */
[----:B------:R4:W-:Y:S01]  /*8780*/  MUFU.TANH R195, R30 ;  /* 0x0000001e00c37308 */ /* 0x0009e20000002400 */
[CC--:B------:R-:W-:Y:S01]  /*8790*/  FFMA.FTZ R177, R4.reuse, -R100.reuse, R177 ;  /* 0x8000006404b17223 */ /* 0x0c0fe200000100b1 */
[----:B-----5:R-:W-:Y:S01]  /*87a0*/  FFMA.FTZ R178, R4, -R100, R178 ;  /* 0x8000006404b27223 */ /* 0x020fe200000100b2 */
[----:B------:R-:W-:Y:S01]  /*87b0*/  IABS R4, R2 ;  /* 0x0000000200047213 */ /* 0x000fe20000000000 */
[C---:B--2---:R-:W-:Y:S03]  /*87c0*/  VIADD R26, R2.reuse, 0x28 ;  /* 0x00000028021a7836 */ /* 0x044fe60000000000 */
[C---:B------:R-:W-:Y:S03]  /*87d0*/  VIADD R19, R2.reuse, 0xfffffff0 ;  /* 0xfffffff002137836 */ /* 0x040fe60000000000 */
[----:B------:R2:W-:Y:S01]  /*87e0*/  MUFU.TANH R199, R29 ;  /* 0x0000001d00c77308 */ /* 0x0005e20000002400 */
[----:B------:R-:W-:Y:S01]  /*87f0*/  IMAD.MOV.U32 R10, RZ, RZ, R4 ;  /* 0x000000ffff0a7224 */ /* 0x000fe200078e0004 */
[C---:B------:R-:W-:Y:S01]  /*8800*/  @!P6 IADD3 R12, -R2.reuse, 0x9, RZ ;  /* 0x00000009020ce810 */ /* 0x040fe20007ffe1ff */
[----:B---3--:R-:W-:Y:S01]  /*8810*/  VIADD R25, R2, 0xffffffe7 ;  /* 0xffffffe702197836 */ /* 0x008fe20000000000 */
[----:B------:R-:W-:Y:S01]  /*8820*/  ISETP.GE.AND P6, PT, R14, RZ, PT ;  /* 0x000000ff0e00720c */ /* 0x000fe20003fc6270 */
[----:B------:R-:W-:Y:S02]  /*8830*/  VIADD R17, R2, 0x38 ;  /* 0x0000003802117836 */ /* 0x000fe40000000000 */
[----:B------:R-:W-:Y:S01]  /*8840*/  FMUL.FTZ R20, R20, UR5 ;  /* 0x0000000514147c20 */ /* 0x000fe20008410000 */
[C---:B------:R-:W-:Y:S02]  /*8850*/  VIADD R9, R2.reuse, 0x48 ;  /* 0x0000004802097836 */ /* 0x040fe40000000000 */
[----:B------:R3:W-:Y:S01]  /*8860*/  MUFU.TANH R204, R16 ;  /* 0x0000001000cc7308 */ /* 0x0007e20000002400 */
[C---:B----4-:R-:W-:Y:S01]  /*8870*/  VIADD R30, R2.reuse, 0xffffffe0 ;  /* 0xffffffe0021e7836 */ /* 0x050fe20000000000 */
[----:B------:R-:W-:Y:S01]  /*8880*/  I2FP.F32.S32 R10, R10 ;  /* 0x0000000a000a7245 */ /* 0x000fe20000201400 */
[C---:B------:R-:W-:Y:S01]  /*8890*/  VIADD R18, R2.reuse, 0xffffffff ;  /* 0xffffffff02127836 */ /* 0x040fe20000000000 */
[----:B------:R-:W-:Y:S01]  /*88a0*/  ISETP.GE.AND P5, PT, R9, RZ, PT ;  /* 0x000000ff0900720c */ /* 0x000fe20003fa6270 */
[----:B------:R-:W-:Y:S01]  /*88b0*/  VIADD R13, R2, 0xfffffff8 ;  /* 0xfffffff8020d7836 */ /* 0x000fe20000000000 */
[----:B------:R-:W-:Y:S01]  /*88c0*/  I2FP.F32.S32 R12, R12 ;  /* 0x0000000c000c7245 */ /* 0x000fe20000201400 */
[----:B------:R-:W-:Y:S03]  /*88d0*/  FMUL.FTZ R24, R24, UR5 ;  /* 0x0000000518187c20 */ /* 0x000fe60008410000 */
[----:B------:R4:W-:Y:S01]  /*88e0*/  MUFU.TANH R214, R20 ;  /* 0x0000001400d67308 */ /* 0x0009e20000002400 */
[----:B--2---:R-:W-:Y:S01]  /*88f0*/  VIADD R29, R2, 0x1f ;  /* 0x0000001f021d7836 */ /* 0x004fe20000000000 */
[----:B------:R-:W-:Y:S01]  /*8900*/  @!P6 IADD3 R14, -R0, 0x11, RZ ;  /* 0x00000011000ee810 */ /* 0x000fe20007ffe1ff */
[----:B------:R-:W-:Y:S01]  /*8910*/  VIADD R11, R2, 0x17 ;  /* 0x00000017020b7836 */ /* 0x000fe20000000000 */
[----:B------:R-:W-:Y:S01]  /*8920*/  ISETP.GE.AND P6, PT, R25, RZ, PT ;  /* 0x000000ff1900720c */ /* 0x000fe20003fc6270 */
[----:B------:R-:W-:Y:S01]  /*8930*/  FMUL.FTZ R27, R27, UR5 ;  /* 0x000000051b1b7c20 */ /* 0x000fe20008410000 */
[----:B------:R-:W-:Y:S01]  /*8940*/  ISETP.GE.AND P1, PT, R18, RZ, PT ;  /* 0x000000ff1200720c */ /* 0x000fe20003f26270 */
[----:B------:R-:W-:Y:S03]  /*8950*/  FMUL.FTZ R28, R28, UR5 ;  /* 0x000000051c1c7c20 */ /* 0x000fe60008410000 */
[----:B------:R2:W-:Y:S01]  /*8960*/  MUFU.TANH R192, R24 ;  /* 0x0000001800c07308 */ /* 0x0005e20000002400 */
[----:B------:R-:W-:Y:S01]  /*8970*/  @!P5 IADD3 R9, -R0, -0x8, RZ ;  /* 0xfffffff80009d810 */ /* 0x000fe20007ffe1ff */
[----:B---3--:R-:W-:Y:S01]  /*8980*/  VIADD R16, R2, 0x37 ;  /* 0x0000003702107836 */ /* 0x008fe20000000000 */
[----:B------:R-:W-:Y:S01]  /*8990*/  ISETP.GE.AND P5, PT, R17, RZ, PT ;  /* 0x000000ff1100720c */ /* 0x000fe20003fa6270 */
[----:B------:R-:W-:Y:S01]  /*89a0*/  FMUL.FTZ R31, R31, UR5 ;  /* 0x000000051f1f7c20 */ /* 0x000fe20008410000 */
[----:B------:R-:W-:Y:S01]  /*89b0*/  ISETP.GE.AND P0, PT, R13, RZ, PT ;  /* 0x000000ff0d00720c */ /* 0x000fe20003f06270 */
[----:B------:R-:W-:Y:S01]  /*89c0*/  FMUL.FTZ R32, R32, UR5 ;  /* 0x0000000520207c20 */ /* 0x000fe20008410000 */
[----:B------:R-:W-:Y:S03]  /*89d0*/  FMUL.FTZ R34, R34, UR5 ;  /* 0x0000000522227c20 */ /* 0x000fe60008410000 */
[----:B------:R3:W-:Y:S01]  /*89e0*/  MUFU.TANH R194, R27 ;  /* 0x0000001b00c27308 */ /* 0x0007e20000002400 */
[C---:B------:R-:W-:Y:S01]  /*89f0*/  @!P6 IADD3 R25, -R2.reuse, 0x19, RZ ;  /* 0x000000190219e810 */ /* 0x040fe20007ffe1ff */
[C---:B----4-:R-:W-:Y:S01]  /*8a00*/  VIADD R20, R2.reuse, 0xffffffef ;  /* 0xffffffef02147836 */ /* 0x050fe20000000000 */
[----:B------:R-:W-:Y:S01]  /*8a10*/  ISETP.GE.AND P6, PT, R29, RZ, PT ;  /* 0x000000ff1d00720c */ /* 0x000fe20003fc6270 */
[----:B------:R-:W-:Y:S01]  /*8a20*/  FMUL.FTZ R33, R33, UR5 ;  /* 0x0000000521217c20 */ /* 0x000fe20008410000 */
[----:B------:R-:W-:Y:S01]  /*8a30*/  @!P1 IADD3 R18, -R2, 0x1, RZ ;  /* 0x0000000102129810 */ /* 0x000fe20007ffe1ff */
[----:B------:R-:W-:Y:S01]  /*8a40*/  FMUL.FTZ R35, R35, UR5 ;  /* 0x0000000523237c20 */ /* 0x000fe20008410000 */
[----:B------:R-:W-:Y:S03]  /*8a50*/  ISETP.GE.AND P1, PT, R16, RZ, PT ;  /* 0x000000ff1000720c */ /* 0x000fe60003f26270 */
[----:B------:R4:W-:Y:S01]  /*8a60*/  MUFU.TANH R186, R28 ;  /* 0x0000001c00ba7308 */ /* 0x0009e20000002400 */
[----:B------:R-:W-:Y:S01]  /*8a70*/  @!P5 IADD3 R17, -R0, 0x8, RZ ;  /* 0x000000080011d810 */ /* 0x000fe20007ffe1ff */
[----:B--2---:R-:W-:Y:S01]  /*8a80*/  VIADD R24, R2, 0xffffffe8 ;  /* 0xffffffe802187836 */ /* 0x004fe20000000000 */
[----:B------:R-:W-:Y:S01]  /*8a90*/  ISETP.GE.AND P5, PT, R19, RZ, PT ;  /* 0x000000ff1300720c */ /* 0x000fe20003fa6270 */
[----:B------:R-:W-:Y:S01]  /*8aa0*/  FMUL.FTZ R36, R36, UR5 ;  /* 0x0000000524247c20 */ /* 0x000fe20008410000 */
[----:B------:R-:W-:Y:S01]  /*8ab0*/  @!P0 IADD3 R13, -R2, 0x8, RZ ;  /* 0x00000008020d8810 */ /* 0x000fe20007ffe1ff */
[----:B------:R-:W-:Y:S01]  /*8ac0*/  FMUL.FTZ R22, R22, UR5 ;  /* 0x0000000516167c20 */ /* 0x000fe20008410000 */
[----:B------:R-:W-:Y:S03]  /*8ad0*/  ISETP.GE.AND P0, PT, R15, RZ, PT ;  /* 0x000000ff0f00720c */ /* 0x000fe60003f06270 */
[----:B------:R2:W-:Y:S01]  /*8ae0*/  MUFU.TANH R197, R31 ;  /* 0x0000001f00c57308 */ /* 0x0005e20000002400 */
[----:B------:R-:W-:Y:S01]  /*8af0*/  @!P6 IADD3 R29, -R0, 0x21, RZ ;  /* 0x00000021001de810 */ /* 0x000fe20007ffe1ff */
[----:B---3--:R-:W-:Y:S01]  /*8b00*/  VIADD R27, R2, 0x27 ;  /* 0x00000027021b7836 */ /* 0x008fe20000000000 */
[----:B------:R-:W-:Y:S01]  /*8b10*/  ISETP.GE.AND P6, PT, R3, RZ, PT ;  /* 0x000000ff0300720c */ /* 0x000fe20003fc6270 */
[----:B------:R-:W-:Y:S01]  /*8b20*/  FMUL.FTZ R23, R23, UR5 ;  /* 0x0000000517177c20 */ /* 0x000fe20008410000 */
[----:B------:R-:W-:Y:S01]  /*8b30*/  @!P1 IADD3 R16, -R0, 0x9, RZ ;  /* 0x0000000900109810 */ /* 0x000fe20007ffe1ff */
[----:B------:R-:W-:Y:S01]  /*8b40*/  FMUL.FTZ R21, R21, UR5 ;  /* 0x0000000515157c20 */ /* 0x000fe20008410000 */
[----:B------:R-:W-:Y:S03]  /*8b50*/  SEL R6, R6, R3, !P6 ;  /* 0x0000000306067207 */ /* 0x000fe60007000000 */
[----:B------:R3:W-:Y:S01]  /*8b60*/  MUFU.TANH R181, R32 ;  /* 0x0000002000b57308 */ /* 0x0007e20000002400 */
[C---:B------:R-:W-:Y:S01]  /*8b70*/  @!P5 IADD3 R19, -R2.reuse, 0x10, RZ ;  /* 0x000000100213d810 */ /* 0x040fe20007ffe1ff */
[----:B----4-:R-:W-:Y:S01]  /*8b80*/  VIADD R28, R2, 0x20 ;  /* 0x00000020021c7836 */ /* 0x010fe20000000000 */
[----:B------:R-:W-:Y:S01]  /*8b90*/  I2FP.F32.S32 R6, R6 ;  /* 0x0000000600067245 */ /* 0x000fe20000201400 */
[----:B------:R-:W-:Y:S01]  /*8ba0*/  FMUL.FTZ R46, R46, UR5 ;  /* 0x000000052e2e7c20 */ /* 0x000fe20008410000 */
[----:B------:R-:W-:Y:S01]  /*8bb0*/  ISETP.GE.AND P5, PT, R26, RZ, PT ;  /* 0x000000ff1a00720c */ /* 0x000fe20003fa6270 */
[----:B------:R-:W-:Y:S01]  /*8bc0*/  FMUL.FTZ R45, R45, UR5 ;  /* 0x000000052d2d7c20 */ /* 0x000fe20008410000 */
[----:B------:R-:W-:Y:S03]  /*8bd0*/  @!P0 IADD3 R15, -R0, 0x10, RZ ;  /* 0x00000010000f8810 */ /* 0x000fe60007ffe1ff */
[----:B------:R4:W-:Y:S01]  /*8be0*/  MUFU.TANH R184, R34 ;  /* 0x0000002200b87308 */ /* 0x0009e20000002400 */
[-C--:B------:R-:W-:Y:S01]  /*8bf0*/  FFMA.FTZ R111, R6, -R100.reuse, R111 ;  /* 0x80000064066f7223 */ /* 0x080fe2000001006f */
[----:B-1----:R-:W-:Y:S01]  /*8c00*/  FFMA.FTZ R110, R10, -R100, R110 ;  /* 0x800000640a6e7223 */ /* 0x002fe2000001006e */
[----:B------:R-:W-:Y:S01]  /*8c10*/  ISETP.GE.AND P1, PT, R20, RZ, PT ;  /* 0x000000ff1400720c */ /* 0x000fe20003f26270 */
[----:B--2---:R-:W-:Y:S01]  /*8c20*/  VIADD R31, R2, 0xffffffdf ;  /* 0xffffffdf021f7836 */ /* 0x004fe20000000000 */
[----:B------:R-:W-:Y:S01]  /*8c30*/  ISETP.GE.AND P0, PT, R24, RZ, PT ;  /* 0x000000ff1800720c */ /* 0x000fe20003f06270 */
[----:B------:R-:W-:Y:S01]  /*8c40*/  FMUL.FTZ R41, R41, UR5 ;  /* 0x0000000529297c20 */ /* 0x000fe20008410000 */
[----:B------:R-:W-:Y:S03]  /*8c50*/  I2FP.F32.S32 R9, R9 ;  /* 0x0000000900097245 */ /* 0x000fe60000201400 */
[----:B------:R1:W-:Y:S01]  /*8c60*/  MUFU.TANH R180, R33 ;  /* 0x0000002100b47308 */ /* 0x0003e20000002400 */
[----:B---3--:R-:W-:Y:S01]  /*8c70*/  VIADD R32, R2, 0xffffffd8 ;  /* 0xffffffd802207836 */ /* 0x008fe20000000000 */
[----:B------:R-:W-:Y:S01]  /*8c80*/  @!P5 IADD3 R26, -R0, 0x18, RZ ;  /* 0x00000018001ad810 */ /* 0x000fe20007ffe1ff */
[----:B------:R-:W-:Y:S01]  /*8c90*/  FMUL.FTZ R47, R47, UR5 ;  /* 0x000000052f2f7c20 */ /* 0x000fe20008410000 */
[----:B------:R-:W-:Y:S01]  /*8ca0*/  ISETP.GE.AND P5, PT, R30, RZ, PT ;  /* 0x000000ff1e00720c */ /* 0x000fe20003fa6270 */
[----:B------:R-:W-:Y:S01]  /*8cb0*/  FMUL.FTZ R48, R48, UR5 ;  /* 0x0000000530307c20 */ /* 0x000fe20008410000 */
[----:B------:R-:W-:Y:S01]  /*8cc0*/  @!P6 IADD3 R3, -R0, 0x38, RZ ;  /* 0x000000380003e810 */ /* 0x000fe20007ffe1ff */
[----:B------:R-:W-:Y:S03]  /*8cd0*/  FMUL.FTZ R44, R44, UR5 ;  /* 0x000000052c2c7c20 */ /* 0x000fe60008410000 */
[----:B------:R2:W-:Y:S01]  /*8ce0*/  MUFU.TANH R182, R35 ;  /* 0x0000002300b67308 */ /* 0x0005e20000002400 */
[C---:B------:R-:W-:Y:S01]  /*8cf0*/  @!P1 IADD3 R20, -R2.reuse, 0x11, RZ ;  /* 0x0000001102149810 */ /* 0x040fe20007ffe1ff */
[C---:B----4-:R-:W-:Y:S01]  /*8d00*/  VIADD R34, R2.reuse, 0x18 ;  /* 0x0000001802227836 */ /* 0x050fe20000000000 */
[----:B------:R-:W-:Y:S01]  /*8d10*/  @!P0 IADD3 R24, -R2, 0x18, RZ ;  /* 0x0000001802188810 */ /* 0x000fe20007ffe1ff */
[----:B------:R-:W-:Y:S01]  /*8d20*/  FMUL.FTZ R38, R38, UR5 ;  /* 0x0000000526267c20 */ /* 0x000fe20008410000 */
[----:B------:R-:W-:Y:S01]  /*8d30*/  ISETP.GE.AND P1, PT, R27, RZ, PT ;  /* 0x000000ff1b00720c */ /* 0x000fe20003f26270 */
[----:B------:R-:W-:Y:S01]  /*8d40*/  FMUL.FTZ R37, R37, UR5 ;  /* 0x0000000525257c20 */ /* 0x000fe20008410000 */
[----:B------:R-:W-:Y:S03]  /*8d50*/  ISETP.GE.AND P0, PT, R28, RZ, PT ;  /* 0x000000ff1c00720c */ /* 0x000fe60003f06270 */
[----:B------:R3:W-:Y:S01]  /*8d60*/  MUFU.TANH R213, R36 ;  /* 0x0000002400d57308 */ /* 0x0007e20000002400 */
[C---:B------:R-:W-:Y:S01]  /*8d70*/  @!P5 IADD3 R30, -R2.reuse, 0x20, RZ ;  /* 0x00000020021ed810 */ /* 0x040fe20007ffe1ff */
[----:B-1----:R-:W-:Y:S01]  /*8d80*/  VIADD R33, R2, 0xffffffd7 ;  /* 0xffffffd702217836 */ /* 0x002fe20000000000 */
[----:B------:R-:W-:Y:S01]  /*8d90*/  ISETP.GE.AND P5, PT, R8, RZ, PT ;  /* 0x000000ff0800720c */ /* 0x000fe20003fa6270 */
[----:B------:R-:W-:Y:S01]  /*8da0*/  FMUL.FTZ R42, R42, UR5 ;  /* 0x000000052a2a7c20 */ /* 0x000fe20008410000 */
[----:B------:R-:W-:Y:S01]  /*8db0*/  I2FP.F32.S32 R13, R13 ;  /* 0x0000000d000d7245 */ /* 0x000fe20000201400 */
[----:B------:R-:W-:Y:S01]  /*8dc0*/  FMUL.FTZ R39, R39, UR5 ;  /* 0x0000000527277c20 */ /* 0x000fe20008410000 */
[----:B------:R-:W-:Y:S03]  /*8dd0*/  SEL R5, R5, R8, !P5 ;  /* 0x0000000805057207 */ /* 0x000fe60006800000 */
[----:B------:R1:W4:Y:S01]  /*8de0*/  MUFU.TANH R183, R22 ;  /* 0x0000001600b77308 */ /* 0x0003220000002400 */
[----:B------:R-:W-:Y:S01]  /*8df0*/  I2FP.F32.S32 R18, R18 ;  /* 0x0000001200127245 */ /* 0x000fe20000201400 */
[----:B--2---:R-:W-:Y:S01]  /*8e00*/  VIADD R35, R2, 0xffffffc8 ;  /* 0xffffffc802237836 */ /* 0x004fe20000000000 */
[----:B------:R-:W-:Y:S01]  /*8e10*/  I2FP.F32.S32 R5, R5 ;  /* 0x0000000500057245 */ /* 0x000fe20000201400 */
[----:B------:R-:W-:Y:S01]  /*8e20*/  FMUL.FTZ R40, R40, UR5 ;  /* 0x0000000528287c20 */ /* 0x000fe20008410000 */
[C---:B------:R-:W-:Y:S01]  /*8e30*/  @!P1 IADD3 R27, -R0.reuse, 0x19, RZ ;  /* 0x00000019001b9810 */ /* 0x040fe20007ffe1ff */
[----:B------:R-:W-:Y:S01]  /*8e40*/  FMUL.FTZ R43, R43, UR5 ;  /* 0x000000052b2b7c20 */ /* 0x000fe20008410000 */
[----:B------:R-:W-:Y:S03]  /*8e50*/  @!P0 IADD3 R28, -R0, 0x20, RZ ;  /* 0x00000020001c8810 */ /* 0x000fe60007ffe1ff */
[----:B------:R2:W5:Y:S01]  /*8e60*/  MUFU.TANH R185, R23 ;  /* 0x0000001700b97308 */ /* 0x0005620000002400 */
[----:B------:R-:W-:Y:S01]  /*8e70*/  FFMA.FTZ R176, R5, -R100, R176 ;  /* 0x8000006405b07223 */ /* 0x000fe200000100b0 */
[----:B------:R-:W-:Y:S01]  /*8e80*/  FMUL.FTZ R51, R51, UR5 ;  /* 0x0000000533337c20 */ /* 0x000fe20008410000 */
[----:B------:R-:W5:Y:S01]  /*8e90*/  LDSM.16.M88.4 R4, [R223+0x8c00] ;  /* 0x008c0000df04783b */ /* 0x000f620000000200 */
[----:B------:R-:W-:Y:S06]  /*8ea0*/  DEPBAR.LE SB0, 0x0 ;  /* 0x000080000000791a */ /* 0x000fec0000000000 */
[----:B------:R5:W-:Y:S01]  /*8eb0*/  MUFU.TANH R179, R21 ;  /* 0x0000001500b37308 */ /* 0x000be20000002400 */
[----:B------:R-:W-:Y:S01]  /*8ec0*/  ISETP.GE.AND P1, PT, R31, RZ, PT ;  /* 0x000000ff1f00720c */ /* 0x000fe20003f26270 */
[----:B---3--:R-:W-:Y:S01]  /*8ed0*/  VIADD R36, R2, 0xffffffd0 ;  /* 0xffffffd002247836 */ /* 0x008fe20000000000 */
[----:B------:R-:W-:Y:S01]  /*8ee0*/  ISETP.GE.AND P0, PT, R32, RZ, PT ;  /* 0x000000ff2000720c */ /* 0x000fe20003f06270 */
[----:B-1----:R-:W-:Y:S01]  /*8ef0*/  VIADD R22, R2, 0xffffffc7 ;  /* 0xffffffc702167836 */ /* 0x002fe20000000000 */
[----:B------:R-:W-:Y:S01]  /*8f00*/  @!P5 IADD3 R8, -R0, 0x39, RZ ;  /* 0x000000390008d810 */ /* 0x000fe20007ffe1ff */
[----:B------:R-:W-:Y:S01]  /*8f10*/  FMUL.FTZ R50, R50, UR5 ;  /* 0x0000000532327c20 */ /* 0x000fe20008410000 */
[----:B------:R-:W-:Y:S03]  /*8f20*/  FMUL.FTZ R49, R49, UR5 ;  /* 0x0000000531317c20 */ /* 0x000fe60008410000 */
[----:B------:R1:W-:Y:S01]  /*8f30*/  MUFU.TANH R103, R46 ;  /* 0x0000002e00677308 */ /* 0x0003e20000002400 */
[----:B------:R-:W-:Y:S01]  /*8f40*/  BAR.SYNC.DEFER_BLOCKING 0x0 ;  /* 0x0000000000007b1d */ /* 0x000fe20000010000 */
[----:B--2---:R-:W-:Y:S01]  /*8f50*/  VIADD R23, R2, 0xffffffcf ;  /* 0xffffffcf02177836 */ /* 0x004fe20000000000 */
[----:B------:R-:W-:Y:S01]  /*8f60*/  I2FP.F32.S32 R14, R14 ;  /* 0x0000000e000e7245 */ /* 0x000fe20000201400 */
[----:B----4-:R-:W-:Y:S01]  /*8f70*/  FFMA.FTZ R183, R13, -R100, R183 ;  /* 0x800000640db77223 */ /* 0x010fe200000100b7 */
[----:B------:R-:W-:Y:S01]  /*8f80*/  I2FP.F32.S32 R16, R16 ;  /* 0x0000001000107245 */ /* 0x000fe20000201400 */
[-C--:B-----5:R-:W-:Y:S01]  /*8f90*/  FFMA.FTZ R185, R12, -R100.reuse, R185 ;  /* 0x800000640cb97223 */ /* 0x0a0fe200000100b9 */
[C---:B------:R-:W-:Y:S03]  /*8fa0*/  @!P1 IADD3 R31, -R2.reuse, 0x21, RZ ;  /* 0x00000021021f9810 */ /* 0x040fe60007ffe1ff */
[----:B------:R2:W-:Y:S01]  /*8fb0*/  MUFU.TANH R203, R45 ;  /* 0x0000002d00cb7308 */ /* 0x0005e20000002400 */
[C---:B------:R-:W-:Y:S01]  /*8fc0*/  @!P0 IADD3 R32, -R2.reuse, 0x28, RZ ;  /* 0x0000002802208810 */ /* 0x040fe20007ffe1ff */
[----:B------:R-:W-:Y:S01]  /*8fd0*/  VIADD R21, R2, 0x10 ;  /* 0x0000001002157836 */ /* 0x000fe20000000000 */
[----:B------:R-:W-:Y:S01]  /*8fe0*/  ISETP.GE.AND P1, PT, R33, RZ, PT ;  /* 0x000000ff2100720c */ /* 0x000fe20003f26270 */
[-C--:B------:R-:W-:Y:S01]  /*8ff0*/  FFMA.FTZ R194, R16, -R100.reuse, R194 ;  /* 0x8000006410c27223 */ /* 0x080fe200000100c2 */
[----:B------:R-:W-:Y:S01]  /*9000*/  ISETP.GE.AND P0, PT, R34, RZ, PT ;  /* 0x000000ff2200720c */ /* 0x000fe20003f06270 */
[-C--:B------:R-:W-:Y:S01]  /*9010*/  FFMA.FTZ R187, R14, -R100.reuse, R187 ;  /* 0x800000640ebb7223 */ /* 0x080fe200000100bb */
[----:B------:R-:W-:Y:S03]  /*9020*/  I2FP.F32.S32 R3, R3 ;  /* 0x0000000300037245 */ /* 0x000fe60000201400 */
[----:B------:R-:W3:Y:S01]  /*9030*/  MUFU.TANH R105, R41 ;  /* 0x0000002900697308 */ /* 0x000ee20000002400 */
[-C--:B-1----:R-:W-:Y:S01]  /*9040*/  FFMA.FTZ R46, R10, -R100.reuse, R104 ;  /* 0x800000640a2e7223 */ /* 0x082fe20000010068 */
[C---:B------:R-:W-:Y:S01]  /*9050*/  VIADD R10, R2.reuse, 0xf ;  /* 0x0000000f020a7836 */ /* 0x040fe20000000000 */
[----:B------:R-:W-:Y:S02]  /*9060*/  I2FP.F32.S32 R17, R17 ;  /* 0x0000001100117245 */ /* 0x000fe40000201400 */
[----:B------:R-:W-:Y:S02]  /*9070*/  I2FP.F32.S32 R15, R15 ;  /* 0x0000000f000f7245 */ /* 0x000fe40000201400 */
[----:B------:R-:W-:Y:S03]  /*9080*/  ISETP.GT.AND P5, PT, R227, RZ, PT ;  /* 0x000000ffe300720c */ /* 0x000fe60003fa4270 */
[----:B------:R-:W1:Y:S01]  /*9090*/  MUFU.TANH R104, R47 ;  /* 0x0000002f00687308 */ /* 0x000e620000002400 */
[----:B------:R-:W-:Y:S01]  /*90a0*/  @!P1 IADD3 R33, -R2, 0x29, RZ ;  /* 0x0000002902219810 */ /* 0x000fe20007ffe1ff */
[-C--:B--2---:R-:W-:Y:S01]  /*90b0*/  FFMA.FTZ R45, R9, -R100.reuse, R205 ;  /* 0x80000064092d7223 */ /* 0x084fe200000100cd */
[-C--:B------:R-:W-:Y:S07]  /*90c0*/  HMMA.16816.F32 R52, R208, R4.reuse, R52 ;  /* 0x00000004d034723c */ /* 0x080fee0000001834 */
[----:B------:R-:W-:Y:S01]  /*90d0*/  MUFU.TANH R202, R44 ;  /* 0x0000002c00ca7308 */ /* 0x000fe20000002400 */
[----:B------:R-:W-:Y:S01]  /*90e0*/  @!P0 IADD3 R34, -R0, 0x28, RZ ;  /* 0x0000002800228810 */ /* 0x000fe20007ffe1ff */
[C---:B------:R-:W-:Y:S04]  /*90f0*/  HMMA.16816.F32 R56, R188.reuse, R4, R56 ;  /* 0x00000004bc38723c */ /* 0x040fe80000001838 */
[----:B------:R-:W-:Y:S01]  /*9100*/  ISETP.GE.AND P1, PT, R35, RZ, PT ;  /* 0x000000ff2300720c */ /* 0x000fe20003f26270 */
[----:B------:R-:W-:Y:S03]  /*9110*/  FFMA.FTZ R193, R17, -R100, R193 ;  /* 0x8000006411c17223 */ /* 0x000fe600000100c1 */
[----:B------:R2:W-:Y:S01]  /*9120*/  MUFU.TANH R198, R38 ;  /* 0x0000002600c67308 */ /* 0x0005e20000002400 */
[----:B------:R-:W-:Y:S01]  /*9130*/  ISETP.GE.AND P0, PT, R36, RZ, PT ;  /* 0x000000ff2400720c */ /* 0x000fe20003f06270 */
[-C--:B------:R-:W-:Y:S03]  /*9140*/  HMMA.16816.F32 R60, R188, R6.reuse, R60 ;  /* 0x00000006bc3c723c */ /* 0x080fe6000000183c */
[----:B------:R-:W-:Y:S01]  /*9150*/  IABS R9, R0 ;  /* 0x0000000000097213 */ /* 0x000fe20000000000 */
[-C--:B------:R-:W-:Y:S01]  /*9160*/  FFMA.FTZ R192, R15, -R100.reuse, R192 ;  /* 0x800000640fc07223 */ /* 0x080fe200000100c0 */
[----:B------:R-:W-:Y:S03]  /*9170*/  I2FP.F32.S32 R4, R29 ;  /* 0x0000001d00047245 */ /* 0x000fe60000201400 */
[----:B------:R4:W-:Y:S01]  /*9180*/  MUFU.TANH R206, R37 ;  /* 0x0000002500ce7308 */ /* 0x0009e20000002400 */
[----:B------:R-:W-:Y:S04]  /*9190*/  HMMA.16816.F32 R64, R208, R6, R64 ;  /* 0x00000006d040723c */ /* 0x000fe80000001840 */
[C---:B------:R-:W-:Y:S01]  /*91a0*/  @!P1 IADD3 R35, -R2.reuse, 0x38, RZ ;  /* 0x0000003802239810 */ /* 0x040fe20007ffe1ff */
[----:B------:R-:W-:Y:S01]  /*91b0*/  FMUL.FTZ R55, R55, UR5 ;  /* 0x0000000537377c20 */ /* 0x000fe20008410000 */
[----:B------:R-:W-:Y:S03]  /*91c0*/  @!P0 IADD3 R36, -R2, 0x30, RZ ;  /* 0x0000003002248810 */ /* 0x000fe60007ffe1ff */
[----:B------:R5:W-:Y:S01]  /*91d0*/  MUFU.TANH R196, R42 ;  /* 0x0000002a00c47308 */ /* 0x000be20000002400 */
[----:B------:R-:W-:Y:S02]  /*91e0*/  ISETP.GE.AND P1, PT, R22, RZ, PT ;  /* 0x000000ff1600720c */ /* 0x000fe40003f26270 */
[----:B------:R-:W-:Y:S01]  /*91f0*/  ISETP.GE.AND P0, PT, R23, RZ, PT ;  /* 0x000000ff1700720c */ /* 0x000fe20003f06270 */
[----:B------:R-:W-:Y:S01]  /*9200*/  FMUL.FTZ R54, R54, UR5 ;  /* 0x0000000536367c20 */ /* 0x000fe20008410000 */
[----:B------:R-:W-:Y:S01]  /*9210*/  FMUL.FTZ R59, R59, UR5 ;  /* 0x000000053b3b7c20 */ /* 0x000fe20008410000 */
[----:B------:R-:W-:Y:S01]  /*9220*/  FMUL.FTZ R58, R58, UR5 ;  /* 0x000000053a3a7c20 */ /* 0x000fe20008410000 */
[-C--:B--2---:R-:W-:Y:S03]  /*9230*/  FFMA.FTZ R38, R13, -R100.reuse, R204 ;  /* 0x800000640d267223 */ /* 0x084fe600000100cc */
[----:B------:R2:W2:Y:S01]  /*9240*/  MUFU.TANH R200, R39 ;  /* 0x0000002700c87308 */ /* 0x0004a20000002400 */
[-C--:B----4-:R-:W-:Y:S01]  /*9250*/  FFMA.FTZ R37, R12, -R100.reuse, R207 ;  /* 0x800000640c257223 */ /* 0x090fe200000100cf */
[CC--:B---3--:R-:W-:Y:S01]  /*9260*/  FFMA.FTZ R204, R4.reuse, -R100.reuse, R105 ;  /* 0x8000006404cc7223 */ /* 0x0c8fe20000010069 */
[-C--:B-1----:R-:W-:Y:S01]  /*9270*/  FFMA.FTZ R211, R4, -R100.reuse, R104 ;  /* 0x8000006404d37223 */ /* 0x082fe20000010068 */
[----:B------:R-:W-:Y:S01]  /*9280*/  FMUL.FTZ R60, R60, UR5 ;  /* 0x000000053c3c7c20 */ /* 0x000fe20008410000 */
[----:B------:R-:W-:Y:S01]  /*9290*/  FMUL.FTZ R52, R52, UR5 ;  /* 0x0000000534347c20 */ /* 0x000fe20008410000 */
[----:B------:R-:W-:Y:S01]  /*92a0*/  @!P1 IADD3 R22, -R2, 0x39, RZ ;  /* 0x0000003902169810 */ /* 0x000fe20007ffe1ff */
[-C--:B------:R-:W-:Y:S03]  /*92b0*/  FFMA.FTZ R189, R14, -R100.reuse, R197 ;  /* 0x800000640ebd7223 */ /* 0x080fe600000100c5 */
[----:B------:R1:W-:Y:S01]  /*92c0*/  MUFU.TANH R106, R40 ;  /* 0x00000028006a7308 */ /* 0x0003e20000002400 */
[C---:B------:R-:W-:Y:S01]  /*92d0*/  @!P0 IADD3 R23, -R2.reuse, 0x31, RZ ;  /* 0x0000003102178810 */ /* 0x040fe20007ffe1ff */
[----:B------:R-:W-:Y:S01]  /*92e0*/  VIADD R2, R2, 0x47 ;  /* 0x0000004702027836 */ /* 0x000fe20000000000 */
[----:B------:R-:W-:Y:S01]  /*92f0*/  ISETP.GE.AND P1, PT, R11, RZ, PT ;  /* 0x000000ff0b00720c */ /* 0x000fe20003f26270 */
[----:B------:R-:W-:Y:S01]  /*9300*/  FMUL.FTZ R4, R67, UR5 ;  /* 0x0000000543047c20 */ /* 0x000fe20008410000 */
[----:B------:R-:W-:Y:S01]  /*9310*/  ISETP.GE.AND P0, PT, R21, RZ, PT ;  /* 0x000000ff1500720c */ /* 0x000fe20003f06270 */
[----:B------:R-:W-:Y:S01]  /*9320*/  FMUL.FTZ R66, R66, UR5 ;  /* 0x0000000542427c20 */ /* 0x000fe20008410000 */
[----:B-----5:R-:W-:Y:S03]  /*9330*/  FFMA.FTZ R42, R16, -R100, R218 ;  /* 0x80000064102a7223 */ /* 0x020fe600000100da */
[----:B------:R3:W4:Y:S01]  /*9340*/  MUFU.TANH R109, R43 ;  /* 0x0000002b006d7308 */ /* 0x0007220000002400 */
[----:B------:R-:W-:Y:S01]  /*9350*/  FMNMX.FTZ R5, R45, R108, !PT ;  /* 0x0000006c2d057209 */ /* 0x000fe20007810000 */
[-C--:B--2---:R-:W-:Y:S01]  /*9360*/  FFMA.FTZ R39, R18, -R100.reuse, R219 ;  /* 0x8000006412277223 */ /* 0x084fe200000100db */
[----:B------:R-:W-:Y:S01]  /*9370*/  I2FP.F32.S32 R35, R35 ;  /* 0x0000002300237245 */ /* 0x000fe20000201400 */
[----:B------:R-:W-:Y:S01]  /*9380*/  FFMA.FTZ R195, R15, -R100, R195 ;  /* 0x800000640fc37223 */ /* 0x000fe200000100c3 */
[----:B------:R-:W-:Y:S01]  /*9390*/  I2FP.F32.S32 R22, R22 ;  /* 0x0000001600167245 */ /* 0x000fe20000201400 */
[----:B------:R-:W-:Y:S01]  /*93a0*/  FMUL.FTZ R53, R53, UR5 ;  /* 0x0000000535357c20 */ /* 0x000fe20008410000 */
[----:B------:R-:W-:Y:S01]  /*93b0*/  FMUL.FTZ R64, R64, UR5 ;  /* 0x0000000540407c20 */ /* 0x000fe20008410000 */
[C---:B------:R-:W-:Y:S02]  /*93c0*/  @!P1 IADD3 R11, -R0.reuse, 0x29, RZ ;  /* 0x00000029000b9810 */ /* 0x040fe40007ffe1ff */
[----:B------:R-:W-:Y:S01]  /*93d0*/  MUFU.TANH R51, R51 ;  /* 0x0000003300337308 */ /* 0x000fe20000002400 */
[----:B------:R-:W-:Y:S01]  /*93e0*/  @!P0 IADD3 R21, -R0, 0x30, RZ ;  /* 0x0000003000158810 */ /* 0x000fe20007ffe1ff */
[-C--:B-1----:R-:W-:Y:S01]  /*93f0*/  FFMA.FTZ R40, R17, -R100.reuse, R215 ;  /* 0x8000006411287223 */ /* 0x082fe200000100d7 */
[----:B------:R-:W-:Y:S01]  /*9400*/  ISETP.GE.AND P1, PT, R10, RZ, PT ;  /* 0x000000ff0a00720c */ /* 0x000fe20003f26270 */
[----:B------:R-:W-:Y:S01]  /*9410*/  FMUL.FTZ R65, R65, UR5 ;  /* 0x0000000541417c20 */ /* 0x000fe20008410000 */
[----:B------:R-:W-:Y:S01]  /*9420*/  ISETP.GE.AND P0, PT, R2, RZ, PT ;  /* 0x000000ff0200720c */ /* 0x000fe20003f06270 */
[----:B------:R-:W-:Y:S01]  /*9430*/  FMUL.FTZ R56, R56, UR5 ;  /* 0x0000000538387c20 */ /* 0x000fe20008410000 */
[----:B------:R-:W-:Y:S03]  /*9440*/  I2FP.F32.S32 R21, R21 ;  /* 0x0000001500157245 */ /* 0x000fe60000201400 */
[----:B------:R-:W1:Y:S01]  /*9450*/  MUFU.TANH R50, R50 ;  /* 0x0000003200327308 */ /* 0x000e620000002400 */
[----:B---3--:R-:W-:Y:S01]  /*9460*/  FFMA.FTZ R43, R18, -R100, R201 ;  /* 0x80000064122b7223 */ /* 0x008fe200000100c9 */
[----:B------:R-:W-:Y:S01]  /*9470*/  FMUL.FTZ R7, R57, UR5 ;  /* 0x0000000539077c20 */ /* 0x000fe20008410000 */
[----:B------:R-:W-:Y:S01]  /*9480*/  FMUL.FTZ R61, R61, UR5 ;  /* 0x000000053d3d7c20 */ /* 0x000fe20008410000 */
[----:B------:R-:W-:Y:S01]  /*9490*/  FMUL.FTZ R62, R62, UR5 ;  /* 0x000000053e3e7c20 */ /* 0x000fe20008410000 */
[----:B------:R-:W-:Y:S01]  /*94a0*/  FMUL.FTZ R63, R63, UR5 ;  /* 0x000000053f3f7c20 */ /* 0x000fe20008410000 */
[C---:B------:R-:W-:Y:S04]  /*94b0*/  @!P1 IADD3 R10, -R0.reuse, 0x31, RZ ;  /* 0x00000031000a9810 */ /* 0x040fe80007ffe1ff */
[----:B------:R-:W-:Y:S01]  /*94c0*/  MUFU.TANH R49, R49 ;  /* 0x0000003100317308 */ /* 0x000fe20000002400 */
[----:B------:R-:W-:Y:S01]  /*94d0*/  @!P0 IADD3 R2, -R0, -0x7, RZ ;  /* 0xfffffff900028810 */ /* 0x000fe20007ffe1ff */
[----:B------:R-:W-:Y:S03]  /*94e0*/  IMAD.MOV.U32 R0, RZ, RZ, R9 ;  /* 0x000000ffff007224 */ /* 0x000fe600078e0009 */
[----:B------:R-:W-:Y:S02]  /*94f0*/  I2FP.F32.S32 R2, R2 ;  /* 0x0000000200027245 */ /* 0x000fe40000201400 */
[----:B------:R-:W-:Y:S03]  /*9500*/  I2FP.F32.S32 R0, R0 ;  /* 0x0000000000007245 */ /* 0x000fe60000201400 */
[----:B------:R2:W3:Y:S01]  /*9510*/  MUFU.TANH R9, R48 ;  /* 0x0000003000097308 */ /* 0x0004e20000002400 */
[----:B------:R-:W-:Y:S01]  /*9520*/  FFMA.FTZ R44, R2, -R100, R216 ;  /* 0x80000064022c7223 */ /* 0x000fe200000100d8 */
[----:B------:R-:W-:Y:S01]  /*9530*/  I2FP.F32.S32 R2, R20 ;  /* 0x0000001400027245 */ /* 0x000fe20000201400 */
[CC--:B------:R-:W-:Y:S01]  /*9540*/  FFMA.FTZ R41, R0.reuse, -R100.reuse, R217 ;  /* 0x8000006400297223 */ /* 0x0c0fe200000100d9 */
[-C--:B------:R-:W-:Y:S01]  /*9550*/  FFMA.FTZ R47, R0, -R100.reuse, R212 ;  /* 0x80000064002f7223 */ /* 0x080fe200000100d4 */
[----:B------:R-:W-:Y:S02]  /*9560*/  I2FP.F32.S32 R0, R19 ;  /* 0x0000001300007245 */ /* 0x000fe40000201400 */
[CC--:B------:R-:W-:Y:S01]  /*9570*/  FFMA.FTZ R179, R2.reuse, -R100.reuse, R179 ;  /* 0x8000006402b37223 */ /* 0x0c0fe200000100b3 */
[-C--:B------:R-:W-:Y:S01]  /*9580*/  FFMA.FTZ R182, R2, -R100.reuse, R182 ;  /* 0x8000006402b67223 */ /* 0x080fe200000100b6 */
[----:B------:R-:W-:Y:S01]  /*9590*/  I2FP.F32.S32 R2, R25 ;  /* 0x0000001900027245 */ /* 0x000fe20000201400 */
[-C--:B------:R-:W-:Y:S01]  /*95a0*/  FFMA.FTZ R184, R0, -R100.reuse, R184 ;  /* 0x8000006400b87223 */ /* 0x080fe200000100b8 */
[----:B------:R-:W-:Y:S03]  /*95b0*/  MUFU.TANH R55, R55 ;  /* 0x0000003700377308 */ /* 0x000fe60000002400 */
[CC--:B------:R-:W-:Y:S01]  /*95c0*/  FFMA.FTZ R180, R2.reuse, -R100.reuse, R180 ;  /* 0x8000006402b47223 */ /* 0x0c0fe200000100b4 */
[-C--:B------:R-:W-:Y:S01]  /*95d0*/  FFMA.FTZ R200, R2, -R100.reuse, R200 ;  /* 0x8000006402c87223 */ /* 0x080fe200000100c8 */
[----:B------:R-:W-:Y:S01]  /*95e0*/  I2FP.F32.S32 R2, R27 ;  /* 0x0000001b00027245 */ /* 0x000fe20000201400 */
[----:B--2---:R-:W-:Y:S01]  /*95f0*/  FFMA.FTZ R48, R0, -R100, R214 ;  /* 0x8000006400307223 */ /* 0x004fe200000100d6 */
[----:B------:R-:W-:Y:S03]  /*9600*/  I2FP.F32.S32 R0, R24 ;  /* 0x0000001800007245 */ /* 0x000fe60000201400 */
[----:B------:R-:W2:Y:S01]  /*9610*/  MUFU.TANH R54, R54 ;  /* 0x0000003600367308 */ /* 0x000ea20000002400 */
[----:B------:R-:W-:Y:S01]  /*9620*/  I2FP.F32.S32 R24, R8 ;  /* 0x0000000800187245 */ /* 0x000fe20000201400 */
[CC--:B------:R-:W-:Y:S01]  /*9630*/  FFMA.FTZ R188, R2.reuse, -R100.reuse, R199 ;  /* 0x8000006402bc7223 */ /* 0x0c0fe200000100c7 */
[----:B----4-:R-:W-:Y:S01]  /*9640*/  FFMA.FTZ R208, R2, -R100, R109 ;  /* 0x8000006402d07223 */ /* 0x010fe2000001006d */
[----:B------:R-:W-:Y:S01]  /*9650*/  I2FP.F32.S32 R2, R30 ;  /* 0x0000001e00027245 */ /* 0x000fe20000201400 */
[CC--:B------:R-:W-:Y:S01]  /*9660*/  FFMA.FTZ R181, R0.reuse, -R100.reuse, R181 ;  /* 0x8000006400b57223 */ /* 0x0c0fe200000100b5 */
[----:B------:R-:W-:Y:S01]  /*9670*/  FFMA.FTZ R198, R0, -R100, R198 ;  /* 0x8000006400c67223 */ /* 0x000fe200000100c6 */
[----:B------:R-:W-:Y:S03]  /*9680*/  I2FP.F32.S32 R0, R26 ;  /* 0x0000001a00007245 */ /* 0x000fe60000201400 */
[----:B------:R-:W-:Y:S01]  /*9690*/  MUFU.TANH R59, R59 ;  /* 0x0000003b003b7308 */ /* 0x000fe20000002400 */
[CC--:B------:R-:W-:Y:S01]  /*96a0*/  FFMA.FTZ R190, R2.reuse, -R100.reuse, R213 ;  /* 0x8000006402be7223 */ /* 0x0c0fe200000100d5 */
[----:B-1----:R-:W-:Y:S01]  /*96b0*/  FFMA.FTZ R199, R2, -R100, R50 ;  /* 0x8000006402c77223 */ /* 0x002fe20000010032 */
[----:B------:R-:W-:Y:S01]  /*96c0*/  I2FP.F32.S32 R2, R32 ;  /* 0x0000002000027245 */ /* 0x000fe20000201400 */
[CC--:B------:R-:W-:Y:S01]  /*96d0*/  FFMA.FTZ R186, R0.reuse, -R100.reuse, R186 ;  /* 0x8000006400ba7223 */ /* 0x0c0fe200000100ba */
[----:B------:R-:W-:Y:S01]  /*96e0*/  FFMA.FTZ R207, R0, -R100, R196 ;  /* 0x8000006400cf7223 */ /* 0x000fe200000100c4 */
[----:B------:R-:W-:Y:S04]  /*96f0*/  I2FP.F32.S32 R0, R28 ;  /* 0x0000001c00007245 */ /* 0x000fe80000201400 */
[----:B------:R-:W1:Y:S01]  /*9700*/  MUFU.TANH R58, R58 ;  /* 0x0000003a003a7308 */ /* 0x000e620000002400 */
[CC--:B---3--:R-:W-:Y:S01]  /*9710*/  FFMA.FTZ R196, R2.reuse, -R100.reuse, R9 ;  /* 0x8000006402c47223 */ /* 0x0c8fe20000010009 */
[----:B--2---:R-:W-:Y:S01]  /*9720*/  FFMA.FTZ R219, R2, -R100, R54 ;  /* 0x8000006402db7223 */ /* 0x004fe20000010036 */
[----:B------:R-:W-:Y:S01]  /*9730*/  I2FP.F32.S32 R2, R34 ;  /* 0x0000002200027245 */ /* 0x000fe20000201400 */
[CC--:B------:R-:W-:Y:S01]  /*9740*/  FFMA.FTZ R205, R0.reuse, -R100.reuse, R106 ;  /* 0x8000006400cd7223 */ /* 0x0c0fe2000001006a */
[-C--:B------:R-:W-:Y:S01]  /*9750*/  FFMA.FTZ R212, R0, -R100.reuse, R103 ;  /* 0x8000006400d47223 */ /* 0x080fe20000010067 */
[----:B------:R-:W-:Y:S04]  /*9760*/  I2FP.F32.S32 R0, R31 ;  /* 0x0000001f00007245 */ /* 0x000fe80000201400 */
[----:B------:R-:W2:Y:S01]  /*9770*/  MUFU.TANH R4, R4 ;  /* 0x0000000400047308 */ /* 0x000ea20000002400 */
[-C--:B------:R-:W-:Y:S01]  /*9780*/  FFMA.FTZ R202, R2, -R100.reuse, R202 ;  /* 0x8000006402ca7223 */ /* 0x080fe200000100ca */
[CC--:B------:R-:W-:Y:S01]  /*9790*/  FFMA.FTZ R191, R0.reuse, -R100.reuse, R206 ;  /* 0x8000006400bf7223 */ /* 0x0c0fe200000100ce */
[-C--:B------:R-:W-:Y:S01]  /*97a0*/  FFMA.FTZ R201, R0, -R100.reuse, R51 ;  /* 0x8000006400c97223 */ /* 0x080fe20000010033 */
[----:B------:R-:W-:Y:S06]  /*97b0*/  I2FP.F32.S32 R0, R33 ;  /* 0x0000002100007245 */ /* 0x000fec0000201400 */
[----:B------:R-:W3:Y:S01]  /*97c0*/  MUFU.TANH R60, R60 ;  /* 0x0000003c003c7308 */ /* 0x000ee20000002400 */
[----:B-1----:R-:W-:Y:S01]  /*97d0*/  FFMA.FTZ R229, R2, -R100, R58 ;  /* 0x8000006402e57223 */ /* 0x002fe2000001003a */
[----:B------:R-:W-:Y:S01]  /*97e0*/  I2FP.F32.S32 R2, R36 ;  /* 0x0000002400027245 */ /* 0x000fe20000201400 */
[CC--:B------:R-:W-:Y:S01]  /*97f0*/  FFMA.FTZ R197, R0.reuse, -R100.reuse, R49 ;  /* 0x8000006400c57223 */ /* 0x0c0fe20000010031 */
[-C--:B------:R-:W-:Y:S01]  /*9800*/  FFMA.FTZ R228, R0, -R100.reuse, R55 ;  /* 0x8000006400e47223 */ /* 0x080fe20000010037 */
[----:B------:R-:W-:Y:S05]  /*9810*/  I2FP.F32.S32 R0, R11 ;  /* 0x0000000b00007245 */ /* 0x000fea0000201400 */
[----:B------:R-:W1:Y:S01]  /*9820*/  MUFU.TANH R52, R52 ;  /* 0x0000003400347308 */ /* 0x000e620000002400 */
[CC--:B------:R-:W-:Y:S01]  /*9830*/  FFMA.FTZ R203, R0.reuse, -R100.reuse, R203 ;  /* 0x8000006400cb7223 */ /* 0x0c0fe200000100cb */
[-C--:B------:R-:W-:Y:S01]  /*9840*/  FFMA.FTZ R230, R0, -R100.reuse, R59 ;  /* 0x8000006400e67223 */ /* 0x080fe2000001003b */
[----:B------:R-:W-:Y:S07]  /*9850*/  I2FP.F32.S32 R0, R23 ;  /* 0x0000001700007245 */ /* 0x000fee0000201400 */
[----:B------:R-:W4:Y:S01]  /*9860*/  MUFU.TANH R66, R66 ;  /* 0x0000004200427308 */ /* 0x000f220000002400 */
[-C--:B--2---:R-:W-:Y:S01]  /*9870*/  FFMA.FTZ R217, R0, -R100.reuse, R4 ;  /* 0x8000006400d97223 */ /* 0x084fe20000010004 */
[----:B------:R-:W-:Y:S01]  /*9880*/  FMNMX.FTZ R4, R46, R101, !PT ;  /* 0x000000652e047209 */ /* 0x000fe20007810000 */
[----:B---3--:R-:W-:Y:S01]  /*9890*/  FFMA.FTZ R231, R3, -R100, R60 ;  /* 0x8000006403e77223 */ /* 0x008fe2000001003c */
[----:B------:R-:W-:Y:S02]  /*98a0*/  FMNMX.FTZ R3, R111, R102, !PT ;  /* 0x000000666f037209 */ /* 0x000fe40007810000 */
[----:B------:R-:W-:Y:S02]  /*98b0*/  FMNMX.FTZ R6, R39, R4, !PT ;  /* 0x0000000427067209 */ /* 0x000fe40007810000 */
[----:B------:R-:W-:Y:S01]  /*98c0*/  FMNMX.FTZ R4, R176, R3, !PT ;  /* 0x00000003b0047209 */ /* 0x000fe20007810000 */
[----:B-1----:R-:W-:Y:S01]  /*98d0*/  FFMA.FTZ R214, R2, -R100, R52 ;  /* 0x8000006402d67223 */ /* 0x002fe20000010034 */
[----:B------:R-:W1:Y:S02]  /*98e0*/  MUFU.TANH R53, R53 ;  /* 0x0000003500357308 */ /* 0x000e640000002400 */
[----:B------:R-:W-:Y:S04]  /*98f0*/  FMNMX.FTZ R4, R110, R4, !PT ;  /* 0x000000046e047209 */ /* 0x000fe80007810000 */
[----:B------:R-:W-:Y:S01]  /*9900*/  FMNMX.FTZ R4, R43, R4, !PT ;  /* 0x000000042b047209 */ /* 0x000fe20007810000 */
[----:B----4-:R-:W-:Y:S01]  /*9910*/  FFMA.FTZ R218, R2, -R100, R66 ;  /* 0x8000006402da7223 */ /* 0x010fe20000010042 */
[----:B------:R-:W-:Y:S02]  /*9920*/  FMNMX.FTZ R2, R41, R107, !PT ;  /* 0x0000006b29027209 */ /* 0x000fe40007810000 */
[----:B------:R-:W2:Y:S01]  /*9930*/  MUFU.TANH R64, R64 ;  /* 0x0000004000407308 */ /* 0x000ea20000002400 */
[----:B------:R-:W-:Y:S02]  /*9940*/  FMNMX.FTZ R4, R183, R4, !PT ;  /* 0x00000004b7047209 */ /* 0x000fe40007810000 */
[----:B------:R-:W-:Y:S02]  /*9950*/  FMNMX.FTZ R3, R177, R2, !PT ;  /* 0x00000002b1037209 */ /* 0x000fe40007810000 */
[----:B------:R-:W-:Y:S02]  /*9960*/  FMNMX.FTZ R2, R44, R5, !PT ;  /* 0x000000052c027209 */ /* 0x000fe40007810000 */
[----:B------:R-:W-:Y:S03]  /*9970*/  FMNMX.FTZ R5, R38, R6, !PT ;  /* 0x0000000626057209 */ /* 0x000fe60007810000 */
[----:B------:R-:W3:Y:S01]  /*9980*/  MUFU.TANH R65, R65 ;  /* 0x0000004100417308 */ /* 0x000ee20000002400 */
[----:B------:R-:W-:Y:S01]  /*9990*/  FMNMX.FTZ R3, R40, R3, !PT ;  /* 0x0000000328037209 */ /* 0x000fe20007810000 */
[----:B-1----:R-:W-:Y:S01]  /*99a0*/  FFMA.FTZ R213, R0, -R100, R53 ;  /* 0x8000006400d57223 */ /* 0x002fe20000010035 */
[----:B------:R-:W-:Y:S02]  /*99b0*/  FMNMX.FTZ R2, R47, R2, !PT ;  /* 0x000000022f027209 */ /* 0x000fe40007810000 */
[----:B------:R-:W-:Y:S02]  /*99c0*/  FMNMX.FTZ R5, R37, R5, !PT ;  /* 0x0000000525057209 */ /* 0x000fe40007810000 */
[----:B------:R-:W-:Y:S03]  /*99d0*/  FMNMX.FTZ R3, R42, R3, !PT ;  /* 0x000000032a037209 */ /* 0x000fe60007810000 */
[----:B------:R-:W1:Y:S01]  /*99e0*/  MUFU.TANH R8, R56 ;  /* 0x0000003800087308 */ /* 0x000e620000002400 */
[----:B------:R-:W-:Y:S01]  /*99f0*/  FMNMX.FTZ R2, R178, R2, !PT ;  /* 0x00000002b2027209 */ /* 0x000fe20007810000 */
[----:B--2---:R-:W-:Y:S01]  /*9a00*/  FFMA.FTZ R216, R35, -R100, R64 ;  /* 0x8000006423d87223 */ /* 0x004fe20000010040 */
[----:B------:R-:W-:Y:S02]  /*9a10*/  FMNMX.FTZ R5, R48, R5, !PT ;  /* 0x0000000530057209 */ /* 0x000fe40007810000 */
[----:B------:R-:W-:Y:S02]  /*9a20*/  FMNMX.FTZ R3, R192, R3, !PT ;  /* 0x00000003c0037209 */ /* 0x000fe40007810000 */
[----:B------:R-:W-:Y:S03]  /*9a30*/  FMNMX.FTZ R2, R193, R2, !PT ;  /* 0x00000002c1027209 */ /* 0x000fe60007810000 */
[----:B------:R-:W2:Y:S01]  /*9a40*/  MUFU.TANH R7, R7 ;  /* 0x0000000700077308 */ /* 0x000ea20000002400 */
[----:B------:R-:W-:Y:S01]  /*9a50*/  FMNMX.FTZ R5, R179, R5, !PT ;  /* 0x00000005b3057209 */ /* 0x000fe20007810000 */
[----:B---3--:R-:W-:Y:S01]  /*9a60*/  FFMA.FTZ R215, R22, -R100, R65 ;  /* 0x8000006416d77223 */ /* 0x008fe20000010041 */
[----:B------:R-:W-:Y:S02]  /*9a70*/  FMNMX.FTZ R4, R185, R4, !PT ;  /* 0x00000004b9047209 */ /* 0x000fe40007810000 */
[----:B------:R-:W-:Y:S02]  /*9a80*/  FMNMX.FTZ R3, R187, R3, !PT ;  /* 0x00000003bb037209 */ /* 0x000fe40007810000 */
[----:B------:R-:W-:Y:S03]  /*9a90*/  FMNMX.FTZ R2, R194, R2, !PT ;  /* 0x00000002c2027209 */ /* 0x000fe60007810000 */
[----:B------:R3:W4:Y:S01]  /*9aa0*/  MUFU.TANH R23, R61 ;  /* 0x0000003d00177308 */ /* 0x0007220000002400 */
[----:B------:R-:W-:Y:S01]  /*9ab0*/  FMNMX.FTZ R5, R181, R5, !PT ;  /* 0x00000005b5057209 */ /* 0x000fe20007810000 */
[----:B-1----:R-:W-:Y:S01]  /*9ac0*/  FFMA.FTZ R210, R21, -R100, R8 ;  /* 0x8000006415d27223 */ /* 0x002fe20000010008 */
[----:B------:R-:W-:Y:S02]  /*9ad0*/  FMNMX.FTZ R4, R184, R4, !PT ;  /* 0x00000004b8047209 */ /* 0x000fe40007810000 */
[----:B------:R-:W-:Y:S02]  /*9ae0*/  FMNMX.FTZ R3, R186, R3, !PT ;  /* 0x00000003ba037209 */ /* 0x000fe40007810000 */
[----:B------:R-:W-:Y:S03]  /*9af0*/  FMNMX.FTZ R2, R195, R2, !PT ;  /* 0x00000002c3027209 */ /* 0x000fe60007810000 */
[----:B------:R3:W1:Y:S01]  /*9b00*/  MUFU.TANH R109, R62 ;  /* 0x0000003e006d7308 */ /* 0x0006620000002400 */
        /* <DEDUP_REMOVED lines=16> */
[----:B------:R3:W1:Y:S01]  /*9c10*/  MUFU.TANH R3, R63 ;  /* 0x0000003f00037308 */ /* 0x0006620000002400 */
        /* <DEDUP_REMOVED lines=8> */
[----:B--2---:R-:W-:Y:S01]  /*9ca0*/  FFMA.FTZ R209, R0, -R100, R7 ;  /* 0x8000006400d17223 */ /* 0x004fe20000010007 */
[----:B------:R-:W-:Y:S02]  /*9cb0*/  FMNMX.FTZ R106, R216, R106, !PT ;  /* 0x0000006ad86a7209 */ /* 0x000fe40007810000 */
[----:B------:R-:W-:Y:S02]  /*9cc0*/  FMNMX.FTZ R22, R211, R5, !PT ;  /* 0x00000005d3167209 */ /* 0x000fe40007810000 */
[----:B------:R-:W-:Y:S02]  /*9cd0*/  FMNMX.FTZ R20, R210, R4, !PT ;  /* 0x00000004d2147209 */ /* 0x000fe40007810000 */
[----:B------:R-:W-:Y:S02]  /*9ce0*/  FMNMX.FTZ R105, R218, R2, !PT ;  /* 0x00000002da697209 */ /* 0x000fe40007810000 */
[----:B------:R-:W-:Y:S01]  /*9cf0*/  FMNMX.FTZ R106, R215, R106, !PT ;  /* 0x0000006ad76a7209 */ /* 0x000fe20007810000 */
[----:B-1-34-:R-:W-:Y:S06]  /*9d00*/  @P5 BRA `(.L_x_751) ;  /* 0xffffffd400a45947 */ /* 0x01afec000383ffff */
.L_x_750:
        /* <DEDUP_REMOVED lines=12> */
[----:B------:R-:W-:Y:S02]  /*9dd0*/  FMNMX.FTZ R5, R206, R5, !PT ;  /* 0x00000005ce057209 */ /* 0x000fe40007810000 */
[----:B------:R-:W-:Y:S03]  /*9de0*/  FMNMX.FTZ R0, R3, R0, !PT ;  /* 0x0000000003007209 */ /* 0x000fe60007810000 */
[----:B------:R-:W-:Y:S08]  /*9df0*/  LDSM.16.MT88.4 R52, [R220+0xa000] ;  /* 0x00a00000dc34783b */ /* 0x000ff00000004200 */
[----:B------:R-:W3:Y:S08]  /*9e00*/  SHFL.BFLY PT, R2, R0, 0x2, 0x1f ;  /* 0x0c401f0000027f89 */ /* 0x000ef000000e0000 */
[----:B------:R-:W4:Y:S01]  /*9e10*/  SHFL.BFLY PT, R4, R5, 0x2, 0x1f ;  /* 0x0c401f0005047f89 */ /* 0x000f2200000e0000 */
[----:B-1----:R-:W-:Y:S02]  /*9e20*/  FMNMX.FTZ R106, R106, R6, !PT ;  /* 0x000000066a6a7209 */ /* 0x002fe40007810000 */
[----:B--2---:R-:W-:Y:S05]  /*9e30*/  FMNMX.FTZ R105, R105, R7, !PT ;  /* 0x0000000769697209 */ /* 0x004fea0007810000 */
[----:B------:R-:W1:Y:S08]  /*9e40*/  SHFL.BFLY PT, R6, R106, 0x1, 0x1f ;  /* 0x0c201f006a067f89 */ /* 0x000e7000000e0000 */
[----:B------:R-:W2:Y:S01]  /*9e50*/  SHFL.BFLY PT, R7, R105, 0x1, 0x1f ;  /* 0x0c201f0069077f89 */ /* 0x000ea200000e0000 */
[----:B---3--:R-:W-:Y:S02]  /*9e60*/  FMNMX.FTZ R2, R0, R2, !PT ;  /* 0x0000000200027209 */ /* 0x008fe40007810000 */
[----:B----4-:R-:W-:Y:S05]  /*9e70*/  FMNMX.FTZ R8, R5, R4, !PT ;  /* 0x0000000405087209 */ /* 0x010fea0007810000 */
[----:B------:R-:W3:Y:S01]  /*9e80*/  SHFL.BFLY PT, R5, R2, 0x1, 0x1f ;  /* 0x0c201f0002057f89 */ /* 0x000ee200000e0000 */
[----:B-1----:R-:W-:Y:S07]  /*9e90*/  FMNMX.FTZ R106, R106, R6, !PT ;  /* 0x000000066a6a7209 */ /* 0x002fee0007810000 */
[----:B------:R-:W1:Y:S01]  /*9ea0*/  SHFL.BFLY PT, R104, R8, 0x1, 0x1f ;  /* 0x0c201f0008687f89 */ /* 0x000e6200000e0000 */
[----:B--2---:R-:W-:Y:S01]  /*9eb0*/  FMNMX.FTZ R105, R105, R7, !PT ;  /* 0x0000000769697209 */ /* 0x004fe20007810000 */
[C---:B------:R-:W-:Y:S01]  /*9ec0*/  FADD.FTZ R0, -R106.reuse, R101 ;  /* 0x000000656a007221 */ /* 0x040fe20000010100 */
[----:B------:R-:W-:Y:S03]  /*9ed0*/  FSETP.NEU.FTZ.AND P0, PT, R106, -INF , PT ;  /* 0xff8000006a00780b */ /* 0x000fe60003f1d000 */
[----:B------:R-:W-:Y:S01]  /*9ee0*/  FMUL.FTZ R4, R0, UR4 ;  /* 0x0000000400047c20 */ /* 0x000fe20008410000 */
[----:B------:R-:W-:Y:S03]  /*9ef0*/  FADD.FTZ R0, -R105, R102 ;  /* 0x0000006669007221 */ /* 0x000fe60000010100 */
[----:B------:R2:W4:Y:S01]  /*9f00*/  MUFU.EX2 R102, R4 ;  /* 0x0000000400667308 */ /* 0x0005220000000800 */
[----:B---3--:R-:W-:Y:S02]  /*9f10*/  FMNMX.FTZ R103, R2, R5, !PT ;  /* 0x0000000502677209 */ /* 0x008fe40007810000 */
[----:B-1----:R-:W-:Y:S01]  /*9f20*/  FMNMX.FTZ R104, R8, R104, !PT ;  /* 0x0000006808687209 */ /* 0x002fe20007810000 */
[----:B--2---:R-:W-:Y:S04]  /*9f30*/  FMUL.FTZ R4, R0, UR4 ;  /* 0x0000000400047c20 */ /* 0x004fe80008410000 */
[----:B------:R-:W-:Y:S01]  /*9f40*/  FADD.FTZ R0, -R104, R107 ;  /* 0x0000006b68007221 */ /* 0x000fe20000010100 */
[----:B------:R-:W-:Y:S01]  /*9f50*/  FMUL.FTZ R107, R106, UR4 ;  /* 0x000000046a6b7c20 */ /* 0x000fe20008410000 */
[----:B----4-:R-:W-:Y:S01]  /*9f60*/  FMUL.FTZ R16, R102, R124 ;  /* 0x0000007c66107220 */ /* 0x010fe20000410000 */
[----:B------:R1:W2:Y:S01]  /*9f70*/  MUFU.EX2 R101, R4 ;  /* 0x0000000400657308 */ /* 0x0002a20000000800 */
[----:B------:R-:W-:Y:S01]  /*9f80*/  FMUL.FTZ R2, R0, UR4 ;  /* 0x0000000400027c20 */ /* 0x000fe20008410000 */
[----:B------:R-:W-:Y:S01]  /*9f90*/  FADD.FTZ R0, -R103, R108 ;  /* 0x0000006c67007221 */ /* 0x000fe20000010100 */
[----:B------:R-:W-:Y:S01]  /*9fa0*/  FSEL R107, R107, RZ, P0 ;  /* 0x000000ff6b6b7208 */ /* 0x000fe20000000000 */
[C---:B------:R-:W-:Y:S01]  /*9fb0*/  FMUL.FTZ R108, R105.reuse, UR4 ;  /* 0x00000004696c7c20 */ /* 0x040fe20008410000 */
[----:B------:R-:W-:Y:S01]  /*9fc0*/  FSETP.NEU.FTZ.AND P0, PT, R105, -INF , PT ;  /* 0xff8000006900780b */ /* 0x000fe20003f1d000 */
[----:B------:R-:W-:Y:S01]  /*9fd0*/  FMUL.FTZ R0, R0, UR4 ;  /* 0x0000000400007c20 */ /* 0x000fe20008410000 */
[----:B------:R-:W-:Y:S03]  /*9fe0*/  FMUL.FTZ R17, R102, R125 ;  /* 0x0000007d66117220 */ /* 0x000fe60000410000 */
[----:B------:R-:W3:Y:S01]  /*9ff0*/  MUFU.EX2 R2, R2 ;  /* 0x0000000200027308 */ /* 0x000ee20000000800 */
[----:B------:R-:W-:Y:S01]  /*a000*/  FSEL R108, R108, RZ, P0 ;  /* 0x000000ff6c6c7208 */ /* 0x000fe20000000000 */
[----:B------:R-:W-:Y:S01]  /*a010*/  FMUL.FTZ R32, R102, R140 ;  /* 0x0000008c66207220 */ /* 0x000fe20000410000 */
[----:B------:R-:W-:Y:S01]  /*a020*/  FSETP.NEU.FTZ.AND P0, PT, R104, -INF , PT ;  /* 0xff8000006800780b */ /* 0x000fe20003f1d000 */
[C---:B------:R-:W-:Y:S01]  /*a030*/  FMUL.FTZ R33, R102.reuse, R141 ;  /* 0x0000008d66217220 */ /* 0x040fe20000410000 */
[--C-:B------:R-:W-:Y:S01]  /*a040*/  FFMA.FTZ R63, R181, UR4, -R107.reuse ;  /* 0x00000004b53f7c23 */ /* 0x100fe2000801086b */
[--C-:B------:R-:W-:Y:S01]  /*a050*/  FFMA.FTZ R5, R43, UR4, -R108.reuse ;  /* 0x000000042b057c23 */ /* 0x100fe2000801086c */
[----:B------:R-:W-:Y:S03]  /*a060*/  FMUL.FTZ R64, R102, R168 ;  /* 0x000000a866407220 */ /* 0x000fe60000410000 */
[----:B------:R-:W4:Y:S01]  /*a070*/  MUFU.EX2 R0, R0 ;  /* 0x0000000000007308 */ /* 0x000f220000000800 */
[--C-:B-1----:R-:W-:Y:S01]  /*a080*/  FFMA.FTZ R4, R46, UR4, -R107.reuse ;  /* 0x000000042e047c23 */ /* 0x102fe2000801086b */
[C---:B--2---:R-:W-:Y:S01]  /*a090*/  FMUL.FTZ R18, R101.reuse, R126 ;  /* 0x0000007e65127220 */ /* 0x044fe20000410000 */
[C---:B------:R-:W-:Y:S01]  /*a0a0*/  FMUL.FTZ R19, R101.reuse, R127 ;  /* 0x0000007f65137220 */ /* 0x040fe20000410000 */
[C---:B------:R-:W-:Y:S01]  /*a0b0*/  FMUL.FTZ R34, R101.reuse, R142 ;  /* 0x0000008e65227220 */ /* 0x040fe20000410000 */
[----:B------:R-:W-:Y:S01]  /*a0c0*/  FMUL.FTZ R35, R101, R143 ;  /* 0x0000008f65237220 */ /* 0x000fe20000410000 */
[----:B------:R-:W-:Y:S01]  /*a0d0*/  LDSM.16.MT88.4 R124, [R220+0xb000] ;  /* 0x00b00000dc7c783b */ /* 0x000fe20000004200 */
[----:B------:R-:W-:Y:S03]  /*a0e0*/  FMUL.FTZ R65, R102, R169 ;  /* 0x000000a966417220 */ /* 0x000fe60000410000 */
[----:B------:R1:W-:Y:S01]  /*a0f0*/  MUFU.EX2 R10, R4 ;  /* 0x00000004000a7308 */ /* 0x0003e20000000800 */
[C---:B---3--:R-:W-:Y:S01]  /*a100*/  FMUL.FTZ R8, R2.reuse, R112 ;  /* 0x0000007002087220 */ /* 0x048fe20000410000 */
[C---:B------:R-:W-:Y:S01]  /*a110*/  FMUL.FTZ R12, R2.reuse, R120 ;  /* 0x00000078020c7220 */ /* 0x040fe20000410000 */
[C---:B------:R-:W-:Y:S01]  /*a120*/  FMUL.FTZ R13, R2.reuse, R121 ;  /* 0x00000079020d7220 */ /* 0x040fe20000410000 */
[C---:B------:R-:W-:Y:S01]  /*a130*/  FMUL.FTZ R25, R2.reuse, R129 ;  /* 0x0000008102197220 */ /* 0x040fe20000410000 */
[C---:B------:R-:W-:Y:S01]  /*a140*/  FMUL.FTZ R24, R2.reuse, R128 ;  /* 0x0000008002187220 */ /* 0x040fe20000410000 */
[C---:B------:R-:W-:Y:S01]  /*a150*/  FMUL.FTZ R28, R2.reuse, R136 ;  /* 0x00000088021c7220 */ /* 0x040fe20000410000 */
[----:B------:R-:W-:Y:S03]  /*a160*/  FMUL.FTZ R29, R2, R137 ;  /* 0x00000089021d7220 */ /* 0x000fe60000410000 */
        /* <DEDUP_REMOVED lines=8> */
[----:B------:R-:W-:Y:S01]  /*a1f0*/  LDSM.16.MT88.4 R120, [R222+0xa000] ;  /* 0x00a00000de78783b */ /* 0x000fe20000004200 */
[--C-:B-1----:R-:W-:Y:S01]  /*a200*/  FFMA.FTZ R4, R39, UR4, -R107.reuse ;  /* 0x0000000427047c23 */ /* 0x102fe2000801086b */
[----:B------:R1:W-:Y:S01]  /*a210*/  MUFU.EX2 R251, R63 ;  /* 0x0000003f00fb7308 */ /* 0x0003e20000000800 */
[----:B------:R-:W-:Y:S01]  /*a220*/  FMUL.FTZ R62, R0, R174 ;  /* 0x000000ae003e7220 */ /* 0x000fe20000410000 */
[C---:B------:R-:W-:Y:S01]  /*a230*/  FMUL.FTZ R66, R101.reuse, R170 ;  /* 0x000000aa65427220 */ /* 0x040fe20000410000 */
[C---:B------:R-:W-:Y:S01]  /*a240*/  FMUL.FTZ R67, R101.reuse, R171 ;  /* 0x000000ab65437220 */ /* 0x040fe20000410000 */
[C---:B------:R-:W-:Y:S01]  /*a250*/  FMUL.FTZ R68, R102.reuse, R68 ;  /* 0x0000004466447220 */ /* 0x040fe20000410000 */
[C---:B------:R-:W-:Y:S01]  /*a260*/  FMUL.FTZ R69, R102.reuse, R69 ;  /* 0x0000004566457220 */ /* 0x040fe20000410000 */
[C---:B------:R-:W-:Y:S01]  /*a270*/  FMUL.FTZ R70, R101.reuse, R70 ;  /* 0x0000004665467220 */ /* 0x040fe20000410000 */
[----:B--2---:R-:W-:Y:S03]  /*a280*/  FMUL.FTZ R5, R102, R117 ;  /* 0x0000007566057220 */ /* 0x004fe60000410000 */
[----:B------:R2:W4:Y:S01]  /*a290*/  MUFU.EX2 R51, R4 ;  /* 0x0000000400337308 */ /* 0x0005220000000800 */
[----:B---3--:R-:W-:Y:S01]  /*a2a0*/  MOV R143, R50 ;  /* 0x00000032008f7202 */ /* 0x008fe20000000f00 */
[C---:B------:R-:W-:Y:S01]  /*a2b0*/  FMUL.FTZ R71, R101.reuse, R71 ;  /* 0x0000004765477220 */ /* 0x040fe20000410000 */
[--C-:B------:R-:W-:Y:S01]  /*a2c0*/  FFMA.FTZ R128, R182, UR4, -R108.reuse ;  /* 0x00000004b6807c23 */ /* 0x100fe2000801086c */
[C---:B------:R-:W-:Y:S01]  /*a2d0*/  FMUL.FTZ R72, R2.reuse, R72 ;  /* 0x0000004802487220 */ /* 0x040fe20000410000 */
[----:B------:R-:W-:Y:S01]  /*a2e0*/  FMUL.FTZ R73, R2, R73 ;  /* 0x0000004902497220 */ /* 0x000fe20000410000 */
[C---:B------:R-:W-:Y:S01]  /*a2f0*/  FMUL.FTZ R74, R0.reuse, R74 ;  /* 0x0000004a004a7220 */ /* 0x040fe20000410000 */
[C---:B------:R-:W-:Y:S03]  /*a300*/  FMUL.FTZ R75, R0.reuse, R75 ;  /* 0x0000004b004b7220 */ /* 0x040fe60000410000 */
[----:B------:R-:W-:Y:S01]  /*a310*/  MUFU.EX2 R250, R128 ;  /* 0x0000008000fa7308 */ /* 0x000fe20000000800 */
[----:B-1----:R-:W-:Y:S01]  /*a320*/  FMUL.FTZ R63, R0, R175 ;  /* 0x000000af003f7220 */ /* 0x002fe20000410000 */
[C---:B------:R-:W-:Y:S01]  /*a330*/  FMUL.FTZ R76, R2.reuse, R76 ;  /* 0x0000004c024c7220 */ /* 0x040fe20000410000 */
[----:B------:R-:W-:Y:S01]  /*a340*/  FMUL.FTZ R77, R2, R77 ;  /* 0x0000004d024d7220 */ /* 0x000fe20000410000 */
[C---:B------:R-:W-:Y:S01]  /*a350*/  FMUL.FTZ R78, R0.reuse, R78 ;  /* 0x0000004e004e7220 */ /* 0x040fe20000410000 */
[----:B------:R-:W-:Y:S01]  /*a360*/  FMUL.FTZ R79, R0, R79 ;  /* 0x0000004f004f7220 */ /* 0x000fe20000410000 */
[C---:B------:R-:W-:Y:S01]  /*a370*/  FMUL.FTZ R80, R102.reuse, R80 ;  /* 0x0000005066507220 */ /* 0x040fe20000410000 */
[C---:B------:R-:W-:Y:S01]  /*a380*/  FMUL.FTZ R81, R102.reuse, R81 ;  /* 0x0000005166517220 */ /* 0x040fe20000410000 */
[----:B------:R-:W-:Y:S01]  /*a390*/  FMUL.FTZ R82, R101, R82 ;  /* 0x0000005265527220 */ /* 0x000fe20000410000 */
[--C-:B--2---:R-:W-:Y:S01]  /*a3a0*/  FFMA.FTZ R4, R111, UR4, -R108.reuse ;  /* 0x000000046f047c23 */ /* 0x104fe2000801086c */
[----:B------:R-:W-:Y:S01]  /*a3b0*/  FMUL.FTZ R111, R103, UR4 ;  /* 0x00000004676f7c20 */ /* 0x000fe20008410000 */
[C---:B------:R-:W-:Y:S01]  /*a3c0*/  FMUL.FTZ R83, R101.reuse, R83 ;  /* 0x0000005365537220 */ /* 0x040fe20000410000 */
[C---:B------:R-:W-:Y:S01]  /*a3d0*/  FMUL.FTZ R84, R102.reuse, R84 ;  /* 0x0000005466547220 */ /* 0x040fe20000410000 */
[----:B------:R1:W-:Y:S01]  /*a3e0*/  MUFU.EX2 R9, R4 ;  /* 0x0000000400097308 */ /* 0x0003e20000000800 */
        /* <DEDUP_REMOVED lines=15> */
[----:B------:R-:W-:Y:S01]  /*a4e0*/  LDSM.16.MT88.4 R168, [R222+0xac00] ;  /* 0x00ac0000dea8783b */ /* 0x000fe20000004200 */
[--C-:B-1----:R-:W-:Y:S01]  /*a4f0*/  FFMA.FTZ R4, R176, UR4, -R108.reuse ;  /* 0x00000004b0047c23 */ /* 0x102fe2000801086c */
[----:B------:R-:W-:Y:S01]  /*a500*/  MOV R176, R10 ;  /* 0x0000000a00b07202 */ /* 0x000fe20000000f00 */
[----:B------:R-:W-:Y:S02]  /*a510*/  FMUL.FTZ R10, R0, R114 ;  /* 0x00000072000a7220 */ /* 0x000fe40000410000 */
[----:B------:R1:W-:Y:S01]  /*a520*/  MUFU.EX2 R57, R4 ;  /* 0x0000000400397308 */ /* 0x0003e20000000800 */
[----:B----4-:R-:W-:Y:S01]  /*a530*/  F2FP.F16.F32.PACK_AB R112, R51, R176 ;  /* 0x000000b03370723e */ /* 0x010fe200000000ff */
[--C-:B-1----:R-:W-:Y:S08]  /*a540*/  FFMA.FTZ R4, R38, UR4, -R107.reuse ;  /* 0x0000000426047c23 */ /* 0x102ff0000801086b */
[----:B------:R1:W2:Y:S02]  /*a550*/  MUFU.EX2 R61, R4 ;  /* 0x00000004003d7308 */ /* 0x0002a40000000800 */
[----:B-1----:R-:W-:Y:S01]  /*a560*/  FFMA.FTZ R4, R37, UR4, -R107 ;  /* 0x0000000425047c23 */ /* 0x002fe2000801086b */
[-C--:B--2---:R-:W-:Y:S01]  /*a570*/  MOV R138, R61.reuse ;  /* 0x0000003d008a7202 */ /* 0x084fe20000000f00 */
[----:B------:R-:W1:Y:S06]  /*a580*/  LDSM.16.MT88.4 R36, [R222+0x9000] ;  /* 0x00900000de24783b */ /* 0x000e6c0000004200 */
[----:B------:R2:W3:Y:S02]  /*a590*/  MUFU.EX2 R46, R4 ;  /* 0x00000004002e7308 */ /* 0x0004e40000000800 */
[----:B--2---:R-:W-:Y:S01]  /*a5a0*/  FFMA.FTZ R4, R110, UR4, -R108 ;  /* 0x000000046e047c23 */ /* 0x004fe2000801086c */
[----:B------:R-:W-:Y:S01]  /*a5b0*/  FMUL.FTZ R110, R104, UR4 ;  /* 0x00000004686e7c20 */ /* 0x000fe20008410000 */
[----:B---3--:R-:W-:Y:S01]  /*a5c0*/  F2FP.F16.F32.PACK_AB R114, R46, R61 ;  /* 0x0000003d2e72723e */ /* 0x008fe200000000ff */
[----:B------:R-:W-:Y:S05]  /*a5d0*/  FMUL.FTZ R61, R2, R173 ;  /* 0x000000ad023d7220 */ /* 0x000fea0000410000 */
[----:B------:R2:W3:Y:S01]  /*a5e0*/  MUFU.EX2 R49, R4 ;  /* 0x0000000400317308 */ /* 0x0004e20000000800 */
[----:B------:R-:W-:Y:S01]  /*a5f0*/  MOV R142, R46 ;  /* 0x0000002e008e7202 */ /* 0x000fe20000000f00 */
[----:B------:R-:W-:Y:S01]  /*a600*/  FMUL.FTZ R46, R0, R158 ;  /* 0x0000009e002e7220 */ /* 0x000fe20000410000 */
[----:B------:R-:W-:Y:S02]  /*a610*/  FSEL R110, R110, RZ, P0 ;  /* 0x000000ff6e6e7208 */ /* 0x000fe40000000000 */
[----:B------:R-:W-:Y:S03]  /*a620*/  FSETP.NEU.FTZ.AND P0, PT, R103, -INF , PT ;  /* 0xff8000006700780b */ /* 0x000fe60003f1d000 */
[--C-:B------:R-:W-:Y:S01]  /*a630*/  FFMA.FTZ R7, R40, UR4, -R110.reuse ;  /* 0x0000000428077c23 */ /* 0x100fe2000801086e */
[----:B------:R-:W-:Y:S01]  /*a640*/  FSEL R111, R111, RZ, P0 ;  /* 0x000000ff6f6f7208 */ /* 0x000fe20000000000 */
[--C-:B------:R-:W-:Y:S02]  /*a650*/  FFMA.FTZ R128, R192, UR4, -R110.reuse ;  /* 0x00000004c0807c23 */ /* 0x100fe4000801086e */
[----:B------:R4:W5:Y:S02]  /*a660*/  MUFU.EX2 R60, R7 ;  /* 0x00000007003c7308 */ /* 0x0009640000000800 */
[--C-:B------:R-:W-:Y:S01]  /*a670*/  FFMA.FTZ R109, R109, UR4, -R111.reuse ;  /* 0x000000046d6d7c23 */ /* 0x100fe2000801086f */
[--C-:B--2---:R-:W-:Y:S01]  /*a680*/  FFMA.FTZ R4, R41, UR4, -R110.reuse ;  /* 0x0000000429047c23 */ /* 0x104fe2000801086e */
[-C--:B---3--:R-:W-:Y:S01]  /*a690*/  F2FP.F16.F32.PACK_AB R115, R50, R49.reuse ;  /* 0x000000313273723e */ /* 0x088fe200000000ff */
[C---:B------:R-:W-:Y:S01]  /*a6a0*/  FMUL.FTZ R50, R101.reuse, R154 ;  /* 0x0000009a65327220 */ /* 0x040fe20000410000 */
[----:B------:R-:W-:Y:S04]  /*a6b0*/  MOV R139, R49 ;  /* 0x00000031008b7202 */ /* 0x000fe80000000f00 */
[----:B------:R2:W-:Y:S01]  /*a6c0*/  MUFU.EX2 R6, R4 ;  /* 0x0000000400067308 */ /* 0x0005e20000000800 */
[----:B------:R-:W-:Y:S01]  /*a6d0*/  FMUL.FTZ R49, R102, R153 ;  /* 0x0000009966317220 */ /* 0x000fe20000410000 */
[----:B----4-:R-:W-:Y:S01]  /*a6e0*/  FMUL.FTZ R7, R101, R119 ;  /* 0x0000007765077220 */ /* 0x010fe20000410000 */
[----:B-----5:R-:W-:Y:S07]  /*a6f0*/  MOV R140, R60 ;  /* 0x0000003c008c7202 */ /* 0x020fee0000000f00 */
[----:B------:R3:W-:Y:S01]  /*a700*/  MUFU.EX2 R248, R128 ;  /* 0x0000008000f87308 */ /* 0x0007e20000000800 */
[--C-:B--2---:R-:W-:Y:S01]  /*a710*/  FFMA.FTZ R4, R177, UR4, -R110.reuse ;  /* 0x00000004b1047c23 */ /* 0x104fe2000801086e */
[----:B------:R-:W-:Y:S01]  /*a720*/  MOV R177, R9 ;  /* 0x0000000900b17202 */ /* 0x000fe20000000f00 */
[--C-:B------:R-:W-:Y:S01]  /*a730*/  FFMA.FTZ R9, R42, UR4, -R110.reuse ;  /* 0x000000042a097c23 */ /* 0x100fe2000801086e */
[----:B------:R-:W-:Y:S06]  /*a740*/  FMUL.FTZ R42, R0, R146 ;  /* 0x00000092002a7220 */ /* 0x000fec0000410000 */
[----:B------:R2:W4:Y:S01]  /*a750*/  MUFU.EX2 R58, R4 ;  /* 0x00000004003a7308 */ /* 0x0005220000000800 */
[--C-:B---3--:R-:W-:Y:S09]  /*a760*/  FFMA.FTZ R128, R186, UR4, -R110.reuse ;  /* 0x00000004ba807c23 */ /* 0x108ff2000801086e */
[----:B------:R3:W-:Y:S10]  /*a770*/  MUFU.EX2 R41, R9 ;  /* 0x0000000900297308 */ /* 0x0007f40000000800 */
[----:B------:R5:W-:Y:S01]  /*a780*/  MUFU.EX2 R245, R128 ;  /* 0x0000008000f57308 */ /* 0x000be20000000800 */
[--C-:B--2---:R-:W-:Y:S01]  /*a790*/  FFMA.FTZ R4, R45, UR4, -R111.reuse ;  /* 0x000000042d047c23 */ /* 0x104fe2000801086f */
[C---:B------:R-:W-:Y:S01]  /*a7a0*/  FMUL.FTZ R45, R2.reuse, R157 ;  /* 0x0000009d022d7220 */ /* 0x040fe20000410000 */
[----:B----4-:R-:W-:Y:S04]  /*a7b0*/  MOV R136, R58 ;  /* 0x0000003a00887202 */ /* 0x010fe80000000f00 */
[----:B------:R-:W-:Y:S03]  /*a7c0*/  MOV R174, R136 ;  /* 0x0000008800ae7202 */ /* 0x000fe60000000f00 */
[----:B------:R2:W-:Y:S01]  /*a7d0*/  MUFU.EX2 R43, R4 ;  /* 0x00000004002b7308 */ /* 0x0005e20000000800 */
[----:B---3--:R-:W-:Y:S01]  /*a7e0*/  FMUL.FTZ R9, R2, R113 ;  /* 0x0000007102097220 */ /* 0x008fe20000410000 */
[----:B------:R-:W-:Y:S01]  /*a7f0*/  F2FP.F16.F32.PACK_AB R113, R57, R177 ;  /* 0x000000b13971723e */ /* 0x000fe200000000ff */
[----:B-----5:R-:W-:Y:S07]  /*a800*/  FFMA.FTZ R128, R188, UR4, -R110 ;  /* 0x00000004bc807c23 */ /* 0x020fee000801086e */
[----:B------:R3:W-:Y:S01]  /*a810*/  MUFU.EX2 R243, R128 ;  /* 0x0000008000f37308 */ /* 0x0007e20000000800 */
[--C-:B--2---:R-:W-:Y:S01]  /*a820*/  FFMA.FTZ R4, R44, UR4, -R111.reuse ;  /* 0x000000042c047c23 */ /* 0x104fe2000801086f */
[----:B------:R-:W-:Y:S08]  /*a830*/  FMUL.FTZ R44, R2, R156 ;  /* 0x0000009c022c7220 */ /* 0x000ff00000410000 */
[----:B------:R2:W4:Y:S01]  /*a840*/  MUFU.EX2 R59, R4 ;  /* 0x00000004003b7308 */ /* 0x0005220000000800 */
[----:B---3--:R-:W-:Y:S01]  /*a850*/  LDSM.16.MT88.4 R128, [R222+0x9400] ;  /* 0x00940000de80783b */ /* 0x008fe20000004200 */
[--C-:B--2---:R-:W-:Y:S01]  /*a860*/  FFMA.FTZ R4, R47, UR4, -R111.reuse ;  /* 0x000000042f047c23 */ /* 0x104fe2000801086f */
[----:B----4-:R-:W-:Y:S01]  /*a870*/  F2FP.F16.F32.PACK_AB R117, R59, R43 ;  /* 0x0000002b3b75723e */ /* 0x010fe200000000ff */
[C---:B------:R-:W-:Y:S01]  /*a880*/  FMUL.FTZ R47, R0.reuse, R159 ;  /* 0x0000009f002f7220 */ /* 0x040fe20000410000 */
[----:B------:R-:W-:Y:S05]  /*a890*/  MOV R137, R59 ;  /* 0x0000003b00897202 */ /* 0x000fea0000000f00 */
[----:B------:R2:W3:Y:S01]  /*a8a0*/  MUFU.EX2 R56, R4 ;  /* 0x0000000400387308 */ /* 0x0004e20000000800 */
[----:B------:R-:W-:Y:S02]  /*a8b0*/  FMUL.FTZ R59, R0, R163 ;  /* 0x000000a3003b7220 */ /* 0x000fe40000410000 */
[----:B------:R-:W4:Y:S01]  /*a8c0*/  LDL.LU R163, [R1+0x10] ;  /* 0x0000100001a37983 */ /* 0x000f220000300800 */
[----:B------:R-:W-:Y:S01]  /*a8d0*/  MOV R173, R137 ;  /* 0x0000008900ad7202 */ /* 0x000fe20000000f00 */
[----:B--2---:R-:W-:Y:S01]  /*a8e0*/  FFMA.FTZ R4, R178, UR4, -R111 ;  /* 0x00000004b2047c23 */ /* 0x004fe2000801086f */
[----:B------:R-:W-:Y:S01]  /*a8f0*/  MOV R178, R6 ;  /* 0x0000000600b27202 */ /* 0x000fe20000000f00 */
[----:B------:R-:W-:Y:S01]  /*a900*/  FMUL.FTZ R6, R101, R118 ;  /* 0x0000007665067220 */ /* 0x000fe20000410000 */
[----:B------:R-:W-:Y:S02]  /*a910*/  F2FP.F16.F32.PACK_AB R118, R41, R60 ;  /* 0x0000003c2976723e */ /* 0x000fe400000000ff */
[----:B------:R2:W5:Y:S01]  /*a920*/  MUFU.EX2 R40, R4 ;  /* 0x0000000400287308 */ /* 0x0005620000000800 */
[----:B---3--:R-:W-:Y:S01]  /*a930*/  MOV R141, R56 ;  /* 0x00000038008d7202 */ /* 0x008fe20000000f00 */
[--C-:B------:R-:W-:Y:S01]  /*a940*/  FFMA.FTZ R60, R185, UR4, -R108.reuse ;  /* 0x00000004b93c7c23 */ /* 0x100fe2000801086c */
[----:B--2---:R-:W-:Y:S01]  /*a950*/  FMUL.FTZ R4, R102, R116 ;  /* 0x0000007466047220 */ /* 0x004fe20000410000 */
[----:B------:R-:W-:Y:S01]  /*a960*/  F2FP.F16.F32.PACK_AB R116, R58, R178 ;  /* 0x000000b23a74723e */ /* 0x000fe200000000ff */
[----:B------:R-:W-:Y:S01]  /*a970*/  FFMA.FTZ R58, R183, UR4, -R108 ;  /* 0x00000004b73a7c23 */ /* 0x000fe2000801086c */
[----:B-----5:R-:W-:Y:S01]  /*a980*/  F2FP.F16.F32.PACK_AB R119, R40, R56 ;  /* 0x000000382877723e */ /* 0x020fe200000000ff */
[----:B------:R-:W-:Y:S01]  /*a990*/  FFMA.FTZ R56, R48, UR4, -R107 ;  /* 0x0000000430387c23 */ /* 0x000fe2000801086b */
[C---:B------:R-:W-:Y:S02]  /*a9a0*/  FMUL.FTZ R48, R102.reuse, R152 ;  /* 0x0000009866307220 */ /* 0x040fe40000410000 */
[-C--:B------:R-:W-:Y:S06]  /*a9b0*/  HMMA.16816.F32 R4, R112, R20.reuse, R4 ;  /* 0x000000147004723c */ /* 0x080fec0000001804 */
[C---:B------:R-:W-:Y:S06]  /*a9c0*/  HMMA.16816.F32 R8, R116.reuse, R20, R8 ;  /* 0x000000147408723c */ /* 0x040fec0000001808 */
[-C--:B------:R-:W-:Y:S05]  /*a9d0*/  HMMA.16816.F32 R12, R116, R22.reuse, R12 ;  /* 0x00000016740c723c */ /* 0x080fea000000180c */
[C---:B------:R-:W-:Y:S01]  /*a9e0*/  FMUL.FTZ R20, R102.reuse, R132 ;  /* 0x0000008466147220 */ /* 0x040fe20000410000 */
[C---:B------:R-:W-:Y:S05]  /*a9f0*/  HMMA.16816.F32 R16, R112.reuse, R22, R16 ;  /* 0x000000167010723c */ /* 0x040fea0000001810 */
[----:B------:R-:W-:Y:S01]  /*aa00*/  FMUL.FTZ R21, R102, R133 ;  /* 0x0000008566157220 */ /* 0x000fe20000410000 */
[----:B------:R-:W-:Y:S01]  /*aa10*/  MOV R133, R43 ;  /* 0x0000002b00857202 */ /* 0x000fe20000000f00 */
[C---:B------:R-:W-:Y:S01]  /*aa20*/  FMUL.FTZ R22, R101.reuse, R134 ;  /* 0x0000008665167220 */ /* 0x040fe20000410000 */
[C---:B------:R-:W-:Y:S03]  /*aa30*/  FMUL.FTZ R23, R101.reuse, R135 ;  /* 0x0000008765177220 */ /* 0x040fe60000410000 */
[----:B------:R-:W-:Y:S01]  /*aa40*/  MOV R134, R51 ;  /* 0x0000003300867202 */ /* 0x000fe20000000f00 */
[----:B------:R-:W-:Y:S01]  /*aa50*/  FMUL.FTZ R51, R101, R155 ;  /* 0x0000009b65337220 */ /* 0x000fe20000410000 */
[----:B------:R-:W-:Y:S01]  /*aa60*/  MOV R135, R57 ;  /* 0x0000003900877202 */ /* 0x000fe20000000f00 */
[----:B------:R-:W-:Y:S01]  /*aa70*/  LDSM.16.MT88.4 R152, [R220+0xac00] ;  /* 0x00ac0000dc98783b */ /* 0x000fe20000004200 */
[-C--:B-1----:R-:W-:Y:S03]  /*aa80*/  HMMA.16816.F32 R20, R112, R36.reuse, R20 ;  /* 0x000000247014723c */ /* 0x082fe60000001814 */
[----:B------:R-:W-:Y:S01]  /*aa90*/  FMUL.FTZ R57, R2, R161 ;  /* 0x000000a102397220 */ /* 0x000fe20000410000 */
[----:B------:R-:W-:Y:S01]  /*aaa0*/  FFMA.FTZ R132, R195, UR4, -R111 ;  /* 0x00000004c3847c23 */ /* 0x000fe2000801086f */
[----:B------:R-:W-:Y:S01]  /*aab0*/  FMUL.FTZ R43, R0, R147 ;  /* 0x00000093002b7220 */ /* 0x000fe20000410000 */
[C---:B------:R-:W-:Y:S01]  /*aac0*/  HMMA.16816.F32 R24, R116.reuse, R36, R24 ;  /* 0x000000247418723c */ /* 0x040fe20000001818 */
[----:B------:R-:W2:Y:S01]  /*aad0*/  LDL.LU R161, [R1+0x14] ;  /* 0x0000140001a17983 */ /* 0x000ea20000300800 */
[----:B------:R1:W-:Y:S03]  /*aae0*/  MUFU.EX2 R242, R132 ;  /* 0x0000008400f27308 */ /* 0x0003e60000000800 */
[----:B------:R-:W-:Y:S01]  /*aaf0*/  MOV R175, R135 ;  /* 0x0000008700af7202 */ /* 0x000fe20000000f00 */
[-C--:B------:R-:W-:Y:S05]  /*ab00*/  HMMA.16816.F32 R28, R116, R38.reuse, R28 ;  /* 0x00000026741c723c */ /* 0x080fea000000181c */
[C---:B------:R-:W-:Y:S01]  /*ab10*/  FMUL.FTZ R36, R102.reuse, R148 ;  /* 0x0000009466247220 */ /* 0x040fe20000410000 */
[C---:B------:R-:W-:Y:S05]  /*ab20*/  HMMA.16816.F32 R32, R112.reuse, R38, R32 ;  /* 0x000000267020723c */ /* 0x040fea0000001820 */
[----:B------:R-:W-:Y:S01]  /*ab30*/  FMUL.FTZ R37, R102, R149 ;  /* 0x0000009566257220 */ /* 0x000fe20000410000 */
[----:B------:R-:W-:Y:S01]  /*ab40*/  MOV R149, R40 ;  /* 0x0000002800957202 */ /* 0x000fe20000000f00 */
[C---:B------:R-:W-:Y:S01]  /*ab50*/  FMUL.FTZ R38, R101.reuse, R150 ;  /* 0x0000009665267220 */ /* 0x040fe20000410000 */
[----:B------:R-:W-:Y:S01]  /*ab60*/  FMUL.FTZ R39, R101, R151 ;  /* 0x0000009765277220 */ /* 0x000fe20000410000 */
[----:B------:R3:W-:Y:S02]  /*ab70*/  MUFU.EX2 R150, R56 ;  /* 0x0000003800967308 */ /* 0x0007e40000000800 */
[----:B------:R-:W-:Y:S01]  /*ab80*/  MOV R148, R41 ;  /* 0x0000002900947202 */ /* 0x000fe20000000f00 */
[C---:B------:R-:W-:Y:S01]  /*ab90*/  FMUL.FTZ R40, R2.reuse, R144 ;  /* 0x0000009002287220 */ /* 0x040fe20000410000 */
[C---:B------:R-:W-:Y:S01]  /*aba0*/  FMUL.FTZ R41, R2.reuse, R145 ;  /* 0x0000009102297220 */ /* 0x040fe20000410000 */
[--C-:B-1----:R-:W-:Y:S01]  /*abb0*/  FFMA.FTZ R132, R203, UR4, -R110.reuse ;  /* 0x00000004cb847c23 */ /* 0x102fe2000801086e */
[-C--:B------:R-:W-:Y:S04]  /*abc0*/  HMMA.16816.F32 R36, R112, R52.reuse, R36 ;  /* 0x000000347024723c */ /* 0x080fe80000001824 */
[----:B------:R1:W-:Y:S01]  /*abd0*/  MUFU.EX2 R151, R58 ;  /* 0x0000003a00977308 */ /* 0x0003e20000000800 */
[----:B------:R-:W-:Y:S01]  /*abe0*/  MOV R203, R149 ;  /* 0x0000009500cb7202 */ /* 0x000fe20000000f00 */
[C---:B------:R-:W-:Y:S08]  /*abf0*/  HMMA.16816.F32 R40, R116.reuse, R52, R40 ;  /* 0x000000347428723c */ /* 0x040ff00000001828 */
[----:B------:R5:W-:Y:S03]  /*ac00*/  MUFU.EX2 R145, R60 ;  /* 0x0000003c00917308 */ /* 0x000be60000000800 */
[----:B---3--:R-:W-:Y:S01]  /*ac10*/  FMUL.FTZ R56, R2, R160 ;  /* 0x000000a002387220 */ /* 0x008fe20000410000 */
[-C--:B------:R-:W-:Y:S03]  /*ac20*/  HMMA.16816.F32 R44, R116, R54.reuse, R44 ;  /* 0x00000036742c723c */ /* 0x080fe6000000182c */
[--C-:B------:R-:W-:Y:S03]  /*ac30*/  FFMA.FTZ R52, R179, UR4, -R107.reuse ;  /* 0x00000004b3347c23 */ /* 0x100fe6000801086b */
[C---:B------:R-:W-:Y:S01]  /*ac40*/  HMMA.16816.F32 R48, R112.reuse, R54, R48 ;  /* 0x000000367030723c */ /* 0x040fe20000001830 */
[----:B------:R3:W-:Y:S04]  /*ac50*/  MUFU.EX2 R144, R52 ;  /* 0x0000003400907308 */ /* 0x0007e80000000800 */
[----:B------:R-:W-:Y:S01]  /*ac60*/  FMUL.FTZ R53, R102, R165 ;  /* 0x000000a566357220 */ /* 0x000fe20000410000 */
[----:B-1----:R-:W-:Y:S01]  /*ac70*/  FMUL.FTZ R58, R0, R162 ;  /* 0x000000a2003a7220 */ /* 0x002fe20000410000 */
[C---:B------:R-:W-:Y:S01]  /*ac80*/  FMUL.FTZ R54, R101.reuse, R166 ;  /* 0x000000a665367220 */ /* 0x040fe20000410000 */
[----:B------:R-:W-:Y:S03]  /*ac90*/  FMUL.FTZ R55, R101, R167 ;  /* 0x000000a765377220 */ /* 0x000fe60000410000 */
[----:B-----5:R-:W-:Y:S01]  /*aca0*/  FMUL.FTZ R60, R2, R172 ;  /* 0x000000ac023c7220 */ /* 0x020fe20000410000 */
[----:B------:R-:W-:Y:S02]  /*acb0*/  MOV R160, R134 ;  /* 0x0000008600a07202 */ /* 0x000fe40000000f00 */
[----:B------:R-:W-:Y:S02]  /*acc0*/  MOV R162, R133 ;  /* 0x0000008500a27202 */ /* 0x000fe40000000f00 */
[----:B------:R-:W-:Y:S01]  /*acd0*/  MOV R172, R138 ;  /* 0x0000008a00ac7202 */ /* 0x000fe20000000f00 */
[----:B---3--:R-:W-:Y:S07]  /*ace0*/  FMUL.FTZ R52, R102, R164 ;  /* 0x000000a466347220 */ /* 0x008fee0000410000 */
[-C--:B------:R-:W-:Y:S06]  /*acf0*/  HMMA.16816.F32 R52, R112, R120.reuse, R52 ;  /* 0x000000787034723c */ /* 0x080fec0000001834 */
[C---:B------:R-:W-:Y:S06]  /*ad00*/  HMMA.16816.F32 R56, R116.reuse, R120, R56 ;  /* 0x000000787438723c */ /* 0x040fec0000001838 */
[-C--:B------:R-:W-:Y:S05]  /*ad10*/  HMMA.16816.F32 R60, R116, R122.reuse, R60 ;  /* 0x0000007a743c723c */ /* 0x080fea000000183c */
[----:B------:R-:W-:Y:S01]  /*ad20*/  FFMA.FTZ R120, R180, UR4, -R107 ;  /* 0x00000004b4787c23 */ /* 0x000fe2000801086b */
[C---:B------:R-:W-:Y:S01]  /*ad30*/  HMMA.16816.F32 R64, R112.reuse, R122, R64 ;  /* 0x0000007a7040723c */ /* 0x040fe20000001840 */
[----:B------:R-:W-:Y:S05]  /*ad40*/  MUFU.EX2 R180, R109 ;  /* 0x0000006d00b47308 */ /* 0x000fea0000000800 */
[-C--:B------:R-:W-:Y:S05]  /*ad50*/  HMMA.16816.F32 R68, R112, R124.reuse, R68 ;  /* 0x0000007c7044723c */ /* 0x080fea0000001844 */
[----:B------:R1:W-:Y:S01]  /*ad60*/  MUFU.EX2 R252, R120 ;  /* 0x0000007800fc7308 */ /* 0x0003e20000000800 */
[C---:B------:R-:W-:Y:S06]  /*ad70*/  HMMA.16816.F32 R72, R116.reuse, R124, R72 ;  /* 0x0000007c7448723c */ /* 0x040fec0000001848 */
[-C--:B------:R-:W-:Y:S05]  /*ad80*/  HMMA.16816.F32 R76, R116, R126.reuse, R76 ;  /* 0x0000007e744c723c */ /* 0x080fea000000184c */
[----:B------:R-:W-:Y:S01]  /*ad90*/  FFMA.FTZ R124, R187, UR4, -R110 ;  /* 0x00000004bb7c7c23 */ /* 0x000fe2000801086e */
[C---:B------:R-:W-:Y:S03]  /*ada0*/  HMMA.16816.F32 R80, R112.reuse, R126, R80 ;  /* 0x0000007e7050723c */ /* 0x040fe60000001850 */
[----:B------:R3:W5:Y:S02]  /*adb0*/  MUFU.EX2 R247, R124 ;  /* 0x0000007c00f77308 */ /* 0x0007640000000800 */
[--C-:B-1----:R-:W-:Y:S01]  /*adc0*/  FFMA.FTZ R120, R184, UR4, -R108.reuse ;  /* 0x00000004b8787c23 */ /* 0x102fe2000801086c */
[--C-:B------:R-:W-:Y:S07]  /*add0*/  FFMA.FTZ R125, R193, UR4, -R111.reuse ;  /* 0x00000004c17d7c23 */ /* 0x100fee000801086f */
[----:B------:R1:W5:Y:S10]  /*ade0*/  MUFU.EX2 R249, R120 ;  /* 0x0000007800f97308 */ /* 0x0003740000000800 */
[----:B------:R-:W-:Y:S01]  /*adf0*/  MUFU.EX2 R246, R125 ;  /* 0x0000007d00f67308 */ /* 0x000fe20000000800 */
[--C-:B---3--:R-:W-:Y:S09]  /*ae00*/  FFMA.FTZ R124, R194, UR4, -R111.reuse ;  /* 0x00000004c27c7c23 */ /* 0x108ff2000801086f */
[----:B------:R3:W5:Y:S01]  /*ae10*/  MUFU.EX2 R244, R124 ;  /* 0x0000007c00f47308 */ /* 0x0007620000000800 */
[----:B-1----:R-:W1:Y:S08]  /*ae20*/  LDSM.16.MT88.4 R120, [R222+0xb000] ;  /* 0x00b00000de78783b */ /* 0x002e700000004200 */
[----:B---3--:R-:W3:Y:S01]  /*ae30*/  LDSM.16.MT88.4 R124, [R220+0x9400] ;  /* 0x00940000dc7c783b */ /* 0x008ee20000004200 */
[-C--:B-1----:R-:W-:Y:S06]  /*ae40*/  HMMA.16816.F32 R84, R112, R120.reuse, R84 ;  /* 0x000000787054723c */ /* 0x082fec0000001854 */
[C---:B------:R-:W-:Y:S06]  /*ae50*/  HMMA.16816.F32 R88, R116.reuse, R120, R88 ;  /* 0x000000787458723c */ /* 0x040fec0000001858 */
[-C--:B------:R-:W-:Y:S05]  /*ae60*/  HMMA.16816.F32 R92, R116, R122.reuse, R92 ;  /* 0x0000007a745c723c */ /* 0x080fea000000185c */
[----:B------:R-:W-:Y:S01]  /*ae70*/  FFMA.FTZ R120, R189, UR4, -R111 ;  /* 0x00000004bd787c23 */ /* 0x000fe2000801086f */
[----:B------:R-:W-:Y:S03]  /*ae80*/  HMMA.16816.F32 R96, R112, R122, R96 ;  /* 0x0000007a7060723c */ /* 0x000fe60000001860 */
[----:B------:R1:W3:Y:S02]  /*ae90*/  MUFU.EX2 R241, R120 ;  /* 0x0000007800f17308 */ /* 0x0002e40000000800 */
[----:B-----5:R-:W-:Y:S02]  /*aea0*/  F2FP.F16.F32.PACK_AB R116, R247, R248 ;  /* 0x000000f8f774723e */ /* 0x020fe400000000ff */
[----:B------:R-:W-:Y:S04]  /*aeb0*/  F2FP.F16.F32.PACK_AB R112, R144, R150 ;  /* 0x000000969070723e */ /* 0x000fe800000000ff */
[----:B------:R-:W-:Y:S02]  /*aec0*/  F2FP.F16.F32.PACK_AB R113, R145, R151 ;  /* 0x000000979171723e */ /* 0x000fe400000000ff */
[----:B------:R-:W-:Y:S02]  /*aed0*/  F2FP.F16.F32.PACK_AB R114, R252, R251 ;  /* 0x000000fbfc72723e */ /* 0x000fe400000000ff */
[----:B------:R-:W-:Y:S02]  /*aee0*/  F2FP.F16.F32.PACK_AB R115, R250, R249 ;  /* 0x000000f9fa73723e */ /* 0x000fe400000000ff */
[----:B------:R-:W-:Y:S02]  /*aef0*/  F2FP.F16.F32.PACK_AB R117, R244, R246 ;  /* 0x000000f6f475723e */ /* 0x000fe400000000ff */
[----:B------:R-:W-:Y:S01]  /*af00*/  F2FP.F16.F32.PACK_AB R118, R243, R245 ;  /* 0x000000f5f376723e */ /* 0x000fe200000000ff */
[----:B-1----:R-:W1:Y:S01]  /*af10*/  LDSM.16.MT88.4 R120, [R220+0xa400] ;  /* 0x00a40000dc78783b */ /* 0x002e620000004200 */
[----:B---3--:R-:W-:Y:S01]  /*af20*/  F2FP.F16.F32.PACK_AB R119, R241, R242 ;  /* 0x000000f2f177723e */ /* 0x008fe200000000ff */
[-C--:B------:R-:W-:Y:S06]  /*af30*/  HMMA.16816.F32 R4, R112, R124.reuse, R4 ;  /* 0x0000007c7004723c */ /* 0x080fec0000001804 */
[C---:B------:R-:W-:Y:S06]  /*af40*/  HMMA.16816.F32 R8, R116.reuse, R124, R8 ;  /* 0x0000007c7408723c */ /* 0x040fec0000001808 */
[-C--:B------:R-:W-:Y:S05]  /*af50*/  HMMA.16816.F32 R12, R116, R126.reuse, R12 ;  /* 0x0000007e740c723c */ /* 0x080fea000000180c */
[--C-:B------:R-:W-:Y:S01]  /*af60*/  FFMA.FTZ R124, R190, UR4, -R107.reuse ;  /* 0x00000004be7c7c23 */ /* 0x100fe2000801086b */
[C---:B------:R-:W-:Y:S03]  /*af70*/  HMMA.16816.F32 R16, R112.reuse, R126, R16 ;  /* 0x0000007e7010723c */ /* 0x040fe60000001810 */
[----:B------:R3:W-:Y:S03]  /*af80*/  MUFU.EX2 R239, R124 ;  /* 0x0000007c00ef7308 */ /* 0x0007e60000000800 */
[-C--:B------:R-:W-:Y:S06]  /*af90*/  HMMA.16816.F32 R20, R112, R128.reuse, R20 ;  /* 0x000000807014723c */ /* 0x080fec0000001814 */
[C---:B------:R-:W-:Y:S06]  /*afa0*/  HMMA.16816.F32 R24, R116.reuse, R128, R24 ;  /* 0x000000807418723c */ /* 0x040fec0000001818 */
[-C--:B------:R-:W-:Y:S05]  /*afb0*/  HMMA.16816.F32 R28, R116, R130.reuse, R28 ;  /* 0x00000082741c723c */ /* 0x080fea000000181c */
[--C-:B------:R-:W-:Y:S01]  /*afc0*/  FFMA.FTZ R128, R198, UR4, -R108.reuse ;  /* 0x00000004c6807c23 */ /* 0x100fe2000801086c */
[C---:B------:R-:W-:Y:S01]  /*afd0*/  HMMA.16816.F32 R32, R112.reuse, R130, R32 ;  /* 0x000000827020723c */ /* 0x040fe20000001820 */
[----:B------:R-:W-:Y:S04]  /*afe0*/  MUFU.EX2 R198, R132 ;  /* 0x0000008400c67308 */ /* 0x000fe80000000800 */
[--C-:B---3--:R-:W-:Y:S01]  /*aff0*/  FFMA.FTZ R124, R191, UR4, -R107.reuse ;  /* 0x00000004bf7c7c23 */ /* 0x108fe2000801086b */
[-C--:B-1----:R-:W-:Y:S05]  /*b000*/  HMMA.16816.F32 R36, R112, R120.reuse, R36 ;  /* 0x000000787024723c */ /* 0x082fea0000001824 */
[----:B------:R1:W-:Y:S01]  /*b010*/  MUFU.EX2 R234, R128 ;  /* 0x0000008000ea7308 */ /* 0x0003e20000000800 */
[C---:B------:R-:W-:Y:S09]  /*b020*/  HMMA.16816.F32 R40, R116.reuse, R120, R40 ;  /* 0x000000787428723c */ /* 0x040ff20000001828 */
[----:B------:R3:W-:Y:S01]  /*b030*/  MUFU.EX2 R240, R124 ;  /* 0x0000007c00f07308 */ /* 0x0007e20000000800 */
[-C--:B------:R-:W-:Y:S03]  /*b040*/  HMMA.16816.F32 R44, R116, R122.reuse, R44 ;  /* 0x0000007a742c723c */ /* 0x080fe6000000182c */
[--C-:B------:R-:W-:Y:S03]  /*b050*/  FFMA.FTZ R120, R199, UR4, -R108.reuse ;  /* 0x00000004c7787c23 */ /* 0x100fe6000801086c */
[C---:B------:R-:W-:Y:S03]  /*b060*/  HMMA.16816.F32 R48, R112.reuse, R122, R48 ;  /* 0x0000007a7030723c */ /* 0x040fe60000001830 */
[----:B------:R5:W-:Y:S02]  /*b070*/  MUFU.EX2 R232, R120 ;  /* 0x0000007800e87308 */ /* 0x000be40000000800 */
[----:B-1----:R-:W-:Y:S01]  /*b080*/  FFMA.FTZ R128, R200, UR4, -R108 ;  /* 0x00000004c8807c23 */ /* 0x002fe2000801086c */
[----:B---3--:R-:W1:Y:S07]  /*b090*/  LDSM.16.MT88.4 R124, [R222+0xa400] ;  /* 0x00a40000de7c783b */ /* 0x008e6e0000004200 */
[----:B------:R3:W-:Y:S01]  /*b0a0*/  MUFU.EX2 R236, R128 ;  /* 0x0000008000ec7308 */ /* 0x0007e20000000800 */
[----:B--2---:R-:W-:Y:S04]  /*b0b0*/  FFMA.FTZ R0, R0, R161, R162 ;  /* 0x000000a100007223 */ /* 0x004fe800000100a2 */
[----:B------:R-:W-:Y:S01]  /*b0c0*/  FADD.FTZ R0, R173, R0 ;  /* 0x00000000ad007221 */ /* 0x000fe20000010000 */
[----:B-----5:R-:W-:Y:S04]  /*b0d0*/  FFMA.FTZ R120, R201, UR4, -R108 ;  /* 0x00000004c9787c23 */ /* 0x020fe8000801086c */
[----:B------:R2:W-:Y:S01]  /*b0e0*/  MUFU.EX2 R233, R120 ;  /* 0x0000007800e97308 */ /* 0x0005e20000000800 */
[--C-:B---3--:R-:W-:Y:S09]  /*b0f0*/  FFMA.FTZ R128, R196, UR4, -R107.reuse ;  /* 0x00000004c4807c23 */ /* 0x108ff2000801086b */
[----:B------:R3:W-:Y:S01]  /*b100*/  MUFU.EX2 R235, R128 ;  /* 0x0000008000eb7308 */ /* 0x0007e20000000800 */
[--C-:B--2---:R-:W-:Y:S09]  /*b110*/  FFMA.FTZ R120, R205, UR4, -R110.reuse ;  /* 0x00000004cd787c23 */ /* 0x104ff2000801086e */
[----:B------:R-:W-:Y:S01]  /*b120*/  MUFU.EX2 R205, R120 ;  /* 0x0000007800cd7308 */ /* 0x000fe20000000800 */
[----:B---3--:R-:W-:Y:S01]  /*b130*/  FFMA.FTZ R128, R197, UR4, -R107 ;  /* 0x00000004c5807c23 */ /* 0x008fe2000801086b */
[-C--:B-1----:R-:W-:Y:S08]  /*b140*/  HMMA.16816.F32 R52, R112, R124.reuse, R52 ;  /* 0x0000007c7034723c */ /* 0x082ff00000001834 */
[----:B------:R1:W-:Y:S01]  /*b150*/  MUFU.EX2 R237, R128 ;  /* 0x0000008000ed7308 */ /* 0x0003e20000000800 */
[C---:B------:R-:W-:Y:S06]  /*b160*/  HMMA.16816.F32 R56, R116.reuse, R124, R56 ;  /* 0x0000007c7438723c */ /* 0x040fec0000001838 */
[-C--:B------:R-:W-:Y:S05]  /*b170*/  HMMA.16816.F32 R60, R116, R126.reuse, R60 ;  /* 0x0000007e743c723c */ /* 0x080fea000000183c */
[--C-:B------:R-:W-:Y:S01]  /*b180*/  FFMA.FTZ R124, R207, UR4, -R111.reuse ;  /* 0x00000004cf7c7c23 */ /* 0x100fe2000801086f */
[C---:B------:R-:W-:Y:S01]  /*b190*/  HMMA.16816.F32 R64, R112.reuse, R126, R64 ;  /* 0x0000007e7040723c */ /* 0x040fe20000001840 */
[----:B-1----:R-:W1:Y:S02]  /*b1a0*/  LDSM.16.MT88.4 R128, [R220+0xb400] ;  /* 0x00b40000dc80783b */ /* 0x002e640000004200 */
[----:B------:R2:W-:Y:S02]  /*b1b0*/  MUFU.EX2 R199, R124 ;  /* 0x0000007c00c77308 */ /* 0x0005e40000000800 */
[--C-:B------:R-:W-:Y:S01]  /*b1c0*/  FFMA.FTZ R120, R204, UR4, -R110.reuse ;  /* 0x00000004cc787c23 */ /* 0x100fe2000801086e */
[----:B------:R-:W-:Y:S02]  /*b1d0*/  MOV R204, R145 ;  /* 0x0000009100cc7202 */ /* 0x000fe40000000f00 */
[----:B------:R-:W-:Y:S05]  /*b1e0*/  MOV R207, R144 ;  /* 0x0000009000cf7202 */ /* 0x000fea0000000f00 */
[----:B------:R3:W5:Y:S01]  /*b1f0*/  MUFU.EX2 R201, R120 ;  /* 0x0000007800c97308 */ /* 0x0007620000000800 */
[--C-:B--2---:R-:W-:Y:S01]  /*b200*/  FFMA.FTZ R124, R208, UR4, -R111.reuse ;  /* 0x00000004d07c7c23 */ /* 0x104fe2000801086f */
[----:B------:R-:W-:Y:S08]  /*b210*/  MOV R208, R151 ;  /* 0x0000009700d07202 */ /* 0x000ff00000000f00 */
[----:B------:R2:W4:Y:S01]  /*b220*/  MUFU.EX2 R200, R124 ;  /* 0x0000007c00c87308 */ /* 0x0005220000000800 */
[----:B---3--:R-:W3:Y:S01]  /*b230*/  LDSM.16.MT88.4 R120, [R222+0xb400] ;  /* 0x00b40000de78783b */ /* 0x008ee20000004200 */
[----:B--2---:R-:W-:Y:S01]  /*b240*/  FFMA.FTZ R124, R202, UR4, -R110 ;  /* 0x00000004ca7c7c23 */ /* 0x004fe2000801086e */
[-C--:B-1----:R-:W-:Y:S07]  /*b250*/  HMMA.16816.F32 R68, R112, R128.reuse, R68 ;  /* 0x000000807044723c */ /* 0x082fee0000001844 */
[----:B------:R1:W2:Y:S01]  /*b260*/  MUFU.EX2 R197, R124 ;  /* 0x0000007c00c57308 */ /* 0x0002a20000000800 */
[----:B------:R-:W-:Y:S01]  /*b270*/  MOV R202, R150 ;  /* 0x0000009600ca7202 */ /* 0x000fe20000000f00 */
[C---:B------:R-:W-:Y:S06]  /*b280*/  HMMA.16816.F32 R72, R116.reuse, R128, R72 ;  /* 0x000000807448723c */ /* 0x040fec0000001848 */
[-C--:B------:R-:W-:Y:S05]  /*b290*/  HMMA.16816.F32 R76, R116, R130.reuse, R76 ;  /* 0x00000082744c723c */ /* 0x080fea000000184c */
[--C-:B------:R-:W-:Y:S01]  /*b2a0*/  FFMA.FTZ R128, R212, UR4, -R111.reuse ;  /* 0x00000004d4807c23 */ /* 0x100fe2000801086f */
[C---:B------:R-:W-:Y:S01]  /*b2b0*/  HMMA.16816.F32 R80, R112.reuse, R130, R80 ;  /* 0x000000827050723c */ /* 0x040fe20000001850 */
[----:B-1----:R-:W1:Y:S02]  /*b2c0*/  LDSM.16.MT88.4 R124, [R220+0x9800] ;  /* 0x00980000dc7c783b */ /* 0x002e640000004200 */
[----:B------:R5:W-:Y:S02]  /*b2d0*/  MUFU.EX2 R196, R128 ;  /* 0x0000008000c47308 */ /* 0x000be40000000800 */
[----:B------:R-:W-:Y:S01]  /*b2e0*/  MOV R212, R148 ;  /* 0x0000009400d47202 */ /* 0x000fe20000000f00 */
[-C--:B---3--:R-:W-:Y:S06]  /*b2f0*/  HMMA.16816.F32 R84, R112, R120.reuse, R84 ;  /* 0x000000787054723c */ /* 0x088fec0000001854 */
[C---:B------:R-:W-:Y:S06]  /*b300*/  HMMA.16816.F32 R88, R116.reuse, R120, R88 ;  /* 0x000000787458723c */ /* 0x040fec0000001858 */
[-C--:B------:R-:W-:Y:S05]  /*b310*/  HMMA.16816.F32 R92, R116, R122.reuse, R92 ;  /* 0x0000007a745c723c */ /* 0x080fea000000185c */
[----:B-----5:R-:W-:Y:S01]  /*b320*/  FFMA.FTZ R128, R211, UR4, -R111 ;  /* 0x00000004d3807c23 */ /* 0x020fe2000801086f */
[----:B------:R-:W-:Y:S01]  /*b330*/  HMMA.16816.F32 R96, R112, R122, R96 ;  /* 0x0000007a7060723c */ /* 0x000fe20000001860 */
[----:B------:R-:W-:Y:S02]  /*b340*/  LDSM.16.MT88.4 R120, [R220+0xa800] ;  /* 0x00a80000dc78783b */ /* 0x000fe40000004200 */
[----:B------:R3:W5:Y:S02]  /*b350*/  MUFU.EX2 R195, R128 ;  /* 0x0000008000c37308 */ /* 0x0007640000000800 */
[----:B------:R-:W-:Y:S02]  /*b360*/  F2FP.F16.F32.PACK_AB R116, R201, R205 ;  /* 0x000000cdc974723e */ /* 0x000fe400000000ff */
[----:B------:R-:W-:Y:S04]  /*b370*/  F2FP.F16.F32.PACK_AB R112, R240, R239 ;  /* 0x000000eff070723e */ /* 0x000fe800000000ff */
[----:B------:R-:W-:Y:S02]  /*b380*/  F2FP.F16.F32.PACK_AB R113, R236, R234 ;  /* 0x000000eaec71723e */ /* 0x000fe400000000ff */
[----:B------:R-:W-:Y:S02]  /*b390*/  F2FP.F16.F32.PACK_AB R114, R237, R235 ;  /* 0x000000ebed72723e */ /* 0x000fe400000000ff */
[----:B------:R-:W-:Y:S02]  /*b3a0*/  F2FP.F16.F32.PACK_AB R115, R233, R232 ;  /* 0x000000e8e973723e */ /* 0x000fe400000000ff */
[----:B----4-:R-:W-:Y:S02]  /*b3b0*/  F2FP.F16.F32.PACK_AB R117, R200, R199 ;  /* 0x000000c7c875723e */ /* 0x010fe400000000ff */
[----:B--2---:R-:W-:Y:S01]  /*b3c0*/  F2FP.F16.F32.PACK_AB R118, R198, R197 ;  /* 0x000000c5c676723e */ /* 0x004fe200000000ff */
[----:B---3--:R-:W2:Y:S01]  /*b3d0*/  LDSM.16.MT88.4 R128, [R222+0x9800] ;  /* 0x00980000de80783b */ /* 0x008ea20000004200 */
[----:B-----5:R-:W-:Y:S01]  /*b3e0*/  F2FP.F16.F32.PACK_AB R119, R195, R196 ;  /* 0x000000c4c377723e */ /* 0x020fe200000000ff */
[-C--:B-1----:R-:W-:Y:S03]  /*b3f0*/  HMMA.16816.F32 R4, R112, R124.reuse, R4 ;  /* 0x0000007c7004723c */ /* 0x082fe60000001804 */
[----:B------:R-:W-:Y:S03]  /*b400*/  MOV R211, R143 ;  /* 0x0000008f00d37202 */ /* 0x000fe60000000f00 */
[C---:B------:R-:W-:Y:S06]  /*b410*/  HMMA.16816.F32 R8, R116.reuse, R124, R8 ;  /* 0x0000007c7408723c */ /* 0x040fec0000001808 */
[-C--:B------:R-:W-:Y:S05]  /*b420*/  HMMA.16816.F32 R12, R116, R126.reuse, R12 ;  /* 0x0000007e740c723c */ /* 0x080fea000000180c */
[--C-:B------:R-:W-:Y:S01]  /*b430*/  FFMA.FTZ R124, R214, UR4, -R107.reuse ;  /* 0x00000004d67c7c23 */ /* 0x100fe2000801086b */
[C---:B------:R-:W-:Y:S03]  /*b440*/  HMMA.16816.F32 R16, R112.reuse, R126, R16 ;  /* 0x0000007e7010723c */ /* 0x040fe60000001810 */
[----:B------:R1:W-:Y:S02]  /*b450*/  MUFU.EX2 R194, R124 ;  /* 0x0000007c00c27308 */ /* 0x0003e40000000800 */
[----:B------:R-:W-:Y:S01]  /*b460*/  MOV R214, R142 ;  /* 0x0000008e00d67202 */ /* 0x000fe20000000f00 */
[-C--:B--2---:R-:W-:Y:S05]  /*b470*/  HMMA.16816.F32 R20, R112, R128.reuse, R20 ;  /* 0x000000807014723c */ /* 0x084fea0000001814 */
[--C-:B-1----:R-:W-:Y:S01]  /*b480*/  FFMA.FTZ R124, R213, UR4, -R107.reuse ;  /* 0x00000004d57c7c23 */ /* 0x102fe2000801086b */
[----:B------:R-:W-:Y:S01]  /*b490*/  MOV R213, R141 ;  /* 0x0000008d00d57202 */ /* 0x000fe20000000f00 */
[C---:B------:R-:W-:Y:S02]  /*b4a0*/  HMMA.16816.F32 R24, R116.reuse, R128, R24 ;  /* 0x000000807418723c */ /* 0x040fe40000001818 */
[----:B------:R1:W-:Y:S02]  /*b4b0*/  MUFU.EX2 R193, R124 ;  /* 0x0000007c00c17308 */ /* 0x0003e40000000800 */
[----:B------:R-:W-:Y:S02]  /*b4c0*/  FADD.FTZ R0, R213, R0 ;  /* 0x00000000d5007221 */ /* 0x000fe40000010000 */
[-C--:B------:R-:W-:Y:S05]  /*b4d0*/  HMMA.16816.F32 R28, R116, R130.reuse, R28 ;  /* 0x00000082741c723c */ /* 0x080fea000000181c */
[--C-:B------:R-:W-:Y:S01]  /*b4e0*/  FFMA.FTZ R128, R228, UR4, -R108.reuse ;  /* 0x00000004e4807c23 */ /* 0x100fe2000801086c */
[C---:B------:R-:W-:Y:S03]  /*b4f0*/  HMMA.16816.F32 R32, R112.reuse, R130, R32 ;  /* 0x000000827020723c */ /* 0x040fe60000001820 */
[----:B------:R2:W-:Y:S02]  /*b500*/  MUFU.EX2 R190, R128 ;  /* 0x0000008000be7308 */ /* 0x0005e40000000800 */
[----:B------:R-:W-:Y:S01]  /*b510*/  MOV R228, R139 ;  /* 0x0000008b00e47202 */ /* 0x000fe20000000f00 */
[-C--:B------:R-:W-:Y:S05]  /*b520*/  HMMA.16816.F32 R36, R112, R120.reuse, R36 ;  /* 0x000000787024723c */ /* 0x080fea0000001824 */
[----:B-1----:R-:W-:Y:S01]  /*b530*/  FFMA.FTZ R124, R219, UR4, -R108 ;  /* 0x00000004db7c7c23 */ /* 0x002fe2000801086c */
[C---:B------:R-:W-:Y:S03]  /*b540*/  HMMA.16816.F32 R40, R116.reuse, R120, R40 ;  /* 0x000000787428723c */ /* 0x040fe60000001828 */
[----:B------:R-:W1:Y:S02]  /*b550*/  MUFU.EX2 R192, R124 ;  /* 0x0000007c00c07308 */ /* 0x000e640000000800 */
[----:B------:R-:W-:Y:S01]  /*b560*/  MOV R219, R140 ;  /* 0x0000008c00db7202 */ /* 0x000fe20000000f00 */
[-C--:B------:R-:W-:Y:S01]  /*b570*/  HMMA.16816.F32 R44, R116, R122.reuse, R44 ;  /* 0x0000007a742c723c */ /* 0x080fe2000000182c */
[----:B------:R-:W-:Y:S04]  /*b580*/  LDSM.16.MT88.4 R140, [R222+0x9c00] ;  /* 0x009c0000de8c783b */ /* 0x000fe80000004200 */
[--C-:B--2---:R-:W-:Y:S01]  /*b590*/  FFMA.FTZ R128, R216, UR4, -R107.reuse ;  /* 0x00000004d8807c23 */ /* 0x104fe2000801086b */
[C---:B------:R-:W-:Y:S03]  /*b5a0*/  HMMA.16816.F32 R48, R112.reuse, R122, R48 ;  /* 0x0000007a7030723c */ /* 0x040fe60000001830 */
[----:B------:R2:W-:Y:S01]  /*b5b0*/  MUFU.EX2 R191, R128 ;  /* 0x0000008000bf7308 */ /* 0x0005e20000000800 */
[----:B------:R-:W-:Y:S01]  /*b5c0*/  LDSM.16.MT88.4 R120, [R222+0xb800] ;  /* 0x00b80000de78783b */ /* 0x000fe20000004200 */
[----:B------:R-:W-:Y:S01]  /*b5d0*/  FFMA.FTZ R107, R215, UR4, -R107 ;  /* 0x00000004d76b7c23 */ /* 0x000fe2000801086b */
[----:B------:R-:W-:Y:S01]  /*b5e0*/  MOV R216, R178 ;  /* 0x000000b200d87202 */ /* 0x000fe20000000f00 */
[----:B------:R-:W-:Y:S01]  /*b5f0*/  FADD.FTZ R0, R203, R0 ;  /* 0x00000000cb007221 */ /* 0x000fe20000010000 */
[----:B-1----:R-:W-:Y:S05]  /*b600*/  F2FP.F16.F32.PACK_AB R109, R190, R192 ;  /* 0x000000c0be6d723e */ /* 0x002fea00000000ff */
[----:B------:R1:W-:Y:S01]  /*b610*/  MUFU.EX2 R189, R107 ;  /* 0x0000006b00bd7308 */ /* 0x0003e20000000800 */
[----:B------:R-:W3:Y:S01]  /*b620*/  LDL.LU R215, [R1+0xc] ;  /* 0x00000c0001d77983 */ /* 0x000ee20000300800 */
[----:B------:R-:W-:Y:S01]  /*b630*/  FFMA.FTZ R2, R2, R163, R216 ;  /* 0x000000a302027223 */ /* 0x000fe200000100d8 */
[----:B------:R-:W-:Y:S02]  /*b640*/  FADD.FTZ R0, R246, R0 ;  /* 0x00000000f6007221 */ /* 0x000fe40000010000 */
[----:B------:R-:W4:Y:S01]  /*b650*/  LDSM.16.MT88.4 R124, [R222+0xa800] ;  /* 0x00a80000de7c783b */ /* 0x000f220000004200 */
[----:B------:R-:W-:Y:S04]  /*b660*/  FADD.FTZ R2, R174, R2 ;  /* 0x00000002ae027221 */ /* 0x000fe80000010000 */
[----:B------:R-:W-:Y:S03]  /*b670*/  FADD.FTZ R2, R219, R2 ;  /* 0x00000002db027221 */ /* 0x000fe60000010000 */
[----:B--2---:R-:W2:Y:S01]  /*b680*/  LDSM.16.MT88.4 R128, [R220+0xb800] ;  /* 0x00b80000dc80783b */ /* 0x004ea20000004200 */
[----:B------:R-:W-:Y:S01]  /*b690*/  FADD.FTZ R2, R212, R2 ;  /* 0x00000002d4027221 */ /* 0x000fe20000010000 */
[--C-:B-1----:R-:W-:Y:S01]  /*b6a0*/  FFMA.FTZ R107, R218, UR4, -R108.reuse ;  /* 0x00000004da6b7c23 */ /* 0x102fe2000801086c */
[----:B------:R-:W-:Y:S01]  /*b6b0*/  FFMA.FTZ R108, R217, UR4, -R108 ;  /* 0x00000004d96c7c23 */ /* 0x000fe2000801086c */
[----:B------:R-:W-:Y:S01]  /*b6c0*/  MOV R218, R177 ;  /* 0x000000b100da7202 */ /* 0x000fe20000000f00 */
[----:B------:R-:W-:Y:S03]  /*b6d0*/  FADD.FTZ R2, R248, R2 ;  /* 0x00000002f8027221 */ /* 0x000fe60000010000 */
[----:B------:R-:W5:Y:S01]  /*b6e0*/  LDL.LU R217, [R1+0x8] ;  /* 0x0000080001d97983 */ /* 0x000f620000300800 */
[----:B------:R1:W-:Y:S10]  /*b6f0*/  MUFU.EX2 R188, R107 ;  /* 0x0000006b00bc7308 */ /* 0x0003f40000000800 */
[----:B------:R2:W-:Y:S01]  /*b700*/  MUFU.EX2 R187, R108 ;  /* 0x0000006c00bb7308 */ /* 0x0005e20000000800 */
[--C-:B-1----:R-:W-:Y:S01]  /*b710*/  FFMA.FTZ R107, R210, UR4, -R110.reuse ;  /* 0x00000004d26b7c23 */ /* 0x102fe2000801086e */
[----:B------:R-:W-:Y:S08]  /*b720*/  MOV R210, R176 ;  /* 0x000000b000d27202 */ /* 0x000ff00000000f00 */
[----:B------:R1:W-:Y:S01]  /*b730*/  MUFU.EX2 R186, R107 ;  /* 0x0000006b00ba7308 */ /* 0x0003e20000000800 */
[-C--:B----4-:R-:W-:Y:S03]  /*b740*/  HMMA.16816.F32 R52, R112, R124.reuse, R52 ;  /* 0x0000007c7034723c */ /* 0x090fe60000001834 */
[----:B--2---:R-:W-:Y:S03]  /*b750*/  F2FP.F16.F32.PACK_AB R108, R193, R194 ;  /* 0x000000c2c16c723e */ /* 0x004fe600000000ff */
[C---:B------:R-:W-:Y:S06]  /*b760*/  HMMA.16816.F32 R56, R116.reuse, R124, R56 ;  /* 0x0000007c7438723c */ /* 0x040fec0000001838 */
[-C--:B------:R-:W-:Y:S05]  /*b770*/  HMMA.16816.F32 R60, R116, R126.reuse, R60 ;  /* 0x0000007e743c723c */ /* 0x080fea000000183c */
[--C-:B-1----:R-:W-:Y:S01]  /*b780*/  FFMA.FTZ R107, R209, UR4, -R110.reuse ;  /* 0x00000004d16b7c23 */ /* 0x102fe2000801086e */
[C---:B------:R-:W-:Y:S01]  /*b790*/  HMMA.16816.F32 R64, R112.reuse, R126, R64 ;  /* 0x0000007e7040723c */ /* 0x040fe20000001840 */
[----:B------:R-:W1:Y:S02]  /*b7a0*/  LDSM.16.MT88.4 R124, [R220+0x9c00] ;  /* 0x009c0000dc7c783b */ /* 0x000e640000004200 */
[----:B------:R2:W4:Y:S03]  /*b7b0*/  MUFU.EX2 R185, R107 ;  /* 0x0000006b00b97308 */ /* 0x0005260000000800 */
[-C--:B------:R-:W-:Y:S06]  /*b7c0*/  HMMA.16816.F32 R68, R112, R128.reuse, R68 ;  /* 0x000000807044723c */ /* 0x080fec0000001844 */
[C---:B------:R-:W-:Y:S06]  /*b7d0*/  HMMA.16816.F32 R72, R116.reuse, R128, R72 ;  /* 0x000000807448723c */ /* 0x040fec0000001848 */
[-C--:B------:R-:W-:Y:S05]  /*b7e0*/  HMMA.16816.F32 R76, R116, R130.reuse, R76 ;  /* 0x00000082744c723c */ /* 0x080fea000000184c */
[--C-:B--2---:R-:W-:Y:S01]  /*b7f0*/  FFMA.FTZ R107, R229, UR4, -R111.reuse ;  /* 0x00000004e56b7c23 */ /* 0x104fe2000801086f */
[C---:B------:R-:W-:Y:S03]  /*b800*/  HMMA.16816.F32 R80, R112.reuse, R130, R80 ;  /* 0x000000827050723c */ /* 0x040fe60000001850 */
[----:B------:R2:W-:Y:S02]  /*b810*/  MUFU.EX2 R184, R107 ;  /* 0x0000006b00b87308 */ /* 0x0005e40000000800 */
[----:B----4-:R-:W-:Y:S01]  /*b820*/  F2FP.F16.F32.PACK_AB R176, R185, R186 ;  /* 0x000000bab9b0723e */ /* 0x010fe200000000ff */
[-C--:B------:R-:W-:Y:S06]  /*b830*/  HMMA.16816.F32 R84, R112, R120.reuse, R84 ;  /* 0x000000787054723c */ /* 0x080fec0000001854 */
[C---:B------:R-:W-:Y:S06]  /*b840*/  HMMA.16816.F32 R88, R116.reuse, R120, R88 ;  /* 0x000000787458723c */ /* 0x040fec0000001858 */
[-C--:B------:R-:W-:Y:S05]  /*b850*/  HMMA.16816.F32 R92, R116, R122.reuse, R92 ;  /* 0x0000007a745c723c */ /* 0x080fea000000185c */
[--C-:B--2---:R-:W-:Y:S01]  /*b860*/  FFMA.FTZ R107, R230, UR4, -R111.reuse ;  /* 0x00000004e66b7c23 */ /* 0x104fe2000801086f */
[----:B------:R-:W-:Y:S03]  /*b870*/  HMMA.16816.F32 R96, R112, R122, R96 ;  /* 0x0000007a7060723c */ /* 0x000fe60000001860 */
[----:B------:R2:W4:Y:S02]  /*b880*/  MUFU.EX2 R183, R107 ;  /* 0x0000006b00b77308 */ /* 0x0005240000000800 */
[----:B------:R-:W-:Y:S01]  /*b890*/  FFMA.FTZ R111, R3, UR4, -R111 ;  /* 0x00000004036f7c23 */ /* 0x000fe2000801086f */
[--C-:B--2---:R-:W-:Y:S01]  /*b8a0*/  FFMA.FTZ R107, R231, UR4, -R110.reuse ;  /* 0x00000004e76b7c23 */ /* 0x104fe2000801086e */
[----:B------:R-:W-:Y:S01]  /*b8b0*/  FFMA.FTZ R110, R206, UR4, -R110 ;  /* 0x00000004ce6e7c23 */ /* 0x000fe2000801086e */
[----:B----4-:R-:W-:Y:S05]  /*b8c0*/  F2FP.F16.F32.PACK_AB R177, R183, R184 ;  /* 0x000000b8b7b1723e */ /* 0x010fea00000000ff */
[----:B------:R-:W-:Y:S10]  /*b8d0*/  MUFU.EX2 R182, R107 ;  /* 0x0000006b00b67308 */ /* 0x000ff40000000800 */
[----:B------:R2:W4:Y:S10]  /*b8e0*/  MUFU.EX2 R181, R110 ;  /* 0x0000006e00b57308 */ /* 0x0005340000000800 */
[----:B------:R1:W1:Y:S01]  /*b8f0*/  MUFU.EX2 R107, R111 ;  /* 0x0000006f006b7308 */ /* 0x0002620000000800 */
[----:B--2---:R-:W-:Y:S02]  /*b900*/  F2FP.F16.F32.PACK_AB R110, R189, R191 ;  /* 0x000000bfbd6e723e */ /* 0x004fe400000000ff */
[----:B----4-:R-:W-:Y:S02]  /*b910*/  F2FP.F16.F32.PACK_AB R178, R181, R182 ;  /* 0x000000b6b5b2723e */ /* 0x010fe400000000ff */
[----:B-1----:R-:W-:Y:S02]  /*b920*/  F2FP.F16.F32.PACK_AB R111, R187, R188 ;  /* 0x000000bcbb6f723e */ /* 0x002fe400000000ff */
[----:B------:R-:W-:Y:S05]  /*b930*/  F2FP.F16.F32.PACK_AB R179, R107, R180 ;  /* 0x000000b46bb3723e */ /* 0x000fea00000000ff */
[-C--:B------:R-:W-:Y:S01]  /*b940*/  HMMA.16816.F32 R116, R108, R124.reuse, R4 ;  /* 0x0000007c6c74723c */ /* 0x080fe20000001804 */
[----:B------:R-:W1:Y:S05]  /*b950*/  LDSM.16.MT88.4 R4, [R220+0xbc00] ;  /* 0x00bc0000dc04783b */ /* 0x000e6a0000004200 */
[C---:B------:R-:W-:Y:S03]  /*b960*/  HMMA.16816.F32 R112, R176.reuse, R124, R8 ;  /* 0x0000007cb070723c */ /* 0x040fe60000001808 */
[----:B------:R-:W2:Y:S03]  /*b970*/  LDSM.16.MT88.4 R8, [R222+0xbc00] ;  /* 0x00bc0000de08783b */ /* 0x000ea60000004200 */
        /* <DEDUP_REMOVED lines=11> */
[----:B---3--:R-:W-:Y:S06]  /*ba30*/  FFMA.FTZ R101, R101, R215, R218 ;  /* 0x000000d765657223 */ /* 0x008fec00000100da */
[----:B------:R-:W-:Y:S01]  /*ba40*/  FADD.FTZ R3, R175, R101 ;  /* 0x00000065af037221 */ /* 0x000fe20000010000 */
[----:B------:R-:W-:Y:S03]  /*ba50*/  MOV R101, R106 ;  /* 0x0000006a00657202 */ /* 0x000fe60000000f00 */
[----:B------:R-:W-:Y:S04]  /*ba60*/  FADD.FTZ R3, R228, R3 ;  /* 0x00000003e4037221 */ /* 0x000fe80000010000 */
[----:B------:R-:W-:Y:S04]  /*ba70*/  FADD.FTZ R3, R211, R3 ;  /* 0x00000003d3037221 */ /* 0x000fe80000010000 */
[----:B------:R-:W-:Y:S01]  /*ba80*/  FADD.FTZ R3, R208, R3 ;  /* 0x00000003d0037221 */ /* 0x000fe20000010000 */
[----:B-----5:R-:W-:Y:S03]  /*ba90*/  FFMA.FTZ R102, R102, R217, R210 ;  /* 0x000000d966667223 */ /* 0x020fe600000100d2 */
[----:B------:R-:W-:Y:S01]  /*baa0*/  FADD.FTZ R13, R204, R3 ;  /* 0x00000003cc0d7221 */ /* 0x000fe20000010000 */
[----:B------:R-:W-:Y:S01]  /*bab0*/  FADD.FTZ R3, R244, R0 ;  /* 0x00000000f4037221 */ /* 0x000fe20000010000 */
[----:B------:R-:W-:Y:S01]  /*bac0*/  FADD.FTZ R12, R160, R102 ;  /* 0x00000066a00c7221 */ /* 0x000fe20000010000 */
[----:B------:R-:W-:Y:S01]  /*bad0*/  MOV R102, R105 ;  /* 0x0000006900667202 */ /* 0x000fe20000000f00 */
        /* <DEDUP_REMOVED lines=55> */
[----:B------:R-:W-:Y:S01]  /*be50*/  IADD3 R0, R227, -0x1, RZ ;  /* 0xffffffffe3007810 */ /* 0x000fe20007ffe0ff */
[----:B------:R2:W-:Y:S01]  /*be60*/  STL [R1+0x8], R6 ;  /* 0x0000080601007387 */ /* 0x0005e20000100800 */
[----:B------:R-:W-:Y:S01]  /*be70*/  FADD.FTZ R3, R181, R3 ;  /* 0x00000003b5037221 */ /* 0x000fe20000010000 */
[----:B------:R-:W-:Y:S01]  /*be80*/  FADD.FTZ R2, R107, R2 ;  /* 0x000000026b027221 */ /* 0x000fe20000010000 */
[----:B------:R-:W-:Y:S01]  /*be90*/  MOV R227, R0 ;  /* 0x0000000000e37202 */ /* 0x000fe20000000f00 */
[----:B------:R2:W-:Y:S01]  /*bea0*/  STL [R1+0xc], R4 ;  /* 0x00000c0401007387 */ /* 0x0005e20000100800 */
[----:B------:R-:W-:Y:S03]  /*beb0*/  MOV R107, R104 ;  /* 0x00000068006b7202 */ /* 0x000fe60000000f00 */
[----:B------:R2:W-:Y:S04]  /*bec0*/  STL [R1+0x10], R3 ;  /* 0x0000100301007387 */ /* 0x0005e80000100800 */
[----:B------:R2:W-:Y:S01]  /*bed0*/  STL [R1+0x14], R2 ;  /* 0x0000140201007387 */ /* 0x0005e20000100800 */
[----:B------:R-:W-:Y:S05]  /*bee0*/  @P5 BRA `(.L_x_749) ;  /* 0xffffffb800345947 */ /* 0x000fea000383ffff */
.L_x_748:
[----:B--2---:R-:W2:Y:S04]  /*bef0*/  LDL.LU R3, [R1+0x8] ;  /* 0x0000080001037983 */ /* 0x004ea80000300800 */
        /* <DEDUP_REMOVED lines=12> */
[----:B------:R-:W-:-:S04]  /*bfc0*/  LOP3.LUT R5, R5, 0xfffffffc, RZ, 0xc0, !PT ;  /* 0xfffffffc05057812 */ /* 0x000fc800078ec0ff */
[----:B------:R-:W-:Y:S01]  /*bfd0*/  IADD3 R5, -R5, R61, RZ ;  /* 0x0000003d05057210 */ /* 0x000fe20007ffe1ff */
        /* <DEDUP_REMOVED lines=8> */
[----:B------:R-:W-:Y:S01]  /*c060*/  SHF.R.S32.HI R4, RZ, 0x1f, R9 ;  /* 0x0000001fff047819 */ /* 0x000fe20000011409 */
[----:B---3--:R-:W-:Y:S02]  /*c070*/  FADD.FTZ R7, R7, R12 ;  /* 0x0000000c07077221 */ /* 0x008fe40000010000 */
[----:B------:R-:W2:Y:S01]  /*c080*/  SHFL.BFLY PT, R8, R0, 0x1, 0x1f ;  /* 0x0c201f0000087f89 */ /* 0x000ea200000e0000 */
[----:B------:R-:W-:Y:S02]  /*c090*/  LEA.HI R4, R4, R9, RZ, 0x3 ;  /* 0x0000000904047211 */ /* 0x000fe400078f18ff */
[----:B------:R-:W3:Y:S01]  /*c0a0*/  @P1 LDC.64 R12, c[0x0][0x298] ;  /* 0x0000a600ff0c1b82 */ /* 0x000ee20000000a00 */
[----:B----4-:R-:W-:Y:S01]  /*c0b0*/  FADD.FTZ R6, R6, R11 ;  /* 0x0000000b06067221 */ /* 0x010fe20000010000 */
[----:B------:R-:W4:Y:S01]  /*c0c0*/  SHFL.BFLY PT, R54, R7, 0x1, 0x1f ;  /* 0x0c201f0007367f89 */ /* 0x000f2200000e0000 */
[----:B------:R-:W-:-:S03]  /*c0d0*/  LOP3.LUT R4, R4, 0xfffffff8, RZ, 0xc0, !PT ;  /* 0xfffffff804047812 */ /* 0x000fc600078ec0ff */
[----:B------:R-:W5:Y:S01]  /*c0e0*/  SHFL.BFLY PT, R55, R6, 0x1, 0x1f ;  /* 0x0c201f0006377f89 */ /* 0x000f6200000e0000 */
[----:B------:R-:W-:Y:S01]  /*c0f0*/  IADD3 R4, R9, -R4, RZ ;  /* 0x8000000409047210 */ /* 0x000fe20007ffe0ff */
[----:B-1----:R-:W-:-:S03]  /*c100*/  FADD.FTZ R57, R2, R3 ;  /* 0x0000000302397221 */ /* 0x002fc60000010000 */
[----:B------:R-:W-:Y:S01]  /*c110*/  LEA.HI R3, R4, R4, RZ, 0x1 ;  /* 0x0000000404037211 */ /* 0x000fe200078f08ff */
[----:B--2---:R-:W-:-:S03]  /*c120*/  FADD.FTZ R56, R0, R8 ;  /* 0x0000000800387221 */ /* 0x004fc60000010000 */
[----:B------:R-:W-:Y:S02]  /*c130*/  SHF.R.S32.HI R2, RZ, 0x1, R3 ;  /* 0x00000001ff027819 */ /* 0x000fe40000011403 */
[----:B------:R-:W-:Y:S01]  /*c140*/  FSETP.NE.FTZ.AND P5, PT, R57, RZ, PT ;  /* 0x000000ff3900720b */ /* 0x000fe20003fb5000 */
[----:B----4-:R-:W-:Y:S01]  /*c150*/  FADD.FTZ R54, R7, R54 ;  /* 0x0000003607367221 */ /* 0x010fe20000010000 */
[----:B------:R-:W-:Y:S02]  /*c160*/  LOP3.LUT R3, R3, 0x3fffffe, RZ, 0xc0, !PT ;  /* 0x03fffffe03037812 */ /* 0x000fe400078ec0ff */
[----:B------:R-:W-:Y:S01]  /*c170*/  SHF.L.U32 R9, R2, 0x6, RZ ;  /* 0x0000000602097819 */ /* 0x000fe200000006ff */
[----:B-----5:R-:W-:Y:S01]  /*c180*/  FADD.FTZ R55, R6, R55 ;  /* 0x0000003706377221 */ /* 0x020fe20000010000 */
[----:B------:R-:W-:Y:S02]  /*c190*/  FSETP.NE.FTZ.AND P4, PT, R56, RZ, PT ;  /* 0x000000ff3800720b */ /* 0x000fe40003f95000 */
        /* <DEDUP_REMOVED lines=9> */
[----:B------:R2:W4:Y:S01]  /*c230*/  @P4 MUFU.RCP R3, R56 ;  /* 0x0000003800034308 */ /* 0x0005220000001000 */
[----:B---3--:R-:W-:Y:S02]  /*c240*/  @P1 IMAD.WIDE.U32 R4, R10, R12, RZ ;  /* 0x0000000c0a041225 */ /* 0x008fe400078e00ff */
[----:B------:R-:W-:Y:S02]  /*c250*/  LEA R11, R8, R11, 0x1 ;  /* 0x0000000b080b7211 */ /* 0x000fe400078e08ff */
[----:B------:R-:W-:Y:S01]  /*c260*/  @P1 IMAD R59, R10, R13, R5 ;  /* 0x0000000d0a3b1224 */ /* 0x000fe200078e0205 */
[----:B------:R-:W-:Y:S02]  /*c270*/  @P1 MOV R58, R4 ;  /* 0x00000004003a1202 */ /* 0x000fe40000000f00 */
        /* <DEDUP_REMOVED lines=24> */
[----:B--2-4-:R-:W-:Y:S06]  /*c400*/  @P1 BRA `(.L_x_752) ;  /* 0x0000000000201947 */ /* 0x014fec0003800000 */
        /* <DEDUP_REMOVED lines=8> */
.L_x_752:
        /* <DEDUP_REMOVED lines=23> */
.L_x_753:
        /* <DEDUP_REMOVED lines=267> */
.L_x_755:
[----:B------:R-:W-:Y:S05]  /*d6b0*/  BSYNC B0 ;  /* 0x0000000000007941 */ /* 0x000fea0003800000 */
.L_x_754:
        /* <DEDUP_REMOVED lines=43> */
.L_x_757:
[----:B------:R-:W-:Y:S05]  /*d970*/  BSYNC B0 ;  /* 0x0000000000007941 */ /* 0x000fea0003800000 */
.L_x_756:
        /* <DEDUP_REMOVED lines=24> */
.L_x_759:
[----:B------:R-:W-:Y:S05]  /*db00*/  BSYNC B0 ;  /* 0x0000000000007941 */ /* 0x000fea0003800000 */
.L_x_758:
        /* <DEDUP_REMOVED lines=24> */
.L_x_761:
[----:B------:R-:W-:Y:S05]  /*dc90*/  BSYNC B0 ;  /* 0x0000000000007941 */ /* 0x000fea0003800000 */
.L_x_760:
        /* <DEDUP_REMOVED lines=23> */
.L_x_726:
        /* <DEDUP_REMOVED lines=64> */
.L_x_763:
[----:B------:R-:W-:Y:S05]  /*e210*/  BSYNC B0 ;  /* 0x0000000000007941 */ /* 0x000fea0003800000 */
.L_x_762:
        /* <DEDUP_REMOVED lines=24> */
.L_x_765:
[----:B------:R-:W-:Y:S05]  /*e3a0*/  BSYNC B0 ;  /* 0x0000000000007941 */ /* 0x000fea0003800000 */
.L_x_764:
        /* <DEDUP_REMOVED lines=30> */
.L_x_767:
[----:B------:R-:W-:Y:S05]  /*e590*/  BSYNC B0 ;  /* 0x0000000000007941 */ /* 0x000fea0003800000 */
.L_x_766:
        /* <DEDUP_REMOVED lines=32> */
.L_x_769:
[----:B------:R-:W-:Y:S05]  /*e7a0*/  BSYNC B0 ;  /* 0x0000000000007941 */ /* 0x000fea0003800000 */
.L_x_768:
        /* <DEDUP_REMOVED lines=16> */
.L_x_771:
[----:B------:R-:W-:Y:S05]  /*e8b0*/  BSYNC B0 ;  /* 0x0000000000007941 */ /* 0x000fea0003800000 */
.L_x_770:
        /* <DEDUP_REMOVED lines=10> */
.L_x_773:
[----:B------:R-:W-:Y:S05]  /*e960*/  BSYNC B0 ;  /* 0x0000000000007941 */ /* 0x000fea0003800000 */
.L_x_772:
        /* <DEDUP_REMOVED lines=10> */
.L_x_775:
[----:B------:R-:W-:Y:S05]  /*ea10*/  BSYNC B0 ;  /* 0x0000000000007941 */ /* 0x000fea0003800000 */
.L_x_774:
        /* <DEDUP_REMOVED lines=10> */
.L_x_776:
        /* <DEDUP_REMOVED lines=12> */
.L_x_1222:


//--------------------- .text._ZN5flash16flash_fwd_kernelI23Flash_fwd_kernel_traitsILi96ELi128ELi64ELi4ELb0ELb0EN7cutlass6half_tE19Flash_kernel_traitsILi96ELi128ELi64ELi4ES3_EELb1ELb0ELb1ELb0ELb0ELb1ELb0ELb0EEEvNS_16Flash_fwd_paramsE --------------------------
	.section	.text._ZN5flash16flash_fwd_kernelI23Flash_fwd_kernel_traitsILi96ELi128ELi64ELi4ELb0ELb0EN7cutlass6half_tE19Flash_kernel_traitsILi96ELi128ELi64ELi4ES3_EELb1ELb0ELb1ELb0ELb0ELb1ELb0ELb0EEEvNS_16Flash_fwd_paramsE,"ax",@progbits
	.align	128
        .global         _ZN5flash16flash_fwd_kernelI23Flash_fwd_kernel_traitsILi96ELi128ELi64ELi4ELb0ELb0EN7cutlass6half_tE19Flash_kernel_traitsILi96ELi128ELi64ELi4ES3_EELb1ELb0ELb1ELb0ELb0ELb1ELb0ELb0EEEvNS_16Flash_fwd_paramsE
        .type           _ZN5flash16flash_fwd_kernelI23Flash_fwd_kernel_traitsILi96ELi128ELi64ELi4ELb0ELb0EN7cutlass6half_tE19Flash_kernel_traitsILi96ELi128ELi64ELi4ES3_EELb1ELb0ELb1ELb0ELb0ELb1ELb0ELb0EEEvNS_16Flash_fwd_paramsE,@function
        .size           _ZN5flash16flash_fwd_kernelI23Flash_fwd_kernel_traitsILi96ELi128ELi64ELi4ELb0ELb0EN7cutlass6half_tE19Flash_kernel_traitsILi96ELi128ELi64ELi4ES3_EELb1ELb0ELb1ELb0ELb0ELb1ELb0ELb0EEEvNS_16Flash_fwd_paramsE,(.L_x_1223 - _ZN5flash16flash_fwd_kernelI23Flash_fwd_kernel_traitsILi96ELi128ELi64ELi4ELb0ELb0EN7cutlass6half_tE19Flash_kernel_traitsILi96ELi128ELi64ELi4ES3_EELb1ELb0ELb1ELb0ELb0ELb1ELb0ELb0EEEvNS_16Flash_fwd_paramsE)
        .other          _ZN5flash16flash_fwd_kernelI23Flash_fwd_kernel_traitsILi96ELi128ELi64ELi4ELb0ELb0EN7cutlass6half_tE19Flash_kernel_traitsILi96ELi128ELi64ELi4ES3_EELb1ELb0ELb1ELb0ELb0ELb1ELb0ELb0EEEvNS_16Flash_fwd_paramsE,@"STO_CUDA_ENTRY STV_DEFAULT"
_ZN5flash16flash_fwd_kernelI23Flash_fwd_kernel_traitsILi96ELi128ELi64ELi4ELb0ELb0EN7cutlass6half_tE19Flash_kernel_traitsILi96ELi128ELi64ELi4ES3_EELb1ELb0ELb1ELb0ELb0ELb1ELb0ELb0EEEvNS_16Flash_fwd_paramsE:
.text._ZN5flash16flash_fwd_kernelI23Flash_fwd_kernel_traitsILi96ELi128ELi64ELi4ELb0ELb0EN7cutlass6half_tE19Flash_kernel_traitsILi96ELi128ELi64ELi4ES3_EELb1ELb0ELb1ELb0ELb0ELb1ELb0ELb0EEEvNS_16Flash_fwd_paramsE:
        /* <DEDUP_REMOVED lines=13> */
[----:B------:R2:W5:Y:S01]  /*00d0*/  @P2 LDG.E.64 R4, desc[UR34][R2.64] ;  /* 0x0000002202042981 */ /* 0x000562000c1e1b00 */
[----:B------:R-:W-:Y:S08]  /*00e0*/  S2UR UR30, SR_CTAID.X ;  /* 0x00000000001e79c3 */ /* 0x000ff00000002500 */
[----:B------:R-:W-:Y:S08]  /*00f0*/  S2UR UR14, SR_CTAID.Y ;  /* 0x00000000000e79c3 */ /* 0x000ff00000002600 */
[----:B------:R-:W1:Y:S01]  /*0100*/  S2UR UR4, SR_CTAID.Z ;  /* 0x00000000000479c3 */ /* 0x000e620000002700 */
[----:B--2---:R-:W-:-:S07]  /*0110*/  @P2 IMAD.MOV.U32 R2, RZ, RZ, R6 ;  /* 0x000000ffff022224 */ /* 0x004fce00078e0006 */
[----:B------:R-:W2:Y:S01]  /*0120*/  @P2 LDC R0, c[0x0][0x3b0] ;  /* 0x0000ec00ff002b82 */ /* 0x000ea20000000800 */
[----:B---3--:R-:W-:-:S06]  /*0130*/  @P2 IMAD.MOV.U32 R3, RZ, RZ, R7 ;  /* 0x000000ffff032224 */ /* 0x008fcc00078e0007 */
[----:B------:R-:W2:Y:S01]  /*0140*/  @P2 LDG.E.64 R2, desc[UR34][R2.64] ;  /* 0x0000002202022981 */ /* 0x000ea2000c1e1b00 */
[----:B------:R-:W-:Y:S02]  /*0150*/  UISETP.NE.U32.AND UP2, UPT, UR8, URZ, UPT ;  /* 0x0000003f0800728c */ /* 0x000fe4000bf45070 */
[----:B------:R-:W-:Y:S02]  /*0160*/  UISETP.NE.U32.AND UP1, UPT, UR6, URZ, UPT ;  /* 0x0000003f0600728c */ /* 0x000fe4000bf25070 */
[----:B------:R-:W-:Y:S02]  /*0170*/  UISETP.NE.AND.EX UP2, UPT, UR9, URZ, UPT, UP2 ;  /* 0x0000003f0900728c */ /* 0x000fe4000bf45320 */
[----:B------:R-:W-:Y:S02]  /*0180*/  UISETP.NE.AND.EX UP1, UPT, UR7, URZ, UPT, UP1 ;  /* 0x0000003f0700728c */ /* 0x000fe4000bf25310 */
[----:B-1----:R-:W-:Y:S01]  /*0190*/  ULOP3.LUT UR5, UR4, UR30, UR14, 0xfe, !UPT ;  /* 0x0000001e04057292 */ /* 0x002fe2000f8efe0e */
[----:B------:R-:W-:Y:S01]  /*01a0*/  ULDC.64 UR8, c[0x0][0x2f0] ;  /* 0x0000bc0000087ab9 */ /* 0x000fe20000000a00 */
[----:B------:R-:W-:Y:S01]  /*01b0*/  PLOP3.LUT P0, PT, PT, PT, UP2, 0x80, 0x0 ;  /* 0x000000000000781c */ /* 0x000fe20003f0f028 */
[----:B------:R-:W-:-:S03]  /*01c0*/  UIMAD.WIDE UR8, UR14, 0x4, UR8 ;  /* 0x000000040e0878a5 */ /* 0x000fc6000f8e0208 */
[----:B----4-:R-:W-:Y:S01]  /*01d0*/  LOP3.LUT P3, RZ, R149, UR5, RZ, 0xfc, !PT ;  /* 0x0000000595ff7c12 */ /* 0x010fe2000f86fcff */
[----:B------:R-:W-:Y:S01]  /*01e0*/  ULDC.U8 UR5, c[0x0][0x3c2] ;  /* 0x0000f08000057ab9 */ /* 0x000fe20000000000 */
[----:B------:R-:W-:Y:S01]  /*01f0*/  ULDC.64 UR6, c[0x0][0x2f8] ;  /* 0x0000be0000067ab9 */ /* 0x000fe20000000a00 */
[----:B------:R-:W-:Y:S02]  /*0200*/  UISETP.NE.AND UP3, UPT, UR5, URZ, UPT ;  /* 0x0000003f0500728c */ /* 0x000fe4000bf65270 */
[----:B------:R-:W-:Y:S01]  /*0210*/  UISETP.EQ.U32.AND UP0, UPT, UR6, URZ, UPT ;  /* 0x0000003f0600728c */ /* 0x000fe2000bf02070 */
[----:B------:R-:W-:Y:S02]  /*0220*/  @UP1 ULDC.64 UR10, c[0x0][0x300] ;  /* 0x0000c000000a1ab9 */ /* 0x000fe40000000a00 */
[----:B------:R-:W-:Y:S02]  /*0230*/  @UP1 UIMAD.WIDE UR10, UR14, 0x4, UR10 ;  /* 0x000000040e0a18a5 */ /* 0x000fe4000f8e020a */
[----:B------:R-:W-:-:S03]  /*0240*/  UISETP.EQ.OR.EX UP0, UPT, UR7, URZ, !UP3, UP0 ;  /* 0x0000003f0700728c */ /* 0x000fc6000df02700 */
[----:B------:R-:W1:Y:S01]  /*0250*/  @!P3 LDC.64 R8, c[0x0][0x3b8] ;  /* 0x0000ee00ff08bb82 */ /* 0x000e620000000a00 */
        /* <DEDUP_REMOVED lines=10> */
[----:B------:R-:W-:Y:S01]  /*0300*/  ULDC.64 UR8, c[0x0][0x2f8] ;  /* 0x0000be0000087ab9 */ /* 0x000fe20000000a00 */
[----:B-1----:R-:W-:Y:S02]  /*0310*/  @!P3 IMAD.MOV.U32 R4, RZ, RZ, R6 ;  /* 0x000000ffff04b224 */ /* 0x002fe400078e0006 */
[----:B------:R-:W-:Y:S01]  /*0320*/  @!P3 IMAD.MOV.U32 R5, RZ, RZ, R7 ;  /* 0x000000ffff05b224 */ /* 0x000fe200078e0007 */
[----:B------:R-:W-:-:S04]  /*0330*/  PLOP3.LUT P2, PT, PT, PT, UP0, 0x80, 0x0 ;  /* 0x000000000000781c */ /* 0x000fc80003f4f008 */
[----:B------:R1:W-:Y:S01]  /*0340*/  @!P3 STG.E.64 desc[UR34][R8.64+0x8], R4 ;  /* 0x000008040800b986 */ /* 0x0003e2000c101b22 */
[----:B------:R-:W-:-:S03]  /*0350*/  UIMAD.WIDE UR8, UR14, 0x4, UR8 ;  /* 0x000000040e0878a5 */ /* 0x000fc6000f8e0208 */
[----:B-1----:R-:W2:Y:S04]  /*0360*/  @P0 LDG.E R8, desc[UR34][R2.64] ;  /* 0x0000002202080981 */ /* 0x002ea8000c1e1900 */
[----:B------:R1:W3:Y:S02]  /*0370*/  @P0 LDG.E R5, desc[UR34][R2.64+0x4] ;  /* 0x0000042202050981 */ /* 0x0002e4000c1e1900 */
[----:B-1----:R-:W-:Y:S02]  /*0380*/  IMAD.U32 R2, RZ, RZ, UR10 ;  /* 0x0000000aff027e24 */ /* 0x002fe4000f8e00ff */
[----:B------:R-:W-:-:S05]  /*0390*/  IMAD.U32 R3, RZ, RZ, UR11 ;  /* 0x0000000bff037e24 */ /* 0x000fca000f8e00ff */
[----:B------:R1:W4:Y:S02]  /*03a0*/  @P1 LDG.E R0, desc[UR34][R2.64] ;  /* 0x0000002202001981 */ /* 0x000324000c1e1900 */
[----:B-1----:R-:W-:Y:S01]  /*03b0*/  IMAD.U32 R2, RZ, RZ, UR8 ;  /* 0x00000008ff027e24 */ /* 0x002fe2000f8e00ff */
[----:B------:R-:W-:Y:S01]  /*03c0*/  SHF.R.S32.HI R28, RZ, 0x1f, R149 ;  /* 0x0000001fff1c7819 */ /* 0x000fe20000011495 */
[----:B------:R-:W-:Y:S01]  /*03d0*/  IMAD.U32 R3, RZ, RZ, UR9 ;  /* 0x00000009ff037e24 */ /* 0x000fe2000f8e00ff */
[----:B------:R-:W-:-:S04]  /*03e0*/  ULDC UR8, c[0x0][0x270] ;  /* 0x00009c0000087ab9 */ /* 0x000fc80000000800 */
[----:B------:R-:W5:Y:S01]  /*03f0*/  @!P2 LDG.E R4, desc[UR34][R2.64] ;  /* 0x000000220204a981 */ /* 0x000f62000c1e1900 */
[----:B------:R-:W-:Y:S01]  /*0400*/  LEA.HI R31, R28, R149, RZ, 0x5 ;  /* 0x000000951c1f7211 */ /* 0x000fe200078f28ff */
[----:B------:R-:W-:Y:S01]  /*0410*/  UMOV UR15, URZ ;  /* 0x0000003f000f7c82 */ /* 0x000fe20008000000 */
[----:B------:R-:W-:Y:S01]  /*0420*/  UIMAD UR5, UR14, UR8, UR4 ;  /* 0x000000080e0572a4 */ /* 0x000fe2000f8e0204 */
[----:B------:R-:W-:Y:S01]  /*0430*/  UMOV UR29, 0xffffffff ;  /* 0xffffffff001d7882 */ /* 0x000fe20000000000 */
[----:B------:R-:W-:Y:S02]  /*0440*/  UMOV UR20, 0xffffffff ;  /* 0xffffffff00147882 */ /* 0x000fe40000000000 */
[----:B------:R-:W-:Y:S01]  /*0450*/  USHF.L.U32 UR5, UR5, 0x5, URZ ;  /* 0x0000000505057899 */ /* 0x000fe2000800063f */
[----:B--2---:R-:W-:Y:S02]  /*0460*/  @P0 R2UR UR29, R8 ;  /* 0x00000000081d02ca */ /* 0x004fe400000e0000 */
[----:B---3--:R-:W-:-:S02]  /*0470*/  @P0 R2UR UR18, R5 ;  /* 0x00000000051202ca */ /* 0x008fc400000e0000 */
[----:B------:R-:W-:Y:S01]  /*0480*/  ISETP.NE.U32.AND P0, PT, RZ, UR6, PT ;  /* 0x00000006ff007c0c */ /* 0x000fe2000bf05070 */
[----:B------:R-:W-:-:S10]  /*0490*/  USHF.R.S32.HI UR6, URZ, 0x1f, UR5 ;  /* 0x0000001f3f067899 */ /* 0x000fd40008011405 */
[----:B------:R-:W-:-:S07]  /*04a0*/  @UP2 UIADD3 UR18, UR18, -UR29, URZ ;  /* 0x8000001d12122290 */ /* 0x000fce000fffe03f */
[----:B------:R-:W-:Y:S01]  /*04b0*/  @!UP2 ULDC UR18, c[0x0][0x2c4] ;  /* 0x0000b1000012aab9 */ /* 0x000fe20000000800 */
[----:B----4-:R-:W-:Y:S02]  /*04c0*/  @P1 R2UR UR15, R0 ;  /* 0x00000000000f12ca */ /* 0x010fe400000e0000 */
[----:B------:R-:W-:-:S05]  /*04d0*/  LOP3.LUT R0, R31, 0xffffffe0, RZ, 0xc0, !PT ;  /* 0xffffffe01f007812 */ /* 0x000fca00078ec0ff */
[----:B------:R-:W-:-:S05]  /*04e0*/  IMAD.IADD R144, R149, 0x1, -R0 ;  /* 0x0000000195907824 */ /* 0x000fca00078e0a00 */
[--C-:B------:R-:W-:Y:S02]  /*04f0*/  SHF.R.S32.HI R0, RZ, 0x1f, R144.reuse ;  /* 0x0000001fff007819 */ /* 0x100fe40000011490 */
[----:B-----5:R-:W-:Y:S02]  /*0500*/  @!P2 R2UR UR20, R4 ;  /* 0x000000000414a2ca */ /* 0x020fe400000e0000 */
[----:B------:R-:W-:Y:S02]  /*0510*/  ISETP.NE.AND.EX P2, PT, RZ, UR7, PT, P0 ;  /* 0x00000007ff007c0c */ /* 0x000fe4000bf45300 */
[----:B------:R-:W-:-:S04]  /*0520*/  IADD3 R152, P1, P0, R6, UR5, R144 ;  /* 0x0000000506987c10 */ /* 0x000fc8000f83e090 */
[----:B------:R-:W-:Y:S01]  /*0530*/  IADD3.X R150, R7, UR6, R0, P1, P0 ;  /* 0x0000000607967c10 */ /* 0x000fe20008fe0400 */
[----:B------:R1:W-:Y:S06]  /*0540*/  STL [R1+0x38], R152 ;  /* 0x0000389801007387 */ /* 0x0003ec0000100800 */
[----:B------:R-:W-:Y:S05]  /*0550*/  @!P2 BRA `(.L_x_777) ;  /* 0x00000000001ca947 */ /* 0x000fea0003800000 */
[----:B------:R-:W-:-:S13]  /*0560*/  PLOP3.LUT P0, PT, PT, PT, UP3, 0x80, 0x0 ;  /* 0x000000000000781c */ /* 0x000fda0003f0f038 */
[----:B------:R-:W2:Y:S04]  /*0570*/  @P0 LDG.E R0, desc[UR34][R2.64+0x4] ;  /* 0x0000042202000981 */ /* 0x000ea8000c1e1900 */
[----:B------:R-:W3:Y:S01]  /*0580*/  @!P0 LDG.E R2, desc[UR34][R2.64] ;  /* 0x0000002202028981 */ /* 0x000ee2000c1e1900 */
[----:B--2---:R-:W-:-:S13]  /*0590*/  @P0 R2UR UR5, R0 ;  /* 0x00000000000502ca */ /* 0x004fda00000e0000 */
[----:B------:R-:W-:-:S07]  /*05a0*/  @UP3 UIADD3 UR5, UR5, -UR20, URZ ;  /* 0x8000001405053290 */ /* 0x000fce000fffe03f */
[----:B---3--:R-:W-:Y:S01]  /*05b0*/  @!P0 R2UR UR5, R2 ;  /* 0x00000000020582ca */ /* 0x008fe200000e0000 */
[----:B------:R-:W-:-:S14]  /*05c0*/  BRA `(.L_x_778) ;  /* 0x0000000000047947 */ /* 0x000fdc0003800000 */
.L_x_777:
[----:B------:R-:W-:Y:S01]  /*05d0*/  ULDC UR5, c[0x0][0x2c8] ;  /* 0x0000b20000057ab9 */ /* 0x000fe20000000800 */
.L_x_778:
        /* <DEDUP_REMOVED lines=47> */
[----:B------:R-:W-:Y:S01]  /*08d0*/  UIADD3 UR18, -UR16, UR18, URZ ;  /* 0x0000001210127290 */ /* 0x000fe2000fffe13f */
[C---:B------:R-:W-:Y:S01]  /*08e0*/  LOP3.LUT P3, RZ, R149.reuse, 0x3, RZ, 0xc0, !PT ;  /* 0x0000000395ff7812 */ /* 0x040fe2000786c0ff */
[----:B------:R-:W-:Y:S01]  /*08f0*/  UISETP.NE.AND UP2, UPT, UR5, URZ, UPT ;  /* 0x0000003f0500728c */ /* 0x000fe2000bf45270 */
[----:B------:R-:W-:Y:S01]  /*0900*/  LOP3.LUT R0, R8, 0x1ffffffc, RZ, 0xc0, !PT ;  /* 0x1ffffffc08007812 */ /* 0x000fe200078ec0ff */
[----:B------:R-:W-:Y:S01]  /*0910*/  IMAD.U32 R4, RZ, RZ, UR30 ;  /* 0x0000001eff047e24 */ /* 0x000fe2000f8e00ff */
[----:B------:R-:W-:Y:S01]  /*0920*/  SHF.R.S32.HI R8, RZ, 0x2, R8 ;  /* 0x00000002ff087819 */ /* 0x000fe20000011408 */
[----:B------:R-:W-:Y:S02]  /*0930*/  BSSY B0, `(.L_x_780) ;  /* 0x000004a000007945 */ /* 0x000fe40003800000 */
[----:B------:R-:W-:Y:S01]  /*0940*/  @!UP1 USHF.R.S32.HI UR9, URZ, 0x1f, UR14 ;  /* 0x0000001f3f099899 */ /* 0x000fe2000801140e */
[----:B------:R-:W-:Y:S01]  /*0950*/  IMAD.IADD R0, R149, 0x1, -R0 ;  /* 0x0000000195007824 */ /* 0x000fe200078e0a00 */
[----:B------:R-:W-:Y:S01]  /*0960*/  @!UP1 ULDC.64 UR6, c[0x0][0x290] ;  /* 0x0000a40000069ab9 */ /* 0x000fe20000000a00 */
[----:B------:R-:W-:Y:S01]  /*0970*/  @UP1 ULDC.64 UR10, c[0x0][0x298] ;  /* 0x0000a600000a1ab9 */ /* 0x000fe20000000a00 */
[----:B------:R-:W-:Y:S01]  /*0980*/  @!UP1 UIMAD UR9, UR9, UR6, URZ ;  /* 0x00000006090992a4 */ /* 0x000fe2000f8e023f */
[----:B------:R-:W-:Y:S01]  /*0990*/  IMAD.SHL.U32 R0, R0, 0x8, RZ ;  /* 0x0000000800007824 */ /* 0x000fe200078e00ff */
[----:B------:R-:W-:Y:S01]  /*09a0*/  @UP1 UIMAD.WIDE.U32 UR12, UR29, UR10, URZ ;  /* 0x0000000a1d0c12a5 */ /* 0x000fe2000f8e003f */
[C---:B------:R-:W-:Y:S01]  /*09b0*/  ISETP.GE.AND P4, PT, R8.reuse, UR18, PT ;  /* 0x0000001208007c0c */ /* 0x040fe2000bf86270 */
[----:B------:R-:W-:Y:S01]  /*09c0*/  @!UP1 UIMAD.WIDE.U32 UR20, UR14, UR6, URZ ;  /* 0x000000060e1492a5 */ /* 0x000fe2000f8e003f */
[----:B------:R-:W-:Y:S01]  /*09d0*/  SHF.R.S32.HI R9, RZ, 0x1f, R8 ;  /* 0x0000001fff097819 */ /* 0x000fe20000011408 */
[----:B------:R-:W-:Y:S01]  /*09e0*/  ULDC.U8 UR10, c[0x0][0x3d8] ;  /* 0x0000f600000a7ab9 */ /* 0x000fe20000000000 */
[----:B------:R-:W-:Y:S01]  /*09f0*/  @!UP1 UIMAD UR9, UR14, UR7, UR9 ;  /* 0x000000070e0992a4 */ /* 0x000fe2000f8e0209 */
[C---:B------:R-:W-:Y:S01]  /*0a00*/  VIADD R14, R8.reuse, 0x20 ;  /* 0x00000020080e7836 */ /* 0x040fe20000000000 */
[----:B------:R-:W-:Y:S01]  /*0a10*/  UISETP.NE.AND UP3, UPT, UR10, URZ, UPT ;  /* 0x0000003f0a00728c */ /* 0x000fe2000bf65270 */
[C---:B------:R-:W-:Y:S01]  /*0a20*/  VIADD R15, R8.reuse, 0x40 ;  /* 0x00000040080f7836 */ /* 0x040fe20000000000 */
[----:B------:R-:W-:Y:S01]  /*0a30*/  UISETP.NE.AND UP0, UPT, UR10, URZ, !UP2 ;  /* 0x0000003f0a00728c */ /* 0x000fe2000d705270 */
[C---:B------:R-:W-:Y:S01]  /*0a40*/  VIADD R16, R8.reuse, 0x60 ;  /* 0x0000006008107836 */ /* 0x040fe20000000000 */
[----:B------:R-:W-:Y:S01]  /*0a50*/  @UP1 UIMAD UR11, UR29, UR11, UR13 ;  /* 0x0000000b1d0b12a4 */ /* 0x000fe2000f8e020d */
[----:B------:R-:W-:Y:S01]  /*0a60*/  ISETP.GE.OR P6, PT, R8, UR18, P3 ;  /* 0x0000001208007c0c */ /* 0x000fe20009fc6670 */
[----:B------:R-:W-:Y:S01]  /*0a70*/  @!UP1 UIADD3 UR11, UR21, UR9, URZ ;  /* 0x00000009150b9290 */ /* 0x000fe2000fffe03f */
[----:B------:R-:W-:Y:S01]  /*0a80*/  ISETP.GE.AND P2, PT, R15, UR18, PT ;  /* 0x000000120f007c0c */ /* 0x000fe2000bf46270 */
[----:B------:R-:W-:Y:S01]  /*0a90*/  @!UP1 UMOV UR12, UR20 ;  /* 0x00000014000c9c82 */ /* 0x000fe20008000000 */
[----:B------:R-:W-:Y:S01]  /*0aa0*/  UISETP.EQ.AND UP3, UPT, UR5, URZ, UP3 ;  /* 0x0000003f0500728c */ /* 0x000fe20009f62270 */
[----:B------:R-:W-:Y:S01]  /*0ab0*/  IADD3 R2, P0, R0, UR12, RZ ;  /* 0x0000000c00027c10 */ /* 0x000fe2000ff1e0ff */
[----:B------:R-:W-:Y:S01]  /*0ac0*/  @UP2 ULDC.64 UR6, c[0x0][0x2c0] ;  /* 0x0000b00000062ab9 */ /* 0x000fe20000000a00 */
[----:B------:R-:W-:Y:S01]  /*0ad0*/  USHF.R.S32.HI UR13, URZ, 0x1f, UR4 ;  /* 0x0000001f3f0d7899 */ /* 0x000fe20008011404 */
[----:B------:R-:W-:Y:S01]  /*0ae0*/  ISETP.GE.AND P1, PT, R16, UR18, PT ;  /* 0x0000001210007c0c */ /* 0x000fe2000bf26270 */
[----:B------:R-:W-:Y:S01]  /*0af0*/  @UP2 UIMAD UR15, UR7, UR6, URZ ;  /* 0x00000006070f22a4 */ /* 0x000fe2000f8e023f */
[----:B------:R-:W-:Y:S01]  /*0b00*/  LEA.HI.X.SX32 R3, R0, UR11, 0x1, P0 ;  /* 0x0000000b00037c11 */ /* 0x000fe200080f0eff */
[----:B------:R-:W-:Y:S01]  /*0b10*/  @UP2 UMOV UR9, 0x1 ;  /* 0x0000000100092882 */ /* 0x000fe20000000000 */
[----:B------:R-:W-:Y:S01]  /*0b20*/  ULDC.64 UR6, c[0x0][0x2a0] ;  /* 0x0000a80000067ab9 */ /* 0x000fe20000000a00 */
[----:B------:R-:W-:Y:S01]  /*0b30*/  @UP2 ULDC UR10, c[0x0][0x2c0] ;  /* 0x0000b000000a2ab9 */ /* 0x000fe20000000800 */
[----:B------:R-:W-:Y:S01]  /*0b40*/  UIMAD UR13, UR13, UR6, URZ ;  /* 0x000000060d0d72a4 */ /* 0x000fe2000f8e023f */
[----:B------:R-:W-:Y:S01]  /*0b50*/  IMAD.U32 R0, RZ, RZ, UR6 ;  /* 0x00000006ff007e24 */ /* 0x000fe2000f8e00ff */
[----:B------:R-:W-:Y:S01]  /*0b60*/  @UP3 ULDC UR5, c[0x0][0x2c4] ;  /* 0x0000b10000053ab9 */ /* 0x000fe20000000800 */
[----:B------:R-:W-:Y:S01]  /*0b70*/  @!UP2 ULDC UR6, c[0x0][0x2c4] ;  /* 0x0000b1000006aab9 */ /* 0x000fe20000000800 */
[----:B------:R-:W-:Y:S01]  /*0b80*/  @UP0 ULDC UR6, c[0x0][0x2e4] ;  /* 0x0000b90000060ab9 */ /* 0x000fe20000000800 */
[----:B------:R-:W-:Y:S01]  /*0b90*/  @UP3 UIMAD UR5, UR14, UR5, URZ ;  /* 0x000000050e0532a4 */ /* 0x000fe2000f8e023f */
[----:B------:R-:W-:Y:S01]  /*0ba0*/  IMAD.WIDE.U32 R12, R0, UR4, R2 ;  /* 0x00000004000c7c25 */ /* 0x000fe2000f8e0002 */
[----:B------:R-:W-:Y:S01]  /*0bb0*/  @!UP2 UIMAD UR9, UR6, UR8, URZ ;  /* 0x000000080609a2a4 */ /* 0x000fe2000f8e023f */
[C---:B------:R-:W-:Y:S01]  /*0bc0*/  ISETP.GE.AND P0, PT, R14.reuse, UR18, PT ;  /* 0x000000120e007c0c */ /* 0x040fe2000bf06270 */
[----:B------:R-:W-:Y:S01]  /*0bd0*/  @UP3 USEL UR5, UR5, UR29, !UP1 ;  /* 0x0000001d05053287 */ /* 0x000fe2000c800000 */
[----:B------:R-:W-:Y:S01]  /*0be0*/  ISETP.GE.OR P5, PT, R14, UR18, P3 ;  /* 0x000000120e007c0c */ /* 0x000fe20009fa6670 */
[----:B------:R-:W-:Y:S01]  /*0bf0*/  UIMAD UR9, UR14, UR9, URZ ;  /* 0x000000090e0972a4 */ /* 0x000fe2000f8e023f */
[----:B------:R-:W-:Y:S01]  /*0c00*/  IMAD.WIDE R4, R4, 0x80, R8 ;  /* 0x0000008004047825 */ /* 0x000fe200078e0208 */
[----:B------:R-:W-:Y:S01]  /*0c10*/  @!UP2 UMOV UR10, 0x1 ;  /* 0x00000001000aa882 */ /* 0x000fe20000000000 */
[----:B------:R-:W-:Y:S01]  /*0c20*/  @!UP2 UMOV UR15, UR6 ;  /* 0x00000006000fac82 */ /* 0x000fe20008000000 */
[----:B------:R-:W-:-:S02]  /*0c30*/  USEL UR9, UR9, URZ, !UP3 ;  /* 0x0000003f09097287 */ /* 0x000fc4000d800000 */
[----:B------:R-:W-:Y:S02]  /*0c40*/  UIMAD UR6, UR16, UR10, URZ ;  /* 0x0000000a100672a4 */ /* 0x000fe4000f8e023f */
[----:B------:R-:W-:Y:S01]  /*0c50*/  UIMAD UR15, UR4, UR15, UR9 ;  /* 0x0000000f040f72a4 */ /* 0x000fe2000f8e0209 */
[----:B------:R-:W-:Y:S01]  /*0c60*/  @!UP3 UMOV UR12, URZ ;  /* 0x0000003f000cbc82 */ /* 0x000fe20008000000 */
[----:B------:R-:W-:Y:S01]  /*0c70*/  UIMAD UR7, UR4, UR7, UR13 ;  /* 0x00000007040772a4 */ /* 0x000fe2000f8e020d */
[----:B------:R-:W-:Y:S02]  /*0c80*/  @UP3 UMOV UR12, UR5 ;  /* 0x00000005000c3c82 */ /* 0x000fe40008000000 */
[----:B------:R-:W-:Y:S01]  /*0c90*/  @!UP3 UMOV UR13, URZ ;  /* 0x0000003f000dbc82 */ /* 0x000fe20008000000 */
[----:B------:R-:W-:Y:S02]  /*0ca0*/  USHF.R.S32.HI UR4, URZ, 0x1f, UR6 ;  /* 0x0000001f3f047899 */ /* 0x000fe40008011406 */
[----:B------:R-:W-:Y:S01]  /*0cb0*/  @UP3 USHF.R.S32.HI UR13, URZ, 0x1f, UR5 ;  /* 0x0000001f3f0d3899 */ /* 0x000fe20008011405 */
[----:B------:R-:W-:Y:S01]  /*0cc0*/  VIADD R11, R13, UR7 ;  /* 0x000000070d0b7c36 */ /* 0x000fe20008000000 */
[----:B------:R-:W-:-:S02]  /*0cd0*/  USHF.R.S32.HI UR8, URZ, 0x1f, UR15 ;  /* 0x0000001f3f087899 */ /* 0x000fc4000801140f */
        /* <DEDUP_REMOVED lines=15> */
.L_x_781:
[----:B------:R-:W-:Y:S05]  /*0dd0*/  BSYNC B0 ;  /* 0x0000000000007941 */ /* 0x000fea0003800000 */
.L_x_780:
        /* <DEDUP_REMOVED lines=8> */
[----:B--2---:R-:W-:Y:S02]  /*0e60*/  IMAD.X R2, RZ, RZ, R5, P0 ;  /* 0x000000ffff027224 */ /* 0x004fe400000e0605 */
        /* <DEDUP_REMOVED lines=10> */
.L_x_783:
[----:B------:R-:W-:Y:S05]  /*0f10*/  BSYNC B0 ;  /* 0x0000000000007941 */ /* 0x000fea0003800000 */
.L_x_782:
[----:B------:R-:W-:Y:S04]  /*0f20*/  BSSY B0, `(.L_x_784) ;  /* 0x0000011000007945 */ /* 0x000fe80003800000 */
[----:B------:R-:W-:Y:S05]  /*0f30*/  @P2 BRA `(.L_x_785) ;  /* 0x00000000003c2947 */ /* 0x000fea0003800000 */
[----:B------:R-:W-:Y:S01]  /*0f40*/  IADD3 R0, P0, R4, 0x40, RZ ;  /* 0x0000004004007810 */ /* 0x000fe20007f1e0ff */
[----:B------:R-:W-:Y:S01]  /*0f50*/  ULDC.64 UR4, c[0x0][0x298] ;  /* 0x0000a60000047ab9 */ /* 0x000fe20000000a00 */
[----:B------:R-:W-:Y:S01]  /*0f60*/  MOV R7, R11 ;  /* 0x0000000b00077202 */ /* 0x000fe20000000f00 */
[----:B------:R-:W-:Y:S02]  /*0f70*/  IMAD.MOV.U32 R6, RZ, RZ, R12 ;  /* 0x000000ffff067224 */ /* 0x000fe400078e000c */
[----:B--23--:R-:W-:Y:S02]  /*0f80*/  IMAD.X R2, RZ, RZ, R5, P0 ;  /* 0x000000ffff027224 */ /* 0x00cfe400000e0605 */
        /* <DEDUP_REMOVED lines=10> */
.L_x_785:
[----:B------:R-:W-:Y:S05]  /*1030*/  BSYNC B0 ;  /* 0x0000000000007941 */ /* 0x000fea0003800000 */
.L_x_784:
[----:B------:R-:W-:Y:S04]  /*1040*/  BSSY B0, `(.L_x_786) ;  /* 0x0000011000007945 */ /* 0x000fe80003800000 */
[----:B------:R-:W-:Y:S05]  /*1050*/  @P1 BRA `(.L_x_787) ;  /* 0x00000000003c1947 */ /* 0x000fea0003800000 */
[----:B------:R-:W-:Y:S01]  /*1060*/  IADD3 R0, P0, R4, 0x60, RZ ;  /* 0x0000006004007810 */ /* 0x000fe20007f1e0ff */
[----:B------:R-:W-:Y:S01]  /*1070*/  ULDC.64 UR4, c[0x0][0x298] ;  /* 0x0000a60000047ab9 */ /* 0x000fe20000000a00 */
[----:B--234-:R-:W-:Y:S01]  /*1080*/  MOV R3, R11 ;  /* 0x0000000b00037202 */ /* 0x01cfe20000000f00 */
        /* <DEDUP_REMOVED lines=12> */
.L_x_787:
[----:B------:R-:W-:Y:S05]  /*1150*/  BSYNC B0 ;  /* 0x0000000000007941 */ /* 0x000fea0003800000 */
.L_x_786:
        /* <DEDUP_REMOVED lines=10> */
.L_x_789:
[----:B------:R-:W-:Y:S05]  /*1200*/  BSYNC B0 ;  /* 0x0000000000007941 */ /* 0x000fea0003800000 */
.L_x_788:
        /* <DEDUP_REMOVED lines=10> */
.L_x_791:
[----:B------:R-:W-:Y:S05]  /*12b0*/  BSYNC B0 ;  /* 0x0000000000007941 */ /* 0x000fea0003800000 */
.L_x_790:
        /* <DEDUP_REMOVED lines=10> */
.L_x_793:
[----:B------:R-:W-:Y:S05]  /*1360*/  BSYNC B0 ;  /* 0x0000000000007941 */ /* 0x000fea0003800000 */
.L_x_792:
        /* <DEDUP_REMOVED lines=10> */
.L_x_779:
[----:B------:R-:W2:Y:S01]  /*1410*/  LDC R21, c[0x0][0x278] ;  /* 0x00009e00ff157b82 */ /* 0x000ea20000000800 */
[----:B------:R-:W3:Y:S01]  /*1420*/  S2R R4, SR_CTAID.Z ;  /* 0x0000000000047919 */ /* 0x000ee20000002700 */
[----:B------:R-:W-:Y:S01]  /*1430*/  UISETP.NE.AND UP0, UPT, UR29, -0x1, UPT ;  /* 0xffffffff1d00788c */ /* 0x000fe2000bf05270 */
[CC--:B------:R-:W-:Y:S01]  /*1440*/  LEA.HI R30, R28.reuse, R149.reuse, RZ, 0x2 ;  /* 0x000000951c1e7211 */ /* 0x0c0fe200078f10ff */
[----:B------:R-:W-:Y:S01]  /*1450*/  UIADD3 UR12, -UR16, UR18, URZ ;  /* 0x00000012100c7290 */ /* 0x000fe2000fffe13f */
[----:B------:R-:W-:Y:S01]  /*1460*/  IMAD.U32 R7, RZ, RZ, UR30 ;  /* 0x0000001eff077e24 */ /* 0x000fe2000f8e00ff */
[----:B------:R-:W-:Y:S01]  /*1470*/  UIADD3 UR31, UR39, -0x1, URZ ;  /* 0xffffffff271f7890 */ /* 0x000fe2000fffe03f */
[----:B------:R-:W-:Y:S01]  /*1480*/  LEA.HI R34, R28, R149, RZ, 0x3 ;  /* 0x000000951c227211 */ /* 0x000fe200078f18ff */
[----:B------:R-:W-:Y:S01]  /*1490*/  USHF.R.S32.HI UR8, URZ, 0x1f, UR4 ;  /* 0x0000001f3f087899 */ /* 0x000fe20008011404 */
[----:B------:R-:W-:Y:S02]  /*14a0*/  SHF.R.S32.HI R145, RZ, 0x5, R31 ;  /* 0x00000005ff917819 */ /* 0x000fe4000001141f */
[----:B------:R-:W-:-:S02]  /*14b0*/  SHF.R.S32.HI R32, RZ, 0x3, R34 ;  /* 0x00000003ff207819 */ /* 0x000fc40000011422 */
[----:B------:R-:W-:Y:S01]  /*14c0*/  @UP0 ULDC.64 UR6, c[0x0][0x240] ;  /* 0x0000900000060ab9 */ /* 0x000fe20000000a00 */
[----:B------:R-:W-:Y:S02]  /*14d0*/  @!UP0 USHF.R.S32.HI UR10, URZ, 0x1f, UR14 ;  /* 0x0000001f3f0a8899 */ /* 0x000fe4000801140e */
[----:B------:R-:W-:-:S04]  /*14e0*/  @UP0 UIMAD.WIDE.U32 UR22, UR29, UR6, URZ ;  /* 0x000000061d1602a5 */ /* 0x000fc8000f8e003f */
[----:B------:R-:W-:-:S03]  /*14f0*/  @UP0 UIMAD UR9, UR29, UR7, UR23 ;  /* 0x000000071d0902a4 */ /* 0x000fc6000f8e0217 */
[----:B------:R-:W-:Y:S01]  /*1500*/  @!UP0 ULDC.64 UR6, c[0x0][0x228] ;  /* 0x00008a0000068ab9 */ /* 0x000fe20000000a00 */
[----:B--2---:R-:W-:Y:S01]  /*1510*/  IABS R0, R21 ;  /* 0x0000001500007213 */ /* 0x004fe20000000000 */
[----:B------:R-:W-:Y:S01]  /*1520*/  @!UP0 UIMAD UR10, UR10, UR6, URZ ;  /* 0x000000060a0a82a4 */ /* 0x000fe2000f8e023f */
[----:B------:R-:W-:Y:S01]  /*1530*/  ISETP.NE.AND P5, PT, R21, RZ, PT ;  /* 0x000000ff1500720c */ /* 0x000fe20003fa5270 */
[----:B------:R-:W-:Y:S02]  /*1540*/  @!UP0 UIMAD.WIDE.U32 UR26, UR14, UR6, URZ ;  /* 0x000000060e1a82a5 */ /* 0x000fe4000f8e003f */
[----:B------:R-:W-:Y:S01]  /*1550*/  IMAD.MOV.U32 R14, RZ, RZ, R0 ;  /* 0x000000ffff0e7224 */ /* 0x000fe200078e0000 */
[----:B------:R-:W-:-:S03]  /*1560*/  @!UP0 UIMAD UR10, UR14, UR7, UR10 ;  /* 0x000000070e0a82a4 */ /* 0x000fc6000f8e020a */
[----:B------:R-:W2:Y:S01]  /*1570*/  I2F.RP R2, R14 ;  /* 0x0000000e00027306 */ /* 0x000ea20000209400 */
[----:B---3--:R-:W-:Y:S01]  /*1580*/  IABS R4, R4 ;  /* 0x0000000400047213 */ /* 0x008fe20000000000 */
[----:B------:R-:W-:Y:S01]  /*1590*/  @!UP0 UIADD3 UR9, UR27, UR10, URZ ;  /* 0x0000000a1b098290 */ /* 0x000fe2000fffe03f */
[----:B------:R-:W-:Y:S01]  /*15a0*/  @!UP0 UMOV UR22, UR26 ;  /* 0x0000001a00168c82 */ /* 0x000fe20008000000 */
[----:B------:R-:W-:Y:S01]  /*15b0*/  ULDC.64 UR6, c[0x0][0x258] ;  /* 0x0000960000067ab9 */ /* 0x000fe20000000a00 */
[----:B------:R-:W-:Y:S01]  /*15c0*/  UIMAD UR10, UR31, -0x40, UR17 ;  /* 0xffffffc01f0a78a4 */ /* 0x000fe2000f8e0211 */
[----:B------:R-:W-:Y:S01]  /*15d0*/  IMAD.U32 R11, RZ, RZ, UR6 ;  /* 0x00000006ff0b7e24 */ /* 0x000fe2000f8e00ff */
[----:B------:R-:W-:Y:S02]  /*15e0*/  UIMAD UR8, UR8, UR6, URZ ;  /* 0x00000006080872a4 */ /* 0x000fe4000f8e023f */
[----:B------:R-:W-:Y:S02]  /*15f0*/  UISETP.NE.AND UP0, UPT, UR20, -0x1, UPT ;  /* 0xffffffff1400788c */ /* 0x000fe4000bf05270 */
[----:B------:R-:W-:Y:S01]  /*1600*/  UIMAD UR7, UR4, UR7, UR8 ;  /* 0x00000007040772a4 */ /* 0x000fe2000f8e0208 */
[----:B------:R-:W-:Y:S01]  /*1610*/  UMOV UR6, 0x400 ;  /* 0x0000040000067882 */ /* 0x000fe20000000000 */
[----:B--2---:R-:W2:Y:S07]  /*1620*/  MUFU.RCP R2, R2 ;  /* 0x0000000200027308 */ /* 0x004eae0000001000 */
[----:B------:R-:W-:-:S02]  /*1630*/  @UP0 UIADD3 UR19, UR15, UR20, URZ ;  /* 0x000000140f130290 */ /* 0x000fc4000fffe03f */
[----:B------:R-:W-:Y:S01]  /*1640*/  @UP0 UIADD3 UR20, UR15, UR20, URZ ;  /* 0x000000140f140290 */ /* 0x000fe2000fffe03f */
[----:B--2---:R-:W-:-:S04]  /*1650*/  VIADD R2, R2, 0xffffffe ;  /* 0x0ffffffe02027836 */ /* 0x004fc80000000000 */
[----:B------:R-:W2:Y:S02]  /*1660*/  F2I.FTZ.U32.TRUNC.NTZ R3, R2 ;  /* 0x0000000200037305 */ /* 0x000ea4000021f000 */
[----:B--2---:R-:W-:Y:S02]  /*1670*/  IMAD.MOV R0, RZ, RZ, -R3 ;  /* 0x000000ffff007224 */ /* 0x004fe400078e0a03 */
[----:B------:R-:W-:Y:S02]  /*1680*/  IMAD.MOV.U32 R2, RZ, RZ, RZ ;  /* 0x000000ffff027224 */ /* 0x000fe400078e00ff */
[----:B------:R-:W-:-:S04]  /*1690*/  IMAD R0, R0, R14, RZ ;  /* 0x0000000e00007224 */ /* 0x000fc800078e02ff */
[----:B------:R-:W-:Y:S01]  /*16a0*/  IMAD.HI.U32 R0, R3, R0, R2 ;  /* 0x0000000003007227 */ /* 0x000fe200078e0002 */
[----:B------:R-:W-:Y:S02]  /*16b0*/  SHF.R.S32.HI R2, RZ, 0x2, R30 ;  /* 0x00000002ff027819 */ /* 0x000fe4000001141e */
[----:B------:R-:W-:Y:S02]  /*16c0*/  LOP3.LUT R3, R30, 0xfffffffc, RZ, 0xc0, !PT ;  /* 0xfffffffc1e037812 */ /* 0x000fe400078ec0ff */
[C---:B------:R-:W-:Y:S01]  /*16d0*/  ISETP.GE.AND P6, PT, R2.reuse, UR10, PT ;  /* 0x0000000a02007c0c */ /* 0x040fe2000bfc6270 */
[----:B------:R-:W-:Y:S02]  /*16e0*/  VIADD R10, R2, 0x20 ;  /* 0x00000020020a7836 */ /* 0x000fe40000000000 */
[----:B------:R-:W-:-:S03]  /*16f0*/  IMAD.HI.U32 R6, R0, R4, RZ ;  /* 0x0000000400067227 */ /* 0x000fc600078e00ff */
[----:B------:R-:W-:Y:S01]  /*1700*/  ISETP.GE.AND P3, PT, R10, UR12, PT ;  /* 0x0000000c0a007c0c */ /* 0x000fe2000bf66270 */
[----:B------:R-:W-:Y:S02]  /*1710*/  IMAD.IADD R3, R149, 0x1, -R3 ;  /* 0x0000000195037824 */ /* 0x000fe400078e0a03 */
[----:B------:R-:W-:Y:S02]  /*1720*/  IMAD.MOV R0, RZ, RZ, -R6 ;  /* 0x000000ffff007224 */ /* 0x000fe400078e0a06 */
[----:B------:R-:W-:Y:S01]  /*1730*/  IMAD.SHL.U32 R12, R3, 0x8, RZ ;  /* 0x00000008030c7824 */ /* 0x000fe200078e00ff */
[----:B------:R-:W-:Y:S01]  /*1740*/  SHF.R.S32.HI R3, RZ, 0x1f, R2 ;  /* 0x0000001fff037819 */ /* 0x000fe20000011402 */
[----:B------:R-:W-:-:S03]  /*1750*/  IMAD R0, R14, R0, R4 ;  /* 0x000000000e007224 */ /* 0x000fc600078e0204 */
[----:B------:R-:W-:Y:S01]  /*1760*/  SHF.R.S32.HI R13, RZ, 0x1f, R12 ;  /* 0x0000001fff0d7819 */ /* 0x000fe2000001140c */
[----:B------:R-:W-:Y:S01]  /*1770*/  IMAD.WIDE R26, R7, 0x80, R2 ;  /* 0x00000080071a7825 */ /* 0x000fe200078e0202 */
[----:B------:R-:W-:Y:S01]  /*1780*/  IADD3 R4, P0, R12, UR22, RZ ;  /* 0x000000160c047c10 */ /* 0x000fe2000ff1e0ff */
[----:B------:R-:W2:Y:S01]  /*1790*/  @!P3 LDC.64 R8, c[0x0][0x240] ;  /* 0x00009000ff08bb82 */ /* 0x000ea20000000a00 */
[----:B------:R-:W-:Y:S01]  /*17a0*/  ISETP.GT.U32.AND P4, PT, R14, R0, PT ;  /* 0x000000000e00720c */ /* 0x000fe20003f84070 */
[----:B------:R-:W3:Y:S01]  /*17b0*/  @!P3 S2R R29, SR_CgaCtaId ;  /* 0x00000000001db919 */ /* 0x000ee20000008800 */
[----:B------:R-:W-:Y:S01]  /*17c0*/  IADD3.X R5, R13, UR9, RZ, P0, !PT ;  /* 0x000000090d057c10 */ /* 0x000fe200087fe4ff */
[----:B------:R-:W-:Y:S01]  /*17d0*/  @UP0 ULDC.64 UR8, c[0x0][0x248] ;  /* 0x0000920000080ab9 */ /* 0x000fe20000000a00 */
[----:B------:R-:W-:Y:S01]  /*17e0*/  ISETP.GE.AND P0, PT, R2, UR12, PT ;  /* 0x0000000c02007c0c */ /* 0x000fe2000bf06270 */
[----:B------:R-:W-:Y:S01]  /*17f0*/  @UP0 UIMAD.WIDE.U32 UR26, UR19, UR8, URZ ;  /* 0x00000008131a02a5 */ /* 0x000fe2000f8e003f */
[----:B------:R-:W-:Y:S01]  /*1800*/  IMAD.WIDE.U32 R22, R11, UR4, R4 ;  /* 0x000000040b167c25 */ /* 0x000fe2000f8e0004 */
[----:B------:R-:W-:Y:S01]  /*1810*/  @!P3 IADD3 R4, P1, R26, 0x20, RZ ;  /* 0x000000201a04b810 */ /* 0x000fe20007f3e0ff */
[----:B------:R-:W-:Y:S01]  /*1820*/  @UP0 UIMAD UR19, UR19, UR9, URZ ;  /* 0x00000009131302a4 */ /* 0x000fe2000f8e023f */
[----:B------:R-:W-:Y:S01]  /*1830*/  LOP3.LUT R5, R21, UR4, RZ, 0x3c, !PT ;  /* 0x0000000415057c12 */ /* 0x000fe2000f8e3cff */
[----:B------:R-:W-:Y:S01]  /*1840*/  VIADD R17, R23, UR7 ;  /* 0x0000000717117c36 */ /* 0x000fe20008000000 */
[----:B------:R-:W4:Y:S02]  /*1850*/  S2UR UR4, SR_CgaCtaId ;  /* 0x00000000000479c3 */ /* 0x000f240000008800 */
[----:B------:R-:W-:Y:S01]  /*1860*/  @!P4 IMAD.IADD R0, R0, 0x1, -R14 ;  /* 0x000000010000c824 */ /* 0x000fe200078e0a0e */
[----:B------:R-:W-:Y:S01]  /*1870*/  @UP0 UIADD3 UR19, UR27, UR19, URZ ;  /* 0x000000131b130290 */ /* 0x000fe2000fffe03f */
[----:B------:R-:W-:-:S02]  /*1880*/  @!P4 VIADD R6, R6, 0x1 ;  /* 0x000000010606c836 */ /* 0x000fc40000000000 */
[----:B------:R-:W-:Y:S01]  /*1890*/  @!P3 IMAD.MOV.U32 R16, RZ, RZ, R22 ;  /* 0x000000ffff10b224 */ /* 0x000fe200078e0016 */
[----:B------:R-:W-:Y:S01]  /*18a0*/  ISETP.GE.U32.AND P2, PT, R0, R14, PT ;  /* 0x0000000e0000720c */ /* 0x000fe20003f46070 */
[----:B------:R-:W-:Y:S01]  /*18b0*/  @!P3 IMAD.X R0, RZ, RZ, R27, P1 ;  /* 0x000000ffff00b224 */ /* 0x000fe200008e061b */
[----:B------:R-:W5:Y:S01]  /*18c0*/  @!P0 LDC.64 R18, c[0x0][0x240] ;  /* 0x00009000ff128b82 */ /* 0x000f620000000a00 */
[----:B------:R-:W-:Y:S01]  /*18d0*/  ISETP.GE.AND P1, PT, R5, RZ, PT ;  /* 0x000000ff0500720c */ /* 0x000fe20003f26270 */
[----:B------:R-:W-:Y:S02]  /*18e0*/  @!P0 IMAD.MOV.U32 R7, RZ, RZ, R17 ;  /* 0x000000ffff078224 */ /* 0x000fe400078e0011 */
[----:B--2---:R-:W-:-:S04]  /*18f0*/  @!P3 IMAD R0, R0, R8, RZ ;  /* 0x000000080000b224 */ /* 0x004fc800078e02ff */
[----:B------:R-:W2:Y:S01]  /*1900*/  @!P3 LDC.64 R14, c[0x0][0x210] ;  /* 0x00008400ff0ebb82 */ /* 0x000ea20000000a00 */
[----:B------:R-:W-:Y:S02]  /*1910*/  @!P3 IMAD R9, R4, R9, R0 ;  /* 0x000000090409b224 */ /* 0x000fe400078e0200 */
[----:B------:R-:W-:Y:S02]  /*1920*/  VIADD R0, R2, 0x40 ;  /* 0x0000004002007836 */ /* 0x000fe40000000000 */
[----:B------:R-:W-:Y:S02]  /*1930*/  @P2 VIADD R6, R6, 0x1 ;  /* 0x0000000106062836 */ /* 0x000fe40000000000 */
[----:B------:R-:W-:Y:S01]  /*1940*/  @!P3 IMAD.WIDE.U32 R4, R4, R8, R16 ;  /* 0x000000080404b225 */ /* 0x000fe200078e0010 */
[----:B------:R-:W1:Y:S01]  /*1950*/  @!P0 LDC.64 R24, c[0x0][0x210] ;  /* 0x00008400ff188b82 */ /* 0x000e620000000a00 */
[----:B------:R-:W-:Y:S01]  /*1960*/  ISETP.GE.AND P2, PT, R0, UR12, PT ;  /* 0x0000000c00007c0c */ /* 0x000fe2000bf46270 */
[----:B------:R-:W3:Y:S01]  /*1970*/  @!P6 S2R R8, SR_CgaCtaId ;  /* 0x000000000008e919 */ /* 0x000ee20000008800 */
[----:B------:R-:W-:Y:S01]  /*1980*/  IMAD.MOV.U32 R20, RZ, RZ, R6 ;  /* 0x000000ffff147224 */ /* 0x000fe200078e0006 */
[----:B----4-:R-:W-:Y:S01]  /*1990*/  ULEA UR4, UR4, UR6, 0x18 ;  /* 0x0000000604047291 */ /* 0x010fe2000f8ec03f */
[----:B------:R-:W-:-:S02]  /*19a0*/  VIADD R0, R2, 0x60 ;  /* 0x0000006002007836 */ /* 0x000fc40000000000 */
[----:B------:R-:W-:Y:S01]  /*19b0*/  @!P1 IMAD.MOV R20, RZ, RZ, -R20 ;  /* 0x000000ffff149224 */ /* 0x000fe200078e0a14 */
[----:B------:R-:W-:Y:S01]  /*19c0*/  @!P5 LOP3.LUT R20, RZ, R21, RZ, 0x33, !PT ;  /* 0x00000015ff14d212 */ /* 0x000fe200078e33ff */
[----:B-----5:R-:W-:Y:S01]  /*19d0*/  @!P0 IMAD R6, R27, R18, RZ ;  /* 0x000000121b068224 */ /* 0x020fe200078e02ff */
[----:B------:R-:W-:Y:S01]  /*19e0*/  ISETP.GE.AND P1, PT, R0, UR12, PT ;  /* 0x0000000c00007c0c */ /* 0x000fe2000bf26270 */
[----:B------:R-:W-:Y:S01]  /*19f0*/  @!P3 IMAD.IADD R5, R5, 0x1, R9 ;  /* 0x000000010505b824 */ /* 0x000fe200078e0209 */
[----:B------:R-:W-:Y:S01]  /*1a00*/  ISETP.GE.AND P5, PT, R10, UR10, PT ;  /* 0x0000000a0a007c0c */ /* 0x000fe2000bfa6270 */
[----:B------:R-:W-:Y:S01]  /*1a10*/  @!P0 IMAD R0, R26, R19, R6 ;  /* 0x000000131a008224 */ /* 0x000fe200078e0206 */
[----:B------:R-:W4:Y:S01]  /*1a20*/  @!P2 S2R R21, SR_CgaCtaId ;  /* 0x000000000015a919 */ /* 0x000f220000008800 */
[----:B------:R-:W-:Y:S01]  /*1a30*/  @!P0 IMAD.MOV.U32 R6, RZ, RZ, R22 ;  /* 0x000000ffff068224 */ /* 0x000fe200078e0016 */
[----:B--2---:R-:W-:Y:S01]  /*1a40*/  @!P3 LEA R14, P4, R4, R14, 0x1 ;  /* 0x0000000e040eb211 */ /* 0x004fe200078808ff */
[----:B------:R-:W-:-:S02]  /*1a50*/  @UP0 ULDC.64 UR6, c[0x0][0x250] ;  /* 0x0000940000060ab9 */ /* 0x000fc40000000a00 */
[----:B------:R-:W-:Y:S01]  /*1a60*/  @!P0 IMAD.WIDE.U32 R6, R26, R18, R6 ;  /* 0x000000121a068225 */ /* 0x000fe200078e0006 */
[----:B------:R-:W-:Y:S01]  /*1a70*/  @!P3 LEA.HI.X R15, R4, R15, R5, 0x1, P4 ;  /* 0x0000000f040fb211 */ /* 0x000fe200020f0c05 */
[----:B------:R-:W2:Y:S01]  /*1a80*/  @!P2 LDC.64 R18, c[0x0][0x240] ;  /* 0x00009000ff12ab82 */ /* 0x000ea20000000a00 */
[----:B------:R-:W-:Y:S01]  /*1a90*/  @UP0 UIMAD.WIDE.U32 UR22, UR20, UR6, URZ ;  /* 0x00000006141602a5 */ /* 0x000fe2000f8e003f */
[----:B------:R-:W5:Y:S01]  /*1aa0*/  @!P1 S2R R11, SR_CgaCtaId ;  /* 0x00000000000b9919 */ /* 0x000f620000008800 */
[----:B------:R-:W-:Y:S01]  /*1ab0*/  @!P0 IMAD.IADD R0, R7, 0x1, R0 ;  /* 0x0000000107008824 */ /* 0x000fe200078e0200 */
[----:B-1----:R-:W-:Y:S01]  /*1ac0*/  @!P0 LEA R4, P4, R6, R24, 0x1 ;  /* 0x0000001806048211 */ /* 0x002fe200078808ff */
[----:B------:R-:W-:Y:S01]  /*1ad0*/  @UP0 UIMAD UR20, UR20, UR7, URZ ;  /* 0x00000007141402a4 */ /* 0x000fe2000f8e023f */
[----:B------:R-:W-:Y:S02]  /*1ae0*/  LEA.HI R24, R28, R149, RZ, 0x4 ;  /* 0x000000951c187211 */ /* 0x000fe400078f20ff */
[----:B------:R-:W-:Y:S01]  /*1af0*/  @!P0 LEA.HI.X R5, R6, R25, R0, 0x1, P4 ;  /* 0x0000001906058211 */ /* 0x000fe200020f0c00 */
[----:B------:R-:W-:Y:S01]  /*1b00*/  IMAD.SHL.U32 R0, R32, 0x40, RZ ;  /* 0x0000004020007824 */ /* 0x000fe200078e00ff */
[----:B------:R-:W-:Y:S01]  /*1b10*/  LEA.HI R7, R30, R2, RZ, 0x1 ;  /* 0x000000021e077211 */ /* 0x000fe200078f08ff */
[----:B------:R-:W1:Y:S01]  /*1b20*/  @!P5 S2R R28, SR_CgaCtaId ;  /* 0x00000000001cd919 */ /* 0x000e620000008800 */
[----:B------:R-:W-:Y:S01]  /*1b30*/  @!P6 MOV R6, 0x400 ;  /* 0x000004000006e802 */ /* 0x000fe20000000f00 */
[----:B------:R-:W-:Y:S01]  /*1b40*/  @UP0 UIADD3 UR20, UR23, UR20, URZ ;  /* 0x0000001417140290 */ /* 0x000fe2000fffe03f */
[----:B------:R-:W-:-:S02]  /*1b50*/  LOP3.LUT R0, R0, 0xc0, RZ, 0xc0, !PT ;  /* 0x000000c000007812 */ /* 0x000fc400078ec0ff */
[----:B------:R-:W-:Y:S02]  /*1b60*/  SHF.R.S32.HI R9, RZ, 0x4, R24 ;  /* 0x00000004ff097819 */ /* 0x000fe40000011418 */
[----:B------:R-:W-:Y:S02]  /*1b70*/  LOP3.LUT R7, R7, 0x7fffffe, RZ, 0xc0, !PT ;  /* 0x07fffffe07077812 */ /* 0x000fe400078ec0ff */
[----:B---3--:R-:W-:Y:S02]  /*1b80*/  @!P6 LEA R35, R8, R6, 0x18 ;  /* 0x000000060823e211 */ /* 0x008fe400078ec0ff */
[----:B------:R-:W-:Y:S01]  /*1b90*/  ISETP.GE.AND P4, PT, R10, UR10, PT ;  /* 0x0000000a0a007c0c */ /* 0x000fe2000bf86270 */
[----:B------:R-:W-:Y:S01]  /*1ba0*/  IMAD.IADD R7, R2, 0x1, -R7 ;  /* 0x0000000102077824 */ /* 0x000fe200078e0a07 */
[----:B------:R-:W-:Y:S02]  /*1bb0*/  LOP3.LUT R8, R0, 0x18, R12, 0xf8, !PT ;  /* 0x0000001800087812 */ /* 0x000fe400078ef80c */
[----:B------:R-:W-:Y:S01]  /*1bc0*/  LEA.HI R10, R24, R9, RZ, 0x1 ;  /* 0x00000009180a7211 */ /* 0x000fe200078f08ff */
[----:B------:R-:W-:Y:S01]  /*1bd0*/  IMAD R7, R145, 0x8, R7 ;  /* 0x0000000891077824 */ /* 0x000fe200078e0207 */
[----:B------:R-:W-:-:S02]  /*1be0*/  SHF.R.U32.HI R0, RZ, 0x3, R0 ;  /* 0x00000003ff007819 */ /* 0x000fc40000011600 */
[----:B------:R-:W-:Y:S02]  /*1bf0*/  LOP3.LUT R6, R10, 0xfffffffe, RZ, 0xc0, !PT ;  /* 0xfffffffe0a067812 */ /* 0x000fe400078ec0ff */
[----:B------:R-:W-:-:S03]  /*1c00*/  LOP3.LUT R0, R8, R0, RZ, 0x3c, !PT ;  /* 0x0000000008007212 */ /* 0x000fc600078e3cff */
[----:B------:R-:W-:Y:S01]  /*1c10*/  IMAD.IADD R33, R9, 0x1, -R6 ;  /* 0x0000000109217824 */ /* 0x000fe200078e0a06 */
[----:B------:R-:W-:Y:S01]  /*1c20*/  @!P3 MOV R9, 0x400 ;  /* 0x000004000009b802 */ /* 0x000fe20000000f00 */
[----:B------:R-:W-:Y:S01]  /*1c30*/  IMAD.U32 R10, R7, 0x20, R0 ;  /* 0x00000020070a7824 */ /* 0x000fe200078e0000 */
[----:B------:R-:W-:Y:S02]  /*1c40*/  @!P1 MOV R0, 0x400 ;  /* 0x0000040000009802 */ /* 0x000fe40000000f00 */
[----:B------:R-:W-:Y:S02]  /*1c50*/  @!P3 LEA R9, R29, R9, 0x18 ;  /* 0x000000091d09b211 */ /* 0x000fe400078ec0ff */
[----:B------:R-:W-:Y:S02]  /*1c60*/  LEA R234, R10, UR4, 0x1 ;  /* 0x000000040aea7c11 */ /* 0x000fe4000f8e08ff */
[----:B-----5:R-:W-:Y:S02]  /*1c70*/  @!P1 LEA R29, R11, R0, 0x18 ;  /* 0x000000000b1d9211 */ /* 0x020fe400078ec0ff */
[----:B------:R-:W-:Y:S01]  /*1c80*/  LOP3.LUT R0, R24, 0xfffffff0, RZ, 0xc0, !PT ;  /* 0xfffffff018007812 */ /* 0x000fe200078ec0ff */
[----:B------:R-:W-:Y:S01]  /*1c90*/  @!PT LDS RZ, [RZ] ;  /* 0x00000000fffff984 */ /* 0x000fe20000000800 */
[----:B------:R-:W-:Y:S01]  /*1ca0*/  @!PT LDS RZ, [RZ] ;  /* 0x00000000fffff984 */ /* 0x000fe20000000800 */
[----:B------:R-:W-:Y:S01]  /*1cb0*/  @!PT LDS RZ, [RZ] ;  /* 0x00000000fffff984 */ /* 0x000fe20000000800 */
[----:B------:R-:W-:Y:S01]  /*1cc0*/  @!P0 LDGSTS.E.BYPASS.LTC128B.128 [R234], desc[UR34][R4.64] ;  /* 0x0000000004ea8fae */ /* 0x000fe2000b901d62 */
[----:B------:R-:W-:Y:S01]  /*1cd0*/  @!P2 MOV R6, 0x400 ;  /* 0x000004000006a802 */ /* 0x000fe20000000f00 */
[----:B------:R-:W3:Y:S02]  /*1ce0*/  @!P2 LDC.64 R24, c[0x0][0x210] ;  /* 0x00008400ff18ab82 */ /* 0x000ee40000000a00 */
[----:B------:R-:W-:Y:S01]  /*1cf0*/  @!P0 LDGSTS.E.BYPASS.LTC128B.128 [R234+0x2000], desc[UR34][R4.64+0x40] ;  /* 0x0200004004ea8fae */ /* 0x000fe2000b901d62 */
[----:B----4-:R-:W-:Y:S01]  /*1d00*/  @!P2 LEA R31, R21, R6, 0x18 ;  /* 0x00000006151fa211 */ /* 0x010fe200078ec0ff */
[----:B------:R-:W-:-:S02]  /*1d10*/  IMAD.IADD R0, R149, 0x1, -R0 ;  /* 0x0000000195007824 */ /* 0x000fc400078e0a00 */
[----:B------:R4:W-:Y:S01]  /*1d20*/  @!P0 LDGSTS.E.BYPASS.LTC128B.128 [R234+0x4000], desc[UR34][R4.64+0x80] ;  /* 0x0400008004ea8fae */ /* 0x0009e2000b901d62 */
[----:B------:R-:W-:Y:S02]  /*1d30*/  @!P2 IADD3 R6, P0, R26, 0x40, RZ ;  /* 0x000000401a06a810 */ /* 0x000fe40007f1e0ff */
[----:B------:R-:W-:Y:S02]  /*1d40*/  LEA.HI R8, R0, R0, RZ, 0x1 ;  /* 0x0000000000087211 */ /* 0x000fe400078f08ff */
[----:B------:R-:W-:-:S04]  /*1d50*/  SHF.R.S32.HI R7, RZ, 0x1f, R0 ;  /* 0x0000001fff077819 */ /* 0x000fc80000011400 */
[----:B------:R-:W-:Y:S02]  /*1d60*/  LEA.HI R37, R7, R0, RZ, 0x3 ;  /* 0x0000000007257211 */ /* 0x000fe400078f18ff */
[----:B----4-:R-:W-:Y:S02]  /*1d70*/  @!P5 MOV R4, 0x400 ;  /* 0x000004000004d802 */ /* 0x010fe40000000f00 */
[----:B------:R-:W-:Y:S02]  /*1d80*/  LOP3.LUT R5, R8, 0x7fffffe, RZ, 0xc0, !PT ;  /* 0x07fffffe08057812 */ /* 0x000fe400078ec0ff */
[----:B-1----:R-:W-:Y:S01]  /*1d90*/  @!P5 LEA R28, R28, R4, 0x18 ;  /* 0x000000041c1cd211 */ /* 0x002fe200078ec0ff */
[----:B------:R-:W-:Y:S01]  /*1da0*/  @!P2 IMAD.X R4, RZ, RZ, R27, P0 ;  /* 0x000000ffff04a224 */ /* 0x000fe200000e061b */
[----:B------:R-:W-:Y:S01]  /*1db0*/  @!P1 IADD3 R21, P0, R26, 0x60, RZ ;  /* 0x000000601a159810 */ /* 0x000fe20007f1e0ff */
[----:B------:R-:W-:Y:S02]  /*1dc0*/  IMAD.IADD R147, R0, 0x1, -R5 ;  /* 0x0000000100937824 */ /* 0x000fe400078e0a05 */
[----:B--2---:R-:W-:-:S02]  /*1dd0*/  @!P2 IMAD R4, R4, R18, RZ ;  /* 0x000000120404a224 */ /* 0x004fc400078e02ff */
[----:B------:R-:W-:Y:S02]  /*1de0*/  @!P2 IMAD.MOV.U32 R5, RZ, RZ, R17 ;  /* 0x000000ffff05a224 */ /* 0x000fe400078e0011 */
[----:B------:R-:W-:Y:S02]  /*1df0*/  @!P2 IMAD R7, R6, R19, R4 ;  /* 0x000000130607a224 */ /* 0x000fe400078e0204 */
[----:B------:R-:W-:Y:S02]  /*1e00*/  @!P2 IMAD.MOV.U32 R4, RZ, RZ, R22 ;  /* 0x000000ffff04a224 */ /* 0x000fe400078e0016 */
[----:B------:R-:W-:Y:S02]  /*1e10*/  @!P3 IMAD R0, R10, 0x2, R9 ;  /* 0x000000020a00b824 */ /* 0x000fe400078e0209 */
[----:B------:R-:W-:Y:S01]  /*1e20*/  @!P2 IMAD.WIDE.U32 R4, R6, R18, R4 ;  /* 0x000000120604a225 */ /* 0x000fe200078e0004 */
[----:B------:R-:W-:Y:S02]  /*1e30*/  SHF.R.S32.HI R18, RZ, 0x1, R8 ;  /* 0x00000001ff127819 */ /* 0x000fe40000011408 */
[----:B------:R-:W-:Y:S01]  /*1e40*/  @!P3 LDGSTS.E.BYPASS.LTC128B.128 [R0+0x800], desc[UR34][R14.64] ;  /* 0x008000000e00bfae */ /* 0x000fe2000b901d62 */
[----:B------:R-:W-:Y:S01]  /*1e50*/  @!P1 IMAD.X R30, RZ, RZ, R27, P0 ;  /* 0x000000ffff1e9224 */ /* 0x000fe200000e061b */
[C---:B---3--:R-:W-:Y:S01]  /*1e60*/  @!P2 LEA R6, P0, R4.reuse, R24, 0x1 ;  /* 0x000000180406a211 */ /* 0x048fe200078008ff */
[----:B------:R-:W-:Y:S01]  /*1e70*/  @!P2 IMAD.IADD R7, R5, 0x1, R7 ;  /* 0x000000010507a824 */ /* 0x000fe200078e0207 */
[----:B------:R-:W-:Y:S04]  /*1e80*/  @!P3 LDGSTS.E.BYPASS.LTC128B.128 [R0+0x2800], desc[UR34][R14.64+0x40] ;  /* 0x028000400e00bfae */ /* 0x000fe8000b901d62 */
[----:B------:R1:W-:Y:S01]  /*1e90*/  @!P3 LDGSTS.E.BYPASS.LTC128B.128 [R0+0x4800], desc[UR34][R14.64+0x80] ;  /* 0x048000800e00bfae */ /* 0x0003e2000b901d62 */
[----:B------:R-:W-:-:S02]  /*1ea0*/  @!P2 LEA.HI.X R7, R4, R25, R7, 0x1, P0 ;  /* 0x000000190407a211 */ /* 0x000fc400000f0c07 */
[----:B------:R-:W-:Y:S02]  /*1eb0*/  PLOP3.LUT P0, PT, PT, PT, UP0, 0x80, 0x0 ;  /* 0x000000000000781c */ /* 0x000fe40003f0f008 */
[----:B------:R-:W-:Y:S02]  /*1ec0*/  ISETP.GE.AND P3, PT, R2, UR10, PT ;  /* 0x0000000a02007c0c */ /* 0x000fe4000bf66270 */
[----:B-1----:R-:W-:Y:S02]  /*1ed0*/  LOP3.LUT R0, R34, 0xfffffff8, RZ, 0xc0, !PT ;  /* 0xfffffff822007812 */ /* 0x002fe400078ec0ff */
[----:B------:R-:W-:-:S03]  /*1ee0*/  SHF.R.S32.HI R14, RZ, 0x1f, R8 ;  /* 0x0000001fff0e7819 */ /* 0x000fc60000011408 */
[----:B------:R-:W-:-:S05]  /*1ef0*/  IMAD.IADD R5, R149, 0x1, -R0 ;  /* 0x0000000195057824 */ /* 0x000fca00078e0a00 */
[----:B------:R-:W-:-:S04]  /*1f00*/  LEA.HI R0, R5, R5, RZ, 0x1 ;  /* 0x0000000505007211 */ /* 0x000fc800078f08ff */
[----:B------:R-:W-:Y:S02]  /*1f10*/  LOP3.LUT R4, R0, 0x3fffffe, RZ, 0xc0, !PT ;  /* 0x03fffffe00047812 */ /* 0x000fe400078ec0ff */
[----:B------:R-:W-:-:S03]  /*1f20*/  SHF.R.S32.HI R36, RZ, 0x1, R0 ;  /* 0x00000001ff247819 */ /* 0x000fc60000011400 */
        /* <DEDUP_REMOVED lines=14> */
.L_x_794:
[----:B------:R-:W-:Y:S05]  /*2010*/  @P0 BRA `(.L_x_795) ;  /* 0x0000000000340947 */ /* 0x000fea0003800000 */
        /* <DEDUP_REMOVED lines=9> */
[----:B------:R-:W-:-:S03]  /*20b0*/  UMOV UR20, UR22 ;  /* 0x0000001600147c82 */ /* 0x000fc60008000000 */
[----:B------:R-:W-:Y:S02]  /*20c0*/  UIMAD UR11, UR14, UR11, UR15 ;  /* 0x0000000b0e0b72a4 */ /* 0x000fe4000f8e020f */
[----:B------:R-:W-:-:S04]  /*20d0*/  UIMAD.WIDE.U32 UR22, UR14, UR10, UR20 ;  /* 0x0000000a0e1672a5 */ /* 0x000fc8000f8e0014 */
[----:B------:R-:W-:-:S12]  /*20e0*/  UIADD3 UR20, UR23, UR11, URZ ;  /* 0x0000000b17147290 */ /* 0x000fd8000fffe03f */
.L_x_795:
[C---:B------:R-:W-:Y:S01]  /*20f0*/  IMAD R0, R3.reuse, UR8, RZ ;  /* 0x0000000803007c24 */ /* 0x040fe2000f8e02ff */
[----:B------:R-:W1:Y:S01]  /*2100*/  @!P1 LDC.64 R26, c[0x0][0x240] ;  /* 0x00009000ff1a9b82 */ /* 0x000e620000000a00 */
[--C-:B------:R-:W-:Y:S01]  /*2110*/  IMAD.WIDE.U32 R4, R2, UR8, R12.reuse ;  /* 0x0000000802047c25 */ /* 0x100fe2000f8e000c */
[----:B------:R-:W-:Y:S01]  /*2120*/  ULDC.64 UR14, c[0x0][0x260] ;  /* 0x00009800000e7ab9 */ /* 0x000fe20000000a00 */
[----:B------:R-:W-:Y:S02]  /*2130*/  USHF.L.U64.HI UR25, UR8, 0x6, UR9 ;  /* 0x0000000608197899 */ /* 0x000fe40008010209 */
[----:B------:R-:W-:Y:S01]  /*2140*/  IMAD R11, R3, UR6, RZ ;  /* 0x00000006030b7c24 */ /* 0x000fe2000f8e02ff */
[----:B------:R-:W-:Y:S01]  /*2150*/  IADD3 R4, P0, R4, UR26, RZ ;  /* 0x0000001a04047c10 */ /* 0x000fe2000ff1e0ff */
[----:B------:R-:W-:Y:S01]  /*2160*/  IMAD.WIDE.U32 R8, R2, UR6, R12 ;  /* 0x0000000602087c25 */ /* 0x000fe2000f8e000c */
[----:B------:R-:W2:Y:S01]  /*2170*/  @!P5 LDC.64 R24, c[0x0][0x218] ;  /* 0x00008600ff18db82 */ /* 0x000ea20000000a00 */
[----:B------:R-:W-:-:S02]  /*2180*/  USHF.L.U32 UR26, UR8, 0x6, URZ ;  /* 0x00000006081a7899 */ /* 0x000fc4000800063f */
[----:B------:R-:W-:Y:S01]  /*2190*/  IMAD R3, R2, UR9, R0 ;  /* 0x0000000902037c24 */ /* 0x000fe2000f8e0200 */
[----:B------:R-:W-:Y:S01]  /*21a0*/  LEA.HI R0, R14, R18, RZ, 0x2 ;  /* 0x000000120e007211 */ /* 0x000fe200078f10ff */
[----:B------:R-:W-:Y:S01]  /*21b0*/  IMAD R13, R2, UR7, R11 ;  /* 0x00000007020d7c24 */ /* 0x000fe2000f8e020b */
[----:B------:R-:W-:Y:S01]  /*21c0*/  ULDC.64 UR10, c[0x0][0x268] ;  /* 0x00009a00000a7ab9 */ /* 0x000fe20000000a00 */
[----:B------:R-:W-:Y:S01]  /*21d0*/  IMAD.SHL.U32 R2, R36, 0x40, RZ ;  /* 0x0000004024027824 */ /* 0x000fe200078e00ff */
[----:B------:R-:W-:Y:S01]  /*21e0*/  IADD3.X R5, R5, UR19, R3, P0, !PT ;  /* 0x0000001305057c10 */ /* 0x000fe200087fe403 */
[----:B------:R-:W-:Y:S01]  /*21f0*/  IMAD.SHL.U32 R3, R32, 0x8, RZ ;  /* 0x0000000820037824 */ /* 0x000fe200078e00ff */
[----:B------:R-:W-:Y:S01]  /*2200*/  LOP3.LUT R11, R0, 0xfffffffc, RZ, 0xc0, !PT ;  /* 0xfffffffc000b7812 */ /* 0x000fe200078ec0ff */
[----:B------:R-:W-:Y:S01]  /*2210*/  @!P5 IMAD R14, R10, 0x2, R28 ;  /* 0x000000020a0ed824 */ /* 0x000fe200078e021c */
[----:B------:R-:W-:Y:S01]  /*2220*/  LOP3.LUT R2, R2, 0xc0, RZ, 0xc0, !PT ;  /* 0x000000c002027812 */ /* 0x000fe200078ec0ff */
[----:B------:R-:W-:Y:S01]  /*2230*/  @!P2 IMAD R0, R10, 0x2, R31 ;  /* 0x000000020a00a824 */ /* 0x000fe200078e021f */
[----:B------:R-:W-:Y:S01]  /*2240*/  IADD3 R12, P0, R8, UR22, RZ ;  /* 0x00000016080c7c10 */ /* 0x000fe2000ff1e0ff */
[----:B------:R-:W-:Y:S01]  /*2250*/  IMAD.IADD R28, R18, 0x1, -R11 ;  /* 0x00000001121c7824 */ /* 0x000fe200078e0a0b */
[----:B------:R-:W-:Y:S01]  /*2260*/  LOP3.LUT R3, R2, 0x8, R3, 0xf8, !PT ;  /* 0x0000000802037812 */ /* 0x000fe200078ef803 */
[----:B------:R-:W3:Y:S01]  /*2270*/  @!P1 LDC.64 R18, c[0x0][0x210] ;  /* 0x00008400ff129b82 */ /* 0x000ee20000000a00 */
[----:B------:R-:W-:Y:S01]  /*2280*/  SHF.R.U32.HI R2, RZ, 0x3, R2 ;  /* 0x00000003ff027819 */ /* 0x000fe20000011602 */
[----:B------:R-:W-:Y:S01]  /*2290*/  @!PT LDS RZ, [RZ] ;  /* 0x00000000fffff984 */ /* 0x000fe20000000800 */
[----:B------:R-:W-:Y:S01]  /*22a0*/  @!PT LDS RZ, [RZ] ;  /* 0x00000000fffff984 */ /* 0x000fe20000000800 */
[----:B------:R-:W-:Y:S01]  /*22b0*/  @!PT LDS RZ, [RZ] ;  /* 0x00000000fffff984 */ /* 0x000fe20000000800 */
[----:B------:R-:W-:Y:S01]  /*22c0*/  @!P2 LDGSTS.E.BYPASS.LTC128B.128 [R0+0x1000], desc[UR34][R6.64] ;  /* 0x010000000600afae */ /* 0x000fe2000b901d62 */
[----:B------:R-:W-:Y:S01]  /*22d0*/  IADD3.X R13, R9, UR20, R13, P0, !PT ;  /* 0x00000014090d7c10 */ /* 0x000fe200087fe40d */
[----:B-1----:R-:W-:Y:S01]  /*22e0*/  @!P1 IMAD R8, R30, R26, RZ ;  /* 0x0000001a1e089224 */ /* 0x002fe200078e02ff */
[----:B------:R-:W-:Y:S01]  /*22f0*/  LOP3.LUT R11, R3, R2, RZ, 0x3c, !PT ;  /* 0x00000002030b7212 */ /* 0x000fe200078e3cff */
[----:B------:R-:W-:Y:S01]  /*2300*/  @!P1 IMAD.MOV.U32 R2, RZ, RZ, R22 ;  /* 0x000000ffff029224 */ /* 0x000fe200078e0016 */
[----:B------:R-:W-:Y:S01]  /*2310*/  SHF.R.S32.HI R9, RZ, 0x1f, R20 ;  /* 0x0000001fff097819 */ /* 0x000fe20000011414 */
[----:B------:R-:W1:Y:S01]  /*2320*/  @!P6 LDC.64 R22, c[0x0][0x218] ;  /* 0x00008600ff16eb82 */ /* 0x000e620000000a00 */
[----:B------:R-:W-:Y:S01]  /*2330*/  @!P2 LDGSTS.E.BYPASS.LTC128B.128 [R0+0x3000], desc[UR34][R6.64+0x40] ;  /* 0x030000400600afae */ /* 0x000fe2000b901d62 */
[----:B------:R-:W-:Y:S01]  /*2340*/  @!P1 IMAD.MOV.U32 R3, RZ, RZ, R17 ;  /* 0x000000ffff039224 */ /* 0x000fe200078e0011 */
[----:B------:R-:W-:Y:S01]  /*2350*/  USHF.R.S32.HI UR19, URZ, 0x1f, UR31 ;  /* 0x0000001f3f137899 */ /* 0x000fe2000801141f */
[----:B------:R-:W-:Y:S01]  /*2360*/  IMAD.WIDE.U32 R38, R20, UR14, R4 ;  /* 0x0000000e14267c25 */ /* 0x000fe2000f8e0004 */
[----:B------:R4:W-:Y:S01]  /*2370*/  @!P2 LDGSTS.E.BYPASS.LTC128B.128 [R0+0x5000], desc[UR34][R6.64+0x80] ;  /* 0x050000800600afae */ /* 0x0009e2000b901d62 */
[----:B------:R-:W-:-:S02]  /*2380*/  UIMAD UR20, UR25, UR31, URZ ;  /* 0x0000001f191472a4 */ /* 0x000fc4000f8e023f */
[C---:B------:R-:W-:Y:S01]  /*2390*/  @!P1 IMAD R8, R21.reuse, R27, R8 ;  /* 0x0000001b15089224 */ /* 0x040fe200078e0208 */
[----:B------:R-:W-:Y:S01]  /*23a0*/  USHF.L.U64.HI UR27, UR6, 0x6, UR7 ;  /* 0x00000006061b7899 */ /* 0x000fe20008010207 */
[----:B------:R-:W-:Y:S01]  /*23b0*/  @!P1 IMAD.WIDE.U32 R4, R21, R26, R2 ;  /* 0x0000001a15049225 */ /* 0x000fe200078e0002 */
[----:B------:R-:W-:Y:S01]  /*23c0*/  UIMAD UR20, UR19, UR26, UR20 ;  /* 0x0000001a131472a4 */ /* 0x000fe2000f8e0214 */
[----:B------:R-:W-:Y:S01]  /*23d0*/  STL.64 [R1+0x78], R38 ;  /* 0x0000782601007387 */ /* 0x000fe20000100a00 */
[----:B------:R-:W-:Y:S01]  /*23e0*/  USHF.L.U32 UR28, UR6, 0x6, URZ ;  /* 0x00000006061c7899 */ /* 0x000fe2000800063f */
[C---:B------:R-:W-:Y:S01]  /*23f0*/  @!P1 IMAD R16, R10.reuse, 0x2, R29 ;  /* 0x000000020a109824 */ /* 0x040fe200078e021d */
[----:B------:R-:W-:Y:S01]  /*2400*/  USHF.L.U32 UR38, UR6, 0x5, URZ ;  /* 0x0000000506267899 */ /* 0x000fe2000800063f */
[----:B------:R-:W-:Y:S01]  /*2410*/  @!P6 IMAD R15, R10, 0x2, R35 ;  /* 0x000000020a0fe824 */ /* 0x000fe200078e0223 */
[----:B------:R-:W-:Y:S01]  /*2420*/  USHF.L.U64.HI UR33, UR6, 0x5, UR7 ;  /* 0x0000000506217899 */ /* 0x000fe20008010207 */
[----:B------:R-:W-:Y:S01]  /*2430*/  IMAD.U32 R10, RZ, RZ, UR31 ;  /* 0x0000001fff0a7e24 */ /* 0x000fe2000f8e00ff */
[----:B------:R-:W-:Y:S01]  /*2440*/  UIADD3 UR13, UR17, -UR13, -UR18 ;  /* 0x8000000d110d7290 */ /* 0x000fe2000fffe812 */
[----:B------:R-:W-:Y:S01]  /*2450*/  IMAD.MOV.U32 R156, RZ, RZ, R38 ;  /* 0x000000ffff9c7224 */ /* 0x000fe200078e0026 */
[----:B------:R-:W-:Y:S01]  /*2460*/  UISETP.GT.AND UP0, UPT, UR31, UR24, UPT ;  /* 0x000000181f00728c */ /* 0x000fe2000bf04270 */
[----:B------:R-:W-:-:S02]  /*2470*/  IMAD.WIDE.U32 R30, R20, UR10, R12 ;  /* 0x0000000a141e7c25 */ /* 0x000fc4000f8e000c */
[----:B------:R-:W5:Y:S02]  /*2480*/  @!P4 LDC.64 R12, c[0x0][0x220] ;  /* 0x00008800ff0ccb82 */ /* 0x000f640000000a00 */
[----:B------:R-:W-:Y:S02]  /*2490*/  IMAD.MOV.U32 R26, RZ, RZ, R30 ;  /* 0x000000ffff1a7224 */ /* 0x000fe400078e001e */
[----:B------:R-:W-:Y:S02]  /*24a0*/  IMAD.SHL.U32 R149, R149, 0x2, RZ ;  /* 0x0000000295957824 */ /* 0x000fe400078e00ff */
[----:B----4-:R-:W-:Y:S01]  /*24b0*/  IMAD R0, R9, UR14, RZ ;  /* 0x0000000e09007c24 */ /* 0x010fe2000f8e02ff */
[----:B---3--:R-:W-:Y:S01]  /*24c0*/  @!P1 LEA R6, P0, R4, R18, 0x1 ;  /* 0x0000001204069211 */ /* 0x008fe200078008ff */
[----:B------:R-:W-:Y:S01]  /*24d0*/  USHF.L.U64.HI UR14, UR8, 0x5, UR9 ;  /* 0x00000005080e7899 */ /* 0x000fe20008010209 */
[----:B------:R-:W-:Y:S01]  /*24e0*/  LOP3.LUT R154, R149, 0x6, RZ, 0xc0, !PT ;  /* 0x00000006959a7812 */ /* 0x000fe200078ec0ff */
[----:B------:R-:W-:Y:S01]  /*24f0*/  IMAD R0, R20, UR15, R0 ;  /* 0x0000000f14007c24 */ /* 0x000fe2000f8e0200 */
[----:B------:R-:W-:-:S03]  /*2500*/  USHF.L.U32 UR15, UR8, 0x5, URZ ;  /* 0x00000005080f7899 */ /* 0x000fc6000800063f */
[----:B------:R-:W-:Y:S02]  /*2510*/  IMAD.IADD R157, R39, 0x1, R0 ;  /* 0x00000001279d7824 */ /* 0x000fe400078e0200 */
[----:B------:R-:W-:Y:S02]  /*2520*/  @!P1 IMAD.IADD R0, R5, 0x1, R8 ;  /* 0x0000000105009824 */ /* 0x000fe400078e0208 */
[----:B------:R-:W-:Y:S01]  /*2530*/  IMAD.WIDE.U32 R2, R10, UR26, R156 ;  /* 0x0000001a0a027c25 */ /* 0x000fe2000f8e009c */
[----:B------:R-:W-:Y:S02]  /*2540*/  STL.64 [R1+0x70], R156 ;  /* 0x0000709c01007387 */ /* 0x000fe40000100a00 */
[----:B------:R-:W-:Y:S01]  /*2550*/  @!P1 LEA.HI.X R7, R4, R19, R0, 0x1, P0 ;  /* 0x0000001304079211 */ /* 0x000fe200000f0c00 */
[----:B------:R-:W-:Y:S01]  /*2560*/  IMAD R5, R9, UR10, RZ ;  /* 0x0000000a09057c24 */ /* 0x000fe2000f8e02ff */
[C---:B-1----:R-:W-:Y:S01]  /*2570*/  @!P6 LEA R4, P2, R2.reuse, R22, 0x1 ;  /* 0x000000160204e211 */ /* 0x042fe200078408ff */
[----:B------:R-:W-:Y:S01]  /*2580*/  VIADD R0, R3, UR20 ;  /* 0x0000001403007c36 */ /* 0x000fe20008000000 */
[----:B------:R-:W-:Y:S01]  /*2590*/  @!P5 IADD3 R3, P0, R2, UR15, RZ ;  /* 0x0000000f0203dc10 */ /* 0x000fe2000ff1e0ff */
[----:B------:R-:W-:Y:S01]  /*25a0*/  IMAD R20, R20, UR11, R5 ;  /* 0x0000000b14147c24 */ /* 0x000fe2000f8e0205 */
[----:B------:R-:W-:Y:S01]  /*25b0*/  @!P1 LDGSTS.E.BYPASS.LTC128B.128 [R16+0x1800], desc[UR34][R6.64] ;  /* 0x0180000006109fae */ /* 0x000fe2000b901d62 */
[----:B------:R-:W1:Y:S01]  /*25c0*/  @!P3 LDC.64 R8, c[0x0][0x220] ;  /* 0x00008800ff08bb82 */ /* 0x000e620000000a00 */
[----:B------:R-:W-:Y:S01]  /*25d0*/  @!P6 LEA.HI.X R5, R2, R23, R0, 0x1, P2 ;  /* 0x000000170205e211 */ /* 0x000fe200010f0c00 */
[----:B------:R-:W-:Y:S01]  /*25e0*/  UIMAD UR10, UR27, UR31, URZ ;  /* 0x0000001f1b0a72a4 */ /* 0x000fe2000f8e023f */
[----:B------:R-:W-:Y:S01]  /*25f0*/  @!P5 IADD3.X R0, R0, UR14, RZ, P0, !PT ;  /* 0x0000000e0000dc10 */ /* 0x000fe200087fe4ff */
[----:B------:R-:W-:Y:S01]  /*2600*/  @!P1 LDGSTS.E.BYPASS.LTC128B.128 [R16+0x3800], desc[UR34][R6.64+0x40] ;  /* 0x0380004006109fae */ /* 0x000fe2000b901d62 */
[----:B--2---:R-:W-:Y:S01]  /*2610*/  @!P5 LEA R2, P0, R3, R24, 0x1 ;  /* 0x000000180302d211 */ /* 0x004fe200078008ff */
[----:B------:R-:W-:Y:S01]  /*2620*/  IMAD.IADD R27, R31, 0x1, R20 ;  /* 0x000000011f1b7824 */ /* 0x000fe200078e0214 */
[----:B------:R-:W-:Y:S01]  /*2630*/  UIMAD UR19, UR19, UR28, UR10 ;  /* 0x0000001c131372a4 */ /* 0x000fe2000f8e020a */
[----:B------:R2:W-:Y:S01]  /*2640*/  @!P1 LDGSTS.E.BYPASS.LTC128B.128 [R16+0x5800], desc[UR34][R6.64+0x80] ;  /* 0x0580008006109fae */ /* 0x0005e2000b901d62 */
[----:B------:R-:W-:Y:S01]  /*2650*/  @!P5 LEA.HI.X R3, R3, R25, R0, 0x1, P0 ;  /* 0x000000190303d211 */ /* 0x000fe200000f0c00 */
[----:B------:R-:W-:Y:S01]  /*2660*/  IMAD.SHL.U32 R0, R28, 0x40, RZ ;  /* 0x000000401c007824 */ /* 0x000fe200078e00ff */
[----:B------:R-:W-:Y:S01]  /*2670*/  UIADD3 UR10, UR17, 0x1, -UR18 ;  /* 0x00000001110a7890 */ /* 0x000fe2000fffe812 */
[----:B------:R-:W-:Y:S03]  /*2680*/  @!P6 LDGSTS.E.BYPASS.LTC128B.128 [R15+0x6000], desc[UR34][R4.64] ;  /* 0x06000000040fefae */ /* 0x000fe6000b901d62 */
[----:B------:R-:W-:Y:S01]  /*2690*/  LOP3.LUT R0, R0, 0xc0, RZ, 0xc0, !PT ;  /* 0x000000c000007812 */ /* 0x000fe200078ec0ff */
[----:B------:R-:W-:Y:S01]  /*26a0*/  @!P6 LDGSTS.E.BYPASS.LTC128B.128 [R15+0x7000], desc[UR34][R4.64+0x40] ;  /* 0x07000040040fefae */ /* 0x000fe2000b901d62 */
[----:B------:R-:W-:-:S03]  /*26b0*/  UIADD3 UR10, UR10, UR5, URZ ;  /* 0x000000050a0a7290 */ /* 0x000fc6000fffe03f */
[----:B------:R3:W-:Y:S04]  /*26c0*/  @!P6 LDGSTS.E.BYPASS.LTC128B.128 [R15+0x8000], desc[UR34][R4.64+0x80] ;  /* 0x08000080040fefae */ /* 0x0007e8000b901d62 */
[----:B------:R-:W-:Y:S04]  /*26d0*/  @!P5 LDGSTS.E.BYPASS.LTC128B.128 [R14+0x6800], desc[UR34][R2.64] ;  /* 0x06800000020edfae */ /* 0x000fe8000b901d62 */
[----:B------:R-:W-:Y:S04]  /*26e0*/  @!P5 LDGSTS.E.BYPASS.LTC128B.128 [R14+0x7800], desc[UR34][R2.64+0x40] ;  /* 0x07800040020edfae */ /* 0x000fe8000b901d62 */
[----:B------:R4:W-:Y:S01]  /*26f0*/  @!P5 LDGSTS.E.BYPASS.LTC128B.128 [R14+0x8800], desc[UR34][R2.64+0x80] ;  /* 0x08800080020edfae */ /* 0x0009e2000b901d62 */
[----:B--2---:R-:W-:-:S03]  /*2700*/  IMAD R7, R33, 0x8, R34 ;  /* 0x0000000821077824 */ /* 0x004fc600078e0222 */
[----:B------:R-:W0:Y:S04]  /*2710*/  LDGDEPBAR ;  /* 0x00000000000079af */ /* 0x000e280000000000 */
[----:B------:R-:W-:Y:S04]  /*2720*/  STL.64 [R1+0x40], R30 ;  /* 0x0000401e01007387 */ /* 0x000fe80000100a00 */
[----:B------:R-:W-:Y:S01]  /*2730*/  STL.64 [R1+0x30], R26 ;  /* 0x0000301a01007387 */ /* 0x000fe20000100a00 */
[----:B---3--:R-:W-:Y:S02]  /*2740*/  IMAD.SHL.U32 R5, R37, 0x20, RZ ;  /* 0x0000002025057824 */ /* 0x008fe400078e00ff */
[----:B------:R-:W-:-:S03]  /*2750*/  IMAD.SHL.U32 R4, R33, 0x8, RZ ;  /* 0x0000000821047824 */ /* 0x000fc600078e00ff */
[----:B------:R-:W-:Y:S02]  /*2760*/  LOP3.LUT R146, R5, 0xffffff00, RZ, 0xc0, !PT ;  /* 0xffffff0005927812 */ /* 0x000fe400078ec0ff */
[----:B------:R-:W-:Y:S02]  /*2770*/  LOP3.LUT R6, R0, 0x8, R4, 0xf8, !PT ;  /* 0x0000000800067812 */ /* 0x000fe400078ef804 */
[----:B------:R-:W-:Y:S01]  /*2780*/  SHF.R.U32.HI R5, RZ, 0x3, R0 ;  /* 0x00000003ff057819 */ /* 0x000fe20000011600 */
[----:B----4-:R-:W-:Y:S01]  /*2790*/  IMAD.WIDE.U32 R2, R10, UR28, R26 ;  /* 0x0000001c0a027c25 */ /* 0x010fe2000f8e001a */
[----:B------:R-:W-:-:S04]  /*27a0*/  DEPBAR.LE SB0, 0x0 ;  /* 0x000080000000791a */ /* 0x000fc80000000000 */
[----:B------:R-:W-:Y:S01]  /*27b0*/  BAR.SYNC.DEFER_BLOCKING 0x0 ;  /* 0x0000000000007b1d */ /* 0x000fe20000010000 */
[----:B------:R-:W-:Y:S01]  /*27c0*/  VIADD R0, R3, UR19 ;  /* 0x0000001303007c36 */ /* 0x000fe20008000000 */
[C---:B-1----:R-:W-:Y:S01]  /*27d0*/  @!P3 LEA R4, P1, R2.reuse, R8, 0x1 ;  /* 0x000000080204b211 */ /* 0x042fe200078208ff */
[--C-:B------:R-:W-:Y:S01]  /*27e0*/  IMAD R8, R145, 0x200, R146.reuse ;  /* 0x0000020091087824 */ /* 0x100fe200078e0292 */
[----:B------:R-:W-:Y:S01]  /*27f0*/  @!P4 IADD3 R3, P0, R2, UR38, RZ ;  /* 0x000000260203cc10 */ /* 0x000fe2000ff1e0ff */
[C---:B------:R-:W-:Y:S01]  /*2800*/  IMAD R146, R147.reuse, 0x20, R146 ;  /* 0x0000002093927824 */ /* 0x040fe200078e0292 */
[----:B------:R-:W-:Y:S01]  /*2810*/  LOP3.LUT R148, R6, R5, RZ, 0x3c, !PT ;  /* 0x0000000506947212 */ /* 0x000fe200078e3cff */
[----:B------:R-:W-:Y:S01]  /*2820*/  IMAD R8, R147, 0x20, R8 ;  /* 0x0000002093087824 */ /* 0x000fe200078e0208 */
[----:B------:R-:W-:Y:S02]  /*2830*/  @!P3 LEA.HI.X R5, R2, R9, R0, 0x1, P1 ;  /* 0x000000090205b211 */ /* 0x000fe400008f0c00 */
[----:B------:R-:W-:Y:S01]  /*2840*/  @!P4 IADD3.X R2, R0, UR33, RZ, P0, !PT ;  /* 0x000000210002cc10 */ /* 0x000fe200087fe4ff */
[----:B------:R-:W-:Y:S01]  /*2850*/  IMAD.U32 R0, R7, 0x20, R11 ;  /* 0x0000002007007824 */ /* 0x000fe200078e000b */
[----:B-----5:R-:W-:-:S02]  /*2860*/  @!P4 LEA R6, P0, R3, R12, 0x1 ;  /* 0x0000000c0306c211 */ /* 0x020fc400078008ff */
[----:B------:R-:W-:Y:S02]  /*2870*/  LOP3.LUT P1, RZ, R28, 0x2, RZ, 0xc0, !PT ;  /* 0x000000021cff7812 */ /* 0x000fe4000782c0ff */
[----:B------:R-:W-:Y:S01]  /*2880*/  @!P4 LEA.HI.X R7, R3, R13, R2, 0x1, P0 ;  /* 0x0000000d0307c211 */ /* 0x000fe200000f0c02 */
[----:B------:R-:W-:Y:S01]  /*2890*/  IMAD.IADD R2, R148, 0x1, R8 ;  /* 0x0000000194027824 */ /* 0x000fe200078e0208 */
[----:B------:R-:W-:Y:S01]  /*28a0*/  LEA R221, R0, UR4, 0x1 ;  /* 0x0000000400dd7c11 */ /* 0x000fe2000f8e08ff */
[----:B------:R-:W-:Y:S01]  /*28b0*/  IMAD.MOV.U32 R0, RZ, RZ, 0x20 ;  /* 0x00000020ff007424 */ /* 0x000fe200078e00ff */
[----:B------:R-:W-:Y:S01]  /*28c0*/  LOP3.LUT P0, RZ, R36, 0x2, RZ, 0xc0, !PT ;  /* 0x0000000224ff7812 */ /* 0x000fe2000780c0ff */
[----:B------:R-:W-:Y:S01]  /*28d0*/  IMAD.U32 R3, RZ, RZ, UR30 ;  /* 0x0000001eff037e24 */ /* 0x000fe2000f8e00ff */
[----:B------:R-:W-:Y:S01]  /*28e0*/  LEA R224, R2, UR4, 0x1 ;  /* 0x0000000402e07c11 */ /* 0x000fe2000f8e08ff */
[----:B------:R-:W-:Y:S01]  /*28f0*/  IMAD.MOV.U32 R2, RZ, RZ, 0x10 ;  /* 0x00000010ff027424 */ /* 0x000fe200078e00ff */
[----:B------:R-:W-:Y:S01]  /*2900*/  @P3 STS [R234+0x9000], RZ ;  /* 0x009000ffea003388 */ /* 0x000fe20000000800 */
[----:B------:R-:W-:Y:S01]  /*2910*/  SEL R0, R0, 0xffffffe0, !P0 ;  /* 0xffffffe000007807 */ /* 0x000fe20004000000 */
[----:B------:R-:W-:-:S02]  /*2920*/  IMAD R151, R3, 0x8, R145 ;  /* 0x0000000803977824 */ /* 0x000fc400078e0291 */
[----:B------:R-:W-:Y:S01]  /*2930*/  @P3 STS [R234+0x9004], RZ ;  /* 0x009004ffea003388 */ /* 0x000fe20000000800 */
[----:B------:R-:W-:Y:S01]  /*2940*/  SEL R2, R2, 0xfffffff0, !P1 ;  /* 0xfffffff002027807 */ /* 0x000fe20004800000 */
[----:B------:R-:W-:Y:S01]  /*2950*/  IMAD.IADD R223, R221, 0x1, R0 ;  /* 0x00000001dddf7824 */ /* 0x000fe200078e0200 */
[----:B------:R-:W-:Y:S01]  /*2960*/  SHF.R.S32.HI R0, RZ, 0x1f, R144 ;  /* 0x0000001fff007819 */ /* 0x000fe20000011490 */
[----:B------:R-:W-:Y:S01]  /*2970*/  @P3 STS.64 [R234+0x9008], RZ ;  /* 0x009008ffea003388 */ /* 0x000fe20000000a00 */
[----:B------:R-:W-:Y:S02]  /*2980*/  IMAD.U32 R3, RZ, RZ, UR31 ;  /* 0x0000001fff037e24 */ /* 0x000fe4000f8e00ff */
[----:B------:R-:W-:Y:S01]  /*2990*/  IMAD R225, R2, 0x2, R224 ;  /* 0x0000000202e17824 */ /* 0x000fe200078e02e0 */
[----:B------:R-:W-:Y:S01]  /*29a0*/  @P3 STS.128 [R234+0xa000], RZ ;  /* 0x00a000ffea003388 */ /* 0x000fe20000000c00 */
[----:B------:R-:W-:-:S03]  /*29b0*/  LEA.HI R0, R0, R144, RZ, 0x2 ;  /* 0x0000009000007211 */ /* 0x000fc600078f10ff */
[----:B------:R-:W-:Y:S01]  /*29c0*/  @P3 STS.128 [R234+0xb000], RZ ;  /* 0x00b000ffea003388 */ /* 0x000fe20000000c00 */
[----:B------:R-:W-:Y:S01]  /*29d0*/  SHF.R.S32.HI R153, RZ, 0x2, R0 ;  /* 0x00000002ff997819 */ /* 0x000fe20000011400 */
[----:B------:R-:W-:Y:S02]  /*29e0*/  IMAD R0, R3, 0x40, R154 ;  /* 0x0000004003007824 */ /* 0x000fe400078e029a */
[----:B------:R-:W-:Y:S01]  /*29f0*/  @!PT LDS RZ, [RZ] ;  /* 0x00000000fffff984 */ /* 0x000fe20000000800 */
[----:B------:R-:W-:Y:S01]  /*2a00*/  @!PT LDS RZ, [RZ] ;  /* 0x00000000fffff984 */ /* 0x000fe20000000800 */
[----:B------:R-:W-:Y:S01]  /*2a10*/  @!PT LDS RZ, [RZ] ;  /* 0x00000000fffff984 */ /* 0x000fe20000000800 */
[----:B------:R-:W-:Y:S04]  /*2a20*/  @!P3 LDGSTS.E.BYPASS.LTC128B.128 [R234+0x9000], desc[UR34][R4.64] ;  /* 0x0900000004eabfae */ /* 0x000fe8000b901d62 */
        /* <DEDUP_REMOVED lines=12> */
[----:B------:R-:W2:Y:S04]  /*2af0*/  LDSM.16.M88.4 R8, [R224] ;  /* 0x00000000e008783b */ /* 0x000ea80000000200 */
[----:B------:R-:W3:Y:S04]  /*2b00*/  LDSM.16.M88.4 R32, [R221+0x6400] ;  /* 0x00640000dd20783b */ /* 0x000ee80000000200 */
[----:B------:R-:W4:Y:S04]  /*2b10*/  LDSM.16.M88.4 R28, [R221+0x6800] ;  /* 0x00680000dd1c783b */ /* 0x000f280000000200 */
[----:B------:R-:W-:Y:S04]  /*2b20*/  LDSM.16.M88.4 R24, [R221+0x6c00] ;  /* 0x006c0000dd18783b */ /* 0x000fe80000000200 */
[----:B------:R-:W-:Y:S04]  /*2b30*/  LDSM.16.M88.4 R48, [R223+0x6000] ;  /* 0x00600000df30783b */ /* 0x000fe80000000200 */
[----:B-1----:R-:W1:Y:S04]  /*2b40*/  LDSM.16.M88.4 R4, [R224+0x1000] ;  /* 0x00100000e004783b */ /* 0x002e680000000200 */
[----:B------:R-:W5:Y:S04]  /*2b50*/  LDSM.16.M88.4 R16, [R225+0x1000] ;  /* 0x00100000e110783b */ /* 0x000f680000000200 */
[----:B------:R-:W5:Y:S04]  /*2b60*/  LDSM.16.M88.4 R44, [R223+0x6400] ;  /* 0x00640000df2c783b */ /* 0x000f680000000200 */
[----:B------:R-:W5:Y:S04]  /*2b70*/  LDSM.16.M88.4 R36, [R223+0x6800] ;  /* 0x00680000df24783b */ /* 0x000f680000000200 */
[----:B------:R-:W5:Y:S01]  /*2b80*/  LDSM.16.M88.4 R40, [R223+0x6c00] ;  /* 0x006c0000df28783b */ /* 0x000f620000000200 */
[C---:B--2---:R-:W-:Y:S03]  /*2b90*/  HMMA.16816.F32 R92, R8.reuse, R12, RZ ;  /* 0x0000000c085c723c */ /* 0x044fe600000018ff */
[----:B------:R-:W2:Y:S04]  /*2ba0*/  LDSM.16.M88.4 R20, [R225] ;  /* 0x00000000e114783b */ /* 0x000ea80000000200 */
[----:B------:R-:W-:Y:S01]  /*2bb0*/  LDSM.16.M88.4 R140, [R221+0x8c00] ;  /* 0x008c0000dd8c783b */ /* 0x000fe20000000200 */
[C---:B------:R-:W-:Y:S03]  /*2bc0*/  HMMA.16816.F32 R80, R8.reuse, R14, RZ ;  /* 0x0000000e0850723c */ /* 0x040fe600000018ff */
[----:B------:R-:W0:Y:S03]  /*2bd0*/  LDGDEPBAR ;  /* 0x00000000000079af */ /* 0x000e260000000000 */
[C---:B---3--:R-:W-:Y:S01]  /*2be0*/  HMMA.16816.F32 R84, R8.reuse, R34, RZ ;  /* 0x000000220854723c */ /* 0x048fe200000018ff */
[----:B------:R-:W-:Y:S04]  /*2bf0*/  STL [R1+0x18], R151 ;  /* 0x0000189701007387 */ /* 0x000fe80000100800 */
[----:B------:R-:W-:Y:S01]  /*2c00*/  STL [R1+0x80], R153 ;  /* 0x0000809901007387 */ /* 0x000fe20000100800 */
[----:B----4-:R-:W-:Y:S06]  /*2c10*/  HMMA.16816.F32 R96, R8, R28, RZ ;  /* 0x0000001c0860723c */ /* 0x010fec00000018ff */
[C---:B-1----:R-:W-:Y:S06]  /*2c20*/  HMMA.16816.F32 R52, R4.reuse, R14, RZ ;  /* 0x0000000e0434723c */ /* 0x042fec00000018ff */
[C---:B------:R-:W-:Y:S06]  /*2c30*/  HMMA.16816.F32 R56, R4.reuse, R12, RZ ;  /* 0x0000000c0438723c */ /* 0x040fec00000018ff */
[C---:B------:R-:W-:Y:S06]  /*2c40*/  HMMA.16816.F32 R12, R4.reuse, R32, RZ ;  /* 0x00000020040c723c */ /* 0x040fec00000018ff */
[C---:B------:R-:W-:Y:S06]  /*2c50*/  HMMA.16816.F32 R60, R4.reuse, R28, RZ ;  /* 0x0000001c043c723c */ /* 0x040fec00000018ff */
[C---:B------:R-:W-:Y:S06]  /*2c60*/  HMMA.16816.F32 R64, R4.reuse, R34, RZ ;  /* 0x000000220440723c */ /* 0x040fec00000018ff */
[C---:B------:R-:W-:Y:S06]  /*2c70*/  HMMA.16816.F32 R72, R4.reuse, R24, RZ ;  /* 0x000000180448723c */ /* 0x040fec00000018ff */
[C---:B------:R-:W-:Y:S06]  /*2c80*/  HMMA.16816.F32 R76, R4.reuse, R30, RZ ;  /* 0x0000001e044c723c */ /* 0x040fec00000018ff */
[----:B------:R-:W-:Y:S06]  /*2c90*/  HMMA.16816.F32 R68, R4, R26, RZ ;  /* 0x0000001a0444723c */ /* 0x000fec00000018ff */
[C---:B------:R-:W-:Y:S01]  /*2ca0*/  HMMA.16816.F32 R4, R8.reuse, R32, RZ ;  /* 0x000000200804723c */ /* 0x040fe200000018ff */
[----:B------:R-:W-:Y:S05]  /*2cb0*/  LDSM.16.M88.4 R32, [R221+0x7000] ;  /* 0x00700000dd20783b */ /* 0x000fea0000000200 */
[C---:B------:R-:W-:Y:S01]  /*2cc0*/  HMMA.16816.F32 R104, R8.reuse, R30, RZ ;  /* 0x0000001e0868723c */ /* 0x040fe200000018ff */
[----:B------:R-:W-:Y:S05]  /*2cd0*/  LDSM.16.M88.4 R28, [R221+0x7400] ;  /* 0x00740000dd1c783b */ /* 0x000fea0000000200 */
[C---:B------:R-:W-:Y:S06]  /*2ce0*/  HMMA.16816.F32 R88, R8.reuse, R24, RZ ;  /* 0x000000180858723c */ /* 0x040fec00000018ff */
[----:B------:R-:W-:Y:S01]  /*2cf0*/  HMMA.16816.F32 R112, R8, R26, RZ ;  /* 0x0000001a0870723c */ /* 0x000fe200000018ff */
[----:B------:R-:W1:Y:S04]  /*2d00*/  LDSM.16.M88.4 R8, [R224+0x3000] ;  /* 0x00300000e008783b */ /* 0x000e680000000200 */
[----:B------:R-:W3:Y:S01]  /*2d10*/  LDSM.16.M88.4 R24, [R221+0x7800] ;  /* 0x00780000dd18783b */ /* 0x000ee20000000200 */
[C---:B-----5:R-:W-:Y:S03]  /*2d20*/  HMMA.16816.F32 R132, R16.reuse, R50, R52 ;  /* 0x000000321084723c */ /* 0x060fe60000001834 */
[----:B------:R-:W4:Y:S03]  /*2d30*/  LDSM.16.M88.4 R52, [R221+0x7c00] ;  /* 0x007c0000dd34783b */ /* 0x000f260000000200 */
[C---:B------:R-:W-:Y:S01]  /*2d40*/  HMMA.16816.F32 R136, R16.reuse, R44, R12 ;  /* 0x0000002c1088723c */ /* 0x040fe2000000180c */
[----:B------:R-:W5:Y:S05]  /*2d50*/  LDSM.16.M88.4 R12, [R224+0x2000] ;  /* 0x00200000e00c783b */ /* 0x000f6a0000000200 */
[C---:B------:R-:W-:Y:S06]  /*2d60*/  HMMA.16816.F32 R128, R16.reuse, R48, R56 ;  /* 0x000000301080723c */ /* 0x040fec0000001838 */
[C---:B------:R-:W-:Y:S06]  /*2d70*/  HMMA.16816.F32 R120, R16.reuse, R36, R60 ;  /* 0x000000241078723c */ /* 0x040fec000000183c */
[C---:B------:R-:W-:Y:S06]  /*2d80*/  HMMA.16816.F32 R124, R16.reuse, R46, R64 ;  /* 0x0000002e107c723c */ /* 0x040fec0000001840 */
[C---:B------:R-:W-:Y:S06]  /*2d90*/  HMMA.16816.F32 R116, R16.reuse, R40, R72 ;  /* 0x000000281074723c */ /* 0x040fec0000001848 */
[C---:B------:R-:W-:Y:S06]  /*2da0*/  HMMA.16816.F32 R108, R16.reuse, R38, R76 ;  /* 0x00000026106c723c */ /* 0x040fec000000184c */
[----:B------:R-:W-:Y:S06]  /*2db0*/  HMMA.16816.F32 R100, R16, R42, R68 ;  /* 0x0000002a1064723c */ /* 0x000fec0000001844 */
[C---:B--2---:R-:W-:Y:S06]  /*2dc0*/  HMMA.16816.F32 R92, R20.reuse, R48, R92 ;  /* 0x00000030145c723c */ /* 0x044fec000000185c */
[C---:B------:R-:W-:Y:S01]  /*2dd0*/  HMMA.16816.F32 R80, R20.reuse, R50, R80 ;  /* 0x000000321450723c */ /* 0x040fe20000001850 */
[----:B------:R-:W-:Y:S05]  /*2de0*/  LDSM.16.M88.4 R48, [R223+0x7c00] ;  /* 0x007c0000df30783b */ /* 0x000fea0000000200 */
[C---:B------:R-:W-:Y:S01]  /*2df0*/  HMMA.16816.F32 R76, R20.reuse, R44, R4 ;  /* 0x0000002c144c723c */ /* 0x040fe20000001804 */
[----:B------:R-:W-:Y:S05]  /*2e00*/  LDSM.16.M88.4 R4, [R225+0x3000] ;  /* 0x00300000e104783b */ /* 0x000fea0000000200 */
[C---:B------:R-:W-:Y:S01]  /*2e10*/  HMMA.16816.F32 R72, R20.reuse, R46, R84 ;  /* 0x0000002e1448723c */ /* 0x040fe20000001854 */
[----:B------:R-:W2:Y:S05]  /*2e20*/  LDSM.16.M88.4 R44, [R223+0x7000] ;  /* 0x00700000df2c783b */ /* 0x000eaa0000000200 */
[C---:B------:R-:W-:Y:S06]  /*2e30*/  HMMA.16816.F32 R64, R20.reuse, R36, R96 ;  /* 0x000000241440723c */ /* 0x040fec0000001860 */
[C---:B------:R-:W-:Y:S01]  /*2e40*/  HMMA.16816.F32 R16, R20.reuse, R38, R104 ;  /* 0x000000261410723c */ /* 0x040fe20000001868 */
[----:B------:R-:W2:Y:S04]  /*2e50*/  LDSM.16.M88.4 R36, [R223+0x7400] ;  /* 0x00740000df24783b */ /* 0x000ea80000000200 */
[----:B------:R-:W-:Y:S01]  /*2e60*/  LDSM.16.M88.4 R104, [R221+0x8800] ;  /* 0x00880000dd68783b */ /* 0x000fe20000000200 */
[C---:B------:R-:W-:Y:S06]  /*2e70*/  HMMA.16816.F32 R60, R20.reuse, R40, R88 ;  /* 0x00000028143c723c */ /* 0x040fec0000001858 */
[----:B------:R-:W-:Y:S01]  /*2e80*/  HMMA.16816.F32 R56, R20, R42, R112 ;  /* 0x0000002a1438723c */ /* 0x000fe20000001870 */
[----:B------:R-:W2:Y:S04]  /*2e90*/  LDSM.16.M88.4 R40, [R223+0x7800] ;  /* 0x00780000df28783b */ /* 0x000ea80000000200 */
[----:B------:R-:W2:Y:S01]  /*2ea0*/  LDSM.16.M88.4 R20, [R225+0x2000] ;  /* 0x00200000e114783b */ /* 0x000ea20000000200 */
[C---:B-1----:R-:W-:Y:S06]  /*2eb0*/  HMMA.16816.F32 R68, R8.reuse, R32, R128 ;  /* 0x000000200844723c */ /* 0x042fec0000001880 */
[C---:B------:R-:W-:Y:S06]  /*2ec0*/  HMMA.16816.F32 R88, R8.reuse, R34, R132 ;  /* 0x000000220858723c */ /* 0x040fec0000001884 */
[C---:B---3--:R-:W-:Y:S06]  /*2ed0*/  HMMA.16816.F32 R128, R8.reuse, R24, R120 ;  /* 0x000000180880723c */ /* 0x048fec0000001878 */
[C---:B------:R-:W-:Y:S06]  /*2ee0*/  HMMA.16816.F32 R132, R8.reuse, R30, R124 ;  /* 0x0000001e0884723c */ /* 0x040fec000000187c */
[C---:B----4-:R-:W-:Y:S06]  /*2ef0*/  HMMA.16816.F32 R120, R8.reuse, R52, R116 ;  /* 0x000000340878723c */ /* 0x050fec0000001874 */
[C---:B------:R-:W-:Y:S06]  /*2f00*/  HMMA.16816.F32 R136, R8.reuse, R28, R136 ;  /* 0x0000001c0888723c */ /* 0x040fec0000001888 */
[C---:B------:R-:W-:Y:S06]  /*2f10*/  HMMA.16816.F32 R124, R8.reuse, R26, R108 ;  /* 0x0000001a087c723c */ /* 0x040fec000000186c */
[----:B------:R-:W-:Y:S06]  /*2f20*/  HMMA.16816.F32 R116, R8, R54, R100 ;  /* 0x000000360874723c */ /* 0x000fec0000001864 */
[C---:B-----5:R-:W-:Y:S06]  /*2f30*/  HMMA.16816.F32 R112, R12.reuse, R32, R92 ;  /* 0x000000200c70723c */ /* 0x060fec000000185c */
[C---:B------:R-:W-:Y:S01]  /*2f40*/  HMMA.16816.F32 R108, R12.reuse, R34, R80 ;  /* 0x000000220c6c723c */ /* 0x040fe20000001850 */
[----:B------:R-:W-:Y:S05]  /*2f50*/  LDSM.16.M88.4 R32, [R221+0x8400] ;  /* 0x00840000dd20783b */ /* 0x000fea0000000200 */
[C---:B------:R-:W-:Y:S06]  /*2f60*/  HMMA.16816.F32 R84, R12.reuse, R28, R76 ;  /* 0x0000001c0c54723c */ /* 0x040fec000000184c */
[C---:B------:R-:W-:Y:S06]  /*2f70*/  HMMA.16816.F32 R100, R12.reuse, R30, R72 ;  /* 0x0000001e0c64723c */ /* 0x040fec0000001848 */
[C---:B------:R-:W-:Y:S06]  /*2f80*/  HMMA.16816.F32 R28, R12.reuse, R24, R64 ;  /* 0x000000180c1c723c */ /* 0x040fec0000001840 */
[C---:B------:R-:W-:Y:S01]  /*2f90*/  HMMA.16816.F32 R8, R12.reuse, R26, R16 ;  /* 0x0000001a0c08723c */ /* 0x040fe20000001810 */
[----:B------:R-:W-:Y:S04]  /*2fa0*/  LDSM.16.M88.4 R16, [R224+0x5000] ;  /* 0x00500000e010783b */ /* 0x000fe80000000200 */
[----:B------:R-:W1:Y:S01]  /*2fb0*/  LDSM.16.M88.4 R24, [R221+0x8000] ;  /* 0x00800000dd18783b */ /* 0x000e620000000200 */
[C---:B------:R-:W-:Y:S06]  /*2fc0*/  HMMA.16816.F32 R96, R12.reuse, R52, R60 ;  /* 0x000000340c60723c */ /* 0x040fec000000183c */
[----:B------:R-:W-:Y:S01]  /*2fd0*/  HMMA.16816.F32 R92, R12, R54, R56 ;  /* 0x000000360c5c723c */ /* 0x000fe20000001838 */
[----:B------:R-:W3:Y:S05]  /*2fe0*/  LDSM.16.M88.4 R12, [R224+0x4000] ;  /* 0x00400000e00c783b */ /* 0x000eea0000000200 */
[C---:B--2---:R-:W-:Y:S06]  /*2ff0*/  HMMA.16816.F32 R60, R4.reuse, R44, R68 ;  /* 0x0000002c043c723c */ /* 0x044fec0000001844 */
        /* <DEDUP_REMOVED lines=10> */
[C---:B------:R-:W-:Y:S01]  /*30a0*/  HMMA.16816.F32 R108, R20.reuse, R40, R28 ;  /* 0x00000028146c723c */ /* 0x040fe2000000181c */
[----:B------:R-:W2:Y:S05]  /*30b0*/  LDSM.16.M88.4 R28, [R223+0x8000] ;  /* 0x00800000df1c783b */ /* 0x000eaa0000000200 */
[C---:B------:R-:W-:Y:S01]  /*30c0*/  HMMA.16816.F32 R112, R20.reuse, R42, R8 ;  /* 0x0000002a1470723c */ /* 0x040fe20000001808 */
[----:B------:R-:W4:Y:S05]  /*30d0*/  LDSM.16.M88.4 R8, [R225+0x4000] ;  /* 0x00400000e108783b */ /* 0x000f2a0000000200 */
[C---:B------:R-:W-:Y:S06]  /*30e0*/  HMMA.16816.F32 R84, R20.reuse, R36, R84 ;  /* 0x000000241454723c */ /* 0x040fec0000001854 */
        /* <DEDUP_REMOVED lines=11> */
[----:B---3--:R-:W-:Y:S06]  /*31a0*/  HMMA.16816.F32 R16, R12, R24, R52 ;  /* 0x000000180c10723c */ /* 0x008fec0000001834 */
[----:B--2---:R-:W-:Y:S06]  /*31b0*/  HMMA.16816.F32 R40, R4, R28, R20 ;  /* 0x0000001c0428723c */ /* 0x004fec0000001814 */
[----:B------:R-:W-:Y:S01]  /*31c0*/  HMMA.16816.F32 R44, R12, R26, R44 ;  /* 0x0000001a0c2c723c */ /* 0x000fe2000000182c */
[----:B------:R-:W-:-:S05]  /*31d0*/  LEA R20, R145, UR16, 0x4 ;  /* 0x0000001091147c11 */ /* 0x000fca000f8e20ff */
[----:B------:R-:W-:Y:S01]  /*31e0*/  IMAD.IADD R3, R153, 0x1, R20 ;  /* 0x0000000199037824 */ /* 0x000fe200078e0214 */
[----:B------:R-:W-:Y:S04]  /*31f0*/  HMMA.16816.F32 R24, R4, R30, R88 ;  /* 0x0000001e0418723c */ /* 0x000fe80000001858 */
[----:B------:R-:W-:Y:S02]  /*3200*/  VIADDMNMX R227, R3, UR13, RZ, !PT ;  /* 0x0000000d03e37c46 */ /* 0x000fe4000f8001ff */
[----:B----4-:R-:W-:Y:S06]  /*3210*/  HMMA.16816.F32 R36, R8, R28, R16 ;  /* 0x0000001c0824723c */ /* 0x010fec0000001810 */
[----:B------:R-:W-:Y:S01]  /*3220*/  HMMA.16816.F32 R48, R12, R32, R84 ;  /* 0x000000200c30723c */ /* 0x000fe20000001854 */
[----:B------:R-:W-:-:S02]  /*3230*/  IMAD.U32 R16, RZ, RZ, UR10 ;  /* 0x0000000aff107e24 */ /* 0x000fc4000f8e00ff */
[----:B------:R-:W-:Y:S02]  /*3240*/  IMAD.U32 R17, RZ, RZ, UR17 ;  /* 0x00000011ff117e24 */ /* 0x000fe4000f8e00ff */
[----:B------:R-:W-:Y:S01]  /*3250*/  VIADD R19, R0, 0x1 ;  /* 0x0000000100137836 */ /* 0x000fe20000000000 */
[C-C-:B------:R-:W-:Y:S01]  /*3260*/  IADD3 R20, R16.reuse, 0x40, R3.reuse ;  /* 0x0000004010147810 */ /* 0x140fe20007ffe003 */
[----:B------:R-:W-:Y:S01]  /*3270*/  HMMA.16816.F32 R28, R8, R30, R44 ;  /* 0x0000001e081c723c */ /* 0x000fe2000000182c */
[--C-:B------:R-:W-:Y:S02]  /*3280*/  IADD3 R21, R16, 0x48, R3.reuse ;  /* 0x0000004810157810 */ /* 0x100fe40007ffe003 */
[----:B------:R-:W-:Y:S02]  /*3290*/  VIMNMX R232, R20, UR17, PT ;  /* 0x0000001114e87c48 */ /* 0x000fe4000bfe0100 */
[----:B------:R-:W-:Y:S01]  /*32a0*/  VIMNMX R230, R21, UR17, PT ;  /* 0x0000001115e67c48 */ /* 0x000fe2000bfe0100 */
[----:B------:R-:W-:Y:S01]  /*32b0*/  HMMA.16816.F32 R32, R12, R34, R100 ;  /* 0x000000220c20723c */ /* 0x000fe20000001864 */
[----:B------:R-:W1:Y:S01]  /*32c0*/  LDSM.16.M88.4 R20, [R223+0x8400] ;  /* 0x00840000df14783b */ /* 0x000e620000000200 */
[----:B------:R-:W-:Y:S01]  /*32d0*/  IADD3 R18, R16, 0x8, R3 ;  /* 0x0000000810127810 */ /* 0x000fe20007ffe003 */
[C---:B------:R-:W-:Y:S01]  /*32e0*/  VIADD R16, R3.reuse, 0x8 ;  /* 0x0000000803107836 */ /* 0x040fe20000000000 */
[C---:B------:R-:W-:Y:S01]  /*32f0*/  VIADDMNMX R233, R3.reuse, UR10, R17, PT ;  /* 0x0000000a03e97c46 */ /* 0x040fe2000b800111 */
[C---:B------:R-:W-:Y:S01]  /*3300*/  VIADD R17, R3.reuse, 0x40 ;  /* 0x0000004003117836 */ /* 0x040fe20000000000 */
[----:B------:R-:W-:Y:S01]  /*3310*/  VIMNMX R231, R18, UR17, PT ;  /* 0x0000001112e77c48 */ /* 0x000fe2000bfe0100 */
[----:B------:R-:W-:Y:S01]  /*3320*/  VIADD R3, R3, 0x48 ;  /* 0x0000004803037836 */ /* 0x000fe20000000000 */
[----:B------:R-:W-:Y:S01]  /*3330*/  VIADDMNMX R226, R16, UR13, RZ, !PT ;  /* 0x0000000d10e27c46 */ /* 0x000fe2000f8001ff */
[C---:B------:R-:W-:Y:S01]  /*3340*/  VIADD R16, R0.reuse, 0x9 ;  /* 0x0000000900107836 */ /* 0x040fe20000000000 */
[----:B------:R-:W-:-:S02]  /*3350*/  ISETP.GE.AND P4, PT, R0, R231, PT ;  /* 0x000000e70000720c */ /* 0x000fc40003f86270 */
[----:B------:R-:W-:Y:S01]  /*3360*/  VIADDMNMX R228, R3, UR13, RZ, !PT ;  /* 0x0000000d03e47c46 */ /* 0x000fe2000f8001ff */
[C---:B------:R-:W-:Y:S01]  /*3370*/  VIADD R3, R0.reuse, 0x8 ;  /* 0x0000000800037836 */ /* 0x040fe20000000000 */
[----:B------:R-:W-:Y:S02]  /*3380*/  ISETP.LT.OR P4, PT, R0, R226, P4 ;  /* 0x000000e20000720c */ /* 0x000fe40002781670 */
[C---:B------:R-:W-:Y:S02]  /*3390*/  ISETP.GE.AND P6, PT, R19.reuse, R233, PT ;  /* 0x000000e91300720c */ /* 0x040fe40003fc6270 */
[----:B------:R-:W-:Y:S02]  /*33a0*/  FSEL R139, R38, -INF , !P4 ;  /* 0xff800000268b7808 */ /* 0x000fe40006000000 */
[C---:B------:R-:W-:Y:S02]  /*33b0*/  ISETP.GE.AND P5, PT, R19.reuse, R231, PT ;  /* 0x000000e71300720c */ /* 0x040fe40003fa6270 */
[----:B------:R-:W-:-:S02]  /*33c0*/  ISETP.GE.AND P1, PT, R19, R230, PT ;  /* 0x000000e61300720c */ /* 0x000fc40003f26270 */
[-C--:B------:R-:W-:Y:S02]  /*33d0*/  ISETP.GE.AND P4, PT, R3, R233.reuse, PT ;  /* 0x000000e90300720c */ /* 0x080fe40003f86270 */
[----:B------:R-:W-:Y:S02]  /*33e0*/  ISETP.GE.AND P2, PT, R0, R233, PT ;  /* 0x000000e90000720c */ /* 0x000fe40003f46270 */
[CC--:B------:R-:W-:Y:S02]  /*33f0*/  ISETP.LT.OR P6, PT, R19.reuse, R227.reuse, P6 ;  /* 0x000000e31300720c */ /* 0x0c0fe400037c1670 */
[C---:B------:R-:W-:Y:S02]  /*3400*/  ISETP.LT.OR P5, PT, R19.reuse, R226, P5 ;  /* 0x000000e21300720c */ /* 0x040fe40002fa1670 */
[----:B------:R-:W-:Y:S02]  /*3410*/  ISETP.LT.OR P1, PT, R19, R228, P1 ;  /* 0x000000e41300720c */ /* 0x000fe40000f21670 */
[----:B------:R-:W-:-:S02]  /*3420*/  ISETP.LT.OR P4, PT, R3, R227, P4 ;  /* 0x000000e30300720c */ /* 0x000fc40002781670 */
[----:B------:R-:W-:Y:S02]  /*3430*/  ISETP.LT.OR P2, PT, R0, R227, P2 ;  /* 0x000000e30000720c */ /* 0x000fe40001741670 */
[----:B------:R-:W-:Y:S02]  /*3440*/  FSEL R60, R43, -INF , !P1 ;  /* 0xff8000002b3c7808 */ /* 0x000fe40004800000 */
[----:B------:R-:W-:Y:S01]  /*3450*/  FSEL R91, R37, -INF , !P6 ;  /* 0xff800000255b7808 */ /* 0x000fe20007000000 */
[-C--:B-1----:R-:W-:Y:S01]  /*3460*/  HMMA.16816.F32 R48, R8, R20.reuse, R48 ;  /* 0x000000140830723c */ /* 0x082fe20000001830 */
[----:B------:R-:W-:Y:S02]  /*3470*/  FSEL R144, R39, -INF , !P5 ;  /* 0xff80000027907808 */ /* 0x000fe40006800000 */
[----:B------:R-:W-:Y:S02]  /*3480*/  FSEL R136, R28, -INF , !P4 ;  /* 0xff8000001c887808 */ /* 0x000fe40006000000 */
[----:B------:R-:W-:Y:S01]  /*3490*/  VIADDMNMX R229, R17, UR13, RZ, !PT ;  /* 0x0000000d11e57c46 */ /* 0x000fe2000f8001ff */
[----:B------:R-:W-:Y:S01]  /*34a0*/  HMMA.16816.F32 R44, R4, R20, R80 ;  /* 0x00000014042c723c */ /* 0x000fe20000001850 */
[----:B------:R-:W-:-:S02]  /*34b0*/  ISETP.GE.AND P3, PT, R19, R232, PT ;  /* 0x000000e81300720c */ /* 0x000fc40003f66270 */
[C---:B------:R-:W-:Y:S02]  /*34c0*/  ISETP.GE.AND P6, PT, R16.reuse, R233, PT ;  /* 0x000000e91000720c */ /* 0x040fe40003fc6270 */
[C---:B------:R-:W-:Y:S02]  /*34d0*/  ISETP.GE.AND P5, PT, R16.reuse, R231, PT ;  /* 0x000000e71000720c */ /* 0x040fe40003fa6270 */
[----:B------:R-:W-:Y:S01]  /*34e0*/  ISETP.GE.AND P1, PT, R16, R232, PT ;  /* 0x000000e81000720c */ /* 0x000fe20003f26270 */
[----:B------:R-:W-:Y:S01]  /*34f0*/  VIADD R20, R0, 0x11 ;  /* 0x0000001100147836 */ /* 0x000fe20000000000 */
[----:B------:R-:W-:Y:S02]  /*3500*/  ISETP.GE.AND P4, PT, R16, R230, PT ;  /* 0x000000e61000720c */ /* 0x000fe40003f86270 */
[----:B------:R-:W-:Y:S02]  /*3510*/  FSEL R90, R36, -INF , !P2 ;  /* 0xff800000245a7808 */ /* 0x000fe40005000000 */
[C---:B------:R-:W-:Y:S01]  /*3520*/  ISETP.GE.AND P0, PT, R0.reuse, R232, PT ;  /* 0x000000e80000720c */ /* 0x040fe20003f06270 */
[----:B------:R-:W-:Y:S01]  /*3530*/  HMMA.16816.F32 R36, R8, R22, R32 ;  /* 0x000000160824723c */ /* 0x000fe20000001820 */
[----:B------:R-:W-:-:S02]  /*3540*/  ISETP.GE.AND P2, PT, R0, R230, PT ;  /* 0x000000e60000720c */ /* 0x000fc40003f46270 */
[----:B------:R-:W-:Y:S02]  /*3550*/  ISETP.LT.OR P3, PT, R19, R229, P3 ;  /* 0x000000e51300720c */ /* 0x000fe40001f61670 */
[C---:B------:R-:W-:Y:S01]  /*3560*/  ISETP.LT.OR P6, PT, R16.reuse, R227, P6 ;  /* 0x000000e31000720c */ /* 0x040fe200037c1670 */
[----:B------:R-:W-:Y:S01]  /*3570*/  HMMA.16816.F32 R32, R12, R106, R112 ;  /* 0x0000006a0c20723c */ /* 0x000fe20000001870 */
[C---:B------:R-:W-:Y:S02]  /*3580*/  ISETP.LT.OR P5, PT, R16.reuse, R226, P5 ;  /* 0x000000e21000720c */ /* 0x040fe40002fa1670 */
[CC--:B------:R-:W-:Y:S02]  /*3590*/  ISETP.LT.OR P1, PT, R16.reuse, R229.reuse, P1 ;  /* 0x000000e51000720c */ /* 0x0c0fe40000f21670 */
[----:B------:R-:W-:Y:S02]  /*35a0*/  ISETP.LT.OR P4, PT, R16, R228, P4 ;  /* 0x000000e41000720c */ /* 0x000fe40002781670 */
[----:B------:R-:W1:Y:S01]  /*35b0*/  LDSM.16.M88.4 R16, [R223+0x8800] ;  /* 0x00880000df10783b */ /* 0x000e620000000200 */
[----:B------:R-:W-:-:S02]  /*35c0*/  ISETP.LT.OR P0, PT, R0, R229, P0 ;  /* 0x000000e50000720c */ /* 0x000fc40000701670 */
[----:B------:R-:W-:Y:S02]  /*35d0*/  ISETP.LT.OR P2, PT, R0, R228, P2 ;  /* 0x000000e40000720c */ /* 0x000fe40001741670 */
[----:B------:R-:W-:Y:S02]  /*35e0*/  FSEL R54, R40, -INF , !P0 ;  /* 0xff80000028367808 */ /* 0x000fe40004000000 */
[----:B------:R-:W-:Y:S02]  /*35f0*/  FSEL R61, R42, -INF , !P2 ;  /* 0xff8000002a3d7808 */ /* 0x000fe40005000000 */
[----:B------:R-:W-:Y:S02]  /*3600*/  FSEL R55, R41, -INF , !P3 ;  /* 0xff80000029377808 */ /* 0x000fe40005800000 */
[C---:B------:R-:W-:Y:S01]  /*3610*/  ISETP.GE.AND P0, PT, R3.reuse, R231, PT ;  /* 0x000000e70300720c */ /* 0x040fe20003f06270 */
[----:B------:R-:W-:Y:S01]  /*3620*/  HMMA.16816.F32 R40, R12, R104, R108 ;  /* 0x000000680c28723c */ /* 0x000fe2000000186c */
[----:B------:R-:W-:-:S02]  /*3630*/  ISETP.GE.AND P2, PT, R3, R232, PT ;  /* 0x000000e80300720c */ /* 0x000fc40003f46270 */
[C---:B------:R-:W-:Y:S02]  /*3640*/  ISETP.GE.AND P3, PT, R3.reuse, R230, PT ;  /* 0x000000e60300720c */ /* 0x040fe40003f66270 */
[C---:B------:R-:W-:Y:S02]  /*3650*/  ISETP.LT.OR P0, PT, R3.reuse, R226, P0 ;  /* 0x000000e20300720c */ /* 0x040fe40000701670 */
[C---:B------:R-:W-:Y:S02]  /*3660*/  ISETP.LT.OR P2, PT, R3.reuse, R229, P2 ;  /* 0x000000e50300720c */ /* 0x040fe40001741670 */
[----:B------:R-:W-:Y:S01]  /*3670*/  ISETP.LT.OR P3, PT, R3, R228, P3 ;  /* 0x000000e40300720c */ /* 0x000fe20001f61670 */
[----:B------:R-:W-:Y:S01]  /*3680*/  VIADD R3, R0, 0x10 ;  /* 0x0000001000037836 */ /* 0x000fe20000000000 */
[----:B------:R-:W-:Y:S02]  /*3690*/  FSEL R138, R30, -INF , !P0 ;  /* 0xff8000001e8a7808 */ /* 0x000fe40004000000 */
[----:B------:R-:W-:-:S02]  /*36a0*/  FSEL R57, R27, -INF , !P4 ;  /* 0xff8000001b397808 */ /* 0x000fc40006000000 */
[----:B------:R-:W-:Y:S02]  /*36b0*/  ISETP.GE.AND P0, PT, R3, R233, PT ;  /* 0x000000e90300720c */ /* 0x000fe40003f06270 */
[----:B------:R-:W-:Y:S02]  /*36c0*/  FSEL R105, R29, -INF , !P6 ;  /* 0xff8000001d697808 */ /* 0x000fe40007000000 */
[----:B------:R-:W-:Y:S02]  /*36d0*/  ISETP.LT.OR P0, PT, R3, R227, P0 ;  /* 0x000000e30300720c */ /* 0x000fe40000701670 */
[----:B------:R-:W-:Y:S02]  /*36e0*/  FSEL R137, R31, -INF , !P5 ;  /* 0xff8000001f897808 */ /* 0x000fe40006800000 */
[----:B------:R-:W-:Y:S01]  /*36f0*/  FSEL R161, R48, -INF , !P0 ;  /* 0xff80000030a17808 */ /* 0x000fe20004000000 */
[----:B------:R-:W-:Y:S01]  /*3700*/  HMMA.16816.F32 R28, R4, R22, R76 ;  /* 0x00000016041c723c */ /* 0x000fe2000000184c */
[----:B------:R-:W-:-:S02]  /*3710*/  ISETP.GE.AND P6, PT, R20, R233, PT ;  /* 0x000000e91400720c */ /* 0x000fc40003fc6270 */
[C---:B------:R-:W-:Y:S02]  /*3720*/  ISETP.GE.AND P5, PT, R20.reuse, R231, PT ;  /* 0x000000e71400720c */ /* 0x040fe40003fa6270 */
[C---:B------:R-:W-:Y:S01]  /*3730*/  ISETP.GE.AND P4, PT, R20.reuse, R232, PT ;  /* 0x000000e81400720c */ /* 0x040fe20003f86270 */
[----:B-1----:R-:W-:Y:S01]  /*3740*/  HMMA.16816.F32 R32, R8, R18, R32 ;  /* 0x000000120820723c */ /* 0x002fe20000001820 */
[C---:B------:R-:W-:Y:S02]  /*3750*/  ISETP.GE.AND P0, PT, R20.reuse, R230, PT ;  /* 0x000000e61400720c */ /* 0x040fe40003f06270 */
[C---:B------:R-:W-:Y:S02]  /*3760*/  ISETP.LT.OR P6, PT, R20.reuse, R227, P6 ;  /* 0x000000e31400720c */ /* 0x040fe400037c1670 */
[C---:B------:R-:W-:Y:S02]  /*3770*/  ISETP.LT.OR P5, PT, R20.reuse, R226, P5 ;  /* 0x000000e21400720c */ /* 0x040fe40002fa1670 */
[----:B------:R-:W-:-:S02]  /*3780*/  ISETP.LT.OR P4, PT, R20, R229, P4 ;  /* 0x000000e51400720c */ /* 0x000fc40002781670 */
[----:B------:R-:W-:Y:S02]  /*3790*/  ISETP.LT.OR P0, PT, R20, R228, P0 ;  /* 0x000000e41400720c */ /* 0x000fe40000701670 */
[----:B------:R-:W-:Y:S01]  /*37a0*/  FSEL R56, R26, -INF , !P3 ;  /* 0xff8000001a387808 */ /* 0x000fe20005800000 */
[----:B------:R-:W1:Y:S01]  /*37b0*/  LDSM.16.M88.4 R20, [R223+0x8c00] ;  /* 0x008c0000df14783b */ /* 0x000e620000000200 */
[----:B------:R-:W-:Y:S01]  /*37c0*/  FSEL R53, R25, -INF , !P1 ;  /* 0xff80000019357808 */ /* 0x000fe20004800000 */
[----:B------:R-:W-:-:S04]  /*37d0*/  DEPBAR.LE SB0, 0x0 ;  /* 0x000080000000791a */ /* 0x000fc80000000000 */
[----:B------:R-:W-:Y:S01]  /*37e0*/  FSEL R52, R24, -INF , !P2 ;  /* 0xff80000018347808 */ /* 0x000fe20005000000 */
[----:B------:R-:W-:Y:S01]  /*37f0*/  VIADD R24, R0, 0x20 ;  /* 0x0000002000187836 */ /* 0x000fe20000000000 */
[----:B------:R-:W-:Y:S01]  /*3800*/  BAR.SYNC.DEFER_BLOCKING 0x0 ;  /* 0x0000000000007b1d */ /* 0x000fe20000010000 */
        /* <DEDUP_REMOVED lines=11> */
[----:B------:R-:W-:Y:S01]  /*38c0*/  HMMA.16816.F32 R44, R8, R16, R40 ;  /* 0x00000010082c723c */ /* 0x000fe20000001828 */
[----:B------:R-:W-:-:S02]  /*38d0*/  FSEL R163, R50, -INF , !P2 ;  /* 0xff80000032a37808 */ /* 0x000fc40005000000 */
[----:B------:R-:W-:Y:S02]  /*38e0*/  FSEL R160, R49, -INF , !P6 ;  /* 0xff80000031a07808 */ /* 0x000fe40007000000 */
[C---:B------:R-:W-:Y:S01]  /*38f0*/  ISETP.GE.AND P2, PT, R3.reuse, R233, PT ;  /* 0x000000e90300720c */ /* 0x040fe20003f46270 */
[----:B------:R-:W-:Y:S01]  /*3900*/  HMMA.16816.F32 R40, R4, R16, R72 ;  /* 0x000000100428723c */ /* 0x000fe20000001848 */
[C---:B------:R-:W-:Y:S02]  /*3910*/  ISETP.GE.AND P3, PT, R3.reuse, R231, PT ;  /* 0x000000e70300720c */ /* 0x040fe40003f66270 */
[C---:B------:R-:W-:Y:S02]  /*3920*/  ISETP.GE.AND P1, PT, R3.reuse, R232, PT ;  /* 0x000000e80300720c */ /* 0x040fe40003f26270 */
[C---:B------:R-:W-:Y:S02]  /*3930*/  ISETP.GE.AND P6, PT, R3.reuse, R230, PT ;  /* 0x000000e60300720c */ /* 0x040fe40003fc6270 */
[C---:B------:R-:W-:Y:S01]  /*3940*/  ISETP.LT.OR P2, PT, R3.reuse, R227, P2 ;  /* 0x000000e30300720c */ /* 0x040fe20001741670 */
[----:B------:R-:W-:Y:S01]  /*3950*/  VIADD R16, R0, 0x21 ;  /* 0x0000002100107836 */ /* 0x000fe20000000000 */
[----:B------:R-:W-:-:S02]  /*3960*/  ISETP.LT.OR P3, PT, R3, R226, P3 ;  /* 0x000000e20300720c */ /* 0x000fc40001f61670 */
[C---:B------:R-:W-:Y:S02]  /*3970*/  ISETP.LT.OR P1, PT, R3.reuse, R229, P1 ;  /* 0x000000e50300720c */ /* 0x040fe40000f21670 */
[----:B------:R-:W-:Y:S01]  /*3980*/  ISETP.LT.OR P6, PT, R3, R228, P6 ;  /* 0x000000e40300720c */ /* 0x000fe200037c1670 */
[----:B------:R-:W-:Y:S01]  /*3990*/  VIADD R3, R0, 0x19 ;  /* 0x0000001900037836 */ /* 0x000fe20000000000 */
[----:B------:R-:W-:Y:S02]  /*39a0*/  FSEL R154, R36, -INF , !P2 ;  /* 0xff800000249a7808 */ /* 0x000fe40005000000 */
[----:B------:R-:W-:Y:S02]  /*39b0*/  FSEL R155, R38, -INF , !P3 ;  /* 0xff800000269b7808 */ /* 0x000fe40005800000 */
[C---:B------:R-:W-:Y:S02]  /*39c0*/  ISETP.GE.AND P2, PT, R3.reuse, R232, PT ;  /* 0x000000e80300720c */ /* 0x040fe40003f46270 */
[----:B------:R-:W-:-:S02]  /*39d0*/  ISETP.GE.AND P3, PT, R3, R230, PT ;  /* 0x000000e60300720c */ /* 0x000fc40003f66270 */
[----:B------:R-:W-:Y:S02]  /*39e0*/  FSEL R162, R51, -INF , !P5 ;  /* 0xff80000033a27808 */ /* 0x000fe40006800000 */
[CC--:B------:R-:W-:Y:S01]  /*39f0*/  ISETP.GE.AND P5, PT, R3.reuse, R233.reuse, PT ;  /* 0x000000e90300720c */ /* 0x0c0fe20003fa6270 */
[----:B------:R-:W-:Y:S01]  /*3a00*/  HMMA.16816.F32 R48, R12, R140, R96 ;  /* 0x0000008c0c30723c */ /* 0x000fe20000001860 */
[----:B------:R-:W-:Y:S02]  /*3a10*/  ISETP.GE.AND P0, PT, R24, R233, PT ;  /* 0x000000e91800720c */ /* 0x000fe40003f06270 */
[C---:B------:R-:W-:Y:S02]  /*3a20*/  ISETP.GE.AND P4, PT, R3.reuse, R231, PT ;  /* 0x000000e70300720c */ /* 0x040fe40003f86270 */
[C---:B------:R-:W-:Y:S02]  /*3a30*/  ISETP.LT.OR P2, PT, R3.reuse, R229, P2 ;  /* 0x000000e50300720c */ /* 0x040fe40001741670 */
[----:B------:R-:W-:-:S02]  /*3a40*/  ISETP.LT.OR P3, PT, R3, R228, P3 ;  /* 0x000000e40300720c */ /* 0x000fc40001f61670 */
[CC--:B------:R-:W-:Y:S02]  /*3a50*/  ISETP.LT.OR P5, PT, R3.reuse, R227.reuse, P5 ;  /* 0x000000e30300720c */ /* 0x0c0fe40002fa1670 */
[----:B------:R-:W-:Y:S01]  /*3a60*/  ISETP.LT.OR P4, PT, R3, R226, P4 ;  /* 0x000000e20300720c */ /* 0x000fe20002781670 */
[----:B------:R-:W-:Y:S01]  /*3a70*/  VIADD R3, R0, 0x28 ;  /* 0x0000002800037836 */ /* 0x000fe20000000000 */
[----:B------:R-:W-:Y:S02]  /*3a80*/  ISETP.LT.OR P0, PT, R24, R227, P0 ;  /* 0x000000e31800720c */ /* 0x000fe40000701670 */
[----:B------:R-:W-:Y:S02]  /*3a90*/  FSEL R80, R28, -INF , !P1 ;  /* 0xff8000001c507808 */ /* 0x000fe40004800000 */
[----:B------:R-:W-:Y:S02]  /*3aa0*/  FSEL R82, R30, -INF , !P6 ;  /* 0xff8000001e527808 */ /* 0x000fe40007000000 */
[----:B------:R-:W-:-:S02]  /*3ab0*/  FSEL R81, R29, -INF , !P2 ;  /* 0xff8000001d517808 */ /* 0x000fc40005000000 */
[----:B------:R-:W-:Y:S02]  /*3ac0*/  FSEL R83, R31, -INF , !P3 ;  /* 0xff8000001f537808 */ /* 0x000fe40005800000 */
[C---:B------:R-:W-:Y:S01]  /*3ad0*/  HMMA.16816.F32 R28, R4.reuse, R18, R68 ;  /* 0x00000012041c723c */ /* 0x040fe20000001844 */
[----:B------:R-:W-:Y:S02]  /*3ae0*/  FSEL R145, R37, -INF , !P5 ;  /* 0xff80000025917808 */ /* 0x000fe40006800000 */
[----:B------:R-:W-:Y:S02]  /*3af0*/  FSEL R147, R39, -INF , !P4 ;  /* 0xff80000027937808 */ /* 0x000fe40006000000 */
[----:B------:R-:W-:Y:S01]  /*3b00*/  FSEL R214, R44, -INF , !P0 ;  /* 0xff8000002cd67808 */ /* 0x000fe20004000000 */
[----:B-1----:R-:W-:Y:S01]  /*3b10*/  HMMA.16816.F32 R36, R4, R22, R64 ;  /* 0x000000160424723c */ /* 0x002fe20000001840 */
[C---:B------:R-:W-:Y:S02]  /*3b20*/  ISETP.GE.AND P3, PT, R16.reuse, R233, PT ;  /* 0x000000e91000720c */ /* 0x040fe40003f66270 */
[----:B------:R-:W-:-:S02]  /*3b30*/  ISETP.GE.AND P5, PT, R16, R231, PT ;  /* 0x000000e71000720c */ /* 0x000fc40003fa6270 */
[C---:B------:R-:W-:Y:S01]  /*3b40*/  ISETP.GE.AND P4, PT, R16.reuse, R232, PT ;  /* 0x000000e81000720c */ /* 0x040fe20003f86270 */
[----:B------:R-:W-:Y:S01]  /*3b50*/  HMMA.16816.F32 R48, R8, R20, R48 ;  /* 0x000000140830723c */ /* 0x000fe20000001830 */
[----:B------:R-:W-:Y:S02]  /*3b60*/  ISETP.GE.AND P0, PT, R16, R230, PT ;  /* 0x000000e61000720c */ /* 0x000fe40003f06270 */
[C---:B------:R-:W-:Y:S02]  /*3b70*/  ISETP.GE.AND P1, PT, R24.reuse, R231, PT ;  /* 0x000000e71800720c */ /* 0x040fe40003f26270 */
[C---:B------:R-:W-:Y:S02]  /*3b80*/  ISETP.GE.AND P6, PT, R24.reuse, R232, PT ;  /* 0x000000e81800720c */ /* 0x040fe40003fc6270 */
[----:B------:R-:W-:Y:S02]  /*3b90*/  ISETP.GE.AND P2, PT, R24, R230, PT ;  /* 0x000000e61800720c */ /* 0x000fe40003f46270 */
[----:B------:R-:W-:-:S02]  /*3ba0*/  ISETP.LT.OR P3, PT, R16, R227, P3 ;  /* 0x000000e31000720c */ /* 0x000fc40001f61670 */
[C---:B------:R-:W-:Y:S02]  /*3bb0*/  ISETP.LT.OR P5, PT, R16.reuse, R226, P5 ;  /* 0x000000e21000720c */ /* 0x040fe40002fa1670 */
[CC--:B------:R-:W-:Y:S02]  /*3bc0*/  ISETP.LT.OR P4, PT, R16.reuse, R229.reuse, P4 ;  /* 0x000000e51000720c */ /* 0x0c0fe40002781670 */
[----:B------:R-:W-:Y:S02]  /*3bd0*/  ISETP.LT.OR P0, PT, R16, R228, P0 ;  /* 0x000000e41000720c */ /* 0x000fe40000701670 */
[C---:B------:R-:W-:Y:S01]  /*3be0*/  ISETP.LT.OR P1, PT, R24.reuse, R226, P1 ;  /* 0x000000e21800720c */ /* 0x040fe20000f21670 */
[----:B------:R-:W-:Y:S01]  /*3bf0*/  HMMA.16816.F32 R16, R4, R20, R92 ;  /* 0x000000140410723c */ /* 0x000fe2000000185c */
[C---:B------:R-:W-:Y:S02]  /*3c00*/  ISETP.LT.OR P6, PT, R24.reuse, R229, P6 ;  /* 0x000000e51800720c */ /* 0x040fe400037c1670 */
[----:B------:R-:W-:-:S02]  /*3c10*/  ISETP.LT.OR P2, PT, R24, R228, P2 ;  /* 0x000000e41800720c */ /* 0x000fc40001741670 */
[----:B------:R-:W-:Y:S01]  /*3c20*/  FSEL R219, R46, -INF , !P1 ;  /* 0xff8000002edb7808 */ /* 0x000fe20004800000 */
[----:B------:R-:W-:Y:S01]  /*3c30*/  HMMA.16816.F32 R24, R12, R142, R116 ;  /* 0x0000008e0c18723c */ /* 0x000fe20000001874 */
[----:B------:R-:W-:Y:S02]  /*3c40*/  FSEL R179, R40, -INF , !P6 ;  /* 0xff80000028b37808 */ /* 0x000fe40007000000 */
[----:B------:R-:W-:Y:S02]  /*3c50*/  FSEL R191, R42, -INF , !P2 ;  /* 0xff8000002abf7808 */ /* 0x000fe40005000000 */
[----:B------:R-:W-:Y:S02]  /*3c60*/  FSEL R213, R45, -INF , !P3 ;  /* 0xff8000002dd57808 */ /* 0x000fe40005800000 */
[----:B------:R-:W-:Y:S01]  /*3c70*/  VIADD R12, R0, 0x29 ;  /* 0x00000029000c7836 */ /* 0x000fe20000000000 */
[C---:B------:R-:W-:Y:S02]  /*3c80*/  ISETP.GE.AND P1, PT, R3.reuse, R233, PT ;  /* 0x000000e90300720c */ /* 0x040fe40003f26270 */
[----:B------:R-:W-:-:S02]  /*3c90*/  ISETP.GE.AND P6, PT, R3, R231, PT ;  /* 0x000000e70300720c */ /* 0x000fc40003fc6270 */
[C---:B------:R-:W-:Y:S02]  /*3ca0*/  ISETP.GE.AND P2, PT, R3.reuse, R232, PT ;  /* 0x000000e80300720c */ /* 0x040fe40003f46270 */
[----:B------:R-:W-:Y:S02]  /*3cb0*/  ISETP.GE.AND P3, PT, R3, R230, PT ;  /* 0x000000e60300720c */ /* 0x000fe40003f66270 */
[----:B------:R-:W-:Y:S02]  /*3cc0*/  FSEL R190, R43, -INF , !P0 ;  /* 0xff8000002bbe7808 */ /* 0x000fe40004000000 */
[----:B------:R-:W-:Y:S02]  /*3cd0*/  ISETP.GE.AND P0, PT, R12, R232, PT ;  /* 0x000000e80c00720c */ /* 0x000fe40003f06270 */
[C---:B------:R-:W-:Y:S02]  /*3ce0*/  ISETP.LT.OR P1, PT, R3.reuse, R227, P1 ;  /* 0x000000e30300720c */ /* 0x040fe40000f21670 */
[----:B------:R-:W-:-:S02]  /*3cf0*/  ISETP.LT.OR P6, PT, R3, R226, P6 ;  /* 0x000000e20300720c */ /* 0x000fc400037c1670 */
[CC--:B------:R-:W-:Y:S01]  /*3d00*/  ISETP.LT.OR P2, PT, R3.reuse, R229.reuse, P2 ;  /* 0x000000e50300720c */ /* 0x0c0fe20001741670 */
[----:B------:R-:W-:Y:S01]  /*3d10*/  HMMA.16816.F32 R24, R8, R22, R24 ;  /* 0x000000160818723c */ /* 0x000fe20000001818 */
[----:B------:R-:W-:Y:S01]  /*3d20*/  ISETP.LT.OR P3, PT, R3, R228, P3 ;  /* 0x000000e40300720c */ /* 0x000fe20001f61670 */
[----:B------:R-:W-:Y:S01]  /*3d30*/  VIADD R3, R0, 0x30 ;  /* 0x0000003000037836 */ /* 0x000fe20000000000 */
[----:B------:R-:W-:Y:S02]  /*3d40*/  ISETP.LT.OR P0, PT, R12, R229, P0 ;  /* 0x000000e50c00720c */ /* 0x000fe40000701670 */
[----:B------:R-:W-:Y:S02]  /*3d50*/  FSEL R206, R34, -INF , !P6 ;  /* 0xff80000022ce7808 */ /* 0x000fe40007000000 */
        /* <DEDUP_REMOVED lines=8> */
[----:B------:R-:W-:Y:S02]  /*3de0*/  ISETP.GE.AND P3, PT, R3, R232, PT ;  /* 0x000000e80300720c */ /* 0x000fe40003f66270 */
[----:B------:R-:W-:Y:S02]  /*3df0*/  ISETP.GE.AND P5, PT, R12, R233, PT ;  /* 0x000000e90c00720c */ /* 0x000fe40003fa6270 */
[----:B------:R-:W-:Y:S02]  /*3e00*/  FSEL R237, R18, -INF , !P0 ;  /* 0xff80000012ed7808 */ /* 0x000fe40004000000 */
[----:B------:R-:W-:Y:S02]  /*3e10*/  PLOP3.LUT P0, PT, PT, PT, UP0, 0x80, 0x0 ;  /* 0x000000000000781c */ /* 0x000fe40003f0f008 */
[----:B------:R-:W-:Y:S02]  /*3e20*/  FSEL R178, R41, -INF , !P4 ;  /* 0xff80000029b27808 */ /* 0x000fe40006000000 */
[----:B------:R-:W-:-:S02]  /*3e30*/  FSEL R207, R32, -INF , !P1 ;  /* 0xff80000020cf7808 */ /* 0x000fc40004800000 */
[C---:B------:R-:W-:Y:S02]  /*3e40*/  ISETP.LT.OR P6, PT, R3.reuse, R227, P6 ;  /* 0x000000e30300720c */ /* 0x040fe400037c1670 */
[C---:B------:R-:W-:Y:S02]  /*3e50*/  ISETP.LT.OR P2, PT, R3.reuse, R226, P2 ;  /* 0x000000e20300720c */ /* 0x040fe40001741670 */
[----:B------:R-:W-:Y:S01]  /*3e60*/  ISETP.LT.OR P3, PT, R3, R229, P3 ;  /* 0x000000e50300720c */ /* 0x000fe20001f61670 */
[----:B------:R-:W-:Y:S01]  /*3e70*/  VIADD R3, R0, 0x31 ;  /* 0x0000003100037836 */ /* 0x000fe20000000000 */
[C---:B------:R-:W-:Y:S02]  /*3e80*/  ISETP.GE.AND P4, PT, R12.reuse, R231, PT ;  /* 0x000000e70c00720c */ /* 0x040fe40003f86270 */
[C---:B------:R-:W-:Y:S02]  /*3e90*/  ISETP.GE.AND P1, PT, R12.reuse, R230, PT ;  /* 0x000000e60c00720c */ /* 0x040fe40003f26270 */
[----:B------:R-:W-:-:S02]  /*3ea0*/  ISETP.LT.OR P5, PT, R12, R227, P5 ;  /* 0x000000e30c00720c */ /* 0x000fc40002fa1670 */
[C---:B------:R-:W-:Y:S02]  /*3eb0*/  ISETP.LT.OR P4, PT, R12.reuse, R226, P4 ;  /* 0x000000e20c00720c */ /* 0x040fe40002781670 */
[----:B------:R-:W-:Y:S02]  /*3ec0*/  ISETP.LT.OR P1, PT, R12, R228, P1 ;  /* 0x000000e40c00720c */ /* 0x000fe40000f21670 */
[----:B------:R-:W-:Y:S02]  /*3ed0*/  FSEL R204, R33, -INF , !P5 ;  /* 0xff80000021cc7808 */ /* 0x000fe40006800000 */
[----:B------:R-:W-:Y:S02]  /*3ee0*/  FSEL R215, R16, -INF , !P3 ;  /* 0xff80000010d77808 */ /* 0x000fe40005800000 */
[C---:B------:R-:W-:Y:S02]  /*3ef0*/  ISETP.GE.AND P5, PT, R3.reuse, R232, PT ;  /* 0x000000e80300720c */ /* 0x040fe40003fa6270 */
[----:B------:R-:W-:-:S02]  /*3f00*/  ISETP.GE.AND P3, PT, R3, R230, PT ;  /* 0x000000e60300720c */ /* 0x000fc40003f66270 */
[----:B------:R-:W-:Y:S02]  /*3f10*/  FSEL R189, R31, -INF , !P1 ;  /* 0xff8000001fbd7808 */ /* 0x000fe40004800000 */
[----:B------:R-:W-:Y:S02]  /*3f20*/  FSEL R205, R35, -INF , !P4 ;  /* 0xff80000023cd7808 */ /* 0x000fe40006000000 */
[C---:B------:R-:W-:Y:S02]  /*3f30*/  ISETP.GE.AND P1, PT, R3.reuse, R233, PT ;  /* 0x000000e90300720c */ /* 0x040fe40003f26270 */
[C---:B------:R-:W-:Y:S02]  /*3f40*/  ISETP.GE.AND P4, PT, R3.reuse, R231, PT ;  /* 0x000000e70300720c */ /* 0x040fe40003f86270 */
[C---:B------:R-:W-:Y:S02]  /*3f50*/  ISETP.LT.OR P5, PT, R3.reuse, R229, P5 ;  /* 0x000000e50300720c */ /* 0x040fe40002fa1670 */
[----:B------:R-:W-:-:S02]  /*3f60*/  ISETP.LT.OR P3, PT, R3, R228, P3 ;  /* 0x000000e40300720c */ /* 0x000fc40001f61670 */
[C---:B------:R-:W-:Y:S02]  /*3f70*/  ISETP.LT.OR P1, PT, R3.reuse, R227, P1 ;  /* 0x000000e30300720c */ /* 0x040fe40000f21670 */
[----:B------:R-:W-:Y:S02]  /*3f80*/  ISETP.LT.OR P4, PT, R3, R226, P4 ;  /* 0x000000e20300720c */ /* 0x000fe40002781670 */
[----:B------:R-:W-:Y:S02]  /*3f90*/  FSEL R212, R17, -INF , !P5 ;  /* 0xff80000011d47808 */ /* 0x000fe40006800000 */
[----:B------:R-:W-:Y:S01]  /*3fa0*/  FSEL R235, R19, -INF , !P3 ;  /* 0xff80000013eb7808 */ /* 0x000fe20005800000 */
[----:B------:R-:W-:Y:S08]  /*3fb0*/  @!P0 BRA `(.L_x_796) ;  /* 0x0000000000608947 */ /* 0x000ff00003800000 */
[----:B------:R-:W-:-:S04]  /*3fc0*/  UIADD3 UR11, UR39, -0x2, URZ ;  /* 0xfffffffe270b7890 */ /* 0x000fc8000fffe03f */
[----:B------:R-:W-:Y:S02]  /*3fd0*/  USHF.R.S32.HI UR10, URZ, 0x1f, UR11 ;  /* 0x0000001f3f0a7899 */ /* 0x000fe4000801140b */
[----:B------:R-:W-:Y:S01]  /*3fe0*/  UIMAD UR5, UR25, UR11, URZ ;  /* 0x0000000b190572a4 */ /* 0x000fe2000f8e023f */
[----:B------:R-:W-:-:S03]  /*3ff0*/  IMAD.U32 R3, RZ, RZ, UR11 ;  /* 0x0000000bff037e24 */ /* 0x000fc6000f8e00ff */
[----:B------:R-:W-:Y:S01]  /*4000*/  UIMAD UR5, UR10, UR26, UR5 ;  /* 0x0000001a0a0572a4 */ /* 0x000fe2000f8e0205 */
[----:B------:R-:W-:Y:S01]  /*4010*/  IMAD.WIDE.U32 R6, R3, UR26, R156 ;  /* 0x0000001a03067c25 */ /* 0x000fe2000f8e009c */
[----:B------:R-:W-:Y:S01]  /*4020*/  MOV R3, UR15 ;  /* 0x0000000f00037c02 */ /* 0x000fe20008000f00 */
[----:B------:R-:W-:-:S03]  /*4030*/  ULDC.64 UR10, c[0x0][0x218] ;  /* 0x00008600000a7ab9 */ /* 0x000fc60000000a00 */
[----:B------:R-:W-:Y:S01]  /*4040*/  VIADD R5, R7, UR5 ;  /* 0x0000000507057c36 */ /* 0x000fe20008000000 */
[----:B------:R-:W-:Y:S01]  /*4050*/  LEA R4, P3, R6, UR10, 0x1 ;  /* 0x0000000a06047c11 */ /* 0x000fe2000f8608ff */
[----:B------:R-:W-:-:S03]  /*4060*/  IMAD.U32 R7, RZ, RZ, UR14 ;  /* 0x0000000eff077e24 */ /* 0x000fc6000f8e00ff */
        /* <DEDUP_REMOVED lines=13> */
.L_x_796:
[----:B-1----:R-:W-:Y:S01]  /*4140*/  FMNMX.FTZ R4, R54, R55, !PT ;  /* 0x0000003736047209 */ /* 0x002fe20007810000 */
[----:B------:R-:W-:Y:S01]  /*4150*/  VIADD R3, R0, 0x38 ;  /* 0x0000003800037836 */ /* 0x000fe20000000000 */
[----:B------:R-:W-:Y:S01]  /*4160*/  FSEL R239, R48, -INF , !P6 ;  /* 0xff80000030ef7808 */ /* 0x000fe20007000000 */
[----:B------:R-:W-:Y:S01]  /*4170*/  VIADD R15, R0, 0x39 ;  /* 0x00000039000f7836 */ /* 0x000fe20000000000 */
[----:B------:R-:W-:Y:S01]  /*4180*/  FMNMX.FTZ R0, R52, R4, !PT ;  /* 0x0000000434007209 */ /* 0x000fe20007810000 */
[----:B------:R-:W-:Y:S01]  /*4190*/  VIADD R5, R151, 0x4 ;  /* 0x0000000497057836 */ /* 0x000fe20000000000 */
[----:B------:R-:W-:Y:S01]  /*41a0*/  ISETP.GE.AND P3, PT, R3, R232, PT ;  /* 0x000000e80300720c */ /* 0x000fe20003f66270 */
[----:B------:R-:W-:Y:S01]  /*41b0*/  USHF.L.U32 UR5, UR31, 0x1, URZ ;  /* 0x000000011f057899 */ /* 0x000fe2000800063f */
[----:B------:R-:W-:Y:S01]  /*41c0*/  FMNMX.FTZ R0, R53, R0, !PT ;  /* 0x0000000035007209 */ /* 0x000fe20007810000 */
[----:B------:R-:W-:Y:S01]  /*41d0*/  IMAD.WIDE.U32 R132, R5, -0x326172a9, RZ ;  /* 0xcd9e8d5705847825 */ /* 0x000fe200078e00ff */
[----:B------:R-:W-:Y:S01]  /*41e0*/  ISETP.GE.AND P5, PT, R15, R232, PT ;  /* 0x000000e80f00720c */ /* 0x000fe20003fa6270 */
[----:B------:R1:W-:Y:S01]  /*41f0*/  STL [R1+0x48], R5 ;  /* 0x0000480501007387 */ /* 0x0003e20000100800 */
[----:B------:R-:W-:Y:S01]  /*4200*/  FMNMX.FTZ R0, R58, R0, !PT ;  /* 0x000000003a007209 */ /* 0x000fe20007810000 */
[----:B------:R-:W-:Y:S01]  /*4210*/  IMAD.WIDE.U32 R152, R152, -0x2daee0ad, RZ ;  /* 0xd2511f5398987825 */ /* 0x000fe200078e00ff */
[-C--:B------:R-:W-:Y:S01]  /*4220*/  ISETP.LT.OR P3, PT, R3, R229.reuse, P3 ;  /* 0x000000e50300720c */ /* 0x080fe20001f61670 */
[----:B------:R-:W-:Y:S01]  /*4230*/  UIADD3 UR21, UR37, -0x4498517b, URZ ;  /* 0xbb67ae8525157890 */ /* 0x000fe2000fffe03f */
[----:B------:R-:W-:Y:S01]  /*4240*/  ISETP.LT.OR P5, PT, R15, R229, P5 ;  /* 0x000000e50f00720c */ /* 0x000fe20002fa1670 */
[----:B------:R-:W-:Y:S01]  /*4250*/  UIADD3 UR22, UR36, -0x61c88647, URZ ;  /* 0x9e3779b924167890 */ /* 0x000fe2000fffe03f */
[----:B------:R-:W-:Y:S01]  /*4260*/  FMNMX.FTZ R0, R59, R0, !PT ;  /* 0x000000003b007209 */ /* 0x000fe20007810000 */
[----:B------:R-:W-:Y:S01]  /*4270*/  IMAD.WIDE.U32 R248, R151, -0x326172a9, RZ ;  /* 0xcd9e8d5797f87825 */ /* 0x000fe200078e00ff */
[----:B------:R-:W-:Y:S01]  /*4280*/  FSEL R208, R36, -INF , !P3 ;  /* 0xff80000024d07808 */ /* 0x000fe20005800000 */
[----:B------:R-:W-:Y:S01]  /*4290*/  UIADD3 UR20, UR36, 0x3c6ef372, URZ ;  /* 0x3c6ef37224147890 */ /* 0x000fe2000fffe03f */
[----:B------:R-:W-:Y:S01]  /*42a0*/  FSEL R211, R37, -INF , !P5 ;  /* 0xff80000025d37808 */ /* 0x000fe20006800000 */
[----:B------:R-:W-:Y:S01]  /*42b0*/  UIADD3 UR19, UR37, 0x76cf5d0a, URZ ;  /* 0x76cf5d0a25137890 */ /* 0x000fe2000fffe03f */
[C---:B------:R-:W-:Y:S01]  /*42c0*/  ISETP.GE.AND P6, PT, R3.reuse, R233, PT ;  /* 0x000000e90300720c */ /* 0x040fe20003fc6270 */
[----:B------:R-:W-:Y:S01]  /*42d0*/  UIADD3 UR17, UR37, 0x32370b8f, URZ ;  /* 0x32370b8f25117890 */ /* 0x000fe2000fffe03f */
[C---:B------:R-:W-:Y:S01]  /*42e0*/  ISETP.GE.AND P3, PT, R3.reuse, R231, PT ;  /* 0x000000e70300720c */ /* 0x040fe20003f66270 */
[----:B------:R-:W-:Y:S01]  /*42f0*/  UIADD3 UR18, UR36, -0x255992d5, URZ ;  /* 0xdaa66d2b24127890 */ /* 0x000fe2000fffe03f */
[C---:B------:R-:W-:Y:S01]  /*4300*/  ISETP.GE.AND P5, PT, R3.reuse, R230, PT ;  /* 0x000000e60300720c */ /* 0x040fe20003fa6270 */
[----:B------:R-:W-:Y:S01]  /*4310*/  UIADD3 UR16, UR36, 0x78dde6e4, URZ ;  /* 0x78dde6e424107890 */ /* 0x000fe2000fffe03f */
[----:B------:R-:W-:Y:S01]  /*4320*/  FMNMX.FTZ R0, R80, R0, !PT ;  /* 0x0000000050007209 */ /* 0x000fe20007810000 */
[----:B------:R-:W-:Y:S01]  /*4330*/  UIADD3 UR15, UR37, -0x126145ec, URZ ;  /* 0xed9eba14250f7890 */ /* 0x000fe2000fffe03f */
[C---:B------:R-:W-:Y:S01]  /*4340*/  ISETP.LT.OR P6, PT, R3.reuse, R227, P6 ;  /* 0x000000e30300720c */ /* 0x040fe200037c1670 */
[----:B------:R-:W-:Y:S01]  /*4350*/  UIADD3 UR13, UR37, -0x56f99767, URZ ;  /* 0xa9066899250d7890 */ /* 0x000fe2000fffe03f */
[C---:B------:R-:W-:Y:S01]  /*4360*/  ISETP.LT.OR P3, PT, R3.reuse, R226, P3 ;  /* 0x000000e20300720c */ /* 0x040fe20001f61670 */
[----:B------:R-:W-:Y:S01]  /*4370*/  UIADD3 UR14, UR36, 0x1715609d, URZ ;  /* 0x1715609d240e7890 */ /* 0x000fe2000fffe03f */
[----:B------:R-:W-:Y:S01]  /*4380*/  ISETP.LT.OR P5, PT, R3, R228, P5 ;  /* 0x000000e40300720c */ /* 0x000fe20002fa1670 */
[----:B-1----:R-:W-:Y:S01]  /*4390*/  IMAD.U32 R5, RZ, RZ, UR5 ;  /* 0x00000005ff057e24 */ /* 0x002fe2000f8e00ff */
[----:B------:R-:W-:Y:S01]  /*43a0*/  LOP3.LUT R11, R150, UR36, RZ, 0x3c, !PT ;  /* 0x00000024960b7c12 */ /* 0x000fe2000f8e3cff */
[----:B------:R-:W-:Y:S01]  /*43b0*/  UIADD3 UR23, UR36, -0x4ab325aa, URZ ;  /* 0xb54cda5624177890 */ /* 0x000fe2000fffe03f */
[----:B------:R-:W-:Y:S01]  /*43c0*/  FMNMX.FTZ R3, R81, R0, !PT ;  /* 0x0000000051037209 */ /* 0x000fe20007810000 */
[----:B------:R-:W-:Y:S01]  /*43d0*/  ULDC UR40, c[0x0][0x2ec] ;  /* 0x0000bb0000287ab9 */ /* 0x000fe20000000800 */
[----:B------:R-:W-:Y:S01]  /*43e0*/  FMNMX.FTZ R0, R61, R60, !PT ;  /* 0x0000003c3d007209 */ /* 0x000fe20007810000 */
[----:B------:R1:W-:Y:S01]  /*43f0*/  STL [R1+0x20], R11 ;  /* 0x0000200b01007387 */ /* 0x0003e20000100800 */
[----:B------:R-:W-:Y:S01]  /*4400*/  LOP3.LUT R4, R133, R11, RZ, 0x3c, !PT ;  /* 0x0000000b85047212 */ /* 0x000fe200078e3cff */
[----:B------:R-:W2:Y:S01]  /*4410*/  LDC.U8 R18, c[0x0][0x388] ;  /* 0x0000e200ff127b82 */ /* 0x000ea20000000000 */
[----:B------:R-:W-:Y:S01]  /*4420*/  FMNMX.FTZ R3, R179, R3, !PT ;  /* 0x00000003b3037209 */ /* 0x000fe20007810000 */
[----:B------:R-:W-:Y:S01]  /*4430*/  UIADD3 UR32, UR37, 0x646e171e, URZ ;  /* 0x646e171e25207890 */ /* 0x000fe2000fffe03f */
[----:B------:R-:W-:Y:S01]  /*4440*/  FMNMX.FTZ R0, R56, R0, !PT ;  /* 0x0000000038007209 */ /* 0x000fe20007810000 */
[----:B------:R-:W-:Y:S01]  /*4450*/  IMAD.WIDE.U32 R106, R4, -0x2daee0ad, RZ ;  /* 0xd2511f53046a7825 */ /* 0x000fe200078e00ff */
[----:B------:R-:W-:Y:S01]  /*4460*/  FMNMX.FTZ R3, R178, R3, !PT ;  /* 0x00000003b2037209 */ /* 0x000fe20007810000 */
[----:B------:R-:W-:Y:S01]  /*4470*/  UIADD3 UR5, UR5, 0x1, URZ ;  /* 0x0000000105057890 */ /* 0x000fe2000fffe03f */
[----:B------:R-:W-:-:S02]  /*4480*/  FMNMX.FTZ R4, R57, R0, !PT ;  /* 0x0000000039047209 */ /* 0x000fc40007810000 */
[----:B------:R-:W-:Y:S02]  /*4490*/  FMNMX.FTZ R3, R176, R3, !PT ;  /* 0x00000003b0037209 */ /* 0x000fe40007810000 */
[----:B------:R-:W-:Y:S02]  /*44a0*/  LOP3.LUT R0, R153, UR37, R5, 0x96, !PT ;  /* 0x0000002599007c12 */ /* 0x000fe4000f8e9605 */
[----:B------:R-:W-:Y:S02]  /*44b0*/  FMNMX.FTZ R4, R88, R4, !PT ;  /* 0x0000000458047209 */ /* 0x000fe40007810000 */
[----:B------:R-:W-:Y:S01]  /*44c0*/  FMNMX.FTZ R3, R177, R3, !PT ;  /* 0x00000003b1037209 */ /* 0x000fe20007810000 */
[----:B------:R-:W-:Y:S01]  /*44d0*/  IMAD.WIDE.U32 R6, R0, -0x326172a9, RZ ;  /* 0xcd9e8d5700067825 */ /* 0x000fe200078e00ff */
[----:B------:R-:W-:Y:S02]  /*44e0*/  FMNMX.FTZ R0, R89, R4, !PT ;  /* 0x0000000459007209 */ /* 0x000fe40007810000 */
[----:B------:R-:W-:-:S02]  /*44f0*/  FMNMX.FTZ R3, R215, R3, !PT ;  /* 0x00000003d7037209 */ /* 0x000fc40007810000 */
[----:B------:R-:W-:Y:S02]  /*4500*/  FMNMX.FTZ R4, R82, R0, !PT ;  /* 0x0000000052047209 */ /* 0x000fe40007810000 */
        /* <DEDUP_REMOVED lines=14> */
[----:B------:R-:W-:Y:S02]  /*45f0*/  FMNMX.FTZ R0, R188, R0, !PT ;  /* 0x00000000bc007209 */ /* 0x000fe40007810000 */
[----:B------:R-:W-:Y:S01]  /*4600*/  LOP3.LUT R5, R5, UR19, R106, 0x96, !PT ;  /* 0x0000001305057c12 */ /* 0x000fe2000f8e966a */
[----:B------:R-:W-:Y:S01]  /*4610*/  IMAD.WIDE.U32 R8, R9, -0x2daee0ad, RZ ;  /* 0xd2511f5309087825 */ /* 0x000fe200078e00ff */
[----:B------:R-:W-:-:S02]  /*4620*/  FMNMX.FTZ R0, R189, R0, !PT ;  /* 0x00000000bd007209 */ /* 0x000fc40007810000 */
[----:B------:R-:W-:Y:S02]  /*4630*/  LOP3.LUT R3, R135, UR21, R152, 0x96, !PT ;  /* 0x0000001587037c12 */ /* 0x000fe4000f8e9698 */
[----:B------:R-:W-:Y:S02]  /*4640*/  FSEL R209, R38, -INF , !P5 ;  /* 0xff80000026d17808 */ /* 0x000fe40006800000 */
[----:B------:R-:W-:Y:S01]  /*4650*/  ISETP.GE.AND P5, PT, R15, R230, PT ;  /* 0x000000e60f00720c */ /* 0x000fe20003fa6270 */
[----:B------:R-:W-:Y:S01]  /*4660*/  IMAD.WIDE.U32 R98, R3, -0x326172a9, RZ ;  /* 0xcd9e8d5703627825 */ /* 0x000fe200078e00ff */
[----:B------:R-:W-:Y:S02]  /*4670*/  FMNMX.FTZ R0, R237, R0, !PT ;  /* 0x00000000ed007209 */ /* 0x000fe40007810000 */
[----:B------:R-:W-:Y:S01]  /*4680*/  LOP3.LUT R10, R9, UR17, R4, 0x96, !PT ;  /* 0x00000011090a7c12 */ /* 0x000fe2000f8e9604 */
[----:B------:R-:W-:Y:S01]  /*4690*/  IMAD.WIDE.U32 R4, R5, -0x326172a9, RZ ;  /* 0xcd9e8d5705047825 */ /* 0x000fe200078e00ff */
[----:B------:R-:W-:-:S02]  /*46a0*/  ISETP.LT.OR P5, PT, R15, R228, P5 ;  /* 0x000000e40f00720c */ /* 0x000fc40002fa1670 */
[----:B------:R-:W-:Y:S01]  /*46b0*/  FMNMX.FTZ R0, R235, R0, !PT ;  /* 0x00000000eb007209 */ /* 0x000fe20007810000 */
[----:B-1----:R-:W-:Y:S01]  /*46c0*/  IMAD.WIDE.U32 R10, R10, -0x326172a9, RZ ;  /* 0xcd9e8d570a0a7825 */ /* 0x002fe200078e00ff */
[----:B------:R-:W-:Y:S02]  /*46d0*/  LOP3.LUT R7, R7, UR22, R248, 0x96, !PT ;  /* 0x0000001607077c12 */ /* 0x000fe4000f8e96f8 */
[----:B------:R-:W-:Y:S02]  /*46e0*/  LOP3.LUT R9, R99, UR20, R6, 0x96, !PT ;  /* 0x0000001463097c12 */ /* 0x000fe4000f8e9606 */
[----:B------:R-:W-:Y:S01]  /*46f0*/  LOP3.LUT R3, R5, UR18, R22, 0x96, !PT ;  /* 0x0000001205037c12 */ /* 0x000fe2000f8e9616 */
[----:B------:R-:W-:Y:S01]  /*4700*/  IMAD.WIDE.U32 R6, R7, -0x2daee0ad, RZ ;  /* 0xd2511f5307067825 */ /* 0x000fe200078e00ff */
[----:B------:R-:W-:Y:S02]  /*4710*/  FSEL R210, R39, -INF , !P5 ;  /* 0xff80000027d27808 */ /* 0x000fe40006800000 */
[----:B------:R-:W-:Y:S01]  /*4720*/  FMNMX.FTZ R5, R209, R0, !PT ;  /* 0x00000000d1057209 */ /* 0x000fe20007810000 */
[----:B------:R-:W-:Y:S01]  /*4730*/  IMAD.WIDE.U32 R96, R9, -0x2daee0ad, RZ ;  /* 0xd2511f5309607825 */ /* 0x000fe200078e00ff */
[----:B------:R-:W-:-:S02]  /*4740*/  LOP3.LUT R0, R11, UR16, R4, 0x96, !PT ;  /* 0x000000100b007c12 */ /* 0x000fc4000f8e9604 */
[----:B------:R-:W-:Y:S01]  /*4750*/  FMNMX.FTZ R13, R210, R5, !PT ;  /* 0x00000005d20d7209 */ /* 0x000fe20007810000 */
[----:B------:R-:W-:Y:S01]  /*4760*/  IMAD.WIDE.U32 R4, R3, -0x2daee0ad, RZ ;  /* 0xd2511f5303047825 */ /* 0x000fe200078e00ff */
[----:B---3--:R-:W-:Y:S02]  /*4770*/  FMNMX.FTZ R11, R12, R14, !PT ;  /* 0x0000000e0c0b7209 */ /* 0x008fe40007810000 */
[----:B------:R-:W-:Y:S01]  /*4780*/  LOP3.LUT R7, R7, UR19, R134, 0x96, !PT ;  /* 0x0000001307077c12 */ /* 0x000fe2000f8e9686 */
[----:B------:R-:W-:Y:S01]  /*4790*/  IMAD.WIDE.U32 R20, R0, -0x2daee0ad, RZ ;  /* 0xd2511f5300147825 */ /* 0x000fe200078e00ff */
[----:B------:R-:W-:Y:S01]  /*47a0*/  LOP3.LUT R6, R97, UR17, R6, 0x96, !PT ;  /* 0x0000001161067c12 */ /* 0x000fe2000f8e9606 */
[----:B------:R-:W1:Y:S01]  /*47b0*/  SHFL.BFLY PT, R14, R11, 0x1, 0x1f ;  /* 0x0c201f000b0e7f89 */ /* 0x000e6200000e0000 */
[----:B------:R-:W-:Y:S01]  /*47c0*/  LOP3.LUT R3, R5, UR15, R8, 0x96, !PT ;  /* 0x0000000f05037c12 */ /* 0x000fe2000f8e9608 */
[----:B------:R-:W-:Y:S01]  /*47d0*/  IMAD.WIDE.U32 R8, R7, -0x326172a9, RZ ;  /* 0xcd9e8d5707087825 */ /* 0x000fe200078e00ff */
[----:B------:R-:W-:Y:S01]  /*47e0*/  LOP3.LUT R0, R21, UR13, R4, 0x96, !PT ;  /* 0x0000000d15007c12 */ /* 0x000fe2000f8e9604 */
[----:B------:R-:W3:Y:S01]  /*47f0*/  SHFL.BFLY PT, R12, R13, 0x2, 0x1f ;  /* 0x0c401f000d0c7f89 */ /* 0x000ee200000e0000 */
[----:B------:R-:W-:Y:S01]  /*4800*/  FSEL R107, R49, -INF , !P1 ;  /* 0xff800000316b7808 */ /* 0x000fe20004800000 */
[----:B------:R-:W-:Y:S01]  /*4810*/  IMAD.WIDE.U32 R100, R6, -0x326172a9, RZ ;  /* 0xcd9e8d5706647825 */ /* 0x000fe200078e00ff */
[----:B------:R-:W-:-:S02]  /*4820*/  LOP3.LUT R19, R9, UR18, R98, 0x96, !PT ;  /* 0x0000001209137c12 */ /* 0x000fc4000f8e9662 */
[----:B------:R-:W-:Y:S01]  /*4830*/  ISETP.GE.AND P5, PT, R15, R233, PT ;  /* 0x000000e90f00720c */ /* 0x000fe20003fa6270 */
[----:B------:R-:W-:Y:S01]  /*4840*/  IMAD.WIDE.U32 R6, R3, -0x326172a9, RZ ;  /* 0xcd9e8d5703067825 */ /* 0x000fe200078e00ff */
[----:B------:R-:W-:Y:S02]  /*4850*/  LOP3.LUT R21, R101, UR16, R8, 0x96, !PT ;  /* 0x0000001065157c12 */ /* 0x000fe4000f8e9608 */
[----:B------:R-:W-:Y:S01]  /*4860*/  FSEL R238, R50, -INF , !P2 ;  /* 0xff80000032ee7808 */ /* 0x000fe20005000000 */
[----:B------:R-:W-:Y:S01]  /*4870*/  IMAD.WIDE.U32 R4, R0, -0x326172a9, RZ ;  /* 0xcd9e8d5700047825 */ /* 0x000fe200078e00ff */
[----:B------:R-:W-:Y:S02]  /*4880*/  LOP3.LUT R17, R7, UR14, R10, 0x96, !PT ;  /* 0x0000000e07117c12 */ /* 0x000fe4000f8e960a */
[----:B------:R-:W-:Y:S01]  /*4890*/  FMNMX.FTZ R7, R90, R91, !PT ;  /* 0x0000005b5a077209 */ /* 0x000fe20007810000 */
[----:B------:R-:W-:Y:S01]  /*48a0*/  IMAD.IADD R0, R148, 0x1, R146 ;  /* 0x0000000194007824 */ /* 0x000fe200078e0292 */
[----:B------:R-:W-:Y:S01]  /*48b0*/  LOP3.LUT R3, R5, UR23, R6, 0x96, !PT ;  /* 0x0000001705037c12 */ /* 0x000fe2000f8e9606 */
[----:B--2---:R-:W-:Y:S01]  /*48c0*/  IMAD R97, R18, 0x10000, R18 ;  /* 0x0001000012617824 */ /* 0x004fe200078e0212 */
[----:B------:R-:W-:-:S02]  /*48d0*/  FMNMX.FTZ R6, R139, R144, !PT ;  /* 0x000000908b067209 */ /* 0x000fc40007810000 */
[----:B------:R-:W-:Y:S02]  /*48e0*/  FMNMX.FTZ R7, R136, R7, !PT ;  /* 0x0000000788077209 */ /* 0x000fe40007810000 */
[----:B------:R-:W-:Y:S02]  /*48f0*/  FMNMX.FTZ R6, R138, R6, !PT ;  /* 0x000000068a067209 */ /* 0x000fe40007810000 */
[----:B------:R-:W-:Y:S02]  /*4900*/  FMNMX.FTZ R7, R105, R7, !PT ;  /* 0x0000000769077209 */ /* 0x000fe40007810000 */
[----:B------:R-:W-:Y:S02]  /*4910*/  LOP3.LUT R10, R4, 0xffff, RZ, 0xc0, !PT ;  /* 0x0000ffff040a7812 */ /* 0x000fe400078ec0ff */
[----:B------:R-:W-:Y:S02]  /*4920*/  FMNMX.FTZ R5, R137, R6, !PT ;  /* 0x0000000689057209 */ /* 0x000fe40007810000 */
[----:B------:R-:W-:-:S02]  /*4930*/  FMNMX.FTZ R6, R161, R7, !PT ;  /* 0x00000007a1067209 */ /* 0x000fc40007810000 */
[----:B-1----:R-:W-:Y:S02]  /*4940*/  FMNMX.FTZ R102, R11, R14, !PT ;  /* 0x0000000e0b667209 */ /* 0x002fe40007810000 */
[----:B------:R-:W-:Y:S02]  /*4950*/  FMNMX.FTZ R7, R163, R5, !PT ;  /* 0x00000005a3077209 */ /* 0x000fe40007810000 */
[----:B---3--:R-:W-:Y:S02]  /*4960*/  FMNMX.FTZ R8, R13, R12, !PT ;  /* 0x0000000c0d087209 */ /* 0x008fe40007810000 */
[----:B------:R-:W-:Y:S01]  /*4970*/  FMNMX.FTZ R5, R160, R6, !PT ;  /* 0x00000006a0057209 */ /* 0x000fe20007810000 */
[C---:B------:R-:W-:Y:S01]  /*4980*/  FMUL.FTZ R6, R102.reuse, UR40 ;  /* 0x0000002866067c20 */ /* 0x040fe20008410000 */
[----:B------:R-:W-:Y:S01]  /*4990*/  FSETP.NEU.FTZ.AND P1, PT, R102, -INF , PT ;  /* 0xff8000006600780b */ /* 0x000fe20003f3d000 */
[----:B------:R-:W1:Y:S01]  /*49a0*/  SHFL.BFLY PT, R9, R8, 0x1, 0x1f ;  /* 0x0c201f0008097f89 */ /* 0x000e6200000e0000 */
[----:B------:R-:W-:-:S02]  /*49b0*/  FMNMX.FTZ R5, R154, R5, !PT ;  /* 0x000000059a057209 */ /* 0x000fc40007810000 */
[----:B------:R-:W-:Y:S02]  /*49c0*/  LOP3.LUT R14, R4, 0xff, RZ, 0xc0, !PT ;  /* 0x000000ff040e7812 */ /* 0x000fe400078ec0ff */
[--C-:B------:R-:W-:Y:S02]  /*49d0*/  SHF.R.U32.HI R11, RZ, 0x10, R4.reuse ;  /* 0x00000010ff0b7819 */ /* 0x100fe40000011604 */
[----:B------:R-:W-:Y:S02]  /*49e0*/  SHF.R.U32.HI R12, RZ, 0x18, R4 ;  /* 0x00000018ff0c7819 */ /* 0x000fe40000011604 */
[----:B------:R-:W-:Y:S02]  /*49f0*/  FMNMX.FTZ R4, R162, R7, !PT ;  /* 0x00000007a2047209 */ /* 0x000fe40007810000 */
[----:B------:R-:W-:Y:S02]  /*4a00*/  FMNMX.FTZ R5, R145, R5, !PT ;  /* 0x0000000591057209 */ /* 0x000fe40007810000 */
[----:B------:R-:W-:-:S02]  /*4a10*/  FSEL R16, R6, RZ, P1 ;  /* 0x000000ff06107208 */ /* 0x000fc40000800000 */
[----:B------:R-:W-:Y:S02]  /*4a20*/  FMNMX.FTZ R4, R155, R4, !PT ;  /* 0x000000049b047209 */ /* 0x000fe40007810000 */
[----:B------:R-:W-:Y:S01]  /*4a30*/  FMNMX.FTZ R5, R214, R5, !PT ;  /* 0x00000005d6057209 */ /* 0x000fe20007810000 */
[----:B------:R-:W-:Y:S01]  /*4a40*/  FFMA.FTZ R6, R54, UR40, -R16 ;  /* 0x0000002836067c23 */ /* 0x000fe20008010810 */
[----:B------:R-:W-:Y:S02]  /*4a50*/  FMNMX.FTZ R4, R147, R4, !PT ;  /* 0x0000000493047209 */ /* 0x000fe40007810000 */
[----:B------:R-:W-:Y:S01]  /*4a60*/  FMNMX.FTZ R5, R213, R5, !PT ;  /* 0x00000005d5057209 */ /* 0x000fe20007810000 */
[----:B------:R2:W-:Y:S01]  /*4a70*/  MUFU.EX2 R242, R6 ;  /* 0x0000000600f27308 */ /* 0x0005e20000000800 */
[----:B------:R-:W-:Y:S02]  /*4a80*/  FMNMX.FTZ R4, R219, R4, !PT ;  /* 0x00000004db047209 */ /* 0x000fe40007810000 */
[----:B------:R-:W-:-:S02]  /*4a90*/  FMNMX.FTZ R5, R207, R5, !PT ;  /* 0x00000005cf057209 */ /* 0x000fc40007810000 */
[----:B------:R-:W-:Y:S02]  /*4aa0*/  FMNMX.FTZ R4, R217, R4, !PT ;  /* 0x00000004d9047209 */ /* 0x000fe40007810000 */
[----:B-1----:R-:W-:Y:S02]  /*4ab0*/  FMNMX.FTZ R101, R8, R9, !PT ;  /* 0x0000000908657209 */ /* 0x002fe40007810000 */
[C---:B------:R-:W-:Y:S02]  /*4ac0*/  ISETP.LT.OR P5, PT, R15.reuse, R227, P5 ;  /* 0x000000e30f00720c */ /* 0x040fe40002fa1670 */
[----:B------:R-:W-:Y:S02]  /*4ad0*/  FSEL R133, R24, -INF , !P6 ;  /* 0xff80000018857808 */ /* 0x000fe40007000000 */
[----:B------:R-:W-:Y:S02]  /*4ae0*/  ISETP.GE.AND P2, PT, R15, R231, PT ;  /* 0x000000e70f00720c */ /* 0x000fe40003f46270 */
[----:B------:R-:W-:Y:S01]  /*4af0*/  FSETP.NEU.FTZ.AND P1, PT, R101, -INF , PT ;  /* 0xff8000006500780b */ /* 0x000fe20003f3d000 */
[----:B--2---:R-:W-:Y:S01]  /*4b00*/  FFMA.FTZ R6, R55, UR40, -R16 ;  /* 0x0000002837067c23 */ /* 0x004fe20008010810 */
[----:B------:R-:W-:-:S02]  /*4b10*/  FSEL R135, R25, -INF , !P5 ;  /* 0xff80000019877808 */ /* 0x000fc40006800000 */
[----:B------:R-:W-:Y:S01]  /*4b20*/  ISETP.LT.OR P2, PT, R15, R226, P2 ;  /* 0x000000e20f00720c */ /* 0x000fe20001741670 */
[----:B------:R1:W-:Y:S01]  /*4b30*/  MUFU.EX2 R244, R6 ;  /* 0x0000000600f47308 */ /* 0x0003e20000000800 */
[----:B------:R-:W-:Y:S02]  /*4b40*/  FSEL R236, R51, -INF , !P4 ;  /* 0xff80000033ec7808 */ /* 0x000fe40006000000 */
[----:B------:R-:W-:Y:S02]  /*4b50*/  FSEL R216, R26, -INF , !P3 ;  /* 0xff8000001ad87808 */ /* 0x000fe40005800000 */
[----:B------:R-:W-:Y:S02]  /*4b60*/  FSEL R218, R27, -INF , !P2 ;  /* 0xff8000001bda7808 */ /* 0x000fe40005000000 */
[----:B------:R-:W-:Y:S02]  /*4b70*/  LEA R220, R0, UR4, 0x1 ;  /* 0x0000000400dc7c11 */ /* 0x000fe4000f8e08ff */
[----:B------:R-:W-:-:S02]  /*4b80*/  LOP3.LUT R0, R3, 0xffff, RZ, 0xc0, !PT ;  /* 0x0000ffff03007812 */ /* 0x000fc400078ec0ff */
[----:B------:R-:W-:Y:S01]  /*4b90*/  LOP3.LUT R9, R3, 0xff, RZ, 0xc0, !PT ;  /* 0x000000ff03097812 */ /* 0x000fe200078ec0ff */
[----:B------:R-:W-:Y:S01]  /*4ba0*/  IMAD R222, R2, 0x2, R220 ;  /* 0x0000000202de7824 */ /* 0x000fe200078e02dc */
[----:B------:R-:W-:Y:S01]  /*4bb0*/  SHF.R.U32.HI R0, RZ, 0x8, R0 ;  /* 0x00000008ff007819 */ /* 0x000fe20000011600 */
[----:B------:R-:W-:Y:S01]  /*4bc0*/  LDSM.16.MT88.4 R76, [R220+0x9000] ;  /* 0x00900000dc4c783b */ /* 0x000fe20000004200 */
[----:B-1----:R-:W-:-:S03]  /*4bd0*/  FMNMX.FTZ R6, R204, R5, !PT ;  /* 0x00000005cc067209 */ /* 0x002fc60007810000 */
        /* <DEDUP_REMOVED lines=12> */
[----:B------:R-:W-:Y:S01]  /*4ca0*/  FMNMX.FTZ R8, R236, R8, !PT ;  /* 0x00000008ec087209 */ /* 0x000fe20007810000 */
[----:B------:R2:W3:Y:S01]  /*4cb0*/  MUFU.EX2 R241, R5 ;  /* 0x0000000500f17308 */ /* 0x0004e20000000800 */
[----:B------:R-:W-:Y:S01]  /*4cc0*/  PRMT R9, R9, 0x5410, R0 ;  /* 0x0000541009097816 */ /* 0x000fe20000000000 */
[----:B------:R-:W-:Y:S01]  /*4cd0*/  LDSM.16.MT88.4 R120, [R222+0xa400] ;  /* 0x00a40000de78783b */ /* 0x000fe20000004200 */
[----:B------:R-:W-:-:S03]  /*4ce0*/  FMNMX.FTZ R8, R216, R8, !PT ;  /* 0x00000008d8087209 */ /* 0x000fc60007810000 */
[----:B------:R-:W-:Y:S01]  /*4cf0*/  LDSM.16.MT88.4 R112, [R220+0xa400] ;  /* 0x00a40000dc70783b */ /* 0x000fe20000004200 */
[----:B------:R-:W-:Y:S01]  /*4d00*/  FMNMX.FTZ R8, R218, R8, !PT ;  /* 0x00000008da087209 */ /* 0x000fe20007810000 */
[----:B-1----:R-:W-:Y:S02]  /*4d10*/  FMUL.FTZ R4, R101, UR40 ;  /* 0x0000002865047c20 */ /* 0x002fe40008410000 */
[----:B------:R-:W-:Y:S03]  /*4d20*/  LDSM.16.MT88.4 R116, [R222+0x9400] ;  /* 0x00940000de74783b */ /* 0x000fe60000004200 */
[----:B------:R-:W-:Y:S01]  /*4d30*/  FSEL R15, R4, RZ, P1 ;  /* 0x000000ff040f7208 */ /* 0x000fe20000800000 */
[----:B------:R-:W-:Y:S01]  /*4d40*/  LDSM.16.MT88.4 R124, [R220+0xb400] ;  /* 0x00b40000dc7c783b */ /* 0x000fe20000004200 */
[----:B------:R-:W-:Y:S02]  /*4d50*/  FMNMX.FTZ R4, R135, R6, !PT ;  /* 0x0000000687047209 */ /* 0x000fe40007810000 */
[----:B--2---:R-:W-:Y:S01]  /*4d60*/  LOP3.LUT R5, R11, 0xff, RZ, 0xc0, !PT ;  /* 0x000000ff0b057812 */ /* 0x004fe200078ec0ff */
[--C-:B------:R-:W-:Y:S01]  /*4d70*/  FFMA.FTZ R7, R56, UR40, -R15.reuse ;  /* 0x0000002838077c23 */ /* 0x100fe2000801080f */
[----:B------:R-:W-:Y:S01]  /*4d80*/  SHF.R.U32.HI R6, RZ, 0x8, R10 ;  /* 0x00000008ff067819 */ /* 0x000fe2000001160a */
[----:B------:R-:W1:Y:S01]  /*4d90*/  SHFL.BFLY PT, R13, R4, 0x2, 0x1f ;  /* 0x0c401f00040d7f89 */ /* 0x000e6200000e0000 */
[----:B------:R-:W-:Y:S01]  /*4da0*/  PRMT R10, R5, 0x5410, R12 ;  /* 0x00005410050a7816 */ /* 0x000fe2000000000c */
[--C-:B------:R-:W-:Y:S01]  /*4db0*/  FFMA.FTZ R5, R57, UR40, -R15.reuse ;  /* 0x0000002839057c23 */ /* 0x100fe2000801080f */
[----:B------:R2:W-:Y:S01]  /*4dc0*/  MUFU.EX2 R143, R7 ;  /* 0x00000007008f7308 */ /* 0x0005e20000000800 */
[----:B------:R-:W4:Y:S01]  /*4dd0*/  SHFL.BFLY PT, R12, R8, 0x2, 0x1f ;  /* 0x0c401f00080c7f89 */ /* 0x000f2200000e0000 */
[----:B------:R-:W-:Y:S01]  /*4de0*/  PRMT R11, R14, 0x5410, R6 ;  /* 0x000054100e0b7816 */ /* 0x000fe20000000006 */
[--C-:B------:R-:W-:Y:S01]  /*4df0*/  FFMA.FTZ R0, R60, UR40, -R15.reuse ;  /* 0x000000283c007c23 */ /* 0x100fe2000801080f */
[----:B------:R-:W-:Y:S01]  /*4e00*/  FFMA.FTZ R6, R61, UR40, -R15 ;  /* 0x000000283d067c23 */ /* 0x000fe2000801080f */
[----:B---3--:R-:W-:Y:S01]  /*4e10*/  F2FP.F16.F32.PACK_AB R2, R241, R250 ;  /* 0x000000faf102723e */ /* 0x008fe200000000ff */
[----:B------:R-:W-:Y:S02]  /*4e20*/  LDSM.16.MT88.4 R60, [R222+0xa000] ;  /* 0x00a00000de3c783b */ /* 0x000fe40000004200 */
[----:B------:R3:W5:Y:S02]  /*4e30*/  MUFU.EX2 R240, R5 ;  /* 0x0000000500f07308 */ /* 0x0007640000000800 */
[----:B------:R-:W-:Y:S04]  /*4e40*/  LDSM.16.MT88.4 R128, [R222+0xb400] ;  /* 0x00b40000de80783b */ /* 0x000fe80000004200 */
[----:B------:R-:W-:Y:S02]  /*4e50*/  LDSM.16.MT88.4 R108, [R220+0x9400] ;  /* 0x00940000dc6c783b */ /* 0x000fe40000004200 */
[----:B------:R5:W-:Y:S01]  /*4e60*/  MUFU.EX2 R245, R0 ;  /* 0x0000000000f57308 */ /* 0x000be20000000800 */
[----:B--2---:R-:W-:-:S02]  /*4e70*/  SHF.R.U32.HI R7, RZ, 0x18, R3 ;  /* 0x00000018ff077819 */ /* 0x004fc40000011603 */
[----:B-1----:R-:W-:Y:S01]  /*4e80*/  FMNMX.FTZ R13, R4, R13, !PT ;  /* 0x0000000d040d7209 */ /* 0x002fe20007810000 */
[----:B------:R-:W-:-:S04]  /*4e90*/  FFMA.FTZ R4, R58, UR40, -R16 ;  /* 0x000000283a047c23 */ /* 0x000fc80008010810 */
[----:B------:R1:W2:Y:S01]  /*4ea0*/  MUFU.EX2 R140, R6 ;  /* 0x00000006008c7308 */ /* 0x0002a20000000800 */
[----:B---3--:R-:W-:Y:S02]  /*4eb0*/  SHF.R.U32.HI R5, RZ, 0x10, R3 ;  /* 0x00000010ff057819 */ /* 0x008fe40000011603 */
[----:B----4-:R-:W-:Y:S02]  /*4ec0*/  FMNMX.FTZ R12, R8, R12, !PT ;  /* 0x0000000c080c7209 */ /* 0x010fe40007810000 */
[----:B------:R-:W-:-:S03]  /*4ed0*/  LOP3.LUT R3, R5, 0xff, RZ, 0xc0, !PT ;  /* 0x000000ff05037812 */ /* 0x000fc600078ec0ff */
[----:B------:R3:W-:Y:S01]  /*4ee0*/  MUFU.EX2 R252, R4 ;  /* 0x0000000400fc7308 */ /* 0x0007e20000000800 */
[----:B------:R-:W-:Y:S01]  /*4ef0*/  PRMT R5, R3, 0x5410, R7 ;  /* 0x0000541003057816 */ /* 0x000fe20000000007 */
[----:B------:R-:W4:Y:S01]  /*4f00*/  SHFL.BFLY PT, R18, R12, 0x1, 0x1f ;  /* 0x0c201f000c127f89 */ /* 0x000f2200000e0000 */
[--C-:B-----5:R-:W-:Y:S02]  /*4f10*/  HSET2.LE.AND R0, R11, R97.reuse, PT ;  /* 0x000000610b007233 */ /* 0x120fe40003803000 */
[--C-:B------:R-:W-:Y:S02]  /*4f20*/  HSET2.LE.AND R3, R10, R97.reuse, PT ;  /* 0x000000610a037233 */ /* 0x100fe40003803000 */
[----:B------:R-:W-:Y:S02]  /*4f30*/  F2FP.F16.F32.PACK_AB R7, R240, R143 ;  /* 0x0000008ff007723e */ /* 0x000fe400000000ff */
[----:B-1----:R-:W-:Y:S02]  /*4f40*/  LOP3.LUT R6, R0, R2, RZ, 0xc0, !PT ;  /* 0x0000000200067212 */ /* 0x002fe400078ec0ff */
[----:B------:R-:W-:Y:S01]  /*4f50*/  LOP3.LUT R7, R3, R7, RZ, 0xc0, !PT ;  /* 0x0000000703077212 */ /* 0x000fe200078ec0ff */
[----:B------:R-:W-:Y:S01]  /*4f60*/  FFMA.FTZ R3, R59, UR40, -R16 ;  /* 0x000000283b037c23 */ /* 0x000fe20008010810 */
[--C-:B------:R-:W-:Y:S01]  /*4f70*/  HSET2.LE.AND R0, R9, R97.reuse, PT ;  /* 0x0000006109007233 */ /* 0x100fe20003803000 */
[----:B------:R-:W-:Y:S01]  /*4f80*/  LDSM.16.MT88.4 R56, [R222+0xb000] ;  /* 0x00b00000de38783b */ /* 0x000fe20000004200 */
[----:B------:R-:W-:Y:S01]  /*4f90*/  F2FP.F16.F32.PACK_AB R2, R244, R242 ;  /* 0x000000f2f402723e */ /* 0x000fe200000000ff */
[----:B------:R1:W5:Y:S01]  /*4fa0*/  MUFU.EX2 R141, R3 ;  /* 0x00000003008d7308 */ /* 0x0003620000000800 */
[----:B------:R-:W-:-:S02]  /*4fb0*/  HSET2.LE.AND R5, R5, R97, PT ;  /* 0x0000006105057233 */ /* 0x000fc40003803000 */
[----:B---3--:R-:W-:Y:S01]  /*4fc0*/  LOP3.LUT R4, R0, R2, RZ, 0xc0, !PT ;  /* 0x0000000200047212 */ /* 0x008fe200078ec0ff */
[----:B------:R-:W-:Y:S01]  /*4fd0*/  FFMA.FTZ R0, R80, UR40, -R16 ;  /* 0x0000002850007c23 */ /* 0x000fe20008010810 */
[----:B--2---:R-:W-:-:S03]  /*4fe0*/  F2FP.F16.F32.PACK_AB R8, R245, R140 ;  /* 0x0000008cf508723e */ /* 0x004fc600000000ff */
[----:B------:R2:W-:Y:S01]  /*4ff0*/  MUFU.EX2 R150, R0 ;  /* 0x0000000000967308 */ /* 0x0005e20000000800 */
[----:B------:R-:W-:Y:S02]  /*5000*/  LOP3.LUT R5, R5, R8, RZ, 0xc0, !PT ;  /* 0x0000000805057212 */ /* 0x000fe400078ec0ff */
[----:B----4-:R-:W-:-:S05]  /*5010*/  FMNMX.FTZ R103, R12, R18, !PT ;  /* 0x000000120c677209 */ /* 0x010fca0007810000 */
[C---:B------:R-:W-:Y:S01]  /*5020*/  HMMA.16816.F32 R44, R4.reuse, R60, RZ ;  /* 0x0000003c042c723c */ /* 0x040fe200000018ff */
[----:B-1----:R-:W-:Y:S02]  /*5030*/  IMAD.WIDE.U32 R2, R17, -0x2daee0ad, RZ ;  /* 0xd2511f5311027825 */ /* 0x002fe400078e00ff */
[----:B------:R-:W1:Y:S01]  /*5040*/  SHFL.BFLY PT, R17, R13, 0x1, 0x1f ;  /* 0x0c201f000d117f89 */ /* 0x000e6200000e0000 */
[C---:B------:R-:W-:Y:S02]  /*5050*/  LOP3.LUT R8, R2.reuse, 0xffff, RZ, 0xc0, !PT ;  /* 0x0000ffff02087812 */ /* 0x040fe400078ec0ff */
[C---:B------:R-:W-:Y:S01]  /*5060*/  HMMA.16816.F32 R84, R4.reuse, R76, RZ ;  /* 0x0000004c0454723c */ /* 0x040fe200000018ff */
[----:B------:R-:W-:Y:S02]  /*5070*/  LOP3.LUT R11, R2, 0xff, RZ, 0xc0, !PT ;  /* 0x000000ff020b7812 */ /* 0x000fe400078ec0ff */
[--C-:B--2---:R-:W-:Y:S02]  /*5080*/  SHF.R.U32.HI R0, RZ, 0x10, R2.reuse ;  /* 0x00000010ff007819 */ /* 0x104fe40000011602 */
[----:B------:R-:W-:Y:S01]  /*5090*/  SHF.R.U32.HI R10, RZ, 0x18, R2 ;  /* 0x00000018ff0a7819 */ /* 0x000fe20000011602 */
[----:B------:R-:W-:Y:S01]  /*50a0*/  FFMA.FTZ R2, R81, UR40, -R16 ;  /* 0x0000002851027c23 */ /* 0x000fe20008010810 */
[----:B------:R-:W-:Y:S01]  /*50b0*/  SHF.R.U32.HI R9, RZ, 0x8, R8 ;  /* 0x00000008ff097819 */ /* 0x000fe20000011608 */
[----:B------:R-:W-:Y:S01]  /*50c0*/  HMMA.16816.F32 R40, R4, R72, RZ ;  /* 0x000000480428723c */ /* 0x000fe200000018ff */
[----:B------:R-:W-:Y:S01]  /*50d0*/  LOP3.LUT R8, R0, 0xff, RZ, 0xc0, !PT ;  /* 0x000000ff00087812 */ /* 0x000fe200078ec0ff */
[----:B------:R2:W-:Y:S01]  /*50e0*/  MUFU.EX2 R148, R2 ;  /* 0x0000000200947308 */ /* 0x0005e20000000800 */
[----:B------:R-:W-:Y:S01]  /*50f0*/  FFMA.FTZ R0, R88, UR40, -R15 ;  /* 0x0000002858007c23 */ /* 0x000fe2000801080f */
[----:B------:R-:W-:-:S02]  /*5100*/  PRMT R14, R11, 0x5410, R9 ;  /* 0x000054100b0e7816 */ /* 0x000fc40000000009 */
[----:B------:R-:W-:Y:S01]  /*5110*/  PRMT R11, R8, 0x5410, R10 ;  /* 0x00005410080b7816 */ /* 0x000fe2000000000a */
[----:B------:R-:W-:Y:S01]  /*5120*/  FFMA.FTZ R8, R82, UR40, -R15 ;  /* 0x0000002852087c23 */ /* 0x000fe2000801080f */
[----:B------:R-:W-:Y:S02]  /*5130*/  HMMA.16816.F32 R28, R4, R68, RZ ;  /* 0x00000044041c723c */ /* 0x000fe400000018ff */
[----:B------:R3:W-:Y:S01]  /*5140*/  MUFU.EX2 R246, R0 ;  /* 0x0000000000f67308 */ /* 0x0007e20000000800 */
[----:B-1----:R-:W-:-:S03]  /*5150*/  FMNMX.FTZ R104, R13, R17, !PT ;  /* 0x000000110d687209 */ /* 0x002fc60007810000 */
[----:B------:R-:W-:Y:S01]  /*5160*/  HMMA.16816.F32 R36, R4, R64, RZ ;  /* 0x000000400424723c */ /* 0x000fe200000018ff */
[----:B------:R-:W-:-:S03]  /*5170*/  FSETP.NEU.FTZ.AND P1, PT, R104, -INF , PT ;  /* 0xff8000006800780b */ /* 0x000fc60003f3d000 */
[----:B------:R1:W-:Y:S01]  /*5180*/  MUFU.EX2 R142, R8 ;  /* 0x00000008008e7308 */ /* 0x0003e20000000800 */
[----:B--2---:R-:W-:Y:S01]  /*5190*/  LOP3.LUT R2, R3, UR32, R20, 0x96, !PT ;  /* 0x0000002003027c12 */ /* 0x004fe2000f8e9614 */
[C---:B------:R-:W-:Y:S01]  /*51a0*/  HMMA.16816.F32 R32, R4.reuse, R56, RZ ;  /* 0x000000380420723c */ /* 0x040fe200000018ff */
[----:B------:R-:W-:Y:S02]  /*51b0*/  IMAD.WIDE.U32 R20, R21, -0x2daee0ad, RZ ;  /* 0xd2511f5315147825 */ /* 0x000fe400078e00ff */
[--C-:B------:R-:W-:Y:S02]  /*51c0*/  SHF.R.U32.HI R9, RZ, 0x18, R2.reuse ;  /* 0x00000018ff097819 */ /* 0x100fe40000011602 */
[C---:B------:R-:W-:Y:S01]  /*51d0*/  LOP3.LUT R3, R2.reuse, 0xffff, RZ, 0xc0, !PT ;  /* 0x0000ffff02037812 */ /* 0x040fe200078ec0ff */
[C---:B------:R-:W-:Y:S01]  /*51e0*/  HMMA.16816.F32 R48, R4.reuse, R78, RZ ;  /* 0x0000004e0430723c */ /* 0x040fe200000018ff */
[----:B---3--:R-:W-:Y:S02]  /*51f0*/  SHF.R.U32.HI R0, RZ, 0x10, R2 ;  /* 0x00000010ff007819 */ /* 0x008fe40000011602 */
[----:B------:R-:W-:Y:S01]  /*5200*/  LOP3.LUT R10, R2, 0xff, RZ, 0xc0, !PT ;  /* 0x000000ff020a7812 */ /* 0x000fe200078ec0ff */
[----:B------:R-:W-:Y:S01]  /*5210*/  FFMA.FTZ R2, R83, UR40, -R15 ;  /* 0x0000002853027c23 */ /* 0x000fe2000801080f */
[----:B------:R-:W-:Y:S01]  /*5220*/  LOP3.LUT R0, R0, 0xff, RZ, 0xc0, !PT ;  /* 0x000000ff00007812 */ /* 0x000fe200078ec0ff */
[C---:B------:R-:W-:Y:S01]  /*5230*/  HMMA.16816.F32 R52, R4.reuse, R74, RZ ;  /* 0x0000004a0434723c */ /* 0x040fe200000018ff */
[----:B------:R-:W-:Y:S01]  /*5240*/  SHF.R.U32.HI R3, RZ, 0x8, R3 ;  /* 0x00000008ff037819 */ /* 0x000fe20000011603 */
[----:B------:R2:W3:Y:S01]  /*5250*/  MUFU.EX2 R146, R2 ;  /* 0x0000000200927308 */ /* 0x0004e20000000800 */
[----:B------:R-:W-:Y:S01]  /*5260*/  PRMT R13, R0, 0x5410, R9 ;  /* 0x00005410000d7816 */ /* 0x000fe20000000009 */
[----:B------:R-:W-:Y:S01]  /*5270*/  FMUL.FTZ R0, R104, UR40 ;  /* 0x0000002868007c20 */ /* 0x000fe20008410000 */
[----:B-1----:R-:W-:Y:S01]  /*5280*/  PRMT R8, R10, 0x5410, R3 ;  /* 0x000054100a087816 */ /* 0x002fe20000000003 */
[----:B------:R-:W-:Y:S01]  /*5290*/  HMMA.16816.F32 R92, R4, R70, RZ ;  /* 0x00000046045c723c */ /* 0x000fe200000018ff */
[----:B-----5:R-:W-:-:S02]  /*52a0*/  F2FP.F16.F32.PACK_AB R9, R141, R252 ;  /* 0x000000fc8d09723e */ /* 0x020fc400000000ff */
[----:B------:R-:W-:Y:S02]  /*52b0*/  FSEL R12, R0, RZ, P1 ;  /* 0x000000ff000c7208 */ /* 0x000fe40000800000 */
[--C-:B------:R-:W-:Y:S01]  /*52c0*/  HSET2.LE.AND R0, R14, R97.reuse, PT ;  /* 0x000000610e007233 */ /* 0x100fe20003803000 */
[C---:B------:R-:W-:Y:S01]  /*52d0*/  HMMA.16816.F32 R80, R4.reuse, R66, RZ ;  /* 0x000000420450723c */ /* 0x040fe200000018ff */
[--C-:B------:R-:W-:Y:S02]  /*52e0*/  HSET2.LE.AND R8, R8, R97.reuse, PT ;  /* 0x0000006108087233 */ /* 0x100fe40003803000 */
[----:B------:R-:W-:Y:S02]  /*52f0*/  FSETP.NEU.FTZ.AND P1, PT, R103, -INF , PT ;  /* 0xff8000006700780b */ /* 0x000fe40003f3d000 */
[----:B------:R-:W-:Y:S01]  /*5300*/  HSET2.LE.AND R3, R11, R97, PT ;  /* 0x000000610b037233 */ /* 0x000fe20003803000 */
[----:B------:R-:W-:Y:S01]  /*5310*/  HMMA.16816.F32 R24, R4, R58, RZ ;  /* 0x0000003a0418723c */ /* 0x000fe200000018ff */
[----:B--2---:R-:W-:Y:S01]  /*5320*/  FFMA.FTZ R2, R89, UR40, -R15 ;  /* 0x0000002859027c23 */ /* 0x004fe2000801080f */
[----:B------:R-:W-:-:S02]  /*5330*/  LOP3.LUT R8, R8, R9, RZ, 0xc0, !PT ;  /* 0x0000000908087212 */ /* 0x000fc400078ec0ff */
[----:B---3--:R-:W-:Y:S01]  /*5340*/  F2FP.F16.F32.PACK_AB R11, R146, R142 ;  /* 0x0000008e920b723e */ /* 0x008fe200000000ff */
[----:B------:R1:W2:Y:S03]  /*5350*/  MUFU.EX2 R149, R2 ;  /* 0x0000000200957308 */ /* 0x0002a60000000800 */
[----:B------:R-:W-:Y:S01]  /*5360*/  LOP3.LUT R11, R3, R11, RZ, 0xc0, !PT ;  /* 0x0000000b030b7212 */ /* 0x000fe200078ec0ff */
[----:B-1----:R-:W-:-:S04]  /*5370*/  FFMA.FTZ R2, R90, UR40, -R12 ;  /* 0x000000285a027c23 */ /* 0x002fc8000801080c */
[----:B------:R1:W-:Y:S02]  /*5380*/  MUFU.EX2 R151, R2 ;  /* 0x0000000200977308 */ /* 0x0003e40000000800 */
[----:B-1----:R-:W-:-:S04]  /*5390*/  F2FP.F16.F32.PACK_AB R2, R148, R150 ;  /* 0x000000969402723e */ /* 0x002fc800000000ff */
[----:B------:R-:W-:Y:S01]  /*53a0*/  LOP3.LUT R10, R0, R2, RZ, 0xc0, !PT ;  /* 0x00000002000a7212 */ /* 0x000fe200078ec0ff */
[--C-:B------:R-:W-:Y:S01]  /*53b0*/  FFMA.FTZ R0, R91, UR40, -R12.reuse ;  /* 0x000000285b007c23 */ /* 0x100fe2000801080c */
[----:B--2---:R-:W-:Y:S01]  /*53c0*/  F2FP.F16.F32.PACK_AB R2, R149, R246 ;  /* 0x000000f69502723e */ /* 0x004fe200000000ff */
[----:B------:R-:W-:Y:S02]  /*53d0*/  HMMA.16816.F32 R88, R4, R62, RZ ;  /* 0x0000003e0458723c */ /* 0x000fe400000018ff */
[----:B------:R1:W2:Y:S02]  /*53e0*/  MUFU.EX2 R156, R0 ;  /* 0x00000000009c7308 */ /* 0x0002a40000000800 */
[----:B-1----:R-:W-:Y:S01]  /*53f0*/  HSET2.LE.AND R0, R13, R97, PT ;  /* 0x000000610d007233 */ /* 0x002fe20003803000 */
[----:B------:R-:W-:Y:S01]  /*5400*/  FFMA.FTZ R13, R136, UR40, -R12 ;  /* 0x00000028880d7c23 */ /* 0x000fe2000801080c */
[----:B------:R-:W-:-:S04]  /*5410*/  IMAD.MOV.U32 R136, RZ, RZ, R140 ;  /* 0x000000ffff887224 */ /* 0x000fc800078e008c */
[----:B------:R1:W-:Y:S01]  /*5420*/  MUFU.EX2 R247, R13 ;  /* 0x0000000d00f77308 */ /* 0x0003e20000000800 */
[----:B------:R-:W-:Y:S01]  /*5430*/  LOP3.LUT R9, R0, R2, RZ, 0xc0, !PT ;  /* 0x0000000200097212 */ /* 0x000fe200078ec0ff */
[----:B------:R-:W-:Y:S01]  /*5440*/  FFMA.FTZ R0, R105, UR40, -R12 ;  /* 0x0000002869007c23 */ /* 0x000fe2000801080c */
[----:B------:R-:W-:-:S05]  /*5450*/  IMAD.WIDE.U32 R2, R19, -0x2daee0ad, RZ ;  /* 0xd2511f5313027825 */ /* 0x000fca00078e00ff */
[----:B------:R3:W-:Y:S01]  /*5460*/  MUFU.EX2 R243, R0 ;  /* 0x0000000000f37308 */ /* 0x0007e20000000800 */
[----:B------:R-:W-:Y:S01]  /*5470*/  LOP3.LUT R2, R21, UR13, R2, 0x96, !PT ;  /* 0x0000000d15027c12 */ /* 0x000fe2000f8e9602 */
[C---:B------:R-:W-:Y:S01]  /*5480*/  HMMA.16816.F32 R180, R8.reuse, R120, R44 ;  /* 0x0000007808b4723c */ /* 0x040fe2000000182c */
[----:B------:R-:W-:Y:S01]  /*5490*/  LOP3.LUT R4, R3, UR15, R96, 0x96, !PT ;  /* 0x0000000f03047c12 */ /* 0x000fe2000f8e9660 */
[----:B--2---:R-:W-:Y:S02]  /*54a0*/  IMAD.MOV.U32 R96, RZ, RZ, R156 ;  /* 0x000000ffff607224 */ /* 0x004fe400078e009c */
[----:B------:R-:W-:Y:S02]  /*54b0*/  IMAD.WIDE.U32 R2, R2, -0x326172a9, RZ ;  /* 0xcd9e8d5702027825 */ /* 0x000fe400078e00ff */
[----:B------:R-:W-:Y:S02]  /*54c0*/  HMMA.16816.F32 R156, R8, R114, R92 ;  /* 0x00000072089c723c */ /* 0x000fe4000000185c */
[----:B-1----:R-:W-:Y:S01]  /*54d0*/  FMUL.FTZ R13, R103, UR40 ;  /* 0x00000028670d7c20 */ /* 0x002fe20008410000 */
[----:B------:R-:W-:Y:S01]  /*54e0*/  IMAD.WIDE.U32 R18, R4, -0x326172a9, RZ ;  /* 0xcd9e8d5704127825 */ /* 0x000fe200078e00ff */
[----:B------:R-:W-:-:S02]  /*54f0*/  LOP3.LUT R4, R2, 0xffff, RZ, 0xc0, !PT ;  /* 0x0000ffff02047812 */ /* 0x000fc400078ec0ff */
[----:B------:R-:W-:Y:S01]  /*5500*/  LOP3.LUT R7, R2, 0xff, RZ, 0xc0, !PT ;  /* 0x000000ff02077812 */ /* 0x000fe200078ec0ff */
[C---:B------:R-:W-:Y:S01]  /*5510*/  HMMA.16816.F32 R196, R8.reuse, R116, R40 ;  /* 0x0000007408c4723c */ /* 0x040fe20000001828 */
[----:B------:R-:W-:Y:S01]  /*5520*/  FSEL R13, R13, RZ, P1 ;  /* 0x000000ff0d0d7208 */ /* 0x000fe20000800000 */
[----:B------:R-:W-:Y:S01]  /*5530*/  IMAD.MOV.U32 R46, RZ, RZ, R142 ;  /* 0x000000ffff2e7224 */ /* 0x000fe200078e008e */
[----:B------:R-:W-:Y:S01]  /*5540*/  SHF.R.U32.HI R6, RZ, 0x18, R2 ;  /* 0x00000018ff067819 */ /* 0x000fe20000011602 */
[----:B------:R-:W-:Y:S01]  /*5550*/  IMAD.MOV.U32 R21, RZ, RZ, R252 ;  /* 0x000000ffff157224 */ /* 0x000fe200078e00fc */
[----:B------:R-:W-:Y:S01]  /*5560*/  SHF.R.U32.HI R4, RZ, 0x8, R4 ;  /* 0x00000008ff047819 */ /* 0x000fe20000011604 */
[----:B---3--:R-:W-:Y:S01]  /*5570*/  FFMA.FTZ R0, R139, UR40, -R13 ;  /* 0x000000288b007c23 */ /* 0x008fe2000801080d */
[C---:B------:R-:W-:Y:S01]  /*5580*/  HMMA.16816.F32 R184, R8.reuse, R112, R28 ;  /* 0x0000007008b8723c */ /* 0x040fe2000000181c */
[----:B------:R-:W-:Y:S01]  /*5590*/  IMAD.MOV.U32 R139, RZ, RZ, R141 ;  /* 0x000000ffff8b7224 */ /* 0x000fe200078e008d */
[----:B------:R-:W-:Y:S01]  /*55a0*/  PRMT R7, R7, 0x5410, R4 ;  /* 0x0000541007077816 */ /* 0x000fe20000000004 */
[----:B------:R1:W2:Y:S03]  /*55b0*/  MUFU.EX2 R5, R0 ;  /* 0x0000000000057308 */ /* 0x0002a60000000800 */
[C---:B------:R-:W-:Y:S06]  /*55c0*/  HMMA.16816.F32 R192, R8.reuse, R124, R36 ;  /* 0x0000007c08c0723c */ /* 0x040fec0000001824 */
[C---:B------:R-:W-:Y:S06]  /*55d0*/  HMMA.16816.F32 R172, R8.reuse, R128, R32 ;  /* 0x0000008008ac723c */ /* 0x040fec0000001820 */
[----:B------:R-:W-:Y:S01]  /*55e0*/  HMMA.16816.F32 R92, R8, R130, R24 ;  /* 0x00000082085c723c */ /* 0x000fe20000001818 */
[----:B-1----:R-:W-:Y:S01]  /*55f0*/  FFMA.FTZ R0, R138, UR40, -R13 ;  /* 0x000000288a007c23 */ /* 0x002fe2000801080d */
[----:B--2---:R-:W-:-:S02]  /*5600*/  IMAD.MOV.U32 R44, RZ, RZ, R5 ;  /* 0x000000ffff2c7224 */ /* 0x004fc400078e0005 */
[----:B------:R-:W-:Y:S01]  /*5610*/  FFMA.FTZ R5, R137, UR40, -R13 ;  /* 0x0000002889057c23 */ /* 0x000fe2000801080d */
[----:B------:R-:W-:Y:S01]  /*5620*/  IMAD.MOV.U32 R137, RZ, RZ, R151 ;  /* 0x000000ffff897224 */ /* 0x000fe200078e0097 */
[----:B------:R1:W-:Y:S01]  /*5630*/  MUFU.EX2 R138, R0 ;  /* 0x00000000008a7308 */ /* 0x0003e20000000800 */
[C---:B------:R-:W-:Y:S06]  /*5640*/  HMMA.16816.F32 R168, R8.reuse, R110, R48 ;  /* 0x0000006e08a8723c */ /* 0x040fec0000001830 */
[C---:B------:R-:W-:Y:S01]  /*5650*/  HMMA.16816.F32 R164, R8.reuse, R118, R52 ;  /* 0x0000007608a4723c */ /* 0x040fe20000001834 */
[----:B------:R2:W3:Y:S05]  /*5660*/  MUFU.EX2 R105, R5 ;  /* 0x0000000500697308 */ /* 0x0004ea0000000800 */
[----:B------:R-:W-:Y:S01]  /*5670*/  HMMA.16816.F32 R200, R8, R108, R84 ;  /* 0x0000006c08c8723c */ /* 0x000fe20000001854 */
[----:B-1----:R-:W-:-:S02]  /*5680*/  SHF.R.U32.HI R0, RZ, 0x10, R2 ;  /* 0x00000010ff007819 */ /* 0x002fc40000011602 */
[----:B------:R-:W-:Y:S01]  /*5690*/  LOP3.LUT R2, R3, UR23, R18, 0x96, !PT ;  /* 0x0000001703027c12 */ /* 0x000fe2000f8e9612 */
[----:B------:R-:W-:Y:S01]  /*56a0*/  FFMA.FTZ R3, R144, UR40, -R13 ;  /* 0x0000002890037c23 */ /* 0x000fe2000801080d */
[----:B------:R-:W-:Y:S02]  /*56b0*/  LOP3.LUT R0, R0, 0xff, RZ, 0xc0, !PT ;  /* 0x000000ff00007812 */ /* 0x000fe400078ec0ff */
[----:B------:R-:W-:Y:S01]  /*56c0*/  IMAD.MOV.U32 R86, RZ, RZ, R150 ;  /* 0x000000ffff567224 */ /* 0x000fe200078e0096 */
[----:B------:R-:W-:Y:S01]  /*56d0*/  LOP3.LUT R14, R2, 0xff, RZ, 0xc0, !PT ;  /* 0x000000ff020e7812 */ /* 0x000fe200078ec0ff */
[----:B------:R1:W4:Y:S01]  /*56e0*/  MUFU.EX2 R144, R3 ;  /* 0x0000000300907308 */ /* 0x0003220000000800 */
[----:B------:R-:W-:Y:S01]  /*56f0*/  PRMT R17, R0, 0x5410, R6 ;  /* 0x0000541000117816 */ /* 0x000fe20000000006 */
[----:B------:R-:W-:Y:S01]  /*5700*/  IMAD.MOV.U32 R85, RZ, RZ, R149 ;  /* 0x000000ffff557224 */ /* 0x000fe200078e0095 */
[----:B------:R-:W-:Y:S01]  /*5710*/  LOP3.LUT R0, R2, 0xffff, RZ, 0xc0, !PT ;  /* 0x0000ffff02007812 */ /* 0x000fe200078ec0ff */
[----:B------:R-:W-:Y:S01]  /*5720*/  IMAD.MOV.U32 R87, RZ, RZ, R148 ;  /* 0x000000ffff577224 */ /* 0x000fe200078e0094 */
[----:B--2---:R-:W-:Y:S01]  /*5730*/  SHF.R.U32.HI R5, RZ, 0x10, R2 ;  /* 0x00000010ff057819 */ /* 0x004fe20000011602 */
[----:B------:R-:W-:Y:S01]  /*5740*/  IMAD.MOV.U32 R84, RZ, RZ, R143 ;  /* 0x000000ffff547224 */ /* 0x000fe200078e008f */
[----:B------:R-:W-:Y:S01]  /*5750*/  SHF.R.U32.HI R6, RZ, 0x8, R0 ;  /* 0x00000008ff067819 */ /* 0x000fe20000011600 */
[C---:B------:R-:W-:Y:S01]  /*5760*/  HMMA.16816.F32 R148, R8.reuse, R122, R88 ;  /* 0x0000007a0894723c */ /* 0x040fe20000001858 */
[----:B------:R-:W-:Y:S01]  /*5770*/  SHF.R.U32.HI R4, RZ, 0x18, R2 ;  /* 0x00000018ff047819 */ /* 0x000fe20000011602 */
[----:B------:R-:W-:Y:S01]  /*5780*/  IMAD.MOV.U32 R45, RZ, RZ, R84 ;  /* 0x000000ffff2d7224 */ /* 0x000fe200078e0054 */
[----:B------:R-:W-:Y:S01]  /*5790*/  HSET2.LE.AND R0, R7, R97, PT ;  /* 0x0000006107007233 */ /* 0x000fe20003803000 */
[----:B------:R-:W-:Y:S01]  /*57a0*/  IMAD.MOV.U32 R84, RZ, RZ, R248 ;  /* 0x000000ffff547224 */ /* 0x000fe200078e00f8 */
[----:B------:R-:W-:Y:S01]  /*57b0*/  F2FP.F16.F32.PACK_AB R2, R243, R247 ;  /* 0x000000f7f302723e */ /* 0x000fe200000000ff */
[----:B------:R-:W-:Y:S01]  /*57c0*/  HMMA.16816.F32 R140, R8, R126, R80 ;  /* 0x0000007e088c723c */ /* 0x000fe20000001850 */
[----:B-1----:R-:W-:-:S02]  /*57d0*/  LOP3.LUT R3, R5, 0xff, RZ, 0xc0, !PT ;  /* 0x000000ff05037812 */ /* 0x002fc400078ec0ff */
[----:B------:R-:W-:Y:S02]  /*57e0*/  PRMT R5, R14, 0x5410, R6 ;  /* 0x000054100e057816 */ /* 0x000fe40000000006 */
[----:B------:R-:W-:Y:S02]  /*57f0*/  PRMT R7, R3, 0x5410, R4 ;  /* 0x0000541003077816 */ /* 0x000fe40000000004 */
[----:B------:R-:W-:Y:S02]  /*5800*/  LOP3.LUT R6, R0, R2, RZ, 0xc0, !PT ;  /* 0x0000000200067212 */ /* 0x000fe400078ec0ff */
[--C-:B------:R-:W-:Y:S01]  /*5810*/  HSET2.LE.AND R0, R17, R97.reuse, PT ;  /* 0x0000006111007233 */ /* 0x100fe20003803000 */
[----:B------:R-:W-:Y:S01]  /*5820*/  IMAD.MOV.U32 R17, RZ, RZ, R86 ;  /* 0x000000ffff117224 */ /* 0x000fe200078e0056 */
[----:B---3--:R-:W-:Y:S01]  /*5830*/  F2FP.F16.F32.PACK_AB R2, R105, R138 ;  /* 0x0000008a6902723e */ /* 0x008fe200000000ff */
[----:B------:R-:W-:Y:S01]  /*5840*/  IMAD.MOV.U32 R86, RZ, RZ, R250 ;  /* 0x000000ffff567224 */ /* 0x000fe200078e00fa */
[----:B------:R-:W-:-:S02]  /*5850*/  HSET2.LE.AND R3, R5, R97, PT ;  /* 0x0000006105037233 */ /* 0x000fc40003803000 */
[----:B------:R-:W-:Y:S02]  /*5860*/  HSET2.LE.AND R5, R7, R97, PT ;  /* 0x0000006107057233 */ /* 0x000fe40003803000 */
[----:B------:R-:W-:Y:S01]  /*5870*/  LOP3.LUT R7, R0, R2, RZ, 0xc0, !PT ;  /* 0x0000000200077212 */ /* 0x000fe200078ec0ff */
[----:B------:R-:W-:Y:S01]  /*5880*/  FFMA.FTZ R0, R161, UR40, -R12 ;  /* 0x00000028a1007c23 */ /* 0x000fe2000801080c */
[----:B------:R-:W-:Y:S02]  /*5890*/  F2FP.F16.F32.PACK_AB R4, R96, R137 ;  /* 0x000000896004723e */ /* 0x000fe400000000ff */
[----:B------:R-:W-:Y:S01]  /*58a0*/  LOP3.LUT R2, R19, UR14, R100, 0x96, !PT ;  /* 0x0000000e13027c12 */ /* 0x000fe2000f8e9664 */
[----:B------:R1:W-:Y:S01]  /*58b0*/  MUFU.EX2 R251, R0 ;  /* 0x0000000000fb7308 */ /* 0x0003e20000000800 */
[----:B----4-:R-:W-:Y:S02]  /*58c0*/  F2FP.F16.F32.PACK_AB R14, R144, R44 ;  /* 0x0000002c900e723e */ /* 0x010fe400000000ff */
[----:B------:R-:W-:Y:S01]  /*58d0*/  LOP3.LUT R4, R3, R4, RZ, 0xc0, !PT ;  /* 0x0000000403047212 */ /* 0x000fe200078ec0ff */
[----:B------:R-:W-:Y:S01]  /*58e0*/  IMAD.WIDE.U32 R2, R2, -0x2daee0ad, RZ ;  /* 0xd2511f5302027825 */ /* 0x000fe200078e00ff */
[----:B------:R-:W-:-:S03]  /*58f0*/  LOP3.LUT R5, R5, R14, RZ, 0xc0, !PT ;  /* 0x0000000e05057212 */ /* 0x000fc600078ec0ff */
[----:B------:R-:W-:Y:S02]  /*5900*/  IMAD.MOV.U32 R14, RZ, RZ, R85 ;  /* 0x000000ffff0e7224 */ /* 0x000fe400078e0055 */
[----:B------:R-:W-:Y:S02]  /*5910*/  IMAD.MOV.U32 R85, RZ, RZ, R249 ;  /* 0x000000ffff557224 */ /* 0x000fe400078e00f9 */
        /* <DEDUP_REMOVED lines=11> */
[----:B------:R-:W-:Y:S01]  /*59d0*/  HMMA.16816.F32 R68, R4, R70, RZ ;  /* 0x000000460444723c */ /* 0x000fe200000018ff */
[----:B-1----:R-:W-:-:S02]  /*59e0*/  LOP3.LUT R0, R3, UR32, R20, 0x96, !PT ;  /* 0x0000002003007c12 */ /* 0x002fc4000f8e9614 */
[----:B------:R-:W-:-:S03]  /*59f0*/  LOP3.LUT R3, R2, 0xffff, RZ, 0xc0, !PT ;  /* 0x0000ffff02037812 */ /* 0x000fc600078ec0ff */
[C---:B------:R-:W-:Y:S06]  /*5a00*/  HMMA.16816.F32 R60, R4.reuse, R62, RZ ;  /* 0x0000003e043c723c */ /* 0x040fec00000018ff */
[C---:B------:R-:W-:Y:S06]  /*5a10*/  HMMA.16816.F32 R64, R4.reuse, R66, RZ ;  /* 0x000000420440723c */ /* 0x040fec00000018ff */
[C---:B------:R-:W-:Y:S06]  /*5a20*/  HMMA.16816.F32 R48, R4.reuse, R56, RZ ;  /* 0x000000380430723c */ /* 0x040fec00000018ff */
[----:B------:R-:W-:Y:S01]  /*5a30*/  HMMA.16816.F32 R52, R4, R58, RZ ;  /* 0x0000003a0434723c */ /* 0x000fe200000018ff */
[----:B------:R-:W-:-:S02]  /*5a40*/  IMAD.MOV.U32 R57, RZ, RZ, R245 ;  /* 0x000000ffff397224 */ /* 0x000fc400078e00f5 */
[----:B------:R-:W-:-:S04]  /*5a50*/  IMAD.MOV.U32 R56, RZ, RZ, R244 ;  /* 0x000000ffff387224 */ /* 0x000fc800078e00f4 */
[----:B------:R-:W-:Y:S01]  /*5a60*/  FFMA.FTZ R4, R145, UR40, -R12 ;  /* 0x0000002891047c23 */ /* 0x000fe2000801080c */
[----:B------:R-:W-:Y:S01]  /*5a70*/  LOP3.LUT R7, R2, 0xff, RZ, 0xc0, !PT ;  /* 0x000000ff02077812 */ /* 0x000fe200078ec0ff */
[----:B------:R-:W-:Y:S01]  /*5a80*/  IMAD.MOV.U32 R145, RZ, RZ, R85 ;  /* 0x000000ffff917224 */ /* 0x000fe200078e0055 */
[--C-:B------:R-:W-:Y:S01]  /*5a90*/  SHF.R.U32.HI R6, RZ, 0x10, R2.reuse ;  /* 0x00000010ff067819 */ /* 0x100fe20000011602 */
[----:B------:R1:W2:Y:S01]  /*5aa0*/  MUFU.EX2 R9, R4 ;  /* 0x0000000400097308 */ /* 0x0002a20000000800 */
[----:B------:R-:W-:Y:S01]  /*5ab0*/  SHF.R.U32.HI R5, RZ, 0x18, R2 ;  /* 0x00000018ff057819 */ /* 0x000fe20000011602 */
[----:B------:R-:W-:Y:S01]  /*5ac0*/  IMAD.MOV.U32 R59, RZ, RZ, R243 ;  /* 0x000000ffff3b7224 */ /* 0x000fe200078e00f3 */
        /* <DEDUP_REMOVED lines=10> */
[----:B------:R-:W-:-:S03]  /*5b70*/  FFMA.FTZ R2, R163, UR40, -R13 ;  /* 0x00000028a3027c23 */ /* 0x000fc6000801080d */
[----:B------:R-:W-:Y:S01]  /*5b80*/  PRMT R4, R6, 0x5410, R4 ;  /* 0x0000541006047816 */ /* 0x000fe20000000004 */
[----:B------:R1:W-:Y:S01]  /*5b90*/  MUFU.EX2 R248, R2 ;  /* 0x0000000200f87308 */ /* 0x0003e20000000800 */
[----:B---3--:R-:W-:Y:S01]  /*5ba0*/  FFMA.FTZ R3, R147, UR40, -R13 ;  /* 0x0000002893037c23 */ /* 0x008fe2000801080d */
[----:B--2---:R-:W-:-:S06]  /*5bb0*/  IMAD.MOV.U32 R147, RZ, RZ, R9 ;  /* 0x000000ffff937224 */ /* 0x004fcc00078e0009 */
[----:B------:R2:W3:Y:S01]  /*5bc0*/  MUFU.EX2 R250, R3 ;  /* 0x0000000300fa7308 */ /* 0x0004e20000000800 */
[----:B-1----:R-:W-:-:S07]  /*5bd0*/  FFMA.FTZ R2, R162, UR40, -R13 ;  /* 0x00000028a2027c23 */ /* 0x002fce000801080d */
[----:B------:R1:W4:Y:S01]  /*5be0*/  MUFU.EX2 R249, R2 ;  /* 0x0000000200f97308 */ /* 0x0003220000000800 */
[----:B--2---:R-:W-:-:S04]  /*5bf0*/  SHF.R.U32.HI R3, RZ, 0x10, R0 ;  /* 0x00000010ff037819 */ /* 0x004fc80000011600 */
[----:B------:R-:W-:-:S04]  /*5c00*/  LOP3.LUT R0, R3, 0xff, RZ, 0xc0, !PT ;  /* 0x000000ff03007812 */ /* 0x000fc800078ec0ff */
[----:B------:R-:W-:Y:S02]  /*5c10*/  PRMT R3, R0, 0x5410, R5 ;  /* 0x0000541000037816 */ /* 0x000fe40000000005 */
[----:B------:R-:W-:Y:S02]  /*5c20*/  HSET2.LE.AND R0, R8, R97, PT ;  /* 0x0000006108007233 */ /* 0x000fe40003803000 */
[----:B-1----:R-:W-:-:S04]  /*5c30*/  F2FP.F16.F32.PACK_AB R2, R147, R47 ;  /* 0x0000002f9302723e */ /* 0x002fc800000000ff */
        /* <DEDUP_REMOVED lines=8> */
[----:B----4-:R-:W-:-:S04]  /*5cc0*/  F2FP.F16.F32.PACK_AB R2, R249, R248 ;  /* 0x000000f8f902723e */ /* 0x010fc800000000ff */
[----:B------:R-:W-:Y:S01]  /*5cd0*/  LOP3.LUT R5, R0, R2, RZ, 0xc0, !PT ;  /* 0x0000000200057212 */ /* 0x000fe200078ec0ff */
[----:B------:R-:W-:-:S05]  /*5ce0*/  IMAD.U32 R0, RZ, RZ, UR5 ;  /* 0x00000005ff007e24 */ /* 0x000fca000f8e00ff */
[----:B------:R-:W-:Y:S01]  /*5cf0*/  LOP3.LUT R0, R153, UR37, R0, 0x96, !PT ;  /* 0x0000002599007c12 */ /* 0x000fe2000f8e9600 */
[C---:B------:R-:W-:Y:S04]  /*5d00*/  HMMA.16816.F32 R88, R4.reuse, R108, R28 ;  /* 0x0000006c0458723c */ /* 0x040fe8000000181c */
[----:B------:R-:W-:Y:S02]  /*5d10*/  IMAD.WIDE.U32 R18, R0, -0x326172a9, RZ ;  /* 0xcd9e8d5700127825 */ /* 0x000fe400078e00ff */
[C---:B------:R-:W-:Y:S02]  /*5d20*/  HMMA.16816.F32 R80, R4.reuse, R112, R36 ;  /* 0x000000700450723c */ /* 0x040fe40000001824 */
[----:B------:R-:W-:Y:S01]  /*5d30*/  IMAD.MOV.U32 R29, RZ, RZ, R144 ;  /* 0x000000ffff1d7224 */ /* 0x000fe200078e0090 */
[----:B------:R-:W-:Y:S01]  /*5d40*/  LOP3.LUT R0, R19, UR22, R132, 0x96, !PT ;  /* 0x0000001613007c12 */ /* 0x000fe2000f8e9684 */
[----:B------:R-:W-:Y:S01]  /*5d50*/  IMAD.MOV.U32 R144, RZ, RZ, R84 ;  /* 0x000000ffff907224 */ /* 0x000fe200078e0054 */
[----:B------:R-:W-:Y:S01]  /*5d60*/  LOP3.LUT R2, R23, UR20, R18, 0x96, !PT ;  /* 0x0000001417027c12 */ /* 0x000fe2000f8e9612 */
[----:B------:R-:W-:Y:S01]  /*5d70*/  IMAD.MOV.U32 R109, RZ, RZ, R86 ;  /* 0x000000ffff6d7224 */ /* 0x000fe200078e0056 */
[C---:B------:R-:W-:Y:S01]  /*5d80*/  HMMA.16816.F32 R160, R4.reuse, R120, R32 ;  /* 0x0000007804a0723c */ /* 0x040fe20000001820 */
[----:B------:R-:W-:Y:S01]  /*5d90*/  IMAD.WIDE.U32 R8, R0, -0x2daee0ad, RZ ;  /* 0xd2511f5300087825 */ /* 0x000fe200078e00ff */
[----:B------:R-:W-:Y:S03]  /*5da0*/  LDSM.16.MT88.4 R32, [R220+0xa800] ;  /* 0x00a80000dc20783b */ /* 0x000fe60000004200 */
[----:B------:R-:W-:Y:S01]  /*5db0*/  IMAD.WIDE.U32 R2, R2, -0x2daee0ad, RZ ;  /* 0xd2511f5302027825 */ /* 0x000fe200078e00ff */
[----:B------:R-:W-:Y:S01]  /*5dc0*/  LOP3.LUT R9, R9, UR19, R106, 0x96, !PT ;  /* 0x0000001309097c12 */ /* 0x000fe2000f8e966a */
[----:B------:R-:W-:Y:S02]  /*5dd0*/  HMMA.16816.F32 R60, R4, R122, R60 ;  /* 0x0000007a043c723c */ /* 0x000fe4000000183c */
[----:B------:R-:W-:Y:S01]  /*5de0*/  IMAD.MOV.U32 R108, RZ, RZ, R87 ;  /* 0x000000ffff6c7224 */ /* 0x000fe200078e0057 */
[----:B------:R-:W-:Y:S01]  /*5df0*/  LOP3.LUT R0, R3, UR17, R8, 0x96, !PT ;  /* 0x0000001103007c12 */ /* 0x000fe2000f8e9608 */
[----:B------:R-:W-:-:S04]  /*5e00*/  IMAD.WIDE.U32 R8, R9, -0x326172a9, RZ ;  /* 0xcd9e8d5709087825 */ /* 0x000fc800078e00ff */
[----:B------:R-:W-:Y:S01]  /*5e10*/  FFMA.FTZ R3, R179, UR40, -R16 ;  /* 0x00000028b3037c23 */ /* 0x000fe20008010810 */
[C---:B------:R-:W-:Y:S01]  /*5e20*/  HMMA.16816.F32 R84, R4.reuse, R116, R24 ;  /* 0x000000740454723c */ /* 0x040fe20000001818 */
[----:B------:R-:W-:Y:S02]  /*5e30*/  IMAD.MOV.U32 R38, RZ, RZ, R247 ;  /* 0x000000ffff267224 */ /* 0x000fe400078e00f7 */
[----:B------:R1:W-:Y:S01]  /*5e40*/  MUFU.EX2 R247, R3 ;  /* 0x0000000300f77308 */ /* 0x0003e20000000800 */
[----:B------:R-:W-:Y:S02]  /*5e50*/  IMAD.MOV.U32 R37, RZ, RZ, R246 ;  /* 0x000000ffff257224 */ /* 0x000fe400078e00f6 */
[----:B------:R-:W-:Y:S01]  /*5e60*/  HMMA.16816.F32 R152, R4, R128, R48 ;  /* 0x000000800498723c */ /* 0x000fe20000001830 */
[----:B------:R-:W-:Y:S02]  /*5e70*/  IMAD.MOV.U32 R25, RZ, RZ, R46 ;  /* 0x000000ffff197224 */ /* 0x000fe400078e002e */
[----:B------:R-:W-:-:S02]  /*5e80*/  IMAD.MOV.U32 R24, RZ, RZ, R47 ;  /* 0x000000ffff187224 */ /* 0x000fc400078e002f */
[----:B------:R-:W-:Y:S01]  /*5e90*/  IMAD.WIDE.U32 R46, R0, -0x326172a9, RZ ;  /* 0xcd9e8d57002e7825 */ /* 0x000fe200078e00ff */
[----:B------:R-:W-:Y:S01]  /*5ea0*/  LOP3.LUT R0, R9, UR18, R22, 0x96, !PT ;  /* 0x0000001209007c12 */ /* 0x000fe2000f8e9616 */
[----:B------:R-:W-:Y:S01]  /*5eb0*/  HMMA.16816.F32 R128, R4, R130, R52 ;  /* 0x000000820480723c */ /* 0x000fe20000001834 */
[----:B------:R-:W-:Y:S01]  /*5ec0*/  LDSM.16.MT88.4 R52, [R222+0xb800] ;  /* 0x00b80000de34783b */ /* 0x000fe20000004200 */
[----:B------:R-:W-:Y:S01]  /*5ed0*/  IMAD.MOV.U32 R27, RZ, RZ, R44 ;  /* 0x000000ffff1b7224 */ /* 0x000fe200078e002c */
[----:B------:R-:W-:Y:S01]  /*5ee0*/  LOP3.LUT R10, R47, UR16, R8, 0x96, !PT ;  /* 0x000000102f0a7c12 */ /* 0x000fe2000f8e9608 */
[----:B------:R-:W-:Y:S02]  /*5ef0*/  IMAD.MOV.U32 R26, RZ, RZ, R45 ;  /* 0x000000ffff1a7224 */ /* 0x000fe400078e002d */
[----:B------:R-:W-:-:S04]  /*5f00*/  IMAD.WIDE.U32 R8, R0, -0x2daee0ad, RZ ;  /* 0xd2511f5300087825 */ /* 0x000fc800078e00ff */
[----:B------:R-:W-:Y:S01]  /*5f10*/  FFMA.FTZ R0, R178, UR40, -R16 ;  /* 0x00000028b2007c23 */ /* 0x000fe20008010810 */
[C---:B------:R-:W-:Y:S01]  /*5f20*/  HMMA.16816.F32 R76, R4.reuse, R110, R76 ;  /* 0x0000006e044c723c */ /* 0x040fe2000000184c */
[----:B------:R-:W-:Y:S02]  /*5f30*/  IMAD.WIDE.U32 R44, R10, -0x2daee0ad, RZ ;  /* 0xd2511f530a2c7825 */ /* 0x000fe400078e00ff */
[----:B------:R2:W3:Y:S02]  /*5f40*/  MUFU.EX2 R246, R0 ;  /* 0x0000000000f67308 */ /* 0x0004e40000000800 */
[----:B------:R-:W-:Y:S01]  /*5f50*/  IMAD.MOV.U32 R31, RZ, RZ, R14 ;  /* 0x000000ffff1f7224 */ /* 0x000fe200078e000e */
[----:B-1----:R-:W-:Y:S01]  /*5f60*/  LOP3.LUT R3, R45, UR13, R8, 0x96, !PT ;  /* 0x0000000d2d037c12 */ /* 0x002fe2000f8e9608 */
[----:B------:R-:W-:Y:S01]  /*5f70*/  FFMA.FTZ R8, R176, UR40, -R16 ;  /* 0x00000028b0087c23 */ /* 0x000fe20008010810 */
[----:B------:R-:W-:Y:S01]  /*5f80*/  IMAD.MOV.U32 R30, RZ, RZ, R17 ;  /* 0x000000ffff1e7224 */ /* 0x000fe200078e0011 */
[----:B------:R-:W-:Y:S01]  /*5f90*/  HMMA.16816.F32 R72, R4, R118, R72 ;  /* 0x000000760448723c */ /* 0x000fe20000001848 */
[----:B------:R-:W-:Y:S01]  /*5fa0*/  IMAD.MOV.U32 R28, RZ, RZ, R137 ;  /* 0x000000ffff1c7224 */ /* 0x000fe200078e0089 */
[----:B------:R1:W-:Y:S01]  /*5fb0*/  MUFU.EX2 R245, R8 ;  /* 0x0000000800f57308 */ /* 0x0003e20000000800 */
[----:B------:R-:W-:-:S02]  /*5fc0*/  IMAD.MOV.U32 R39, RZ, RZ, R136 ;  /* 0x000000ffff277224 */ /* 0x000fc400078e0088 */
[----:B------:R-:W-:Y:S01]  /*5fd0*/  IMAD.MOV.U32 R117, RZ, RZ, R138 ;  /* 0x000000ffff757224 */ /* 0x000fe200078e008a */
[C---:B------:R-:W-:Y:S01]  /*5fe0*/  HMMA.16816.F32 R68, R4.reuse, R114, R68 ;  /* 0x000000720444723c */ /* 0x040fe20000001844 */
[----:B------:R-:W-:Y:S02]  /*5ff0*/  IMAD.MOV.U32 R116, RZ, RZ, R139 ;  /* 0x000000ffff747224 */ /* 0x000fe400078e008b */
[----:B------:R-:W-:Y:S01]  /*6000*/  IMAD.MOV.U32 R121, RZ, RZ, R56 ;  /* 0x000000ffff797224 */ /* 0x000fe200078e0038 */
[----:B--2---:R-:W-:Y:S01]  /*6010*/  LOP3.LUT R0, R9, UR15, R2, 0x96, !PT ;  /* 0x0000000f09007c12 */ /* 0x004fe2000f8e9602 */
[----:B------:R-:W-:Y:S01]  /*6020*/  IMAD.WIDE.U32 R2, R3, -0x326172a9, RZ ;  /* 0xcd9e8d5703027825 */ /* 0x000fe200078e00ff */
[----:B------:R-:W-:Y:S01]  /*6030*/  HMMA.16816.F32 R136, R4, R124, R40 ;  /* 0x0000007c0488723c */ /* 0x000fe20000001828 */
[----:B------:R-:W-:Y:S02]  /*6040*/  LDSM.16.MT88.4 R40, [R220+0xb800] ;  /* 0x00b80000dc28783b */ /* 0x000fe40000004200 */
[----:B------:R-:W-:Y:S01]  /*6050*/  IMAD.WIDE.U32 R22, R0, -0x326172a9, RZ ;  /* 0xcd9e8d5700167825 */ /* 0x000fe200078e00ff */
[----:B------:R-:W-:-:S02]  /*6060*/  LOP3.LUT R0, R2, 0xffff, RZ, 0xc0, !PT ;  /* 0x0000ffff02007812 */ /* 0x000fc400078ec0ff */
[----:B------:R-:W-:Y:S01]  /*6070*/  LOP3.LUT R9, R2, 0xff, RZ, 0xc0, !PT ;  /* 0x000000ff02097812 */ /* 0x000fe200078ec0ff */
[----:B-1----:R-:W-:Y:S01]  /*6080*/  FFMA.FTZ R8, R177, UR40, -R16 ;  /* 0x00000028b1087c23 */ /* 0x002fe20008010810 */
[--C-:B------:R-:W-:Y:S01]  /*6090*/  SHF.R.U32.HI R14, RZ, 0x10, R2.reuse ;  /* 0x00000010ff0e7819 */ /* 0x100fe20000011602 */
[----:B------:R-:W-:Y:S01]  /*60a0*/  IMAD.MOV.U32 R123, RZ, RZ, R57 ;  /* 0x000000ffff7b7224 */ /* 0x000fe200078e0039 */
[----:B------:R-:W-:Y:S01]  /*60b0*/  SHF.R.U32.HI R17, RZ, 0x18, R2 ;  /* 0x00000018ff117819 */ /* 0x000fe20000011602 */
[----:B------:R1:W-:Y:S01]  /*60c0*/  MUFU.EX2 R244, R8 ;  /* 0x0000000800f47308 */ /* 0x0003e20000000800 */
        /* <DEDUP_REMOVED lines=8> */
[----:B------:R-:W2:Y:S01]  /*6150*/  LDSM.16.MT88.4 R28, [R222+0x9800] ;  /* 0x00980000de1c783b */ /* 0x000ea20000004200 */
[----:B-1----:R-:W-:Y:S01]  /*6160*/  SHF.R.U32.HI R8, RZ, 0x8, R0 ;  /* 0x00000008ff087819 */ /* 0x002fe20000011600 */
[----:B------:R-:W-:Y:S01]  /*6170*/  IMAD.MOV.U32 R125, RZ, RZ, R39 ;  /* 0x000000ffff7d7224 */ /* 0x000fe200078e0027 */
[----:B------:R-:W-:Y:S01]  /*6180*/  LOP3.LUT R0, R3, UR23, R22, 0x96, !PT ;  /* 0x0000001703007c12 */ /* 0x000fe2000f8e9616 */
[----:B------:R-:W-:Y:S01]  /*6190*/  FFMA.FTZ R3, R191, UR40, -R15 ;  /* 0x00000028bf037c23 */ /* 0x000fe2000801080f */
[----:B------:R-:W-:Y:S01]  /*61a0*/  PRMT R20, R9, 0x5410, R8 ;  /* 0x0000541009147816 */ /* 0x000fe20000000008 */
[----:B------:R-:W-:Y:S01]  /*61b0*/  IMAD.MOV.U32 R47, RZ, RZ, R105 ;  /* 0x000000ffff2f7224 */ /* 0x000fe200078e0069 */
[C---:B------:R-:W-:Y:S01]  /*61c0*/  LOP3.LUT R2, R0.reuse, 0xffff, RZ, 0xc0, !PT ;  /* 0x0000ffff00027812 */ /* 0x040fe200078ec0ff */
[----:B------:R1:W-:Y:S01]  /*61d0*/  MUFU.EX2 R243, R3 ;  /* 0x0000000300f37308 */ /* 0x0003e20000000800 */
[----:B------:R-:W-:Y:S01]  /*61e0*/  LOP3.LUT R11, R0, 0xff, RZ, 0xc0, !PT ;  /* 0x000000ff000b7812 */ /* 0x000fe200078ec0ff */
[----:B------:R-:W-:Y:S01]  /*61f0*/  IMAD.MOV.U32 R105, RZ, RZ, R240 ;  /* 0x000000ffff697224 */ /* 0x000fe200078e00f0 */
[--C-:B------:R-:W-:Y:S01]  /*6200*/  SHF.R.U32.HI R8, RZ, 0x10, R0.reuse ;  /* 0x00000010ff087819 */ /* 0x100fe20000011600 */
[----:B------:R-:W-:Y:S01]  /*6210*/  IMAD.MOV.U32 R106, RZ, RZ, R241 ;  /* 0x000000ffff6a7224 */ /* 0x000fe200078e00f1 */
[----:B------:R-:W-:Y:S01]  /*6220*/  SHF.R.U32.HI R10, RZ, 0x18, R0 ;  /* 0x00000018ff0a7819 */ /* 0x000fe20000011600 */
[----:B------:R-:W-:Y:S01]  /*6230*/  IMAD.MOV.U32 R179, RZ, RZ, R117 ;  /* 0x000000ffffb37224 */ /* 0x000fe200078e0075 */
[----:B------:R-:W-:Y:S01]  /*6240*/  LOP3.LUT R9, R14, 0xff, RZ, 0xc0, !PT ;  /* 0x000000ff0e097812 */ /* 0x000fe200078ec0ff */
[----:B------:R-:W-:Y:S01]  /*6250*/  IMAD.MOV.U32 R14, RZ, RZ, R59 ;  /* 0x000000ffff0e7224 */ /* 0x000fe200078e003b */
[----:B------:R-:W-:Y:S01]  /*6260*/  SHF.R.U32.HI R0, RZ, 0x8, R2 ;  /* 0x00000008ff007819 */ /* 0x000fe20000011602 */
[----:B------:R-:W-:Y:S01]  /*6270*/  HMMA.16816.F32 R56, R4, R126, R64 ;  /* 0x0000007e0438723c */ /* 0x000fe20000001840 */
[----:B------:R-:W-:Y:S01]  /*6280*/  PRMT R9, R9, 0x5410, R17 ;  /* 0x0000541009097816 */ /* 0x000fe20000000011 */
[----:B------:R-:W-:Y:S01]  /*6290*/  IMAD.MOV.U32 R17, RZ, RZ, R24 ;  /* 0x000000ffff117224 */ /* 0x000fe200078e0018 */
[----:B------:R-:W-:Y:S01]  /*62a0*/  PRMT R0, R11, 0x5410, R0 ;  /* 0x000054100b007816 */ /* 0x000fe20000000000 */
[----:B------:R-:W-:Y:S01]  /*62b0*/  IMAD.MOV.U32 R11, RZ, RZ, R25 ;  /* 0x000000ffff0b7224 */ /* 0x000fe200078e0019 */
[----:B------:R-:W-:Y:S01]  /*62c0*/  LOP3.LUT R2, R8, 0xff, RZ, 0xc0, !PT ;  /* 0x000000ff08027812 */ /* 0x000fe200078ec0ff */
[----:B------:R-:W4:Y:S01]  /*62d0*/  LDSM.16.MT88.4 R24, [R220+0x9800] ;  /* 0x00980000dc18783b */ /* 0x000f220000004200 */
[----:B-1----:R-:W-:Y:S01]  /*62e0*/  FFMA.FTZ R3, R190, UR40, -R15 ;  /* 0x00000028be037c23 */ /* 0x002fe2000801080f */
[----:B------:R-:W-:Y:S01]  /*62f0*/  IMAD.MOV.U32 R127, RZ, RZ, R37 ;  /* 0x000000ffff7f7224 */ /* 0x000fe200078e0025 */
[----:B------:R-:W-:Y:S01]  /*6300*/  PRMT R8, R2, 0x5410, R10 ;  /* 0x0000541002087816 */ /* 0x000fe2000000000a */
[----:B------:R-:W1:Y:S01]  /*6310*/  LDSM.16.MT88.4 R36, [R222+0xa800] ;  /* 0x00a80000de24783b */ /* 0x000e620000004200 */
[----:B------:R5:W2:Y:S01]  /*6320*/  MUFU.EX2 R242, R3 ;  /* 0x0000000300f27308 */ /* 0x000aa20000000800 */
[----:B------:R-:W-:Y:S01]  /*6330*/  FFMA.FTZ R2, R189, UR40, -R15 ;  /* 0x00000028bd027c23 */ /* 0x000fe2000801080f */
[----:B------:R-:W-:Y:S01]  /*6340*/  HSET2.LE.AND R0, R0, R97, PT ;  /* 0x0000006100007233 */ /* 0x000fe20003803000 */
[----:B------:R-:W-:-:S02]  /*6350*/  IMAD.MOV.U32 R126, RZ, RZ, R116 ;  /* 0x000000ffff7e7224 */ /* 0x000fc400078e0074 */
[----:B------:R-:W-:Y:S02]  /*6360*/  IMAD.MOV.U32 R48, RZ, RZ, R147 ;  /* 0x000000ffff307224 */ /* 0x000fe400078e0093 */
[----:B------:R-:W-:Y:S01]  /*6370*/  IMAD.MOV.U32 R51, RZ, RZ, R146 ;  /* 0x000000ffff337224 */ /* 0x000fe200078e0092 */
[----:B------:R3:W-:Y:S01]  /*6380*/  MUFU.EX2 R240, R2 ;  /* 0x0000000200f07308 */ /* 0x0007e20000000800 */
[----:B------:R-:W-:Y:S02]  /*6390*/  IMAD.MOV.U32 R176, RZ, RZ, R108 ;  /* 0x000000ffffb07224 */ /* 0x000fe400078e006c */
[----:B------:R-:W-:Y:S02]  /*63a0*/  IMAD.MOV.U32 R45, RZ, RZ, R109 ;  /* 0x000000ffff2d7224 */ /* 0x000fe400078e006d */
[----:B------:R-:W-:Y:S02]  /*63b0*/  IMAD.MOV.U32 R10, RZ, RZ, R11 ;  /* 0x000000ffff0a7224 */ /* 0x000fe400078e000b */
[----:B------:R-:W-:-:S02]  /*63c0*/  IMAD.MOV.U32 R11, RZ, RZ, R17 ;  /* 0x000000ffff0b7224 */ /* 0x000fc400078e0011 */
[----:B-----5:R-:W-:Y:S01]  /*63d0*/  FFMA.FTZ R3, R188, UR40, -R15 ;  /* 0x00000028bc037c23 */ /* 0x020fe2000801080f */
[----:B------:R-:W-:Y:S02]  /*63e0*/  IMAD.MOV.U32 R17, RZ, RZ, R126 ;  /* 0x000000ffff117224 */ /* 0x000fe400078e007e */
[----:B------:R-:W-:Y:S01]  /*63f0*/  IMAD.MOV.U32 R126, RZ, RZ, R127 ;  /* 0x000000ffff7e7224 */ /* 0x000fe200078e007f */
[----:B------:R-:W5:Y:S01]  /*6400*/  MUFU.EX2 R241, R3 ;  /* 0x0000000300f17308 */ /* 0x000f620000000800 */
[----:B------:R-:W-:Y:S02]  /*6410*/  IMAD.MOV.U32 R127, RZ, RZ, R14 ;  /* 0x000000ffff7f7224 */ /* 0x000fe400078e000e */
[----:B------:R-:W-:Y:S01]  /*6420*/  IMAD.MOV.U32 R14, RZ, RZ, R21 ;  /* 0x000000ffff0e7224 */ /* 0x000fe200078e0015 */
[----:B---3--:R-:W-:-:S04]  /*6430*/  F2FP.F16.F32.PACK_AB R2, R246, R247 ;  /* 0x000000f7f602723e */ /* 0x008fc800000000ff */
[----:B------:R-:W-:Y:S02]  /*6440*/  LOP3.LUT R4, R0, R2, RZ, 0xc0, !PT ;  /* 0x0000000200047212 */ /* 0x000fe400078ec0ff */
[----:B------:R-:W-:Y:S01]  /*6450*/  HSET2.LE.AND R0, R8, R97, PT ;  /* 0x0000006108007233 */ /* 0x000fe20003803000 */
[----:B------:R-:W-:Y:S01]  /*6460*/  IMAD.MOV.U32 R8, RZ, RZ, R144 ;  /* 0x000000ffff087224 */ /* 0x000fe200078e0090 */
[----:B--2---:R-:W-:-:S04]  /*6470*/  F2FP.F16.F32.PACK_AB R2, R242, R243 ;  /* 0x000000f3f202723e */ /* 0x004fc800000000ff */
[----:B------:R-:W-:Y:S02]  /*6480*/  LOP3.LUT R5, R0, R2, RZ, 0xc0, !PT ;  /* 0x0000000200057212 */ /* 0x000fe400078ec0ff */
[----:B------:R-:W-:Y:S02]  /*6490*/  HSET2.LE.AND R0, R20, R97, PT ;  /* 0x0000006114007233 */ /* 0x000fe40003803000 */
[----:B------:R-:W-:-:S04]  /*64a0*/  F2FP.F16.F32.PACK_AB R2, R244, R245 ;  /* 0x000000f5f402723e */ /* 0x000fc800000000ff */
[----:B------:R-:W-:Y:S02]  /*64b0*/  LOP3.LUT R6, R0, R2, RZ, 0xc0, !PT ;  /* 0x0000000200067212 */ /* 0x000fe400078ec0ff */
[----:B------:R-:W-:Y:S01]  /*64c0*/  HSET2.LE.AND R0, R9, R97, PT ;  /* 0x0000006109007233 */ /* 0x000fe20003803000 */
[----:B------:R-:W-:Y:S01]  /*64d0*/  IMAD.MOV.U32 R9, RZ, RZ, R145 ;  /* 0x000000ffff097224 */ /* 0x000fe200078e0091 */
[----:B-----5:R-:W-:-:S04]  /*64e0*/  F2FP.F16.F32.PACK_AB R2, R240, R241 ;  /* 0x000000f1f002723e */ /* 0x020fc800000000ff */
[----:B------:R-:W-:Y:S02]  /*64f0*/  LOP3.LUT R7, R0, R2, RZ, 0xc0, !PT ;  /* 0x0000000200077212 */ /* 0x000fe400078ec0ff */
[----:B------:R-:W-:Y:S01]  /*6500*/  LOP3.LUT R0, R19, UR22, R8, 0x96, !PT ;  /* 0x0000001613007c12 */ /* 0x000fe2000f8e9608 */
[----:B------:R-:W-:Y:S01]  /*6510*/  IMAD.MOV.U32 R8, RZ, RZ, R49 ;  /* 0x000000ffff087224 */ /* 0x000fe200078e0031 */
[----:B------:R-:W-:-:S03]  /*6520*/  LOP3.LUT R2, R99, UR20, R18, 0x96, !PT ;  /* 0x0000001463027c12 */ /* 0x000fc6000f8e9612 */
[----:B------:R-:W-:Y:S02]  /*6530*/  HMMA.16816.F32 R64, R4, R28, R196 ;  /* 0x0000001c0440723c */ /* 0x000fe400000018c4 */
[----:B------:R-:W-:-:S04]  /*6540*/  IMAD.WIDE.U32 R2, R2, -0x2daee0ad, RZ ;  /* 0xd2511f5302027825 */ /* 0x000fc800078e00ff */
[C---:B------:R-:W-:Y:S06]  /*6550*/  HMMA.16816.F32 R144, R4.reuse, R32, R184 ;  /* 0x000000200490723c */ /* 0x040fec00000018b8 */
[C---:B----4-:R-:W-:Y:S06]  /*6560*/  HMMA.16816.F32 R116, R4.reuse, R26, R168 ;  /* 0x0000001a0474723c */ /* 0x050fec00000018a8 */
[C---:B------:R-:W-:Y:S06]  /*6570*/  HMMA.16816.F32 R108, R4.reuse, R24, R200 ;  /* 0x00000018046c723c */ /* 0x040fec00000018c8 */
[C---:B-1----:R-:W-:Y:S06]  /*6580*/  HMMA.16816.F32 R180, R4.reuse, R36, R180 ;  /* 0x0000002404b4723c */ /* 0x042fec00000018b4 */
[C---:B------:R-:W-:Y:S06]  /*6590*/  HMMA.16816.F32 R192, R4.reuse, R40, R192 ;  /* 0x0000002804c0723c */ /* 0x040fec00000018c0 */
[C---:B------:R-:W-:Y:S06]  /*65a0*/  HMMA.16816.F32 R196, R4.reuse, R52, R172 ;  /* 0x0000003404c4723c */ /* 0x040fec00000018ac */
[C---:B------:R-:W-:Y:S06]  /*65b0*/  HMMA.16816.F32 R112, R4.reuse, R30, R164 ;  /* 0x0000001e0470723c */ /* 0x040fec00000018a4 */
[C---:B------:R-:W-:Y:S06]  /*65c0*/  HMMA.16816.F32 R156, R4.reuse, R34, R156 ;  /* 0x00000022049c723c */ /* 0x040fec000000189c */
[C---:B------:R-:W-:Y:S06]  /*65d0*/  HMMA.16816.F32 R168, R4.reuse, R38, R148 ;  /* 0x0000002604a8723c */ /* 0x040fec0000001894 */
[C---:B------:R-:W-:Y:S06]  /*65e0*/  HMMA.16816.F32 R184, R4.reuse, R42, R140 ;  /* 0x0000002a04b8723c */ /* 0x040fec000000188c */
[----:B------:R-:W-:Y:S07]  /*65f0*/  HMMA.16816.F32 R188, R4, R54, R92 ;  /* 0x0000003604bc723c */ /* 0x000fee000000185c */
[----:B------:R-:W-:-:S04]  /*6600*/  IMAD.WIDE.U32 R4, R0, -0x2daee0ad, RZ ;  /* 0xd2511f5300047825 */ /* 0x000fc800078e00ff */
[----:B------:R-:W-:Y:S01]  /*6610*/  FFMA.FTZ R6, R214, UR40, -R12 ;  /* 0x00000028d6067c23 */ /* 0x000fe2000801080c */
[----:B------:R-:W-:Y:S01]  /*6620*/  IMAD.MOV.U32 R214, RZ, RZ, R48 ;  /* 0x000000ffffd67224 */ /* 0x000fe200078e0030 */
[----:B------:R-:W-:Y:S02]  /*6630*/  LOP3.LUT R5, R5, UR19, R134, 0x96, !PT ;  /* 0x0000001305057c12 */ /* 0x000fe4000f8e9686 */
[----:B------:R1:W-:Y:S01]  /*6640*/  MUFU.EX2 R201, R6 ;  /* 0x0000000600c97308 */ /* 0x0003e20000000800 */
[----:B------:R-:W-:Y:S02]  /*6650*/  LOP3.LUT R0, R3, UR17, R4, 0x96, !PT ;  /* 0x0000001103007c12 */ /* 0x000fe4000f8e9604 */
[----:B------:R-:W-:-:S04]  /*6660*/  IMAD.WIDE.U32 R4, R5, -0x326172a9, RZ ;  /* 0xcd9e8d5705047825 */ /* 0x000fc800078e00ff */
[----:B------:R-:W-:Y:S01]  /*6670*/  IMAD.WIDE.U32 R20, R0, -0x326172a9, RZ ;  /* 0xcd9e8d5700147825 */ /* 0x000fe200078e00ff */
[----:B------:R-:W-:-:S04]  /*6680*/  LOP3.LUT R3, R5, UR18, R98, 0x96, !PT ;  /* 0x0000001205037c12 */ /* 0x000fc8000f8e9662 */
[----:B------:R-:W-:Y:S01]  /*6690*/  LOP3.LUT R0, R21, UR16, R4, 0x96, !PT ;  /* 0x0000001015007c12 */ /* 0x000fe2000f8e9604 */
[----:B------:R-:W-:-:S04]  /*66a0*/  IMAD.WIDE.U32 R4, R3, -0x2daee0ad, RZ ;  /* 0xd2511f5303047825 */ /* 0x000fc800078e00ff */
[----:B------:R-:W-:-:S04]  /*66b0*/  IMAD.WIDE.U32 R48, R0, -0x2daee0ad, RZ ;  /* 0xd2511f5300307825 */ /* 0x000fc800078e00ff */
[----:B------:R-:W-:Y:S01]  /*66c0*/  FFMA.FTZ R0, R213, UR40, -R12 ;  /* 0x00000028d5007c23 */ /* 0x000fe2000801080c */
[----:B-1----:R-:W-:Y:S01]  /*66d0*/  LOP3.LUT R6, R5, UR15, R2, 0x96, !PT ;  /* 0x0000000f05067c12 */ /* 0x002fe2000f8e9602 */
[----:B------:R-:W-:Y:S01]  /*66e0*/  FFMA.FTZ R5, R204, UR40, -R12 ;  /* 0x00000028cc057c23 */ /* 0x000fe2000801080c */
[----:B------:R-:W-:Y:S01]  /*66f0*/  IMAD.MOV.U32 R213, RZ, RZ, R10 ;  /* 0x000000ffffd57224 */ /* 0x000fe200078e000a */
[----:B------:R-:W-:Y:S01]  /*6700*/  LOP3.LUT R2, R49, UR13, R4, 0x96, !PT ;  /* 0x0000000d31027c12 */ /* 0x000fe2000f8e9604 */
[----:B------:R-:W-:Y:S02]  /*6710*/  IMAD.MOV.U32 R10, RZ, RZ, R11 ;  /* 0x000000ffff0a7224 */ /* 0x000fe400078e000b */
[----:B------:R-:W-:Y:S01]  /*6720*/  FFMA.FTZ R4, R207, UR40, -R12 ;  /* 0x00000028cf047c23 */ /* 0x000fe2000801080c */
[----:B------:R-:W-:Y:S02]  /*6730*/  IMAD.MOV.U32 R11, RZ, RZ, R17 ;  /* 0x000000ffff0b7224 */ /* 0x000fe400078e0011 */
[----:B------:R-:W-:Y:S01]  /*6740*/  IMAD.MOV.U32 R17, RZ, RZ, R126 ;  /* 0x000000ffff117224 */ /* 0x000fe200078e007e */
[----:B------:R-:W-:Y:S01]  /*6750*/  MUFU.EX2 R200, R4 ;  /* 0x0000000400c87308 */ /* 0x000fe20000000800 */
[----:B------:R-:W-:-:S02]  /*6760*/  IMAD.MOV.U32 R126, RZ, RZ, R127 ;  /* 0x000000ffff7e7224 */ /* 0x000fc400078e007f */
[----:B------:R-:W-:Y:S02]  /*6770*/  IMAD.MOV.U32 R127, RZ, RZ, R14 ;  /* 0x000000ffff7f7224 */ /* 0x000fe400078e000e */
[----:B------:R-:W-:Y:S02]  /*6780*/  IMAD.MOV.U32 R14, RZ, RZ, R122 ;  /* 0x000000ffff0e7224 */ /* 0x000fe400078e007a */
[----:B------:R-:W-:Y:S02]  /*6790*/  IMAD.MOV.U32 R122, RZ, RZ, R177 ;  /* 0x000000ffff7a7224 */ /* 0x000fe400078e00b1 */
[----:B------:R-:W-:Y:S02]  /*67a0*/  IMAD.MOV.U32 R177, RZ, RZ, R176 ;  /* 0x000000ffffb17224 */ /* 0x000fe400078e00b0 */
[----:B------:R-:W-:Y:S02]  /*67b0*/  IMAD.MOV.U32 R176, RZ, RZ, R45 ;  /* 0x000000ffffb07224 */ /* 0x000fe400078e002d */
[----:B------:R-:W-:-:S02]  /*67c0*/  IMAD.MOV.U32 R45, RZ, RZ, R178 ;  /* 0x000000ffff2d7224 */ /* 0x000fc400078e00b2 */
[----:B------:R-:W-:-:S04]  /*67d0*/  IMAD.WIDE.U32 R2, R2, -0x326172a9, RZ ;  /* 0xcd9e8d5702027825 */ /* 0x000fc800078e00ff */
[----:B------:R-:W-:Y:S02]  /*67e0*/  IMAD.MOV.U32 R204, RZ, RZ, R10 ;  /* 0x000000ffffcc7224 */ /* 0x000fe400078e000a */
[----:B------:R-:W-:Y:S02]  /*67f0*/  IMAD.MOV.U32 R178, RZ, RZ, R51 ;  /* 0x000000ffffb27224 */ /* 0x000fe400078e0033 */
[----:B------:R-:W-:Y:S02]  /*6800*/  IMAD.MOV.U32 R10, RZ, RZ, R11 ;  /* 0x000000ffff0a7224 */ /* 0x000fe400078e000b */
[----:B------:R-:W-:Y:S02]  /*6810*/  IMAD.MOV.U32 R51, RZ, RZ, R47 ;  /* 0x000000ffff337224 */ /* 0x000fe400078e002f */
[----:B------:R-:W-:Y:S02]  /*6820*/  IMAD.MOV.U32 R11, RZ, RZ, R17 ;  /* 0x000000ffff0b7224 */ /* 0x000fe400078e0011 */
[----:B------:R-:W-:-:S02]  /*6830*/  IMAD.MOV.U32 R47, RZ, RZ, R106 ;  /* 0x000000ffff2f7224 */ /* 0x000fc400078e006a */
[----:B------:R-:W-:Y:S01]  /*6840*/  IMAD.MOV.U32 R17, RZ, RZ, R126 ;  /* 0x000000ffff117224 */ /* 0x000fe200078e007e */
[----:B------:R1:W-:Y:S01]  /*6850*/  MUFU.EX2 R106, R0 ;  /* 0x00000000006a7308 */ /* 0x0003e20000000800 */
[----:B------:R-:W-:Y:S02]  /*6860*/  IMAD.MOV.U32 R126, RZ, RZ, R127 ;  /* 0x000000ffff7e7224 */ /* 0x000fe400078e007f */
[----:B------:R-:W-:Y:S02]  /*6870*/  IMAD.MOV.U32 R127, RZ, RZ, R14 ;  /* 0x000000ffff7f7224 */ /* 0x000fe400078e000e */
[----:B------:R-:W-:Y:S02]  /*6880*/  IMAD.MOV.U32 R14, RZ, RZ, R122 ;  /* 0x000000ffff0e7224 */ /* 0x000fe400078e007a */
[----:B------:R-:W-:Y:S02]  /*6890*/  IMAD.MOV.U32 R122, RZ, RZ, R177 ;  /* 0x000000ffff7a7224 */ /* 0x000fe400078e00b1 */
[----:B------:R-:W-:-:S02]  /*68a0*/  IMAD.MOV.U32 R177, RZ, RZ, R176 ;  /* 0x000000ffffb17224 */ /* 0x000fc400078e00b0 */
[----:B------:R-:W-:Y:S02]  /*68b0*/  IMAD.MOV.U32 R176, RZ, RZ, R45 ;  /* 0x000000ffffb07224 */ /* 0x000fe400078e002d */
[----:B------:R-:W-:Y:S02]  /*68c0*/  IMAD.MOV.U32 R45, RZ, RZ, R178 ;  /* 0x000000ffff2d7224 */ /* 0x000fe400078e00b2 */
[----:B------:R-:W-:Y:S01]  /*68d0*/  IMAD.MOV.U32 R178, RZ, RZ, R51 ;  /* 0x000000ffffb27224 */ /* 0x000fe200078e0033 */
[----:B-1----:R-:W-:Y:S01]  /*68e0*/  LOP3.LUT R0, R2, 0xffff, RZ, 0xc0, !PT ;  /* 0x0000ffff02007812 */ /* 0x002fe200078ec0ff */
[----:B------:R-:W-:-:S03]  /*68f0*/  IMAD.WIDE.U32 R18, R6, -0x326172a9, RZ ;  /* 0xcd9e8d5706127825 */ /* 0x000fc600078e00ff */
[----:B------:R-:W-:Y:S01]  /*6900*/  SHF.R.U32.HI R4, RZ, 0x8, R0 ;  /* 0x00000008ff047819 */ /* 0x000fe20000011600 */
[----:B------:R-:W-:Y:S01]  /*6910*/  IMAD.MOV.U32 R51, RZ, RZ, R47 ;  /* 0x000000ffff337224 */ /* 0x000fe200078e002f */
[----:B------:R-:W-:Y:S01]  /*6920*/  LOP3.LUT R0, R2, 0xff, RZ, 0xc0, !PT ;  /* 0x000000ff02007812 */ /* 0x000fe200078ec0ff */
[----:B------:R-:W-:Y:S02]  /*6930*/  IMAD.MOV.U32 R207, RZ, RZ, R8 ;  /* 0x000000ffffcf7224 */ /* 0x000fe400078e0008 */
[----:B------:R-:W-:Y:S01]  /*6940*/  IMAD.MOV.U32 R47, RZ, RZ, R105 ;  /* 0x000000ffff2f7224 */ /* 0x000fe200078e0069 */
[----:B------:R-:W-:Y:S01]  /*6950*/  PRMT R8, R0, 0x5410, R4 ;  /* 0x0000541000087816 */ /* 0x000fe20000000004 */
[----:B------:R1:W2:Y:S01]  /*6960*/  MUFU.EX2 R105, R5 ;  /* 0x0000000500697308 */ /* 0x0002a20000000800 */
[----:B------:R-:W-:Y:S01]  /*6970*/  SHF.R.U32.HI R0, RZ, 0x10, R2 ;  /* 0x00000010ff007819 */ /* 0x000fe20000011602 */
[----:B------:R-:W-:Y:S01]  /*6980*/  FFMA.FTZ R4, R206, UR40, -R13 ;  /* 0x00000028ce047c23 */ /* 0x000fe2000801080d */
[----:B------:R-:W-:-:S02]  /*6990*/  IMAD.MOV.U32 R206, RZ, RZ, R50 ;  /* 0x000000ffffce7224 */ /* 0x000fc400078e0032 */
[----:B------:R-:W-:Y:S01]  /*69a0*/  LOP3.LUT R0, R0, 0xff, RZ, 0xc0, !PT ;  /* 0x000000ff00007812 */ /* 0x000fe200078ec0ff */
[----:B------:R-:W-:Y:S02]  /*69b0*/  IMAD.MOV.U32 R50, RZ, RZ, R100 ;  /* 0x000000ffff327224 */ /* 0x000fe400078e0064 */
[----:B------:R3:W-:Y:S01]  /*69c0*/  MUFU.EX2 R100, R4 ;  /* 0x0000000400647308 */ /* 0x0007e20000000800 */
[----:B-1----:R-:W-:Y:S02]  /*69d0*/  SHF.R.U32.HI R5, RZ, 0x18, R2 ;  /* 0x00000018ff057819 */ /* 0x002fe40000011602 */
[----:B------:R-:W-:Y:S01]  /*69e0*/  LOP3.LUT R2, R3, UR23, R18, 0x96, !PT ;  /* 0x0000001703027c12 */ /* 0x000fe2000f8e9612 */
[----:B------:R-:W-:Y:S01]  /*69f0*/  FFMA.FTZ R3, R205, UR40, -R13 ;  /* 0x00000028cd037c23 */ /* 0x000fe2000801080d */
[----:B------:R-:W-:Y:S01]  /*6a00*/  IMAD.MOV.U32 R205, RZ, RZ, R10 ;  /* 0x000000ffffcd7224 */ /* 0x000fe200078e000a */
[----:B------:R-:W-:Y:S01]  /*6a10*/  PRMT R7, R0, 0x5410, R5 ;  /* 0x0000541000077816 */ /* 0x000fe20000000005 */
[----:B------:R-:W-:Y:S01]  /*6a20*/  IMAD.MOV.U32 R10, RZ, RZ, R11 ;  /* 0x000000ffff0a7224 */ /* 0x000fe200078e000b */
[C---:B------:R-:W-:Y:S01]  /*6a30*/  LOP3.LUT R0, R2.reuse, 0xffff, RZ, 0xc0, !PT ;  /* 0x0000ffff02007812 */ /* 0x040fe200078ec0ff */
[----:B------:R-:W-:Y:S01]  /*6a40*/  IMAD.MOV.U32 R11, RZ, RZ, R17 ;  /* 0x000000ffff0b7224 */ /* 0x000fe200078e0011 */
[----:B------:R-:W-:Y:S01]  /*6a50*/  LOP3.LUT R6, R2, 0xff, RZ, 0xc0, !PT ;  /* 0x000000ff02067812 */ /* 0x000fe200078ec0ff */
[----:B------:R-:W-:Y:S01]  /*6a60*/  IMAD.MOV.U32 R17, RZ, RZ, R126 ;  /* 0x000000ffff117224 */ /* 0x000fe200078e007e */
[----:B------:R-:W-:Y:S01]  /*6a70*/  SHF.R.U32.HI R5, RZ, 0x18, R2 ;  /* 0x00000018ff057819 */ /* 0x000fe20000011602 */
[----:B------:R-:W-:Y:S01]  /*6a80*/  IMAD.MOV.U32 R126, RZ, RZ, R127 ;  /* 0x000000ffff7e7224 */ /* 0x000fe200078e007f */
[----:B---3--:R-:W-:Y:S01]  /*6a90*/  SHF.R.U32.HI R4, RZ, 0x8, R0 ;  /* 0x00000008ff047819 */ /* 0x008fe20000011600 */
[----:B------:R-:W-:-:S02]  /*6aa0*/  IMAD.MOV.U32 R127, RZ, RZ, R14 ;  /* 0x000000ffff7f7224 */ /* 0x000fc400078e000e */
[----:B------:R-:W-:Y:S01]  /*6ab0*/  IMAD.MOV.U32 R14, RZ, RZ, R122 ;  /* 0x000000ffff0e7224 */ /* 0x000fe200078e007a */
[----:B------:R-:W-:Y:S01]  /*6ac0*/  PRMT R4, R6, 0x5410, R4 ;  /* 0x0000541006047816 */ /* 0x000fe20000000004 */
[----:B------:R-:W-:Y:S02]  /*6ad0*/  IMAD.MOV.U32 R122, RZ, RZ, R177 ;  /* 0x000000ffff7a7224 */ /* 0x000fe400078e00b1 */
[----:B------:R-:W-:Y:S02]  /*6ae0*/  IMAD.MOV.U32 R177, RZ, RZ, R176 ;  /* 0x000000ffffb17224 */ /* 0x000fe400078e00b0 */
[----:B------:R-:W-:Y:S02]  /*6af0*/  IMAD.MOV.U32 R176, RZ, RZ, R178 ;  /* 0x000000ffffb07224 */ /* 0x000fe400078e00b2 */
[----:B------:R-:W-:Y:S02]  /*6b00*/  IMAD.MOV.U32 R178, RZ, RZ, R51 ;  /* 0x000000ffffb27224 */ /* 0x000fe400078e0033 */
[----:B------:R1:W3:Y:S01]  /*6b10*/  MUFU.EX2 R51, R3 ;  /* 0x0000000300337308 */ /* 0x0002e20000000800 */
        /* <DEDUP_REMOVED lines=8> */
[----:B-1----:R-:W-:Y:S01]  /*6ba0*/  SHF.R.U32.HI R3, RZ, 0x10, R2 ;  /* 0x00000010ff037819 */ /* 0x002fe20000011602 */
[----:B------:R-:W-:Y:S01]  /*6bb0*/  FFMA.FTZ R2, R219, UR40, -R13 ;  /* 0x00000028db027c23 */ /* 0x000fe2000801080d */
[----:B------:R-:W-:Y:S02]  /*6bc0*/  IMAD.MOV.U32 R219, RZ, RZ, R50 ;  /* 0x000000ffffdb7224 */ /* 0x000fe400078e0032 */
[----:B------:R-:W-:Y:S01]  /*6bd0*/  LOP3.LUT R0, R3, 0xff, RZ, 0xc0, !PT ;  /* 0x000000ff03007812 */ /* 0x000fe200078ec0ff */
[----:B------:R1:W-:Y:S01]  /*6be0*/  MUFU.EX2 R50, R2 ;  /* 0x0000000200327308 */ /* 0x0003e20000000800 */
[----:B------:R-:W-:Y:S02]  /*6bf0*/  IMAD.MOV.U32 R122, RZ, RZ, R124 ;  /* 0x000000ffff7a7224 */ /* 0x000fe400078e007c */
[----:B------:R-:W-:Y:S01]  /*6c00*/  PRMT R3, R0, 0x5410, R5 ;  /* 0x0000541000037816 */ /* 0x000fe20000000005 */
[----:B------:R-:W-:Y:S01]  /*6c10*/  IMAD.MOV.U32 R47, RZ, RZ, R125 ;  /* 0x000000ffff2f7224 */ /* 0x000fe200078e007d */
[----:B------:R-:W-:Y:S01]  /*6c20*/  HSET2.LE.AND R0, R8, R97, PT ;  /* 0x0000006108007233 */ /* 0x000fe20003803000 */
[----:B------:R-:W-:Y:S01]  /*6c30*/  FFMA.FTZ R8, R237, UR40, -R15 ;  /* 0x00000028ed087c23 */ /* 0x000fe2000801080f */
[----:B------:R-:W-:-:S02]  /*6c40*/  IMAD.MOV.U32 R165, RZ, RZ, R176 ;  /* 0x000000ffffa57224 */ /* 0x000fc400078e00b0 */
[----:B------:R-:W-:Y:S02]  /*6c50*/  IMAD.MOV.U32 R164, RZ, RZ, R178 ;  /* 0x000000ffffa47224 */ /* 0x000fe400078e00b2 */
[----:B-1----:R-:W-:Y:S01]  /*6c60*/  FFMA.FTZ R2, R217, UR40, -R13 ;  /* 0x00000028d9027c23 */ /* 0x002fe2000801080d */
[----:B------:R-:W-:Y:S02]  /*6c70*/  IMAD.MOV.U32 R217, RZ, RZ, R10 ;  /* 0x000000ffffd97224 */ /* 0x000fe400078e000a */
[----:B------:R-:W-:Y:S01]  /*6c80*/  IMAD.MOV.U32 R10, RZ, RZ, R177 ;  /* 0x000000ffff0a7224 */ /* 0x000fe200078e00b1 */
        /* <DEDUP_REMOVED lines=13> */
[----:B------:R-:W-:Y:S01]  /*6d60*/  IMAD.MOV.U32 R215, RZ, RZ, R167 ;  /* 0x000000ffffd77224 */ /* 0x000fe200078e00a7 */
[----:B------:R-:W-:Y:S01]  /*6d70*/  LOP3.LUT R2, R23, UR14, R46, 0x96, !PT ;  /* 0x0000000e17027c12 */ /* 0x000fe2000f8e962e */
[----:B------:R-:W-:Y:S02]  /*6d80*/  IMAD.MOV.U32 R167, RZ, RZ, R202 ;  /* 0x000000ffffa77224 */ /* 0x000fe400078e00ca */
[----:B------:R-:W-:Y:S01]  /*6d90*/  IMAD.MOV.U32 R202, RZ, RZ, R203 ;  /* 0x000000ffffca7224 */ /* 0x000fe200078e00cb */
[----:B------:R-:W-:Y:S01]  /*6da0*/  HMMA.16816.F32 R172, R4, R26, R76 ;  /* 0x0000001a04ac723c */ /* 0x000fe2000000184c */
[----:B------:R-:W-:Y:S02]  /*6db0*/  IMAD.MOV.U32 R203, RZ, RZ, R9 ;  /* 0x000000ffffcb7224 */ /* 0x000fe400078e0009 */
[----:B------:R-:W-:-:S02]  /*6dc0*/  IMAD.MOV.U32 R9, RZ, RZ, R10 ;  /* 0x000000ffff097224 */ /* 0x000fc400078e000a */
[----:B------:R-:W-:Y:S01]  /*6dd0*/  IMAD.MOV.U32 R10, RZ, RZ, R45 ;  /* 0x000000ffff0a7224 */ /* 0x000fe200078e002d */
[----:B------:R-:W-:Y:S01]  /*6de0*/  HMMA.16816.F32 R160, R4, R36, R160 ;  /* 0x0000002404a0723c */ /* 0x000fe200000018a0 */
[----:B------:R1:W-:Y:S01]  /*6df0*/  MUFU.EX2 R45, R0 ;  /* 0x00000000002d7308 */ /* 0x0003e20000000800 */
[----:B------:R-:W-:-:S04]  /*6e00*/  IMAD.WIDE.U32 R2, R2, -0x2daee0ad, RZ ;  /* 0xd2511f5302027825 */ /* 0x000fc800078e00ff */
[----:B------:R-:W-:Y:S01]  /*6e10*/  IMAD.MOV.U32 R237, RZ, RZ, R167 ;  /* 0x000000ffffed7224 */ /* 0x000fe200078e00a7 */
[C---:B------:R-:W-:Y:S01]  /*6e20*/  HMMA.16816.F32 R60, R4.reuse, R38, R60 ;  /* 0x00000026043c723c */ /* 0x040fe2000000183c */
[----:B------:R-:W-:Y:S01]  /*6e30*/  IMAD.MOV.U32 R167, RZ, RZ, R202 ;  /* 0x000000ffffa77224 */ /* 0x000fe200078e00ca */
[----:B------:R2:W-:Y:S01]  /*6e40*/  MUFU.EX2 R37, R8 ;  /* 0x0000000800257308 */ /* 0x0005e20000000800 */
[----:B------:R-:W-:Y:S02]  /*6e50*/  IMAD.MOV.U32 R202, RZ, RZ, R9 ;  /* 0x000000ffffca7224 */ /* 0x000fe400078e0009 */
[----:B------:R-:W-:Y:S01]  /*6e60*/  IMAD.MOV.U32 R46, RZ, RZ, R165 ;  /* 0x000000ffff2e7224 */ /* 0x000fe200078e00a5 */
[----:B------:R-:W-:Y:S01]  /*6e70*/  HMMA.16816.F32 R176, R4, R24, R88 ;  /* 0x0000001804b0723c */ /* 0x000fe20000001858 */
[----:B-1----:R-:W-:Y:S01]  /*6e80*/  FFMA.FTZ R0, R212, UR40, -R16 ;  /* 0x00000028d4007c23 */ /* 0x002fe20008010810 */
[----:B------:R-:W-:-:S04]  /*6e90*/  IMAD.MOV.U32 R212, RZ, RZ, R17 ;  /* 0x000000ffffd47224 */ /* 0x000fc800078e0011 */
[C---:B------:R-:W-:Y:S01]  /*6ea0*/  HMMA.16816.F32 R56, R4.reuse, R42, R56 ;  /* 0x0000002a0438723c */ /* 0x040fe20000001838 */
[----:B------:R-:W-:Y:S02]  /*6eb0*/  IMAD.MOV.U32 R17, RZ, RZ, R14 ;  /* 0x000000ffff117224 */ /* 0x000fe400078e000e */
[----:B------:R-:W-:Y:S02]  /*6ec0*/  IMAD.MOV.U32 R14, RZ, RZ, R122 ;  /* 0x000000ffff0e7224 */ /* 0x000fe400078e007a */
[----:B------:R-:W-:Y:S02]  /*6ed0*/  IMAD.MOV.U32 R122, RZ, RZ, R47 ;  /* 0x000000ffff7a7224 */ /* 0x000fe400078e002f */
[----:B--2---:R-:W-:Y:S01]  /*6ee0*/  FFMA.FTZ R8, R235, UR40, -R15 ;  /* 0x00000028eb087c23 */ /* 0x004fe2000801080f */
[----:B------:R1:W2:Y:S01]  /*6ef0*/  MUFU.EX2 R47, R0 ;  /* 0x00000000002f7308 */ /* 0x0002a20000000800 */
[----:B------:R-:W-:Y:S01]  /*6f00*/  IMAD.MOV.U32 R39, RZ, RZ, R17 ;  /* 0x000000ffff277224 */ /* 0x000fe200078e0011 */
[----:B------:R-:W-:Y:S01]  /*6f10*/  SHF.R.U32.HI R17, RZ, 0x18, R2 ;  /* 0x00000018ff117819 */ /* 0x000fe20000011602 */
[----:B------:R-:W-:Y:S01]  /*6f20*/  IMAD.MOV.U32 R38, RZ, RZ, R14 ;  /* 0x000000ffff267224 */ /* 0x000fe200078e000e */
[----:B------:R-:W-:Y:S01]  /*6f30*/  SHF.R.U32.HI R14, RZ, 0x10, R2 ;  /* 0x00000010ff0e7819 */ /* 0x000fe20000011602 */
[----:B------:R-:W-:Y:S01]  /*6f40*/  IMAD.MOV.U32 R43, RZ, RZ, R202 ;  /* 0x000000ffff2b7224 */ /* 0x000fe200078e00ca */
[----:B------:R-:W-:Y:S01]  /*6f50*/  HMMA.16816.F32 R124, R4, R28, R84 ;  /* 0x0000001c047c723c */ /* 0x000fe20000001854 */
[----:B------:R-:W-:Y:S01]  /*6f60*/  IMAD.MOV.U32 R202, RZ, RZ, R11 ;  /* 0x000000ffffca7224 */ /* 0x000fe200078e000b */
[----:B------:R-:W3:Y:S01]  /*6f70*/  MUFU.EX2 R36, R8 ;  /* 0x0000000800247308 */ /* 0x000ee20000000800 */
[----:B------:R-:W-:-:S02]  /*6f80*/  IMAD.MOV.U32 R42, RZ, RZ, R132 ;  /* 0x000000ffff2a7224 */ /* 0x000fc400078e0084 */
[----:B------:R-:W-:Y:S01]  /*6f90*/  IMAD.MOV.U32 R235, RZ, RZ, R122 ;  /* 0x000000ffffeb7224 */ /* 0x000fe200078e007a */
[----:B------:R-:W-:Y:S01]  /*6fa0*/  HMMA.16816.F32 R140, R4, R32, R80 ;  /* 0x00000020048c723c */ /* 0x000fe20000001850 */
[----:B------:R-:W-:Y:S01]  /*6fb0*/  LDSM.16.MT88.4 R80, [R220+0xbc00] ;  /* 0x00bc0000dc50783b */ /* 0x000fe20000004200 */
[----:B-1----:R-:W-:-:S04]  /*6fc0*/  FFMA.FTZ R0, R208, UR40, -R16 ;  /* 0x00000028d0007c23 */ /* 0x002fc80008010810 */
[C---:B------:R-:W-:Y:S01]  /*6fd0*/  HMMA.16816.F32 R32, R4.reuse, R34, R68 ;  /* 0x000000220420723c */ /* 0x040fe20000001844 */
[----:B------:R-:W-:Y:S01]  /*6fe0*/  IMAD.MOV.U32 R208, RZ, RZ, R164 ;  /* 0x000000ffffd07224 */ /* 0x000fe200078e00a4 */
[----:B------:R1:W-:Y:S04]  /*6ff0*/  MUFU.EX2 R27, R0 ;  /* 0x00000000001b7308 */ /* 0x0003e80000000800 */
[C---:B------:R-:W-:Y:S01]  /*7000*/  HMMA.16816.F32 R84, R4.reuse, R52, R152 ;  /* 0x000000340454723c */ /* 0x040fe20000001898 */
[----:B------:R-:W-:Y:S05]  /*7010*/  LDSM.16.MT88.4 R152, [R220+0xac00] ;  /* 0x00ac0000dc98783b */ /* 0x000fea0000004200 */
[C---:B------:R-:W-:Y:S06]  /*7020*/  HMMA.16816.F32 R28, R4.reuse, R30, R72 ;  /* 0x0000001e041c723c */ /* 0x040fec0000001848 */
[----:B------:R-:W-:Y:S01]  /*7030*/  HMMA.16816.F32 R68, R4, R40, R136 ;  /* 0x000000280444723c */ /* 0x000fe20000001888 */
[----:B------:R-:W4:Y:S01]  /*7040*/  LDSM.16.MT88.4 R136, [R222+0x9c00] ;  /* 0x009c0000de88783b */ /* 0x000f220000004200 */
[----:B-1----:R-:W-:Y:S01]  /*7050*/  FFMA.FTZ R0, R211, UR40, -R16 ;  /* 0x00000028d3007c23 */ /* 0x002fe20008010810 */
[----:B------:R-:W-:-:S03]  /*7060*/  IMAD.MOV.U32 R211, RZ, RZ, R166 ;  /* 0x000000ffffd37224 */ /* 0x000fc600078e00a6 */
[----:B------:R1:W-:Y:S01]  /*7070*/  MUFU.EX2 R26, R0 ;  /* 0x00000000001a7308 */ /* 0x0003e20000000800 */
[----:B------:R-:W-:Y:S01]  /*7080*/  HMMA.16816.F32 R52, R4, R54, R128 ;  /* 0x000000360434723c */ /* 0x000fe20000001880 */
[----:B------:R-:W-:Y:S02]  /*7090*/  IMAD.MOV.U32 R41, RZ, RZ, R120 ;  /* 0x000000ffff297224 */ /* 0x000fe400078e0078 */
[----:B------:R-:W-:-:S04]  /*70a0*/  IMAD.MOV.U32 R40, RZ, RZ, R121 ;  /* 0x000000ffff287224 */ /* 0x000fc800078e0079 */
[----:B------:R-:W-:Y:S01]  /*70b0*/  FFMA.FTZ R4, R216, UR40, -R13 ;  /* 0x00000028d8047c23 */ /* 0x000fe2000801080d */
[----:B-1----:R-:W-:Y:S01]  /*70c0*/  LOP3.LUT R0, R3, UR32, R44, 0x96, !PT ;  /* 0x0000002003007c12 */ /* 0x002fe2000f8e962c */
[----:B------:R-:W-:Y:S01]  /*70d0*/  IMAD.MOV.U32 R44, RZ, RZ, R203 ;  /* 0x000000ffff2c7224 */ /* 0x000fe200078e00cb */
[C---:B------:R-:W-:Y:S01]  /*70e0*/  LOP3.LUT R3, R2.reuse, 0xffff, RZ, 0xc0, !PT ;  /* 0x0000ffff02037812 */ /* 0x040fe200078ec0ff */
[----:B------:R-:W-:Y:S01]  /*70f0*/  IMAD.MOV.U32 R203, RZ, RZ, R10 ;  /* 0x000000ffffcb7224 */ /* 0x000fe200078e000a */
[----:B------:R-:W-:Y:S02]  /*7100*/  LOP3.LUT R10, R2, 0xff, RZ, 0xc0, !PT ;  /* 0x000000ff020a7812 */ /* 0x000fe400078ec0ff */
[----:B------:R-:W-:Y:S02]  /*7110*/  SHF.R.U32.HI R9, RZ, 0x8, R3 ;  /* 0x00000008ff097819 */ /* 0x000fe40000011603 */
[C---:B------:R-:W-:Y:S02]  /*7120*/  LOP3.LUT R3, R0.reuse, 0xffff, RZ, 0xc0, !PT ;  /* 0x0000ffff00037812 */ /* 0x040fe400078ec0ff */
[----:B------:R-:W-:-:S02]  /*7130*/  LOP3.LUT R8, R0, 0xff, RZ, 0xc0, !PT ;  /* 0x000000ff00087812 */ /* 0x000fc400078ec0ff */
[----:B------:R-:W-:Y:S01]  /*7140*/  SHF.R.U32.HI R2, RZ, 0x8, R3 ;  /* 0x00000008ff027819 */ /* 0x000fe20000011603 */
[----:B------:R-:W-:Y:S01]  /*7150*/  FFMA.FTZ R3, R209, UR40, -R15 ;  /* 0x00000028d1037c23 */ /* 0x000fe2000801080f */
[----:B------:R-:W-:Y:S01]  /*7160*/  PRMT R16, R10, 0x5410, R9 ;  /* 0x000054100a107816 */ /* 0x000fe20000000009 */
[----:B------:R-:W-:Y:S01]  /*7170*/  IMAD.MOV.U32 R209, RZ, RZ, R123 ;  /* 0x000000ffffd17224 */ /* 0x000fe200078e007b */
[----:B------:R-:W-:Y:S01]  /*7180*/  PRMT R2, R8, 0x5410, R2 ;  /* 0x0000541008027816 */ /* 0x000fe20000000002 */
[----:B------:R1:W-:Y:S01]  /*7190*/  MUFU.EX2 R25, R3 ;  /* 0x0000000300197308 */ /* 0x0003e20000000800 */
[----:B------:R-:W-:Y:S01]  /*71a0*/  SHF.R.U32.HI R11, RZ, 0x18, R0 ;  /* 0x00000018ff0b7819 */ /* 0x000fe20000011600 */
[----:B------:R-:W-:Y:S01]  /*71b0*/  FFMA.FTZ R8, R210, UR40, -R15 ;  /* 0x00000028d2087c23 */ /* 0x000fe2000801080f */
[----:B------:R-:W-:Y:S01]  /*71c0*/  LOP3.LUT R9, R14, 0xff, RZ, 0xc0, !PT ;  /* 0x000000ff0e097812 */ /* 0x000fe200078ec0ff */
[----:B------:R-:W-:Y:S01]  /*71d0*/  IMAD.MOV.U32 R210, RZ, RZ, R167 ;  /* 0x000000ffffd27224 */ /* 0x000fe200078e00a7 */
[----:B------:R-:W5:Y:S02]  /*71e0*/  LDSM.16.MT88.4 R120, [R220+0x9c00] ;  /* 0x009c0000dc78783b */ /* 0x000f640000004200 */
[----:B------:R-:W-:Y:S01]  /*71f0*/  PRMT R9, R9, 0x5410, R17 ;  /* 0x0000541009097816 */ /* 0x000fe20000000011 */
[----:B------:R3:W4:Y:S01]  /*7200*/  MUFU.EX2 R24, R8 ;  /* 0x0000000800187308 */ /* 0x0007220000000800 */
[----:B------:R-:W5:Y:S03]  /*7210*/  LDSM.16.MT88.4 R164, [R222+0xac00] ;  /* 0x00ac0000dea4783b */ /* 0x000f660000004200 */
[----:B------:R-:W-:-:S04]  /*7220*/  HSET2.LE.AND R9, R9, R97, PT ;  /* 0x0000006109097233 */ /* 0x000fc80003803000 */
[----:B------:R4:W-:Y:S01]  /*7230*/  MUFU.EX2 R14, R4 ;  /* 0x00000004000e7308 */ /* 0x0009e20000000800 */
[----:B-1----:R-:W-:Y:S02]  /*7240*/  SHF.R.U32.HI R3, RZ, 0x10, R0 ;  /* 0x00000010ff037819 */ /* 0x002fe40000011600 */
[----:B------:R-:W-:Y:S02]  /*7250*/  HSET2.LE.AND R0, R2, R97, PT ;  /* 0x0000006102007233 */ /* 0x000fe40003803000 */
[----:B------:R-:W-:Y:S01]  /*7260*/  LOP3.LUT R10, R3, 0xff, RZ, 0xc0, !PT ;  /* 0x000000ff030a7812 */ /* 0x000fe200078ec0ff */
[----:B------:R-:W-:Y:S01]  /*7270*/  FFMA.FTZ R3, R239, UR40, -R12 ;  /* 0x00000028ef037c23 */ /* 0x000fe2000801080c */
[----:B--2---:R-:W-:Y:S01]  /*7280*/  F2FP.F16.F32.PACK_AB R2, R47, R45 ;  /* 0x0000002d2f02723e */ /* 0x004fe200000000ff */
[----:B------:R-:W-:Y:S01]  /*7290*/  IMAD.MOV.U32 R239, RZ, RZ, R96 ;  /* 0x000000ffffef7224 */ /* 0x000fe200078e0060 */
[----:B------:R-:W-:Y:S01]  /*72a0*/  PRMT R10, R10, 0x5410, R11 ;  /* 0x000054100a0a7816 */ /* 0x000fe2000000000b */
[----:B---3--:R-:W-:Y:S01]  /*72b0*/  FFMA.FTZ R8, R107, UR40, -R12 ;  /* 0x000000286b087c23 */ /* 0x008fe2000801080c */
[----:B------:R-:W-:Y:S01]  /*72c0*/  LOP3.LUT R92, R0, R2, RZ, 0xc0, !PT ;  /* 0x00000002005c7212 */ /* 0x000fe200078ec0ff */
[----:B------:R1:W-:Y:S01]  /*72d0*/  MUFU.EX2 R23, R3 ;  /* 0x0000000300177308 */ /* 0x0003e20000000800 */
[----:B------:R-:W-:-:S02]  /*72e0*/  F2FP.F16.F32.PACK_AB R2, R36, R37 ;  /* 0x000000252402723e */ /* 0x000fc400000000ff */
[----:B------:R-:W-:Y:S02]  /*72f0*/  HSET2.LE.AND R0, R10, R97, PT ;  /* 0x000000610a007233 */ /* 0x000fe40003803000 */
[----:B----4-:R-:W-:Y:S01]  /*7300*/  F2FP.F16.F32.PACK_AB R10, R24, R25 ;  /* 0x00000019180a723e */ /* 0x010fe200000000ff */
[----:B------:R-:W-:Y:S02]  /*7310*/  FFMA.FTZ R4, R236, UR40, -R13 ;  /* 0x00000028ec047c23 */ /* 0x000fe4000801080d */
[----:B------:R-:W-:Y:S01]  /*7320*/  LOP3.LUT R93, R0, R2, RZ, 0xc0, !PT ;  /* 0x00000002005d7212 */ /* 0x000fe200078ec0ff */
[----:B------:R-:W-:Y:S01]  /*7330*/  FFMA.FTZ R0, R133, UR40, -R12 ;  /* 0x0000002885007c23 */ /* 0x000fe2000801080c */
[----:B------:R2:W-:Y:S01]  /*7340*/  MUFU.EX2 R22, R8 ;  /* 0x0000000800167308 */ /* 0x0005e20000000800 */
[----:B------:R-:W-:Y:S02]  /*7350*/  LOP3.LUT R2, R19, UR14, R20, 0x96, !PT ;  /* 0x0000000e13027c12 */ /* 0x000fe4000f8e9614 */
[----:B------:R-:W-:-:S02]  /*7360*/  LOP3.LUT R95, R9, R10, RZ, 0xc0, !PT ;  /* 0x0000000a095f7212 */ /* 0x000fc400078ec0ff */
[----:B-1----:R-:W-:-:S03]  /*7370*/  HSET2.LE.AND R3, R16, R97, PT ;  /* 0x0000006110037233 */ /* 0x002fc60003803000 */
[----:B------:R1:W-:Y:S01]  /*7380*/  MUFU.EX2 R15, R0 ;  /* 0x00000000000f7308 */ /* 0x0003e20000000800 */
[----:B------:R-:W3:Y:S07]  /*7390*/  LDSM.16.MT88.4 R16, [R222+0xbc00] ;  /* 0x00bc0000de10783b */ /* 0x000eee0000004200 */
[----:B------:R-:W-:Y:S01]  /*73a0*/  MUFU.EX2 R11, R4 ;  /* 0x00000004000b7308 */ /* 0x000fe20000000800 */
[----:B--2---:R-:W-:-:S04]  /*73b0*/  F2FP.F16.F32.PACK_AB R8, R26, R27 ;  /* 0x0000001b1a08723e */ /* 0x004fc800000000ff */
[----:B------:R-:W-:Y:S01]  /*73c0*/  LOP3.LUT R94, R3, R8, RZ, 0xc0, !PT ;  /* 0x00000008035e7212 */ /* 0x000fe200078ec0ff */
[----:B------:R-:W-:-:S04]  /*73d0*/  IMAD.WIDE.U32 R2, R2, -0x2daee0ad, RZ ;  /* 0xd2511f5302027825 */ /* 0x000fc800078e00ff */
[----:B-1----:R-:W-:Y:S01]  /*73e0*/  FFMA.FTZ R0, R135, UR40, -R12 ;  /* 0x0000002887007c23 */ /* 0x002fe2000801080c */
[C---:B------:R-:W-:Y:S01]  /*73f0*/  LOP3.LUT R5, R2.reuse, 0xffff, RZ, 0xc0, !PT ;  /* 0x0000ffff02057812 */ /* 0x040fe200078ec0ff */
[C---:B------:R-:W-:Y:S02]  /*7400*/  HMMA.16816.F32 R132, R92.reuse, R138, R112 ;  /* 0x0000008a5c84723c */ /* 0x040fe40000001870 */
[----:B------:R1:W-:Y:S01]  /*7410*/  MUFU.EX2 R21, R0 ;  /* 0x0000000000157308 */ /* 0x0003e20000000800 */
[----:B------:R-:W-:Y:S02]  /*7420*/  LOP3.LUT R10, R2, 0xff, RZ, 0xc0, !PT ;  /* 0x000000ff020a7812 */ /* 0x000fe400078ec0ff */
[----:B------:R-:W-:Y:S02]  /*7430*/  SHF.R.U32.HI R9, RZ, 0x18, R2 ;  /* 0x00000018ff097819 */ /* 0x000fe40000011602 */
[----:B------:R-:W-:Y:S01]  /*7440*/  SHF.R.U32.HI R8, RZ, 0x8, R5 ;  /* 0x00000008ff087819 */ /* 0x000fe20000011605 */
[C---:B------:R-:W-:Y:S06]  /*7450*/  HMMA.16816.F32 R148, R92.reuse, R154, R156 ;  /* 0x0000009a5c94723c */ /* 0x040fec000000189c */
[----:B-----5:R-:W-:Y:S01]  /*7460*/  HMMA.16816.F32 R108, R92, R120, R108 ;  /* 0x000000785c6c723c */ /* 0x020fe2000000186c */
[----:B-1----:R-:W-:-:S05]  /*7470*/  FFMA.FTZ R0, R238, UR40, -R13 ;  /* 0x00000028ee007c23 */ /* 0x002fca000801080d */
[C---:B------:R-:W-:Y:S01]  /*7480*/  HMMA.16816.F32 R116, R92.reuse, R122, R116 ;  /* 0x0000007a5c74723c */ /* 0x040fe20000001874 */
[----:B------:R1:W-:Y:S05]  /*7490*/  MUFU.EX2 R12, R0 ;  /* 0x00000000000c7308 */ /* 0x0003ea0000000800 */
[C---:B------:R-:W-:Y:S06]  /*74a0*/  HMMA.16816.F32 R128, R92.reuse, R136, R64 ;  /* 0x000000885c80723c */ /* 0x040fec0000001840 */
[C---:B------:R-:W-:Y:S06]  /*74b0*/  HMMA.16816.F32 R144, R92.reuse, R152, R144 ;  /* 0x000000985c90723c */ /* 0x040fec0000001890 */
[----:B------:R-:W-:Y:S01]  /*74c0*/  HMMA.16816.F32 R156, R92, R164, R180 ;  /* 0x000000a45c9c723c */ /* 0x000fe200000018b4 */
[----:B-1----:R-:W-:-:S02]  /*74d0*/  LOP3.LUT R0, R3, UR32, R48, 0x96, !PT ;  /* 0x0000002003007c12 */ /* 0x002fc4000f8e9630 */
[----:B------:R-:W-:Y:S01]  /*74e0*/  SHF.R.U32.HI R3, RZ, 0x10, R2 ;  /* 0x00000010ff037819 */ /* 0x000fe20000011602 */
[----:B------:R-:W-:Y:S01]  /*74f0*/  FFMA.FTZ R2, R218, UR40, -R13 ;  /* 0x00000028da027c23 */ /* 0x000fe2000801080d */
[----:B------:R-:W-:Y:S01]  /*7500*/  LOP3.LUT R7, R0, 0xff, RZ, 0xc0, !PT ;  /* 0x000000ff00077812 */ /* 0x000fe200078ec0ff */
[C---:B------:R-:W-:Y:S01]  /*7510*/  HMMA.16816.F32 R168, R92.reuse, R166, R168 ;  /* 0x000000a65ca8723c */ /* 0x040fe200000018a8 */
[----:B------:R-:W-:Y:S01]  /*7520*/  LOP3.LUT R6, R3, 0xff, RZ, 0xc0, !PT ;  /* 0x000000ff03067812 */ /* 0x000fe200078ec0ff */
[----:B------:R1:W2:Y:S01]  /*7530*/  MUFU.EX2 R13, R2 ;  /* 0x00000002000d7308 */ /* 0x0002a20000000800 */
[--C-:B------:R-:W-:Y:S02]  /*7540*/  SHF.R.U32.HI R3, RZ, 0x10, R0.reuse ;  /* 0x00000010ff037819 */ /* 0x100fe40000011600 */
[----:B------:R-:W-:Y:S01]  /*7550*/  SHF.R.U32.HI R5, RZ, 0x18, R0 ;  /* 0x00000018ff057819 */ /* 0x000fe20000011600 */
[----:B------:R-:W-:Y:S01]  /*7560*/  HMMA.16816.F32 R72, R92, R80, R192 ;  /* 0x000000505c48723c */ /* 0x000fe200000018c0 */
[----:B------:R-:W-:-:S02]  /*7570*/  LOP3.LUT R3, R3, 0xff, RZ, 0xc0, !PT ;  /* 0x000000ff03037812 */ /* 0x000fc400078ec0ff */
[----:B------:R-:W-:-:S03]  /*7580*/  PRMT R6, R6, 0x5410, R9 ;  /* 0x0000541006067816 */ /* 0x000fc60000000009 */
[C---:B------:R-:W-:Y:S06]  /*7590*/  HMMA.16816.F32 R76, R92.reuse, R82, R184 ;  /* 0x000000525c4c723c */ /* 0x040fec00000018b8 */
[C---:B---3--:R-:W-:Y:S01]  /*75a0*/  HMMA.16816.F32 R88, R92.reuse, R16, R196 ;  /* 0x000000105c58723c */ /* 0x048fe200000018c4 */
[----:B-1----:R-:W-:Y:S02]  /*75b0*/  LOP3.LUT R2, R0, 0xffff, RZ, 0xc0, !PT ;  /* 0x0000ffff00027812 */ /* 0x002fe400078ec0ff */
[----:B------:R-:W-:Y:S02]  /*75c0*/  PRMT R0, R10, 0x5410, R8 ;  /* 0x000054100a007816 */ /* 0x000fe40000000008 */
[----:B------:R-:W-:Y:S01]  /*75d0*/  SHF.R.U32.HI R2, RZ, 0x8, R2 ;  /* 0x00000008ff027819 */ /* 0x000fe20000011602 */
[----:B------:R-:W-:Y:S01]  /*75e0*/  HMMA.16816.F32 R92, R92, R18, R188 ;  /* 0x000000125c5c723c */ /* 0x000fe200000018bc */
[----:B--2---:R-:W-:-:S02]  /*75f0*/  F2FP.F16.F32.PACK_AB R4, R13, R14 ;  /* 0x0000000e0d04723e */ /* 0x004fc400000000ff */
[----:B------:R-:W-:Y:S02]  /*7600*/  PRMT R7, R7, 0x5410, R2 ;  /* 0x0000541007077816 */ /* 0x000fe40000000002 */
[----:B------:R-:W-:Y:S02]  /*7610*/  PRMT R2, R3, 0x5410, R5 ;  /* 0x0000541003027816 */ /* 0x000fe40000000005 */
[--C-:B------:R-:W-:Y:S02]  /*7620*/  HSET2.LE.AND R0, R0, R97.reuse, PT ;  /* 0x0000006100007233 */ /* 0x100fe40003803000 */
[--C-:B------:R-:W-:Y:S02]  /*7630*/  HSET2.LE.AND R5, R7, R97.reuse, PT ;  /* 0x0000006107057233 */ /* 0x100fe40003803000 */
[----:B------:R-:W-:Y:S02]  /*7640*/  HSET2.LE.AND R7, R2, R97, PT ;  /* 0x0000006102077233 */ /* 0x000fe40003803000 */
[----:B------:R-:W-:-:S02]  /*7650*/  F2FP.F16.F32.PACK_AB R2, R21, R15 ;  /* 0x0000000f1502723e */ /* 0x000fc400000000ff */
[----:B------:R-:W-:Y:S02]  /*7660*/  HSET2.LE.AND R3, R6, R97, PT ;  /* 0x0000006106037233 */ /* 0x000fe40003803000 */
        /* <DEDUP_REMOVED lines=85> */
[----:B------:R-:W3:Y:S04]  /*7bc0*/  LDL R213, [R1+0x20] ;  /* 0x0000200001d57983 */ /* 0x000ee80000100800 */
[----:B------:R-:W4:Y:S04]  /*7bd0*/  LDL R214, [R1+0x38] ;  /* 0x0000380001d67983 */ /* 0x000f280000100800 */
[----:B------:R-:W5:Y:S04]  /*7be0*/  LDL R202, [R1+0x48] ;  /* 0x0000480001ca7983 */ /* 0x000f680000100800 */
[----:B------:R-:W5:Y:S01]  /*7bf0*/  LDL R203, [R1+0x18] ;  /* 0x0000180001cb7983 */ /* 0x000f620000100800 */
[----:B------:R-:W-:Y:S01]  /*7c00*/  UIADD3 UR31, UR39, -0x2, URZ ;  /* 0xfffffffe271f7890 */ /* 0x000fe2000fffe03f */
[----:B------:R-:W-:-:S04]  /*7c10*/  DEPBAR.LE SB0, 0x0 ;  /* 0x000080000000791a */ /* 0x000fc80000000000 */
[----:B------:R-:W-:Y:S01]  /*7c20*/  USHF.R.S32.HI UR4, URZ, 0x1f, UR31 ;  /* 0x0000001f3f047899 */ /* 0x000fe2000801141f */
[----:B------:R-:W-:Y:S01]  /*7c30*/  IMAD.U32 R4, RZ, RZ, UR31 ;  /* 0x0000001fff047e24 */ /* 0x000fe2000f8e00ff */
[----:B------:R-:W-:Y:S01]  /*7c40*/  UIMAD UR5, UR27, UR31, URZ ;  /* 0x0000001f1b0572a4 */ /* 0x000fe2000f8e023f */
[----:B------:R-:W-:Y:S01]  /*7c50*/  IMAD.U32 R6, RZ, RZ, UR38 ;  /* 0x00000026ff067e24 */ /* 0x000fe2000f8e00ff */
[----:B------:R-:W-:Y:S01]  /*7c60*/  ULDC.64 UR10, c[0x0][0x220] ;  /* 0x00008800000a7ab9 */ /* 0x000fe20000000a00 */
[----:B------:R-:W-:Y:S02]  /*7c70*/  USHF.L.U32 UR41, UR31, 0x1, URZ ;  /* 0x000000011f297899 */ /* 0x000fe4000800063f */
[----:B------:R-:W-:Y:S01]  /*7c80*/  UIMAD UR4, UR4, UR28, UR5 ;  /* 0x0000001c040472a4 */ /* 0x000fe2000f8e0205 */
[----:B------:R-:W-:Y:S01]  /*7c90*/  BAR.SYNC.DEFER_BLOCKING 0x0 ;  /* 0x0000000000007b1d */ /* 0x000fe20000010000 */
[----:B--2---:R-:W-:-:S04]  /*7ca0*/  IMAD.WIDE.U32 R4, R4, UR28, R206 ;  /* 0x0000001c04047c25 */ /* 0x004fc8000f8e00ce */
[----:B------:R-:W-:Y:S01]  /*7cb0*/  VIADD R0, R5, UR4 ;  /* 0x0000000405007c36 */ /* 0x000fe20008000000 */
[C---:B------:R-:W-:Y:S01]  /*7cc0*/  LEA R2, P0, R4.reuse, UR10, 0x1 ;  /* 0x0000000a04027c11 */ /* 0x040fe2000f8008ff */
[----:B------:R-:W-:Y:S01]  /*7cd0*/  IMAD.U32 R5, RZ, RZ, UR38 ;  /* 0x00000026ff057e24 */ /* 0x000fe2000f8e00ff */
[----:B------:R-:W-:Y:S01]  /*7ce0*/  UIADD3 UR4, UR39, -0x2, URZ ;  /* 0xfffffffe27047890 */ /* 0x000fe2000fffe03f */
[----:B---3--:R-:W-:Y:S01]  /*7cf0*/  IMAD.MOV.U32 R105, RZ, RZ, R213 ;  /* 0x000000ffff697224 */ /* 0x008fe200078e00d5 */
[----:B------:R-:W-:Y:S01]  /*7d00*/  LEA.HI.X R3, R4, UR11, R0, 0x1, P0 ;  /* 0x0000000b04037c11 */ /* 0x000fe200080f0c00 */
[----:B------:R-:W-:Y:S01]  /*7d10*/  IMAD.U32 R0, RZ, RZ, UR33 ;  /* 0x00000021ff007e24 */ /* 0x000fe2000f8e00ff */
[----:B------:R-:W-:Y:S01]  /*7d20*/  LEA R4, P0, R5, R2, 0x1 ;  /* 0x0000000205047211 */ /* 0x000fe200078008ff */
[----:B----4-:R-:W-:Y:S01]  /*7d30*/  IMAD.MOV.U32 R100, RZ, RZ, R214 ;  /* 0x000000ffff647224 */ /* 0x010fe200078e00d6 */
[----:B------:R-:W-:Y:S01]  /*7d40*/  UISETP.GT.AND UP0, UPT, UR4, UR24, UPT ;  /* 0x000000180400728c */ /* 0x000fe2000bf04270 */
[----:B------:R-:W-:Y:S01]  /*7d50*/  @!PT LDS RZ, [RZ] ;  /* 0x00000000fffff984 */ /* 0x000fe20000000800 */
[----:B------:R-:W-:Y:S01]  /*7d60*/  @!PT LDS RZ, [RZ] ;  /* 0x00000000fffff984 */ /* 0x000fe20000000800 */
[----:B------:R-:W-:Y:S01]  /*7d70*/  @!PT LDS RZ, [RZ] ;  /* 0x00000000fffff984 */ /* 0x000fe20000000800 */
[----:B------:R-:W-:Y:S01]  /*7d80*/  LDGSTS.E.BYPASS.LTC128B.128 [R234+0x9000], desc[UR34][R2.64] ;  /* 0x0900000002ea7fae */ /* 0x000fe2000b901d62 */
[----:B------:R-:W-:Y:S01]  /*7d90*/  LEA.HI.X R5, R6, R3, R0, 0x1, P0 ;  /* 0x0000000306057211 */ /* 0x000fe200000f0c00 */
[----:B-----5:R-:W-:-:S02]  /*7da0*/  IMAD.MOV.U32 R106, RZ, RZ, R202 ;  /* 0x000000ffff6a7224 */ /* 0x020fc400078e00ca */
[----:B------:R-:W-:Y:S01]  /*7db0*/  LDGSTS.E.BYPASS.LTC128B.128 [R234+0xa000], desc[UR34][R2.64+0x40] ;  /* 0x0a00004002ea7fae */ /* 0x000fe2000b901d62 */
[----:B------:R-:W-:-:S03]  /*7dc0*/  IMAD.MOV.U32 R107, RZ, RZ, R203 ;  /* 0x000000ffff6b7224 */ /* 0x000fc600078e00cb */
[----:B------:R-:W-:Y:S04]  /*7dd0*/  LDGSTS.E.BYPASS.LTC128B.128 [R234+0xb000], desc[UR34][R2.64+0x80] ;  /* 0x0b00008002ea7fae */ /* 0x000fe8000b901d62 */
[----:B------:R-:W-:Y:S04]  /*7de0*/  LDGSTS.E.BYPASS.LTC128B.128 [R234+0x9800], desc[UR34][R4.64] ;  /* 0x0980000004ea7fae */ /* 0x000fe8000b901d62 */
[----:B------:R-:W-:Y:S04]  /*7df0*/  LDGSTS.E.BYPASS.LTC128B.128 [R234+0xa800], desc[UR34][R4.64+0x40] ;  /* 0x0a80004004ea7fae */ /* 0x000fe8000b901d62 */
[----:B------:R1:W-:Y:S04]  /*7e00*/  LDGSTS.E.BYPASS.LTC128B.128 [R234+0xb800], desc[UR34][R4.64+0x80] ;  /* 0x0b80008004ea7fae */ /* 0x0003e8000b901d62 */
[----:B------:R-:W-:Y:S04]  /*7e10*/  LDSM.16.M88.4 R8, [R224] ;  /* 0x00000000e008783b */ /* 0x000fe80000000200 */
[----:B------:R-:W2:Y:S04]  /*7e20*/  LDSM.16.M88.4 R12, [R221+0x6000] ;  /* 0x00600000dd0c783b */ /* 0x000ea80000000200 */
[----:B------:R-:W-:Y:S04]  /*7e30*/  LDSM.16.M88.4 R32, [R221+0x6400] ;  /* 0x00640000dd20783b */ /* 0x000fe80000000200 */
[----:B------:R-:W-:Y:S04]  /*7e40*/  LDSM.16.M88.4 R28, [R221+0x6800] ;  /* 0x00680000dd1c783b */ /* 0x000fe80000000200 */
[----:B------:R-:W3:Y:S04]  /*7e50*/  LDSM.16.M88.4 R24, [R221+0x6c00] ;  /* 0x006c0000dd18783b */ /* 0x000ee80000000200 */
[----:B------:R-:W-:Y:S04]  /*7e60*/  LDSM.16.M88.4 R36, [R223+0x6c00] ;  /* 0x006c0000df24783b */ /* 0x000fe80000000200 */
[----:B-1----:R-:W1:Y:S04]  /*7e70*/  LDSM.16.M88.4 R4, [R224+0x1000] ;  /* 0x00100000e004783b */ /* 0x002e680000000200 */
[----:B------:R-:W-:Y:S04]  /*7e80*/  LDSM.16.M88.4 R40, [R223+0x6800] ;  /* 0x00680000df28783b */ /* 0x000fe80000000200 */
[----:B------:R-:W-:Y:S04]  /*7e90*/  LDSM.16.M88.4 R20, [R223+0x6000] ;  /* 0x00600000df14783b */ /* 0x000fe80000000200 */
[----:B------:R-:W-:Y:S04]  /*7ea0*/  LDSM.16.M88.4 R16, [R223+0x6400] ;  /* 0x00640000df10783b */ /* 0x000fe80000000200 */
[----:B------:R-:W-:Y:S01]  /*7eb0*/  LDSM.16.M88.4 R48, [R221+0x7000] ;  /* 0x00700000dd30783b */ /* 0x000fe20000000200 */
[C---:B--2---:R-:W-:Y:S03]  /*7ec0*/  HMMA.16816.F32 R64, R8.reuse, R12, RZ ;  /* 0x0000000c0840723c */ /* 0x044fe600000018ff */
[----:B------:R-:W-:Y:S04]  /*7ed0*/  LDSM.16.M88.4 R44, [R221+0x7400] ;  /* 0x00740000dd2c783b */ /* 0x000fe80000000200 */
[----:B------:R-:W0:Y:S01]  /*7ee0*/  LDGDEPBAR ;  /* 0x00000000000079af */ /* 0x000e220000000000 */
[C---:B------:R-:W-:Y:S06]  /*7ef0*/  HMMA.16816.F32 R192, R8.reuse, R14, RZ ;  /* 0x0000000e08c0723c */ /* 0x040fec00000018ff */
[C---:B---3--:R-:W-:Y:S06]  /*7f00*/  HMMA.16816.F32 R52, R8.reuse, R24, RZ ;  /* 0x000000180834723c */ /* 0x048fec00000018ff */
[----:B------:R-:W-:Y:S06]  /*7f10*/  HMMA.16816.F32 R184, R8, R30, RZ ;  /* 0x0000001e08b8723c */ /* 0x000fec00000018ff */
[C---:B-1----:R-:W-:Y:S06]  /*7f20*/  HMMA.16816.F32 R212, R4.reuse, R12, RZ ;  /* 0x0000000c04d4723c */ /* 0x042fec00000018ff */
[C---:B------:R-:W-:Y:S01]  /*7f30*/  HMMA.16816.F32 R208, R4.reuse, R14, RZ ;  /* 0x0000000e04d0723c */ /* 0x040fe200000018ff */
[----:B------:R-:W1:Y:S05]  /*7f40*/  LDSM.16.M88.4 R12, [R225] ;  /* 0x00000000e10c783b */ /* 0x000e6a0000000200 */
[C---:B------:R-:W-:Y:S06]  /*7f50*/  HMMA.16816.F32 R204, R4.reuse, R32, RZ ;  /* 0x0000002004cc723c */ /* 0x040fec00000018ff */
[C---:B------:R-:W-:Y:S06]  /*7f60*/  HMMA.16816.F32 R200, R4.reuse, R28, RZ ;  /* 0x0000001c04c8723c */ /* 0x040fec00000018ff */
[C---:B------:R-:W-:Y:S06]  /*7f70*/  HMMA.16816.F32 R196, R4.reuse, R24, RZ ;  /* 0x0000001804c4723c */ /* 0x040fec00000018ff */
[C---:B------:R-:W-:Y:S06]  /*7f80*/  HMMA.16816.F32 R216, R4.reuse, R34, RZ ;  /* 0x0000002204d8723c */ /* 0x040fec00000018ff */
[C---:B------:R-:W-:Y:S06]  /*7f90*/  HMMA.16816.F32 R240, R4.reuse, R30, RZ ;  /* 0x0000001e04f0723c */ /* 0x040fec00000018ff */
[-C--:B------:R-:W-:Y:S01]  /*7fa0*/  HMMA.16816.F32 R236, R4, R26.reuse, RZ ;  /* 0x0000001a04ec723c */ /* 0x080fe200000018ff */
[----:B------:R-:W2:Y:S05]  /*7fb0*/  LDSM.16.M88.4 R4, [R225+0x1000] ;  /* 0x00100000e104783b */ /* 0x000eaa0000000200 */
[----:B------:R-:W-:Y:S06]  /*7fc0*/  HMMA.16816.F32 R180, R8, R26, RZ ;  /* 0x0000001a08b4723c */ /* 0x000fec00000018ff */
[----:B-1----:R-:W-:Y:S06]  /*7fd0*/  HMMA.16816.F32 R24, R12, R36, R52 ;  /* 0x000000240c18723c */ /* 0x002fec0000001834 */
[C---:B------:R-:W-:Y:S06]  /*7fe0*/  HMMA.16816.F32 R60, R8.reuse, R32, RZ ;  /* 0x00000020083c723c */ /* 0x040fec00000018ff */
[----:B------:R-:W-:Y:S01]  /*7ff0*/  HMMA.16816.F32 R56, R8, R28, RZ ;  /* 0x0000001c0838723c */ /* 0x000fe200000018ff */
[----:B------:R-:W-:Y:S05]  /*8000*/  LDSM.16.M88.4 R28, [R221+0x7c00] ;  /* 0x007c0000dd1c783b */ /* 0x000fea0000000200 */
[----:B------:R-:W-:Y:S06]  /*8010*/  HMMA.16816.F32 R52, R12, R42, R184 ;  /* 0x0000002a0c34723c */ /* 0x000fec00000018b8 */
[----:B------:R-:W-:Y:S01]  /*8020*/  HMMA.16816.F32 R188, R8, R34, RZ ;  /* 0x0000002208bc723c */ /* 0x000fe200000018ff */
[----:B------:R-:W1:Y:S04]  /*8030*/  LDSM.16.M88.4 R8, [R224+0x2000] ;  /* 0x00200000e008783b */ /* 0x000e680000000200 */
[----:B------:R-:W3:Y:S01]  /*8040*/  LDSM.16.M88.4 R32, [R221+0x7800] ;  /* 0x00780000dd20783b */ /* 0x000ee20000000200 */
[----:B------:R-:W-:Y:S06]  /*8050*/  HMMA.16816.F32 R184, R12, R38, R180 ;  /* 0x000000260cb8723c */ /* 0x000fec00000018b4 */
[C---:B--2---:R-:W-:Y:S06]  /*8060*/  HMMA.16816.F32 R180, R4.reuse, R36, R196 ;  /* 0x0000002404b4723c */ /* 0x044fec00000018c4 */
[----:B------:R-:W-:Y:S06]  /*8070*/  HMMA.16816.F32 R200, R4, R40, R200 ;  /* 0x0000002804c8723c */ /* 0x000fec00000018c8 */
[C---:B------:R-:W-:Y:S06]  /*8080*/  HMMA.16816.F32 R176, R12.reuse, R20, R64 ;  /* 0x000000140cb0723c */ /* 0x040fec0000001840 */
[C---:B------:R-:W-:Y:S06]  /*8090*/  HMMA.16816.F32 R172, R12.reuse, R16, R60 ;  /* 0x000000100cac723c */ /* 0x040fec000000183c */
[C---:B------:R-:W-:Y:S06]  /*80a0*/  HMMA.16816.F32 R64, R12.reuse, R40, R56 ;  /* 0x000000280c40723c */ /* 0x040fec0000001838 */
[----:B------:R-:W-:Y:S01]  /*80b0*/  HMMA.16816.F32 R60, R12, R22, R192 ;  /* 0x000000160c3c723c */ /* 0x000fe200000018c0 */
[----:B------:R-:W-:-:S02]  /*80c0*/  IMAD.MOV.U32 R3, RZ, RZ, R201 ;  /* 0x000000ffff037224 */ /* 0x000fc400078e00c9 */
[----:B------:R-:W-:Y:S02]  /*80d0*/  IMAD.MOV.U32 R2, RZ, RZ, R202 ;  /* 0x000000ffff027224 */ /* 0x000fe400078e00ca */
[----:B------:R-:W-:Y:S01]  /*80e0*/  IMAD.MOV.U32 R0, RZ, RZ, R203 ;  /* 0x000000ffff007224 */ /* 0x000fe200078e00cb */
[-C--:B------:R-:W-:Y:S06]  /*80f0*/  HMMA.16816.F32 R56, R12, R18.reuse, R188 ;  /* 0x000000120c38723c */ /* 0x080fec00000018bc */
        /* <DEDUP_REMOVED lines=11> */
[----:B------:R-:W2:Y:S01]  /*81b0*/  LDSM.16.M88.4 R12, [R224+0x3000] ;  /* 0x00300000e00c783b */ /* 0x000ea20000000200 */
[----:B------:R-:W-:Y:S01]  /*81c0*/  IMAD.MOV.U32 R16, RZ, RZ, R200 ;  /* 0x000000ffff107224 */ /* 0x000fe200078e00c8 */
[C---:B------:R-:W-:Y:S02]  /*81d0*/  HMMA.16816.F32 R188, R4.reuse, R22, R208 ;  /* 0x0000001604bc723c */ /* 0x040fe400000018d0 */
[----:B------:R-:W-:Y:S04]  /*81e0*/  LDSM.16.M88.4 R20, [R223+0x7800] ;  /* 0x00780000df14783b */ /* 0x000fe80000000200 */
[C---:B------:R-:W-:Y:S06]  /*81f0*/  HMMA.16816.F32 R200, R4.reuse, R42, R240 ;  /* 0x0000002a04c8723c */ /* 0x040fec00000018f0 */
[----:B------:R-:W-:Y:S01]  /*8200*/  HMMA.16816.F32 R212, R4, R38, R236 ;  /* 0x0000002604d4723c */ /* 0x000fe200000018ec */
[----:B------:R-:W-:Y:S01]  /*8210*/  IMAD.MOV.U32 R240, RZ, RZ, R16 ;  /* 0x000000fffff07224 */ /* 0x000fe200078e0010 */
[----:B------:R-:W-:Y:S01]  /*8220*/  LDSM.16.M88.4 R4, [R225+0x2000] ;  /* 0x00200000e104783b */ /* 0x000fe20000000200 */
[----:B------:R-:W-:-:S02]  /*8230*/  IMAD.MOV.U32 R241, RZ, RZ, R3 ;  /* 0x000000fffff17224 */ /* 0x000fc400078e0003 */
[----:B------:R-:W-:Y:S01]  /*8240*/  IMAD.MOV.U32 R242, RZ, RZ, R2 ;  /* 0x000000fffff27224 */ /* 0x000fe200078e0002 */
[C---:B-1----:R-:W-:Y:S01]  /*8250*/  HMMA.16816.F32 R180, R8.reuse, R28, R24 ;  /* 0x0000001c08b4723c */ /* 0x042fe20000001818 */
[----:B------:R-:W1:Y:S01]  /*8260*/  LDSM.16.M88.4 R16, [R223+0x7000] ;  /* 0x00700000df10783b */ /* 0x000e620000000200 */
[----:B------:R-:W-:Y:S02]  /*8270*/  IMAD.MOV.U32 R243, RZ, RZ, R0 ;  /* 0x000000fffff37224 */ /* 0x000fe400078e0000 */
[----:B------:R-:W-:Y:S01]  /*8280*/  IMAD.U32 R0, RZ, RZ, UR4 ;  /* 0x00000004ff007e24 */ /* 0x000fe2000f8e00ff */
[----:B------:R-:W4:Y:S01]  /*8290*/  LDSM.16.M88.4 R24, [R223+0x7400] ;  /* 0x00740000df18783b */ /* 0x000f220000000200 */
[C---:B------:R-:W-:Y:S03]  /*82a0*/  HMMA.16816.F32 R208, R8.reuse, R48, R176 ;  /* 0x0000003008d0723c */ /* 0x040fe600000018b0 */
[----:B------:R-:W5:Y:S03]  /*82b0*/  LDSM.16.M88.4 R36, [R223+0x7c00] ;  /* 0x007c0000df24783b */ /* 0x000f660000000200 */
[C---:B---3--:R-:W-:Y:S01]  /*82c0*/  HMMA.16816.F32 R196, R8.reuse, R32, R64 ;  /* 0x0000002008c4723c */ /* 0x048fe20000001840 */
[----:B------:R-:W3:Y:S05]  /*82d0*/  S2R R3, SR_TID.X ;  /* 0x0000000000037919 */ /* 0x000eea0000002100 */
[C---:B------:R-:W-:Y:S06]  /*82e0*/  HMMA.16816.F32 R176, R8.reuse, R50, R60 ;  /* 0x0000003208b0723c */ /* 0x040fec000000183c */
[C---:B------:R-:W-:Y:S06]  /*82f0*/  HMMA.16816.F32 R64, R8.reuse, R46, R56 ;  /* 0x0000002e0840723c */ /* 0x040fec0000001838 */
[C---:B------:R-:W-:Y:S06]  /*8300*/  HMMA.16816.F32 R204, R8.reuse, R44, R172 ;  /* 0x0000002c08cc723c */ /* 0x040fec00000018ac */
[C---:B------:R-:W-:Y:S06]  /*8310*/  HMMA.16816.F32 R60, R8.reuse, R34, R52 ;  /* 0x00000022083c723c */ /* 0x040fec0000001834 */
[----:B------:R-:W-:Y:S01]  /*8320*/  HMMA.16816.F32 R56, R8, R30, R184 ;  /* 0x0000001e0838723c */ /* 0x000fe200000018b8 */
[----:B------:R-:W5:Y:S01]  /*8330*/  LDSM.16.M88.4 R8, [R225+0x3000] ;  /* 0x00300000e108783b */ /* 0x000f620000000200 */
[----:B---3--:R-:W-:-:S04]  /*8340*/  IMAD.SHL.U32 R3, R3, 0x2, RZ ;  /* 0x0000000203037824 */ /* 0x008fc800078e00ff */
[----:B--2---:R-:W-:Y:S01]  /*8350*/  HMMA.16816.F32 R52, R12, R48, R244 ;  /* 0x000000300c34723c */ /* 0x004fe200000018f4 */
[----:B------:R-:W-:-:S05]  /*8360*/  LOP3.LUT R3, R3, 0x6, RZ, 0xc0, !PT ;  /* 0x0000000603037812 */ /* 0x000fca00078ec0ff */
[----:B------:R-:W-:Y:S01]  /*8370*/  HMMA.16816.F32 R48, R12, R50, R188 ;  /* 0x000000320c30723c */ /* 0x000fe200000018bc */
[----:B------:R-:W-:-:S04]  /*8380*/  IMAD R0, R0, 0x40, R3 ;  /* 0x0000004000007824 */ /* 0x000fc800078e0203 */
[C---:B------:R-:W-:Y:S01]  /*8390*/  VIADD R2, R0.reuse, 0x1 ;  /* 0x0000000100027836 */ /* 0x040fe20000000000 */
[C---:B------:R-:W-:Y:S01]  /*83a0*/  HMMA.16816.F32 R172, R12.reuse, R44, R248 ;  /* 0x0000002c0cac723c */ /* 0x040fe200000018f8 */
[C---:B------:R-:W-:Y:S01]  /*83b0*/  ISETP.GE.AND P2, PT, R0.reuse, R233, PT ;  /* 0x000000e90000720c */ /* 0x040fe20003f46270 */
[C---:B------:R-:W-:Y:S01]  /*83c0*/  VIADD R3, R0.reuse, 0x9 ;  /* 0x0000000900037836 */ /* 0x040fe20000000000 */
[CC--:B------:R-:W-:Y:S02]  /*83d0*/  ISETP.GE.AND P3, PT, R0.reuse, R232.reuse, PT ;  /* 0x000000e80000720c */ /* 0x0c0fe40003f66270 */
[----:B------:R-:W-:Y:S01]  /*83e0*/  ISETP.LT.OR P2, PT, R0, R227, P2 ;  /* 0x000000e30000720c */ /* 0x000fe20001741670 */
[----:B------:R-:W-:Y:S01]  /*83f0*/  HMMA.16816.F32 R44, R12, R46, R192 ;  /* 0x0000002e0c2c723c */ /* 0x000fe200000018c0 */
[C---:B------:R-:W-:Y:S02]  /*8400*/  ISETP.GE.AND P1, PT, R2.reuse, R232, PT ;  /* 0x000000e80200720c */ /* 0x040fe40003f26270 */
[----:B------:R-:W-:-:S02]  /*8410*/  ISETP.GE.AND P4, PT, R2, R230, PT ;  /* 0x000000e60200720c */ /* 0x000fc40003f86270 */
[CC--:B------:R-:W-:Y:S01]  /*8420*/  ISETP.LT.OR P1, PT, R2.reuse, R229.reuse, P1 ;  /* 0x000000e50200720c */ /* 0x0c0fe20000f21670 */
[C---:B------:R-:W-:Y:S01]  /*8430*/  HMMA.16816.F32 R184, R12.reuse, R34, R200 ;  /* 0x000000220cb8723c */ /* 0x040fe200000018c8 */
[----:B------:R-:W-:Y:S02]  /*8440*/  ISETP.LT.OR P4, PT, R2, R228, P4 ;  /* 0x000000e40200720c */ /* 0x000fe40002781670 */
[----:B------:R-:W-:Y:S02]  /*8450*/  ISETP.LT.OR P3, PT, R0, R229, P3 ;  /* 0x000000e50000720c */ /* 0x000fe40001f61670 */
[C---:B------:R-:W-:Y:S01]  /*8460*/  ISETP.GE.AND P6, PT, R2.reuse, R233, PT ;  /* 0x000000e90200720c */ /* 0x040fe20003fc6270 */
[----:B------:R-:W-:Y:S01]  /*8470*/  HMMA.16816.F32 R188, R12, R28, R216 ;  /* 0x0000001c0cbc723c */ /* 0x000fe200000018d8 */
[-C--:B------:R-:W-:Y:S02]  /*8480*/  ISETP.GE.AND P5, PT, R2, R231.reuse, PT ;  /* 0x000000e70200720c */ /* 0x080fe40003fa6270 */
[----:B------:R-:W-:-:S02]  /*8490*/  ISETP.GE.AND P0, PT, R0, R231, PT ;  /* 0x000000e70000720c */ /* 0x000fc40003f06270 */
[C---:B------:R-:W-:Y:S01]  /*84a0*/  ISETP.LT.OR P6, PT, R2.reuse, R227, P6 ;  /* 0x000000e30200720c */ /* 0x040fe200037c1670 */
[----:B------:R-:W-:Y:S01]  /*84b0*/  HMMA.16816.F32 R192, R12, R30, R212 ;  /* 0x0000001e0cc0723c */ /* 0x000fe200000018d4 */
[----:B------:R-:W-:Y:S01]  /*84c0*/  LDSM.16.M88.4 R28, [R221+0x8400] ;  /* 0x00840000dd1c783b */ /* 0x000fe20000000200 */
[-C--:B------:R-:W-:Y:S01]  /*84d0*/  ISETP.LT.OR P5, PT, R2, R226.reuse, P5 ;  /* 0x000000e20200720c */ /* 0x080fe20002fa1670 */
[C---:B------:R-:W-:Y:S01]  /*84e0*/  VIADD R2, R0.reuse, 0x8 ;  /* 0x0000000800027836 */ /* 0x040fe20000000000 */
[----:B------:R-:W-:Y:S02]  /*84f0*/  ISETP.LT.OR P0, PT, R0, R226, P0 ;  /* 0x000000e20000720c */ /* 0x000fe40000701670 */
[C---:B-1----:R-:W-:Y:S06]  /*8500*/  HMMA.16816.F32 R200, R4.reuse, R16, R208 ;  /* 0x0000001004c8723c */ /* 0x042fec00000018d0 */
[C---:B------:R-:W-:Y:S06]  /*8510*/  HMMA.16816.F32 R236, R4.reuse, R18, R176 ;  /* 0x0000001204ec723c */ /* 0x040fec00000018b0 */
[----:B----4-:R-:W-:Y:S06]  /*8520*/  HMMA.16816.F32 R216, R4, R24, R204 ;  /* 0x0000001804d8723c */ /* 0x010fec00000018cc */
[----:B------:R-:W-:Y:S01]  /*8530*/  HMMA.16816.F32 R40, R12, R32, R240 ;  /* 0x000000200c28723c */ /* 0x000fe200000018f0 */
[----:B------:R-:W-:Y:S04]  /*8540*/  LDSM.16.M88.4 R32, [R221+0x8000] ;  /* 0x00800000dd20783b */ /* 0x000fe80000000200 */
[----:B------:R-:W-:Y:S01]  /*8550*/  LDSM.16.M88.4 R12, [R225+0x4000] ;  /* 0x00400000e10c783b */ /* 0x000fe20000000200 */
[C---:B------:R-:W-:Y:S06]  /*8560*/  HMMA.16816.F32 R212, R4.reuse, R26, R64 ;  /* 0x0000001a04d4723c */ /* 0x040fec0000001840 */
[C---:B------:R-:W-:Y:S06]  /*8570*/  HMMA.16816.F32 R208, R4.reuse, R20, R196 ;  /* 0x0000001404d0723c */ /* 0x040fec00000018c4 */
[C---:B------:R-:W-:Y:S06]  /*8580*/  HMMA.16816.F32 R204, R4.reuse, R22, R60 ;  /* 0x0000001604cc723c */ /* 0x040fec000000183c */
[C---:B-----5:R-:W-:Y:S06]  /*8590*/  HMMA.16816.F32 R180, R4.reuse, R36, R180 ;  /* 0x0000002404b4723c */ /* 0x060fec00000018b4 */
[----:B------:R-:W-:Y:S01]  /*85a0*/  HMMA.16816.F32 R176, R4, R38, R56 ;  /* 0x0000002604b0723c */ /* 0x000fe20000001838 */
[----:B------:R-:W1:Y:S05]  /*85b0*/  LDSM.16.M88.4 R4, [R224+0x4000] ;  /* 0x00400000e004783b */ /* 0x000e6a0000000200 */
[C---:B------:R-:W-:Y:S06]  /*85c0*/  HMMA.16816.F32 R52, R8.reuse, R16, R52 ;  /* 0x000000100834723c */ /* 0x040fec0000001834 */
[C---:B------:R-:W-:Y:S01]  /*85d0*/  HMMA.16816.F32 R48, R8.reuse, R18, R48 ;  /* 0x000000120830723c */ /* 0x040fe20000001830 */
[----:B------:R-:W2:Y:S05]  /*85e0*/  LDSM.16.M88.4 R16, [R224+0x5000] ;  /* 0x00500000e010783b */ /* 0x000eaa0000000200 */
[C---:B------:R-:W-:Y:S06]  /*85f0*/  HMMA.16816.F32 R60, R8.reuse, R24, R172 ;  /* 0x00000018083c723c */ /* 0x040fec00000018ac */
[C---:B------:R-:W-:Y:S01]  /*8600*/  HMMA.16816.F32 R196, R8.reuse, R26, R44 ;  /* 0x0000001a08c4723c */ /* 0x040fe2000000182c */
[----:B------:R-:W3:Y:S04]  /*8610*/  LDSM.16.M88.4 R24, [R223+0x8000] ;  /* 0x00800000df18783b */ /* 0x000ee80000000200 */
[----:B------:R-:W-:Y:S01]  /*8620*/  LDSM.16.M88.4 R44, [R221+0x8c00] ;  /* 0x008c0000dd2c783b */ /* 0x000fe20000000200 */
[C---:B------:R-:W-:Y:S03]  /*8630*/  HMMA.16816.F32 R240, R8.reuse, R20, R40 ;  /* 0x0000001408f0723c */ /* 0x040fe60000001828 */
[----:B------:R-:W4:Y:S03]  /*8640*/  LDSM.16.M88.4 R40, [R221+0x8800] ;  /* 0x00880000dd28783b */ /* 0x000f260000000200 */
[C---:B------:R-:W-:Y:S06]  /*8650*/  HMMA.16816.F32 R244, R8.reuse, R22, R184 ;  /* 0x0000001608f4723c */ /* 0x040fec00000018b8 */
[C---:B------:R-:W-:Y:S06]  /*8660*/  HMMA.16816.F32 R248, R8.reuse, R36, R188 ;  /* 0x0000002408f8723c */ /* 0x040fec00000018bc */
[----:B------:R-:W-:Y:S01]  /*8670*/  HMMA.16816.F32 R192, R8, R38, R192 ;  /* 0x0000002608c0723c */ /* 0x000fe200000018c0 */
[----:B------:R-:W5:Y:S05]  /*8680*/  LDSM.16.M88.4 R8, [R225+0x5000] ;  /* 0x00500000e108783b */ /* 0x000f6a0000000200 */
[-C--:B-1----:R-:W-:Y:S06]  /*8690*/  HMMA.16816.F32 R20, R4, R32.reuse, R200 ;  /* 0x000000200414723c */ /* 0x082fec00000018c8 */
[----:B--2---:R-:W-:Y:S06]  /*86a0*/  HMMA.16816.F32 R36, R16, R32, R52 ;  /* 0x000000201024723c */ /* 0x004fec0000001834 */
[-C--:B------:R-:W-:Y:S06]  /*86b0*/  HMMA.16816.F32 R56, R4, R34.reuse, R236 ;  /* 0x000000220438723c */ /* 0x080fec00000018ec */
[----:B------:R-:W-:Y:S01]  /*86c0*/  HMMA.16816.F32 R32, R16, R34, R48 ;  /* 0x000000221020723c */ /* 0x000fe20000001830 */
[----:B------:R-:W-:-:S02]  /*86d0*/  IMAD.MOV.U32 R238, RZ, RZ, R100 ;  /* 0x000000ffffee7224 */ /* 0x000fc400078e0064 */
[----:B------:R-:W-:-:S03]  /*86e0*/  IMAD.MOV.U32 R239, RZ, RZ, R105 ;  /* 0x000000ffffef7224 */ /* 0x000fc600078e0069 */
[----:B---3--:R-:W-:Y:S01]  /*86f0*/  HMMA.16816.F32 R52, R12, R24, R20 ;  /* 0x000000180c34723c */ /* 0x008fe20000001814 */
[----:B------:R-:W1:Y:S05]  /*8700*/  LDSM.16.M88.4 R20, [R223+0x8400] ;  /* 0x00840000df14783b */ /* 0x000e6a0000000200 */
[C---:B------:R-:W-:Y:S06]  /*8710*/  HMMA.16816.F32 R64, R4.reuse, R28, R216 ;  /* 0x0000001c0440723c */ /* 0x040fec00000018d8 */
[----:B------:R-:W-:Y:S01]  /*8720*/  HMMA.16816.F32 R172, R4, R30, R212 ;  /* 0x0000001e04ac723c */ /* 0x000fe200000018d4 */
[----:B------:R-:W-:-:S05]  /*8730*/  IMAD.MOV.U32 R218, RZ, RZ, R106 ;  /* 0x000000ffffda7224 */ /* 0x000fca00078e006a */
[----:B----4-:R-:W-:Y:S01]  /*8740*/  HMMA.16816.F32 R184, R4, R40, R208 ;  /* 0x0000002804b8723c */ /* 0x010fe200000018d0 */
[----:B------:R-:W-:-:S05]  /*8750*/  IMAD.MOV.U32 R214, RZ, RZ, R107 ;  /* 0x000000ffffd67224 */ /* 0x000fca00078e006b */
[C---:B------:R-:W-:Y:S01]  /*8760*/  HMMA.16816.F32 R204, R4.reuse, R42, R204 ;  /* 0x0000002a04cc723c */ /* 0x040fe200000018cc */
[----:B------:R-:W-:Y:S02]  /*8770*/  FSEL R100, R52, -INF , !P2 ;  /* 0xff80000034647808 */ /* 0x000fe40005000000 */
[----:B------:R-:W-:Y:S02]  /*8780*/  ISETP.GE.AND P2, PT, R0, R230, PT ;  /* 0x000000e60000720c */ /* 0x000fe40003f46270 */
[----:B------:R-:W-:Y:S01]  /*8790*/  FSEL R105, R54, -INF , !P0 ;  /* 0xff80000036697808 */ /* 0x000fe20004000000 */
[C---:B------:R-:W-:Y:S01]  /*87a0*/  HMMA.16816.F32 R180, R4.reuse, R44, R180 ;  /* 0x0000002c04b4723c */ /* 0x040fe200000018b4 */
[----:B------:R-:W-:Y:S02]  /*87b0*/  ISETP.LT.OR P2, PT, R0, R228, P2 ;  /* 0x000000e40000720c */ /* 0x000fe40001741670 */
[C---:B------:R-:W-:Y:S02]  /*87c0*/  ISETP.GE.AND P0, PT, R2.reuse, R233, PT ;  /* 0x000000e90200720c */ /* 0x040fe40003f06270 */
[----:B------:R-:W-:Y:S01]  /*87d0*/  FSEL R106, R55, -INF , !P5 ;  /* 0xff800000376a7808 */ /* 0x000fe20006800000 */
[----:B------:R-:W-:Y:S01]  /*87e0*/  HMMA.16816.F32 R176, R4, R46, R176 ;  /* 0x0000002e04b0723c */ /* 0x000fe200000018b0 */
[----:B------:R-:W-:-:S02]  /*87f0*/  ISETP.LT.OR P0, PT, R2, R227, P0 ;  /* 0x000000e30200720c */ /* 0x000fc40000701670 */
[----:B------:R-:W-:-:S03]  /*8800*/  ISETP.GE.AND P5, PT, R3, R232, PT ;  /* 0x000000e80300720c */ /* 0x000fc60003fa6270 */
[----:B-----5:R-:W-:Y:S01]  /*8810*/  HMMA.16816.F32 R4, R8, R24, R36 ;  /* 0x000000180804723c */ /* 0x020fe20000001824 */
[----:B------:R-:W-:-:S05]  /*8820*/  ISETP.LT.OR P5, PT, R3, R229, P5 ;  /* 0x000000e50300720c */ /* 0x000fca0002fa1670 */
        /* <DEDUP_REMOVED lines=14> */
[----:B------:R-:W-:Y:S01]  /*8910*/  FSEL R57, R32, -INF , !P0 ;  /* 0xff80000020397808 */ /* 0x000fe20004000000 */
[----:B------:R-:W-:Y:S01]  /*8920*/  HMMA.16816.F32 R52, R16, R40, R240 ;  /* 0x000000281034723c */ /* 0x000fe200000018f0 */
[C---:B------:R-:W-:Y:S02]  /*8930*/  ISETP.GE.AND P0, PT, R3.reuse, R230, PT ;  /* 0x000000e60300720c */ /* 0x040fe40003f06270 */
[C---:B------:R-:W-:Y:S02]  /*8940*/  ISETP.LT.OR P2, PT, R2.reuse, R229, P2 ;  /* 0x000000e50200720c */ /* 0x040fe40001741670 */
[-C--:B------:R-:W-:Y:S01]  /*8950*/  ISETP.LT.OR P1, PT, R2, R228.reuse, P1 ;  /* 0x000000e40200720c */ /* 0x080fe20000f21670 */
[----:B------:R-:W-:Y:S01]  /*8960*/  HMMA.16816.F32 R24, R8, R20, R60 ;  /* 0x000000140818723c */ /* 0x000fe2000000183c */
[----:B------:R-:W-:Y:S01]  /*8970*/  ISETP.LT.OR P0, PT, R3, R228, P0 ;  /* 0x000000e40300720c */ /* 0x000fe20000701670 */
[----:B------:R-:W-:Y:S01]  /*8980*/  IMAD.WIDE.U32 R240, R238, -0x2daee0ad, RZ ;  /* 0xd2511f53eef07825 */ /* 0x000fe200078e00ff */
[----:B------:R-:W-:-:S02]  /*8990*/  ISETP.GE.AND P3, PT, R2, R231, PT ;  /* 0x000000e70200720c */ /* 0x000fc40003f66270 */
[----:B------:R-:W-:Y:S01]  /*89a0*/  ISETP.GE.AND P4, PT, R3, R231, PT ;  /* 0x000000e70300720c */ /* 0x000fe20003f86270 */
[----:B------:R-:W-:Y:S01]  /*89b0*/  HMMA.16816.F32 R28, R8, R22, R28 ;  /* 0x00000016081c723c */ /* 0x000fe2000000181c */
[----:B------:R-:W-:Y:S01]  /*89c0*/  FSEL R61, R48, -INF , !P2 ;  /* 0xff800000303d7808 */ /* 0x000fe20005000000 */
[----:B------:R-:W-:Y:S01]  /*89d0*/  STL.64 [R1+0x8], R240 ;  /* 0x000008f001007387 */ /* 0x000fe20000100a00 */
[----:B------:R-:W-:Y:S02]  /*89e0*/  FSEL R64, R50, -INF , !P1 ;  /* 0xff80000032407808 */ /* 0x000fe40004800000 */
[----:B------:R-:W-:Y:S01]  /*89f0*/  FSEL R62, R49, -INF , !P5 ;  /* 0xff800000313e7808 */ /* 0x000fe20006800000 */
[----:B------:R-:W-:Y:S01]  /*8a00*/  HMMA.16816.F32 R40, R16, R42, R244 ;  /* 0x0000002a1028723c */ /* 0x000fe200000018f4 */
[----:B------:R-:W-:Y:S02]  /*8a10*/  FSEL R63, R51, -INF , !P0 ;  /* 0xff800000333f7808 */ /* 0x000fe40004000000 */
[-C--:B------:R-:W-:Y:S01]  /*8a20*/  ISETP.LT.OR P3, PT, R2, R226.reuse, P3 ;  /* 0x000000e20200720c */ /* 0x080fe20001f61670 */
[C---:B------:R-:W-:Y:S01]  /*8a30*/  VIADD R2, R0.reuse, 0x10 ;  /* 0x0000001000027836 */ /* 0x040fe20000000000 */
[C---:B------:R-:W-:Y:S01]  /*8a40*/  ISETP.LT.OR P6, PT, R3.reuse, R227, P6 ;  /* 0x000000e30300720c */ /* 0x040fe200037c1670 */
[----:B------:R-:W-:Y:S01]  /*8a50*/  HMMA.16816.F32 R48, R12, R22, R172 ;  /* 0x000000160c30723c */ /* 0x000fe200000018ac */
[----:B------:R-:W-:Y:S01]  /*8a60*/  ISETP.LT.OR P4, PT, R3, R226, P4 ;  /* 0x000000e20300720c */ /* 0x000fe20002781670 */
[----:B------:R-:W-:Y:S01]  /*8a70*/  VIADD R3, R0, 0x11 ;  /* 0x0000001100037836 */ /* 0x000fe20000000000 */
[----:B------:R-:W-:Y:S01]  /*8a80*/  FSEL R60, R34, -INF , !P3 ;  /* 0xff800000223c7808 */ /* 0x000fe20005800000 */
[----:B------:R-:W2:Y:S01]  /*8a90*/  LDSM.16.M88.4 R20, [R223+0x8c00] ;  /* 0x008c0000df14783b */ /* 0x000ea20000000200 */
[----:B------:R-:W-:Y:S01]  /*8aa0*/  FSEL R56, R33, -INF , !P6 ;  /* 0xff80000021387808 */ /* 0x000fe20007000000 */
[----:B------:R-:W-:Y:S01]  /*8ab0*/  IMAD.WIDE.U32 R244, R214, -0x326172a9, RZ ;  /* 0xcd9e8d57d6f47825 */ /* 0x000fe200078e00ff */
[----:B------:R-:W-:Y:S01]  /*8ac0*/  ISETP.GE.AND P3, PT, R2, R233, PT ;  /* 0x000000e90200720c */ /* 0x000fe20003f66270 */
[----:B------:R-:W-:-:S04]  /*8ad0*/  DEPBAR.LE SB0, 0x0 ;  /* 0x000080000000791a */ /* 0x000fc80000000000 */
[C---:B------:R-:W-:Y:S02]  /*8ae0*/  ISETP.GE.AND P2, PT, R2.reuse, R231, PT ;  /* 0x000000e70200720c */ /* 0x040fe40003f46270 */
[C---:B------:R-:W-:Y:S02]  /*8af0*/  ISETP.GE.AND P1, PT, R2.reuse, R232, PT ;  /* 0x000000e80200720c */ /* 0x040fe40003f26270 */
[C---:B------:R-:W-:Y:S02]  /*8b00*/  ISETP.GE.AND P5, PT, R2.reuse, R230, PT ;  /* 0x000000e60200720c */ /* 0x040fe40003fa6270 */
[C---:B------:R-:W-:Y:S01]  /*8b10*/  ISETP.GE.AND P0, PT, R3.reuse, R233, PT ;  /* 0x000000e90300720c */ /* 0x040fe20003f06270 */
[----:B-1----:R-:W-:Y:S01]  /*8b20*/  HMMA.16816.F32 R40, R8, R6, R40 ;  /* 0x000000060828723c */ /* 0x002fe20000001828 */
[----:B------:R-:W-:Y:S01]  /*8b30*/  BAR.SYNC.DEFER_BLOCKING 0x0 ;  /* 0x0000000000007b1d */ /* 0x000fe20000010000 */
[----:B------:R-:W-:Y:S02]  /*8b40*/  ISETP.GE.AND P6, PT, R3, R231, PT ;  /* 0x000000e70300720c */ /* 0x000fe40003fc6270 */
[----:B------:R-:W-:-:S02]  /*8b50*/  ISETP.LT.OR P3, PT, R2, R227, P3 ;  /* 0x000000e30200720c */ /* 0x000fc40001f61670 */
[C---:B------:R-:W-:Y:S02]  /*8b60*/  ISETP.LT.OR P2, PT, R2.reuse, R226, P2 ;  /* 0x000000e20200720c */ /* 0x040fe40001741670 */
[C---:B------:R-:W-:Y:S02]  /*8b70*/  ISETP.LT.OR P1, PT, R2.reuse, R229, P1 ;  /* 0x000000e50200720c */ /* 0x040fe40000f21670 */
[----:B------:R-:W-:Y:S01]  /*8b80*/  ISETP.LT.OR P5, PT, R2, R228, P5 ;  /* 0x000000e40200720c */ /* 0x000fe20002fa1670 */
[----:B------:R-:W-:Y:S01]  /*8b90*/  VIADD R2, R0, 0x18 ;  /* 0x0000001800027836 */ /* 0x000fe20000000000 */
[C---:B------:R-:W-:Y:S02]  /*8ba0*/  ISETP.LT.OR P0, PT, R3.reuse, R227, P0 ;  /* 0x000000e30300720c */ /* 0x040fe40000701670 */
[----:B------:R-:W-:Y:S02]  /*8bb0*/  ISETP.LT.OR P6, PT, R3, R226, P6 ;  /* 0x000000e20300720c */ /* 0x000fe400037c1670 */
[----:B------:R-:W-:-:S02]  /*8bc0*/  FSEL R59, R35, -INF , !P4 ;  /* 0xff800000233b7808 */ /* 0x000fc40006000000 */
[----:B------:R-:W-:Y:S01]  /*8bd0*/  FSEL R198, R36, -INF , !P3 ;  /* 0xff80000024c67808 */ /* 0x000fe20005800000 */
[-C--:B------:R-:W-:Y:S01]  /*8be0*/  HMMA.16816.F32 R32, R8, R4.reuse, R52 ;  /* 0x000000040820723c */ /* 0x080fe20000001834 */
[----:B------:R-:W-:Y:S02]  /*8bf0*/  FSEL R200, R38, -INF , !P2 ;  /* 0xff80000026c87808 */ /* 0x000fe40005000000 */
[----:B------:R-:W-:Y:S02]  /*8c00*/  FSEL R197, R37, -INF , !P0 ;  /* 0xff80000025c57808 */ /* 0x000fe40004000000 */
[----:B------:R-:W-:Y:S02]  /*8c10*/  FSEL R199, R39, -INF , !P6 ;  /* 0xff80000027c77808 */ /* 0x000fe40007000000 */
[C---:B------:R-:W-:Y:S01]  /*8c20*/  ISETP.GE.AND P4, PT, R3.reuse, R232, PT ;  /* 0x000000e80300720c */ /* 0x040fe20003f86270 */
[----:B------:R-:W-:Y:S01]  /*8c30*/  HMMA.16816.F32 R36, R12, R4, R184 ;  /* 0x000000040c24723c */ /* 0x000fe200000018b8 */
[----:B------:R-:W-:-:S02]  /*8c40*/  ISETP.GE.AND P3, PT, R3, R230, PT ;  /* 0x000000e60300720c */ /* 0x000fc40003f66270 */
[----:B------:R-:W-:Y:S02]  /*8c50*/  ISETP.GE.AND P2, PT, R2, R233, PT ;  /* 0x000000e90200720c */ /* 0x000fe40003f46270 */
[C---:B------:R-:W-:Y:S02]  /*8c60*/  ISETP.LT.OR P4, PT, R3.reuse, R229, P4 ;  /* 0x000000e50300720c */ /* 0x040fe40002781670 */
[----:B------:R-:W-:Y:S01]  /*8c70*/  ISETP.LT.OR P3, PT, R3, R228, P3 ;  /* 0x000000e40300720c */ /* 0x000fe20001f61670 */
[----:B------:R-:W-:Y:S01]  /*8c80*/  VIADD R3, R0, 0x19 ;  /* 0x0000001900037836 */ /* 0x000fe20000000000 */
[----:B------:R-:W-:Y:S02]  /*8c90*/  FSEL R174, R24, -INF , !P1 ;  /* 0xff80000018ae7808 */ /* 0x000fe40004800000 */
[----:B------:R-:W-:Y:S02]  /*8ca0*/  FSEL R175, R26, -INF , !P5 ;  /* 0xff8000001aaf7808 */ /* 0x000fe40006800000 */
[----:B------:R-:W-:-:S02]  /*8cb0*/  ISETP.LT.OR P2, PT, R2, R227, P2 ;  /* 0x000000e30200720c */ /* 0x000fc40001741670 */
[C---:B------:R-:W-:Y:S02]  /*8cc0*/  ISETP.GE.AND P1, PT, R2.reuse, R231, PT ;  /* 0x000000e70200720c */ /* 0x040fe40003f26270 */
[C---:B------:R-:W-:Y:S02]  /*8cd0*/  ISETP.GE.AND P5, PT, R2.reuse, R232, PT ;  /* 0x000000e80200720c */ /* 0x040fe40003fa6270 */
[----:B------:R-:W-:Y:S02]  /*8ce0*/  ISETP.GE.AND P0, PT, R2, R230, PT ;  /* 0x000000e60200720c */ /* 0x000fe40003f06270 */
[----:B------:R-:W-:Y:S02]  /*8cf0*/  FSEL R191, R27, -INF , !P3 ;  /* 0xff8000001bbf7808 */ /* 0x000fe40005800000 */
[----:B------:R-:W-:Y:S02]  /*8d00*/  FSEL R196, R48, -INF , !P2 ;  /* 0xff80000030c47808 */ /* 0x000fe40005000000 */
[----:B------:R-:W-:-:S02]  /*8d10*/  ISETP.LT.OR P1, PT, R2, R226, P1 ;  /* 0x000000e20200720c */ /* 0x000fc40000f21670 */
[CC--:B------:R-:W-:Y:S02]  /*8d20*/  ISETP.LT.OR P5, PT, R2.reuse, R229.reuse, P5 ;  /* 0x000000e50200720c */ /* 0x0c0fe40002fa1670 */
[----:B------:R-:W-:Y:S01]  /*8d30*/  ISETP.LT.OR P0, PT, R2, R228, P0 ;  /* 0x000000e40200720c */ /* 0x000fe20000701670 */
[----:B------:R-:W-:Y:S01]  /*8d40*/  VIADD R2, R0, 0x20 ;  /* 0x0000002000027836 */ /* 0x000fe20000000000 */
[C---:B------:R-:W-:Y:S02]  /*8d50*/  ISETP.GE.AND P3, PT, R3.reuse, R232, PT ;  /* 0x000000e80300720c */ /* 0x040fe40003f66270 */
[----:B------:R-:W-:Y:S02]  /*8d60*/  ISETP.GE.AND P2, PT, R3, R230, PT ;  /* 0x000000e60300720c */ /* 0x000fe40003f46270 */
[----:B------:R-:W-:Y:S02]  /*8d70*/  FSEL R67, R25, -INF , !P4 ;  /* 0xff80000019437808 */ /* 0x000fe40006000000 */
[C---:B------:R-:W-:Y:S01]  /*8d80*/  ISETP.LT.OR P3, PT, R3.reuse, R229, P3 ;  /* 0x000000e50300720c */ /* 0x040fe20001f61670 */
[----:B------:R-:W-:Y:S01]  /*8d90*/  HMMA.16816.F32 R24, R16, R44, R248 ;  /* 0x0000002c1018723c */ /* 0x000fe200000018f8 */
[----:B------:R-:W-:-:S02]  /*8da0*/  ISETP.LT.OR P2, PT, R3, R228, P2 ;  /* 0x000000e40300720c */ /* 0x000fc40001741670 */
[C---:B------:R-:W-:Y:S02]  /*8db0*/  ISETP.GE.AND P6, PT, R3.reuse, R233, PT ;  /* 0x000000e90300720c */ /* 0x040fe40003fc6270 */
[----:B------:R-:W-:Y:S01]  /*8dc0*/  ISETP.GE.AND P4, PT, R3, R231, PT ;  /* 0x000000e70300720c */ /* 0x000fe20003f86270 */
[----:B------:R-:W-:Y:S01]  /*8dd0*/  HMMA.16816.F32 R16, R16, R46, R192 ;  /* 0x0000002e1010723c */ /* 0x000fe200000018c0 */
[----:B------:R-:W-:Y:S01]  /*8de0*/  FSEL R185, R50, -INF , !P1 ;  /* 0xff80000032b97808 */ /* 0x000fe20004800000 */
[----:B------:R-:W-:Y:S01]  /*8df0*/  IMAD.WIDE.U32 R248, R218, -0x326172a9, RZ ;  /* 0xcd9e8d57daf87825 */ /* 0x000fe200078e00ff */
[----:B------:R-:W-:Y:S02]  /*8e00*/  ISETP.GE.AND P1, PT, R2, R233, PT ;  /* 0x000000e90200720c */ /* 0x000fe40003f26270 */
[----:B------:R-:W-:Y:S02]  /*8e10*/  FSEL R53, R28, -INF , !P5 ;  /* 0xff8000001c357808 */ /* 0x000fe40006800000 */
[----:B------:R-:W-:-:S02]  /*8e20*/  FSEL R66, R30, -INF , !P0 ;  /* 0xff8000001e427808 */ /* 0x000fc40004000000 */
[----:B------:R-:W-:Y:S02]  /*8e30*/  FSEL R48, R29, -INF , !P3 ;  /* 0xff8000001d307808 */ /* 0x000fe40005800000 */
[----:B------:R-:W-:Y:S02]  /*8e40*/  FSEL R65, R31, -INF , !P2 ;  /* 0xff8000001f417808 */ /* 0x000fe40005000000 */
[CC--:B------:R-:W-:Y:S01]  /*8e50*/  ISETP.LT.OR P6, PT, R3.reuse, R227.reuse, P6 ;  /* 0x000000e30300720c */ /* 0x0c0fe200037c1670 */
[C---:B------:R-:W-:Y:S01]  /*8e60*/  HMMA.16816.F32 R28, R12.reuse, R6, R204 ;  /* 0x000000060c1c723c */ /* 0x040fe200000018cc */
[----:B------:R-:W-:Y:S01]  /*8e70*/  ISETP.LT.OR P4, PT, R3, R226, P4 ;  /* 0x000000e20300720c */ /* 0x000fe20002781670 */
[----:B------:R-:W-:Y:S01]  /*8e80*/  VIADD R3, R0, 0x21 ;  /* 0x0000002100037836 */ /* 0x000fe20000000000 */
[C---:B------:R-:W-:Y:S02]  /*8e90*/  ISETP.LT.OR P1, PT, R2.reuse, R227, P1 ;  /* 0x000000e30200720c */ /* 0x040fe40000f21670 */
[C---:B------:R-:W-:Y:S01]  /*8ea0*/  ISETP.GE.AND P5, PT, R2.reuse, R231, PT ;  /* 0x000000e70200720c */ /* 0x040fe20003fa6270 */
[----:B--2---:R-:W-:Y:S01]  /*8eb0*/  HMMA.16816.F32 R4, R12, R20, R180 ;  /* 0x000000140c04723c */ /* 0x004fe200000018b4 */
[----:B------:R-:W-:-:S02]  /*8ec0*/  ISETP.GE.AND P0, PT, R2, R232, PT ;  /* 0x000000e80200720c */ /* 0x000fc40003f06270 */
[----:B------:R-:W-:Y:S02]  /*8ed0*/  ISETP.GE.AND P3, PT, R2, R230, PT ;  /* 0x000000e60200720c */ /* 0x000fe40003f66270 */
[----:B------:R-:W-:Y:S01]  /*8ee0*/  FSEL R49, R49, -INF , !P6 ;  /* 0xff80000031317808 */ /* 0x000fe20007000000 */
[----:B------:R-:W-:Y:S01]  /*8ef0*/  HMMA.16816.F32 R24, R8, R20, R24 ;  /* 0x000000140818723c */ /* 0x000fe20000001818 */
[----:B------:R-:W-:Y:S02]  /*8f00*/  FSEL R184, R51, -INF , !P4 ;  /* 0xff80000033b87808 */ /* 0x000fe40006000000 */
[----:B------:R-:W-:Y:S02]  /*8f10*/  FSEL R210, R36, -INF , !P1 ;  /* 0xff80000024d27808 */ /* 0x000fe40004800000 */
[C---:B------:R-:W-:Y:S01]  /*8f20*/  ISETP.GE.AND P6, PT, R3.reuse, R233, PT ;  /* 0x000000e90300720c */ /* 0x040fe20003fc6270 */
[----:B------:R-:W-:Y:S01]  /*8f30*/  HMMA.16816.F32 R12, R12, R22, R176 ;  /* 0x000000160c0c723c */ /* 0x000fe200000018b0 */
[----:B------:R-:W-:-:S02]  /*8f40*/  ISETP.GE.AND P4, PT, R3, R231, PT ;  /* 0x000000e70300720c */ /* 0x000fc40003f86270 */
[C---:B------:R-:W-:Y:S02]  /*8f50*/  ISETP.GE.AND P2, PT, R3.reuse, R232, PT ;  /* 0x000000e80300720c */ /* 0x040fe40003f46270 */
[C---:B------:R-:W-:Y:S02]  /*8f60*/  ISETP.GE.AND P1, PT, R3.reuse, R230, PT ;  /* 0x000000e60300720c */ /* 0x040fe40003f26270 */
[C---:B------:R-:W-:Y:S02]  /*8f70*/  ISETP.LT.OR P5, PT, R2.reuse, R226, P5 ;  /* 0x000000e20200720c */ /* 0x040fe40002fa1670 */
[C---:B------:R-:W-:Y:S02]  /*8f80*/  ISETP.LT.OR P0, PT, R2.reuse, R229, P0 ;  /* 0x000000e50200720c */ /* 0x040fe40000701670 */
[----:B------:R-:W-:Y:S01]  /*8f90*/  ISETP.LT.OR P3, PT, R2, R228, P3 ;  /* 0x000000e40200720c */ /* 0x000fe20001f61670 */
[----:B------:R-:W-:Y:S01]  /*8fa0*/  VIADD R2, R0, 0x28 ;  /* 0x0000002800027836 */ /* 0x000fe20000000000 */
[----:B------:R-:W-:-:S02]  /*8fb0*/  ISETP.LT.OR P6, PT, R3, R227, P6 ;  /* 0x000000e30300720c */ /* 0x000fc400037c1670 */
[C---:B------:R-:W-:Y:S02]  /*8fc0*/  ISETP.LT.OR P4, PT, R3.reuse, R226, P4 ;  /* 0x000000e20300720c */ /* 0x040fe40002781670 */
[C---:B------:R-:W-:Y:S02]  /*8fd0*/  ISETP.LT.OR P2, PT, R3.reuse, R229, P2 ;  /* 0x000000e50300720c */ /* 0x040fe40001741670 */
[----:B------:R-:W-:Y:S01]  /*8fe0*/  ISETP.LT.OR P1, PT, R3, R228, P1 ;  /* 0x000000e40300720c */ /* 0x000fe20000f21670 */
[----:B------:R-:W-:Y:S01]  /*8ff0*/  VIADD R3, R0, 0x29 ;  /* 0x0000002900037836 */ /* 0x000fe20000000000 */
        /* <DEDUP_REMOVED lines=8> */
[----:B------:R-:W-:-:S02]  /*9080*/  FSEL R212, R39, -INF , !P4 ;  /* 0xff80000027d47808 */ /* 0x000fc40006000000 */
[C---:B------:R-:W-:Y:S02]  /*9090*/  ISETP.GE.AND P4, PT, R3.reuse, R233, PT ;  /* 0x000000e90300720c */ /* 0x040fe40003f86270 */
[C---:B------:R-:W-:Y:S02]  /*90a0*/  ISETP.LT.OR P5, PT, R2.reuse, R227, P5 ;  /* 0x000000e30200720c */ /* 0x040fe40002fa1670 */
[C---:B------:R-:W-:Y:S02]  /*90b0*/  ISETP.LT.OR P0, PT, R2.reuse, R226, P0 ;  /* 0x000000e20200720c */ /* 0x040fe40000701670 */
[C---:B------:R-:W-:Y:S02]  /*90c0*/  ISETP.LT.OR P3, PT, R2.reuse, R229, P3 ;  /* 0x000000e50200720c */ /* 0x040fe40001f61670 */
[----:B------:R-:W-:Y:S01]  /*90d0*/  ISETP.LT.OR P6, PT, R2, R228, P6 ;  /* 0x000000e40200720c */ /* 0x000fe200037c1670 */
[----:B------:R-:W-:Y:S01]  /*90e0*/  VIADD R2, R0, 0x30 ;  /* 0x0000003000027836 */ /* 0x000fe20000000000 */
[----:B------:R-:W-:-:S02]  /*90f0*/  ISETP.LT.OR P4, PT, R3, R227, P4 ;  /* 0x000000e30300720c */ /* 0x000fc40002781670 */
[----:B------:R-:W-:Y:S02]  /*9100*/  FSEL R203, R30, -INF , !P0 ;  /* 0xff8000001ecb7808 */ /* 0x000fe40004000000 */
[----:B------:R-:W-:Y:S02]  /*9110*/  FSEL R179, R40, -INF , !P3 ;  /* 0xff80000028b37808 */ /* 0x000fe40005800000 */
[----:B------:R-:W-:Y:S02]  /*9120*/  FSEL R181, R42, -INF , !P6 ;  /* 0xff8000002ab57808 */ /* 0x000fe40007000000 */
[----:B------:R-:W-:Y:S02]  /*9130*/  FSEL R202, R29, -INF , !P4 ;  /* 0xff8000001dca7808 */ /* 0x000fe40006000000 */
[----:B------:R-:W-:Y:S02]  /*9140*/  FSEL R180, R33, -INF , !P2 ;  /* 0xff80000021b47808 */ /* 0x000fe40005000000 */
[----:B------:R-:W-:-:S02]  /*9150*/  ISETP.GE.AND P0, PT, R2, R233, PT ;  /* 0x000000e90200720c */ /* 0x000fc40003f06270 */
[CC--:B------:R-:W-:Y:S02]  /*9160*/  ISETP.GE.AND P3, PT, R2.reuse, R231.reuse, PT ;  /* 0x000000e70200720c */ /* 0x0c0fe40003f66270 */
        /* <DEDUP_REMOVED lines=11> */
[----:B------:R-:W-:-:S02]  /*9220*/  ISETP.GE.AND P1, PT, R3, R232, PT ;  /* 0x000000e80300720c */ /* 0x000fc40003f26270 */
[----:B------:R-:W-:Y:S02]  /*9230*/  ISETP.GE.AND P5, PT, R3, R230, PT ;  /* 0x000000e60300720c */ /* 0x000fe40003fa6270 */
[----:B------:R-:W-:Y:S02]  /*9240*/  FSEL R201, R31, -INF , !P2 ;  /* 0xff8000001fc97808 */ /* 0x000fe40005000000 */
[----:B------:R-:W-:Y:S01]  /*9250*/  ISETP.GE.AND P2, PT, R2, R233, PT ;  /* 0x000000e90200720c */ /* 0x000fe20003f46270 */
[----:B------:R-:W-:Y:S01]  /*9260*/  HMMA.16816.F32 R28, R8, R22, R16 ;  /* 0x00000016081c723c */ /* 0x000fe20000001810 */
[C---:B------:R-:W-:Y:S02]  /*9270*/  ISETP.LT.OR P1, PT, R3.reuse, R229, P1 ;  /* 0x000000e50300720c */ /* 0x040fe40000f21670 */
[----:B------:R-:W-:Y:S01]  /*9280*/  ISETP.LT.OR P5, PT, R3, R228, P5 ;  /* 0x000000e40300720c */ /* 0x000fe20002fa1670 */
[----:B------:R-:W-:Y:S01]  /*9290*/  VIADD R3, R0, 0x38 ;  /* 0x0000003800037836 */ /* 0x000fe20000000000 */
[----:B------:R-:W-:Y:S01]  /*92a0*/  ISETP.LT.OR P2, PT, R2, R227, P2 ;  /* 0x000000e30200720c */ /* 0x000fe20001741670 */
[----:B------:R-:W-:Y:S01]  /*92b0*/  VIADD R0, R0, 0x39 ;  /* 0x0000003900007836 */ /* 0x000fe20000000000 */
[----:B------:R-:W-:-:S02]  /*92c0*/  FSEL R178, R41, -INF , !P1 ;  /* 0xff80000029b27808 */ /* 0x000fc40004800000 */
[----:B------:R-:W-:Y:S02]  /*92d0*/  FSEL R211, R24, -INF , !P6 ;  /* 0xff80000018d37808 */ /* 0x000fe40007000000 */
[----:B------:R-:W-:Y:S02]  /*92e0*/  FSEL R217, R5, -INF , !P2 ;  /* 0xff80000005d97808 */ /* 0x000fe40005000000 */
[----:B------:R-:W-:Y:S02]  /*92f0*/  ISETP.GE.AND P1, PT, R2, R231, PT ;  /* 0x000000e70200720c */ /* 0x000fe40003f26270 */
[C---:B------:R-:W-:Y:S02]  /*9300*/  ISETP.GE.AND P6, PT, R3.reuse, R233, PT ;  /* 0x000000e90300720c */ /* 0x040fe40003fc6270 */
[----:B------:R-:W-:Y:S02]  /*9310*/  ISETP.GE.AND P2, PT, R3, R231, PT ;  /* 0x000000e70300720c */ /* 0x000fe40003f46270 */
[----:B------:R-:W-:-:S02]  /*9320*/  FSEL R215, R4, -INF , !P0 ;  /* 0xff80000004d77808 */ /* 0x000fc40004000000 */
[C---:B------:R-:W-:Y:S02]  /*9330*/  ISETP.GE.AND P0, PT, R2.reuse, R232, PT ;  /* 0x000000e80200720c */ /* 0x040fe40003f06270 */
[CC--:B------:R-:W-:Y:S02]  /*9340*/  ISETP.LT.OR P1, PT, R2.reuse, R226.reuse, P1 ;  /* 0x000000e20200720c */ /* 0x0c0fe40000f21670 */
[C---:B------:R-:W-:Y:S02]  /*9350*/  ISETP.LT.OR P6, PT, R3.reuse, R227, P6 ;  /* 0x000000e30300720c */ /* 0x040fe400037c1670 */
[----:B------:R-:W-:Y:S02]  /*9360*/  ISETP.LT.OR P2, PT, R3, R226, P2 ;  /* 0x000000e20300720c */ /* 0x000fe40001741670 */
[----:B------:R-:W-:Y:S02]  /*9370*/  ISETP.LT.OR P0, PT, R2, R229, P0 ;  /* 0x000000e50200720c */ /* 0x000fe40000701670 */
[----:B------:R-:W-:-:S02]  /*9380*/  FSEL R237, R7, -INF , !P1 ;  /* 0xff80000007ed7808 */ /* 0x000fc40004800000 */
[----:B------:R-:W-:Y:S02]  /*9390*/  FSEL R216, R12, -INF , !P6 ;  /* 0xff8000000cd87808 */ /* 0x000fe40007000000 */
[----:B------:R-:W-:Y:S02]  /*93a0*/  FSEL R236, R14, -INF , !P2 ;  /* 0xff8000000eec7808 */ /* 0x000fe40005000000 */
[C---:B------:R-:W-:Y:S02]  /*93b0*/  ISETP.GE.AND P1, PT, R3.reuse, R232, PT ;  /* 0x000000e80300720c */ /* 0x040fe40003f26270 */
[----:B------:R-:W-:Y:S02]  /*93c0*/  ISETP.GE.AND P6, PT, R0, R233, PT ;  /* 0x000000e90000720c */ /* 0x000fe40003fc6270 */
[----:B------:R-:W-:Y:S02]  /*93d0*/  ISETP.GE.AND P2, PT, R3, R230, PT ;  /* 0x000000e60300720c */ /* 0x000fe40003f46270 */
[----:B------:R-:W-:-:S02]  /*93e0*/  FSEL R219, R6, -INF , !P3 ;  /* 0xff80000006db7808 */ /* 0x000fc40005800000 */
[----:B------:R-:W-:Y:S02]  /*93f0*/  FSEL R208, R25, -INF , !P0 ;  /* 0xff80000019d07808 */ /* 0x000fe40004000000 */
[----:B------:R-:W-:Y:S02]  /*9400*/  ISETP.GE.AND P3, PT, R2, R230, PT ;  /* 0x000000e60200720c */ /* 0x000fe40003f66270 */
[----:B------:R-:W-:Y:S02]  /*9410*/  PLOP3.LUT P0, PT, PT, PT, UP0, 0x80, 0x0 ;  /* 0x000000000000781c */ /* 0x000fe40003f0f008 */
[C---:B------:R-:W-:Y:S02]  /*9420*/  ISETP.LT.OR P1, PT, R3.reuse, R229, P1 ;  /* 0x000000e50300720c */ /* 0x040fe40000f21670 */
[----:B------:R-:W-:Y:S02]  /*9430*/  ISETP.LT.OR P6, PT, R0, R227, P6 ;  /* 0x000000e30000720c */ /* 0x000fe400037c1670 */
[----:B------:R-:W-:-:S02]  /*9440*/  ISETP.LT.OR P2, PT, R3, R228, P2 ;  /* 0x000000e40300720c */ /* 0x000fc40001741670 */
[-C--:B------:R-:W-:Y:S02]  /*9450*/  LOP3.LUT R3, R245, R239.reuse, RZ, 0x3c, !PT ;  /* 0x000000eff5037212 */ /* 0x080fe400078e3cff */
[----:B------:R-:W-:Y:S02]  /*9460*/  LOP3.LUT R4, R249, R239, RZ, 0x3c, !PT ;  /* 0x000000eff9047212 */ /* 0x000fe400078e3cff */
[----:B------:R-:W-:Y:S01]  /*9470*/  ISETP.LT.OR P3, PT, R2, R228, P3 ;  /* 0x000000e40200720c */ /* 0x000fe20001f61670 */
[----:B------:R-:W-:Y:S01]  /*9480*/  IMAD.U32 R2, RZ, RZ, UR37 ;  /* 0x00000025ff027e24 */ /* 0x000fe2000f8e00ff */
[----:B------:R-:W-:Y:S01]  /*9490*/  FSEL R214, R13, -INF , !P6 ;  /* 0xff8000000dd67808 */ /* 0x000fe20007000000 */
[----:B------:R-:W-:Y:S01]  /*94a0*/  IMAD.WIDE.U32 R172, R3, -0x2daee0ad, RZ ;  /* 0xd2511f5303ac7825 */ /* 0x000fe200078e00ff */
[----:B------:R-:W-:Y:S02]  /*94b0*/  ISETP.GE.AND P6, PT, R0, R231, PT ;  /* 0x000000e70000720c */ /* 0x000fe40003fc6270 */
[----:B------:R-:W-:Y:S01]  /*94c0*/  LOP3.LUT R2, R241, UR41, R2, 0x96, !PT ;  /* 0x00000029f1027c12 */ /* 0x000fe2000f8e9602 */
[----:B------:R-:W-:Y:S01]  /*94d0*/  IMAD.WIDE.U32 R46, R4, -0x2daee0ad, RZ ;  /* 0xd2511f53042e7825 */ /* 0x000fe200078e00ff */
[----:B------:R-:W-:-:S02]  /*94e0*/  ISETP.LT.OR P6, PT, R0, R226, P6 ;  /* 0x000000e20000720c */ /* 0x000fc400037c1670 */
[--C-:B------:R-:W-:Y:S01]  /*94f0*/  LOP3.LUT R9, R173, UR21, R240.reuse, 0x96, !PT ;  /* 0x00000015ad097c12 */ /* 0x100fe2000f8e96f0 */
[----:B------:R-:W-:Y:S01]  /*9500*/  IMAD.WIDE.U32 R4, R2, -0x326172a9, RZ ;  /* 0xcd9e8d5702047825 */ /* 0x000fe200078e00ff */
[----:B------:R-:W-:Y:S02]  /*9510*/  LOP3.LUT R10, R47, UR21, R240, 0x96, !PT ;  /* 0x000000152f0a7c12 */ /* 0x000fe4000f8e96f0 */
[----:B------:R-:W-:Y:S02]  /*9520*/  FSEL R218, R15, -INF , !P6 ;  /* 0xff8000000fda7808 */ /* 0x000fe40007000000 */
[----:B------:R-:W-:Y:S02]  /*9530*/  FSEL R207, R28, -INF , !P1 ;  /* 0xff8000001ccf7808 */ /* 0x000fe40004800000 */
[----:B------:R-:W-:Y:S02]  /*9540*/  ISETP.GE.AND P6, PT, R0, R232, PT ;  /* 0x000000e80000720c */ /* 0x000fe40003fc6270 */
[----:B------:R-:W-:Y:S01]  /*9550*/  FMNMX.FTZ R8, R104, R100, !PT ;  /* 0x0000006468087209 */ /* 0x000fe20007810000 */
[----:B------:R-:W-:Y:S10]  /*9560*/  @!P0 BRA `(.L_x_798) ;  /* 0x0000000000708947 */ /* 0x000ff40003800000 */
        /* <DEDUP_REMOVED lines=28> */
.L_x_798:
[----:B------:R-:W2:Y:S04]  /*9730*/  LDL.LU R24, [R1+0x58] ;  /* 0x0000580001187983 */ /* 0x000ea80000300800 */
[----:B------:R-:W3:Y:S01]  /*9740*/  LDL.LU R25, [R1+0x60] ;  /* 0x0000600001197983 */ /* 0x000ee20000300800 */
[----:B-1----:R-:W-:Y:S01]  /*9750*/  FMNMX.FTZ R2, R58, R8, !PT ;  /* 0x000000083a027209 */ /* 0x002fe20007810000 */
[----:B------:R-:W-:Y:S01]  /*9760*/  IMAD.WIDE.U32 R54, R9, -0x326172a9, RZ ;  /* 0xcd9e8d5709367825 */ /* 0x000fe200078e00ff */
[----:B------:R-:W-:Y:S01]  /*9770*/  ISETP.GE.AND P1, PT, R0, R230, PT ;  /* 0x000000e60000720c */ /* 0x000fe20003f26270 */
[----:B------:R-:W-:Y:S01]  /*9780*/  UIADD3 UR41, UR41, 0x1, URZ ;  /* 0x0000000129297890 */ /* 0x000fe2000fffe03f */
[----:B------:R-:W-:Y:S01]  /*9790*/  FMNMX.FTZ R2, R57, R2, !PT ;  /* 0x0000000239027209 */ /* 0x000fe20007810000 */
[----:B------:R-:W-:Y:S01]  /*97a0*/  IMAD.WIDE.U32 R44, R10, -0x326172a9, RZ ;  /* 0xcd9e8d570a2c7825 */ /* 0x000fe200078e00ff */
[----:B------:R-:W-:-:S02]  /*97b0*/  ISETP.LT.OR P6, PT, R0, R229, P6 ;  /* 0x000000e50000720c */ /* 0x000fc400037c1670 */
[----:B------:R-:W-:Y:S01]  /*97c0*/  ISETP.LT.OR P1, PT, R0, R228, P1 ;  /* 0x000000e40000720c */ /* 0x000fe20000f21670 */
[----:B------:R-:W-:Y:S01]  /*97d0*/  IMAD.MOV.U32 R32, RZ, RZ, R252 ;  /* 0x000000ffff207224 */ /* 0x000fe200078e00fc */
[----:B------:R-:W-:Y:S01]  /*97e0*/  FMNMX.FTZ R0, R56, R2, !PT ;  /* 0x0000000238007209 */ /* 0x000fe20007810000 */
[----:B------:R-:W-:Y:S01]  /*97f0*/  IMAD.MOV.U32 R28, RZ, RZ, R235 ;  /* 0x000000ffff1c7224 */ /* 0x000fe200078e00eb */
[C---:B------:R-:W-:Y:S02]  /*9800*/  LOP3.LUT R6, R5.reuse, UR22, R244, 0x96, !PT ;  /* 0x0000001605067c12 */ /* 0x040fe4000f8e96f4 */
[----:B------:R-:W-:Y:S02]  /*9810*/  FMNMX.FTZ R0, R198, R0, !PT ;  /* 0x00000000c6007209 */ /* 0x000fe40007810000 */
[----:B------:R-:W-:Y:S01]  /*9820*/  LOP3.LUT R2, R5, UR22, R248, 0x96, !PT ;  /* 0x0000001605027c12 */ /* 0x000fe2000f8e96f8 */
[----:B------:R-:W-:Y:S01]  /*9830*/  IMAD.WIDE.U32 R6, R6, -0x2daee0ad, RZ ;  /* 0xd2511f5306067825 */ /* 0x000fe200078e00ff */
[----:B------:R-:W-:-:S02]  /*9840*/  LOP3.LUT R3, R55, UR20, R4, 0x96, !PT ;  /* 0x0000001437037c12 */ /* 0x000fc4000f8e9604 */
[----:B------:R-:W-:Y:S01]  /*9850*/  LOP3.LUT R4, R45, UR20, R4, 0x96, !PT ;  /* 0x000000142d047c12 */ /* 0x000fe2000f8e9604 */
[----:B------:R-:W-:Y:S01]  /*9860*/  IMAD.WIDE.U32 R8, R2, -0x2daee0ad, RZ ;  /* 0xd2511f5302087825 */ /* 0x000fe200078e00ff */
[----:B------:R-:W-:Y:S02]  /*9870*/  FMNMX.FTZ R0, R197, R0, !PT ;  /* 0x00000000c5007209 */ /* 0x000fe40007810000 */
[----:B------:R-:W-:Y:S01]  /*9880*/  FSEL R192, R29, -INF , !P6 ;  /* 0xff8000001dc07808 */ /* 0x000fe20007000000 */
[----:B------:R-:W-:Y:S01]  /*9890*/  IMAD.WIDE.U32 R16, R3, -0x2daee0ad, RZ ;  /* 0xd2511f5303107825 */ /* 0x000fe200078e00ff */
[----:B------:R-:W-:Y:S02]  /*98a0*/  FMNMX.FTZ R2, R196, R0, !PT ;  /* 0x00000000c4027209 */ /* 0x000fe40007810000 */
[----:B------:R-:W-:Y:S01]  /*98b0*/  FMNMX.FTZ R0, R103, R105, !PT ;  /* 0x0000006967007209 */ /* 0x000fe20007810000 */
[----:B------:R-:W-:Y:S01]  /*98c0*/  IMAD.WIDE.U32 R18, R4, -0x2daee0ad, RZ ;  /* 0xd2511f5304127825 */ /* 0x000fe200078e00ff */
[----:B------:R-:W-:-:S02]  /*98d0*/  LOP3.LUT R4, R7, UR19, R172, 0x96, !PT ;  /* 0x0000001307047c12 */ /* 0x000fc4000f8e96ac */
[----:B------:R-:W-:Y:S02]  /*98e0*/  FMNMX.FTZ R2, R49, R2, !PT ;  /* 0x0000000231027209 */ /* 0x000fe40007810000 */
[----:B------:R-:W-:Y:S02]  /*98f0*/  LOP3.LUT R3, R17, UR17, R6, 0x96, !PT ;  /* 0x0000001111037c12 */ /* 0x000fe4000f8e9606 */
[----:B------:R-:W-:Y:S02]  /*9900*/  LOP3.LUT R5, R9, UR19, R46, 0x96, !PT ;  /* 0x0000001309057c12 */ /* 0x000fe4000f8e962e */
[----:B------:R-:W-:Y:S01]  /*9910*/  LOP3.LUT R6, R19, UR17, R8, 0x96, !PT ;  /* 0x0000001113067c12 */ /* 0x000fe2000f8e9608 */
[----:B------:R-:W-:Y:S01]  /*9920*/  IMAD.WIDE.U32 R8, R4, -0x326172a9, RZ ;  /* 0xcd9e8d5704087825 */ /* 0x000fe200078e00ff */
[----:B------:R-:W-:Y:S02]  /*9930*/  FMNMX.FTZ R4, R210, R2, !PT ;  /* 0x00000002d2047209 */ /* 0x000fe40007810000 */
[----:B------:R-:W-:Y:S01]  /*9940*/  FMNMX.FTZ R0, R106, R0, !PT ;  /* 0x000000006a007209 */ /* 0x000fe20007810000 */
[----:B------:R-:W-:Y:S01]  /*9950*/  IMAD.WIDE.U32 R10, R5, -0x326172a9, RZ ;  /* 0xcd9e8d57050a7825 */ /* 0x000fe200078e00ff */
[----:B------:R-:W-:-:S02]  /*9960*/  FMNMX.FTZ R4, R209, R4, !PT ;  /* 0x00000004d1047209 */ /* 0x000fc40007810000 */
[----:B------:R-:W-:Y:S01]  /*9970*/  FMNMX.FTZ R0, R60, R0, !PT ;  /* 0x000000003c007209 */ /* 0x000fe20007810000 */
[----:B------:R-:W-:Y:S01]  /*9980*/  IMAD.WIDE.U32 R14, R6, -0x326172a9, RZ ;  /* 0xcd9e8d57060e7825 */ /* 0x000fe200078e00ff */
[----:B------:R-:W-:Y:S02]  /*9990*/  FMNMX.FTZ R4, R206, R4, !PT ;  /* 0x00000004ce047209 */ /* 0x000fe40007810000 */
[----:B------:R-:W-:Y:S01]  /*99a0*/  FMNMX.FTZ R0, R59, R0, !PT ;  /* 0x000000003b007209 */ /* 0x000fe20007810000 */
[----:B------:R-:W-:Y:S01]  /*99b0*/  IMAD.WIDE.U32 R238, R3, -0x326172a9, RZ ;  /* 0xcd9e8d5703ee7825 */ /* 0x000fe200078e00ff */
        /* <DEDUP_REMOVED lines=8> */
[----:B------:R-:W-:Y:S02]  /*9a40*/  FMNMX.FTZ R4, R217, R4, !PT ;  /* 0x00000004d9047209 */ /* 0x000fe40007810000 */
[----:B------:R-:W-:Y:S02]  /*9a50*/  LOP3.LUT R3, R11, UR18, R44, 0x96, !PT ;  /* 0x000000120b037c12 */ /* 0x000fe4000f8e962c */
[----:B------:R-:W-:Y:S02]  /*9a60*/  FMNMX.FTZ R0, R185, R0, !PT ;  /* 0x00000000b9007209 */ /* 0x000fe40007810000 */
[----:B------:R-:W-:-:S02]  /*9a70*/  FMNMX.FTZ R2, R102, R107, !PT ;  /* 0x0000006b66027209 */ /* 0x000fc40007810000 */
[----:B------:R-:W-:Y:S02]  /*9a80*/  FMNMX.FTZ R4, R216, R4, !PT ;  /* 0x00000004d8047209 */ /* 0x000fe40007810000 */
[----:B------:R-:W-:Y:S01]  /*9a90*/  LOP3.LUT R7, R239, UR16, R8, 0x96, !PT ;  /* 0x00000010ef077c12 */ /* 0x000fe2000f8e9608 */
[----:B------:R-:W-:Y:S01]  /*9aa0*/  IMAD.WIDE.U32 R8, R3, -0x2daee0ad, RZ ;  /* 0xd2511f5303087825 */ /* 0x000fe200078e00ff */
[----:B------:R-:W-:Y:S02]  /*9ab0*/  FMNMX.FTZ R0, R184, R0, !PT ;  /* 0x00000000b8007209 */ /* 0x000fe40007810000 */
[----:B------:R-:W-:Y:S01]  /*9ac0*/  FMNMX.FTZ R2, R189, R2, !PT ;  /* 0x00000002bd027209 */ /* 0x000fe20007810000 */
[----:B------:R-:W-:Y:S01]  /*9ad0*/  IMAD.WIDE.U32 R204, R7, -0x2daee0ad, RZ ;  /* 0xd2511f5307cc7825 */ /* 0x000fe200078e00ff */
[----:B------:R-:W-:Y:S02]  /*9ae0*/  FMNMX.FTZ R4, R214, R4, !PT ;  /* 0x00000004d6047209 */ /* 0x000fe40007810000 */
[----:B------:R-:W-:-:S02]  /*9af0*/  FMNMX.FTZ R3, R213, R0, !PT ;  /* 0x00000000d5037209 */ /* 0x000fc40007810000 */
[----:B------:R-:W-:Y:S01]  /*9b00*/  FMNMX.FTZ R0, R61, R2, !PT ;  /* 0x000000023d007209 */ /* 0x000fe20007810000 */
[----:B------:R-:W1:Y:S01]  /*9b10*/  SHFL.BFLY PT, R10, R4, 0x2, 0x1f ;  /* 0x0c401f00040a7f89 */ /* 0x000e6200000e0000 */
        /* <DEDUP_REMOVED lines=8> */
[----:B------:R-:W-:Y:S02]  /*9ba0*/  FMNMX.FTZ R8, R201, R8, !PT ;  /* 0x00000008c9087209 */ /* 0x000fe40007810000 */
[----:B------:R-:W-:Y:S02]  /*9bb0*/  LOP3.LUT R0, R3, UR23, R6, 0x96, !PT ;  /* 0x0000001703007c12 */ /* 0x000fe4000f8e9606 */
[----:B------:R-:W-:Y:S02]  /*9bc0*/  LOP3.LUT R11, R2, 0xffff, RZ, 0xc0, !PT ;  /* 0x0000ffff020b7812 */ /* 0x000fe400078ec0ff */
[----:B------:R-:W-:Y:S02]  /*9bd0*/  FMNMX.FTZ R3, R67, R5, !PT ;  /* 0x0000000543037209 */ /* 0x000fe40007810000 */
[----:B------:R-:W-:Y:S02]  /*9be0*/  FMNMX.FTZ R6, R219, R8, !PT ;  /* 0x00000008db067209 */ /* 0x000fe40007810000 */
[----:B------:R-:W-:-:S02]  /*9bf0*/  FMNMX.FTZ R3, R53, R3, !PT ;  /* 0x0000000335037209 */ /* 0x000fc40007810000 */
[----:B------:R-:W-:Y:S02]  /*9c00*/  FMNMX.FTZ R5, R101, R188, !PT ;  /* 0x000000bc65057209 */ /* 0x000fe40007810000 */
[----:B------:R-:W-:Y:S02]  /*9c10*/  LOP3.LUT R23, R7, UR14, R14, 0x96, !PT ;  /* 0x0000000e07177c12 */ /* 0x000fe4000f8e960e */
[----:B------:R-:W-:Y:S02]  /*9c20*/  FMNMX.FTZ R7, R237, R6, !PT ;  /* 0x00000006ed077209 */ /* 0x000fe40007810000 */
[----:B------:R-:W-:Y:S02]  /*9c30*/  FMNMX.FTZ R3, R48, R3, !PT ;  /* 0x0000000330037209 */ /* 0x000fe40007810000 */
[----:B------:R-:W-:Y:S02]  /*9c40*/  FMNMX.FTZ R6, R190, R5, !PT ;  /* 0x00000005be067209 */ /* 0x000fe40007810000 */
[----:B------:R-:W-:-:S02]  /*9c50*/  FMNMX.FTZ R5, R236, R7, !PT ;  /* 0x00000007ec057209 */ /* 0x000fc40007810000 */
[----:B------:R-:W-:Y:S02]  /*9c60*/  FMNMX.FTZ R7, R186, R3, !PT ;  /* 0x00000003ba077209 */ /* 0x000fe40007810000 */
[----:B------:R-:W-:Y:S02]  /*9c70*/  FMNMX.FTZ R6, R64, R6, !PT ;  /* 0x0000000640067209 */ /* 0x000fe40007810000 */
[----:B------:R-:W-:Y:S02]  /*9c80*/  LOP3.LUT R9, R205, UR13, R12, 0x96, !PT ;  /* 0x0000000dcd097c12 */ /* 0x000fe4000f8e960c */
[----:B-1----:R-:W-:Y:S02]  /*9c90*/  FMNMX.FTZ R4, R4, R10, !PT ;  /* 0x0000000a04047209 */ /* 0x002fe40007810000 */
[----:B------:R-:W-:Y:S02]  /*9ca0*/  FMNMX.FTZ R5, R218, R5, !PT ;  /* 0x00000005da057209 */ /* 0x000fe40007810000 */
[----:B------:R-:W-:-:S02]  /*9cb0*/  FMNMX.FTZ R7, R180, R7, !PT ;  /* 0x00000007b4077209 */ /* 0x000fc40007810000 */
[----:B------:R-:W-:Y:S01]  /*9cc0*/  LOP3.LUT R16, R13, UR15, R16, 0x96, !PT ;  /* 0x0000000f0d107c12 */ /* 0x000fe2000f8e9610 */
[----:B------:R-:W-:Y:S01]  /*9cd0*/  SHFL.BFLY PT, R8, R5, 0x2, 0x1f ;  /* 0x0c401f0005087f89 */ /* 0x000fe200000e0000 */
[----:B------:R-:W-:Y:S02]  /*9ce0*/  FMNMX.FTZ R6, R63, R6, !PT ;  /* 0x000000063f067209 */ /* 0x000fe40007810000 */
[----:B------:R-:W-:Y:S01]  /*9cf0*/  LOP3.LUT R13, R2, 0xff, RZ, 0xc0, !PT ;  /* 0x000000ff020d7812 */ /* 0x000fe200078ec0ff */
[----:B------:R-:W-:Y:S01]  /*9d00*/  IMAD.WIDE.U32 R176, R16, -0x326172a9, RZ ;  /* 0xcd9e8d5710b07825 */ /* 0x000fe200078e00ff */
[--C-:B------:R-:W-:Y:S02]  /*9d10*/  SHF.R.U32.HI R14, RZ, 0x10, R2.reuse ;  /* 0x00000010ff0e7819 */ /* 0x100fe40000011602 */
[----:B------:R-:W-:Y:S01]  /*9d20*/  SHF.R.U32.HI R19, RZ, 0x18, R2 ;  /* 0x00000018ff137819 */ /* 0x000fe20000011602 */
[----:B------:R-:W-:Y:S01]  /*9d30*/  IMAD.WIDE.U32 R2, R9, -0x326172a9, RZ ;  /* 0xcd9e8d5709027825 */ /* 0x000fe200078e00ff */
[----:B------:R-:W-:Y:S01]  /*9d40*/  FMNMX.FTZ R7, R179, R7, !PT ;  /* 0x00000007b3077209 */ /* 0x000fe20007810000 */
[----:B------:R-:W1:Y:S01]  /*9d50*/  SHFL.BFLY PT, R9, R4, 0x1, 0x1f ;  /* 0x0c201f0004097f89 */ /* 0x000e6200000e0000 */
[----:B------:R-:W-:-:S02]  /*9d60*/  FMNMX.FTZ R6, R175, R6, !PT ;  /* 0x00000006af067209 */ /* 0x000fc40007810000 */
[----:B------:R-:W-:Y:S02]  /*9d70*/  FMNMX.FTZ R7, R178, R7, !PT ;  /* 0x00000007b2077209 */ /* 0x000fe40007810000 */
[----:B------:R-:W-:Y:S02]  /*9d80*/  FMNMX.FTZ R6, R191, R6, !PT ;  /* 0x00000006bf067209 */ /* 0x000fe40007810000 */
[----:B------:R-:W-:Y:S02]  /*9d90*/  FMNMX.FTZ R7, R211, R7, !PT ;  /* 0x00000007d3077209 */ /* 0x000fe40007810000 */
[----:B------:R-:W-:Y:S02]  /*9da0*/  FMNMX.FTZ R6, R66, R6, !PT ;  /* 0x0000000642067209 */ /* 0x000fe40007810000 */
[----:B------:R-:W-:Y:S02]  /*9db0*/  LOP3.LUT R10, R2, 0xffff, RZ, 0xc0, !PT ;  /* 0x0000ffff020a7812 */ /* 0x000fe400078ec0ff */
[----:B------:R-:W-:-:S02]  /*9dc0*/  FMNMX.FTZ R7, R208, R7, !PT ;  /* 0x00000007d0077209 */ /* 0x000fc40007810000 */
[----:B------:R-:W-:Y:S02]  /*9dd0*/  FMNMX.FTZ R6, R65, R6, !PT ;  /* 0x0000000641067209 */ /* 0x000fe40007810000 */
[----:B------:R-:W-:Y:S02]  /*9de0*/  LOP3.LUT R12, R2, 0xff, RZ, 0xc0, !PT ;  /* 0x000000ff020c7812 */ /* 0x000fe400078ec0ff */
[----:B------:R-:W-:Y:S02]  /*9df0*/  SHF.R.U32.HI R10, RZ, 0x8, R10 ;  /* 0x00000008ff0a7819 */ /* 0x000fe4000001160a */
[----:B------:R-:W-:Y:S02]  /*9e00*/  FMNMX.FTZ R7, R207, R7, !PT ;  /* 0x00000007cf077209 */ /* 0x000fe40007810000 */
[----:B------:R-:W-:Y:S02]  /*9e10*/  FMNMX.FTZ R6, R187, R6, !PT ;  /* 0x00000006bb067209 */ /* 0x000fe40007810000 */
[----:B------:R-:W-:-:S02]  /*9e20*/  PRMT R21, R12, 0x5410, R10 ;  /* 0x000054100c157816 */ /* 0x000fc4000000000a */
[----:B------:R-:W-:Y:S02]  /*9e30*/  FMNMX.FTZ R12, R192, R7, !PT ;  /* 0x00000007c00c7209 */ /* 0x000fe40007810000 */
[----:B------:R-:W-:Y:S02]  /*9e40*/  FMNMX.FTZ R6, R182, R6, !PT ;  /* 0x00000006b6067209 */ /* 0x000fe40007810000 */
[----:B-1----:R-:W-:Y:S01]  /*9e50*/  FMNMX.FTZ R39, R4, R9, !PT ;  /* 0x0000000904277209 */ /* 0x002fe20007810000 */
[----:B------:R-:W-:Y:S01]  /*9e60*/  SHFL.BFLY PT, R7, R12, 0x2, 0x1f ;  /* 0x0c401f000c077f89 */ /* 0x000fe200000e0000 */
[----:B------:R-:W-:Y:S02]  /*9e70*/  FSEL R173, R43, -INF , !P5 ;  /* 0xff8000002bad7808 */ /* 0x000fe40006800000 */
[----:B------:R-:W-:Y:S01]  /*9e80*/  FMNMX.FTZ R5, R5, R8, !PT ;  /* 0x0000000805057209 */ /* 0x000fe20007810000 */
[----:B------:R-:W-:Y:S01]  /*9e90*/  FMUL.FTZ R15, R39, UR40 ;  /* 0x00000028270f7c20 */ /* 0x000fe20008410000 */
[----:B------:R-:W-:-:S02]  /*9ea0*/  FMNMX.FTZ R4, R181, R6, !PT ;  /* 0x00000006b5047209 */ /* 0x000fc40007810000 */
[----:B------:R-:W-:Y:S01]  /*9eb0*/  FSEL R183, R26, -INF , !P4 ;  /* 0xff8000001ab77808 */ /* 0x000fe20006000000 */
[----:B------:R-:W1:Y:S01]  /*9ec0*/  SHFL.BFLY PT, R8, R5, 0x1, 0x1f ;  /* 0x0c201f0005087f89 */ /* 0x000e6200000e0000 */
[----:B------:R-:W-:Y:S02]  /*9ed0*/  FMNMX.FTZ R4, R173, R4, !PT ;  /* 0x00000004ad047209 */ /* 0x000fe40007810000 */
[----:B------:R-:W-:Y:S02]  /*9ee0*/  SHF.R.U32.HI R10, RZ, 0x10, R2 ;  /* 0x00000010ff0a7819 */ /* 0x000fe40000011602 */
[----:B------:R-:W-:Y:S02]  /*9ef0*/  FSETP.NEU.FTZ.AND P4, PT, R39, -INF , PT ;  /* 0xff8000002700780b */ /* 0x000fe40003f9d000 */
[----:B------:R-:W-:Y:S02]  /*9f00*/  SHF.R.U32.HI R11, RZ, 0x8, R11 ;  /* 0x00000008ff0b7819 */ /* 0x000fe4000001160b */
[----:B------:R-:W-:-:S02]  /*9f10*/  FSEL R193, R27, -INF , !P3 ;  /* 0xff8000001bc17808 */ /* 0x000fc40005800000 */
[----:B------:R-:W-:Y:S02]  /*9f20*/  FMNMX.FTZ R9, R183, R4, !PT ;  /* 0x00000004b7097209 */ /* 0x000fe40007810000 */
[----:B------:R-:W-:Y:S02]  /*9f30*/  LOP3.LUT R6, R10, 0xff, RZ, 0xc0, !PT ;  /* 0x000000ff0a067812 */ /* 0x000fe400078ec0ff */
[----:B------:R-:W-:Y:S02]  /*9f40*/  SHF.R.U32.HI R2, RZ, 0x18, R2 ;  /* 0x00000018ff027819 */ /* 0x000fe40000011602 */
[----:B------:R-:W-:Y:S02]  /*9f50*/  FSEL R15, R15, RZ, P4 ;  /* 0x000000ff0f0f7208 */ /* 0x000fe40002000000 */
[----:B------:R-:W-:Y:S02]  /*9f60*/  PRMT R22, R13, 0x5410, R11 ;  /* 0x000054100d167816 */ /* 0x000fe4000000000b */
[----:B------:R-:W-:-:S02]  /*9f70*/  FSEL R195, R30, -INF , !P2 ;  /* 0xff8000001ec37808 */ /* 0x000fc40005000000 */
[----:B------:R-:W-:Y:S02]  /*9f80*/  FMNMX.FTZ R9, R193, R9, !PT ;  /* 0x00000009c1097209 */ /* 0x000fe40007810000 */
[----:B------:R-:W-:Y:S01]  /*9f90*/  PRMT R11, R6, 0x5410, R2 ;  /* 0x00005410060b7816 */ /* 0x000fe20000000002 */
[--C-:B------:R-:W-:Y:S01]  /*9fa0*/  FFMA.FTZ R2, R100, UR40, -R15.reuse ;  /* 0x0000002864027c23 */ /* 0x100fe2000801080f */
[----:B------:R-:W-:Y:S01]  /*9fb0*/  FSEL R194, R31, -INF , !P1 ;  /* 0xff8000001fc27808 */ /* 0x000fe20004800000 */
[----:B------:R-:W-:Y:S01]  /*9fc0*/  FFMA.FTZ R6, R58, UR40, -R15 ;  /* 0x000000283a067c23 */ /* 0x000fe2000801080f */
[----:B------:R-:W-:Y:S01]  /*9fd0*/  FMNMX.FTZ R9, R195, R9, !PT ;  /* 0x00000009c3097209 */ /* 0x000fe20007810000 */
[----:B------:R4:W-:Y:S01]  /*9fe0*/  MUFU.EX2 R50, R2 ;  /* 0x0000000200327308 */ /* 0x0009e20000000800 */
[----:B------:R-:W-:Y:S02]  /*9ff0*/  LOP3.LUT R4, R14, 0xff, RZ, 0xc0, !PT ;  /* 0x000000ff0e047812 */ /* 0x000fe400078ec0ff */
[----:B-1----:R-:W-:-:S02]  /*a000*/  FMNMX.FTZ R41, R5, R8, !PT ;  /* 0x0000000805297209 */ /* 0x002fc40007810000 */
[----:B------:R-:W-:Y:S02]  /*a010*/  PRMT R19, R4, 0x5410, R19 ;  /* 0x0000541004137816 */ /* 0x000fe40000000013 */
[C---:B------:R-:W-:Y:S01]  /*a020*/  FSETP.NEU.FTZ.AND P2, PT, R41.reuse, -INF , PT ;  /* 0xff8000002900780b */ /* 0x040fe20003f5d000 */
[----:B------:R1:W-:Y:S01]  /*a030*/  MUFU.EX2 R51, R6 ;  /* 0x0000000600337308 */ /* 0x0003e20000000800 */
[----:B------:R-:W-:Y:S01]  /*a040*/  FMUL.FTZ R20, R41, UR40 ;  /* 0x0000002829147c20 */ /* 0x000fe20008410000 */
[----:B------:R-:W-:Y:S04]  /*a050*/  STL [R1], R41 ;  /* 0x0000002901007387 */ /* 0x000fe80000100800 */
[----:B------:R-:W-:Y:S02]  /*a060*/  FSEL R20, R20, RZ, P2 ;  /* 0x000000ff14147208 */ /* 0x000fe40001000000 */
[----:B----4-:R-:W-:-:S02]  /*a070*/  LOP3.LUT R2, R3, UR23, R176, 0x96, !PT ;  /* 0x0000001703027c12 */ /* 0x010fc4000f8e96b0 */
[----:B------:R-:W-:Y:S02]  /*a080*/  FMNMX.FTZ R3, R194, R9, !PT ;  /* 0x00000009c2037209 */ /* 0x000fe40007810000 */
[----:B------:R-:W-:Y:S02]  /*a090*/  FMNMX.FTZ R9, R12, R7, !PT ;  /* 0x000000070c097209 */ /* 0x000fe40007810000 */
[C---:B------:R-:W-:Y:S01]  /*a0a0*/  LOP3.LUT R4, R2.reuse, 0xffff, RZ, 0xc0, !PT ;  /* 0x0000ffff02047812 */ /* 0x040fe200078ec0ff */
[----:B------:R-:W-:Y:S01]  /*a0b0*/  SHFL.BFLY PT, R7, R3, 0x2, 0x1f ;  /* 0x0c401f0003077f89 */ /* 0x000fe200000e0000 */
[----:B------:R-:W-:Y:S02]  /*a0c0*/  LOP3.LUT R5, R2, 0xff, RZ, 0xc0, !PT ;  /* 0x000000ff02057812 */ /* 0x000fe400078ec0ff */
[----:B-1----:R-:W-:Y:S01]  /*a0d0*/  SHF.R.U32.HI R6, RZ, 0x8, R4 ;  /* 0x00000008ff067819 */ /* 0x002fe20000011604 */
[----:B------:R-:W1:Y:S01]  /*a0e0*/  SHFL.BFLY PT, R8, R9, 0x1, 0x1f ;  /* 0x0c201f0009087f89 */ /* 0x000e6200000e0000 */
[----:B------:R-:W-:-:S02]  /*a0f0*/  FFMA.FTZ R4, R57, UR40, -R15 ;  /* 0x0000002839047c23 */ /* 0x000fc4000801080f */
[----:B------:R-:W-:Y:S01]  /*a100*/  PRMT R16, R5, 0x5410, R6 ;  /* 0x0000541005107816 */ /* 0x000fe20000000006 */
[----:B------:R-:W-:Y:S01]  /*a110*/  FFMA.FTZ R5, R56, UR40, -R15 ;  /* 0x0000002838057c23 */ /* 0x000fe2000801080f */
[----:B------:R4:W-:Y:S08]  /*a120*/  MUFU.EX2 R242, R4 ;  /* 0x0000000400f27308 */ /* 0x0009f00000000800 */
[----:B------:R5:W-:Y:S01]  /*a130*/  MUFU.EX2 R35, R5 ;  /* 0x0000000500237308 */ /* 0x000be20000000800 */
[----:B----4-:R-:W-:-:S02]  /*a140*/  SHF.R.U32.HI R4, RZ, 0x10, R2 ;  /* 0x00000010ff047819 */ /* 0x010fc40000011602 */
[----:B-1----:R-:W-:-:S04]  /*a150*/  FMNMX.FTZ R252, R9, R8, !PT ;  /* 0x0000000809fc7209 */ /* 0x002fc80007810000 */
[C---:B------:R-:W-:Y:S01]  /*a160*/  FSETP.NEU.FTZ.AND P1, PT, R252.reuse, -INF , PT ;  /* 0xff800000fc00780b */ /* 0x040fe20003f3d000 */
[----:B------:R-:W-:Y:S01]  /*a170*/  FMUL.FTZ R12, R252, UR40 ;  /* 0x00000028fc0c7c20 */ /* 0x000fe20008410000 */
[----:B-----5:R-:W-:Y:S02]  /*a180*/  SHF.R.U32.HI R5, RZ, 0x18, R2 ;  /* 0x00000018ff057819 */ /* 0x020fe40000011602 */
[----:B------:R-:W-:Y:S01]  /*a190*/  LOP3.LUT R2, R4, 0xff, RZ, 0xc0, !PT ;  /* 0x000000ff04027812 */ /* 0x000fe200078ec0ff */
[----:B------:R-:W-:Y:S01]  /*a1a0*/  FFMA.FTZ R4, R105, UR40, -R20 ;  /* 0x0000002869047c23 */ /* 0x000fe20008010814 */
[----:B------:R-:W-:Y:S02]  /*a1b0*/  FSEL R12, R12, RZ, P1 ;  /* 0x000000ff0c0c7208 */ /* 0x000fe40000800000 */
[----:B------:R-:W-:Y:S01]  /*a1c0*/  PRMT R13, R2, 0x5410, R5 ;  /* 0x00005410020d7816 */ /* 0x000fe20000000005 */
[----:B------:R1:W-:Y:S01]  /*a1d0*/  MUFU.EX2 R40, R4 ;  /* 0x0000000400287308 */ /* 0x0003e20000000800 */
[----:B------:R-:W-:-:S02]  /*a1e0*/  FMNMX.FTZ R2, R3, R7, !PT ;  /* 0x0000000703027209 */ /* 0x000fc40007810000 */
[----:B------:R-:W-:-:S03]  /*a1f0*/  LOP3.LUT R3, R0, 0xffff, RZ, 0xc0, !PT ;  /* 0x0000ffff00037812 */ /* 0x000fc600078ec0ff */
[----:B------:R-:W4:Y:S01]  /*a200*/  SHFL.BFLY PT, R6, R2, 0x1, 0x1f ;  /* 0x0c201f0002067f89 */ /* 0x000f2200000e0000 */
[----:B------:R-:W-:Y:S02]  /*a210*/  SHF.R.U32.HI R5, RZ, 0x8, R3 ;  /* 0x00000008ff057819 */ /* 0x000fe40000011603 */
[----:B------:R-:W-:-:S04]  /*a220*/  LOP3.LUT R3, R0, 0xff, RZ, 0xc0, !PT ;  /* 0x000000ff00037812 */ /* 0x000fc800078ec0ff */
[----:B------:R-:W-:Y:S02]  /*a230*/  PRMT R18, R3, 0x5410, R5 ;  /* 0x0000541003127816 */ /* 0x000fe40000000005 */
[----:B------:R-:W-:Y:S01]  /*a240*/  SHF.R.U32.HI R3, RZ, 0x10, R0 ;  /* 0x00000010ff037819 */ /* 0x000fe20000011600 */
[----:B--2---:R-:W-:Y:S02]  /*a250*/  IMAD.MOV.U32 R243, RZ, RZ, R24 ;  /* 0x000000fffff37224 */ /* 0x004fe400078e0018 */
[----:B-1----:R-:W-:-:S04]  /*a260*/  FFMA.FTZ R4, R106, UR40, -R20 ;  /* 0x000000286a047c23 */ /* 0x002fc80008010814 */
[----:B------:R1:W-:Y:S01]  /*a270*/  MUFU.EX2 R33, R4 ;  /* 0x0000000400217308 */ /* 0x0003e20000000800 */
[----:B----4-:R-:W-:Y:S02]  /*a280*/  FMNMX.FTZ R235, R2, R6, !PT ;  /* 0x0000000602eb7209 */ /* 0x010fe40007810000 */
[----:B------:R-:W-:Y:S02]  /*a290*/  FSEL R2, R41, RZ, P2 ;  /* 0x000000ff29027208 */ /* 0x000fe40001000000 */
[C---:B------:R-:W-:Y:S01]  /*a2a0*/  FSETP.NEU.FTZ.AND P2, PT, R235.reuse, -INF , PT ;  /* 0xff800000eb00780b */ /* 0x040fe20003f5d000 */
[----:B------:R-:W-:Y:S02]  /*a2b0*/  FMUL.FTZ R14, R235, UR40 ;  /* 0x00000028eb0e7c20 */ /* 0x000fe40008410000 */
[----:B------:R-:W-:Y:S01]  /*a2c0*/  FADD.FTZ R5, R103, -R2 ;  /* 0x8000000267057221 */ /* 0x000fe20000010000 */
[----:B-1----:R-:W-:Y:S01]  /*a2d0*/  FFMA.FTZ R4, R60, UR40, -R20 ;  /* 0x000000283c047c23 */ /* 0x002fe20008010814 */
[----:B------:R-:W-:-:S02]  /*a2e0*/  FSEL R2, R252, RZ, P1 ;  /* 0x000000fffc027208 */ /* 0x000fc40000800000 */
[----:B------:R-:W-:Y:S01]  /*a2f0*/  FSEL R14, R14, RZ, P2 ;  /* 0x000000ff0e0e7208 */ /* 0x000fe20001000000 */
[----:B------:R1:W-:Y:S01]  /*a300*/  MUFU.EX2 R34, R4 ;  /* 0x0000000400227308 */ /* 0x0003e20000000800 */
[----:B------:R-:W-:-:S07]  /*a310*/  FMUL.FTZ R5, R5, UR40 ;  /* 0x0000002805057c20 */ /* 0x000fce0008410000 */
[----:B------:R-:W2:Y:S01]  /*a320*/  MUFU.EX2 R52, R5 ;  /* 0x0000000500347308 */ /* 0x000ea20000000800 */
[----:B-1----:R-:W-:Y:S02]  /*a330*/  SHF.R.U32.HI R4, RZ, 0x18, R0 ;  /* 0x00000018ff047819 */ /* 0x002fe40000011600 */
[----:B------:R-:W-:Y:S01]  /*a340*/  LOP3.LUT R0, R3, 0xff, RZ, 0xc0, !PT ;  /* 0x000000ff03007812 */ /* 0x000fe200078ec0ff */
[----:B------:R-:W-:-:S03]  /*a350*/  FFMA.FTZ R3, R59, UR40, -R20 ;  /* 0x000000283b037c23 */ /* 0x000fc60008010814 */
[----:B------:R-:W-:Y:S01]  /*a360*/  PRMT R17, R0, 0x5410, R4 ;  /* 0x0000541000117816 */ /* 0x000fe20000000004 */
[----:B------:R-:W-:Y:S01]  /*a370*/  FFMA.FTZ R0, R107, UR40, -R12 ;  /* 0x000000286b007c23 */ /* 0x000fe2000801080c */
[----:B------:R1:W-:Y:S01]  /*a380*/  MUFU.EX2 R38, R3 ;  /* 0x0000000300267308 */ /* 0x0003e20000000800 */
[-C--:B--2---:R-:W-:Y:S01]  /*a390*/  FMUL.FTZ R126, R126, R52.reuse ;  /* 0x000000347e7e7220 */ /* 0x084fe20000410000 */
[-C--:B------:R-:W-:Y:S01]  /*a3a0*/  FMUL.FTZ R127, R127, R52.reuse ;  /* 0x000000347f7f7220 */ /* 0x080fe20000410000 */
[-C--:B------:R-:W-:Y:S01]  /*a3b0*/  FMUL.FTZ R138, R138, R52.reuse ;  /* 0x000000348a8a7220 */ /* 0x080fe20000410000 */
[-C--:B------:R-:W-:Y:S01]  /*a3c0*/  FMUL.FTZ R139, R139, R52.reuse ;  /* 0x000000348b8b7220 */ /* 0x080fe20000410000 */
        /* <DEDUP_REMOVED lines=12> */
[----:B-1----:R-:W-:Y:S01]  /*a490*/  FSEL R3, R39, RZ, P4 ;  /* 0x000000ff27037208 */ /* 0x002fe20002000000 */
[-C--:B------:R-:W-:Y:S01]  /*a4a0*/  FMUL.FTZ R143, R143, R52.reuse ;  /* 0x000000348f8f7220 */ /* 0x080fe20000410000 */
[-C--:B------:R-:W-:Y:S01]  /*a4b0*/  FMUL.FTZ R154, R154, R52.reuse ;  /* 0x000000349a9a7220 */ /* 0x080fe20000410000 */
[-C--:B------:R-:W-:Y:S01]  /*a4c0*/  FMUL.FTZ R155, R155, R52.reuse ;  /* 0x000000349b9b7220 */ /* 0x080fe20000410000 */
[----:B------:R-:W-:Y:S01]  /*a4d0*/  FMUL.FTZ R162, R162, R52 ;  /* 0x00000034a2a27220 */ /* 0x000fe20000410000 */
[----:B------:R-:W-:Y:S01]  /*a4e0*/  FADD.FTZ R4, R104, -R3 ;  /* 0x8000000368047221 */ /* 0x000fe20000010000 */
[----:B------:R-:W-:Y:S01]  /*a4f0*/  FADD.FTZ R3, R102, -R2 ;  /* 0x8000000266037221 */ /* 0x000fe20000010000 */
[----:B------:R-:W-:Y:S01]  /*a500*/  FSEL R2, R235, RZ, P2 ;  /* 0x000000ffeb027208 */ /* 0x000fe20001000000 */
[----:B--2---:R-:W-:Y:S01]  /*a510*/  FFMA.FTZ R0, R189, UR40, -R12 ;  /* 0x00000028bd007c23 */ /* 0x004fe2000801080c */
[----:B------:R-:W-:-:S02]  /*a520*/  IMAD.MOV.U32 R189, RZ, RZ, R50 ;  /* 0x000000ffffbd7224 */ /* 0x000fc400078e0032 */
[----:B------:R-:W-:Y:S01]  /*a530*/  FMUL.FTZ R4, R4, UR40 ;  /* 0x0000002804047c20 */ /* 0x000fe20008410000 */
[----:B------:R-:W1:Y:S01]  /*a540*/  LDC.U8 R50, c[0x0][0x388] ;  /* 0x0000e200ff327b82 */ /* 0x000e620000000000 */
[----:B------:R2:W-:Y:S01]  /*a550*/  MUFU.EX2 R43, R0 ;  /* 0x00000000002b7308 */ /* 0x0005e20000000800 */
[----:B------:R-:W-:Y:S01]  /*a560*/  FADD.FTZ R7, R101, -R2 ;  /* 0x8000000265077221 */ /* 0x000fe20000010000 */
[----:B------:R-:W-:Y:S01]  /*a570*/  FFMA.FTZ R2, R64, UR40, -R14 ;  /* 0x0000002840027c23 */ /* 0x000fe2000801080e */
[----:B------:R-:W-:Y:S02]  /*a580*/  IMAD.MOV.U32 R64, RZ, RZ, R33 ;  /* 0x000000ffff407224 */ /* 0x000fe400078e0021 */
[----:B------:R-:W-:Y:S01]  /*a590*/  FMUL.FTZ R3, R3, UR40 ;  /* 0x0000002803037c20 */ /* 0x000fe20008410000 */
[----:B---3--:R-:W-:Y:S02]  /*a5a0*/  IMAD.MOV.U32 R33, RZ, RZ, R25 ;  /* 0x000000ffff217224 */ /* 0x008fe400078e0019 */
[-C--:B------:R-:W-:Y:S01]  /*a5b0*/  FMUL.FTZ R163, R163, R52.reuse ;  /* 0x00000034a3a37220 */ /* 0x080fe20000410000 */
[----:B------:R-:W3:Y:S01]  /*a5c0*/  LDSM.16.MT88.4 R24, [R220+0x9000] ;  /* 0x00900000dc18783b */ /* 0x000ee20000004200 */
[----:B------:R4:W-:Y:S01]  /*a5d0*/  MUFU.EX2 R249, R2 ;  /* 0x0000000200f97308 */ /* 0x0009e20000000800 */
[-C--:B------:R-:W-:Y:S01]  /*a5e0*/  FMUL.FTZ R166, R166, R52.reuse ;  /* 0x00000034a6a67220 */ /* 0x080fe20000410000 */
[-C--:B------:R-:W-:Y:S01]  /*a5f0*/  FMUL.FTZ R167, R167, R52.reuse ;  /* 0x00000034a7a77220 */ /* 0x080fe20000410000 */
[-C--:B------:R-:W-:Y:S01]  /*a600*/  FMUL.FTZ R82, R82, R52.reuse ;  /* 0x0000003452527220 */ /* 0x080fe20000410000 */
[----:B------:R-:W-:Y:S01]  /*a610*/  FMUL.FTZ R83, R83, R52 ;  /* 0x0000003453537220 */ /* 0x000fe20000410000 */
[----:B--2---:R-:W-:-:S04]  /*a620*/  FFMA.FTZ R0, R61, UR40, -R12 ;  /* 0x000000283d007c23 */ /* 0x004fc8000801080c */
[----:B------:R2:W-:Y:S01]  /*a630*/  MUFU.EX2 R29, R0 ;  /* 0x00000000001d7308 */ /* 0x0005e20000000800 */
[----:B----4-:R-:W-:-:S07]  /*a640*/  FFMA.FTZ R2, R63, UR40, -R14 ;  /* 0x000000283f027c23 */ /* 0x010fce000801080e */
[----:B------:R-:W4:Y:S01]  /*a650*/  MUFU.EX2 R247, R2 ;  /* 0x0000000200f77308 */ /* 0x000f220000000800 */
[----:B--2---:R-:W-:-:S07]  /*a660*/  FFMA.FTZ R0, R62, UR40, -R12 ;  /* 0x000000283e007c23 */ /* 0x004fce000801080c */
[----:B------:R2:W-:Y:S01]  /*a670*/  MUFU.EX2 R30, R0 ;  /* 0x00000000001e7308 */ /* 0x0005e20000000800 */
[----:B----4-:R-:W-:Y:S01]  /*a680*/  F2FP.F16.F32.PACK_AB R2, R247, R249 ;  /* 0x000000f9f702723e */ /* 0x010fe200000000ff */
[----:B--2---:R-:W-:Y:S01]  /*a690*/  FFMA.FTZ R0, R188, UR40, -R14 ;  /* 0x00000028bc007c23 */ /* 0x004fe2000801080e */
[----:B-1----:R-:W-:Y:S01]  /*a6a0*/  PRMT R188, R50, 0x7054, R50 ;  /* 0x0000705432bc7816 */ /* 0x002fe20000000032 */
[----:B------:R-:W-:-:S04]  /*a6b0*/  FMUL.FTZ R50, R7, UR40 ;  /* 0x0000002807327c20 */ /* 0x000fc80008410000 */
[----:B------:R1:W-:Y:S01]  /*a6c0*/  MUFU.EX2 R251, R0 ;  /* 0x0000000000fb7308 */ /* 0x0003e20000000800 */
[--C-:B------:R-:W-:Y:S02]  /*a6d0*/  HSET2.LE.AND R10, R21, R188.reuse, PT ;  /* 0x000000bc150a7233 */ /* 0x100fe40003803000 */
[--C-:B------:R-:W-:Y:S02]  /*a6e0*/  HSET2.LE.AND R11, R11, R188.reuse, PT ;  /* 0x000000bc0b0b7233 */ /* 0x100fe40003803000 */
[--C-:B------:R-:W-:Y:S02]  /*a6f0*/  HSET2.LE.AND R8, R16, R188.reuse, PT ;  /* 0x000000bc10087233 */ /* 0x100fe40003803000 */
[--C-:B------:R-:W-:Y:S01]  /*a700*/  HSET2.LE.AND R9, R13, R188.reuse, PT ;  /* 0x000000bc0d097233 */ /* 0x100fe20003803000 */
[----:B------:R-:W2:Y:S01]  /*a710*/  MUFU.EX2 R21, R4 ;  /* 0x0000000400157308 */ /* 0x000ea20000000800 */
[----:B------:R-:W-:Y:S01]  /*a720*/  HSET2.LE.AND R6, R22, R188, PT ;  /* 0x000000bc16067233 */ /* 0x000fe20003803000 */
[----:B------:R-:W-:-:S02]  /*a730*/  IMAD.MOV.U32 R22, RZ, RZ, R41 ;  /* 0x000000ffff167224 */ /* 0x000fc400078e0029 */
[----:B------:R-:W-:Y:S02]  /*a740*/  IMAD.MOV.U32 R41, RZ, RZ, R28 ;  /* 0x000000ffff297224 */ /* 0x000fe400078e001c */
[----:B------:R-:W-:Y:S02]  /*a750*/  IMAD.MOV.U32 R13, RZ, RZ, R243 ;  /* 0x000000ffff0d7224 */ /* 0x000fe400078e00f3 */
[----:B-1----:R-:W-:Y:S01]  /*a760*/  FFMA.FTZ R0, R190, UR40, -R14 ;  /* 0x00000028be007c23 */ /* 0x002fe2000801080e */
[----:B------:R-:W-:Y:S01]  /*a770*/  IMAD.MOV.U32 R190, RZ, RZ, R51 ;  /* 0x000000ffffbe7224 */ /* 0x000fe200078e0033 */
[----:B------:R-:W1:Y:S01]  /*a780*/  MUFU.EX2 R50, R50 ;  /* 0x0000003200327308 */ /* 0x000e620000000800 */
[----:B--2---:R-:W-:-:S07]  /*a790*/  FMUL.FTZ R124, R124, R21 ;  /* 0x000000157c7c7220 */ /* 0x004fce0000410000 */
        /* <DEDUP_REMOVED lines=8> */
[----:B------:R-:W4:Y:S01]  /*a820*/  MUFU.EX2 R51, R3 ;  /* 0x0000000300337308 */ /* 0x000f220000000800 */
[-C--:B-1----:R-:W-:Y:S01]  /*a830*/  FMUL.FTZ R110, R110, R50.reuse ;  /* 0x000000326e6e7220 */ /* 0x082fe20000410000 */
        /* <DEDUP_REMOVED lines=8> */
[-C--:B------:R-:W-:Y:S01]  /*a8c0*/  FMUL.FTZ R68, R68, R21.reuse ;  /* 0x0000001544447220 */ /* 0x080fe20000410000 */
[----:B------:R-:W-:Y:S01]  /*a8d0*/  FMUL.FTZ R69, R69, R21 ;  /* 0x0000001545457220 */ /* 0x000fe20000410000 */
[----:B------:R-:W-:Y:S01]  /*a8e0*/  FMUL.FTZ R90, R90, R50 ;  /* 0x000000325a5a7220 */ /* 0x000fe20000410000 */
[----:B------:R-:W-:Y:S01]  /*a8f0*/  LOP3.LUT R10, R10, R0, RZ, 0xc0, !PT ;  /* 0x000000000a0a7212 */ /* 0x000fe200078ec0ff */
[----:B------:R-:W-:Y:S01]  /*a900*/  FMUL.FTZ R91, R91, R50 ;  /* 0x000000325b5b7220 */ /* 0x000fe20000410000 */
[----:B------:R-:W-:Y:S01]  /*a910*/  F2FP.F16.F32.PACK_AB R0, R38, R34 ;  /* 0x000000222600723e */ /* 0x000fe200000000ff */
[----:B------:R-:W-:Y:S01]  /*a920*/  FMUL.FTZ R94, R94, R50 ;  /* 0x000000325e5e7220 */ /* 0x000fe20000410000 */
[-C--:B----4-:R-:W-:Y:S01]  /*a930*/  FMUL.FTZ R108, R108, R51.reuse ;  /* 0x000000336c6c7220 */ /* 0x090fe20000410000 */
[-C--:B------:R-:W-:Y:S01]  /*a940*/  FMUL.FTZ R109, R109, R51.reuse ;  /* 0x000000336d6d7220 */ /* 0x080fe20000410000 */
[----:B------:R-:W-:Y:S01]  /*a950*/  LOP3.LUT R11, R11, R0, RZ, 0xc0, !PT ;  /* 0x000000000b0b7212 */ /* 0x000fe200078ec0ff */
[----:B------:R-:W-:Y:S01]  /*a960*/  FMUL.FTZ R116, R116, R51 ;  /* 0x0000003374747220 */ /* 0x000fe20000410000 */
[----:B------:R-:W-:Y:S01]  /*a970*/  F2FP.F16.F32.PACK_AB R0, R190, R189 ;  /* 0x000000bdbe00723e */ /* 0x000fe200000000ff */
[-C--:B------:R-:W-:Y:S01]  /*a980*/  FMUL.FTZ R117, R117, R51.reuse ;  /* 0x0000003375757220 */ /* 0x080fe20000410000 */
[-C--:B------:R-:W-:Y:S01]  /*a990*/  FMUL.FTZ R128, R128, R51.reuse ;  /* 0x0000003380807220 */ /* 0x080fe20000410000 */
[-C--:B------:R-:W-:Y:S01]  /*a9a0*/  FMUL.FTZ R129, R129, R51.reuse ;  /* 0x0000003381817220 */ /* 0x080fe20000410000 */
[----:B------:R-:W-:Y:S01]  /*a9b0*/  LOP3.LUT R8, R8, R0, RZ, 0xc0, !PT ;  /* 0x0000000008087212 */ /* 0x000fe200078ec0ff */
[-C--:B------:R-:W-:Y:S01]  /*a9c0*/  FMUL.FTZ R132, R132, R51.reuse ;  /* 0x0000003384847220 */ /* 0x080fe20000410000 */
[----:B------:R-:W-:Y:S01]  /*a9d0*/  F2FP.F16.F32.PACK_AB R0, R64, R40 ;  /* 0x000000284000723e */ /* 0x000fe200000000ff */
[-C--:B------:R-:W-:Y:S01]  /*a9e0*/  FMUL.FTZ R133, R133, R51.reuse ;  /* 0x0000003385857220 */ /* 0x080fe20000410000 */
[-C--:B------:R-:W-:Y:S01]  /*a9f0*/  FMUL.FTZ R88, R88, R51.reuse ;  /* 0x0000003358587220 */ /* 0x080fe20000410000 */
[-C--:B------:R-:W-:Y:S01]  /*aa00*/  FMUL.FTZ R89, R89, R51.reuse ;  /* 0x0000003359597220 */ /* 0x080fe20000410000 */
[----:B------:R-:W-:Y:S01]  /*aa10*/  LOP3.LUT R9, R9, R0, RZ, 0xc0, !PT ;  /* 0x0000000009097212 */ /* 0x000fe200078ec0ff */
[----:B------:R-:W-:Y:S01]  /*aa20*/  FMUL.FTZ R92, R92, R51 ;  /* 0x000000335c5c7220 */ /* 0x000fe20000410000 */
[----:B------:R-:W-:Y:S01]  /*aa30*/  F2FP.F16.F32.PACK_AB R0, R30, R29 ;  /* 0x0000001d1e00723e */ /* 0x000fe200000000ff */
[----:B------:R-:W-:Y:S01]  /*aa40*/  FMUL.FTZ R93, R93, R51 ;  /* 0x000000335d5d7220 */ /* 0x000fe20000410000 */
[----:B------:R-:W-:Y:S01]  /*aa50*/  FMUL.FTZ R95, R95, R50 ;  /* 0x000000325f5f7220 */ /* 0x000fe20000410000 */
[-C--:B------:R-:W-:Y:S01]  /*aa60*/  FMUL.FTZ R84, R84, R21.reuse ;  /* 0x0000001554547220 */ /* 0x080fe20000410000 */
[----:B------:R-:W-:Y:S01]  /*aa70*/  LOP3.LUT R6, R6, R0, RZ, 0xc0, !PT ;  /* 0x0000000006067212 */ /* 0x000fe200078ec0ff */
[C---:B---3--:R-:W-:Y:S01]  /*aa80*/  HMMA.16816.F32 R112, R8.reuse, R24, R112 ;  /* 0x000000180870723c */ /* 0x048fe20000001870 */
[--C-:B------:R-:W-:Y:S01]  /*aa90*/  HSET2.LE.AND R0, R19, R188.reuse, PT ;  /* 0x000000bc13007233 */ /* 0x100fe20003803000 */
[-C--:B------:R-:W-:Y:S01]  /*aaa0*/  FMUL.FTZ R85, R85, R21.reuse ;  /* 0x0000001555557220 */ /* 0x080fe20000410000 */
[-C--:B------:R-:W-:Y:S01]  /*aab0*/  FMUL.FTZ R96, R96, R21.reuse ;  /* 0x0000001560607220 */ /* 0x080fe20000410000 */
[----:B------:R-:W-:Y:S01]  /*aac0*/  FMUL.FTZ R97, R97, R21 ;  /* 0x0000001561617220 */ /* 0x000fe20000410000 */
[-C--:B------:R-:W-:Y:S01]  /*aad0*/  FMUL.FTZ R144, R144, R51.reuse ;  /* 0x0000003390907220 */ /* 0x080fe20000410000 */
[----:B------:R-:W-:Y:S01]  /*aae0*/  LOP3.LUT R7, R0, R2, RZ, 0xc0, !PT ;  /* 0x0000000200077212 */ /* 0x000fe200078ec0ff */
[----:B------:R-:W-:Y:S01]  /*aaf0*/  HMMA.16816.F32 R120, R8, R26, R120 ;  /* 0x0000001a0878723c */ /* 0x000fe20000001878 */
[--C-:B------:R-:W-:Y:S01]  /*ab00*/  HSET2.LE.AND R0, R18, R188.reuse, PT ;  /* 0x000000bc12007233 */ /* 0x100fe20003803000 */
[-C--:B------:R-:W-:Y:S01]  /*ab10*/  FMUL.FTZ R145, R145, R51.reuse ;  /* 0x0000003391917220 */ /* 0x080fe20000410000 */
[----:B------:R-:W-:Y:S01]  /*ab20*/  F2FP.F16.F32.PACK_AB R2, R43, R42 ;  /* 0x0000002a2b02723e */ /* 0x000fe200000000ff */
[-C--:B------:R-:W-:Y:S01]  /*ab30*/  FMUL.FTZ R148, R148, R51.reuse ;  /* 0x0000003394947220 */ /* 0x080fe20000410000 */
[-C--:B------:R-:W-:Y:S01]  /*ab40*/  FMUL.FTZ R149, R149, R51.reuse ;  /* 0x0000003395957220 */ /* 0x080fe20000410000 */
[-C--:B------:R-:W-:Y:S01]  /*ab50*/  FMUL.FTZ R156, R156, R51.reuse ;  /* 0x000000339c9c7220 */ /* 0x080fe20000410000 */
[----:B------:R-:W-:Y:S01]  /*ab60*/  LOP3.LUT R4, R0, R2, RZ, 0xc0, !PT ;  /* 0x0000000200047212 */ /* 0x000fe200078ec0ff */
[-C--:B------:R-:W-:Y:S01]  /*ab70*/  FMUL.FTZ R157, R157, R51.reuse ;  /* 0x000000339d9d7220 */ /* 0x080fe20000410000 */
[----:B------:R-:W-:Y:S01]  /*ab80*/  HSET2.LE.AND R0, R17, R188, PT ;  /* 0x000000bc11007233 */ /* 0x000fe20003803000 */
[----:B------:R-:W-:Y:S01]  /*ab90*/  FMUL.FTZ R168, R168, R51 ;  /* 0x00000033a8a87220 */ /* 0x000fe20000410000 */
[----:B------:R-:W1:Y:S01]  /*aba0*/  LDSM.16.MT88.4 R16, [R222+0x9000] ;  /* 0x00900000de10783b */ /* 0x000e620000004200 */
[----:B------:R-:W-:Y:S01]  /*abb0*/  F2FP.F16.F32.PACK_AB R2, R250, R251 ;  /* 0x000000fbfa02723e */ /* 0x000fe200000000ff */
[-C--:B------:R-:W-:Y:S01]  /*abc0*/  FMUL.FTZ R146, R146, R50.reuse ;  /* 0x0000003292927220 */ /* 0x080fe20000410000 */
[-C--:B------:R-:W-:Y:S01]  /*abd0*/  FMUL.FTZ R147, R147, R50.reuse ;  /* 0x0000003293937220 */ /* 0x080fe20000410000 */
[----:B------:R-:W-:Y:S01]  /*abe0*/  FMUL.FTZ R150, R150, R50 ;  /* 0x0000003296967220 */ /* 0x000fe20000410000 */
[----:B------:R-:W-:Y:S01]  /*abf0*/  LOP3.LUT R5, R0, R2, RZ, 0xc0, !PT ;  /* 0x0000000200057212 */ /* 0x000fe200078ec0ff */
        /* <DEDUP_REMOVED lines=10> */
[----:B------:R-:W-:Y:S01]  /*aca0*/  FMUL.FTZ R77, R77, R51 ;  /* 0x000000334d4d7220 */ /* 0x000fe20000410000 */
[-C--:B------:R-:W-:Y:S01]  /*acb0*/  FMUL.FTZ R170, R170, R50.reuse ;  /* 0x00000032aaaa7220 */ /* 0x080fe20000410000 */
[----:B------:R-:W-:Y:S01]  /*acc0*/  HMMA.16816.F32 R116, R4, R26, R116 ;  /* 0x0000001a0474723c */ /* 0x000fe20000001874 */
[----:B------:R-:W3:Y:S01]  /*acd0*/  LDSM.16.MT88.4 R24, [R222+0xa000] ;  /* 0x00a00000de18783b */ /* 0x000ee20000004200 */
[-C--:B------:R-:W-:Y:S01]  /*ace0*/  FMUL.FTZ R171, R171, R50.reuse ;  /* 0x00000032abab7220 */ /* 0x080fe20000410000 */
[-C--:B------:R-:W-:Y:S01]  /*acf0*/  FMUL.FTZ R74, R74, R50.reuse ;  /* 0x000000324a4a7220 */ /* 0x080fe20000410000 */
[-C--:B------:R-:W-:Y:S01]  /*ad00*/  FMUL.FTZ R75, R75, R50.reuse ;  /* 0x000000324b4b7220 */ /* 0x080fe20000410000 */
[-C--:B------:R-:W-:Y:S01]  /*ad10*/  FMUL.FTZ R78, R78, R50.reuse ;  /* 0x000000324e4e7220 */ /* 0x080fe20000410000 */
[----:B------:R-:W-:Y:S01]  /*ad20*/  FMUL.FTZ R79, R79, R50 ;  /* 0x000000324f4f7220 */ /* 0x000fe20000410000 */
[-C--:B------:R-:W-:Y:S01]  /*ad30*/  FMUL.FTZ R140, R140, R21.reuse ;  /* 0x000000158c8c7220 */ /* 0x080fe20000410000 */
[-C--:B------:R-:W-:Y:S01]  /*ad40*/  FMUL.FTZ R141, R141, R21.reuse ;  /* 0x000000158d8d7220 */ /* 0x080fe20000410000 */
[----:B--2---:R-:W-:Y:S01]  /*ad50*/  FFMA.FTZ R0, R67, UR40, -R12 ;  /* 0x0000002843007c23 */ /* 0x004fe2000801080c */
        /* <DEDUP_REMOVED lines=8> */
[----:B------:R-:W-:Y:S01]  /*ade0*/  IMAD.WIDE.U32 R2, R23, -0x2daee0ad, RZ ;  /* 0xd2511f5317027825 */ /* 0x000fe200078e00ff */
[----:B-1----:R-:W-:Y:S03]  /*adf0*/  HMMA.16816.F32 R60, R8, R16, R124 ;  /* 0x00000010083c723c */ /* 0x002fe6000000187c */
[----:B------:R-:W-:-:S02]  /*ae00*/  IMAD.MOV.U32 R23, RZ, RZ, R43 ;  /* 0x000000ffff177224 */ /* 0x000fc400078e002b */
[----:B------:R-:W-:Y:S01]  /*ae10*/  IMAD.MOV.U32 R174, RZ, RZ, R40 ;  /* 0x000000ffffae7224 */ /* 0x000fe200078e0028 */
[----:B------:R-:W-:Y:S01]  /*ae20*/  HMMA.16816.F32 R56, R8, R18, R136 ;  /* 0x000000120838723c */ /* 0x000fe20000001888 */
[----:B------:R-:W-:Y:S02]  /*ae30*/  IMAD.MOV.U32 R125, RZ, RZ, R39 ;  /* 0x000000ffff7d7224 */ /* 0x000fe400078e0027 */
[----:B------:R-:W-:Y:S02]  /*ae40*/  IMAD.MOV.U32 R124, RZ, RZ, R30 ;  /* 0x000000ffff7c7224 */ /* 0x000fe400078e001e */
[----:B------:R-:W-:Y:S01]  /*ae50*/  IMAD.MOV.U32 R39, RZ, RZ, R32 ;  /* 0x000000ffff277224 */ /* 0x000fe200078e0020 */
[----:B------:R-:W-:Y:S01]  /*ae60*/  HMMA.16816.F32 R128, R4, R16, R128 ;  /* 0x000000100480723c */ /* 0x000fe20000001880 */
[----:B------:R-:W-:Y:S02]  /*ae70*/  IMAD.MOV.U32 R139, RZ, RZ, R38 ;  /* 0x000000ffff8b7224 */ /* 0x000fe400078e0026 */
[----:B------:R-:W-:-:S02]  /*ae80*/  IMAD.MOV.U32 R137, RZ, RZ, R29 ;  /* 0x000000ffff897224 */ /* 0x000fc400078e001d */
[----:B------:R-:W-:Y:S01]  /*ae90*/  IMAD.MOV.U32 R138, RZ, RZ, R35 ;  /* 0x000000ffff8a7224 */ /* 0x000fe200078e0023 */
[----:B------:R-:W1:Y:S01]  /*aea0*/  LDSM.16.MT88.4 R28, [R220+0xb000] ;  /* 0x00b00000dc1c783b */ /* 0x000e620000004200 */
[----:B------:R-:W-:Y:S01]  /*aeb0*/  IMAD.MOV.U32 R136, RZ, RZ, R34 ;  /* 0x000000ffff887224 */ /* 0x000fe200078e0022 */
[C---:B------:R-:W-:Y:S01]  /*aec0*/  HMMA.16816.F32 R132, R4.reuse, R18, R132 ;  /* 0x000000120484723c */ /* 0x040fe20000001884 */
[----:B------:R-:W-:Y:S01]  /*aed0*/  IMAD.MOV.U32 R38, RZ, RZ, R33 ;  /* 0x000000ffff267224 */ /* 0x000fe200078e0021 */
[----:B------:R-:W2:Y:S01]  /*aee0*/  LDSM.16.MT88.4 R16, [R220+0xa000] ;  /* 0x00a00000dc10783b */ /* 0x000ea20000004200 */
[----:B------:R-:W-:Y:S02]  /*aef0*/  IMAD.MOV.U32 R126, RZ, RZ, R244 ;  /* 0x000000ffff7e7224 */ /* 0x000fe400078e00f4 */
[----:B------:R4:W-:Y:S01]  /*af00*/  MUFU.EX2 R244, R0 ;  /* 0x0000000000f47308 */ /* 0x0009e20000000800 */
[----:B------:R-:W5:Y:S01]  /*af10*/  LDSM.16.MT88.4 R32, [R222+0xb000] ;  /* 0x00b00000de20783b */ /* 0x000f620000004200 */
[----:B------:R-:W-:Y:S01]  /*af20*/  IMAD.MOV.U32 R127, RZ, RZ, R245 ;  /* 0x000000ffff7f7224 */ /* 0x000fe200078e00f5 */
[----:B---3--:R-:W-:Y:S01]  /*af30*/  HMMA.16816.F32 R156, R4, R24, R156 ;  /* 0x00000018049c723c */ /* 0x008fe2000000189c */
[----:B------:R-:W-:-:S02]  /*af40*/  IMAD.MOV.U32 R43, RZ, RZ, R38 ;  /* 0x000000ffff2b7224 */ /* 0x000fc400078e0026 */
[----:B------:R-:W-:-:S03]  /*af50*/  IMAD.MOV.U32 R205, RZ, RZ, R39 ;  /* 0x000000ffffcd7224 */ /* 0x000fc600078e0027 */
[----:B------:R-:W-:Y:S06]  /*af60*/  HMMA.16816.F32 R168, R4, R26, R168 ;  /* 0x0000001a04a8723c */ /* 0x000fec00000018a8 */
[----:B------:R-:W-:Y:S01]  /*af70*/  HMMA.16816.F32 R160, R8, R24, R160 ;  /* 0x0000001808a0723c */ /* 0x000fe200000018a0 */
[----:B----4-:R-:W-:Y:S01]  /*af80*/  FFMA.FTZ R0, R53, UR40, -R12 ;  /* 0x0000002835007c23 */ /* 0x010fe2000801080c */
[----:B------:R-:W-:-:S03]  /*af90*/  IMAD.MOV.U32 R53, RZ, RZ, R41 ;  /* 0x000000ffff357224 */ /* 0x000fc600078e0029 */
[----:B------:R3:W-:Y:S01]  /*afa0*/  MUFU.EX2 R245, R0 ;  /* 0x0000000000f57308 */ /* 0x0007e20000000800 */
[C---:B------:R-:W-:Y:S01]  /*afb0*/  HMMA.16816.F32 R164, R8.reuse, R26, R164 ;  /* 0x0000001a08a4723c */ /* 0x040fe200000018a4 */
[----:B------:R-:W-:Y:S05]  /*afc0*/  LDSM.16.MT88.4 R24, [R222+0x9400] ;  /* 0x00940000de18783b */ /* 0x000fea0000004200 */
[----:B-1----:R-:W-:Y:S01]  /*afd0*/  HMMA.16816.F32 R104, R8, R28, R68 ;  /* 0x0000001c0868723c */ /* 0x002fe20000001844 */
[----:B---3--:R-:W-:Y:S01]  /*afe0*/  FFMA.FTZ R0, R48, UR40, -R12 ;  /* 0x0000002830007c23 */ /* 0x008fe2000801080c */
[----:B------:R-:W-:-:S04]  /*aff0*/  IMAD.MOV.U32 R48, RZ, RZ, R242 ;  /* 0x000000ffff307224 */ /* 0x000fc800078e00f2 */
[C---:B--2---:R-:W-:Y:S01]  /*b000*/  HMMA.16816.F32 R144, R4.reuse, R16, R144 ;  /* 0x000000100490723c */ /* 0x044fe20000001890 */
[----:B------:R-:W-:Y:S01]  /*b010*/  IMAD.MOV.U32 R70, RZ, RZ, R240 ;  /* 0x000000ffff467224 */ /* 0x000fe200078e00f0 */
[----:B------:R1:W2:Y:S01]  /*b020*/  MUFU.EX2 R246, R0 ;  /* 0x0000000000f67308 */ /* 0x0002a20000000800 */
[----:B------:R-:W-:Y:S02]  /*b030*/  IMAD.MOV.U32 R71, RZ, RZ, R241 ;  /* 0x000000ffff477224 */ /* 0x000fe400078e00f1 */
[----:B------:R-:W-:Y:S01]  /*b040*/  IMAD.MOV.U32 R176, RZ, RZ, R70 ;  /* 0x000000ffffb07224 */ /* 0x000fe200078e0046 */
[C---:B-----5:R-:W-:Y:S06]  /*b050*/  HMMA.16816.F32 R88, R4.reuse, R32, R88 ;  /* 0x000000200458723c */ /* 0x060fec0000001858 */
[----:B------:R-:W-:Y:S06]  /*b060*/  HMMA.16816.F32 R92, R4, R34, R92 ;  /* 0x00000022045c723c */ /* 0x000fec000000185c */
[----:B------:R-:W-:Y:S01]  /*b070*/  HMMA.16816.F32 R84, R8, R32, R84 ;  /* 0x000000200854723c */ /* 0x000fe20000001854 */
[----:B-1----:R-:W-:Y:S01]  /*b080*/  FFMA.FTZ R0, R175, UR40, -R14 ;  /* 0x00000028af007c23 */ /* 0x002fe2000801080e */
[----:B------:R-:W-:-:S03]  /*b090*/  IMAD.MOV.U32 R175, RZ, RZ, R42 ;  /* 0x000000ffffaf7224 */ /* 0x000fc600078e002a */
[----:B------:R1:W-:Y:S01]  /*b0a0*/  MUFU.EX2 R242, R0 ;  /* 0x0000000000f27308 */ /* 0x0003e20000000800 */
[----:B------:R-:W-:Y:S01]  /*b0b0*/  HMMA.16816.F32 R96, R8, R34, R96 ;  /* 0x000000220860723c */ /* 0x000fe20000001860 */
[----:B------:R-:W3:Y:S05]  /*b0c0*/  LDSM.16.MT88.4 R32, [R220+0x9400] ;  /* 0x00940000dc20783b */ /* 0x000eea0000004200 */
[C---:B------:R-:W-:Y:S06]  /*b0d0*/  HMMA.16816.F32 R148, R4.reuse, R18, R148 ;  /* 0x000000120494723c */ /* 0x040fec0000001894 */
[----:B------:R-:W-:Y:S01]  /*b0e0*/  HMMA.16816.F32 R72, R4, R28, R72 ;  /* 0x0000001c0448723c */ /* 0x000fe20000001848 */
[----:B-1----:R-:W-:-:S05]  /*b0f0*/  FFMA.FTZ R0, R66, UR40, -R14 ;  /* 0x0000002842007c23 */ /* 0x002fca000801080e */
[----:B------:R-:W-:Y:S01]  /*b100*/  HMMA.16816.F32 R76, R4, R30, R76 ;  /* 0x0000001e044c723c */ /* 0x000fe2000000184c */
[----:B------:R1:W-:Y:S05]  /*b110*/  MUFU.EX2 R240, R0 ;  /* 0x0000000000f07308 */ /* 0x0003ea0000000800 */
[C---:B------:R-:W-:Y:S01]  /*b120*/  HMMA.16816.F32 R140, R8.reuse, R16, R140 ;  /* 0x00000010088c723c */ /* 0x040fe2000000188c */
[C---:B------:R-:W-:Y:S02]  /*b130*/  LOP3.LUT R4, R2.reuse, 0xffff, RZ, 0xc0, !PT ;  /* 0x0000ffff02047812 */ /* 0x040fe400078ec0ff */
[----:B------:R-:W-:Y:S02]  /*b140*/  LOP3.LUT R5, R2, 0xff, RZ, 0xc0, !PT ;  /* 0x000000ff02057812 */ /* 0x000fe400078ec0ff */
[----:B------:R-:W-:Y:S01]  /*b150*/  SHF.R.U32.HI R4, RZ, 0x8, R4 ;  /* 0x00000008ff047819 */ /* 0x000fe20000011604 */
[----:B------:R-:W-:Y:S01]  /*b160*/  HMMA.16816.F32 R152, R8, R18, R152 ;  /* 0x000000120898723c */ /* 0x000fe20000001898 */
[----:B------:R-:W4:Y:S02]  /*b170*/  LDSM.16.MT88.4 R16, [R220+0xa400] ;  /* 0x00a40000dc10783b */ /* 0x000f240000004200 */
[----:B------:R-:W-:-:S03]  /*b180*/  PRMT R4, R5, 0x5410, R4 ;  /* 0x0000541005047816 */ /* 0x000fc60000000004 */
[----:B------:R-:W-:Y:S01]  /*b190*/  HMMA.16816.F32 R100, R8, R30, R80 ;  /* 0x0000001e0864723c */ /* 0x000fe20000001850 */
[----:B-1----:R-:W-:Y:S01]  /*b1a0*/  FFMA.FTZ R0, R65, UR40, -R14 ;  /* 0x0000002841007c23 */ /* 0x002fe2000801080e */
[----:B------:R-:W1:Y:S03]  /*b1b0*/  LDSM.16.MT88.4 R28, [R222+0xa400] ;  /* 0x00a40000de1c783b */ /* 0x000e660000004200 */
[----:B------:R5:W3:Y:S02]  /*b1c0*/  MUFU.EX2 R241, R0 ;  /* 0x0000000000f17308 */ /* 0x000ae40000000800 */
[----:B------:R-:W-:Y:S02]  /*b1d0*/  SHF.R.U32.HI R9, RZ, 0x18, R2 ;  /* 0x00000018ff097819 */ /* 0x000fe40000011602 */
[----:B-----5:R-:W-:Y:S02]  /*b1e0*/  LOP3.LUT R0, R3, UR32, R36, 0x96, !PT ;  /* 0x0000002003007c12 */ /* 0x020fe4000f8e9624 */
[----:B------:R-:W-:Y:S01]  /*b1f0*/  SHF.R.U32.HI R3, RZ, 0x10, R2 ;  /* 0x00000010ff037819 */ /* 0x000fe20000011602 */
[----:B------:R-:W-:Y:S01]  /*b200*/  FFMA.FTZ R2, R191, UR40, -R14 ;  /* 0x00000028bf027c23 */ /* 0x000fe2000801080e */
[C---:B------:R-:W-:Y:S01]  /*b210*/  LOP3.LUT R6, R0.reuse, 0xff, RZ, 0xc0, !PT ;  /* 0x000000ff00067812 */ /* 0x040fe200078ec0ff */
[----:B------:R-:W5:Y:S01]  /*b220*/  LDSM.16.MT88.4 R36, [R220+0xb400] ;  /* 0x00b40000dc24783b */ /* 0x000f620000004200 */
[----:B------:R-:W-:Y:S01]  /*b230*/  LOP3.LUT R8, R3, 0xff, RZ, 0xc0, !PT ;  /* 0x000000ff03087812 */ /* 0x000fe200078ec0ff */
[----:B------:R2:W4:Y:S01]  /*b240*/  MUFU.EX2 R239, R2 ;  /* 0x0000000200ef7308 */ /* 0x0005220000000800 */
[----:B------:R-:W-:-:S02]  /*b250*/  LOP3.LUT R3, R0, 0xffff, RZ, 0xc0, !PT ;  /* 0x0000ffff00037812 */ /* 0x000fc400078ec0ff */
[----:B------:R-:W-:Y:S02]  /*b260*/  SHF.R.U32.HI R7, RZ, 0x18, R0 ;  /* 0x00000018ff077819 */ /* 0x000fe40000011600 */
[----:B------:R-:W-:-:S04]  /*b270*/  SHF.R.U32.HI R5, RZ, 0x8, R3 ;  /* 0x00000008ff057819 */ /* 0x000fc80000011603 */
[----:B------:R-:W-:Y:S02]  /*b280*/  PRMT R5, R6, 0x5410, R5 ;  /* 0x0000541006057816 */ /* 0x000fe40000000005 */
[----:B--2---:R-:W-:Y:S02]  /*b290*/  SHF.R.U32.HI R2, RZ, 0x10, R0 ;  /* 0x00000010ff027819 */ /* 0x004fe40000011600 */
[----:B------:R-:W-:Y:S02]  /*b2a0*/  HSET2.LE.AND R0, R4, R188, PT ;  /* 0x000000bc04007233 */ /* 0x000fe40003803000 */
[----:B------:R-:W-:Y:S02]  /*b2b0*/  LOP3.LUT R3, R2, 0xff, RZ, 0xc0, !PT ;  /* 0x000000ff02037812 */ /* 0x000fe400078ec0ff */
[----:B------:R-:W-:Y:S02]  /*b2c0*/  F2FP.F16.F32.PACK_AB R2, R246, R245 ;  /* 0x000000f5f602723e */ /* 0x000fe400000000ff */
[----:B------:R-:W-:-:S02]  /*b2d0*/  PRMT R4, R8, 0x5410, R9 ;  /* 0x0000541008047816 */ /* 0x000fc40000000009 */
[----:B------:R-:W-:Y:S02]  /*b2e0*/  PRMT R7, R3, 0x5410, R7 ;  /* 0x0000541003077816 */ /* 0x000fe40000000007 */
[----:B------:R-:W-:Y:S02]  /*b2f0*/  LOP3.LUT R6, R0, R2, RZ, 0xc0, !PT ;  /* 0x0000000200067212 */ /* 0x000fe400078ec0ff */
[--C-:B------:R-:W-:Y:S02]  /*b300*/  HSET2.LE.AND R3, R5, R188.reuse, PT ;  /* 0x000000bc05037233 */ /* 0x100fe40003803000 */
[--C-:B------:R-:W-:Y:S02]  /*b310*/  HSET2.LE.AND R0, R4, R188.reuse, PT ;  /* 0x000000bc04007233 */ /* 0x100fe40003803000 */
[----:B------:R-:W-:Y:S02]  /*b320*/  HSET2.LE.AND R5, R7, R188, PT ;  /* 0x000000bc07057233 */ /* 0x000fe40003803000 */
[----:B---3--:R-:W-:-:S02]  /*b330*/  F2FP.F16.F32.PACK_AB R2, R241, R240 ;  /* 0x000000f0f102723e */ /* 0x008fc400000000ff */
[----:B------:R-:W-:Y:S02]  /*b340*/  F2FP.F16.F32.PACK_AB R4, R244, R243 ;  /* 0x000000f3f404723e */ /* 0x000fe400000000ff */
[----:B----4-:R-:W-:Y:S02]  /*b350*/  F2FP.F16.F32.PACK_AB R8, R239, R242 ;  /* 0x000000f2ef08723e */ /* 0x010fe400000000ff */
[----:B------:R-:W-:Y:S01]  /*b360*/  LOP3.LUT R7, R0, R2, RZ, 0xc0, !PT ;  /* 0x0000000200077212 */ /* 0x000fe200078ec0ff */
[----:B------:R-:W-:Y:S01]  /*b370*/  FFMA.FTZ R0, R198, UR40, -R15 ;  /* 0x00000028c6007c23 */ /* 0x000fe2000801080f */
[----:B------:R-:W-:Y:S02]  /*b380*/  LOP3.LUT R4, R3, R4, RZ, 0xc0, !PT ;  /* 0x0000000403047212 */ /* 0x000fe400078ec0ff */
[----:B------:R-:W-:Y:S01]  /*b390*/  LOP3.LUT R5, R5, R8, RZ, 0xc0, !PT ;  /* 0x0000000805057212 */ /* 0x000fe200078ec0ff */
[----:B------:R2:W-:Y:S01]  /*b3a0*/  MUFU.EX2 R198, R0 ;  /* 0x0000000000c67308 */ /* 0x0005e20000000800 */
[----:B------:R-:W-:Y:S01]  /*b3b0*/  LOP3.LUT R2, R177, UR14, R238, 0x96, !PT ;  /* 0x0000000eb1027c12 */ /* 0x000fe2000f8e96ee */
[----:B------:R-:W-:-:S04]  /*b3c0*/  IMAD.MOV.U32 R177, RZ, RZ, R71 ;  /* 0x000000ffffb17224 */ /* 0x000fc800078e0047 */
[----:B------:R-:W-:Y:S01]  /*b3d0*/  HMMA.16816.F32 R80, R4, R32, R108 ;  /* 0x000000200450723c */ /* 0x000fe2000000186c */
[----:B------:R-:W-:-:S05]  /*b3e0*/  IMAD.WIDE.U32 R2, R2, -0x2daee0ad, RZ ;  /* 0xd2511f5302027825 */ /* 0x000fca00078e00ff */
[C---:B------:R-:W-:Y:S01]  /*b3f0*/  HMMA.16816.F32 R116, R4.reuse, R34, R116 ;  /* 0x000000220474723c */ /* 0x040fe20000001874 */
[----:B------:R-:W-:Y:S02]  /*b400*/  IMAD.MOV.U32 R109, RZ, RZ, R43 ;  /* 0x000000ffff6d7224 */ /* 0x000fe400078e002b */
[----:B------:R-:W3:Y:S01]  /*b410*/  LDSM.16.MT88.4 R40, [R222+0xb400] ;  /* 0x00b40000de28783b */ /* 0x000ee20000004200 */
[----:B------:R-:W-:Y:S02]  /*b420*/  IMAD.MOV.U32 R108, RZ, RZ, R205 ;  /* 0x000000ffff6c7224 */ /* 0x000fe400078e00cd */
[----:B--2---:R-:W-:Y:S01]  /*b430*/  FFMA.FTZ R0, R197, UR40, -R15 ;  /* 0x00000028c5007c23 */ /* 0x004fe2000801080f */
[----:B------:R-:W-:Y:S01]  /*b440*/  HMMA.16816.F32 R128, R4, R24, R128 ;  /* 0x000000180480723c */ /* 0x000fe20000001880 */
[----:B------:R-:W-:Y:S02]  /*b450*/  IMAD.MOV.U32 R110, RZ, RZ, R190 ;  /* 0x000000ffff6e7224 */ /* 0x000fe400078e00be */
[----:B------:R2:W-:Y:S01]  /*b460*/  MUFU.EX2 R205, R0 ;  /* 0x0000000000cd7308 */ /* 0x0005e20000000800 */
[----:B------:R-:W-:-:S02]  /*b470*/  IMAD.MOV.U32 R176, RZ, RZ, R109 ;  /* 0x000000ffffb07224 */ /* 0x000fc400078e006d */
[C---:B------:R-:W-:Y:S01]  /*b480*/  HMMA.16816.F32 R132, R4.reuse, R26, R132 ;  /* 0x0000001a0484723c */ /* 0x040fe20000001884 */
[----:B------:R-:W-:Y:S02]  /*b490*/  IMAD.MOV.U32 R109, RZ, RZ, R138 ;  /* 0x000000ffff6d7224 */ /* 0x000fe400078e008a */
[----:B------:R-:W-:Y:S02]  /*b4a0*/  IMAD.MOV.U32 R138, RZ, RZ, R13 ;  /* 0x000000ffff8a7224 */ /* 0x000fe400078e000d */
[----:B------:R-:W-:Y:S01]  /*b4b0*/  IMAD.MOV.U32 R111, RZ, RZ, R64 ;  /* 0x000000ffff6f7224 */ /* 0x000fe200078e0040 */
[C---:B------:R-:W-:Y:S06]  /*b4c0*/  HMMA.16816.F32 R144, R4.reuse, R16, R144 ;  /* 0x000000100490723c */ /* 0x040fec0000001890 */
[----:B------:R-:W-:Y:S01]  /*b4d0*/  HMMA.16816.F32 R148, R4, R18, R148 ;  /* 0x000000120494723c */ /* 0x000fe20000001894 */
[----:B--2---:R-:W-:-:S04]  /*b4e0*/  FFMA.FTZ R0, R196, UR40, -R15 ;  /* 0x00000028c4007c23 */ /* 0x004fc8000801080f */
[----:B------:R2:W-:Y:S01]  /*b4f0*/  MUFU.EX2 R238, R0 ;  /* 0x0000000000ee7308 */ /* 0x0005e20000000800 */
[C---:B-1----:R-:W-:Y:S06]  /*b500*/  HMMA.16816.F32 R156, R4.reuse, R28, R156 ;  /* 0x0000001c049c723c */ /* 0x042fec000000189c */
[C---:B------:R-:W-:Y:S06]  /*b510*/  HMMA.16816.F32 R168, R4.reuse, R30, R168 ;  /* 0x0000001e04a8723c */ /* 0x040fec00000018a8 */
[----:B-----5:R-:W-:Y:S01]  /*b520*/  HMMA.16816.F32 R72, R4, R36, R72 ;  /* 0x000000240448723c */ /* 0x020fe20000001848 */
[----:B--2---:R-:W-:-:S05]  /*b530*/  LOP3.LUT R0, R3, UR32, R204, 0x96, !PT ;  /* 0x0000002003007c12 */ /* 0x004fca000f8e96cc */
[----:B------:R-:W-:Y:S01]  /*b540*/  HMMA.16816.F32 R76, R4, R38, R76 ;  /* 0x00000026044c723c */ /* 0x000fe2000000184c */
[----:B------:R-:W-:-:S04]  /*b550*/  LOP3.LUT R3, R2, 0xffff, RZ, 0xc0, !PT ;  /* 0x0000ffff02037812 */ /* 0x000fc800078ec0ff */
[----:B------:R-:W-:Y:S01]  /*b560*/  SHF.R.U32.HI R3, RZ, 0x8, R3 ;  /* 0x00000008ff037819 */ /* 0x000fe20000011603 */
[C---:B---3--:R-:W-:Y:S06]  /*b570*/  HMMA.16816.F32 R88, R4.reuse, R40, R88 ;  /* 0x000000280458723c */ /* 0x048fec0000001858 */
[----:B------:R-:W-:Y:S07]  /*b580*/  HMMA.16816.F32 R92, R4, R42, R92 ;  /* 0x0000002a045c723c */ /* 0x000fee000000185c */
[----:B------:R-:W-:Y:S01]  /*b590*/  LOP3.LUT R7, R2, 0xff, RZ, 0xc0, !PT ;  /* 0x000000ff02077812 */ /* 0x000fe200078ec0ff */
[----:B------:R-:W-:Y:S01]  /*b5a0*/  FFMA.FTZ R4, R49, UR40, -R15 ;  /* 0x0000002831047c23 */ /* 0x000fe2000801080f */
[----:B------:R-:W-:-:S02]  /*b5b0*/  SHF.R.U32.HI R6, RZ, 0x10, R2 ;  /* 0x00000010ff067819 */ /* 0x000fc40000011602 */
[----:B------:R-:W-:Y:S01]  /*b5c0*/  SHF.R.U32.HI R5, RZ, 0x18, R2 ;  /* 0x00000018ff057819 */ /* 0x000fe20000011602 */
[----:B------:R-:W-:Y:S01]  /*b5d0*/  FFMA.FTZ R2, R185, UR40, -R20 ;  /* 0x00000028b9027c23 */ /* 0x000fe20008010814 */
[----:B------:R-:W-:Y:S01]  /*b5e0*/  PRMT R7, R7, 0x5410, R3 ;  /* 0x0000541007077816 */ /* 0x000fe20000000003 */
[----:B------:R1:W2:Y:S01]  /*b5f0*/  MUFU.EX2 R204, R4 ;  /* 0x0000000400cc7308 */ /* 0x0002a20000000800 */
[----:B------:R-:W-:-:S04]  /*b600*/  LOP3.LUT R3, R6, 0xff, RZ, 0xc0, !PT ;  /* 0x000000ff06037812 */ /* 0x000fc800078ec0ff */
[----:B------:R-:W-:Y:S02]  /*b610*/  PRMT R6, R3, 0x5410, R5 ;  /* 0x0000541003067816 */ /* 0x000fe40000000005 */
[C---:B------:R-:W-:Y:S01]  /*b620*/  LOP3.LUT R3, R0.reuse, 0xffff, RZ, 0xc0, !PT ;  /* 0x0000ffff00037812 */ /* 0x040fe200078ec0ff */
[----:B------:R3:W-:Y:S01]  /*b630*/  MUFU.EX2 R197, R2 ;  /* 0x0000000200c57308 */ /* 0x0007e20000000800 */
[----:B------:R-:W-:Y:S02]  /*b640*/  LOP3.LUT R5, R0, 0xff, RZ, 0xc0, !PT ;  /* 0x000000ff00057812 */ /* 0x000fe400078ec0ff */
[----:B------:R-:W-:-:S04]  /*b650*/  SHF.R.U32.HI R3, RZ, 0x8, R3 ;  /* 0x00000008ff037819 */ /* 0x000fc80000011603 */
[----:B------:R-:W-:Y:S02]  /*b660*/  PRMT R5, R5, 0x5410, R3 ;  /* 0x0000541005057816 */ /* 0x000fe40000000003 */
[----:B-1----:R-:W-:Y:S01]  /*b670*/  SHF.R.U32.HI R4, RZ, 0x18, R0 ;  /* 0x00000018ff047819 */ /* 0x002fe20000011600 */
[----:B---3--:R-:W-:-:S04]  /*b680*/  FFMA.FTZ R2, R184, UR40, -R20 ;  /* 0x00000028b8027c23 */ /* 0x008fc80008010814 */
[----:B------:R1:W3:Y:S02]  /*b690*/  MUFU.EX2 R196, R2 ;  /* 0x0000000200c47308 */ /* 0x0002e40000000800 */
[----:B-1----:R-:W-:-:S04]  /*b6a0*/  SHF.R.U32.HI R2, RZ, 0x10, R0 ;  /* 0x00000010ff027819 */ /* 0x002fc80000011600 */
[----:B------:R-:W-:Y:S01]  /*b6b0*/  LOP3.LUT R0, R2, 0xff, RZ, 0xc0, !PT ;  /* 0x000000ff02007812 */ /* 0x000fe200078ec0ff */
[----:B------:R-:W-:Y:S01]  /*b6c0*/  FFMA.FTZ R2, R200, UR40, -R20 ;  /* 0x00000028c8027c23 */ /* 0x000fe20008010814 */
[----:B------:R-:W-:Y:S02]  /*b6d0*/  IMAD.MOV.U32 R200, RZ, RZ, R136 ;  /* 0x000000ffffc87224 */ /* 0x000fe400078e0088 */
[----:B------:R-:W-:Y:S01]  /*b6e0*/  PRMT R3, R0, 0x5410, R4 ;  /* 0x0000541000037816 */ /* 0x000fe20000000004 */
[----:B------:R1:W-:Y:S01]  /*b6f0*/  MUFU.EX2 R191, R2 ;  /* 0x0000000200bf7308 */ /* 0x0003e20000000800 */
[----:B------:R-:W-:Y:S01]  /*b700*/  HSET2.LE.AND R0, R7, R188, PT ;  /* 0x000000bc07007233 */ /* 0x000fe20003803000 */
[----:B------:R-:W-:Y:S02]  /*b710*/  IMAD.MOV.U32 R136, RZ, RZ, R125 ;  /* 0x000000ffff887224 */ /* 0x000fe400078e007d */
[----:B-1----:R-:W-:Y:S01]  /*b720*/  FFMA.FTZ R2, R199, UR40, -R20 ;  /* 0x00000028c7027c23 */ /* 0x002fe20008010814 */
[----:B------:R-:W-:-:S03]  /*b730*/  IMAD.MOV.U32 R199, RZ, RZ, R48 ;  /* 0x000000ffffc77224 */ /* 0x000fc600078e0030 */
        /* <DEDUP_REMOVED lines=12> */
[----:B------:R-:W-:-:S05]  /*b800*/  IMAD.U32 R0, RZ, RZ, UR37 ;  /* 0x00000025ff007e24 */ /* 0x000fca000f8e00ff */
[----:B------:R-:W-:Y:S01]  /*b810*/  LOP3.LUT R0, R177, UR41, R0, 0x96, !PT ;  /* 0x00000029b1007c12 */ /* 0x000fe2000f8e9600 */
[----:B------:R-:W-:Y:S01]  /*b820*/  IMAD.MOV.U32 R177, RZ, RZ, R108 ;  /* 0x000000ffffb17224 */ /* 0x000fe200078e006c */
[----:B------:R-:W-:Y:S01]  /*b830*/  HMMA.16816.F32 R68, R8, R32, R112 ;  /* 0x000000200844723c */ /* 0x000fe20000001870 */
[----:B------:R-:W-:Y:S02]  /*b840*/  IMAD.MOV.U32 R108, RZ, RZ, R137 ;  /* 0x000000ffff6c7224 */ /* 0x000fe400078e0089 */
[----:B------:R-:W-:-:S03]  /*b850*/  IMAD.WIDE.U32 R48, R0, -0x326172a9, RZ ;  /* 0xcd9e8d5700307825 */ /* 0x000fc600078e00ff */
[C---:B------:R-:W-:Y:S01]  /*b860*/  HMMA.16816.F32 R140, R8.reuse, R16, R140 ;  /* 0x00000010088c723c */ /* 0x040fe2000000188c */
        /* <DEDUP_REMOVED lines=15> */
[----:B------:R-:W-:Y:S01]  /*b960*/  HMMA.16816.F32 R56, R8, R26, R56 ;  /* 0x0000001a0838723c */ /* 0x000fe20000001838 */
[----:B------:R-:W1:Y:S01]  /*b970*/  LDSM.16.MT88.4 R24, [R220+0x9800] ;  /* 0x00980000dc18783b */ /* 0x000e620000004200 */
[----:B------:R-:W-:Y:S01]  /*b980*/  IMAD.WIDE.U32 R22, R0, -0x326172a9, RZ ;  /* 0xcd9e8d5700167825 */ /* 0x000fe200078e00ff */
[----:B------:R-:W-:-:S03]  /*b990*/  LOP3.LUT R5, R5, UR18, R44, 0x96, !PT ;  /* 0x0000001205057c12 */ /* 0x000fc6000f8e962c */
[----:B------:R-:W-:Y:S01]  /*b9a0*/  FFMA.FTZ R0, R180, UR40, -R12 ;  /* 0x00000028b4007c23 */ /* 0x000fe2000801080c */
[----:B------:R-:W-:Y:S01]  /*b9b0*/  IMAD.MOV.U32 R139, RZ, RZ, R189 ;  /* 0x000000ffff8b7224 */ /* 0x000fe200078e00bd */
[C---:B------:R-:W-:Y:S01]  /*b9c0*/  HMMA.16816.F32 R152, R8.reuse, R18, R152 ;  /* 0x000000120898723c */ /* 0x040fe20000001898 */
[----:B------:R2:W-:Y:S01]  /*b9d0*/  MUFU.EX2 R189, R3 ;  /* 0x0000000300bd7308 */ /* 0x0005e20000000800 */
[----:B------:R-:W-:Y:S02]  /*b9e0*/  IMAD.MOV.U32 R122, RZ, RZ, R126 ;  /* 0x000000ffff7a7224 */ /* 0x000fe400078e007e */
[----:B------:R-:W-:Y:S02]  /*b9f0*/  IMAD.MOV.U32 R114, RZ, RZ, R111 ;  /* 0x000000ffff727224 */ /* 0x000fe400078e006f */
[----:B------:R-:W-:Y:S01]  /*ba00*/  HMMA.16816.F32 R160, R8, R28, R160 ;  /* 0x0000001c08a0723c */ /* 0x000fe200000018a0 */
[----:B------:R-:W-:Y:S02]  /*ba10*/  IMAD.MOV.U32 R111, RZ, RZ, R124 ;  /* 0x000000ffff6f7224 */ /* 0x000fe400078e007c */
[----:B------:R3:W4:Y:S01]  /*ba20*/  MUFU.EX2 R186, R0 ;  /* 0x0000000000ba7308 */ /* 0x0007220000000800 */
[----:B------:R-:W-:-:S02]  /*ba30*/  IMAD.MOV.U32 R123, RZ, RZ, R127 ;  /* 0x000000ffff7b7224 */ /* 0x000fc400078e007f */
[C---:B------:R-:W-:Y:S01]  /*ba40*/  HMMA.16816.F32 R164, R8.reuse, R30, R164 ;  /* 0x0000001e08a4723c */ /* 0x040fe200000018a4 */
[----:B------:R-:W5:Y:S01]  /*ba50*/  LDSM.16.MT88.4 R28, [R220+0xa800] ;  /* 0x00a80000dc1c783b */ /* 0x000f620000004200 */
[----:B------:R-:W-:Y:S02]  /*ba60*/  IMAD.MOV.U32 R248, RZ, RZ, R177 ;  /* 0x000000fffff87224 */ /* 0x000fe400078e00b1 */
[----:B------:R-:W-:Y:S01]  /*ba70*/  IMAD.MOV.U32 R120, RZ, RZ, R176 ;  /* 0x000000ffff787224 */ /* 0x000fe200078e00b0 */
[----:B--2---:R-:W-:Y:S01]  /*ba80*/  LOP3.LUT R3, R23, UR16, R4, 0x96, !PT ;  /* 0x0000001017037c12 */ /* 0x004fe2000f8e9604 */
[----:B------:R-:W-:Y:S01]  /*ba90*/  IMAD.WIDE.U32 R4, R5, -0x2daee0ad, RZ ;  /* 0xd2511f5305047825 */ /* 0x000fe200078e00ff */
[----:B------:R-:W-:Y:S03]  /*baa0*/  HMMA.16816.F32 R104, R8, R36, R104 ;  /* 0x000000240868723c */ /* 0x000fe60000001868 */
[----:B------:R-:W-:Y:S01]  /*bab0*/  IMAD.WIDE.U32 R44, R3, -0x2daee0ad, RZ ;  /* 0xd2511f53032c7825 */ /* 0x000fe200078e00ff */
[----:B------:R-:W-:-:S03]  /*bac0*/  LOP3.LUT R6, R5, UR15, R2, 0x96, !PT ;  /* 0x0000000f05067c12 */ /* 0x000fc6000f8e9602 */
[----:B---3--:R-:W-:Y:S01]  /*bad0*/  FFMA.FTZ R0, R179, UR40, -R12 ;  /* 0x00000028b3007c23 */ /* 0x008fe2000801080c */
[C---:B------:R-:W-:Y:S01]  /*bae0*/  HMMA.16816.F32 R100, R8.reuse, R38, R100 ;  /* 0x000000260864723c */ /* 0x040fe20000001864 */
[----:B------:R-:W-:Y:S01]  /*baf0*/  LOP3.LUT R2, R45, UR13, R4, 0x96, !PT ;  /* 0x0000000d2d027c12 */ /* 0x000fe2000f8e9604 */
[----:B------:R-:W-:Y:S01]  /*bb00*/  IMAD.WIDE.U32 R46, R6, -0x326172a9, RZ ;  /* 0xcd9e8d57062e7825 */ /* 0x000fe200078e00ff */
[----:B------:R2:W-:Y:S03]  /*bb10*/  MUFU.EX2 R185, R0 ;  /* 0x0000000000b97308 */ /* 0x0005e60000000800 */
[----:B------:R-:W-:Y:S01]  /*bb20*/  FFMA.FTZ R4, R187, UR40, -R14 ;  /* 0x00000028bb047c23 */ /* 0x000fe2000801080e */
[----:B------:R-:W-:Y:S01]  /*bb30*/  LDSM.16.MT88.4 R36, [R220+0xb800] ;  /* 0x00b80000dc24783b */ /* 0x000fe20000004200 */
[----:B------:R-:W-:Y:S01]  /*bb40*/  IMAD.WIDE.U32 R2, R2, -0x326172a9, RZ ;  /* 0xcd9e8d5702027825 */ /* 0x000fe200078e00ff */
[C---:B------:R-:W-:Y:S03]  /*bb50*/  HMMA.16816.F32 R84, R8.reuse, R40, R84 ;  /* 0x000000280854723c */ /* 0x040fe60000001854 */
[----:B------:R-:W-:Y:S01]  /*bb60*/  IMAD.MOV.U32 R187, RZ, RZ, R175 ;  /* 0x000000ffffbb7224 */ /* 0x000fe200078e00af */
[----:B------:R-:W-:Y:S01]  /*bb70*/  LOP3.LUT R5, R2, 0xff, RZ, 0xc0, !PT ;  /* 0x000000ff02057812 */ /* 0x000fe200078ec0ff */
[----:B------:R3:W-:Y:S01]  /*bb80*/  MUFU.EX2 R180, R4 ;  /* 0x0000000400b47308 */ /* 0x0007e20000000800 */
[--C-:B------:R-:W-:Y:S01]  /*bb90*/  SHF.R.U32.HI R7, RZ, 0x10, R2.reuse ;  /* 0x00000010ff077819 */ /* 0x100fe20000011602 */
[----:B------:R-:W-:Y:S01]  /*bba0*/  HMMA.16816.F32 R96, R8, R42, R96 ;  /* 0x0000002a0860723c */ /* 0x000fe20000001860 */
[----:B------:R-:W-:Y:S01]  /*bbb0*/  SHF.R.U32.HI R13, RZ, 0x18, R2 ;  /* 0x00000018ff0d7819 */ /* 0x000fe20000011602 */
[----:B------:R-:W-:Y:S01]  /*bbc0*/  LDSM.16.MT88.4 R40, [R222+0xb800] ;  /* 0x00b80000de28783b */ /* 0x000fe20000004200 */
[----:B------:R-:W-:-:S02]  /*bbd0*/  IMAD.MOV.U32 R123, RZ, RZ, R113 ;  /* 0x000000ffff7b7224 */ /* 0x000fc400078e0071 */
[----:B------:R-:W-:Y:S02]  /*bbe0*/  IMAD.MOV.U32 R121, RZ, RZ, R115 ;  /* 0x000000ffff797224 */ /* 0x000fe400078e0073 */
[----:B--2---:R-:W-:-:S04]  /*bbf0*/  FFMA.FTZ R0, R178, UR40, -R12 ;  /* 0x00000028b2007c23 */ /* 0x004fc8000801080c */
[----:B------:R2:W-:Y:S01]  /*bc00*/  MUFU.EX2 R184, R0 ;  /* 0x0000000000b87308 */ /* 0x0005e20000000800 */
[----:B---3--:R-:W-:Y:S01]  /*bc10*/  FFMA.FTZ R4, R182, UR40, -R14 ;  /* 0x00000028b6047c23 */ /* 0x008fe2000801080e */
[----:B------:R-:W-:-:S06]  /*bc20*/  IMAD.MOV.U32 R182, RZ, RZ, R53 ;  /* 0x000000ffffb67224 */ /* 0x000fcc00078e0035 */
[----:B------:R3:W1:Y:S01]  /*bc30*/  MUFU.EX2 R179, R4 ;  /* 0x0000000400b37308 */ /* 0x0006620000000800 */
[----:B--2---:R-:W-:Y:S02]  /*bc40*/  LOP3.LUT R0, R2, 0xffff, RZ, 0xc0, !PT ;  /* 0x0000ffff02007812 */ /* 0x004fe400078ec0ff */
[----:B------:R-:W-:Y:S02]  /*bc50*/  LOP3.LUT R2, R3, UR23, R46, 0x96, !PT ;  /* 0x0000001703027c12 */ /* 0x000fe4000f8e962e */
[----:B------:R-:W-:Y:S02]  /*bc60*/  SHF.R.U32.HI R0, RZ, 0x8, R0 ;  /* 0x00000008ff007819 */ /* 0x000fe40000011600 */
[C---:B------:R-:W-:Y:S02]  /*bc70*/  LOP3.LUT R3, R2.reuse, 0xffff, RZ, 0xc0, !PT ;  /* 0x0000ffff02037812 */ /* 0x040fe400078ec0ff */
[----:B------:R-:W-:Y:S01]  /*bc80*/  PRMT R16, R5, 0x5410, R0 ;  /* 0x0000541005107816 */ /* 0x000fe20000000000 */
[--C-:B------:R-:W-:Y:S01]  /*bc90*/  FFMA.FTZ R0, R181, UR40, -R14.reuse ;  /* 0x00000028b5007c23 */ /* 0x100fe2000801080e */
[----:B------:R-:W-:Y:S01]  /*bca0*/  LOP3.LUT R6, R2, 0xff, RZ, 0xc0, !PT ;  /* 0x000000ff02067812 */ /* 0x000fe200078ec0ff */
[----:B---3--:R-:W-:Y:S01]  /*bcb0*/  FFMA.FTZ R4, R173, UR40, -R14 ;  /* 0x00000028ad047c23 */ /* 0x008fe2000801080e */
[----:B------:R-:W-:Y:S01]  /*bcc0*/  SHF.R.U32.HI R5, RZ, 0x18, R2 ;  /* 0x00000018ff057819 */ /* 0x000fe20000011602 */
[----:B------:R2:W-:Y:S01]  /*bcd0*/  MUFU.EX2 R178, R0 ;  /* 0x0000000000b27308 */ /* 0x0005e20000000800 */
[----:B------:R-:W-:-:S07]  /*bce0*/  IMAD.MOV.U32 R181, RZ, RZ, R174 ;  /* 0x000000ffffb57224 */ /* 0x000fce00078e00ae */
[----:B------:R3:W5:Y:S01]  /*bcf0*/  MUFU.EX2 R45, R4 ;  /* 0x00000004002d7308 */ /* 0x0007620000000800 */
[----:B--2---:R-:W-:Y:S02]  /*bd00*/  SHF.R.U32.HI R0, RZ, 0x10, R2 ;  /* 0x00000010ff007819 */ /* 0x004fe40000011602 */
[----:B------:R-:W-:Y:S02]  /*bd10*/  SHF.R.U32.HI R2, RZ, 0x8, R3 ;  /* 0x00000008ff027819 */ /* 0x000fe40000011603 */
[----:B------:R-:W-:Y:S02]  /*bd20*/  LOP3.LUT R0, R0, 0xff, RZ, 0xc0, !PT ;  /* 0x000000ff00007812 */ /* 0x000fe400078ec0ff */
[----:B------:R-:W-:Y:S02]  /*bd30*/  PRMT R2, R6, 0x5410, R2 ;  /* 0x0000541006027816 */ /* 0x000fe40000000002 */
[----:B------:R-:W-:Y:S02]  /*bd40*/  PRMT R3, R0, 0x5410, R5 ;  /* 0x0000541000037816 */ /* 0x000fe40000000005 */
[----:B---3--:R-:W-:-:S02]  /*bd50*/  LOP3.LUT R4, R7, 0xff, RZ, 0xc0, !PT ;  /* 0x000000ff07047812 */ /* 0x008fc400078ec0ff */
[--C-:B------:R-:W-:Y:S02]  /*bd60*/  HSET2.LE.AND R0, R2, R188.reuse, PT ;  /* 0x000000bc02007233 */ /* 0x100fe40003803000 */
[----:B----4-:R-:W-:Y:S02]  /*bd70*/  F2FP.F16.F32.PACK_AB R2, R186, R189 ;  /* 0x000000bdba02723e */ /* 0x010fe400000000ff */
[----:B------:R-:W-:Y:S02]  /*bd80*/  PRMT R6, R4, 0x5410, R13 ;  /* 0x0000541004067816 */ /* 0x000fe4000000000d */
[----:B------:R-:W-:Y:S02]  /*bd90*/  LOP3.LUT R4, R0, R2, RZ, 0xc0, !PT ;  /* 0x0000000200047212 */ /* 0x000fe400078ec0ff */
[--C-:B------:R-:W-:Y:S02]  /*bda0*/  HSET2.LE.AND R0, R16, R188.reuse, PT ;  /* 0x000000bc10007233 */ /* 0x100fe40003803000 */
[----:B------:R-:W2:Y:S01]  /*bdb0*/  LDSM.16.MT88.4 R16, [R222+0x9800] ;  /* 0x00980000de10783b */ /* 0x000ea20000004200 */
[----:B------:R-:W-:-:S02]  /*bdc0*/  HSET2.LE.AND R3, R3, R188, PT ;  /* 0x000000bc03037233 */ /* 0x000fc40003803000 */
[----:B-1----:R-:W-:Y:S02]  /*bdd0*/  F2FP.F16.F32.PACK_AB R5, R179, R180 ;  /* 0x000000b4b305723e */ /* 0x002fe400000000ff */
[----:B------:R-:W-:Y:S02]  /*bde0*/  F2FP.F16.F32.PACK_AB R2, R184, R185 ;  /* 0x000000b9b802723e */ /* 0x000fe400000000ff */
[----:B------:R-:W-:Y:S02]  /*bdf0*/  LOP3.LUT R5, R3, R5, RZ, 0xc0, !PT ;  /* 0x0000000503057212 */ /* 0x000fe400078ec0ff */
[----:B------:R-:W-:Y:S02]  /*be00*/  HSET2.LE.AND R3, R6, R188, PT ;  /* 0x000000bc06037233 */ /* 0x000fe40003803000 */
[----:B-----5:R-:W-:Y:S02]  /*be10*/  F2FP.F16.F32.PACK_AB R7, R45, R178 ;  /* 0x000000b22d07723e */ /* 0x020fe400000000ff */
[----:B------:R-:W-:-:S02]  /*be20*/  LOP3.LUT R6, R0, R2, RZ, 0xc0, !PT ;  /* 0x0000000200067212 */ /* 0x000fc400078ec0ff */
[----:B------:R-:W-:Y:S02]  /*be30*/  LOP3.LUT R7, R3, R7, RZ, 0xc0, !PT ;  /* 0x0000000703077212 */ /* 0x000fe400078ec0ff */
[----:B------:R-:W-:Y:S01]  /*be40*/  LOP3.LUT R2, R49, UR22, R122, 0x96, !PT ;  /* 0x0000001631027c12 */ /* 0x000fe2000f8e967a */
[----:B------:R-:W-:Y:S01]  /*be50*/  IMAD.MOV.U32 R122, RZ, RZ, R114 ;  /* 0x000000ffff7a7224 */ /* 0x000fe200078e0072 */
[----:B------:R-:W-:-:S03]  /*be60*/  LOP3.LUT R0, R55, UR20, R48, 0x96, !PT ;  /* 0x0000001437007c12 */ /* 0x000fc6000f8e9630 */
[C---:B------:R-:W-:Y:S06]  /*be70*/  HMMA.16816.F32 R80, R4.reuse, R24, R80 ;  /* 0x000000180450723c */ /* 0x040fec0000001850 */
[C---:B------:R-:W-:Y:S06]  /*be80*/  HMMA.16816.F32 R116, R4.reuse, R26, R116 ;  /* 0x0000001a0474723c */ /* 0x040fec0000001874 */
[C---:B------:R-:W-:Y:S06]  /*be90*/  HMMA.16816.F32 R144, R4.reuse, R28, R144 ;  /* 0x0000001c0490723c */ /* 0x040fec0000001890 */
[C---:B--2---:R-:W-:Y:S06]  /*bea0*/  HMMA.16816.F32 R128, R4.reuse, R16, R128 ;  /* 0x000000100480723c */ /* 0x044fec0000001880 */
[C---:B------:R-:W-:Y:S06]  /*beb0*/  HMMA.16816.F32 R132, R4.reuse, R18, R132 ;  /* 0x000000120484723c */ /* 0x040fec0000001884 */
        /* <DEDUP_REMOVED lines=8> */
[----:B------:R-:W-:Y:S01]  /*bf40*/  IMAD.WIDE.U32 R6, R0, -0x2daee0ad, RZ ;  /* 0xd2511f5300067825 */ /* 0x000fe200078e00ff */
[----:B------:R-:W-:-:S04]  /*bf50*/  LOP3.LUT R2, R5, UR19, R172, 0x96, !PT ;  /* 0x0000001305027c12 */ /* 0x000fc8000f8e96ac */
[----:B------:R-:W-:Y:S01]  /*bf60*/  LOP3.LUT R0, R7, UR17, R4, 0x96, !PT ;  /* 0x0000001107007c12 */ /* 0x000fe2000f8e9604 */
[----:B------:R-:W-:-:S04]  /*bf70*/  IMAD.WIDE.U32 R4, R2, -0x326172a9, RZ ;  /* 0xcd9e8d5702047825 */ /* 0x000fc800078e00ff */
[----:B------:R-:W-:Y:S01]  /*bf80*/  IMAD.WIDE.U32 R48, R0, -0x326172a9, RZ ;  /* 0xcd9e8d5700307825 */ /* 0x000fe200078e00ff */
[----:B------:R-:W-:-:S04]  /*bf90*/  LOP3.LUT R2, R5, UR18, R54, 0x96, !PT ;  /* 0x0000001205027c12 */ /* 0x000fc8000f8e9636 */
[----:B------:R-:W-:Y:S01]  /*bfa0*/  LOP3.LUT R0, R49, UR16, R4, 0x96, !PT ;  /* 0x0000001031007c12 */ /* 0x000fe2000f8e9604 */
[----:B------:R-:W-:-:S04]  /*bfb0*/  IMAD.WIDE.U32 R2, R2, -0x2daee0ad, RZ ;  /* 0xd2511f5302027825 */ /* 0x000fc800078e00ff */
[----:B------:R-:W-:Y:S01]  /*bfc0*/  FFMA.FTZ R4, R210, UR40, -R15 ;  /* 0x00000028d2047c23 */ /* 0x000fe2000801080f */
[----:B------:R-:W-:Y:S01]  /*bfd0*/  IMAD.WIDE.U32 R54, R0, -0x2daee0ad, RZ ;  /* 0xd2511f5300367825 */ /* 0x000fe200078e00ff */
[----:B------:R-:W-:-:S03]  /*bfe0*/  LOP3.LUT R6, R3, UR15, R6, 0x96, !PT ;  /* 0x0000000f03067c12 */ /* 0x000fc6000f8e9606 */
[----:B------:R-:W-:Y:S01]  /*bff0*/  FFMA.FTZ R0, R209, UR40, -R15 ;  /* 0x00000028d1007c23 */ /* 0x000fe2000801080f */
[----:B------:R1:W-:Y:S01]  /*c000*/  MUFU.EX2 R177, R4 ;  /* 0x0000000400b17308 */ /* 0x0003e20000000800 */
[----:B------:R-:W-:Y:S01]  /*c010*/  IMAD.MOV.U32 R209, RZ, RZ, R199 ;  /* 0x000000ffffd17224 */ /* 0x000fe200078e00c7 */
[----:B------:R-:W-:Y:S01]  /*c020*/  LOP3.LUT R2, R55, UR13, R2, 0x96, !PT ;  /* 0x0000000d37027c12 */ /* 0x000fe2000f8e9602 */
[----:B------:R-:W-:-:S04]  /*c030*/  IMAD.WIDE.U32 R10, R6, -0x326172a9, RZ ;  /* 0xcd9e8d57060a7825 */ /* 0x000fc800078e00ff */
[----:B------:R-:W-:Y:S01]  /*c040*/  IMAD.WIDE.U32 R2, R2, -0x326172a9, RZ ;  /* 0xcd9e8d5702027825 */ /* 0x000fe200078e00ff */
[----:B------:R2:W-:Y:S03]  /*c050*/  MUFU.EX2 R175, R0 ;  /* 0x0000000000af7308 */ /* 0x0005e60000000800 */
[----:B------:R-:W-:Y:S01]  /*c060*/  IMAD.MOV.U32 R210, RZ, RZ, R200 ;  /* 0x000000ffffd27224 */ /* 0x000fe200078e00c8 */
[C---:B------:R-:W-:Y:S01]  /*c070*/  LOP3.LUT R5, R2.reuse, 0xff, RZ, 0xc0, !PT ;  /* 0x000000ff02057812 */ /* 0x040fe200078ec0ff */
[----:B------:R-:W-:Y:S01]  /*c080*/  IMAD.MOV.U32 R199, RZ, RZ, R136 ;  /* 0x000000ffffc77224 */ /* 0x000fe200078e0088 */
[----:B------:R-:W-:Y:S01]  /*c090*/  SHF.R.U32.HI R6, RZ, 0x18, R2 ;  /* 0x00000018ff067819 */ /* 0x000fe20000011602 */
[----:B------:R-:W-:Y:S01]  /*c0a0*/  IMAD.MOV.U32 R200, RZ, RZ, R137 ;  /* 0x000000ffffc87224 */ /* 0x000fe200078e0089 */
[----:B-1----:R-:W-:-:S04]  /*c0b0*/  LOP3.LUT R4, R2, 0xffff, RZ, 0xc0, !PT ;  /* 0x0000ffff02047812 */ /* 0x002fc800078ec0ff */
[----:B------:R-:W-:Y:S01]  /*c0c0*/  SHF.R.U32.HI R4, RZ, 0x8, R4 ;  /* 0x00000008ff047819 */ /* 0x000fe20000011604 */
[----:B--2---:R-:W-:-:S03]  /*c0d0*/  FFMA.FTZ R0, R206, UR40, -R15 ;  /* 0x00000028ce007c23 */ /* 0x004fc6000801080f */
[----:B------:R-:W-:Y:S01]  /*c0e0*/  PRMT R8, R5, 0x5410, R4 ;  /* 0x0000541005087816 */ /* 0x000fe20000000004 */
[----:B------:R-:W-:Y:S01]  /*c0f0*/  FFMA.FTZ R4, R203, UR40, -R20 ;  /* 0x00000028cb047c23 */ /* 0x000fe20008010814 */
[----:B------:R-:W-:Y:S01]  /*c100*/  SHF.R.U32.HI R5, RZ, 0x10, R2 ;  /* 0x00000010ff057819 */ /* 0x000fe20000011602 */
[----:B------:R1:W-:Y:S01]  /*c110*/  MUFU.EX2 R176, R0 ;  /* 0x0000000000b07308 */ /* 0x0003e20000000800 */
[----:B------:R-:W-:Y:S01]  /*c120*/  FFMA.FTZ R2, R201, UR40, -R20 ;  /* 0x00000028c9027c23 */ /* 0x000fe20008010814 */
[----:B------:R-:W-:Y:S02]  /*c130*/  IMAD.MOV.U32 R201, RZ, RZ, R120 ;  /* 0x000000ffffc97224 */ /* 0x000fe400078e0078 */
[----:B------:R-:W-:Y:S02]  /*c140*/  IMAD.MOV.U32 R203, RZ, RZ, R121 ;  /* 0x000000ffffcb7224 */ /* 0x000fe400078e0079 */
[----:B------:R-:W-:Y:S02]  /*c150*/  IMAD.MOV.U32 R206, RZ, RZ, R123 ;  /* 0x000000ffffce7224 */ /* 0x000fe400078e007b */
[----:B------:R-:W-:Y:S08]  /*c160*/  MUFU.EX2 R172, R2 ;  /* 0x0000000200ac7308 */ /* 0x000ff00000000800 */
[----:B------:R-:W-:Y:S01]  /*c170*/  MUFU.EX2 R173, R4 ;  /* 0x0000000400ad7308 */ /* 0x000fe20000000800 */
[----:B-1----:R-:W-:Y:S01]  /*c180*/  FFMA.FTZ R0, R202, UR40, -R15 ;  /* 0x00000028ca007c23 */ /* 0x002fe2000801080f */
[----:B------:R-:W-:-:S02]  /*c190*/  IMAD.MOV.U32 R202, RZ, RZ, R122 ;  /* 0x000000ffffca7224 */ /* 0x000fc400078e007a */
[----:B------:R-:W1:Y:S04]  /*c1a0*/  LDSM.16.MT88.4 R120, [R220+0x9c00] ;  /* 0x009c0000dc78783b */ /* 0x000e680000004200 */
[----:B------:R2:W3:Y:S02]  /*c1b0*/  MUFU.EX2 R174, R0 ;  /* 0x0000000000ae7308 */ /* 0x0004e40000000800 */
[----:B--2---:R-:W-:Y:S02]  /*c1c0*/  LOP3.LUT R0, R3, UR23, R10, 0x96, !PT ;  /* 0x0000001703007c12 */ /* 0x004fe4000f8e960a */
[----:B------:R-:W-:Y:S02]  /*c1d0*/  LOP3.LUT R3, R5, 0xff, RZ, 0xc0, !PT ;  /* 0x000000ff05037812 */ /* 0x000fe400078ec0ff */
[----:B------:R-:W-:-:S02]  /*c1e0*/  SHF.R.U32.HI R2, RZ, 0x10, R0 ;  /* 0x00000010ff027819 */ /* 0x000fc40000011600 */
[----:B------:R-:W-:Y:S02]  /*c1f0*/  PRMT R7, R3, 0x5410, R6 ;  /* 0x0000541003077816 */ /* 0x000fe40000000006 */
[C---:B------:R-:W-:Y:S02]  /*c200*/  LOP3.LUT R3, R0.reuse, 0xffff, RZ, 0xc0, !PT ;  /* 0x0000ffff00037812 */ /* 0x040fe400078ec0ff */
[----:B------:R-:W-:Y:S02]  /*c210*/  LOP3.LUT R5, R0, 0xff, RZ, 0xc0, !PT ;  /* 0x000000ff00057812 */ /* 0x000fe400078ec0ff */
[----:B------:R-:W-:Y:S02]  /*c220*/  SHF.R.U32.HI R4, RZ, 0x18, R0 ;  /* 0x00000018ff047819 */ /* 0x000fe40000011600 */
[----:B------:R-:W-:Y:S01]  /*c230*/  LOP3.LUT R0, R2, 0xff, RZ, 0xc0, !PT ;  /* 0x000000ff02007812 */ /* 0x000fe200078ec0ff */
[----:B------:R-:W-:Y:S01]  /*c240*/  FFMA.FTZ R2, R213, UR40, -R20 ;  /* 0x00000028d5027c23 */ /* 0x000fe20008010814 */
[----:B------:R-:W-:Y:S01]  /*c250*/  SHF.R.U32.HI R3, RZ, 0x8, R3 ;  /* 0x00000008ff037819 */ /* 0x000fe20000011603 */
[----:B------:R-:W-:-:S02]  /*c260*/  IMAD.MOV.U32 R213, RZ, RZ, R248 ;  /* 0x000000ffffd57224 */ /* 0x000fc400078e00f8 */
[----:B------:R2:W-:Y:S01]  /*c270*/  MUFU.EX2 R55, R2 ;  /* 0x0000000200377308 */ /* 0x0005e20000000800 */
[----:B------:R-:W-:Y:S01]  /*c280*/  PRMT R5, R5, 0x5410, R3 ;  /* 0x0000541005057816 */ /* 0x000fe20000000003 */
[----:B------:R-:W-:Y:S01]  /*c290*/  IMAD.MOV.U32 R248, RZ, RZ, R111 ;  /* 0x000000fffff87224 */ /* 0x000fe200078e006f */
[----:B------:R-:W-:Y:S02]  /*c2a0*/  PRMT R3, R0, 0x5410, R4 ;  /* 0x0000541000037816 */ /* 0x000fe40000000004 */
[----:B------:R-:W-:Y:S01]  /*c2b0*/  HSET2.LE.AND R0, R8, R188, PT ;  /* 0x000000bc08007233 */ /* 0x000fe20003803000 */
[----:B--2---:R-:W-:Y:S01]  /*c2c0*/  FFMA.FTZ R2, R212, UR40, -R20 ;  /* 0x00000028d4027c23 */ /* 0x004fe20008010814 */
[----:B------:R-:W-:Y:S02]  /*c2d0*/  IMAD.MOV.U32 R212, RZ, RZ, R187 ;  /* 0x000000ffffd47224 */ /* 0x000fe400078e00bb */
[----:B------:R-:W-:Y:S01]  /*c2e0*/  IMAD.MOV.U32 R187, RZ, RZ, R110 ;  /* 0x000000ffffbb7224 */ /* 0x000fe200078e006e */
[----:B------:R3:W2:Y:S02]  /*c2f0*/  MUFU.EX2 R53, R2 ;  /* 0x0000000200357308 */ /* 0x0006a40000000800 */
[----:B---3--:R-:W-:-:S04]  /*c300*/  F2FP.F16.F32.PACK_AB R2, R174, R176 ;  /* 0x000000b0ae02723e */ /* 0x008fc800000000ff */
        /* <DEDUP_REMOVED lines=10> */
[----:B------:R-:W-:Y:S01]  /*c3b0*/  FFMA.FTZ R0, R211, UR40, -R12 ;  /* 0x00000028d3007c23 */ /* 0x000fe2000801080c */
[----:B------:R-:W-:Y:S01]  /*c3c0*/  LOP3.LUT R2, R47, UR14, R22, 0x96, !PT ;  /* 0x0000000e2f027c12 */ /* 0x000fe2000f8e9616 */
[----:B------:R-:W-:Y:S02]  /*c3d0*/  IMAD.MOV.U32 R211, RZ, RZ, R182 ;  /* 0x000000ffffd37224 */ /* 0x000fe400078e00b6 */
[----:B------:R2:W-:Y:S01]  /*c3e0*/  MUFU.EX2 R46, R0 ;  /* 0x00000000002e7308 */ /* 0x0005e20000000800 */
[----:B------:R-:W-:Y:S01]  /*c3f0*/  IMAD.MOV.U32 R182, RZ, RZ, R109 ;  /* 0x000000ffffb67224 */ /* 0x000fe200078e006d */
[----:B------:R-:W-:Y:S01]  /*c400*/  HMMA.16816.F32 R112, R4, R24, R68 ;  /* 0x000000180470723c */ /* 0x000fe20000001844 */
[----:B------:R-:W-:-:S03]  /*c410*/  IMAD.WIDE.U32 R2, R2, -0x2daee0ad, RZ ;  /* 0xd2511f5302027825 */ /* 0x000fc600078e00ff */
[C---:B------:R-:W-:Y:S02]  /*c420*/  LOP3.LUT R8, R2.reuse, 0xffff, RZ, 0xc0, !PT ;  /* 0x0000ffff02087812 */ /* 0x040fe400078ec0ff */
[C---:B------:R-:W-:Y:S01]  /*c430*/  HMMA.16816.F32 R56, R4.reuse, R18, R56 ;  /* 0x000000120438723c */ /* 0x040fe20000001838 */
[----:B------:R-:W-:Y:S02]  /*c440*/  LOP3.LUT R9, R2, 0xff, RZ, 0xc0, !PT ;  /* 0x000000ff02097812 */ /* 0x000fe400078ec0ff */
[----:B------:R-:W-:Y:S02]  /*c450*/  SHF.R.U32.HI R13, RZ, 0x10, R2 ;  /* 0x00000010ff0d7819 */ /* 0x000fe40000011602 */
[----:B------:R-:W-:Y:S01]  /*c460*/  SHF.R.U32.HI R8, RZ, 0x8, R8 ;  /* 0x00000008ff087819 */ /* 0x000fe20000011608 */
[----:B------:R-:W-:Y:S01]  /*c470*/  HMMA.16816.F32 R60, R4, R16, R60 ;  /* 0x00000010043c723c */ /* 0x000fe2000000183c */
[----:B--2---:R-:W-:Y:S01]  /*c480*/  FFMA.FTZ R0, R208, UR40, -R12 ;  /* 0x00000028d0007c23 */ /* 0x004fe2000801080c */
[----:B------:R-:W-:-:S02]  /*c490*/  IMAD.MOV.U32 R208, RZ, RZ, R181 ;  /* 0x000000ffffd07224 */ /* 0x000fc400078e00b5 */
[----:B------:R-:W-:Y:S01]  /*c4a0*/  IMAD.MOV.U32 R181, RZ, RZ, R108 ;  /* 0x000000ffffb57224 */ /* 0x000fe200078e006c */
[----:B------:R2:W-:Y:S02]  /*c4b0*/  MUFU.EX2 R47, R0 ;  /* 0x00000000002f7308 */ /* 0x0005e40000000800 */
[----:B------:R-:W-:Y:S01]  /*c4c0*/  PRMT R16, R9, 0x5410, R8 ;  /* 0x0000541009107816 */ /* 0x000fe20000000008 */
[C---:B------:R-:W-:Y:S01]  /*c4d0*/  HMMA.16816.F32 R64, R4.reuse, R26, R64 ;  /* 0x0000001a0440723c */ /* 0x040fe20000001840 */
[----:B------:R-:W-:Y:S01]  /*c4e0*/  LOP3.LUT R8, R13, 0xff, RZ, 0xc0, !PT ;  /* 0x000000ff0d087812 */ /* 0x000fe200078ec0ff */
[----:B------:R-:W-:Y:S01]  /*c4f0*/  FFMA.FTZ R13, R214, UR40, -R15 ;  /* 0x00000028d60d7c23 */ /* 0x000fe2000801080f */
[----:B------:R-:W-:Y:S01]  /*c500*/  LOP3.LUT R17, R11, UR14, R48, 0x96, !PT ;  /* 0x0000000e0b117c12 */ /* 0x000fe2000f8e9630 */
[----:B------:R-:W-:Y:S02]  /*c510*/  FFMA.FTZ R11, R194, UR40, -R14 ;  /* 0x00000028c20b7c23 */ /* 0x000fe4000801080e */
[C---:B------:R-:W-:Y:S01]  /*c520*/  HMMA.16816.F32 R140, R4.reuse, R28, R140 ;  /* 0x0000001c048c723c */ /* 0x040fe2000000188c */
[----:B------:R-:W-:Y:S05]  /*c530*/  MUFU.EX2 R25, R13 ;  /* 0x0000000d00197308 */ /* 0x000fea0000000800 */
[----:B------:R-:W-:Y:S01]  /*c540*/  HMMA.16816.F32 R160, R4, R32, R160 ;  /* 0x0000002004a0723c */ /* 0x000fe200000018a0 */
[----:B--2---:R-:W-:-:S02]  /*c550*/  FFMA.FTZ R0, R207, UR40, -R12 ;  /* 0x00000028cf007c23 */ /* 0x004fc4000801080c */
[----:B------:R2:W-:Y:S01]  /*c560*/  MUFU.EX2 R18, R11 ;  /* 0x0000000b00127308 */ /* 0x0005e20000000800 */
[----:B------:R-:W-:Y:S02]  /*c570*/  IMAD.MOV.U32 R207, RZ, RZ, R138 ;  /* 0x000000ffffcf7224 */ /* 0x000fe400078e008a */
[C---:B------:R-:W-:Y:S05]  /*c580*/  HMMA.16816.F32 R68, R4.reuse, R36, R104 ;  /* 0x000000240444723c */ /* 0x040fea0000001868 */
[----:B------:R3:W-:Y:S01]  /*c590*/  MUFU.EX2 R49, R0 ;  /* 0x0000000000317308 */ /* 0x0007e20000000800 */
[C---:B------:R-:W-:Y:S06]  /*c5a0*/  HMMA.16816.F32 R84, R4.reuse, R40, R84 ;  /* 0x000000280454723c */ /* 0x040fec0000001854 */
[----:B------:R-:W-:Y:S01]  /*c5b0*/  HMMA.16816.F32 R28, R4, R30, R152 ;  /* 0x0000001e041c723c */ /* 0x000fe20000001898 */
[----:B------:R-:W-:Y:S01]  /*c5c0*/  LDSM.16.MT88.4 R152, [R220+0xac00] ;  /* 0x00ac0000dc98783b */ /* 0x000fe20000004200 */
[----:B--2---:R-:W-:-:S04]  /*c5d0*/  FFMA.FTZ R11, R216, UR40, -R15 ;  /* 0x00000028d80b7c23 */ /* 0x004fc8000801080f */
[C---:B------:R-:W-:Y:S01]  /*c5e0*/  HMMA.16816.F32 R32, R4.reuse, R34, R164 ;  /* 0x000000220420723c */ /* 0x040fe200000018a4 */
[----:B------:R-:W-:Y:S01]  /*c5f0*/  MUFU.EX2 R26, R11 ;  /* 0x0000000b001a7308 */ /* 0x000fe20000000800 */
[----:B------:R-:W-:Y:S01]  /*c600*/  LDSM.16.MT88.4 R164, [R222+0xac00] ;  /* 0x00ac0000dea4783b */ /* 0x000fe20000004200 */
[----:B---3--:R-:W-:Y:S01]  /*c610*/  FFMA.FTZ R0, R192, UR40, -R12 ;  /* 0x00000028c0007c23 */ /* 0x008fe2000801080c */
[----:B------:R-:W-:Y:S01]  /*c620*/  SHF.R.U32.HI R12, RZ, 0x18, R2 ;  /* 0x00000018ff0c7819 */ /* 0x000fe20000011602 */
[----:B------:R-:W-:Y:S01]  /*c630*/  FFMA.FTZ R2, R195, UR40, -R14 ;  /* 0x00000028c3027c23 */ /* 0x000fe2000801080e */
[C---:B------:R-:W-:Y:S01]  /*c640*/  HMMA.16816.F32 R36, R4.reuse, R38, R100 ;  /* 0x000000260424723c */ /* 0x040fe20000001864 */
[----:B------:R-:W-:Y:S02]  /*c650*/  IMAD.MOV.U32 R192, RZ, RZ, R139 ;  /* 0x000000ffffc07224 */ /* 0x000fe400078e008b */
[----:B------:R2:W3:Y:S01]  /*c660*/  MUFU.EX2 R24, R0 ;  /* 0x0000000000187308 */ /* 0x0004e20000000800 */
[----:B------:R-:W-:Y:S01]  /*c670*/  PRMT R12, R8, 0x5410, R12 ;  /* 0x00005410080c7816 */ /* 0x000fe2000000000c */
[----:B------:R-:W-:Y:S01]  /*c680*/  FFMA.FTZ R8, R217, UR40, -R15 ;  /* 0x00000028d9087c23 */ /* 0x000fe2000801080f */
[----:B------:R-:W4:Y:S01]  /*c690*/  LDSM.16.MT88.4 R136, [R222+0x9c00] ;  /* 0x009c0000de88783b */ /* 0x000f220000004200 */
[----:B------:R-:W-:Y:S01]  /*c6a0*/  HMMA.16816.F32 R40, R4, R42, R96 ;  /* 0x0000002a0428723c */ /* 0x000fe20000001860 */
[----:B------:R-:W-:-:S02]  /*c6b0*/  IMAD.MOV.U32 R103, RZ, RZ, R200 ;  /* 0x000000ffff677224 */ /* 0x000fc400078e00c8 */
[----:B------:R-:W-:Y:S01]  /*c6c0*/  IMAD.MOV.U32 R101, RZ, RZ, R235 ;  /* 0x000000ffff657224 */ /* 0x000fe200078e00eb */
[----:B------:R-:W5:Y:S01]  /*c6d0*/  MUFU.EX2 R19, R2 ;  /* 0x0000000200137308 */ /* 0x000f620000000800 */
[----:B------:R-:W-:-:S07]  /*c6e0*/  IMAD.MOV.U32 R102, RZ, RZ, R252 ;  /* 0x000000ffff667224 */ /* 0x000fce00078e00fc */
[----:B------:R3:W-:Y:S01]  /*c6f0*/  MUFU.EX2 R27, R8 ;  /* 0x00000008001b7308 */ /* 0x0007e20000000800 */
[----:B--2---:R-:W-:-:S07]  /*c700*/  FFMA.FTZ R0, R183, UR40, -R14 ;  /* 0x00000028b7007c23 */ /* 0x004fce000801080e */
[----:B------:R2:W-:Y:S01]  /*c710*/  MUFU.EX2 R23, R0 ;  /* 0x0000000000177308 */ /* 0x0005e20000000800 */
[----:B---3--:R-:W-:Y:S02]  /*c720*/  F2FP.F16.F32.PACK_AB R8, R24, R49 ;  /* 0x000000311808723e */ /* 0x008fe400000000ff */
[----:B--2---:R-:W-:Y:S01]  /*c730*/  LOP3.LUT R0, R3, UR32, R44, 0x96, !PT ;  /* 0x0000002003007c12 */ /* 0x004fe2000f8e962c */
[----:B------:R-:W-:-:S03]  /*c740*/  FFMA.FTZ R3, R193, UR40, -R14 ;  /* 0x00000028c1037c23 */ /* 0x000fc6000801080e */
[--C-:B------:R-:W-:Y:S01]  /*c750*/  SHF.R.U32.HI R2, RZ, 0x10, R0.reuse ;  /* 0x00000010ff027819 */ /* 0x100fe20000011600 */
[----:B------:R2:W3:Y:S01]  /*c760*/  MUFU.EX2 R22, R3 ;  /* 0x0000000300167308 */ /* 0x0004e20000000800 */
[----:B------:R-:W-:Y:S02]  /*c770*/  LOP3.LUT R10, R0, 0xff, RZ, 0xc0, !PT ;  /* 0x000000ff000a7812 */ /* 0x000fe400078ec0ff */
[----:B------:R-:W-:Y:S02]  /*c780*/  SHF.R.U32.HI R9, RZ, 0x18, R0 ;  /* 0x00000018ff097819 */ /* 0x000fe40000011600 */
[----:B------:R-:W-:-:S04]  /*c790*/  LOP3.LUT R2, R2, 0xff, RZ, 0xc0, !PT ;  /* 0x000000ff02027812 */ /* 0x000fc800078ec0ff */
[----:B------:R-:W-:Y:S01]  /*c7a0*/  PRMT R9, R2, 0x5410, R9 ;  /* 0x0000541002097816 */ /* 0x000fe20000000009 */
[----:B------:R-:W-:-:S04]  /*c7b0*/  FFMA.FTZ R2, R215, UR40, -R15 ;  /* 0x00000028d7027c23 */ /* 0x000fc8000801080f */
[----:B------:R1:W4:Y:S01]  /*c7c0*/  MUFU.EX2 R44, R2 ;  /* 0x00000002002c7308 */ /* 0x0003220000000800 */
[----:B--2---:R-:W-:-:S04]  /*c7d0*/  LOP3.LUT R3, R0, 0xffff, RZ, 0xc0, !PT ;  /* 0x0000ffff00037812 */ /* 0x004fc800078ec0ff */
[----:B------:R-:W-:Y:S02]  /*c7e0*/  SHF.R.U32.HI R0, RZ, 0x8, R3 ;  /* 0x00000008ff007819 */ /* 0x000fe40000011603 */
[--C-:B------:R-:W-:Y:S02]  /*c7f0*/  HSET2.LE.AND R3, R16, R188.reuse, PT ;  /* 0x000000bc10037233 */ /* 0x100fe40003803000 */
[----:B------:R-:W-:Y:S02]  /*c800*/  PRMT R0, R10, 0x5410, R0 ;  /* 0x000054100a007816 */ /* 0x000fe40000000000 */
[----:B-----5:R-:W-:Y:S02]  /*c810*/  F2FP.F16.F32.PACK_AB R10, R18, R19 ;  /* 0x00000013120a723e */ /* 0x020fe400000000ff */
[----:B------:R-:W-:Y:S02]  /*c820*/  LOP3.LUT R94, R3, R8, RZ, 0xc0, !PT ;  /* 0x00000008035e7212 */ /* 0x000fe400078ec0ff */
[----:B------:R-:W-:-:S02]  /*c830*/  HSET2.LE.AND R0, R0, R188, PT ;  /* 0x000000bc00007233 */ /* 0x000fc40003803000 */
[----:B-1----:R-:W-:-:S04]  /*c840*/  F2FP.F16.F32.PACK_AB R2, R47, R46 ;  /* 0x0000002e2f02723e */ /* 0x002fc800000000ff */
[----:B------:R-:W-:Y:S02]  /*c850*/  LOP3.LUT R92, R0, R2, RZ, 0xc0, !PT ;  /* 0x00000002005c7212 */ /* 0x000fe400078ec0ff */
[--C-:B------:R-:W-:Y:S02]  /*c860*/  HSET2.LE.AND R0, R9, R188.reuse, PT ;  /* 0x000000bc09007233 */ /* 0x100fe40003803000 */
[----:B---3--:R-:W-:Y:S02]  /*c870*/  F2FP.F16.F32.PACK_AB R2, R22, R23 ;  /* 0x000000171602723e */ /* 0x008fe400000000ff */
[----:B------:R-:W-:Y:S02]  /*c880*/  HSET2.LE.AND R9, R12, R188, PT ;  /* 0x000000bc0c097233 */ /* 0x000fe40003803000 */
[----:B------:R-:W-:Y:S01]  /*c890*/  LOP3.LUT R93, R0, R2, RZ, 0xc0, !PT ;  /* 0x00000002005d7212 */ /* 0x000fe200078ec0ff */
[----:B------:R-:W-:Y:S01]  /*c8a0*/  IMAD.WIDE.U32 R2, R17, -0x2daee0ad, RZ ;  /* 0xd2511f5311027825 */ /* 0x000fe200078e00ff */
[----:B------:R-:W-:Y:S01]  /*c8b0*/  LDSM.16.MT88.4 R12, [R222+0xbc00] ;  /* 0x00bc0000de0c783b */ /* 0x000fe20000004200 */
[----:B------:R-:W-:-:S02]  /*c8c0*/  LOP3.LUT R95, R9, R10, RZ, 0xc0, !PT ;  /* 0x0000000a095f7212 */ /* 0x000fc400078ec0ff */
[----:B------:R-:W-:Y:S01]  /*c8d0*/  FFMA.FTZ R9, R207, R21, R192 ;  /* 0x00000015cf097223 */ /* 0x000fe200000100c0 */
[----:B------:R-:W-:Y:S02]  /*c8e0*/  LOP3.LUT R0, R3, UR32, R54, 0x96, !PT ;  /* 0x0000002003007c12 */ /* 0x000fe4000f8e9636 */
[C---:B------:R-:W-:Y:S01]  /*c8f0*/  LOP3.LUT R4, R2.reuse, 0xffff, RZ, 0xc0, !PT ;  /* 0x0000ffff02047812 */ /* 0x040fe200078ec0ff */
[----:B------:R-:W-:Y:S01]  /*c900*/  FFMA.FTZ R3, R219, UR40, -R20 ;  /* 0x00000028db037c23 */ /* 0x000fe20008010814 */
[----:B------:R-:W-:Y:S01]  /*c910*/  LOP3.LUT R5, R2, 0xff, RZ, 0xc0, !PT ;  /* 0x000000ff02057812 */ /* 0x000fe200078ec0ff */
[C---:B------:R-:W-:Y:S01]  /*c920*/  HMMA.16816.F32 R108, R92.reuse, R120, R80 ;  /* 0x000000785c6c723c */ /* 0x040fe20000001850 */
[----:B------:R-:W-:Y:S01]  /*c930*/  SHF.R.U32.HI R6, RZ, 0x18, R2 ;  /* 0x00000018ff067819 */ /* 0x000fe20000011602 */
[----:B------:R1:W-:Y:S01]  /*c940*/  MUFU.EX2 R17, R3 ;  /* 0x0000000300117308 */ /* 0x0003e20000000800 */
[----:B------:R-:W2:Y:S03]  /*c950*/  LDSM.16.MT88.4 R80, [R220+0xbc00] ;  /* 0x00bc0000dc50783b */ /* 0x000ea60000004200 */
[C---:B------:R-:W-:Y:S06]  /*c960*/  HMMA.16816.F32 R116, R92.reuse, R122, R116 ;  /* 0x0000007a5c74723c */ /* 0x040fec0000001874 */
[C---:B----4-:R-:W-:Y:S06]  /*c970*/  HMMA.16816.F32 R128, R92.reuse, R136, R128 ;  /* 0x000000885c80723c */ /* 0x050fec0000001880 */
[----:B------:R-:W-:Y:S01]  /*c980*/  HMMA.16816.F32 R132, R92, R138, R132 ;  /* 0x0000008a5c84723c */ /* 0x000fe20000001884 */
[----:B-1----:R-:W-:-:S02]  /*c990*/  SHF.R.U32.HI R3, RZ, 0x8, R4 ;  /* 0x00000008ff037819 */ /* 0x002fc40000011604 */
[----:B------:R-:W-:Y:S01]  /*c9a0*/  SHF.R.U32.HI R4, RZ, 0x10, R2 ;  /* 0x00000010ff047819 */ /* 0x000fe20000011602 */
[--C-:B------:R-:W-:Y:S01]  /*c9b0*/  FFMA.FTZ R2, R236, UR40, -R20.reuse ;  /* 0x00000028ec027c23 */ /* 0x100fe20008010814 */
[----:B------:R-:W-:Y:S01]  /*c9c0*/  PRMT R8, R5, 0x5410, R3 ;  /* 0x0000541005087816 */ /* 0x000fe20000000003 */
[----:B------:R-:W-:Y:S01]  /*c9d0*/  FFMA.FTZ R5, R237, UR40, -R20 ;  /* 0x00000028ed057c23 */ /* 0x000fe20008010814 */
[----:B------:R-:W-:Y:S01]  /*c9e0*/  LOP3.LUT R3, R4, 0xff, RZ, 0xc0, !PT ;  /* 0x000000ff04037812 */ /* 0x000fe200078ec0ff */
[----:B------:R1:W-:Y:S01]  /*c9f0*/  MUFU.EX2 R16, R2 ;  /* 0x0000000200107308 */ /* 0x0003e20000000800 */
[----:B------:R-:W-:Y:S01]  /*ca00*/  LOP3.LUT R4, R0, 0xff, RZ, 0xc0, !PT ;  /* 0x000000ff00047812 */ /* 0x000fe200078ec0ff */
[----:B------:R-:W-:Y:S01]  /*ca10*/  HMMA.16816.F32 R144, R92, R152, R144 ;  /* 0x000000985c90723c */ /* 0x000fe20000001890 */
[----:B------:R-:W-:Y:S01]  /*ca20*/  PRMT R7, R3, 0x5410, R6 ;  /* 0x0000541003077816 */ /* 0x000fe20000000006 */
[----:B------:R-:W-:Y:S01]  /*ca30*/  IMAD.MOV.U32 R236, RZ, RZ, R199 ;  /* 0x000000ffffec7224 */ /* 0x000fe200078e00c7 */
[----:B------:R-:W-:-:S03]  /*ca40*/  SHF.R.U32.HI R3, RZ, 0x10, R0 ;  /* 0x00000010ff037819 */ /* 0x000fc60000011600 */
[----:B------:R-:W-:Y:S01]  /*ca50*/  MUFU.EX2 R10, R5 ;  /* 0x00000005000a7308 */ /* 0x000fe20000000800 */
[----:B------:R-:W-:Y:S01]  /*ca60*/  LOP3.LUT R3, R3, 0xff, RZ, 0xc0, !PT ;  /* 0x000000ff03037812 */ /* 0x000fe200078ec0ff */
[----:B------:R-:W-:Y:S01]  /*ca70*/  HMMA.16816.F32 R148, R92, R154, R148 ;  /* 0x0000009a5c94723c */ /* 0x000fe20000001894 */
[----:B------:R-:W-:-:S05]  /*ca80*/  IMAD.MOV.U32 R104, RZ, RZ, R236 ;  /* 0x000000ffff687224 */ /* 0x000fca00078e00ec */
[----:B------:R-:W-:Y:S01]  /*ca90*/  HMMA.16816.F32 R156, R92, R164, R156 ;  /* 0x000000a45c9c723c */ /* 0x000fe2000000189c */
[----:B-1----:R-:W-:-:S04]  /*caa0*/  FFMA.FTZ R2, R218, UR40, -R20 ;  /* 0x00000028da027c23 */ /* 0x002fc80008010814 */
[----:B------:R1:W3:Y:S01]  /*cab0*/  MUFU.EX2 R11, R2 ;  /* 0x00000002000b7308 */ /* 0x0002e20000000800 */
[C---:B------:R-:W-:Y:S06]  /*cac0*/  HMMA.16816.F32 R168, R92.reuse, R166, R168 ;  /* 0x000000a65ca8723c */ /* 0x040fec00000018a8 */
[C---:B--2---:R-:W-:Y:S06]  /*cad0*/  HMMA.16816.F32 R72, R92.reuse, R80, R72 ;  /* 0x000000505c48723c */ /* 0x044fec0000001848 */
[----:B------:R-:W-:Y:S01]  /*cae0*/  HMMA.16816.F32 R76, R92, R82, R76 ;  /* 0x000000525c4c723c */ /* 0x000fe2000000184c */
[----:B-1----:R-:W-:-:S02]  /*caf0*/  LOP3.LUT R2, R0, 0xffff, RZ, 0xc0, !PT ;  /* 0x0000ffff00027812 */ /* 0x002fc400078ec0ff */
[----:B------:R-:W-:-:S03]  /*cb00*/  SHF.R.U32.HI R0, RZ, 0x18, R0 ;  /* 0x00000018ff007819 */ /* 0x000fc60000011600 */
[C---:B------:R-:W-:Y:S01]  /*cb10*/  HMMA.16816.F32 R88, R92.reuse, R12, R88 ;  /* 0x0000000c5c58723c */ /* 0x040fe20000001858 */
[----:B------:R-:W-:Y:S02]  /*cb20*/  SHF.R.U32.HI R2, RZ, 0x8, R2 ;  /* 0x00000008ff027819 */ /* 0x000fe40000011602 */
[----:B------:R-:W-:Y:S02]  /*cb30*/  PRMT R6, R3, 0x5410, R0 ;  /* 0x0000541003067816 */ /* 0x000fe40000000000 */
[----:B------:R-:W-:Y:S01]  /*cb40*/  PRMT R4, R4, 0x5410, R2 ;  /* 0x0000541004047816 */ /* 0x000fe20000000002 */
[----:B------:R-:W-:Y:S01]  /*cb50*/  HMMA.16816.F32 R92, R92, R14, R124 ;  /* 0x0000000e5c5c723c */ /* 0x000fe2000000187c */
[--C-:B------:R-:W-:Y:S02]  /*cb60*/  HSET2.LE.AND R0, R8, R188.reuse, PT ;  /* 0x000000bc08007233 */ /* 0x100fe40003803000 */
[----:B------:R-:W-:Y:S02]  /*cb70*/  F2FP.F16.F32.PACK_AB R2, R25, R26 ;  /* 0x0000001a1902723e */ /* 0x000fe400000000ff */
[----:B------:R-:W-:-:S02]  /*cb80*/  HSET2.LE.AND R5, R4, R188, PT ;  /* 0x000000bc04057233 */ /* 0x000fc40003803000 */
[----:B------:R-:W-:Y:S02]  /*cb90*/  LOP3.LUT R98, R0, R2, RZ, 0xc0, !PT ;  /* 0x0000000200627212 */ /* 0x000fe400078ec0ff */
[--C-:B------:R-:W-:Y:S02]  /*cba0*/  HSET2.LE.AND R3, R7, R188.reuse, PT ;  /* 0x000000bc07037233 */ /* 0x100fe40003803000 */
[----:B------:R-:W-:Y:S02]  /*cbb0*/  F2FP.F16.F32.PACK_AB R0, R27, R44 ;  /* 0x0000002c1b00723e */ /* 0x000fe400000000ff */
[----:B------:R-:W-:Y:S02]  /*cbc0*/  HSET2.LE.AND R6, R6, R188, PT ;  /* 0x000000bc06067233 */ /* 0x000fe40003803000 */
[----:B---3--:R-:W-:Y:S02]  /*cbd0*/  F2FP.F16.F32.PACK_AB R4, R11, R16 ;  /* 0x000000100b04723e */ /* 0x008fe400000000ff */
[----:B------:R-:W-:-:S02]  /*cbe0*/  F2FP.F16.F32.PACK_AB R2, R10, R17 ;  /* 0x000000110a02723e */ /* 0x000fc400000000ff */
[----:B------:R-:W-:Y:S01]  /*cbf0*/  LOP3.LUT R96, R5, R0, RZ, 0xc0, !PT ;  /* 0x0000000005607212 */ /* 0x000fe200078ec0ff */
[----:B------:R-:W-:Y:S01]  /*cc00*/  FFMA.FTZ R0, R211, R52, R208 ;  /* 0x00000034d3007223 */ /* 0x000fe200000100d0 */
[----:B------:R-:W-:Y:S01]  /*cc10*/  LOP3.LUT R99, R3, R4, RZ, 0xc0, !PT ;  /* 0x0000000403637212 */ /* 0x000fe200078ec0ff */
[----:B------:R-:W-:Y:S01]  /*cc20*/  FFMA.FTZ R3, R213, R51, R212 ;  /* 0x00000033d5037223 */ /* 0x000fe200000100d4 */
[----:B------:R-:W-:Y:S01]  /*cc30*/  LOP3.LUT R97, R6, R2, RZ, 0xc0, !PT ;  /* 0x0000000206617212 */ /* 0x000fe200078ec0ff */
[----:B------:R-:W-:Y:S01]  /*cc40*/  FFMA.FTZ R2, R201, R50, R251 ;  /* 0x00000032c9027223 */ /* 0x000fe200000100fb */
        /* <DEDUP_REMOVED lines=79> */
[----:B------:R-:W3:Y:S04]  /*d140*/  LDL.64 R212, [R1+0x30] ;  /* 0x0000300001d47983 */ /* 0x000ee80000100a00 */
[----:B------:R-:W4:Y:S04]  /*d150*/  LDL.64 R202, [R1+0x8] ;  /* 0x0000080001ca7983 */ /* 0x000f280000100a00 */
[----:B------:R-:W5:Y:S04]  /*d160*/  LDL R200, [R1+0x20] ;  /* 0x0000200001c87983 */ /* 0x000f680000100800 */
[----:B------:R-:W5:Y:S04]  /*d170*/  LDL R248, [R1+0x18] ;  /* 0x0000180001f87983 */ /* 0x000f680000100800 */
[----:B------:R-:W5:Y:S01]  /*d180*/  LDL R199, [R1+0x48] ;  /* 0x0000480001c77983 */ /* 0x000f620000100800 */
[----:B------:R-:W-:Y:S01]  /*d190*/  UIADD3 UR31, UR39, -0x3, URZ ;  /* 0xfffffffd271f7890 */ /* 0x000fe2000fffe03f */
[----:B------:R-:W-:-:S04]  /*d1a0*/  DEPBAR.LE SB0, 0x0 ;  /* 0x000080000000791a */ /* 0x000fc80000000000 */
[----:B------:R-:W-:-:S04]  /*d1b0*/  USHF.R.S32.HI UR4, URZ, 0x1f, UR31 ;  /* 0x0000001f3f047899 */ /* 0x000fc8000801141f */
[----:B------:R-:W-:Y:S02]  /*d1c0*/  UIMAD UR4, UR4, UR6, URZ ;  /* 0x00000006040472a4 */ /* 0x000fe4000f8e023f */
[----:B------:R-:W-:Y:S02]  /*d1d0*/  UIMAD.WIDE.U32 UR42, UR31, UR6, URZ ;  /* 0x000000061f2a72a5 */ /* 0x000fe4000f8e003f */
[----:B------:R-:W-:-:S04]  /*d1e0*/  UIMAD UR4, UR31, UR7, UR4 ;  /* 0x000000071f0472a4 */ /* 0x000fc8000f8e0204 */
[----:B------:R-:W-:Y:S01]  /*d1f0*/  UIADD3 UR4, UR43, UR4, URZ ;  /* 0x000000042b047290 */ /* 0x000fe2000fffe03f */
[----:B------:R-:W-:-:S05]  /*d200*/  IMAD.U32 R4, RZ, RZ, UR42 ;  /* 0x0000002aff047e24 */ /* 0x000fca000f8e00ff */
[----:B------:R-:W-:Y:S02]  /*d210*/  IMAD.U32 R3, RZ, RZ, UR4 ;  /* 0x00000004ff037e24 */ /* 0x000fe4000f8e00ff */
[----:B------:R-:W-:Y:S01]  /*d220*/  IMAD.U32 R5, RZ, RZ, UR43 ;  /* 0x0000002bff057e24 */ /* 0x000fe2000f8e00ff */
[----:B------:R-:W-:Y:S01]  /*d230*/  BAR.SYNC.DEFER_BLOCKING 0x0 ;  /* 0x0000000000007b1d */ /* 0x000fe20000010000 */
        /* <DEDUP_REMOVED lines=16> */
[----:B------:R-:W2:Y:S04]  /*d340*/  LDSM.16.M88.4 R12, [R221+0x6000] ;  /* 0x00600000dd0c783b */ /* 0x000ea80000000200 */
[----:B------:R-:W-:Y:S04]  /*d350*/  LDSM.16.M88.4 R24, [R221+0x6c00] ;  /* 0x006c0000dd18783b */ /* 0x000fe80000000200 */
[----:B------:R-:W-:Y:S04]  /*d360*/  LDSM.16.M88.4 R32, [R221+0x6400] ;  /* 0x00640000dd20783b */ /* 0x000fe80000000200 */
[----:B------:R-:W-:Y:S01]  /*d370*/  LDSM.16.M88.4 R28, [R221+0x6800] ;  /* 0x00680000dd1c783b */ /* 0x000fe20000000200 */
[----:B----4-:R-:W-:-:S02]  /*d380*/  IMAD.MOV.U32 R2, RZ, RZ, R202 ;  /* 0x000000ffff027224 */ /* 0x010fc400078e00ca */
[----:B------:R-:W-:Y:S01]  /*d390*/  IMAD.MOV.U32 R3, RZ, RZ, R203 ;  /* 0x000000ffff037224 */ /* 0x000fe200078e00cb */
[----:B------:R-:W-:Y:S04]  /*d3a0*/  LDSM.16.M88.4 R36, [R223+0x6c00] ;  /* 0x006c0000df24783b */ /* 0x000fe80000000200 */
[----:B-1----:R-:W1:Y:S01]  /*d3b0*/  LDSM.16.M88.4 R4, [R224+0x1000] ;  /* 0x00100000e004783b */ /* 0x002e620000000200 */
[----:B-----5:R-:W-:-:S03]  /*d3c0*/  IMAD.MOV.U32 R251, RZ, RZ, R200 ;  /* 0x000000fffffb7224 */ /* 0x020fc600078e00c8 */
[----:B------:R-:W-:Y:S04]  /*d3d0*/  LDSM.16.M88.4 R20, [R223+0x6000] ;  /* 0x00600000df14783b */ /* 0x000fe80000000200 */
[----:B------:R-:W-:Y:S04]  /*d3e0*/  LDSM.16.M88.4 R16, [R223+0x6400] ;  /* 0x00640000df10783b */ /* 0x000fe80000000200 */
[----:B------:R-:W-:Y:S01]  /*d3f0*/  LDSM.16.M88.4 R40, [R223+0x6800] ;  /* 0x00680000df28783b */ /* 0x000fe20000000200 */
[----:B------:R-:W-:-:S03]  /*d400*/  IMAD.MOV.U32 R0, RZ, RZ, R248 ;  /* 0x000000ffff007224 */ /* 0x000fc600078e00f8 */
[----:B------:R-:W-:Y:S01]  /*d410*/  LDSM.16.M88.4 R48, [R221+0x7000] ;  /* 0x00700000dd30783b */ /* 0x000fe20000000200 */
[----:B--2---:R-:W-:Y:S03]  /*d420*/  HMMA.16816.F32 R64, R8, R12, RZ ;  /* 0x0000000c0840723c */ /* 0x004fe600000018ff */
[----:B------:R-:W-:Y:S01]  /*d430*/  LDSM.16.M88.4 R44, [R221+0x7400] ;  /* 0x00740000dd2c783b */ /* 0x000fe20000000200 */
[----:B------:R-:W-:-:S03]  /*d440*/  UIADD3 UR4, UR39, -0x3, URZ ;  /* 0xfffffffd27047890 */ /* 0x000fc6000fffe03f */
[----:B------:R-:W0:Y:S01]  /*d450*/  LDGDEPBAR ;  /* 0x00000000000079af */ /* 0x000e220000000000 */
[----:B------:R-:W-:Y:S06]  /*d460*/  HMMA.16816.F32 R184, R8, R14, RZ ;  /* 0x0000000e08b8723c */ /* 0x000fec00000018ff */
[C---:B-1----:R-:W-:Y:S06]  /*d470*/  HMMA.16816.F32 R204, R4.reuse, R12, RZ ;  /* 0x0000000c04cc723c */ /* 0x042fec00000018ff */
[----:B------:R-:W-:Y:S01]  /*d480*/  HMMA.16816.F32 R200, R4, R14, RZ ;  /* 0x0000000e04c8723c */ /* 0x000fe200000018ff */
[----:B------:R-:W1:Y:S01]  /*d490*/  LDSM.16.M88.4 R12, [R225] ;  /* 0x00000000e10c783b */ /* 0x000e620000000200 */
[----:B------:R-:W-:-:S04]  /*d4a0*/  IMAD.MOV.U32 R248, RZ, RZ, R199 ;  /* 0x000000fffff87224 */ /* 0x000fc800078e00c7 */
[----:B------:R-:W-:Y:S06]  /*d4b0*/  HMMA.16816.F32 R52, R8, R24, RZ ;  /* 0x000000180834723c */ /* 0x000fec00000018ff */
[C---:B------:R-:W-:Y:S06]  /*d4c0*/  HMMA.16816.F32 R196, R4.reuse, R32, RZ ;  /* 0x0000002004c4723c */ /* 0x040fec00000018ff */
[C---:B------:R-:W-:Y:S06]  /*d4d0*/  HMMA.16816.F32 R192, R4.reuse, R28, RZ ;  /* 0x0000001c04c0723c */ /* 0x040fec00000018ff */
[C---:B------:R-:W-:Y:S06]  /*d4e0*/  HMMA.16816.F32 R188, R4.reuse, R24, RZ ;  /* 0x0000001804bc723c */ /* 0x040fec00000018ff */
[C---:B------:R-:W-:Y:S06]  /*d4f0*/  HMMA.16816.F32 R208, R4.reuse, R34, RZ ;  /* 0x0000002204d0723c */ /* 0x040fec00000018ff */
[C---:B------:R-:W-:Y:S06]  /*d500*/  HMMA.16816.F32 R216, R4.reuse, R30, RZ ;  /* 0x0000001e04d8723c */ /* 0x040fec00000018ff */
[----:B------:R-:W-:Y:S01]  /*d510*/  HMMA.16816.F32 R212, R4, R26, RZ ;  /* 0x0000001a04d4723c */ /* 0x000fe200000018ff */
[----:B------:R-:W2:Y:S05]  /*d520*/  LDSM.16.M88.4 R4, [R225+0x1000] ;  /* 0x00100000e104783b */ /* 0x000eaa0000000200 */
[C---:B------:R-:W-:Y:S06]  /*d530*/  HMMA.16816.F32 R60, R8.reuse, R32, RZ ;  /* 0x00000020083c723c */ /* 0x040fec00000018ff */
[C---:B------:R-:W-:Y:S01]  /*d540*/  HMMA.16816.F32 R180, R8.reuse, R34, RZ ;  /* 0x0000002208b4723c */ /* 0x040fe200000018ff */
[----:B------:R-:W-:Y:S05]  /*d550*/  LDSM.16.M88.4 R32, [R221+0x7800] ;  /* 0x00780000dd20783b */ /* 0x000fea0000000200 */
[C---:B------:R-:W-:Y:S06]  /*d560*/  HMMA.16816.F32 R56, R8.reuse, R28, RZ ;  /* 0x0000001c0838723c */ /* 0x040fec00000018ff */
[C---:B------:R-:W-:Y:S01]  /*d570*/  HMMA.16816.F32 R176, R8.reuse, R30, RZ ;  /* 0x0000001e08b0723c */ /* 0x040fe200000018ff */
[----:B------:R-:W-:Y:S05]  /*d580*/  LDSM.16.M88.4 R28, [R221+0x7c00] ;  /* 0x007c0000dd1c783b */ /* 0x000fea0000000200 */
[----:B------:R-:W-:Y:S01]  /*d590*/  HMMA.16816.F32 R100, R8, R26, RZ ;  /* 0x0000001a0864723c */ /* 0x000fe200000018ff */
[----:B------:R-:W3:Y:S05]  /*d5a0*/  LDSM.16.M88.4 R8, [R224+0x2000] ;  /* 0x00200000e008783b */ /* 0x000eea0000000200 */
        /* <DEDUP_REMOVED lines=8> */
[----:B------:R-:W1:Y:S01]  /*d630*/  LDSM.16.M88.4 R12, [R224+0x3000] ;  /* 0x00300000e00c783b */ /* 0x000e620000000200 */
[----:B------:R-:W-:-:S04]  /*d640*/  IMAD.MOV.U32 R179, RZ, RZ, R236 ;  /* 0x000000ffffb37224 */ /* 0x000fc800078e00ec */
[C---:B--2---:R-:W-:Y:S06]  /*d650*/  HMMA.16816.F32 R244, R4.reuse, R40, R192 ;  /* 0x0000002804f4723c */ /* 0x044fec00000018c0 */
[----:B------:R-:W-:Y:S01]  /*d660*/  HMMA.16816.F32 R184, R4, R18, R208 ;  /* 0x0000001204b8723c */ /* 0x000fe200000018d0 */
[----:B------:R-:W-:Y:S02]  /*d670*/  IMAD.MOV.U32 R40, RZ, RZ, R251 ;  /* 0x000000ffff287224 */ /* 0x000fe400078e00fb */
[----:B------:R-:W-:-:S03]  /*d680*/  IMAD.MOV.U32 R41, RZ, RZ, R248 ;  /* 0x000000ffff297224 */ /* 0x000fc600078e00f8 */
[----:B------:R-:W-:Y:S01]  /*d690*/  HMMA.16816.F32 R236, R4, R20, R204 ;  /* 0x0000001404ec723c */ /* 0x000fe200000018cc */
[----:B------:R-:W-:-:S05]  /*d6a0*/  IMAD.MOV.U32 R211, RZ, RZ, R179 ;  /* 0x000000ffffd37224 */ /* 0x000fca00078e00b3 */
        /* <DEDUP_REMOVED lines=9> */
[C---:B---3--:R-:W-:Y:S03]  /*d740*/  HMMA.16816.F32 R176, R8.reuse, R28, R24 ;  /* 0x0000001c08b0723c */ /* 0x048fe60000001818 */
[----:B------:R-:W2:Y:S03]  /*d750*/  LDSM.16.M88.4 R24, [R223+0x7000] ;  /* 0x00700000df18783b */ /* 0x000ea60000000200 */
        /* <DEDUP_REMOVED lines=11> */
[----:B------:R-:W-:Y:S01]  /*d810*/  HMMA.16816.F32 R44, R12, R46, R184 ;  /* 0x0000002e0c2c723c */ /* 0x000fe200000018b8 */
[----:B------:R-:W-:-:S05]  /*d820*/  IMAD.MOV.U32 R242, RZ, RZ, R40 ;  /* 0x000000fffff27224 */ /* 0x000fca00078e0028 */
[----:B------:R-:W-:Y:S01]  /*d830*/  HMMA.16816.F32 R100, R12, R34, R192 ;  /* 0x000000220c64723c */ /* 0x000fe200000018c0 */
[----:B------:R-:W-:-:S05]  /*d840*/  IMAD.MOV.U32 R240, RZ, RZ, R41 ;  /* 0x000000fffff07224 */ /* 0x000fca00078e0029 */
[C---:B--2---:R-:W-:Y:S06]  /*d850*/  HMMA.16816.F32 R192, R4.reuse, R24, R200 ;  /* 0x0000001804c0723c */ /* 0x044fec00000018c8 */
[C---:B------:R-:W-:Y:S06]  /*d860*/  HMMA.16816.F32 R200, R4.reuse, R16, R196 ;  /* 0x0000001004c8723c */ /* 0x040fec00000018c4 */
[----:B------:R-:W-:Y:S06]  /*d870*/  HMMA.16816.F32 R196, R4, R20, R188 ;  /* 0x0000001404c4723c */ /* 0x000fec00000018bc */
[----:B------:R-:W-:Y:S06]  /*d880*/  HMMA.16816.F32 R184, R12, R30, R204 ;  /* 0x0000001e0cb8723c */ /* 0x000fec00000018cc */
[----:B------:R-:W-:Y:S06]  /*d890*/  HMMA.16816.F32 R188, R4, R22, R60 ;  /* 0x0000001604bc723c */ /* 0x000fec000000183c */
[----:B------:R-:W-:Y:S01]  /*d8a0*/  HMMA.16816.F32 R40, R12, R32, R244 ;  /* 0x000000200c28723c */ /* 0x000fe200000018f4 */
[----:B------:R-:W-:Y:S05]  /*d8b0*/  LDSM.16.M88.4 R32, [R221+0x8000] ;  /* 0x00800000dd20783b */ /* 0x000fea0000000200 */
[C---:B------:R-:W-:Y:S06]  /*d8c0*/  HMMA.16816.F32 R204, R4.reuse, R26, R172 ;  /* 0x0000001a04cc723c */ /* 0x040fec00000018ac */
[C---:B------:R-:W-:Y:S06]  /*d8d0*/  HMMA.16816.F32 R104, R4.reuse, R18, R104 ;  /* 0x000000120468723c */ /* 0x040fec0000001868 */
[C---:B------:R-:W-:Y:S06]  /*d8e0*/  HMMA.16816.F32 R176, R4.reuse, R36, R176 ;  /* 0x0000002404b0723c */ /* 0x040fec00000018b0 */
[----:B------:R-:W-:Y:S01]  /*d8f0*/  HMMA.16816.F32 R60, R4, R38, R56 ;  /* 0x00000026043c723c */ /* 0x000fe20000001838 */
[----:B------:R-:W1:Y:S05]  /*d900*/  LDSM.16.M88.4 R4, [R224+0x4000] ;  /* 0x00400000e004783b */ /* 0x000e6a0000000200 */
[----:B------:R-:W-:Y:S01]  /*d910*/  HMMA.16816.F32 R180, R12, R28, R248 ;  /* 0x0000001c0cb4723c */ /* 0x000fe200000018f8 */
[----:B------:R-:W-:Y:S05]  /*d920*/  LDSM.16.M88.4 R12, [R225+0x4000] ;  /* 0x00400000e10c783b */ /* 0x000fea0000000200 */
[C---:B---3--:R-:W-:Y:S06]  /*d930*/  HMMA.16816.F32 R52, R8.reuse, R24, R52 ;  /* 0x000000180834723c */ /* 0x048fec0000001834 */
[----:B------:R-:W-:Y:S01]  /*d940*/  HMMA.16816.F32 R64, R8, R26, R64 ;  /* 0x0000001a0840723c */ /* 0x000fe20000001840 */
[----:B------:R-:W-:Y:S01]  /*d950*/  LDSM.16.M88.4 R24, [R223+0x8000] ;  /* 0x00800000df18783b */ /* 0x000fe20000000200 */
[----:B------:R-:W-:-:S03]  /*d960*/  IMAD.MOV.U32 R243, RZ, RZ, R211 ;  /* 0x000000fffff37224 */ /* 0x000fc600078e00d3 */
[----:B------:R-:W-:Y:S01]  /*d970*/  LDSM.16.M88.4 R28, [R221+0x8400] ;  /* 0x00840000dd1c783b */ /* 0x000fe20000000200 */
[C---:B------:R-:W-:Y:S06]  /*d980*/  HMMA.16816.F32 R48, R8.reuse, R16, R48 ;  /* 0x000000100830723c */ /* 0x040fec0000001830 */
[C---:B------:R-:W-:Y:S01]  /*d990*/  HMMA.16816.F32 R172, R8.reuse, R18, R44 ;  /* 0x0000001208ac723c */ /* 0x040fe2000000182c */
[----:B------:R-:W2:Y:S04]  /*d9a0*/  LDSM.16.M88.4 R16, [R224+0x5000] ;  /* 0x00500000e010783b */ /* 0x000ea80000000200 */
[----:B------:R-:W3:Y:S01]  /*d9b0*/  LDSM.16.M88.4 R44, [R221+0x8c00] ;  /* 0x008c0000dd2c783b */ /* 0x000ee20000000200 */
[C---:B------:R-:W-:Y:S03]  /*d9c0*/  HMMA.16816.F32 R208, R8.reuse, R20, R40 ;  /* 0x0000001408d0723c */ /* 0x040fe60000001828 */
[----:B------:R-:W4:Y:S03]  /*d9d0*/  LDSM.16.M88.4 R40, [R221+0x8800] ;  /* 0x00880000dd28783b */ /* 0x000f260000000200 */
[C---:B------:R-:W-:Y:S01]  /*d9e0*/  HMMA.16816.F32 R212, R8.reuse, R22, R100 ;  /* 0x0000001608d4723c */ /* 0x040fe20000001864 */
[----:B------:R-:W5:Y:S05]  /*d9f0*/  S2R R247, SR_TID.X ;  /* 0x0000000000f77919 */ /* 0x000f6a0000002100 */
[C---:B------:R-:W-:Y:S06]  /*da00*/  HMMA.16816.F32 R216, R8.reuse, R36, R180 ;  /* 0x0000002408d8723c */ /* 0x040fec00000018b4 */
[----:B------:R-:W-:Y:S01]  /*da10*/  HMMA.16816.F32 R236, R8, R38, R184 ;  /* 0x0000002608ec723c */ /* 0x000fe200000018b8 */
[----:B------:R-:W4:Y:S05]  /*da20*/  LDSM.16.M88.4 R8, [R225+0x5000] ;  /* 0x00500000e108783b */ /* 0x000f2a0000000200 */
[-C--:B-1----:R-:W-:Y:S06]  /*da30*/  HMMA.16816.F32 R20, R4, R32.reuse, R192 ;  /* 0x000000200414723c */ /* 0x082fec00000018c0 */
[----:B--2---:R-:W-:Y:S06]  /*da40*/  HMMA.16816.F32 R36, R16, R32, R52 ;  /* 0x000000201024723c */ /* 0x004fec0000001834 */
[----:B------:R-:W-:Y:S01]  /*da50*/  HMMA.16816.F32 R56, R4, R34, R204 ;  /* 0x000000220438723c */ /* 0x000fe200000018cc */
[----:B-----5:R-:W-:-:S05]  /*da60*/  IMAD.SHL.U32 R247, R247, 0x2, RZ ;  /* 0x00000002f7f77824 */ /* 0x020fca00078e00ff */
[----:B------:R-:W-:Y:S06]  /*da70*/  HMMA.16816.F32 R32, R16, R34, R64 ;  /* 0x000000221020723c */ /* 0x000fec0000001840 */
[----:B------:R-:W-:Y:S01]  /*da80*/  HMMA.16816.F32 R52, R12, R24, R20 ;  /* 0x000000180c34723c */ /* 0x000fe20000001814 */
[----:B------:R-:W-:Y:S01]  /*da90*/  IMAD.MOV.U32 R241, RZ, RZ, R0 ;  /* 0x000000fffff17224 */ /* 0x000fe200078e0000 */
[----:B------:R-:W-:Y:S01]  /*daa0*/  LOP3.LUT R247, R247, 0x6, RZ, 0xc0, !PT ;  /* 0x00000006f7f77812 */ /* 0x000fe200078ec0ff */
[----:B------:R-:W-:Y:S01]  /*dab0*/  IMAD.U32 R0, RZ, RZ, UR31 ;  /* 0x0000001fff007e24 */ /* 0x000fe2000f8e00ff */
[----:B------:R-:W1:Y:S02]  /*dac0*/  LDSM.16.M88.4 R20, [R223+0x8400] ;  /* 0x00840000df14783b */ /* 0x000e640000000200 */
[----:B---3--:R-:W-:Y:S01]  /*dad0*/  HMMA.16816.F32 R184, R4, R44, R176 ;  /* 0x0000002c04b8723c */ /* 0x008fe200000018b0 */
[----:B------:R-:W-:-:S05]  /*dae0*/  IMAD R0, R0, 0x40, R247 ;  /* 0x0000004000007824 */ /* 0x000fca00078e02f7 */
[C---:B------:R-:W-:Y:S06]  /*daf0*/  HMMA.16816.F32 R100, R4.reuse, R28, R200 ;  /* 0x0000001c0464723c */ /* 0x040fec00000018c8 */
[C---:B------:R-:W-:Y:S06]  /*db00*/  HMMA.16816.F32 R104, R4.reuse, R30, R104 ;  /* 0x0000001e0468723c */ /* 0x040fec0000001868 */
[C---:B----4-:R-:W-:Y:S06]  /*db10*/  HMMA.16816.F32 R180, R4.reuse, R40, R196 ;  /* 0x0000002804b4723c */ /* 0x050fec00000018c4 */
[C---:B------:R-:W-:Y:S06]  /*db20*/  HMMA.16816.F32 R188, R4.reuse, R42, R188 ;  /* 0x0000002a04bc723c */ /* 0x040fec00000018bc */
[----:B------:R-:W-:Y:S06]  /*db30*/  HMMA.16816.F32 R176, R4, R46, R60 ;  /* 0x0000002e04b0723c */ /* 0x000fec000000183c */
[----:B------:R-:W-:Y:S01]  /*db40*/  HMMA.16816.F32 R4, R8, R24, R36 ;  /* 0x000000180804723c */ /* 0x000fe20000001824 */
[----:B------:R-:W-:Y:S01]  /*db50*/  ISETP.GE.AND P3, PT, R0, R233, PT ;  /* 0x000000e90000720c */ /* 0x000fe20003f66270 */
[----:B------:R-:W-:-:S02]  /*db60*/  IMAD.MOV.U32 R250, RZ, RZ, R2 ;  /* 0x000000fffffa7224 */ /* 0x000fc400078e0002 */
[C---:B------:R-:W-:Y:S01]  /*db70*/  VIADD R2, R0.reuse, 0x1 ;  /* 0x0000000100027836 */ /* 0x040fe20000000000 */
[C---:B------:R-:W-:Y:S01]  /*db80*/  ISETP.LT.OR P3, PT, R0.reuse, R227, P3 ;  /* 0x000000e30000720c */ /* 0x040fe20001f61670 */
[----:B------:R-:W-:Y:S01]  /*db90*/  HMMA.16816.F32 R60, R16, R28, R48 ;  /* 0x0000001c103c723c */ /* 0x000fe20000001830 */
[-C--:B------:R-:W-:Y:S02]  /*dba0*/  ISETP.GE.AND P2, PT, R0, R232.reuse, PT ;  /* 0x000000e80000720c */ /* 0x080fe40003f46270 */
[----:B------:R-:W-:-:S03]  /*dbb0*/  ISETP.GE.AND P1, PT, R2, R232, PT ;  /* 0x000000e80200720c */ /* 0x000fc60003f26270 */
[----:B------:R-:W-:Y:S01]  /*dbc0*/  HMMA.16816.F32 R48, R8, R26, R32 ;  /* 0x0000001a0830723c */ /* 0x000fe20000001820 */
[----:B------:R-:W-:-:S05]  /*dbd0*/  ISETP.GE.AND P4, PT, R2, R230, PT ;  /* 0x000000e60200720c */ /* 0x000fca0003f86270 */
[----:B------:R-:W-:Y:S01]  /*dbe0*/  HMMA.16816.F32 R32, R12, R26, R56 ;  /* 0x0000001a0c20723c */ /* 0x000fe20000001838 */
[----:B------:R-:W-:-:S06]  /*dbf0*/  ISETP.LT.OR P1, PT, R2, R229, P1 ;  /* 0x000000e50200720c */ /* 0x000fcc0000f21670 */
[----:B------:R-:W-:Y:S02]  /*dc00*/  FSEL R59, R52, -INF , !P3 ;  /* 0xff800000343b7808 */ /* 0x000fe40005800000 */
[----:B------:R-:W-:Y:S02]  /*dc10*/  ISETP.GE.AND P3, PT, R0, R230, PT ;  /* 0x000000e60000720c */ /* 0x000fe40003f66270 */
[-C--:B------:R-:W-:Y:S02]  /*dc20*/  ISETP.LT.OR P4, PT, R2, R228.reuse, P4 ;  /* 0x000000e40200720c */ /* 0x080fe40002781670 */
[C---:B------:R-:W-:Y:S02]  /*dc30*/  ISETP.LT.OR P2, PT, R0.reuse, R229, P2 ;  /* 0x000000e50000720c */ /* 0x040fe40001741670 */
[----:B------:R-:W-:Y:S01]  /*dc40*/  ISETP.LT.OR P3, PT, R0, R228, P3 ;  /* 0x000000e40000720c */ /* 0x000fe20001f61670 */
[----:B------:R-:W-:Y:S01]  /*dc50*/  HMMA.16816.F32 R28, R16, R30, R172 ;  /* 0x0000001e101c723c */ /* 0x000fe200000018ac */
[----:B------:R-:W-:-:S02]  /*dc60*/  ISETP.GE.AND P6, PT, R2, R233, PT ;  /* 0x000000e90200720c */ /* 0x000fc40003fc6270 */
[-C--:B------:R-:W-:Y:S02]  /*dc70*/  ISETP.GE.AND P5, PT, R2, R231.reuse, PT ;  /* 0x000000e70200720c */ /* 0x080fe40003fa6270 */
[----:B------:R-:W-:Y:S02]  /*dc80*/  ISETP.GE.AND P0, PT, R0, R231, PT ;  /* 0x000000e70000720c */ /* 0x000fe40003f06270 */
[----:B------:R-:W-:Y:S02]  /*dc90*/  FSEL R66, R4, -INF , !P2 ;  /* 0xff80000004427808 */ /* 0x000fe40005000000 */
[----:B------:R-:W-:Y:S02]  /*dca0*/  FSEL R192, R6, -INF , !P3 ;  /* 0xff80000006c07808 */ /* 0x000fe40005800000 */
[----:B------:R-:W-:Y:S02]  /*dcb0*/  FSEL R193, R5, -INF , !P1 ;  /* 0xff80000005c17808 */ /* 0x000fe40004800000 */
[----:B------:R-:W-:-:S02]  /*dcc0*/  FSEL R172, R7, -INF , !P4 ;  /* 0xff80000007ac7808 */ /* 0x000fc40006000000 */
[----:B------:R-:W2:Y:S01]  /*dcd0*/  LDSM.16.M88.4 R4, [R223+0x8800] ;  /* 0x00880000df04783b */ /* 0x000ea20000000200 */
[C---:B------:R-:W-:Y:S02]  /*dce0*/  ISETP.LT.OR P6, PT, R2.reuse, R227, P6 ;  /* 0x000000e30200720c */ /* 0x040fe400037c1670 */
[-C--:B------:R-:W-:Y:S01]  /*dcf0*/  ISETP.LT.OR P5, PT, R2, R226.reuse, P5 ;  /* 0x000000e20200720c */ /* 0x080fe20002fa1670 */
[C---:B------:R-:W-:Y:S01]  /*dd00*/  VIADD R2, R0.reuse, 0x8 ;  /* 0x0000000800027836 */ /* 0x040fe20000000000 */
[----:B------:R-:W-:-:S04]  /*dd10*/  ISETP.LT.OR P0, PT, R0, R226, P0 ;  /* 0x000000e20000720c */ /* 0x000fc80000701670 */
[----:B------:R-:W-:Y:S02]  /*dd20*/  FSEL R64, R54, -INF , !P0 ;  /* 0xff80000036407808 */ /* 0x000fe40004000000 */
[----:B------:R-:W-:Y:S01]  /*dd30*/  ISETP.GE.AND P0, PT, R2, R233, PT ;  /* 0x000000e90200720c */ /* 0x000fe20003f06270 */
[----:B------:R-:W-:Y:S02]  /*dd40*/  IMAD.MOV.U32 R251, RZ, RZ, R3 ;  /* 0x000000fffffb7224 */ /* 0x000fe400078e0003 */
[----:B------:R-:W-:Y:S01]  /*dd50*/  VIADD R3, R0, 0x9 ;  /* 0x0000000900037836 */ /* 0x000fe20000000000 */
[C---:B------:R-:W-:Y:S01]  /*dd60*/  ISETP.LT.OR P0, PT, R2.reuse, R227, P0 ;  /* 0x000000e30200720c */ /* 0x040fe20000701670 */
[----:B-1----:R-:W-:Y:S01]  /*dd70*/  HMMA.16816.F32 R36, R12, R20, R100 ;  /* 0x000000140c24723c */ /* 0x002fe20000001864 */
[----:B------:R-:W-:Y:S02]  /*dd80*/  ISETP.GE.AND P3, PT, R2, R232, PT ;  /* 0x000000e80200720c */ /* 0x000fe40003f66270 */
[----:B------:R-:W-:-:S02]  /*dd90*/  FSEL R58, R32, -INF , !P0 ;  /* 0xff800000203a7808 */ /* 0x000fc40004000000 */
[C---:B------:R-:W-:Y:S02]  /*dda0*/  ISETP.GE.AND P1, PT, R2.reuse, R230, PT ;  /* 0x000000e60200720c */ /* 0x040fe40003f26270 */
[C---:B------:R-:W-:Y:S02]  /*ddb0*/  ISETP.GE.AND P4, PT, R3.reuse, R232, PT ;  /* 0x000000e80300720c */ /* 0x040fe40003f86270 */
[----:B------:R-:W-:Y:S01]  /*ddc0*/  ISETP.GE.AND P0, PT, R3, R230, PT ;  /* 0x000000e60300720c */ /* 0x000fe20003f06270 */
[----:B------:R-:W-:Y:S01]  /*ddd0*/  HMMA.16816.F32 R24, R8, R20, R60 ;  /* 0x000000140818723c */ /* 0x000fe2000000183c */
[C---:B------:R-:W-:Y:S02]  /*dde0*/  ISETP.LT.OR P3, PT, R2.reuse, R229, P3 ;  /* 0x000000e50200720c */ /* 0x040fe40001f61670 */
[----:B------:R-:W-:Y:S02]  /*ddf0*/  ISETP.LT.OR P1, PT, R2, R228, P1 ;  /* 0x000000e40200720c */ /* 0x000fe40000f21670 */
[----:B------:R-:W-:-:S02]  /*de00*/  FSEL R57, R53, -INF , !P6 ;  /* 0xff80000035397808 */ /* 0x000fc40007000000 */
[----:B------:R-:W-:Y:S02]  /*de10*/  FSEL R65, R55, -INF , !P5 ;  /* 0xff80000037417808 */ /* 0x000fe40006800000 */
[C---:B------:R-:W-:Y:S02]  /*de20*/  ISETP.LT.OR P4, PT, R3.reuse, R229, P4 ;  /* 0x000000e50300720c */ /* 0x040fe40002781670 */
[C---:B------:R-:W-:Y:S02]  /*de30*/  ISETP.LT.OR P0, PT, R3.reuse, R228, P0 ;  /* 0x000000e40300720c */ /* 0x040fe40000701670 */
[----:B------:R-:W-:Y:S02]  /*de40*/  ISETP.GE.AND P2, PT, R2, R231, PT ;  /* 0x000000e70200720c */ /* 0x000fe40003f46270 */
[C---:B------:R-:W-:Y:S02]  /*de50*/  ISETP.GE.AND P6, PT, R3.reuse, R233, PT ;  /* 0x000000e90300720c */ /* 0x040fe40003fc6270 */
[----:B------:R-:W-:Y:S01]  /*de60*/  ISETP.GE.AND P5, PT, R3, R231, PT ;  /* 0x000000e70300720c */ /* 0x000fe20003fa6270 */
[----:B------:R-:W-:Y:S01]  /*de70*/  HMMA.16816.F32 R52, R16, R40, R208 ;  /* 0x000000281034723c */ /* 0x000fe200000018d0 */
[----:B------:R-:W-:-:S02]  /*de80*/  FSEL R62, R48, -INF , !P3 ;  /* 0xff800000303e7808 */ /* 0x000fc40005800000 */
[----:B------:R-:W-:Y:S02]  /*de90*/  FSEL R100, R50, -INF , !P1 ;  /* 0xff80000032647808 */ /* 0x000fe40004800000 */
[----:B------:R-:W-:Y:S02]  /*dea0*/  FSEL R63, R49, -INF , !P4 ;  /* 0xff800000313f7808 */ /* 0x000fe40006000000 */
[----:B------:R-:W-:Y:S02]  /*deb0*/  FSEL R67, R51, -INF , !P0 ;  /* 0xff80000033437808 */ /* 0x000fe40004000000 */
[-C--:B------:R-:W-:Y:S01]  /*dec0*/  ISETP.LT.OR P2, PT, R2, R226.reuse, P2 ;  /* 0x000000e20200720c */ /* 0x080fe20001741670 */
[----:B------:R-:W-:Y:S01]  /*ded0*/  HMMA.16816.F32 R48, R12, R22, R104 ;  /* 0x000000160c30723c */ /* 0x000fe20000001868 */
[C---:B------:R-:W-:Y:S01]  /*dee0*/  ISETP.LT.OR P6, PT, R3.reuse, R227, P6 ;  /* 0x000000e30300720c */ /* 0x040fe200037c1670 */
[C---:B------:R-:W-:Y:S01]  /*def0*/  VIADD R2, R0.reuse, 0x10 ;  /* 0x0000001000027836 */ /* 0x040fe20000000000 */
[----:B------:R-:W-:Y:S01]  /*df00*/  ISETP.LT.OR P5, PT, R3, R226, P5 ;  /* 0x000000e20300720c */ /* 0x000fe20002fa1670 */
[----:B------:R-:W-:Y:S01]  /*df10*/  VIADD R3, R0, 0x11 ;  /* 0x0000001100037836 */ /* 0x000fe20000000000 */
[----:B------:R-:W-:-:S02]  /*df20*/  FSEL R61, R34, -INF , !P2 ;  /* 0xff800000223d7808 */ /* 0x000fc40005000000 */
[----:B------:R-:W-:Y:S02]  /*df30*/  FSEL R56, R33, -INF , !P6 ;  /* 0xff80000021387808 */ /* 0x000fe40007000000 */
[C---:B------:R-:W-:Y:S02]  /*df40*/  ISETP.GE.AND P2, PT, R2.reuse, R233, PT ;  /* 0x000000e90200720c */ /* 0x040fe40003f46270 */
[C---:B------:R-:W-:Y:S02]  /*df50*/  ISETP.GE.AND P3, PT, R2.reuse, R231, PT ;  /* 0x000000e70200720c */ /* 0x040fe40003f66270 */
[C---:B------:R-:W-:Y:S02]  /*df60*/  ISETP.GE.AND P1, PT, R2.reuse, R232, PT ;  /* 0x000000e80200720c */ /* 0x040fe40003f26270 */
[----:B------:R-:W-:Y:S02]  /*df70*/  ISETP.GE.AND P4, PT, R2, R230, PT ;  /* 0x000000e60200720c */ /* 0x000fe40003f86270 */
[----:B------:R-:W-:-:S02]  /*df80*/  ISETP.GE.AND P0, PT, R3, R233, PT ;  /* 0x000000e90300720c */ /* 0x000fc40003f06270 */
[C---:B------:R-:W-:Y:S01]  /*df90*/  ISETP.GE.AND P6, PT, R3.reuse, R231, PT ;  /* 0x000000e70300720c */ /* 0x040fe20003fc6270 */
[----:B------:R-:W-:Y:S01]  /*dfa0*/  HMMA.16816.F32 R28, R8, R22, R28 ;  /* 0x00000016081c723c */ /* 0x000fe2000000181c */
[C---:B------:R-:W-:Y:S01]  /*dfb0*/  ISETP.LT.OR P2, PT, R2.reuse, R227, P2 ;  /* 0x000000e30200720c */ /* 0x040fe20001741670 */
[----:B------:R-:W1:Y:S01]  /*dfc0*/  LDSM.16.M88.4 R20, [R223+0x8c00] ;  /* 0x008c0000df14783b */ /* 0x000e620000000200 */
[C---:B------:R-:W-:Y:S01]  /*dfd0*/  ISETP.LT.OR P3, PT, R2.reuse, R226, P3 ;  /* 0x000000e20200720c */ /* 0x040fe20001f61670 */
[----:B------:R-:W-:Y:S01]  /*dfe0*/  IMAD.MOV.U32 R246, RZ, RZ, R243 ;  /* 0x000000fffff67224 */ /* 0x000fe200078e00f3 */
[C---:B------:R-:W-:Y:S01]  /*dff0*/  ISETP.LT.OR P1, PT, R2.reuse, R229, P1 ;  /* 0x000000e50200720c */ /* 0x040fe20000f21670 */
[----:B------:R-:W-:Y:S01]  /*e000*/  HMMA.16816.F32 R40, R16, R42, R212 ;  /* 0x0000002a1028723c */ /* 0x000fe200000018d4 */
[----:B------:R-:W-:Y:S01]  /*e010*/  ISETP.LT.OR P4, PT, R2, R228, P4 ;  /* 0x000000e40200720c */ /* 0x000fe20002781670 */
[----:B------:R-:W-:Y:S01]  /*e020*/  VIADD R2, R0, 0x18 ;  /* 0x0000001800027836 */ /* 0x000fe20000000000 */
[C---:B------:R-:W-:Y:S01]  /*e030*/  ISETP.LT.OR P0, PT, R3.reuse, R227, P0 ;  /* 0x000000e30300720c */ /* 0x040fe20000701670 */
[----:B------:R-:W-:Y:S01]  /*e040*/  IMAD.MOV.U32 R247, RZ, RZ, R242 ;  /* 0x000000fffff77224 */ /* 0x000fe200078e00f2 */
[----:B------:R-:W-:Y:S01]  /*e050*/  ISETP.LT.OR P6, PT, R3, R226, P6 ;  /* 0x000000e20300720c */ /* 0x000fe200037c1670 */
[----:B------:R-:W-:Y:S01]  /*e060*/  IMAD.MOV.U32 R202, RZ, RZ, R240 ;  /* 0x000000ffffca7224 */ /* 0x000fe200078e00f0 */
[----:B------:R-:W-:Y:S01]  /*e070*/  FSEL R60, R35, -INF , !P5 ;  /* 0xff800000233c7808 */ /* 0x000fe20006800000 */
[----:B------:R-:W-:Y:S01]  /*e080*/  UISETP.GT.AND UP0, UPT, UR4, UR24, UPT ;  /* 0x000000180400728c */ /* 0x000fe2000bf04270 */
[----:B------:R-:W-:Y:S01]  /*e090*/  FSEL R205, R36, -INF , !P2 ;  /* 0xff80000024cd7808 */ /* 0x000fe20005000000 */
[----:B------:R-:W-:Y:S01]  /*e0a0*/  USHF.L.U32 UR6, UR31, 0x1, URZ ;  /* 0x000000011f067899 */ /* 0x000fe2000800063f */
[----:B------:R-:W-:Y:S01]  /*e0b0*/  FSEL R207, R38, -INF , !P3 ;  /* 0xff80000026cf7808 */ /* 0x000fe20005800000 */
[----:B------:R-:W-:-:S04]  /*e0c0*/  DEPBAR.LE SB0, 0x0 ;  /* 0x000080000000791a */ /* 0x000fc80000000000 */
[----:B------:R-:W-:Y:S02]  /*e0d0*/  FSEL R204, R37, -INF , !P0 ;  /* 0xff80000025cc7808 */ /* 0x000fe40004000000 */
[----:B------:R-:W-:Y:S02]  /*e0e0*/  FSEL R206, R39, -INF , !P6 ;  /* 0xff80000027ce7808 */ /* 0x000fe40007000000 */
[C---:B------:R-:W-:Y:S01]  /*e0f0*/  ISETP.GE.AND P5, PT, R3.reuse, R232, PT ;  /* 0x000000e80300720c */ /* 0x040fe20003fa6270 */
[----:B--2---:R-:W-:Y:S01]  /*e100*/  HMMA.16816.F32 R36, R12, R4, R180 ;  /* 0x000000040c24723c */ /* 0x004fe200000018b4 */
[C---:B------:R-:W-:Y:S02]  /*e110*/  ISETP.GE.AND P2, PT, R3.reuse, R230, PT ;  /* 0x000000e60300720c */ /* 0x040fe40003f46270 */
[----:B------:R-:W-:Y:S02]  /*e120*/  ISETP.GE.AND P3, PT, R2, R233, PT ;  /* 0x000000e90200720c */ /* 0x000fe40003f66270 */
[----:B------:R-:W-:-:S02]  /*e130*/  ISETP.LT.OR P5, PT, R3, R229, P5 ;  /* 0x000000e50300720c */ /* 0x000fc40002fa1670 */
[----:B------:R-:W-:Y:S01]  /*e140*/  ISETP.LT.OR P2, PT, R3, R228, P2 ;  /* 0x000000e40300720c */ /* 0x000fe20001741670 */
[----:B------:R-:W-:Y:S01]  /*e150*/  VIADD R3, R0, 0x19 ;  /* 0x0000001900037836 */ /* 0x000fe20000000000 */
[----:B------:R-:W-:Y:S02]  /*e160*/  FSEL R195, R24, -INF , !P1 ;  /* 0xff80000018c37808 */ /* 0x000fe40004800000 */
[----:B------:R-:W-:Y:S02]  /*e170*/  FSEL R196, R26, -INF , !P4 ;  /* 0xff8000001ac47808 */ /* 0x000fe40006000000 */
[C---:B------:R-:W-:Y:S02]  /*e180*/  ISETP.LT.OR P3, PT, R2.reuse, R227, P3 ;  /* 0x000000e30200720c */ /* 0x040fe40001f61670 */
[C---:B------:R-:W-:Y:S02]  /*e190*/  ISETP.GE.AND P1, PT, R2.reuse, R231, PT ;  /* 0x000000e70200720c */ /* 0x040fe40003f26270 */
[----:B------:R-:W-:-:S02]  /*e1a0*/  ISETP.GE.AND P4, PT, R2, R232, PT ;  /* 0x000000e80200720c */ /* 0x000fc40003f86270 */
[----:B------:R-:W-:Y:S01]  /*e1b0*/  ISETP.GE.AND P0, PT, R2, R230, PT ;  /* 0x000000e60200720c */ /* 0x000fe20003f06270 */
[----:B------:R-:W-:Y:S01]  /*e1c0*/  HMMA.16816.F32 R32, R8, R4, R52 ;  /* 0x000000040820723c */ /* 0x000fe20000001834 */
[----:B------:R-:W-:Y:S02]  /*e1d0*/  FSEL R197, R27, -INF , !P2 ;  /* 0xff8000001bc57808 */ /* 0x000fe40005000000 */
[----:B------:R-:W-:Y:S02]  /*e1e0*/  FSEL R199, R48, -INF , !P3 ;  /* 0xff80000030c77808 */ /* 0x000fe40005800000 */
[C---:B------:R-:W-:Y:S02]  /*e1f0*/  ISETP.LT.OR P1, PT, R2.reuse, R226, P1 ;  /* 0x000000e20200720c */ /* 0x040fe40000f21670 */
[C---:B------:R-:W-:Y:S02]  /*e200*/  ISETP.LT.OR P4, PT, R2.reuse, R229, P4 ;  /* 0x000000e50200720c */ /* 0x040fe40002781670 */
[----:B------:R-:W-:Y:S01]  /*e210*/  ISETP.LT.OR P0, PT, R2, R228, P0 ;  /* 0x000000e40200720c */ /* 0x000fe20000701670 */
[----:B------:R-:W-:Y:S01]  /*e220*/  VIADD R2, R0, 0x20 ;  /* 0x0000002000027836 */ /* 0x000fe20000000000 */
[----:B------:R-:W-:-:S02]  /*e230*/  ISETP.GE.AND P2, PT, R3, R232, PT ;  /* 0x000000e80300720c */ /* 0x000fc40003f46270 */
[----:B------:R-:W-:Y:S02]  /*e240*/  ISETP.GE.AND P3, PT, R3, R230, PT ;  /* 0x000000e60300720c */ /* 0x000fe40003f66270 */
[----:B------:R-:W-:Y:S02]  /*e250*/  FSEL R194, R25, -INF , !P5 ;  /* 0xff80000019c27808 */ /* 0x000fe40006800000 */
[C---:B------:R-:W-:Y:S01]  /*e260*/  ISETP.LT.OR P2, PT, R3.reuse, R229, P2 ;  /* 0x000000e50300720c */ /* 0x040fe20001741670 */
[----:B------:R-:W-:Y:S01]  /*e270*/  HMMA.16816.F32 R24, R16, R44, R216 ;  /* 0x0000002c1018723c */ /* 0x000fe200000018d8 */
[C---:B------:R-:W-:Y:S02]  /*e280*/  ISETP.LT.OR P3, PT, R3.reuse, R228, P3 ;  /* 0x000000e40300720c */ /* 0x040fe40001f61670 */
[C---:B------:R-:W-:Y:S02]  /*e290*/  ISETP.GE.AND P6, PT, R3.reuse, R233, PT ;  /* 0x000000e90300720c */ /* 0x040fe40003fc6270 */
[----:B------:R-:W-:-:S02]  /*e2a0*/  ISETP.GE.AND P5, PT, R3, R231, PT ;  /* 0x000000e70300720c */ /* 0x000fc40003fa6270 */
[----:B------:R-:W-:Y:S02]  /*e2b0*/  FSEL R198, R50, -INF , !P1 ;  /* 0xff80000032c67808 */ /* 0x000fe40004800000 */
[----:B------:R-:W-:Y:S01]  /*e2c0*/  ISETP.GE.AND P1, PT, R2, R233, PT ;  /* 0x000000e90200720c */ /* 0x000fe20003f26270 */
[----:B------:R-:W-:Y:S01]  /*e2d0*/  HMMA.16816.F32 R40, R8, R6, R40 ;  /* 0x000000060828723c */ /* 0x000fe20000001828 */
[----:B------:R-:W-:Y:S02]  /*e2e0*/  FSEL R106, R28, -INF , !P4 ;  /* 0xff8000001c6a7808 */ /* 0x000fe40006000000 */
[----:B------:R-:W-:Y:S02]  /*e2f0*/  FSEL R180, R30, -INF , !P0 ;  /* 0xff8000001eb47808 */ /* 0x000fe40004000000 */
[----:B------:R-:W-:Y:S02]  /*e300*/  FSEL R105, R29, -INF , !P2 ;  /* 0xff8000001d697808 */ /* 0x000fe40005000000 */
[----:B------:R-:W-:-:S02]  /*e310*/  FSEL R107, R31, -INF , !P3 ;  /* 0xff8000001f6b7808 */ /* 0x000fc40005800000 */
[CC--:B------:R-:W-:Y:S01]  /*e320*/  ISETP.LT.OR P6, PT, R3.reuse, R227.reuse, P6 ;  /* 0x000000e30300720c */ /* 0x0c0fe200037c1670 */
[----:B------:R-:W-:Y:S01]  /*e330*/  HMMA.16816.F32 R28, R12, R6, R188 ;  /* 0x000000060c1c723c */ /* 0x000fe200000018bc */
[----:B------:R-:W-:Y:S01]  /*e340*/  ISETP.LT.OR P5, PT, R3, R226, P5 ;  /* 0x000000e20300720c */ /* 0x000fe20002fa1670 */
[----:B------:R-:W-:Y:S01]  /*e350*/  VIADD R3, R0, 0x21 ;  /* 0x0000002100037836 */ /* 0x000fe20000000000 */
[C---:B------:R-:W-:Y:S02]  /*e360*/  ISETP.LT.OR P1, PT, R2.reuse, R227, P1 ;  /* 0x000000e30200720c */ /* 0x040fe40000f21670 */
[C---:B------:R-:W-:Y:S02]  /*e370*/  ISETP.GE.AND P4, PT, R2.reuse, R231, PT ;  /* 0x000000e70200720c */ /* 0x040fe40003f86270 */
[C---:B------:R-:W-:Y:S02]  /*e380*/  ISETP.GE.AND P0, PT, R2.reuse, R232, PT ;  /* 0x000000e80200720c */ /* 0x040fe40003f06270 */
[----:B------:R-:W-:-:S02]  /*e390*/  ISETP.GE.AND P2, PT, R2, R230, PT ;  /* 0x000000e60200720c */ /* 0x000fc40003f46270 */
        /* <DEDUP_REMOVED lines=24> */
[----:B------:R-:W-:Y:S02]  /*e520*/  FSEL R208, R33, -INF , !P3 ;  /* 0xff80000021d07808 */ /* 0x000fe40005800000 */
[----:B------:R-:W-:Y:S01]  /*e530*/  ISETP.GE.AND P3, PT, R3, R233, PT ;  /* 0x000000e90300720c */ /* 0x000fe20003f66270 */
[----:B-1----:R-:W-:Y:S01]  /*e540*/  HMMA.16816.F32 R4, R12, R20, R184 ;  /* 0x000000140c04723c */ /* 0x002fe200000018b8 */
[----:B------:R-:W-:-:S02]  /*e550*/  ISETP.LT.OR P4, PT, R2, R227, P4 ;  /* 0x000000e30200720c */ /* 0x000fc40002781670 */
[C---:B------:R-:W-:Y:S02]  /*e560*/  ISETP.LT.OR P0, PT, R2.reuse, R226, P0 ;  /* 0x000000e20200720c */ /* 0x040fe40000701670 */
[C---:B------:R-:W-:Y:S01]  /*e570*/  ISETP.LT.OR P2, PT, R2.reuse, R229, P2 ;  /* 0x000000e50200720c */ /* 0x040fe20001741670 */
[----:B------:R-:W-:Y:S01]  /*e580*/  HMMA.16816.F32 R24, R8, R20, R24 ;  /* 0x000000140818723c */ /* 0x000fe20000001818 */
[----:B------:R-:W-:Y:S01]  /*e590*/  ISETP.LT.OR P6, PT, R2, R228, P6 ;  /* 0x000000e40200720c */ /* 0x000fe200037c1670 */
[----:B------:R-:W-:Y:S01]  /*e5a0*/  VIADD R2, R0, 0x30 ;  /* 0x0000003000027836 */ /* 0x000fe20000000000 */
[----:B------:R-:W-:Y:S02]  /*e5b0*/  ISETP.LT.OR P3, PT, R3, R227, P3 ;  /* 0x000000e30300720c */ /* 0x000fe40001f61670 */
        /* <DEDUP_REMOVED lines=9> */
[----:B------:R-:W-:Y:S01]  /*e650*/  ISETP.GE.AND P5, PT, R3, R231, PT ;  /* 0x000000e70300720c */ /* 0x000fe20003fa6270 */
[----:B------:R-:W-:Y:S01]  /*e660*/  HMMA.16816.F32 R12, R12, R22, R176 ;  /* 0x000000160c0c723c */ /* 0x000fe200000018b0 */
[----:B------:R-:W-:Y:S02]  /*e670*/  FSEL R211, R35, -INF , !P1 ;  /* 0xff80000023d37808 */ /* 0x000fe40004800000 */
[C---:B------:R-:W-:Y:S02]  /*e680*/  ISETP.LT.OR P0, PT, R2.reuse, R227, P0 ;  /* 0x000000e30200720c */ /* 0x040fe40000701670 */
[C---:B------:R-:W-:Y:S02]  /*e690*/  ISETP.LT.OR P2, PT, R2.reuse, R226, P2 ;  /* 0x000000e20200720c */ /* 0x040fe40001741670 */
[----:B------:R-:W-:-:S02]  /*e6a0*/  ISETP.LT.OR P6, PT, R2, R229, P6 ;  /* 0x000000e50200720c */ /* 0x000fc400037c1670 */
[----:B------:R-:W-:Y:S01]  /*e6b0*/  ISETP.LT.OR P3, PT, R2, R228, P3 ;  /* 0x000000e40200720c */ /* 0x000fe20001f61670 */
[----:B------:R-:W-:Y:S01]  /*e6c0*/  VIADD R2, R0, 0x31 ;  /* 0x0000003100027836 */ /* 0x000fe20000000000 */
[----:B------:R-:W-:Y:S01]  /*e6d0*/  BAR.SYNC.DEFER_BLOCKING 0x0 ;  /* 0x0000000000007b1d */ /* 0x000fe20000010000 */
[C---:B------:R-:W-:Y:S01]  /*e6e0*/  ISETP.GE.AND P1, PT, R3.reuse, R232, PT ;  /* 0x000000e80300720c */ /* 0x040fe20003f26270 */
[----:B------:R-:W-:Y:S01]  /*e6f0*/  IMAD.MOV.U32 R203, RZ, RZ, R246 ;  /* 0x000000ffffcb7224 */ /* 0x000fe200078e00f6 */
[C---:B------:R-:W-:Y:S01]  /*e700*/  ISETP.LT.OR P5, PT, R3.reuse, R226, P5 ;  /* 0x000000e20300720c */ /* 0x040fe20002fa1670 */
[----:B------:R-:W-:Y:S01]  /*e710*/  IMAD.MOV.U32 R246, RZ, RZ, R241 ;  /* 0x000000fffff67224 */ /* 0x000fe200078e00f1 */
[----:B------:R-:W-:Y:S02]  /*e720*/  FSEL R241, R28, -INF , !P4 ;  /* 0xff8000001cf17808 */ /* 0x000fe40006000000 */
[C---:B------:R-:W-:Y:S02]  /*e730*/  ISETP.GE.AND P4, PT, R3.reuse, R230, PT ;  /* 0x000000e60300720c */ /* 0x040fe40003f86270 */
[----:B------:R-:W-:-:S02]  /*e740*/  ISETP.LT.OR P1, PT, R3, R229, P1 ;  /* 0x000000e50300720c */ /* 0x000fc40000f21670 */
[----:B------:R-:W-:Y:S02]  /*e750*/  FSEL R218, R31, -INF , !P5 ;  /* 0xff8000001fda7808 */ /* 0x000fe40006800000 */
[----:B------:R-:W-:Y:S02]  /*e760*/  ISETP.GE.AND P5, PT, R2, R233, PT ;  /* 0x000000e90200720c */ /* 0x000fe40003fa6270 */
[----:B------:R-:W-:Y:S01]  /*e770*/  ISETP.LT.OR P4, PT, R3, R228, P4 ;  /* 0x000000e40300720c */ /* 0x000fe20002781670 */
[----:B------:R-:W-:Y:S01]  /*e780*/  VIADD R3, R0, 0x38 ;  /* 0x0000003800037836 */ /* 0x000fe20000000000 */
[----:B------:R-:W-:Y:S02]  /*e790*/  FSEL R186, R41, -INF , !P1 ;  /* 0xff80000029ba7808 */ /* 0x000fe40004800000 */
[C---:B------:R-:W-:Y:S02]  /*e7a0*/  ISETP.GE.AND P1, PT, R2.reuse, R231, PT ;  /* 0x000000e70200720c */ /* 0x040fe40003f26270 */
[C---:B------:R-:W-:Y:S01]  /*e7b0*/  ISETP.LT.OR P5, PT, R2.reuse, R227, P5 ;  /* 0x000000e30200720c */ /* 0x040fe20002fa1670 */
[----:B------:R-:W-:Y:S01]  /*e7c0*/  HMMA.16816.F32 R16, R16, R46, R236 ;  /* 0x0000002e1010723c */ /* 0x000fe200000018ec */
[----:B------:R-:W-:Y:S01]  /*e7d0*/  ISETP.LT.OR P1, PT, R2, R226, P1 ;  /* 0x000000e20200720c */ /* 0x000fe20000f21670 */
[----:B------:R-:W-:Y:S01]  /*e7e0*/  IMAD.MOV.U32 R34, RZ, RZ, R250 ;  /* 0x000000ffff227224 */ /* 0x000fe200078e00fa */
[----:B------:R-:W-:Y:S01]  /*e7f0*/  FSEL R249, R5, -INF , !P5 ;  /* 0xff80000005f97808 */ /* 0x000fe20006800000 */
[----:B------:R-:W-:Y:S01]  /*e800*/  IMAD.MOV.U32 R250, RZ, RZ, R247 ;  /* 0x000000fffffa7224 */ /* 0x000fe200078e00f7 */
[----:B------:R-:W-:-:S02]  /*e810*/  ISETP.GE.AND P5, PT, R3, R231, PT ;  /* 0x000000e70300720c */ /* 0x000fc40003fa6270 */
[----:B------:R-:W-:Y:S02]  /*e820*/  FSEL R239, R24, -INF , !P6 ;  /* 0xff80000018ef7808 */ /* 0x000fe40007000000 */
[----:B------:R-:W-:Y:S02]  /*e830*/  ISETP.GE.AND P6, PT, R3, R233, PT ;  /* 0x000000e90300720c */ /* 0x000fe40003fc6270 */
[----:B------:R-:W-:Y:S01]  /*e840*/  FSEL R247, R4, -INF , !P0 ;  /* 0xff80000004f77808 */ /* 0x000fe20004000000 */
[----:B------:R-:W-:Y:S01]  /*e850*/  VIADD R0, R0, 0x39 ;  /* 0x0000003900007836 */ /* 0x000fe20000000000 */
[----:B------:R-:W-:Y:S02]  /*e860*/  ISETP.GE.AND P0, PT, R2, R232, PT ;  /* 0x000000e80200720c */ /* 0x000fe40003f06270 */
[----:B------:R-:W-:Y:S02]  /*e870*/  FSEL R32, R7, -INF , !P1 ;  /* 0xff80000007207808 */ /* 0x000fe40004800000 */
[----:B------:R-:W-:-:S02]  /*e880*/  ISETP.LT.OR P1, PT, R3, R227, P6 ;  /* 0x000000e30300720c */ /* 0x000fc40003721670 */
[C---:B------:R-:W-:Y:S02]  /*e890*/  ISETP.LT.OR P5, PT, R3.reuse, R226, P5 ;  /* 0x000000e20300720c */ /* 0x040fe40002fa1670 */
[----:B------:R-:W-:Y:S01]  /*e8a0*/  ISETP.LT.OR P0, PT, R2, R229, P0 ;  /* 0x000000e50200720c */ /* 0x000fe20000701670 */
[----:B------:R-:W-:Y:S01]  /*e8b0*/  IMAD.WIDE.U32 R174, R246, -0x326172a9, RZ ;  /* 0xcd9e8d57f6ae7825 */ /* 0x000fe200078e00ff */
[----:B------:R-:W-:Y:S02]  /*e8c0*/  FSEL R248, R12, -INF , !P1 ;  /* 0xff8000000cf87808 */ /* 0x000fe40004800000 */
[----:B------:R-:W-:Y:S01]  /*e8d0*/  FSEL R33, R14, -INF , !P5 ;  /* 0xff8000000e217808 */ /* 0x000fe20006800000 */
[----:B------:R-:W-:Y:S01]  /*e8e0*/  IMAD.WIDE.U32 R176, R202, -0x326172a9, RZ ;  /* 0xcd9e8d57cab07825 */ /* 0x000fe200078e00ff */
[C---:B------:R-:W-:Y:S02]  /*e8f0*/  ISETP.GE.AND P6, PT, R3.reuse, R232, PT ;  /* 0x000000e80300720c */ /* 0x040fe40003fc6270 */
[----:B------:R-:W-:Y:S01]  /*e900*/  ISETP.GE.AND P1, PT, R3, R230, PT ;  /* 0x000000e60300720c */ /* 0x000fe20003f26270 */
[----:B------:R-:W-:Y:S01]  /*e910*/  IMAD.MOV.U32 R35, RZ, RZ, R251 ;  /* 0x000000ffff237224 */ /* 0x000fe200078e00fb */
[----:B------:R-:W-:-:S02]  /*e920*/  ISETP.GE.AND P5, PT, R0, R233, PT ;  /* 0x000000e90000720c */ /* 0x000fc40003fa6270 */
[----:B------:R-:W-:Y:S02]  /*e930*/  FSEL R251, R6, -INF , !P2 ;  /* 0xff80000006fb7808 */ /* 0x000fe40005000000 */
[----:B------:R-:W-:Y:S02]  /*e940*/  FSEL R238, R25, -INF , !P0 ;  /* 0xff80000019ee7808 */ /* 0x000fe40004000000 */
[----:B------:R-:W-:Y:S02]  /*e950*/  ISETP.GE.AND P2, PT, R2, R230, PT ;  /* 0x000000e60200720c */ /* 0x000fe40003f46270 */
[----:B------:R-:W-:Y:S02]  /*e960*/  PLOP3.LUT P0, PT, PT, PT, UP0, 0x80, 0x0 ;  /* 0x000000000000781c */ /* 0x000fe40003f0f008 */
[C---:B------:R-:W-:Y:S02]  /*e970*/  ISETP.LT.OR P6, PT, R3.reuse, R229, P6 ;  /* 0x000000e50300720c */ /* 0x040fe400037c1670 */
[----:B------:R-:W-:-:S02]  /*e980*/  ISETP.LT.OR P1, PT, R3, R228, P1 ;  /* 0x000000e40300720c */ /* 0x000fc40000f21670 */
[----:B------:R-:W-:Y:S02]  /*e990*/  ISETP.LT.OR P5, PT, R0, R227, P5 ;  /* 0x000000e30000720c */ /* 0x000fe40002fa1670 */
[-C--:B------:R-:W-:Y:S02]  /*e9a0*/  LOP3.LUT R3, R175, R250.reuse, RZ, 0x3c, !PT ;  /* 0x000000faaf037212 */ /* 0x080fe400078e3cff */
[----:B------:R-:W-:Y:S02]  /*e9b0*/  LOP3.LUT R4, R177, R250, RZ, 0x3c, !PT ;  /* 0x000000fab1047212 */ /* 0x000fe400078e3cff */
[----:B------:R-:W-:Y:S01]  /*e9c0*/  ISETP.LT.OR P2, PT, R2, R228, P2 ;  /* 0x000000e40200720c */ /* 0x000fe20001741670 */
[----:B------:R-:W-:Y:S01]  /*e9d0*/  IMAD.U32 R2, RZ, RZ, UR37 ;  /* 0x00000025ff027e24 */ /* 0x000fe2000f8e00ff */
[----:B------:R-:W-:Y:S01]  /*e9e0*/  FSEL R246, R13, -INF , !P5 ;  /* 0xff8000000df67808 */ /* 0x000fe20006800000 */
[----:B------:R-:W-:Y:S01]  /*e9f0*/  IMAD.WIDE.U32 R184, R3, -0x2daee0ad, RZ ;  /* 0xd2511f5303b87825 */ /* 0x000fe200078e00ff */
[----:B------:R-:W-:-:S03]  /*ea00*/  ISETP.GE.AND P5, PT, R0, R231, PT ;  /* 0x000000e70000720c */ /* 0x000fc60003fa6270 */
[----:B------:R-:W-:Y:S01]  /*ea10*/  IMAD.WIDE.U32 R48, R4, -0x2daee0ad, RZ ;  /* 0xd2511f5304307825 */ /* 0x000fe200078e00ff */
[----:B------:R-:W-:Y:S01]  /*ea20*/  ISETP.LT.OR P5, PT, R0, R226, P5 ;  /* 0x000000e20000720c */ /* 0x000fe20002fa1670 */
[----:B------:R-:W-:Y:S01]  /*ea30*/  HMMA.16816.F32 R20, R8, R22, R16 ;  /* 0x000000160814723c */ /* 0x000fe20000001810 */
[----:B------:R-:W-:Y:S02]  /*ea40*/  LOP3.LUT R2, R35, UR6, R2, 0x96, !PT ;  /* 0x0000000623027c12 */ /* 0x000fe4000f8e9602 */
[----:B------:R-:W-:-:S04]  /*ea50*/  FSEL R250, R15, -INF , !P5 ;  /* 0xff8000000ffa7808 */ /* 0x000fc80006800000 */
[--C-:B------:R-:W-:Y:S02]  /*ea60*/  LOP3.LUT R9, R185, UR21, R34.reuse, 0x96, !PT ;  /* 0x00000015b9097c12 */ /* 0x100fe4000f8e9622 */
[----:B------:R-:W-:Y:S01]  /*ea70*/  LOP3.LUT R10, R49, UR21, R34, 0x96, !PT ;  /* 0x00000015310a7c12 */ /* 0x000fe2000f8e9622 */
[----:B------:R-:W-:Y:S01]  /*ea80*/  IMAD.WIDE.U32 R4, R2, -0x326172a9, RZ ;  /* 0xcd9e8d5702047825 */ /* 0x000fe200078e00ff */
        /* <DEDUP_REMOVED lines=31> */
.L_x_799:
[----:B------:R-:W2:Y:S04]  /*ec80*/  LDL.LU R42, [R1] ;  /* 0x00000000012a7983 */ /* 0x000ea80000300800 */
[----:B------:R-:W3:Y:S04]  /*ec90*/  LDL.LU R28, [R1+0x5c] ;  /* 0x00005c00011c7983 */ /* 0x000ee80000300800 */
[----:B------:R-:W4:Y:S04]  /*eca0*/  LDL.LU R29, [R1+0x64] ;  /* 0x00006400011d7983 */ /* 0x000f280000300800 */
[----:B------:R-:W5:Y:S04]  /*ecb0*/  LDL.LU R25, [R1+0x60] ;  /* 0x0000600001197983 */ /* 0x000f680000300800 */
[----:B------:R-:W5:Y:S01]  /*ecc0*/  LDL.LU R24, [R1+0x58] ;  /* 0x0000580001187983 */ /* 0x000f620000300800 */
[C---:B------:R-:W-:Y:S01]  /*ecd0*/  ISETP.GE.AND P0, PT, R0.reuse, R230, PT ;  /* 0x000000e60000720c */ /* 0x040fe20003f06270 */
[----:B------:R-:W-:Y:S01]  /*ece0*/  IMAD.WIDE.U32 R54, R9, -0x326172a9, RZ ;  /* 0xcd9e8d5709367825 */ /* 0x000fe200078e00ff */
[----:B-1----:R-:W-:Y:S01]  /*ecf0*/  FMNMX.FTZ R2, R57, R8, !PT ;  /* 0x0000000839027209 */ /* 0x002fe20007810000 */
[----:B------:R-:W-:Y:S01]  /*ed00*/  UIADD3 UR6, UR6, 0x1, URZ ;  /* 0x0000000106067890 */ /* 0x000fe2000fffe03f */
[----:B------:R-:W-:Y:S01]  /*ed10*/  ISETP.LT.OR P5, PT, R0, R229, P5 ;  /* 0x000000e50000720c */ /* 0x000fe20002fa1670 */
[----:B------:R-:W-:Y:S01]  /*ed20*/  IMAD.WIDE.U32 R44, R10, -0x326172a9, RZ ;  /* 0xcd9e8d570a2c7825 */ /* 0x000fe200078e00ff */
[----:B------:R-:W-:-:S02]  /*ed30*/  ISETP.LT.OR P0, PT, R0, R228, P0 ;  /* 0x000000e40000720c */ /* 0x000fc40000701670 */
[----:B------:R-:W-:Y:S02]  /*ed40*/  FMNMX.FTZ R0, R58, R2, !PT ;  /* 0x000000023a007209 */ /* 0x000fe40007810000 */
[----:B------:R-:W-:Y:S02]  /*ed50*/  LOP3.LUT R6, R5, UR22, R174, 0x96, !PT ;  /* 0x0000001605067c12 */ /* 0x000fe4000f8e96ae */
[----:B------:R-:W-:Y:S02]  /*ed60*/  FMNMX.FTZ R2, R56, R0, !PT ;  /* 0x0000000038027209 */ /* 0x000fe40007810000 */
[----:B------:R-:W-:Y:S02]  /*ed70*/  LOP3.LUT R7, R55, UR20, R4, 0x96, !PT ;  /* 0x0000001437077c12 */ /* 0x000fe4000f8e9604 */
[----:B------:R-:W-:Y:S02]  /*ed80*/  LOP3.LUT R3, R5, UR22, R176, 0x96, !PT ;  /* 0x0000001605037c12 */ /* 0x000fe4000f8e96b0 */
[----:B------:R-:W-:Y:S01]  /*ed90*/  LOP3.LUT R0, R45, UR20, R4, 0x96, !PT ;  /* 0x000000142d007c12 */ /* 0x000fe2000f8e9604 */
[----:B------:R-:W-:Y:S01]  /*eda0*/  IMAD.WIDE.U32 R4, R6, -0x2daee0ad, RZ ;  /* 0xd2511f5306047825 */ /* 0x000fe200078e00ff */
[----:B------:R-:W-:-:S02]  /*edb0*/  FMNMX.FTZ R2, R205, R2, !PT ;  /* 0x00000002cd027209 */ /* 0x000fc40007810000 */
[----:B------:R-:W-:Y:S01]  /*edc0*/  FSEL R214, R20, -INF , !P6 ;  /* 0xff80000014d67808 */ /* 0x000fe20007000000 */
[----:B------:R-:W-:Y:S01]  /*edd0*/  IMAD.WIDE.U32 R14, R0, -0x2daee0ad, RZ ;  /* 0xd2511f53000e7825 */ /* 0x000fe200078e00ff */
[----:B------:R-:W-:Y:S02]  /*ede0*/  FMNMX.FTZ R2, R204, R2, !PT ;  /* 0x00000002cc027209 */ /* 0x000fe40007810000 */
[----:B------:R-:W-:Y:S01]  /*edf0*/  LOP3.LUT R0, R5, UR19, R184, 0x96, !PT ;  /* 0x0000001305007c12 */ /* 0x000fe2000f8e96b8 */
[----:B------:R-:W-:Y:S01]  /*ee00*/  IMAD.WIDE.U32 R16, R7, -0x2daee0ad, RZ ;  /* 0xd2511f5307107825 */ /* 0x000fe200078e00ff */
[----:B------:R-:W-:Y:S02]  /*ee10*/  FMNMX.FTZ R2, R199, R2, !PT ;  /* 0x00000002c7027209 */ /* 0x000fe40007810000 */
[----:B------:R-:W-:Y:S01]  /*ee20*/  FSEL R213, R21, -INF , !P5 ;  /* 0xff80000015d57808 */ /* 0x000fe20006800000 */
[----:B------:R-:W-:Y:S01]  /*ee30*/  IMAD.WIDE.U32 R8, R0, -0x326172a9, RZ ;  /* 0xcd9e8d5700087825 */ /* 0x000fe200078e00ff */
[----:B------:R-:W-:-:S02]  /*ee40*/  FMNMX.FTZ R2, R182, R2, !PT ;  /* 0x00000002b6027209 */ /* 0x000fc40007810000 */
[----:B------:R-:W-:Y:S01]  /*ee50*/  LOP3.LUT R4, R17, UR17, R4, 0x96, !PT ;  /* 0x0000001111047c12 */ /* 0x000fe2000f8e9604 */
[----:B------:R-:W-:Y:S01]  /*ee60*/  IMAD.WIDE.U32 R6, R3, -0x2daee0ad, RZ ;  /* 0xd2511f5303067825 */ /* 0x000fe200078e00ff */
[----:B------:R-:W-:Y:S02]  /*ee70*/  FMNMX.FTZ R2, R243, R2, !PT ;  /* 0x00000002f3027209 */ /* 0x000fe40007810000 */
[----:B------:R-:W-:Y:S01]  /*ee80*/  FSEL R181, R43, -INF , !P4 ;  /* 0xff8000002bb57808 */ /* 0x000fe20006000000 */
[----:B------:R-:W-:Y:S01]  /*ee90*/  IMAD.WIDE.U32 R40, R4, -0x326172a9, RZ ;  /* 0xcd9e8d5704287825 */ /* 0x000fe200078e00ff */
[----:B------:R-:W-:Y:S02]  /*eea0*/  FMNMX.FTZ R2, R242, R2, !PT ;  /* 0x00000002f2027209 */ /* 0x000fe40007810000 */
[----:B------:R-:W-:Y:S02]  /*eeb0*/  LOP3.LUT R3, R7, UR19, R48, 0x96, !PT ;  /* 0x0000001307037c12 */ /* 0x000fe4000f8e9630 */
[----:B------:R-:W-:-:S02]  /*eec0*/  LOP3.LUT R5, R15, UR17, R6, 0x96, !PT ;  /* 0x000000110f057c12 */ /* 0x000fc4000f8e9606 */
[----:B------:R-:W-:Y:S01]  /*eed0*/  FMNMX.FTZ R2, R241, R2, !PT ;  /* 0x00000002f1027209 */ /* 0x000fe20007810000 */
[----:B------:R-:W-:Y:S01]  /*eee0*/  IMAD.WIDE.U32 R10, R3, -0x326172a9, RZ ;  /* 0xcd9e8d57030a7825 */ /* 0x000fe200078e00ff */
[----:B------:R-:W-:Y:S02]  /*eef0*/  LOP3.LUT R6, R9, UR18, R54, 0x96, !PT ;  /* 0x0000001209067c12 */ /* 0x000fe4000f8e9636 */
[----:B------:R-:W-:Y:S01]  /*ef00*/  FMNMX.FTZ R2, R219, R2, !PT ;  /* 0x00000002db027209 */ /* 0x000fe20007810000 */
[----:B------:R-:W-:Y:S01]  /*ef10*/  IMAD.WIDE.U32 R12, R5, -0x326172a9, RZ ;  /* 0xcd9e8d57050c7825 */ /* 0x000fe200078e00ff */
[----:B------:R-:W-:Y:S02]  /*ef20*/  LOP3.LUT R4, R11, UR18, R44, 0x96, !PT ;  /* 0x000000120b047c12 */ /* 0x000fe4000f8e962c */
[----:B------:R-:W-:Y:S02]  /*ef30*/  FMNMX.FTZ R2, R247, R2, !PT ;  /* 0x00000002f7027209 */ /* 0x000fe40007810000 */
[----:B------:R-:W-:Y:S01]  /*ef40*/  LOP3.LUT R3, R13, UR16, R10, 0x96, !PT ;  /* 0x000000100d037c12 */ /* 0x000fe2000f8e960a */
[----:B------:R-:W-:Y:S01]  /*ef50*/  IMAD.WIDE.U32 R4, R4, -0x2daee0ad, RZ ;  /* 0xd2511f5304047825 */ /* 0x000fe200078e00ff */
[----:B------:R-:W-:-:S02]  /*ef60*/  FMNMX.FTZ R2, R249, R2, !PT ;  /* 0x00000002f9027209 */ /* 0x000fc40007810000 */
[----:B------:R-:W-:Y:S01]  /*ef70*/  LOP3.LUT R7, R41, UR16, R8, 0x96, !PT ;  /* 0x0000001029077c12 */ /* 0x000fe2000f8e9608 */
[----:B------:R-:W-:Y:S01]  /*ef80*/  IMAD.WIDE.U32 R38, R3, -0x2daee0ad, RZ ;  /* 0xd2511f5303267825 */ /* 0x000fe200078e00ff */
[----:B------:R-:W-:Y:S02]  /*ef90*/  FMNMX.FTZ R3, R252, R66, !PT ;  /* 0x00000042fc037209 */ /* 0x000fe40007810000 */
[----:B------:R-:W-:Y:S01]  /*efa0*/  FMNMX.FTZ R2, R248, R2, !PT ;  /* 0x00000002f8027209 */ /* 0x000fe20007810000 */
[----:B------:R-:W-:Y:S01]  /*efb0*/  IMAD.WIDE.U32 R8, R6, -0x2daee0ad, RZ ;  /* 0xd2511f5306087825 */ /* 0x000fe200078e00ff */
[----:B------:R-:W-:Y:S02]  /*efc0*/  FMNMX.FTZ R6, R193, R3, !PT ;  /* 0x00000003c1067209 */ /* 0x000fe40007810000 */
[----:B------:R-:W-:Y:S01]  /*efd0*/  LOP3.LUT R5, R5, UR15, R14, 0x96, !PT ;  /* 0x0000000f05057c12 */ /* 0x000fe2000f8e960e */
[----:B------:R-:W-:Y:S01]  /*efe0*/  IMAD.WIDE.U32 R236, R7, -0x2daee0ad, RZ ;  /* 0xd2511f5307ec7825 */ /* 0x000fe200078e00ff */
[----:B------:R-:W-:-:S02]  /*eff0*/  FMNMX.FTZ R6, R62, R6, !PT ;  /* 0x000000063e067209 */ /* 0x000fc40007810000 */
[----:B------:R-:W-:Y:S02]  /*f000*/  LOP3.LUT R15, R9, UR15, R16, 0x96, !PT ;  /* 0x0000000f090f7c12 */ /* 0x000fe4000f8e9610 */
[----:B------:R-:W-:Y:S02]  /*f010*/  LOP3.LUT R4, R39, UR13, R4, 0x96, !PT ;  /* 0x0000000d27047c12 */ /* 0x000fe4000f8e9604 */
[----:B------:R-:W-:Y:S01]  /*f020*/  FMNMX.FTZ R6, R63, R6, !PT ;  /* 0x000000063f067209 */ /* 0x000fe20007810000 */
[----:B------:R-:W-:Y:S01]  /*f030*/  IMAD.WIDE.U32 R46, R15, -0x326172a9, RZ ;  /* 0xcd9e8d570f2e7825 */ /* 0x000fe200078e00ff */
[----:B------:R-:W-:Y:S02]  /*f040*/  LOP3.LUT R8, R237, UR13, R8, 0x96, !PT ;  /* 0x0000000ded087c12 */ /* 0x000fe4000f8e9608 */
[----:B------:R-:W-:Y:S02]  /*f050*/  FSEL R185, R26, -INF , !P3 ;  /* 0xff8000001ab97808 */ /* 0x000fe40005800000 */
[----:B------:R-:W-:-:S02]  /*f060*/  FSEL R215, R27, -INF , !P2 ;  /* 0xff8000001bd77808 */ /* 0x000fc40005000000 */
[----:B------:R-:W-:Y:S02]  /*f070*/  FSEL R217, R22, -INF , !P1 ;  /* 0xff80000016d97808 */ /* 0x000fe40004800000 */
[----:B------:R-:W-:Y:S02]  /*f080*/  FSEL R216, R23, -INF , !P0 ;  /* 0xff80000017d87808 */ /* 0x000fe40004000000 */
[----:B--2---:R-:W-:-:S04]  /*f090*/  FMNMX.FTZ R0, R42, R64, !PT ;  /* 0x000000402a007209 */ /* 0x004fc80007810000 */
        /* <DEDUP_REMOVED lines=8> */
[----:B------:R-:W-:Y:S01]  /*f120*/  FMNMX.FTZ R0, R246, R2, !PT ;  /* 0x00000002f6007209 */ /* 0x000fe20007810000 */
[----:B------:R-:W-:Y:S01]  /*f130*/  IMAD.WIDE.U32 R2, R5, -0x326172a9, RZ ;  /* 0xcd9e8d5705027825 */ /* 0x000fe200078e00ff */
[----:B------:R-:W-:-:S03]  /*f140*/  FMNMX.FTZ R7, R244, R7, !PT ;  /* 0x00000007f4077209 */ /* 0x000fc60007810000 */
[----:B------:R-:W1:Y:S01]  /*f150*/  SHFL.BFLY PT, R9, R0, 0x2, 0x1f ;  /* 0x0c401f0000097f89 */ /* 0x000e6200000e0000 */
[----:B------:R-:W-:Y:S01]  /*f160*/  FMNMX.FTZ R7, R240, R7, !PT ;  /* 0x00000007f0077209 */ /* 0x000fe20007810000 */
[----:B------:R-:W-:Y:S01]  /*f170*/  IMAD.WIDE.U32 R4, R4, -0x326172a9, RZ ;  /* 0xcd9e8d5704047825 */ /* 0x000fe200078e00ff */
[----:B------:R-:W-:Y:S02]  /*f180*/  LOP3.LUT R36, R3, UR14, R12, 0x96, !PT ;  /* 0x0000000e03247c12 */ /* 0x000fe4000f8e960c */
[----:B------:R-:W-:Y:S02]  /*f190*/  FMNMX.FTZ R3, R195, R6, !PT ;  /* 0x00000006c3037209 */ /* 0x000fe40007810000 */
[----:B------:R-:W-:Y:S02]  /*f1a0*/  FMNMX.FTZ R6, R218, R7, !PT ;  /* 0x00000007da067209 */ /* 0x000fe40007810000 */
[----:B------:R-:W-:Y:S02]  /*f1b0*/  FMNMX.FTZ R3, R194, R3, !PT ;  /* 0x00000003c2037209 */ /* 0x000fe40007810000 */
[----:B------:R-:W-:-:S02]  /*f1c0*/  LOP3.LUT R2, R5, UR23, R2, 0x96, !PT ;  /* 0x0000001705027c12 */ /* 0x000fc4000f8e9602 */
[----:B------:R-:W-:Y:S02]  /*f1d0*/  LOP3.LUT R10, R4, 0xffff, RZ, 0xc0, !PT ;  /* 0x0000ffff040a7812 */ /* 0x000fe400078ec0ff */
[----:B------:R-:W-:Y:S02]  /*f1e0*/  FMNMX.FTZ R6, R251, R6, !PT ;  /* 0x00000006fb067209 */ /* 0x000fe40007810000 */
[----:B------:R-:W-:Y:S02]  /*f1f0*/  FMNMX.FTZ R5, R235, R192, !PT ;  /* 0x000000c0eb057209 */ /* 0x000fe40007810000 */
[----:B------:R-:W-:Y:S02]  /*f200*/  FMNMX.FTZ R3, R106, R3, !PT ;  /* 0x000000036a037209 */ /* 0x000fe40007810000 */
[----:B------:R-:W-:Y:S02]  /*f210*/  FMNMX.FTZ R6, R32, R6, !PT ;  /* 0x0000000620067209 */ /* 0x000fe40007810000 */
[----:B------:R-:W-:-:S02]  /*f220*/  FMNMX.FTZ R7, R172, R5, !PT ;  /* 0x00000005ac077209 */ /* 0x000fc40007810000 */
[----:B------:R-:W-:Y:S02]  /*f230*/  FMNMX.FTZ R3, R105, R3, !PT ;  /* 0x0000000369037209 */ /* 0x000fe40007810000 */
[----:B------:R-:W-:Y:S02]  /*f240*/  LOP3.LUT R13, R4, 0xff, RZ, 0xc0, !PT ;  /* 0x000000ff040d7812 */ /* 0x000fe400078ec0ff */
[--C-:B------:R-:W-:Y:S02]  /*f250*/  SHF.R.U32.HI R16, RZ, 0x10, R4.reuse ;  /* 0x00000010ff107819 */ /* 0x100fe40000011604 */
[----:B------:R-:W-:Y:S01]  /*f260*/  SHF.R.U32.HI R18, RZ, 0x18, R4 ;  /* 0x00000018ff127819 */ /* 0x000fe20000011604 */
[----:B------:R-:W-:Y:S01]  /*f270*/  IMAD.WIDE.U32 R4, R8, -0x326172a9, RZ ;  /* 0xcd9e8d5708047825 */ /* 0x000fe200078e00ff */
[----:B------:R-:W-:Y:S02]  /*f280*/  FMNMX.FTZ R6, R33, R6, !PT ;  /* 0x0000000621067209 */ /* 0x000fe40007810000 */
[----:B------:R-:W-:-:S02]  /*f290*/  FMNMX.FTZ R7, R100, R7, !PT ;  /* 0x0000000764077209 */ /* 0x000fc40007810000 */
[----:B------:R-:W-:Y:S02]  /*f2a0*/  FMNMX.FTZ R8, R209, R3, !PT ;  /* 0x00000003d1087209 */ /* 0x000fe40007810000 */
[----:B------:R-:W-:Y:S02]  /*f2b0*/  FMNMX.FTZ R3, R250, R6, !PT ;  /* 0x00000006fa037209 */ /* 0x000fe40007810000 */
[----:B-1----:R-:W-:Y:S02]  /*f2c0*/  FMNMX.FTZ R0, R0, R9, !PT ;  /* 0x0000000900007209 */ /* 0x002fe40007810000 */
[----:B------:R-:W-:Y:S02]  /*f2d0*/  FMNMX.FTZ R6, R67, R7, !PT ;  /* 0x0000000743067209 */ /* 0x000fe40007810000 */
[----:B------:R-:W-:Y:S01]  /*f2e0*/  FMNMX.FTZ R7, R208, R8, !PT ;  /* 0x00000008d0077209 */ /* 0x000fe20007810000 */
[----:B------:R-:W1:Y:S01]  /*f2f0*/  SHFL.BFLY PT, R9, R0, 0x1, 0x1f ;  /* 0x0c201f0000097f89 */ /* 0x000e6200000e0000 */
[----:B------:R-:W-:-:S02]  /*f300*/  FMNMX.FTZ R6, R196, R6, !PT ;  /* 0x00000006c4067209 */ /* 0x000fc40007810000 */
[----:B------:R-:W-:Y:S01]  /*f310*/  FMNMX.FTZ R7, R187, R7, !PT ;  /* 0x00000007bb077209 */ /* 0x000fe20007810000 */
[----:B------:R-:W2:Y:S01]  /*f320*/  SHFL.BFLY PT, R8, R3, 0x2, 0x1f ;  /* 0x0c401f0003087f89 */ /* 0x000ea200000e0000 */
        /* <DEDUP_REMOVED lines=10> */
[----:B-1----:R-:W-:-:S02]  /*f3d0*/  FMNMX.FTZ R104, R0, R9, !PT ;  /* 0x0000000900687209 */ /* 0x002fc40007810000 */
[----:B------:R-:W-:Y:S02]  /*f3e0*/  FMNMX.FTZ R0, R210, R6, !PT ;  /* 0x00000006d2007209 */ /* 0x000fe40007810000 */
[----:B------:R-:W1:Y:S01]  /*f3f0*/  SHFL.BFLY PT, R6, R102, 0x2, 0x1f ;  /* 0x0c401f0066067f89 */ /* 0x000e6200000e0000 */
[----:B--2---:R-:W-:Y:S01]  /*f400*/  FMNMX.FTZ R3, R3, R8, !PT ;  /* 0x0000000803037209 */ /* 0x004fe20007810000 */
[----:B------:R-:W-:Y:S01]  /*f410*/  FMUL.FTZ R14, R104, UR40 ;  /* 0x00000028680e7c20 */ /* 0x000fe20008410000 */
[----:B------:R-:W-:Y:S02]  /*f420*/  FMNMX.FTZ R101, R181, R0, !PT ;  /* 0x00000000b5657209 */ /* 0x000fe40007810000 */
[----:B------:R-:W-:Y:S01]  /*f430*/  LOP3.LUT R11, R4, 0xffff, RZ, 0xc0, !PT ;  /* 0x0000ffff040b7812 */ /* 0x000fe200078ec0ff */
[----:B------:R-:W2:Y:S01]  /*f440*/  SHFL.BFLY PT, R103, R3, 0x1, 0x1f ;  /* 0x0c201f0003677f89 */ /* 0x000ea200000e0000 */
[----:B------:R-:W-:Y:S02]  /*f450*/  FMNMX.FTZ R101, R185, R101, !PT ;  /* 0x00000065b9657209 */ /* 0x000fe40007810000 */
[----:B------:R-:W-:-:S02]  /*f460*/  SHF.R.U32.HI R7, RZ, 0x10, R4 ;  /* 0x00000010ff077819 */ /* 0x000fc40000011604 */
[----:B------:R-:W-:Y:S02]  /*f470*/  FMNMX.FTZ R101, R215, R101, !PT ;  /* 0x00000065d7657209 */ /* 0x000fe40007810000 */
[----:B------:R-:W-:Y:S02]  /*f480*/  FSETP.NEU.FTZ.AND P3, PT, R104, -INF , PT ;  /* 0xff8000006800780b */ /* 0x000fe40003f7d000 */
[----:B------:R-:W-:Y:S02]  /*f490*/  FMNMX.FTZ R101, R217, R101, !PT ;  /* 0x00000065d9657209 */ /* 0x000fe40007810000 */
[----:B------:R-:W-:Y:S02]  /*f4a0*/  LOP3.LUT R12, R4, 0xff, RZ, 0xc0, !PT ;  /* 0x000000ff040c7812 */ /* 0x000fe400078ec0ff */
[----:B------:R-:W-:Y:S02]  /*f4b0*/  FMNMX.FTZ R101, R216, R101, !PT ;  /* 0x00000065d8657209 */ /* 0x000fe40007810000 */
[----:B------:R-:W-:-:S02]  /*f4c0*/  SHF.R.U32.HI R11, RZ, 0x8, R11 ;  /* 0x00000008ff0b7819 */ /* 0x000fc4000001160b */
[----:B------:R-:W-:Y:S02]  /*f4d0*/  LOP3.LUT R7, R7, 0xff, RZ, 0xc0, !PT ;  /* 0x000000ff07077812 */ /* 0x000fe400078ec0ff */
[----:B------:R-:W-:Y:S02]  /*f4e0*/  SHF.R.U32.HI R0, RZ, 0x18, R4 ;  /* 0x00000018ff007819 */ /* 0x000fe40000011604 */
[----:B------:R-:W-:Y:S02]  /*f4f0*/  FSEL R14, R14, RZ, P3 ;  /* 0x000000ff0e0e7208 */ /* 0x000fe40001800000 */
[----:B-1----:R-:W-:Y:S02]  /*f500*/  FMNMX.FTZ R102, R102, R6, !PT ;  /* 0x0000000666667209 */ /* 0x002fe40007810000 */
[----:B------:R-:W1:Y:S01]  /*f510*/  SHFL.BFLY PT, R6, R101, 0x2, 0x1f ;  /* 0x0c401f0065067f89 */ /* 0x000e6200000e0000 */
[----:B------:R-:W-:Y:S02]  /*f520*/  PRMT R19, R12, 0x5410, R11 ;  /* 0x000054100c137816 */ /* 0x000fe4000000000b */
[----:B------:R-:W-:Y:S01]  /*f530*/  PRMT R11, R7, 0x5410, R0 ;  /* 0x00005410070b7816 */ /* 0x000fe20000000000 */
[----:B------:R-:W-:Y:S01]  /*f540*/  FFMA.FTZ R0, R59, UR40, -R14 ;  /* 0x000000283b007c23 */ /* 0x000fe2000801080e */
[----:B------:R-:W-:Y:S01]  /*f550*/  LOP3.LUT R4, R16, 0xff, RZ, 0xc0, !PT ;  /* 0x000000ff10047812 */ /* 0x000fe200078ec0ff */
[----:B------:R-:W3:Y:S01]  /*f560*/  SHFL.BFLY PT, R7, R102, 0x1, 0x1f ;  /* 0x0c201f0066077f89 */ /* 0x000ee200000e0000 */
[----:B--2---:R-:W-:Y:S01]  /*f570*/  FMNMX.FTZ R103, R3, R103, !PT ;  /* 0x0000006703677209 */ /* 0x004fe20007810000 */
[----:B------:R2:W-:Y:S01]  /*f580*/  MUFU.EX2 R31, R0 ;  /* 0x00000000001f7308 */ /* 0x0005e20000000800 */
[----:B------:R-:W-:Y:S01]  /*f590*/  PRMT R18, R4, 0x5410, R18 ;  /* 0x0000541004127816 */ /* 0x000fe20000000012 */
[--C-:B------:R-:W-:Y:S01]  /*f5a0*/  FFMA.FTZ R4, R57, UR40, -R14.reuse ;  /* 0x0000002839047c23 */ /* 0x100fe2000801080e */
[----:B------:R-:W-:Y:S01]  /*f5b0*/  FFMA.FTZ R3, R58, UR40, -R14 ;  /* 0x000000283a037c23 */ /* 0x000fe2000801080e */
[C---:B------:R-:W-:Y:S01]  /*f5c0*/  FMUL.FTZ R16, R103.reuse, UR40 ;  /* 0x0000002867107c20 */ /* 0x040fe20008410000 */
[----:B------:R-:W-:-:S02]  /*f5d0*/  FSETP.NEU.FTZ.AND P1, PT, R103, -INF , PT ;  /* 0xff8000006700780b */ /* 0x000fc40003f3d000 */
[----:B------:R-:W-:Y:S01]  /*f5e0*/  SHF.R.U32.HI R10, RZ, 0x8, R10 ;  /* 0x00000008ff0a7819 */ /* 0x000fe2000001160a */
[----:B------:R4:W-:Y:S01]  /*f5f0*/  MUFU.EX2 R59, R4 ;  /* 0x00000004003b7308 */ /* 0x0009e20000000800 */
[----:B------:R-:W-:Y:S02]  /*f600*/  FSEL R16, R16, RZ, P1 ;  /* 0x000000ff10107208 */ /* 0x000fe40000800000 */
[----:B------:R-:W-:-:S05]  /*f610*/  PRMT R20, R13, 0x5410, R10 ;  /* 0x000054100d147816 */ /* 0x000fca000000000a */
[----:B------:R5:W-:Y:S01]  /*f620*/  MUFU.EX2 R58, R3 ;  /* 0x00000003003a7308 */ /* 0x000be20000000800 */
[----:B--2---:R-:W-:Y:S02]  /*f630*/  LOP3.LUT R0, R5, UR23, R46, 0x96, !PT ;  /* 0x0000001705007c12 */ /* 0x004fe4000f8e962e */
[----:B-1----:R-:W-:Y:S02]  /*f640*/  FMNMX.FTZ R101, R101, R6, !PT ;  /* 0x0000000665657209 */ /* 0x002fe40007810000 */
[----:B------:R-:W-:Y:S02]  /*f650*/  LOP3.LUT R5, R0, 0xffff, RZ, 0xc0, !PT ;  /* 0x0000ffff00057812 */ /* 0x000fe400078ec0ff */
[----:B---3--:R-:W-:Y:S02]  /*f660*/  FMNMX.FTZ R102, R102, R7, !PT ;  /* 0x0000000766667209 */ /* 0x008fe40007810000 */
[----:B------:R-:W-:Y:S02]  /*f670*/  SHF.R.U32.HI R5, RZ, 0x8, R5 ;  /* 0x00000008ff057819 */ /* 0x000fe40000011605 */
[----:B----4-:R-:W-:Y:S01]  /*f680*/  LOP3.LUT R4, R0, 0xff, RZ, 0xc0, !PT ;  /* 0x000000ff00047812 */ /* 0x010fe200078ec0ff */
[C---:B------:R-:W-:Y:S01]  /*f690*/  FMUL.FTZ R12, R102.reuse, UR40 ;  /* 0x00000028660c7c20 */ /* 0x040fe20008410000 */
[----:B------:R-:W-:-:S02]  /*f6a0*/  FSETP.NEU.FTZ.AND P0, PT, R102, -INF , PT ;  /* 0xff8000006600780b */ /* 0x000fc40003f1d000 */
[----:B------:R-:W-:Y:S01]  /*f6b0*/  PRMT R8, R4, 0x5410, R5 ;  /* 0x0000541004087816 */ /* 0x000fe20000000005 */
[----:B------:R-:W-:Y:S01]  /*f6c0*/  FFMA.FTZ R4, R56, UR40, -R14 ;  /* 0x0000002838047c23 */ /* 0x000fe2000801080e */
[--C-:B-----5:R-:W-:Y:S01]  /*f6d0*/  SHF.R.U32.HI R3, RZ, 0x10, R0.reuse ;  /* 0x00000010ff037819 */ /* 0x120fe20000011600 */
[----:B------:R-:W1:Y:S01]  /*f6e0*/  SHFL.BFLY PT, R5, R101, 0x1, 0x1f ;  /* 0x0c201f0065057f89 */ /* 0x000e6200000e0000 */
[----:B------:R-:W-:Y:S01]  /*f6f0*/  FSEL R12, R12, RZ, P0 ;  /* 0x000000ff0c0c7208 */ /* 0x000fe20000000000 */
[----:B------:R2:W3:Y:S02]  /*f700*/  MUFU.EX2 R30, R4 ;  /* 0x00000004001e7308 */ /* 0x0004e40000000800 */
[----:B--2---:R-:W-:Y:S02]  /*f710*/  SHF.R.U32.HI R4, RZ, 0x18, R0 ;  /* 0x00000018ff047819 */ /* 0x004fe40000011600 */
[----:B------:R-:W-:Y:S01]  /*f720*/  LOP3.LUT R0, R3, 0xff, RZ, 0xc0, !PT ;  /* 0x000000ff03007812 */ /* 0x000fe200078ec0ff */
[----:B------:R-:W-:Y:S01]  /*f730*/  FFMA.FTZ R3, R64, UR40, -R16 ;  /* 0x0000002840037c23 */ /* 0x000fe20008010810 */
[----:B---3--:R-:W-:Y:S01]  /*f740*/  IMAD.MOV.U32 R64, RZ, RZ, R30 ;  /* 0x000000ffff407224 */ /* 0x008fe200078e001e */
[----:B-1----:R-:W-:Y:S01]  /*f750*/  FMNMX.FTZ R101, R101, R5, !PT ;  /* 0x0000000565657209 */ /* 0x002fe20007810000 */
[----:B------:R-:W-:Y:S01]  /*f760*/  IMAD.MOV.U32 R30, RZ, RZ, R28 ;  /* 0x000000ffff1e7224 */ /* 0x000fe200078e001c */
[----:B------:R-:W-:Y:S01]  /*f770*/  PRMT R9, R0, 0x5410, R4 ;  /* 0x0000541000097816 */ /* 0x000fe20000000004 */
[----:B------:R1:W-:Y:S01]  /*f780*/  MUFU.EX2 R37, R3 ;  /* 0x0000000300257308 */ /* 0x0003e20000000800 */
[----:B------:R-:W-:Y:S01]  /*f790*/  LOP3.LUT R0, R2, 0xffff, RZ, 0xc0, !PT ;  /* 0x0000ffff02007812 */ /* 0x000fe200078ec0ff */
[----:B------:R-:W-:-:S03]  /*f7a0*/  FMUL.FTZ R13, R101, UR40 ;  /* 0x00000028650d7c20 */ /* 0x000fc60008410000 */
[----:B------:R-:W-:Y:S02]  /*f7b0*/  SHF.R.U32.HI R4, RZ, 0x8, R0 ;  /* 0x00000008ff047819 */ /* 0x000fe40000011600 */
[----:B------:R-:W-:-:S04]  /*f7c0*/  LOP3.LUT R0, R2, 0xff, RZ, 0xc0, !PT ;  /* 0x000000ff02007812 */ /* 0x000fc800078ec0ff */
[----:B------:R-:W-:Y:S02]  /*f7d0*/  PRMT R17, R0, 0x5410, R4 ;  /* 0x0000541000117816 */ /* 0x000fe40000000004 */
[----:B------:R-:W-:Y:S01]  /*f7e0*/  SHF.R.U32.HI R0, RZ, 0x10, R2 ;  /* 0x00000010ff007819 */ /* 0x000fe20000011602 */
[----:B-1----:R-:W-:-:S03]  /*f7f0*/  FFMA.FTZ R3, R65, UR40, -R16 ;  /* 0x0000002841037c23 */ /* 0x002fc60008010810 */
[----:B------:R-:W-:Y:S01]  /*f800*/  LOP3.LUT R0, R0, 0xff, RZ, 0xc0, !PT ;  /* 0x000000ff00007812 */ /* 0x000fe200078ec0ff */
[----:B------:R1:W-:Y:S02]  /*f810*/  MUFU.EX2 R10, R3 ;  /* 0x00000003000a7308 */ /* 0x0003e40000000800 */
[----:B-1----:R-:W-:Y:S01]  /*f820*/  FFMA.FTZ R3, R61, UR40, -R16 ;  /* 0x000000283d037c23 */ /* 0x002fe20008010810 */
[----:B------:R-:W-:-:S05]  /*f830*/  IMAD.MOV.U32 R61, RZ, RZ, R177 ;  /* 0x000000ffff3d7224 */ /* 0x000fca00078e00b1 */
[----:B------:R1:W-:Y:S02]  /*f840*/  MUFU.EX2 R57, R3 ;  /* 0x0000000300397308 */ /* 0x0003e40000000800 */
[----:B-1----:R-:W-:Y:S01]  /*f850*/  SHF.R.U32.HI R3, RZ, 0x18, R2 ;  /* 0x00000018ff037819 */ /* 0x002fe20000011602 */
[----:B------:R-:W-:Y:S01]  /*f860*/  FFMA.FTZ R2, R60, UR40, -R16 ;  /* 0x000000283c027c23 */ /* 0x000fe20008010810 */
[----:B------:R-:W-:Y:S02]  /*f870*/  MOV R60, R176 ;  /* 0x000000b0003c7202 */ /* 0x000fe40000000f00 */
[----:B------:R-:W-:Y:S02]  /*f880*/  PRMT R15, R0, 0x5410, R3 ;  /* 0x00005410000f7816 */ /* 0x000fe40000000003 */
[----:B------:R1:W-:Y:S01]  /*f890*/  MUFU.EX2 R28, R2 ;  /* 0x00000002001c7308 */ /* 0x0003e20000000800 */
[----:B------:R-:W-:Y:S01]  /*f8a0*/  FFMA.FTZ R0, R66, UR40, -R12 ;  /* 0x0000002842007c23 */ /* 0x000fe2000801080c */
[----:B------:R-:W-:-:S05]  /*f8b0*/  FSEL R3, R104, RZ, P3 ;  /* 0x000000ff68037208 */ /* 0x000fca0001800000 */
[----:B------:R-:W-:Y:S01]  /*f8c0*/  FADD.FTZ R4, R203, -R3 ;  /* 0x80000003cb047221 */ /* 0x000fe20000010000 */
[----:B------:R2:W-:Y:S03]  /*f8d0*/  MUFU.EX2 R22, R0 ;  /* 0x0000000000167308 */ /* 0x0005e60000000800 */
[----:B------:R-:W-:-:S05]  /*f8e0*/  FMUL.FTZ R4, R4, UR40 ;  /* 0x0000002804047c20 */ /* 0x000fca0008410000 */
[----:B------:R-:W3:Y:S01]  /*f8f0*/  MUFU.EX2 R50, R4 ;  /* 0x0000000400327308 */ /* 0x000ee20000000800 */
[----:B-1----:R-:W-:Y:S02]  /*f900*/  FSEL R2, R103, RZ, P1 ;  /* 0x000000ff67027208 */ /* 0x002fe40000800000 */
[----:B------:R-:W-:-:S03]  /*f910*/  FSETP.NEU.FTZ.AND P1, PT, R101, -INF , PT ;  /* 0xff8000006500780b */ /* 0x000fc60003f3d000 */
[----:B------:R-:W-:Y:S01]  /*f920*/  FADD.FTZ R5, R42, -R2 ;  /* 0x800000022a057221 */ /* 0x000fe20000010000 */
[----:B------:R-:W-:Y:S01]  /*f930*/  FSEL R13, R13, RZ, P1 ;  /* 0x000000ff0d0d7208 */ /* 0x000fe20000800000 */
[----:B------:R-:W1:Y:S01]  /*f940*/  LDC.U8 R42, c[0x0][0x388] ;  /* 0x0000e200ff2a7b82 */ /* 0x000e620000000000 */
[----:B--2---:R-:W-:Y:S01]  /*f950*/  FFMA.FTZ R0, R193, UR40, -R12 ;  /* 0x00000028c1007c23 */ /* 0x004fe2000801080c */
[----:B------:R-:W-:Y:S01]  /*f960*/  FSEL R2, R102, RZ, P0 ;  /* 0x000000ff66027208 */ /* 0x000fe20000000000 */
[----:B------:R-:W-:Y:S02]  /*f970*/  FMUL.FTZ R5, R5, UR40 ;  /* 0x0000002805057c20 */ /* 0x000fe40008410000 */
[----:B------:R2:W-:Y:S02]  /*f980*/  MUFU.EX2 R237, R0 ;  /* 0x0000000000ed7308 */ /* 0x0005e40000000800 */
[----:B------:R-:W-:Y:S01]  /*f990*/  FADD.FTZ R3, R252, -R2 ;  /* 0x80000002fc037221 */ /* 0x000fe20000010000 */
[----:B------:R-:W-:Y:S01]  /*f9a0*/  FSEL R2, R101, RZ, P1 ;  /* 0x000000ff65027208 */ /* 0x000fe20000800000 */
[-C--:B---3--:R-:W-:Y:S01]  /*f9b0*/  FMUL.FTZ R124, R124, R50.reuse ;  /* 0x000000327c7c7220 */ /* 0x088fe20000410000 */
[-C--:B------:R-:W-:Y:S01]  /*f9c0*/  FMUL.FTZ R125, R125, R50.reuse ;  /* 0x000000327d7d7220 */ /* 0x080fe20000410000 */
[----:B------:R-:W-:Y:S01]  /*f9d0*/  FMUL.FTZ R3, R3, UR40 ;  /* 0x0000002803037c20 */ /* 0x000fe20008410000 */
[----:B------:R-:W-:Y:S01]  /*f9e0*/  FMUL.FTZ R136, R136, R50 ;  /* 0x0000003288887220 */ /* 0x000fe20000410000 */
[----:B------:R-:W-:Y:S01]  /*f9f0*/  FADD.FTZ R7, R235, -R2 ;  /* 0x80000002eb077221 */ /* 0x000fe20000010000 */
[----:B------:R-:W-:Y:S01]  /*fa00*/  MOV R235, R10 ;  /* 0x0000000a00eb7202 */ /* 0x000fe20000000f00 */
[----:B------:R-:W-:Y:S01]  /*fa10*/  FFMA.FTZ R2, R100, UR40, -R13 ;  /* 0x0000002864027c23 */ /* 0x000fe2000801080d */
[----:B------:R-:W-:-:S02]  /*fa20*/  IMAD.MOV.U32 R100, RZ, RZ, R31 ;  /* 0x000000ffff647224 */ /* 0x000fc400078e001f */
[----:B------:R-:W-:Y:S01]  /*fa30*/  FMUL.FTZ R51, R7, UR40 ;  /* 0x0000002807337c20 */ /* 0x000fe20008410000 */
[----:B------:R-:W-:Y:S01]  /*fa40*/  MOV R31, R29 ;  /* 0x0000001d001f7202 */ /* 0x000fe20000000f00 */
[----:B------:R3:W-:Y:S01]  /*fa50*/  MUFU.EX2 R65, R2 ;  /* 0x0000000200417308 */ /* 0x0007e20000000800 */
[----:B------:R-:W-:Y:S02]  /*fa60*/  IMAD.MOV.U32 R29, RZ, RZ, R24 ;  /* 0x000000ffff1d7224 */ /* 0x000fe400078e0018 */
[-C--:B------:R-:W-:Y:S01]  /*fa70*/  FMUL.FTZ R137, R137, R50.reuse ;  /* 0x0000003289897220 */ /* 0x080fe20000410000 */
[--C-:B--2---:R-:W-:Y:S01]  /*fa80*/  FFMA.FTZ R0, R62, UR40, -R12.reuse ;  /* 0x000000283e007c23 */ /* 0x104fe2000801080c */
        /* <DEDUP_REMOVED lines=13> */
[----:B---3--:R-:W-:Y:S01]  /*fb60*/  FFMA.FTZ R2, R67, UR40, -R13 ;  /* 0x0000002843027c23 */ /* 0x008fe2000801080d */
[-C--:B------:R-:W-:Y:S01]  /*fb70*/  FMUL.FTZ R69, R69, R50.reuse ;  /* 0x0000003245457220 */ /* 0x080fe20000410000 */
[-C--:B------:R-:W-:Y:S01]  /*fb80*/  FMUL.FTZ R80, R80, R50.reuse ;  /* 0x0000003250507220 */ /* 0x080fe20000410000 */
[-C--:B------:R-:W-:Y:S01]  /*fb90*/  FMUL.FTZ R81, R81, R50.reuse ;  /* 0x0000003251517220 */ /* 0x080fe20000410000 */
[-C--:B------:R-:W-:Y:S01]  /*fba0*/  FMUL.FTZ R96, R96, R50.reuse ;  /* 0x0000003260607220 */ /* 0x080fe20000410000 */
[-C--:B------:R-:W-:Y:S01]  /*fbb0*/  FMUL.FTZ R97, R97, R50.reuse ;  /* 0x0000003261617220 */ /* 0x080fe20000410000 */
[----:B------:R-:W-:Y:S01]  /*fbc0*/  FMUL.FTZ R84, R84, R50 ;  /* 0x0000003254547220 */ /* 0x000fe20000410000 */
[----:B------:R-:W3:Y:S01]  /*fbd0*/  MUFU.EX2 R62, R2 ;  /* 0x00000002003e7308 */ /* 0x000ee20000000800 */
[----:B--2---:R-:W-:Y:S01]  /*fbe0*/  FFMA.FTZ R0, R63, UR40, -R12 ;  /* 0x000000283f007c23 */ /* 0x004fe2000801080c */
[----:B------:R-:W-:Y:S01]  /*fbf0*/  MOV R63, R32 ;  /* 0x00000020003f7202 */ /* 0x000fe20000000f00 */
[-C--:B------:R-:W-:Y:S01]  /*fc00*/  FMUL.FTZ R85, R85, R50.reuse ;  /* 0x0000003255557220 */ /* 0x080fe20000410000 */
[-C--:B------:R-:W-:Y:S01]  /*fc10*/  FMUL.FTZ R164, R164, R50.reuse ;  /* 0x00000032a4a47220 */ /* 0x080fe20000410000 */
[----:B------:R-:W-:-:S03]  /*fc20*/  FMUL.FTZ R165, R165, R50 ;  /* 0x00000032a5a57220 */ /* 0x000fc60000410000 */
[----:B------:R2:W5:Y:S01]  /*fc30*/  MUFU.EX2 R6, R0 ;  /* 0x0000000000067308 */ /* 0x0005620000000800 */
[-C--:B----4-:R-:W-:Y:S01]  /*fc40*/  FMUL.FTZ R126, R126, R53.reuse ;  /* 0x000000357e7e7220 */ /* 0x090fe20000410000 */
[-C--:B------:R-:W-:Y:S01]  /*fc50*/  FMUL.FTZ R127, R127, R53.reuse ;  /* 0x000000357f7f7220 */ /* 0x080fe20000410000 */
[-C--:B------:R-:W-:Y:S01]  /*fc60*/  FMUL.FTZ R138, R138, R53.reuse ;  /* 0x000000358a8a7220 */ /* 0x080fe20000410000 */
[-C--:B------:R-:W-:Y:S01]  /*fc70*/  FMUL.FTZ R139, R139, R53.reuse ;  /* 0x000000358b8b7220 */ /* 0x080fe20000410000 */
[-C--:B------:R-:W-:Y:S01]  /*fc80*/  FMUL.FTZ R114, R114, R53.reuse ;  /* 0x0000003572727220 */ /* 0x080fe20000410000 */
[-C--:B------:R-:W-:Y:S01]  /*fc90*/  FMUL.FTZ R115, R115, R53.reuse ;  /* 0x0000003573737220 */ /* 0x080fe20000410000 */
[----:B------:R-:W-:Y:S01]  /*fca0*/  FMUL.FTZ R122, R122, R53 ;  /* 0x000000357a7a7220 */ /* 0x000fe20000410000 */
[----:B------:R-:W4:Y:S01]  /*fcb0*/  MUFU.EX2 R52, R3 ;  /* 0x0000000300347308 */ /* 0x000f220000000800 */
[----:B---3--:R-:W-:Y:S01]  /*fcc0*/  F2FP.F16.F32.PACK_AB R2, R62, R65 ;  /* 0x000000413e02723e */ /* 0x008fe200000000ff */
        /* <DEDUP_REMOVED lines=8> */
[----:B-1----:R-:W-:Y:S01]  /*fd50*/  PRMT R192, R42, 0x7054, R42 ;  /* 0x000070542ac07816 */ /* 0x002fe2000000002a */
[----:B-----5:R-:W-:-:S02]  /*fd60*/  IMAD.MOV.U32 R252, RZ, RZ, R6 ;  /* 0x000000fffffc7224 */ /* 0x020fc400078e0006 */
[-C--:B------:R-:W-:Y:S01]  /*fd70*/  FMUL.FTZ R143, R143, R53.reuse ;  /* 0x000000358f8f7220 */ /* 0x080fe20000410000 */
[----:B------:R-:W-:Y:S02]  /*fd80*/  IMAD.MOV.U32 R42, RZ, RZ, R30 ;  /* 0x000000ffff2a7224 */ /* 0x000fe400078e001e */
[----:B------:R-:W-:Y:S01]  /*fd90*/  FMUL.FTZ R70, R70, R53 ;  /* 0x0000003546467220 */ /* 0x000fe20000410000 */
[--C-:B------:R-:W-:Y:S01]  /*fda0*/  HSET2.LE.AND R10, R19, R192.reuse, PT ;  /* 0x000000c0130a7233 */ /* 0x100fe20003803000 */
[----:B------:R1:W-:Y:S01]  /*fdb0*/  MUFU.EX2 R56, R0 ;  /* 0x0000000000387308 */ /* 0x0003e20000000800 */
[--C-:B------:R-:W-:Y:S01]  /*fdc0*/  HSET2.LE.AND R11, R11, R192.reuse, PT ;  /* 0x000000c00b0b7233 */ /* 0x100fe20003803000 */
[----:B------:R-:W-:Y:S01]  /*fdd0*/  IMAD.MOV.U32 R19, RZ, RZ, R22 ;  /* 0x000000ffff137224 */ /* 0x000fe200078e0016 */
[--C-:B------:R-:W-:Y:S01]  /*fde0*/  HSET2.LE.AND R8, R8, R192.reuse, PT ;  /* 0x000000c008087233 */ /* 0x100fe20003803000 */
[----:B------:R-:W-:Y:S01]  /*fdf0*/  IMAD.MOV.U32 R30, RZ, RZ, R25 ;  /* 0x000000ffff1e7224 */ /* 0x000fe200078e0019 */
[--C-:B------:R-:W-:Y:S01]  /*fe00*/  HSET2.LE.AND R9, R9, R192.reuse, PT ;  /* 0x000000c009097233 */ /* 0x100fe20003803000 */
[----:B------:R-:W2:Y:S01]  /*fe10*/  LDSM.16.MT88.4 R24, [R220+0x9000] ;  /* 0x00900000dc18783b */ /* 0x000ea20000004200 */
[----:B------:R-:W-:Y:S01]  /*fe20*/  HSET2.LE.AND R6, R20, R192, PT ;  /* 0x000000c014067233 */ /* 0x000fe20003803000 */
[-C--:B----4-:R-:W-:Y:S01]  /*fe30*/  FMUL.FTZ R128, R128, R52.reuse ;  /* 0x0000003480807220 */ /* 0x090fe20000410000 */
[-C--:B------:R-:W-:Y:S01]  /*fe40*/  FMUL.FTZ R129, R129, R52.reuse ;  /* 0x0000003481817220 */ /* 0x080fe20000410000 */
[-C--:B---3--:R-:W-:Y:S01]  /*fe50*/  FMUL.FTZ R130, R130, R51.reuse ;  /* 0x0000003382827220 */ /* 0x088fe20000410000 */
[-C--:B------:R-:W-:Y:S01]  /*fe60*/  FMUL.FTZ R131, R131, R51.reuse ;  /* 0x0000003383837220 */ /* 0x080fe20000410000 */
[-C--:B------:R-:W-:Y:S01]  /*fe70*/  FMUL.FTZ R132, R132, R52.reuse ;  /* 0x0000003484847220 */ /* 0x080fe20000410000 */
[----:B------:R-:W-:Y:S01]  /*fe80*/  FMUL.FTZ R133, R133, R52 ;  /* 0x0000003485857220 */ /* 0x000fe20000410000 */
[-C--:B------:R-:W-:Y:S01]  /*fe90*/  FMUL.FTZ R134, R134, R51.reuse ;  /* 0x0000003386867220 */ /* 0x080fe20000410000 */
[----:B------:R-:W-:Y:S01]  /*fea0*/  FMUL.FTZ R135, R135, R51 ;  /* 0x0000003387877220 */ /* 0x000fe20000410000 */
[----:B------:R-:W-:-:S02]  /*feb0*/  IMAD.MOV.U32 R173, RZ, RZ, R42 ;  /* 0x000000ffffad7224 */ /* 0x000fc400078e002a */
[----:B-1----:R-:W-:Y:S01]  /*fec0*/  FFMA.FTZ R0, R172, UR40, -R13 ;  /* 0x00000028ac007c23 */ /* 0x002fe2000801080d */
        /* <DEDUP_REMOVED lines=8> */
[----:B------:R-:W-:Y:S01]  /*ff50*/  FMUL.FTZ R119, R119, R51 ;  /* 0x0000003377777220 */ /* 0x000fe20000410000 */
[----:B------:R-:W-:Y:S01]  /*ff60*/  IMAD.MOV.U32 R193, RZ, RZ, R173 ;  /* 0x000000ffffc17224 */ /* 0x000fe200078e00ad */
        /* <DEDUP_REMOVED lines=12> */
[----:B------:R-:W-:Y:S01]  /*10030*/  FMUL.FTZ R168, R168, R52 ;  /* 0x00000034a8a87220 */ /* 0x000fe20000410000 */
[-C--:B------:R-:W-:Y:S01]  /*10040*/  FMUL.FTZ R146, R146, R51.reuse ;  /* 0x0000003392927220 */ /* 0x080fe20000410000 */
[----:B------:R-:W-:Y:S01]  /*10050*/  LOP3.LUT R10, R10, R0, RZ, 0xc0, !PT ;  /* 0x000000000a0a7212 */ /* 0x000fe200078ec0ff */
[----:B------:R-:W-:Y:S01]  /*10060*/  FMUL.FTZ R147, R147, R51 ;  /* 0x0000003393937220 */ /* 0x000fe20000410000 */
[----:B------:R-:W-:Y:S01]  /*10070*/  F2FP.F16.F32.PACK_AB R0, R28, R57 ;  /* 0x000000391c00723e */ /* 0x000fe200000000ff */
[-C--:B------:R-:W-:Y:S01]  /*10080*/  FMUL.FTZ R169, R169, R52.reuse ;  /* 0x00000034a9a97220 */ /* 0x080fe20000410000 */
[-C--:B------:R-:W-:Y:S01]  /*10090*/  FMUL.FTZ R72, R72, R52.reuse ;  /* 0x0000003448487220 */ /* 0x080fe20000410000 */
[----:B------:R-:W-:Y:S01]  /*100a0*/  FMUL.FTZ R73, R73, R52 ;  /* 0x0000003449497220 */ /* 0x000fe20000410000 */
[----:B------:R-:W-:Y:S01]  /*100b0*/  LOP3.LUT R11, R11, R0, RZ, 0xc0, !PT ;  /* 0x000000000b0b7212 */ /* 0x000fe200078ec0ff */
[----:B------:R-:W-:Y:S01]  /*100c0*/  FMUL.FTZ R76, R76, R52 ;  /* 0x000000344c4c7220 */ /* 0x000fe20000410000 */
[----:B------:R-:W-:Y:S01]  /*100d0*/  F2FP.F16.F32.PACK_AB R0, R59, R100 ;  /* 0x000000643b00723e */ /* 0x000fe200000000ff */
        /* <DEDUP_REMOVED lines=10> */
[-C--:B------:R-:W-:Y:S01]  /*10180*/  FMUL.FTZ R74, R74, R51.reuse ;  /* 0x000000334a4a7220 */ /* 0x080fe20000410000 */
[----:B------:R-:W-:Y:S01]  /*10190*/  F2FP.F16.F32.PACK_AB R0, R252, R66 ;  /* 0x00000042fc00723e */ /* 0x000fe200000000ff */
[-C--:B------:R-:W-:Y:S01]  /*101a0*/  FMUL.FTZ R75, R75, R51.reuse ;  /* 0x000000334b4b7220 */ /* 0x080fe20000410000 */
[-C--:B------:R-:W-:Y:S01]  /*101b0*/  FMUL.FTZ R78, R78, R51.reuse ;  /* 0x000000334e4e7220 */ /* 0x080fe20000410000 */
[----:B------:R-:W-:Y:S01]  /*101c0*/  FMUL.FTZ R79, R79, R51 ;  /* 0x000000334f4f7220 */ /* 0x000fe20000410000 */
[----:B------:R-:W-:Y:S01]  /*101d0*/  LOP3.LUT R6, R6, R0, RZ, 0xc0, !PT ;  /* 0x0000000006067212 */ /* 0x000fe200078ec0ff */
[----:B--2---:R-:W-:Y:S01]  /*101e0*/  HMMA.16816.F32 R200, R8, R24, R112 ;  /* 0x0000001808c8723c */ /* 0x004fe20000001870 */
[----:B------:R-:W-:Y:S01]  /*101f0*/  HSET2.LE.AND R0, R18, R192, PT ;  /* 0x000000c012007233 */ /* 0x000fe20003803000 */
[----:B------:R-:W-:-:S02]  /*10200*/  IMAD.MOV.U32 R18, RZ, RZ, R28 ;  /* 0x000000ffff127224 */ /* 0x000fc400078e001c */
[-C--:B------:R-:W-:Y:S01]  /*10210*/  FMUL.FTZ R90, R90, R51.reuse ;  /* 0x000000335a5a7220 */ /* 0x080fe20000410000 */
[-C--:B------:R-:W-:Y:S01]  /*10220*/  FMUL.FTZ R91, R91, R51.reuse ;  /* 0x000000335b5b7220 */ /* 0x080fe20000410000 */
[----:B------:R-:W-:Y:S01]  /*10230*/  FMUL.FTZ R94, R94, R51 ;  /* 0x000000335e5e7220 */ /* 0x000fe20000410000 */
[----:B------:R-:W-:Y:S01]  /*10240*/  LOP3.LUT R7, R0, R2, RZ, 0xc0, !PT ;  /* 0x0000000200077212 */ /* 0x000fe200078ec0ff */
[----:B------:R-:W-:Y:S01]  /*10250*/  HMMA.16816.F32 R188, R8, R26, R120 ;  /* 0x0000001a08bc723c */ /* 0x000fe20000001878 */
[--C-:B------:R-:W-:Y:S01]  /*10260*/  HSET2.LE.AND R0, R17, R192.reuse, PT ;  /* 0x000000c011007233 */ /* 0x100fe20003803000 */
[----:B---3--:R-:W-:Y:S01]  /*10270*/  IMAD.MOV.U32 R17, RZ, RZ, R21 ;  /* 0x000000ffff117224 */ /* 0x008fe200078e0015 */
[----:B------:R-:W-:Y:S01]  /*10280*/  F2FP.F16.F32.PACK_AB R2, R237, R19 ;  /* 0x00000013ed02723e */ /* 0x000fe200000000ff */
[----:B------:R-:W1:Y:S01]  /*10290*/  LDSM.16.MT88.4 R20, [R222+0x9000] ;  /* 0x00900000de14783b */ /* 0x000e620000004200 */
[----:B------:R-:W-:Y:S01]  /*102a0*/  FMUL.FTZ R95, R95, R51 ;  /* 0x000000335f5f7220 */ /* 0x000fe20000410000 */
[-C--:B------:R-:W-:Y:S01]  /*102b0*/  FMUL.FTZ R71, R71, R53.reuse ;  /* 0x0000003547477220 */ /* 0x080fe20000410000 */
[----:B------:R-:W-:Y:S01]  /*102c0*/  LOP3.LUT R4, R0, R2, RZ, 0xc0, !PT ;  /* 0x0000000200047212 */ /* 0x000fe200078ec0ff */
[-C--:B------:R-:W-:Y:S01]  /*102d0*/  FMUL.FTZ R82, R82, R53.reuse ;  /* 0x0000003552527220 */ /* 0x080fe20000410000 */
[----:B------:R-:W-:Y:S01]  /*102e0*/  HSET2.LE.AND R0, R15, R192, PT ;  /* 0x000000c00f007233 */ /* 0x000fe20003803000 */
[-C--:B------:R-:W-:Y:S01]  /*102f0*/  FMUL.FTZ R83, R83, R53.reuse ;  /* 0x0000003553537220 */ /* 0x080fe20000410000 */
[----:B------:R-:W-:Y:S01]  /*10300*/  F2FP.F16.F32.PACK_AB R2, R17, R56 ;  /* 0x000000381102723e */ /* 0x000fe200000000ff */
[-C--:B------:R-:W-:Y:S01]  /*10310*/  FMUL.FTZ R98, R98, R53.reuse ;  /* 0x0000003562627220 */ /* 0x080fe20000410000 */
[-C--:B------:R-:W-:Y:S01]  /*10320*/  FMUL.FTZ R99, R99, R53.reuse ;  /* 0x0000003563637220 */ /* 0x080fe20000410000 */
[----:B------:R-:W-:Y:S01]  /*10330*/  FMUL.FTZ R86, R86, R53 ;  /* 0x0000003556567220 */ /* 0x000fe20000410000 */
[----:B------:R-:W-:Y:S01]  /*10340*/  LOP3.LUT R5, R0, R2, RZ, 0xc0, !PT ;  /* 0x0000000200057212 */ /* 0x000fe200078ec0ff */
[----:B------:R-:W-:-:S02]  /*10350*/  IMAD.MOV.U32 R2, RZ, RZ, R40 ;  /* 0x000000ffff027224 */ /* 0x000fc400078e0028 */
[----:B------:R-:W-:Y:S01]  /*10360*/  FFMA.FTZ R0, R195, UR40, -R12 ;  /* 0x00000028c3007c23 */ /* 0x000fe2000801080c */
[-C--:B------:R-:W-:Y:S01]  /*10370*/  FMUL.FTZ R87, R87, R53.reuse ;  /* 0x0000003557577220 */ /* 0x080fe20000410000 */
[-C--:B------:R-:W-:Y:S01]  /*10380*/  FMUL.FTZ R166, R166, R53.reuse ;  /* 0x00000035a6a67220 */ /* 0x080fe20000410000 */
[----:B------:R-:W-:Y:S01]  /*10390*/  FMUL.FTZ R167, R167, R53 ;  /* 0x00000035a7a77220 */ /* 0x000fe20000410000 */
[C---:B------:R-:W-:Y:S06]  /*103a0*/  HMMA.16816.F32 R108, R4.reuse, R24, R108 ;  /* 0x00000018046c723c */ /* 0x040fec000000186c */
[----:B------:R-:W-:Y:S01]  /*103b0*/  HMMA.16816.F32 R40, R4, R26, R116 ;  /* 0x0000001a0428723c */ /* 0x000fe20000001874 */
[----:B------:R-:W2:Y:S05]  /*103c0*/  LDSM.16.MT88.4 R24, [R222+0xa000] ;  /* 0x00a00000de18783b */ /* 0x000eaa0000004200 */
[-C--:B-1----:R-:W-:Y:S06]  /*103d0*/  HMMA.16816.F32 R176, R8, R20.reuse, R124 ;  /* 0x0000001408b0723c */ /* 0x082fec000000187c */
[----:B------:R-:W-:Y:S01]  /*103e0*/  HMMA.16816.F32 R128, R4, R20, R128 ;  /* 0x000000140480723c */ /* 0x000fe20000001880 */
[----:B------:R-:W-:Y:S01]  /*103f0*/  IMAD.MOV.U32 R126, RZ, RZ, R174 ;  /* 0x000000ffff7e7224 */ /* 0x000fe200078e00ae */
[----:B------:R-:W-:Y:S01]  /*10400*/  MOV R127, R175 ;  /* 0x000000af007f7202 */ /* 0x000fe20000000f00 */
[----:B------:R-:W-:-:S02]  /*10410*/  IMAD.MOV.U32 R124, RZ, RZ, R2 ;  /* 0x000000ffff7c7224 */ /* 0x000fc400078e0002 */
[----:B------:R-:W-:Y:S01]  /*10420*/  IMAD.MOV.U32 R125, RZ, RZ, R3 ;  /* 0x000000ffff7d7224 */ /* 0x000fe200078e0003 */
[----:B------:R-:W-:Y:S01]  /*10430*/  HMMA.16816.F32 R132, R4, R22, R132 ;  /* 0x000000160484723c */ /* 0x000fe20000001884 */
[----:B------:R-:W-:Y:S02]  /*10440*/  IMAD.MOV.U32 R2, RZ, RZ, R34 ;  /* 0x000000ffff027224 */ /* 0x000fe400078e0022 */
[----:B------:R-:W-:-:S03]  /*10450*/  IMAD.MOV.U32 R3, RZ, RZ, R35 ;  /* 0x000000ffff037224 */ /* 0x000fc600078e0023 */
[----:B------:R-:W-:Y:S01]  /*10460*/  HMMA.16816.F32 R172, R8, R22, R136 ;  /* 0x0000001608ac723c */ /* 0x000fe20000001888 */
[----:B------:R-:W1:Y:S06]  /*10470*/  LDSM.16.MT88.4 R20, [R220+0xa000] ;  /* 0x00a00000dc14783b */ /* 0x000e6c0000004200 */
[----:B------:R-:W-:Y:S01]  /*10480*/  IMAD.MOV.U32 R139, RZ, RZ, R58 ;  /* 0x000000ffff8b7224 */ /* 0x000fe200078e003a */
[----:B------:R-:W-:Y:S01]  /*10490*/  MOV R137, R61 ;  /* 0x0000003d00897202 */ /* 0x000fe20000000f00 */
[----:B------:R-:W-:Y:S01]  /*104a0*/  IMAD.MOV.U32 R136, RZ, RZ, R60 ;  /* 0x000000ffff887224 */ /* 0x000fe200078e003c */
[----:B------:R-:W-:Y:S01]  /*104b0*/  MOV R61, R29 ;  /* 0x0000001d003d7202 */ /* 0x000fe20000000f00 */
[----:B------:R-:W-:Y:S01]  /*104c0*/  IMAD.MOV.U32 R138, RZ, RZ, R57 ;  /* 0x000000ffff8a7224 */ /* 0x000fe200078e0039 */
[----:B--2---:R-:W-:Y:S01]  /*104d0*/  HMMA.16816.F32 R156, R4, R24, R156 ;  /* 0x00000018049c723c */ /* 0x004fe2000000189c */
[----:B------:R-:W-:-:S02]  /*104e0*/  IMAD.MOV.U32 R57, RZ, RZ, R31 ;  /* 0x000000ffff397224 */ /* 0x000fc400078e001f */
[----:B------:R-:W-:Y:S02]  /*104f0*/  IMAD.MOV.U32 R58, RZ, RZ, R30 ;  /* 0x000000ffff3a7224 */ /* 0x000fe400078e001e */
[----:B------:R-:W-:Y:S01]  /*10500*/  IMAD.MOV.U32 R60, RZ, RZ, R33 ;  /* 0x000000ffff3c7224 */ /* 0x000fe200078e0021 */
[----:B------:R-:W2:Y:S01]  /*10510*/  LDSM.16.MT88.4 R28, [R220+0xb000] ;  /* 0x00b00000dc1c783b */ /* 0x000ea20000004200 */
[----:B------:R-:W-:Y:S03]  /*10520*/  HMMA.16816.F32 R160, R8, R24, R160 ;  /* 0x0000001808a0723c */ /* 0x000fe600000018a0 */
[----:B------:R-:W3:Y:S03]  /*10530*/  LDSM.16.MT88.4 R32, [R222+0xb000] ;  /* 0x00b00000de20783b */ /* 0x000ee60000004200 */
[C---:B------:R-:W-:Y:S06]  /*10540*/  HMMA.16816.F32 R168, R4.reuse, R26, R168 ;  /* 0x0000001a04a8723c */ /* 0x040fec00000018a8 */
[-C--:B-1----:R-:W-:Y:S06]  /*10550*/  HMMA.16816.F32 R148, R4, R22.reuse, R148 ;  /* 0x000000160494723c */ /* 0x082fec0000001894 */
[----:B------:R-:W-:Y:S01]  /*10560*/  HMMA.16816.F32 R152, R8, R22, R152 ;  /* 0x000000160898723c */ /* 0x000fe20000001898 */
[----:B------:R1:W4:Y:S05]  /*10570*/  MUFU.EX2 R22, R0 ;  /* 0x0000000000167308 */ /* 0x00032a0000000800 */
[----:B------:R-:W-:Y:S01]  /*10580*/  HMMA.16816.F32 R144, R4, R20, R144 ;  /* 0x000000140490723c */ /* 0x000fe20000001890 */
[----:B------:R-:W-:-:S05]  /*10590*/  IMAD.MOV.U32 R23, RZ, RZ, R59 ;  /* 0x000000ffff177224 */ /* 0x000fca00078e003b */
[----:B--2---:R-:W-:Y:S01]  /*105a0*/  HMMA.16816.F32 R72, R4, R28, R72 ;  /* 0x0000001c0448723c */ /* 0x004fe20000001848 */
[----:B-1----:R-:W-:-:S05]  /*105b0*/  FFMA.FTZ R0, R194, UR40, -R12 ;  /* 0x00000028c2007c23 */ /* 0x002fca000801080c */
[C---:B------:R-:W-:Y:S01]  /*105c0*/  HMMA.16816.F32 R76, R4.reuse, R30, R76 ;  /* 0x0000001e044c723c */ /* 0x040fe2000000184c */
[----:B------:R-:W-:Y:S01]  /*105d0*/  IMAD.MOV.U32 R194, RZ, RZ, R37 ;  /* 0x000000ffffc27224 */ /* 0x000fe200078e0025 */
[----:B------:R1:W2:Y:S04]  /*105e0*/  MUFU.EX2 R25, R0 ;  /* 0x0000000000197308 */ /* 0x0002a80000000800 */
[C---:B---3--:R-:W-:Y:S06]  /*105f0*/  HMMA.16816.F32 R88, R4.reuse, R32, R88 ;  /* 0x000000200458723c */ /* 0x048fec0000001858 */
[----:B------:R-:W-:Y:S06]  /*10600*/  HMMA.16816.F32 R92, R4, R34, R92 ;  /* 0x00000022045c723c */ /* 0x000fec000000185c */
[----:B------:R-:W-:Y:S01]  /*10610*/  HMMA.16816.F32 R116, R8, R30, R80 ;  /* 0x0000001e0874723c */ /* 0x000fe20000001850 */
[----:B------:R-:W-:-:S02]  /*10620*/  IMAD.MOV.U32 R7, RZ, RZ, R66 ;  /* 0x000000ffff077224 */ /* 0x000fc400078e0042 */
[----:B-1----:R-:W-:Y:S01]  /*10630*/  FFMA.FTZ R0, R106, UR40, -R12 ;  /* 0x000000286a007c23 */ /* 0x002fe2000801080c */
[----:B------:R-:W-:Y:S01]  /*10640*/  IMAD.MOV.U32 R6, RZ, RZ, R65 ;  /* 0x000000ffff067224 */ /* 0x000fe200078e0041 */
[----:B------:R-:W-:Y:S01]  /*10650*/  MOV R5, R64 ;  /* 0x0000004000057202 */ /* 0x000fe20000000f00 */
[----:B------:R-:W-:Y:S01]  /*10660*/  IMAD.MOV.U32 R4, RZ, RZ, R57 ;  /* 0x000000ffff047224 */ /* 0x000fe200078e0039 */
[----:B------:R1:W-:Y:S01]  /*10670*/  MUFU.EX2 R195, R0 ;  /* 0x0000000000c37308 */ /* 0x0003e20000000800 */
[----:B------:R-:W-:Y:S01]  /*10680*/  HMMA.16816.F32 R64, R8, R20, R140 ;  /* 0x000000140840723c */ /* 0x000fe2000000188c */
[----:B------:R-:W-:Y:S01]  /*10690*/  IMAD.MOV.U32 R80, RZ, RZ, R7 ;  /* 0x000000ffff507224 */ /* 0x000fe200078e0007 */
[----:B------:R-:W-:-:S04]  /*106a0*/  MOV R81, R138 ;  /* 0x0000008a00517202 */ /* 0x000fc80000000f00 */
[C---:B------:R-:W-:Y:S01]  /*106b0*/  HMMA.16816.F32 R112, R8.reuse, R34, R96 ;  /* 0x000000220870723c */ /* 0x040fe20000001860 */
[----:B------:R-:W-:Y:S01]  /*106c0*/  IMAD.MOV.U32 R143, RZ, RZ, R18 ;  /* 0x000000ffff8f7224 */ /* 0x000fe200078e0012 */
[----:B------:R-:W-:Y:S01]  /*106d0*/  MOV R141, R3 ;  /* 0x00000003008d7202 */ /* 0x000fe20000000f00 */
[----:B------:R-:W-:Y:S01]  /*106e0*/  IMAD.MOV.U32 R140, RZ, RZ, R2 ;  /* 0x000000ffff8c7224 */ /* 0x000fe200078e0002 */
[----:B------:R-:W-:Y:S01]  /*106f0*/  MOV R2, R58 ;  /* 0x0000003a00027202 */ /* 0x000fe20000000f00 */
[----:B------:R-:W-:Y:S01]  /*10700*/  IMAD.MOV.U32 R18, RZ, RZ, R61 ;  /* 0x000000ffff127224 */ /* 0x000fe200078e003d */
[C---:B------:R-:W-:Y:S01]  /*10710*/  HMMA.16816.F32 R120, R8.reuse, R32, R84 ;  /* 0x000000200878723c */ /* 0x040fe20000001854 */
[----:B------:R-:W-:Y:S01]  /*10720*/  IMAD.MOV.U32 R3, RZ, RZ, R60 ;  /* 0x000000ffff037224 */ /* 0x000fe200078e003c */
[----:B------:R-:W-:Y:S01]  /*10730*/  MOV R97, R4 ;  /* 0x0000000400617202 */ /* 0x000fe20000000f00 */
[----:B------:R-:W-:Y:S02]  /*10740*/  IMAD.MOV.U32 R20, RZ, RZ, R56 ;  /* 0x000000ffff147224 */ /* 0x000fe400078e0038 */
[----:B-1----:R-:W-:Y:S01]  /*10750*/  FFMA.FTZ R0, R105, UR40, -R12 ;  /* 0x0000002869007c23 */ /* 0x002fe2000801080c */
[----:B------:R-:W-:Y:S01]  /*10760*/  IMAD.MOV.U32 R106, RZ, RZ, R18 ;  /* 0x000000ffff6a7224 */ /* 0x000fe200078e0012 */
[----:B------:R-:W-:Y:S01]  /*10770*/  HMMA.16816.F32 R56, R8, R28, R68 ;  /* 0x0000001c0838723c */ /* 0x000fe20000001844 */
[----:B------:R-:W-:Y:S01]  /*10780*/  IMAD.MOV.U32 R105, RZ, RZ, R2 ;  /* 0x000000ffff697224 */ /* 0x000fe200078e0002 */
[----:B------:R1:W3:Y:S01]  /*10790*/  MUFU.EX2 R15, R0 ;  /* 0x00000000000f7308 */ /* 0x0002e20000000800 */
[----:B------:R-:W-:Y:S01]  /*107a0*/  IMAD.MOV.U32 R96, RZ, RZ, R3 ;  /* 0x000000ffff607224 */ /* 0x000fe200078e0003 */
[----:B------:R-:W5:Y:S01]  /*107b0*/  LDSM.16.MT88.4 R28, [R220+0x9400] ;  /* 0x00940000dc1c783b */ /* 0x000f620000004200 */
[----:B------:R-:W-:Y:S01]  /*107c0*/  IMAD.WIDE.U32 R2, R36, -0x2daee0ad, RZ ;  /* 0xd2511f5324027825 */ /* 0x000fe200078e00ff */
[----:B------:R-:W-:-:S02]  /*107d0*/  MOV R85, R143 ;  /* 0x0000008f00557202 */ /* 0x000fc40000000f00 */
[----:B------:R-:W-:Y:S01]  /*107e0*/  MOV R68, R17 ;  /* 0x0000001100447202 */ /* 0x000fe20000000f00 */
[----:B------:R-:W-:Y:S01]  /*107f0*/  IMAD.MOV.U32 R142, RZ, RZ, R63 ;  /* 0x000000ffff8e7224 */ /* 0x000fe200078e003f */
[C---:B------:R-:W-:Y:S01]  /*10800*/  LOP3.LUT R4, R2.reuse, 0xffff, RZ, 0xc0, !PT ;  /* 0x0000ffff02047812 */ /* 0x040fe200078ec0ff */
[----:B------:R-:W-:Y:S01]  /*10810*/  IMAD.MOV.U32 R21, RZ, RZ, R62 ;  /* 0x000000ffff157224 */ /* 0x000fe200078e003e */
[----:B------:R-:W-:Y:S01]  /*10820*/  LDSM.16.MT88.4 R32, [R222+0xa400] ;  /* 0x00a40000de20783b */ /* 0x000fe20000004200 */
[----:B------:R-:W-:Y:S01]  /*10830*/  HMMA.16816.F32 R60, R8, R26, R164 ;  /* 0x0000001a083c723c */ /* 0x000fe200000018a4 */
[----:B------:R-:W-:Y:S01]  /*10840*/  IMAD.MOV.U32 R86, RZ, RZ, R5 ;  /* 0x000000ffff567224 */ /* 0x000fe200078e0005 */
[----:B------:R-:W-:Y:S01]  /*10850*/  LOP3.LUT R5, R2, 0xff, RZ, 0xc0, !PT ;  /* 0x000000ff02057812 */ /* 0x000fe200078ec0ff */
[----:B------:R-:W-:Y:S01]  /*10860*/  IMAD.MOV.U32 R87, RZ, RZ, R6 ;  /* 0x000000ffff577224 */ /* 0x000fe200078e0006 */
[----:B------:R-:W-:Y:S01]  /*10870*/  SHF.R.U32.HI R4, RZ, 0x8, R4 ;  /* 0x00000008ff047819 */ /* 0x000fe20000011604 */
[----:B------:R-:W-:-:S02]  /*10880*/  IMAD.MOV.U32 R82, RZ, RZ, R140 ;  /* 0x000000ffff527224 */ /* 0x000fc400078e008c */
[----:B-1----:R-:W-:Y:S01]  /*10890*/  FFMA.FTZ R0, R196, UR40, -R13 ;  /* 0x00000028c4007c23 */ /* 0x002fe2000801080d */
[----:B------:R-:W-:Y:S01]  /*108a0*/  SHF.R.U32.HI R9, RZ, 0x18, R2 ;  /* 0x00000018ff097819 */ /* 0x000fe20000011602 */
[----:B----4-:R-:W-:Y:S01]  /*108b0*/  IMAD.MOV.U32 R10, RZ, RZ, R22 ;  /* 0x000000ffff0a7224 */ /* 0x010fe200078e0016 */
[----:B------:R-:W-:Y:S01]  /*108c0*/  PRMT R4, R5, 0x5410, R4 ;  /* 0x0000541005047816 */ /* 0x000fe20000000004 */
[----:B------:R1:W-:Y:S01]  /*108d0*/  MUFU.EX2 R196, R0 ;  /* 0x0000000000c47308 */ /* 0x0003e20000000800 */
[----:B--2---:R-:W-:Y:S01]  /*108e0*/  MOV R11, R25 ;  /* 0x00000019000b7202 */ /* 0x004fe20000000f00 */
[----:B------:R-:W-:Y:S01]  /*108f0*/  IMAD.MOV.U32 R83, RZ, RZ, R141 ;  /* 0x000000ffff537224 */ /* 0x000fe200078e008d */
[----:B------:R-:W-:Y:S01]  /*10900*/  LDSM.16.MT88.4 R24, [R220+0xa400] ;  /* 0x00a40000dc18783b */ /* 0x000fe20000004200 */
[----:B------:R-:W-:Y:S02]  /*10910*/  IMAD.MOV.U32 R84, RZ, RZ, R142 ;  /* 0x000000ffff547224 */ /* 0x000fe400078e008e */
[----:B------:R-:W-:-:S02]  /*10920*/  IMAD.MOV.U32 R99, RZ, RZ, R23 ;  /* 0x000000ffff637224 */ /* 0x000fc400078e0017 */
[----:B------:R-:W-:Y:S02]  /*10930*/  IMAD.MOV.U32 R98, RZ, RZ, R20 ;  /* 0x000000ffff627224 */ /* 0x000fe400078e0014 */
[----:B------:R-:W-:Y:S02]  /*10940*/  IMAD.MOV.U32 R70, RZ, RZ, R136 ;  /* 0x000000ffff467224 */ /* 0x000fe400078e0088 */
[----:B------:R-:W-:Y:S02]  /*10950*/  IMAD.MOV.U32 R71, RZ, RZ, R137 ;  /* 0x000000ffff477224 */ /* 0x000fe400078e0089 */
[----:B------:R-:W-:Y:S02]  /*10960*/  IMAD.MOV.U32 R69, RZ, RZ, R139 ;  /* 0x000000ffff457224 */ /* 0x000fe400078e008b */
[----:B-1----:R-:W-:Y:S01]  /*10970*/  FFMA.FTZ R0, R180, UR40, -R13 ;  /* 0x00000028b4007c23 */ /* 0x002fe2000801080d */
[----:B------:R-:W-:-:S03]  /*10980*/  IMAD.MOV.U32 R180, RZ, RZ, R252 ;  /* 0x000000ffffb47224 */ /* 0x000fc600078e00fc */
[----:B------:R1:W-:Y:S02]  /*10990*/  MUFU.EX2 R18, R0 ;  /* 0x0000000000127308 */ /* 0x0003e40000000800 */
[----:B-1----:R-:W-:Y:S01]  /*109a0*/  FFMA.FTZ R0, R107, UR40, -R13 ;  /* 0x000000286b007c23 */ /* 0x002fe2000801080d */
[----:B------:R-:W-:Y:S02]  /*109b0*/  MOV R107, R21 ;  /* 0x00000015006b7202 */ /* 0x000fe40000000f00 */
[----:B------:R-:W1:Y:S03]  /*109c0*/  LDSM.16.MT88.4 R20, [R222+0x9400] ;  /* 0x00940000de14783b */ /* 0x000e660000004200 */
[----:B------:R2:W4:Y:S02]  /*109d0*/  MUFU.EX2 R17, R0 ;  /* 0x0000000000117308 */ /* 0x0005240000000800 */
[----:B--2---:R-:W-:-:S02]  /*109e0*/  LOP3.LUT R0, R3, UR32, R38, 0x96, !PT ;  /* 0x0000002003007c12 */ /* 0x004fc4000f8e9626 */
[----:B------:R-:W-:Y:S01]  /*109f0*/  SHF.R.U32.HI R3, RZ, 0x10, R2 ;  /* 0x00000010ff037819 */ /* 0x000fe20000011602 */
[----:B------:R-:W-:Y:S01]  /*10a00*/  FFMA.FTZ R2, R197, UR40, -R13 ;  /* 0x00000028c5027c23 */ /* 0x000fe2000801080d */
[C---:B------:R-:W-:Y:S01]  /*10a10*/  LOP3.LUT R6, R0.reuse, 0xff, RZ, 0xc0, !PT ;  /* 0x000000ff00067812 */ /* 0x040fe200078ec0ff */
[----:B------:R-:W2:Y:S01]  /*10a20*/  LDSM.16.MT88.4 R36, [R220+0xb400] ;  /* 0x00b40000dc24783b */ /* 0x000ea20000004200 */
[----:B------:R-:W-:Y:S01]  /*10a30*/  LOP3.LUT R8, R3, 0xff, RZ, 0xc0, !PT ;  /* 0x000000ff03087812 */ /* 0x000fe200078ec0ff */
[----:B------:R3:W5:Y:S01]  /*10a40*/  MUFU.EX2 R252, R2 ;  /* 0x0000000200fc7308 */ /* 0x0007620000000800 */
[----:B------:R-:W-:Y:S01]  /*10a50*/  LOP3.LUT R3, R0, 0xffff, RZ, 0xc0, !PT ;  /* 0x0000ffff00037812 */ /* 0x000fe200078ec0ff */
[----:B------:R-:W-:Y:S01]  /*10a60*/  IMAD.MOV.U32 R197, RZ, RZ, R96 ;  /* 0x000000ffffc57224 */ /* 0x000fe200078e0060 */
[----:B------:R-:W-:Y:S02]  /*10a70*/  SHF.R.U32.HI R7, RZ, 0x18, R0 ;  /* 0x00000018ff077819 */ /* 0x000fe40000011600 */
[----:B------:R-:W-:-:S02]  /*10a80*/  SHF.R.U32.HI R5, RZ, 0x8, R3 ;  /* 0x00000008ff057819 */ /* 0x000fc40000011603 */
[----:B------:R-:W-:Y:S01]  /*10a90*/  MOV R96, R98 ;  /* 0x0000006200607202 */ /* 0x000fe20000000f00 */
[----:B------:R-:W-:Y:S01]  /*10aa0*/  IMAD.MOV.U32 R98, RZ, RZ, R235 ;  /* 0x000000ffff627224 */ /* 0x000fe200078e00eb */
[----:B------:R-:W-:Y:S02]  /*10ab0*/  PRMT R5, R6, 0x5410, R5 ;  /* 0x0000541006057816 */ /* 0x000fe40000000005 */
[----:B---3--:R-:W-:Y:S02]  /*10ac0*/  SHF.R.U32.HI R2, RZ, 0x10, R0 ;  /* 0x00000010ff027819 */ /* 0x008fe40000011600 */
[----:B------:R-:W-:Y:S02]  /*10ad0*/  HSET2.LE.AND R0, R4, R192, PT ;  /* 0x000000c004007233 */ /* 0x000fe40003803000 */
[----:B------:R-:W-:Y:S02]  /*10ae0*/  LOP3.LUT R3, R2, 0xff, RZ, 0xc0, !PT ;  /* 0x000000ff02037812 */ /* 0x000fe400078ec0ff */
[----:B------:R-:W-:-:S02]  /*10af0*/  F2FP.F16.F32.PACK_AB R2, R15, R195 ;  /* 0x000000c30f02723e */ /* 0x000fc400000000ff */
[----:B------:R-:W-:Y:S01]  /*10b00*/  PRMT R4, R8, 0x5410, R9 ;  /* 0x0000541008047816 */ /* 0x000fe20000000009 */
[----:B------:R-:W-:Y:S01]  /*10b10*/  IMAD.MOV.U32 R9, RZ, RZ, R127 ;  /* 0x000000ffff097224 */ /* 0x000fe200078e007f */
[----:B------:R-:W-:Y:S02]  /*10b20*/  PRMT R7, R3, 0x5410, R7 ;  /* 0x0000541003077816 */ /* 0x000fe40000000007 */
[----:B------:R-:W-:Y:S02]  /*10b30*/  LOP3.LUT R6, R0, R2, RZ, 0xc0, !PT ;  /* 0x0000000200067212 */ /* 0x000fe400078ec0ff */
[--C-:B------:R-:W-:Y:S02]  /*10b40*/  HSET2.LE.AND R3, R5, R192.reuse, PT ;  /* 0x000000c005037233 */ /* 0x100fe40003803000 */
[--C-:B------:R-:W-:Y:S02]  /*10b50*/  HSET2.LE.AND R0, R4, R192.reuse, PT ;  /* 0x000000c004007233 */ /* 0x100fe40003803000 */
[----:B------:R-:W-:-:S02]  /*10b60*/  HSET2.LE.AND R5, R7, R192, PT ;  /* 0x000000c007057233 */ /* 0x000fc40003803000 */
[----:B----4-:R-:W-:Y:S02]  /*10b70*/  F2FP.F16.F32.PACK_AB R2, R17, R18 ;  /* 0x000000121102723e */ /* 0x010fe400000000ff */
[----:B------:R-:W-:Y:S02]  /*10b80*/  F2FP.F16.F32.PACK_AB R4, R11, R10 ;  /* 0x0000000a0b04723e */ /* 0x000fe400000000ff */
[----:B-----5:R-:W-:Y:S02]  /*10b90*/  F2FP.F16.F32.PACK_AB R8, R252, R196 ;  /* 0x000000c4fc08723e */ /* 0x020fe400000000ff */
[----:B------:R-:W-:Y:S01]  /*10ba0*/  LOP3.LUT R7, R0, R2, RZ, 0xc0, !PT ;  /* 0x0000000200077212 */ /* 0x000fe200078ec0ff */
[----:B------:R-:W-:Y:S01]  /*10bb0*/  IMAD.MOV.U32 R2, RZ, RZ, R124 ;  /* 0x000000ffff027224 */ /* 0x000fe200078e007c */
[----:B------:R-:W-:Y:S01]  /*10bc0*/  LOP3.LUT R4, R3, R4, RZ, 0xc0, !PT ;  /* 0x0000000403047212 */ /* 0x000fe200078ec0ff */
[----:B------:R-:W-:Y:S01]  /*10bd0*/  FFMA.FTZ R0, R205, UR40, -R14 ;  /* 0x00000028cd007c23 */ /* 0x000fe2000801080e */
[----:B------:R-:W-:Y:S01]  /*10be0*/  LOP3.LUT R5, R5, R8, RZ, 0xc0, !PT ;  /* 0x0000000805057212 */ /* 0x000fe200078ec0ff */
[----:B------:R-:W-:Y:S01]  /*10bf0*/  IMAD.MOV.U32 R8, RZ, RZ, R126 ;  /* 0x000000ffff087224 */ /* 0x000fe200078e007e */
[----:B------:R-:W-:Y:S01]  /*10c00*/  LOP3.LUT R2, R47, UR14, R2, 0x96, !PT ;  /* 0x0000000e2f027c12 */ /* 0x000fe2000f8e9602 */
[----:B------:R3:W-:Y:S01]  /*10c10*/  MUFU.EX2 R205, R0 ;  /* 0x0000000000cd7308 */ /* 0x0007e20000000800 */
[----:B------:R-:W-:-:S03]  /*10c20*/  MOV R3, R125 ;  /* 0x0000007d00037202 */ /* 0x000fc60000000f00 */
[----:B------:R-:W-:Y:S01]  /*10c30*/  HMMA.16816.F32 R140, R4, R30, R40 ;  /* 0x0000001e048c723c */ /* 0x000fe20000001828 */
[----:B------:R-:W4:Y:S01]  /*10c40*/  LDSM.16.MT88.4 R40, [R222+0xb400] ;  /* 0x00b40000de28783b */ /* 0x000f220000004200 */
[----:B------:R-:W-:-:S04]  /*10c50*/  IMAD.WIDE.U32 R2, R2, -0x2daee0ad, RZ ;  /* 0xd2511f5302027825 */ /* 0x000fc800078e00ff */
[C---:B------:R-:W-:Y:S06]  /*10c60*/  HMMA.16816.F32 R136, R4.reuse, R28, R108 ;  /* 0x0000001c0488723c */ /* 0x040fec000000186c */
[C---:B-1----:R-:W-:Y:S01]  /*10c70*/  HMMA.16816.F32 R164, R4.reuse, R20, R128 ;  /* 0x0000001404a4723c */ /* 0x042fe20000001880 */
[----:B---3--:R-:W-:Y:S01]  /*10c80*/  FFMA.FTZ R0, R204, UR40, -R14 ;  /* 0x00000028cc007c23 */ /* 0x008fe2000801080e */
[----:B------:R-:W-:Y:S01]  /*10c90*/  MOV R111, R9 ;  /* 0x00000009006f7202 */ /* 0x000fe20000000f00 */
[----:B------:R-:W-:Y:S02]  /*10ca0*/  IMAD.MOV.U32 R9, RZ, RZ, R107 ;  /* 0x000000ffff097224 */ /* 0x000fe400078e006b */
[----:B------:R1:W-:Y:S01]  /*10cb0*/  MUFU.EX2 R235, R0 ;  /* 0x0000000000eb7308 */ /* 0x0003e20000000800 */
[----:B------:R-:W-:Y:S01]  /*10cc0*/  IMAD.MOV.U32 R107, RZ, RZ, R97 ;  /* 0x000000ffff6b7224 */ /* 0x000fe200078e0061 */
[----:B------:R-:W-:Y:S01]  /*10cd0*/  HMMA.16816.F32 R124, R4, R22, R132 ;  /* 0x00000016047c723c */ /* 0x000fe20000001884 */
[----:B------:R-:W-:-:S02]  /*10ce0*/  IMAD.MOV.U32 R97, RZ, RZ, R99 ;  /* 0x000000ffff617224 */ /* 0x000fc400078e0063 */
[----:B------:R-:W-:Y:S02]  /*10cf0*/  IMAD.MOV.U32 R99, RZ, RZ, R237 ;  /* 0x000000ffff637224 */ /* 0x000fe400078e00ed */
        /* <DEDUP_REMOVED lines=10> */
[----:B------:R-:W-:Y:S02]  /*10da0*/  IMAD.MOV.U32 R129, RZ, RZ, R98 ;  /* 0x000000ffff817224 */ /* 0x000fe400078e0062 */
[C---:B------:R-:W-:Y:S01]  /*10db0*/  HMMA.16816.F32 R156, R4.reuse, R32, R156 ;  /* 0x00000020049c723c */ /* 0x040fe2000000189c */
[----:B------:R1:W-:Y:S01]  /*10dc0*/  MUFU.EX2 R237, R0 ;  /* 0x0000000000ed7308 */ /* 0x0003e20000000800 */
[----:B------:R-:W-:Y:S02]  /*10dd0*/  IMAD.MOV.U32 R135, RZ, RZ, R84 ;  /* 0x000000ffff877224 */ /* 0x000fe400078e0054 */
[----:B------:R-:W-:Y:S02]  /*10de0*/  IMAD.MOV.U32 R134, RZ, RZ, R85 ;  /* 0x000000ffff867224 */ /* 0x000fe400078e0055 */
[----:B------:R-:W-:Y:S01]  /*10df0*/  HMMA.16816.F32 R168, R4, R34, R168 ;  /* 0x0000002204a8723c */ /* 0x000fe200000018a8 */
[----:B------:R-:W-:-:S05]  /*10e00*/  IMAD.MOV.U32 R133, RZ, RZ, R86 ;  /* 0x000000ffff857224 */ /* 0x000fca00078e0056 */
[----:B--2---:R-:W-:Y:S01]  /*10e10*/  HMMA.16816.F32 R72, R4, R36, R72 ;  /* 0x000000240448723c */ /* 0x004fe20000001848 */
[----:B-1----:R-:W-:-:S05]  /*10e20*/  LOP3.LUT R0, R3, UR32, R236, 0x96, !PT ;  /* 0x0000002003007c12 */ /* 0x002fca000f8e96ec */
[----:B------:R-:W-:Y:S01]  /*10e30*/  HMMA.16816.F32 R76, R4, R38, R76 ;  /* 0x00000026044c723c */ /* 0x000fe2000000184c */
[----:B------:R-:W-:Y:S01]  /*10e40*/  LOP3.LUT R3, R2, 0xffff, RZ, 0xc0, !PT ;  /* 0x0000ffff02037812 */ /* 0x000fe200078ec0ff */
[----:B------:R-:W-:-:S03]  /*10e50*/  IMAD.MOV.U32 R236, RZ, RZ, R80 ;  /* 0x000000ffffec7224 */ /* 0x000fc600078e0050 */
[----:B------:R-:W-:Y:S01]  /*10e60*/  SHF.R.U32.HI R3, RZ, 0x8, R3 ;  /* 0x00000008ff037819 */ /* 0x000fe20000011603 */
[C---:B----4-:R-:W-:Y:S06]  /*10e70*/  HMMA.16816.F32 R88, R4.reuse, R40, R88 ;  /* 0x000000280458723c */ /* 0x050fec0000001858 */
        /* <DEDUP_REMOVED lines=8> */
[----:B------:R-:W-:Y:S02]  /*10f00*/  LOP3.LUT R3, R6, 0xff, RZ, 0xc0, !PT ;  /* 0x000000ff06037812 */ /* 0x000fe400078ec0ff */
[----:B------:R-:W-:Y:S02]  /*10f10*/  MOV R182, R110 ;  /* 0x0000006e00b67202 */ /* 0x000fe40000000f00 */
[----:B------:R-:W-:Y:S02]  /*10f20*/  PRMT R6, R3, 0x5410, R5 ;  /* 0x0000541003067816 */ /* 0x000fe40000000005 */
[C---:B------:R-:W-:Y:S01]  /*10f30*/  LOP3.LUT R3, R0.reuse, 0xffff, RZ, 0xc0, !PT ;  /* 0x0000ffff00037812 */ /* 0x040fe200078ec0ff */
[----:B------:R3:W-:Y:S01]  /*10f40*/  MUFU.EX2 R199, R2 ;  /* 0x0000000200c77308 */ /* 0x0007e20000000800 */
[----:B------:R-:W-:-:S02]  /*10f50*/  LOP3.LUT R5, R0, 0xff, RZ, 0xc0, !PT ;  /* 0x000000ff00057812 */ /* 0x000fc400078ec0ff */
[----:B------:R-:W-:-:S04]  /*10f60*/  SHF.R.U32.HI R3, RZ, 0x8, R3 ;  /* 0x00000008ff037819 */ /* 0x000fc80000011603 */
[----:B------:R-:W-:Y:S02]  /*10f70*/  PRMT R5, R5, 0x5410, R3 ;  /* 0x0000541005057816 */ /* 0x000fe40000000003 */
[----:B-1----:R-:W-:Y:S01]  /*10f80*/  SHF.R.U32.HI R4, RZ, 0x18, R0 ;  /* 0x00000018ff047819 */ /* 0x002fe20000011600 */
[----:B---3--:R-:W-:Y:S01]  /*10f90*/  FFMA.FTZ R2, R183, UR40, -R16 ;  /* 0x00000028b7027c23 */ /* 0x008fe20008010810 */
[----:B------:R-:W-:-:S03]  /*10fa0*/  IMAD.MOV.U32 R183, RZ, RZ, R111 ;  /* 0x000000ffffb77224 */ /* 0x000fc600078e006f */
        /* <DEDUP_REMOVED lines=8> */
[----:B------:R-:W-:Y:S01]  /*11030*/  IMAD.MOV.U32 R7, RZ, RZ, R196 ;  /* 0x000000ffff077224 */ /* 0x000fe200078e00c4 */
[----:B------:R-:W-:Y:S01]  /*11040*/  MOV R4, R8 ;  /* 0x0000000800047202 */ /* 0x000fe20000000f00 */
[----:B-1----:R-:W-:Y:S01]  /*11050*/  FFMA.FTZ R2, R206, UR40, -R16 ;  /* 0x00000028ce027c23 */ /* 0x002fe20008010810 */
[----:B------:R-:W-:-:S03]  /*11060*/  IMAD.MOV.U32 R206, RZ, RZ, R10 ;  /* 0x000000ffffce7224 */ /* 0x000fc600078e000a */
[----:B------:R2:W1:Y:S02]  /*11070*/  MUFU.EX2 R196, R2 ;  /* 0x0000000200c47308 */ /* 0x0004640000000800 */
[----:B--2---:R-:W-:-:S04]  /*11080*/  F2FP.F16.F32.PACK_AB R2, R204, R237 ;  /* 0x000000edcc02723e */ /* 0x004fc800000000ff */
[----:B------:R-:W-:Y:S02]  /*11090*/  LOP3.LUT R10, R0, R2, RZ, 0xc0, !PT ;  /* 0x00000002000a7212 */ /* 0x000fe400078ec0ff */
[----:B------:R-:W-:Y:S01]  /*110a0*/  HSET2.LE.AND R0, R6, R192, PT ;  /* 0x000000c006007233 */ /* 0x000fe20003803000 */
[----:B------:R-:W-:Y:S01]  /*110b0*/  IMAD.MOV.U32 R6, RZ, RZ, R11 ;  /* 0x000000ffff067224 */ /* 0x000fe200078e000b */
[----:B---3--:R-:W-:-:S04]  /*110c0*/  F2FP.F16.F32.PACK_AB R2, R198, R199 ;  /* 0x000000c7c602723e */ /* 0x008fc800000000ff */
[----:B------:R-:W-:Y:S02]  /*110d0*/  LOP3.LUT R11, R0, R2, RZ, 0xc0, !PT ;  /* 0x00000002000b7212 */ /* 0x000fe400078ec0ff */
[--C-:B------:R-:W-:Y:S02]  /*110e0*/  HSET2.LE.AND R0, R5, R192.reuse, PT ;  /* 0x000000c005007233 */ /* 0x100fe40003803000 */
[----:B------:R-:W-:Y:S02]  /*110f0*/  F2FP.F16.F32.PACK_AB R2, R235, R205 ;  /* 0x000000cdeb02723e */ /* 0x000fe400000000ff */
[----:B------:R-:W-:Y:S02]  /*11100*/  MOV R5, R9 ;  /* 0x0000000900057202 */ /* 0x000fe40000000f00 */
[----:B------:R-:W-:Y:S02]  /*11110*/  LOP3.LUT R8, R0, R2, RZ, 0xc0, !PT ;  /* 0x0000000200087212 */ /* 0x000fe400078ec0ff */
[----:B------:R-:W-:Y:S01]  /*11120*/  HSET2.LE.AND R0, R3, R192, PT ;  /* 0x000000c003007233 */ /* 0x000fe20003803000 */
[----:B------:R-:W-:Y:S01]  /*11130*/  IMAD.MOV.U32 R3, RZ, RZ, R68 ;  /* 0x000000ffff037224 */ /* 0x000fe200078e0044 */
[----:B-1----:R-:W-:-:S04]  /*11140*/  F2FP.F16.F32.PACK_AB R2, R196, R197 ;  /* 0x000000c5c402723e */ /* 0x002fc800000000ff */
[----:B------:R-:W-:Y:S01]  /*11150*/  LOP3.LUT R9, R0, R2, RZ, 0xc0, !PT ;  /* 0x0000000200097212 */ /* 0x000fe200078ec0ff */
[----:B------:R-:W-:Y:S01]  /*11160*/  IMAD.U32 R0, RZ, RZ, UR37 ;  /* 0x00000025ff007e24 */ /* 0x000fe2000f8e00ff */
[----:B------:R-:W-:-:S04]  /*11170*/  MOV R2, R69 ;  /* 0x0000004500027202 */ /* 0x000fc80000000f00 */
[----:B------:R-:W-:Y:S01]  /*11180*/  LOP3.LUT R0, R83, UR6, R0, 0x96, !PT ;  /* 0x0000000653007c12 */ /* 0x000fe2000f8e9600 */
[C---:B------:R-:W-:Y:S04]  /*11190*/  HMMA.16816.F32 R108, R8.reuse, R28, R200 ;  /* 0x0000001c086c723c */ /* 0x040fe800000018c8 */
[----:B------:R-:W-:Y:S02]  /*111a0*/  IMAD.WIDE.U32 R46, R0, -0x326172a9, RZ ;  /* 0xcd9e8d57002e7825 */ /* 0x000fe400078e00ff */
[----:B------:R-:W-:Y:S01]  /*111b0*/  HMMA.16816.F32 R96, R8, R30, R188 ;  /* 0x0000001e0860723c */ /* 0x000fe200000018bc */
[----:B------:R-:W-:Y:S01]  /*111c0*/  MOV R201, R7 ;  /* 0x0000000700c97202 */ /* 0x000fe20000000f00 */
[----:B------:R-:W-:Y:S02]  /*111d0*/  IMAD.MOV.U32 R202, RZ, RZ, R70 ;  /* 0x000000ffffca7224 */ /* 0x000fe400078e0046 */
[----:B------:R-:W-:-:S02]  /*111e0*/  IMAD.MOV.U32 R29, RZ, RZ, R4 ;  /* 0x000000ffff1d7224 */ /* 0x000fc400078e0004 */
[----:B------:R-:W-:Y:S01]  /*111f0*/  IMAD.MOV.U32 R28, RZ, RZ, R5 ;  /* 0x000000ffff1c7224 */ /* 0x000fe200078e0005 */
[----:B------:R-:W-:Y:S01]  /*11200*/  LOP3.LUT R0, R47, UR22, R202, 0x96, !PT ;  /* 0x000000162f007c12 */ /* 0x000fe2000f8e96ca */
[----:B------:R-:W-:Y:S01]  /*11210*/  IMAD.MOV.U32 R202, RZ, RZ, R6 ;  /* 0x000000ffffca7224 */ /* 0x000fe200078e0006 */
[----:B------:R-:W-:Y:S01]  /*11220*/  MOV R191, R2 ;  /* 0x0000000200bf7202 */ /* 0x000fe20000000f00 */
[----:B------:R-:W-:Y:S01]  /*11230*/  IMAD.MOV.U32 R190, RZ, RZ, R3 ;  /* 0x000000ffffbe7224 */ /* 0x000fe200078e0003 */
[----:B------:R-:W-:Y:S01]  /*11240*/  LOP3.LUT R2, R45, UR20, R46, 0x96, !PT ;  /* 0x000000142d027c12 */ /* 0x000fe2000f8e962e */
[----:B------:R-:W-:Y:S01]  /*11250*/  IMAD.WIDE.U32 R6, R0, -0x2daee0ad, RZ ;  /* 0xd2511f5300067825 */ /* 0x000fe200078e00ff */
[----:B------:R-:W-:Y:S03]  /*11260*/  HMMA.16816.F32 R84, R8, R20, R176 ;  /* 0x000000140854723c */ /* 0x000fe600000018b0 */
[----:B------:R-:W-:Y:S01]  /*11270*/  IMAD.WIDE.U32 R2, R2, -0x2daee0ad, RZ ;  /* 0xd2511f5302027825 */ /* 0x000fe200078e00ff */
[----:B------:R-:W-:-:S02]  /*11280*/  LOP3.LUT R4, R7, UR19, R48, 0x96, !PT ;  /* 0x0000001307047c12 */ /* 0x000fc4000f8e9630 */
[----:B------:R-:W-:Y:S01]  /*11290*/  HMMA.16816.F32 R80, R8, R26, R152 ;  /* 0x0000001a0850723c */ /* 0x000fe20000001898 */
[----:B------:R-:W-:Y:S01]  /*112a0*/  IMAD.MOV.U32 R200, RZ, RZ, R206 ;  /* 0x000000ffffc87224 */ /* 0x000fe200078e00ce */
[----:B------:R-:W-:Y:S01]  /*112b0*/  LOP3.LUT R0, R3, UR17, R6, 0x96, !PT ;  /* 0x0000001103007c12 */ /* 0x000fe2000f8e9606 */
[----:B------:R-:W-:Y:S01]  /*112c0*/  IMAD.WIDE.U32 R4, R4, -0x326172a9, RZ ;  /* 0xcd9e8d5704047825 */ /* 0x000fe200078e00ff */
[----:B------:R-:W-:Y:S02]  /*112d0*/  MOV R179, R207 ;  /* 0x000000cf00b37202 */ /* 0x000fe40000000f00 */
[----:B------:R-:W-:Y:S01]  /*112e0*/  MOV R21, R134 ;  /* 0x0000008600157202 */ /* 0x000fe20000000f00 */
[----:B------:R-:W-:Y:S01]  /*112f0*/  IMAD.MOV.U32 R206, RZ, RZ, R18 ;  /* 0x000000ffffce7224 */ /* 0x000fe200078e0012 */
[----:B------:R-:W-:Y:S01]  /*11300*/  LOP3.LUT R3, R5, UR18, R44, 0x96, !PT ;  /* 0x0000001205037c12 */ /* 0x000fe2000f8e962c */
[----:B------:R-:W-:-:S04]  /*11310*/  IMAD.WIDE.U32 R44, R0, -0x326172a9, RZ ;  /* 0xcd9e8d57002c7825 */ /* 0x000fc800078e00ff */
[----:B------:R-:W-:Y:S01]  /*11320*/  FFMA.FTZ R0, R209, UR40, -R12 ;  /* 0x00000028d1007c23 */ /* 0x000fe2000801080c */
[C---:B------:R-:W-:Y:S01]  /*11330*/  HMMA.16816.F32 R64, R8.reuse, R24, R64 ;  /* 0x000000180840723c */ /* 0x040fe20000001840 */
[----:B------:R-:W-:Y:S01]  /*11340*/  MOV R209, R29 ;  /* 0x0000001d00d17202 */ /* 0x000fe20000000f00 */
[----:B------:R-:W-:Y:S01]  /*11350*/  IMAD.MOV.U32 R189, RZ, RZ, R19 ;  /* 0x000000ffffbd7224 */ /* 0x000fe200078e0013 */
[----:B------:R-:W-:Y:S01]  /*11360*/  LOP3.LUT R6, R45, UR16, R4, 0x96, !PT ;  /* 0x000000102d067c12 */ /* 0x000fe2000f8e9604 */
[----:B------:R-:W-:Y:S01]  /*11370*/  IMAD.WIDE.U32 R4, R3, -0x2daee0ad, RZ ;  /* 0xd2511f5303047825 */ /* 0x000fe200078e00ff */
[----:B------:R-:W1:Y:S01]  /*11380*/  LDSM.16.MT88.4 R24, [R220+0x9800] ;  /* 0x00980000dc18783b */ /* 0x000e620000004200 */
[----:B------:R-:W-:Y:S02]  /*11390*/  HMMA.16816.F32 R160, R8, R32, R160 ;  /* 0x0000002008a0723c */ /* 0x000fe400000018a0 */
[----:B------:R-:W-:Y:S01]  /*113a0*/  IMAD.WIDE.U32 R18, R6, -0x2daee0ad, RZ ;  /* 0xd2511f5306127825 */ /* 0x000fe200078e00ff */
[----:B------:R-:W-:-:S03]  /*113b0*/  LOP3.LUT R3, R5, UR15, R2, 0x96, !PT ;  /* 0x0000000f05037c12 */ /* 0x000fc6000f8e9602 */
[----:B------:R-:W-:Y:S01]  /*113c0*/  IMAD.MOV.U32 R203, RZ, RZ, R71 ;  /* 0x000000ffffcb7224 */ /* 0x000fe200078e0047 */
[----:B------:R-:W-:Y:S01]  /*113d0*/  MOV R203, R195 ;  /* 0x000000c300cb7202 */ /* 0x000fe20000000f00 */
[----:B------:R-:W-:Y:S01]  /*113e0*/  IMAD.MOV.U32 R188, RZ, RZ, R194 ;  /* 0x000000ffffbc7224 */ /* 0x000fe200078e00c2 */
[----:B------:R2:W-:Y:S01]  /*113f0*/  MUFU.EX2 R195, R0 ;  /* 0x0000000000c37308 */ /* 0x0005e20000000800 */
[----:B------:R-:W-:Y:S01]  /*11400*/  LOP3.LUT R2, R19, UR13, R4, 0x96, !PT ;  /* 0x0000000d13027c12 */ /* 0x000fe2000f8e9604 */
[----:B------:R-:W-:-:S04]  /*11410*/  IMAD.WIDE.U32 R48, R3, -0x326172a9, RZ ;  /* 0xcd9e8d5703307825 */ /* 0x000fc800078e00ff */
[----:B------:R-:W-:Y:S01]  /*11420*/  FFMA.FTZ R4, R186, UR40, -R12 ;  /* 0x00000028ba047c23 */ /* 0x000fe2000801080c */
[----:B------:R-:W-:Y:S01]  /*11430*/  HMMA.16816.F32 R68, R8, R22, R172 ;  /* 0x000000160844723c */ /* 0x000fe200000018ac */
[----:B------:R-:W-:Y:S01]  /*11440*/  MOV R186, R188 ;  /* 0x000000bc00ba7202 */ /* 0x000fe20000000f00 */
[----:B------:R-:W-:-:S04]  /*11450*/  IMAD.WIDE.U32 R2, R2, -0x326172a9, RZ ;  /* 0xcd9e8d5702027825 */ /* 0x000fc800078e00ff */
[----:B------:R-:W-:Y:S01]  /*11460*/  IMAD.MOV.U32 R207, RZ, RZ, R15 ;  /* 0x000000ffffcf7224 */ /* 0x000fe200078e000f */
[----:B------:R-:W-:Y:S01]  /*11470*/  LOP3.LUT R6, R2, 0xff, RZ, 0xc0, !PT ;  /* 0x000000ff02067812 */ /* 0x000fe200078ec0ff */
[----:B------:R-:W-:Y:S01]  /*11480*/  IMAD.MOV.U32 R30, RZ, RZ, R191 ;  /* 0x000000ffff1e7224 */ /* 0x000fe200078e00bf */
[--C-:B------:R-:W-:Y:S01]  /*11490*/  SHF.R.U32.HI R7, RZ, 0x10, R2.reuse ;  /* 0x00000010ff077819 */ /* 0x100fe20000011602 */
[----:B------:R3:W-:Y:S01]  /*114a0*/  MUFU.EX2 R191, R4 ;  /* 0x0000000400bf7308 */ /* 0x0007e20000000800 */
[----:B------:R-:W-:Y:S01]  /*114b0*/  SHF.R.U32.HI R15, RZ, 0x18, R2 ;  /* 0x00000018ff0f7819 */ /* 0x000fe20000011602 */
[----:B------:R-:W-:Y:S02]  /*114c0*/  IMAD.MOV.U32 R31, RZ, RZ, R190 ;  /* 0x000000ffff1f7224 */ /* 0x000fe400078e00be */
[----:B--2---:R-:W-:Y:S01]  /*114d0*/  FFMA.FTZ R0, R208, UR40, -R12 ;  /* 0x00000028d0007c23 */ /* 0x004fe2000801080c */
[----:B------:R-:W-:Y:S01]  /*114e0*/  IMAD.MOV.U32 R20, RZ, RZ, R135 ;  /* 0x000000ffff147224 */ /* 0x000fe200078e0087 */
[----:B------:R-:W-:Y:S01]  /*114f0*/  MOV R173, R130 ;  /* 0x0000008200ad7202 */ /* 0x000fe20000000f00 */
[----:B------:R-:W-:Y:S01]  /*11500*/  IMAD.MOV.U32 R177, RZ, RZ, R132 ;  /* 0x000000ffffb17224 */ /* 0x000fe200078e0084 */
[C---:B------:R-:W-:Y:S01]  /*11510*/  HMMA.16816.F32 R60, R8.reuse, R34, R60 ;  /* 0x00000022083c723c */ /* 0x040fe2000000183c */
[----:B------:R2:W4:Y:S01]  /*11520*/  MUFU.EX2 R194, R0 ;  /* 0x0000000000c27308 */ /* 0x0005220000000800 */
[----:B------:R-:W-:Y:S01]  /*11530*/  IMAD.MOV.U32 R176, RZ, RZ, R133 ;  /* 0x000000ffffb07224 */ /* 0x000fe200078e0085 */
[----:B------:R-:W-:Y:S01]  /*11540*/  LDSM.16.MT88.4 R32, [R222+0xa800] ;  /* 0x00a80000de20783b */ /* 0x000fe20000004200 */
[----:B------:R-:W-:Y:S01]  /*11550*/  IMAD.MOV.U32 R175, RZ, RZ, R128 ;  /* 0x000000ffffaf7224 */ /* 0x000fe200078e0080 */
[----:B------:R-:W-:Y:S01]  /*11560*/  MOV R208, R180 ;  /* 0x000000b400d07202 */ /* 0x000fe20000000f00 */
[----:B------:R-:W-:Y:S01]  /*11570*/  IMAD.MOV.U32 R174, RZ, RZ, R129 ;  /* 0x000000ffffae7224 */ /* 0x000fe200078e0081 */
[----:B------:R-:W-:Y:S01]  /*11580*/  HMMA.16816.F32 R56, R8, R36, R56 ;  /* 0x000000240838723c */ /* 0x000fe20000001838 */
[----:B------:R-:W-:-:S02]  /*11590*/  IMAD.MOV.U32 R172, RZ, RZ, R131 ;  /* 0x000000ffffac7224 */ /* 0x000fc400078e0083 */
[----:B---3--:R-:W-:Y:S01]  /*115a0*/  FFMA.FTZ R4, R212, UR40, -R13 ;  /* 0x00000028d4047c23 */ /* 0x008fe2000801080d */
[----:B------:R-:W-:Y:S02]  /*115b0*/  IMAD.MOV.U32 R178, RZ, RZ, R236 ;  /* 0x000000ffffb27224 */ /* 0x000fe400078e00ec */
[C---:B------:R-:W-:Y:S01]  /*115c0*/  HMMA.16816.F32 R152, R8.reuse, R38, R116 ;  /* 0x000000260898723c */ /* 0x040fe20000001874 */
[----:B------:R3:W-:Y:S01]  /*115d0*/  MUFU.EX2 R190, R4 ;  /* 0x0000000400be7308 */ /* 0x0007e20000000800 */
[----:B------:R-:W-:Y:S01]  /*115e0*/  IMAD.MOV.U32 R236, RZ, RZ, R17 ;  /* 0x000000ffffec7224 */ /* 0x000fe200078e0011 */
[----:B------:R-:W-:Y:S01]  /*115f0*/  LDSM.16.MT88.4 R36, [R220+0xb800] ;  /* 0x00b80000dc24783b */ /* 0x000fe20000004200 */
[----:B------:R-:W-:Y:S02]  /*11600*/  IMAD.MOV.U32 R212, RZ, RZ, R21 ;  /* 0x000000ffffd47224 */ /* 0x000fe400078e0015 */
[----:B--2---:R-:W-:Y:S01]  /*11610*/  FFMA.FTZ R0, R187, UR40, -R12 ;  /* 0x00000028bb007c23 */ /* 0x004fe2000801080c */
[----:B------:R-:W-:Y:S01]  /*11620*/  IMAD.MOV.U32 R187, RZ, RZ, R193 ;  /* 0x000000ffffbb7224 */ /* 0x000fe200078e00c1 */
[C---:B------:R-:W-:Y:S02]  /*11630*/  HMMA.16816.F32 R132, R8.reuse, R40, R120 ;  /* 0x000000280884723c */ /* 0x040fe40000001878 */
[----:B------:R2:W-:Y:S04]  /*11640*/  MUFU.EX2 R193, R0 ;  /* 0x0000000000c17308 */ /* 0x0005e80000000800 */
[----:B------:R-:W-:Y:S01]  /*11650*/  HMMA.16816.F32 R128, R8, R42, R112 ;  /* 0x0000002a0880723c */ /* 0x000fe20000001870 */
[----:B------:R-:W-:Y:S01]  /*11660*/  MOV R121, R30 ;  /* 0x0000001e00797202 */ /* 0x000fe20000000f00 */
[----:B------:R-:W-:Y:S01]  /*11670*/  IMAD.MOV.U32 R122, RZ, RZ, R31 ;  /* 0x000000ffff7a7224 */ /* 0x000fe200078e001f */
[----:B------:R-:W-:Y:S01]  /*11680*/  LDSM.16.MT88.4 R40, [R222+0xb800] ;  /* 0x00b80000de28783b */ /* 0x000fe20000004200 */
[----:B------:R-:W-:-:S02]  /*11690*/  IMAD.MOV.U32 R123, RZ, RZ, R28 ;  /* 0x000000ffff7b7224 */ /* 0x000fc400078e001c */
[----:B---3--:R-:W-:Y:S01]  /*116a0*/  FFMA.FTZ R4, R211, UR40, -R13 ;  /* 0x00000028d3047c23 */ /* 0x008fe2000801080d */
[----:B------:R-:W-:Y:S01]  /*116b0*/  IMAD.MOV.U32 R211, RZ, RZ, R176 ;  /* 0x000000ffffd37224 */ /* 0x000fe200078e00b0 */
[----:B------:R-:W-:Y:S01]  /*116c0*/  MOV R11, R20 ;  /* 0x00000014000b7202 */ /* 0x000fe20000000f00 */
[----:B------:R-:W-:Y:S01]  /*116d0*/  LDSM.16.MT88.4 R28, [R220+0xa800] ;  /* 0x00a80000dc1c783b */ /* 0x000fe20000004200 */
[----:B------:R-:W-:Y:S01]  /*116e0*/  IMAD.MOV.U32 R8, RZ, RZ, R182 ;  /* 0x000000ffff087224 */ /* 0x000fe200078e00b6 */
[----:B------:R-:W-:Y:S01]  /*116f0*/  MOV R115, R172 ;  /* 0x000000ac00737202 */ /* 0x000fe20000000f00 */
[----:B------:R-:W-:Y:S01]  /*11700*/  IMAD.MOV.U32 R114, RZ, RZ, R173 ;  /* 0x000000ffff727224 */ /* 0x000fe200078e00ad */
[----:B------:R-:W3:Y:S01]  /*11710*/  LDSM.16.MT88.4 R20, [R222+0x9800] ;  /* 0x00980000de14783b */ /* 0x000ee20000004200 */
[----:B--2---:R-:W-:Y:S01]  /*11720*/  LOP3.LUT R0, R3, UR23, R48, 0x96, !PT ;  /* 0x0000001703007c12 */ /* 0x004fe2000f8e9630 */
[----:B------:R-:W-:Y:S01]  /*11730*/  IMAD.MOV.U32 R48, RZ, RZ, R189 ;  /* 0x000000ffff307224 */ /* 0x000fe200078e00bd */
[----:B------:R-:W-:Y:S01]  /*11740*/  LOP3.LUT R3, R2, 0xffff, RZ, 0xc0, !PT ;  /* 0x0000ffff02037812 */ /* 0x000fe200078ec0ff */
[----:B------:R2:W5:Y:S01]  /*11750*/  MUFU.EX2 R189, R4 ;  /* 0x0000000400bd7308 */ /* 0x0005620000000800 */
[C---:B------:R-:W-:Y:S01]  /*11760*/  LOP3.LUT R2, R0.reuse, 0xffff, RZ, 0xc0, !PT ;  /* 0x0000ffff00027812 */ /* 0x040fe200078ec0ff */
[----:B------:R-:W-:Y:S01]  /*11770*/  IMAD.MOV.U32 R113, RZ, RZ, R174 ;  /* 0x000000ffff717224 */ /* 0x000fe200078e00ae */
[----:B------:R-:W-:Y:S01]  /*11780*/  SHF.R.U32.HI R5, RZ, 0x8, R3 ;  /* 0x00000008ff057819 */ /* 0x000fe20000011603 */
[----:B------:R-:W-:Y:S01]  /*11790*/  IMAD.MOV.U32 R112, RZ, RZ, R175 ;  /* 0x000000ffff707224 */ /* 0x000fe200078e00af */
[----:B------:R-:W-:Y:S01]  /*117a0*/  SHF.R.U32.HI R3, RZ, 0x8, R2 ;  /* 0x00000008ff037819 */ /* 0x000fe20000011602 */
[----:B------:R-:W-:Y:S01]  /*117b0*/  IMAD.MOV.U32 R120, RZ, RZ, R179 ;  /* 0x000000ffff787224 */ /* 0x000fe200078e00b3 */
[----:B------:R-:W-:Y:S01]  /*117c0*/  LOP3.LUT R2, R0, 0xff, RZ, 0xc0, !PT ;  /* 0x000000ff00027812 */ /* 0x000fe200078ec0ff */
[----:B------:R-:W-:Y:S01]  /*117d0*/  IMAD.MOV.U32 R9, RZ, RZ, R183 ;  /* 0x000000ffff097224 */ /* 0x000fe200078e00b7 */
[----:B------:R-:W-:Y:S01]  /*117e0*/  PRMT R17, R6, 0x5410, R5 ;  /* 0x0000541006117816 */ /* 0x000fe20000000005 */
[----:B------:R-:W-:Y:S01]  /*117f0*/  IMAD.MOV.U32 R9, RZ, RZ, R11 ;  /* 0x000000ffff097224 */ /* 0x000fe200078e000b */
[----:B------:R-:W-:-:S02]  /*11800*/  PRMT R2, R2, 0x5410, R3 ;  /* 0x0000541002027816 */ /* 0x000fc40000000003 */
[--C-:B------:R-:W-:Y:S02]  /*11810*/  SHF.R.U32.HI R3, RZ, 0x10, R0.reuse ;  /* 0x00000010ff037819 */ /* 0x100fe40000011600 */
[----:B------:R-:W-:Y:S01]  /*11820*/  SHF.R.U32.HI R6, RZ, 0x18, R0 ;  /* 0x00000018ff067819 */ /* 0x000fe20000011600 */
[----:B--2---:R-:W-:Y:S01]  /*11830*/  FFMA.FTZ R4, R210, UR40, -R13 ;  /* 0x00000028d2047c23 */ /* 0x004fe2000801080d */
[----:B------:R-:W-:Y:S02]  /*11840*/  HSET2.LE.AND R0, R2, R192, PT ;  /* 0x000000c002007233 */ /* 0x000fe40003803000 */
[----:B----4-:R-:W-:Y:S01]  /*11850*/  F2FP.F16.F32.PACK_AB R2, R194, R195 ;  /* 0x000000c3c202723e */ /* 0x010fe200000000ff */
[----:B------:R2:W-:Y:S01]  /*11860*/  MUFU.EX2 R188, R4 ;  /* 0x0000000400bc7308 */ /* 0x0005e20000000800 */
[----:B------:R-:W-:Y:S02]  /*11870*/  LOP3.LUT R3, R3, 0xff, RZ, 0xc0, !PT ;  /* 0x000000ff03037812 */ /* 0x000fe400078ec0ff */
[----:B------:R-:W-:-:S02]  /*11880*/  LOP3.LUT R5, R7, 0xff, RZ, 0xc0, !PT ;  /* 0x000000ff07057812 */ /* 0x000fc400078ec0ff */
[----:B------:R-:W-:Y:S02]  /*11890*/  PRMT R3, R3, 0x5410, R6 ;  /* 0x0000541003037816 */ /* 0x000fe40000000006 */
[----:B------:R-:W-:Y:S01]  /*118a0*/  PRMT R7, R5, 0x5410, R15 ;  /* 0x0000541005077816 */ /* 0x000fe2000000000f */
[----:B------:R-:W-:Y:S01]  /*118b0*/  IMAD.MOV.U32 R15, RZ, RZ, R178 ;  /* 0x000000ffff0f7224 */ /* 0x000fe200078e00b2 */
[----:B------:R-:W-:Y:S02]  /*118c0*/  MOV R210, R177 ;  /* 0x000000b100d27202 */ /* 0x000fe40000000f00 */
[----:B--2---:R-:W-:Y:S01]  /*118d0*/  LOP3.LUT R4, R0, R2, RZ, 0xc0, !PT ;  /* 0x0000000200047212 */ /* 0x004fe200078ec0ff */
[----:B------:R-:W-:Y:S01]  /*118e0*/  FFMA.FTZ R2, R181, UR40, -R13 ;  /* 0x00000028b5027c23 */ /* 0x000fe2000801080d */
[----:B------:R-:W-:-:S03]  /*118f0*/  HSET2.LE.AND R0, R3, R192, PT ;  /* 0x000000c003007233 */ /* 0x000fc60003803000 */
[----:B------:R5:W2:Y:S02]  /*11900*/  MUFU.EX2 R45, R2 ;  /* 0x00000002002d7308 */ /* 0x000aa40000000800 */
[----:B-----5:R-:W-:-:S04]  /*11910*/  F2FP.F16.F32.PACK_AB R2, R189, R190 ;  /* 0x000000bebd02723e */ /* 0x020fc800000000ff */
[----:B------:R-:W-:Y:S02]  /*11920*/  LOP3.LUT R5, R0, R2, RZ, 0xc0, !PT ;  /* 0x0000000200057212 */ /* 0x000fe400078ec0ff */
[----:B------:R-:W-:Y:S01]  /*11930*/  HSET2.LE.AND R0, R17, R192, PT ;  /* 0x000000c011007233 */ /* 0x000fe20003803000 */
[----:B------:R-:W-:Y:S01]  /*11940*/  IMAD.MOV.U32 R17, RZ, RZ, R112 ;  /* 0x000000ffff117224 */ /* 0x000fe200078e0070 */
[----:B------:R-:W-:-:S04]  /*11950*/  F2FP.F16.F32.PACK_AB R2, R191, R193 ;  /* 0x000000c1bf02723e */ /* 0x000fc800000000ff */
[----:B------:R-:W-:Y:S02]  /*11960*/  LOP3.LUT R6, R0, R2, RZ, 0xc0, !PT ;  /* 0x0000000200067212 */ /* 0x000fe400078ec0ff */
[----:B------:R-:W-:Y:S02]  /*11970*/  HSET2.LE.AND R0, R7, R192, PT ;  /* 0x000000c007007233 */ /* 0x000fe40003803000 */
[----:B--2---:R-:W-:-:S04]  /*11980*/  F2FP.F16.F32.PACK_AB R2, R45, R188 ;  /* 0x000000bc2d02723e */ /* 0x004fc800000000ff */
[----:B------:R-:W-:Y:S02]  /*11990*/  LOP3.LUT R7, R0, R2, RZ, 0xc0, !PT ;  /* 0x0000000200077212 */ /* 0x000fe400078ec0ff */
[----:B------:R-:W-:Y:S02]  /*119a0*/  LOP3.LUT R2, R47, UR22, R8, 0x96, !PT ;  /* 0x000000162f027c12 */ /* 0x000fe4000f8e9608 */
[----:B------:R-:W-:-:S03]  /*119b0*/  LOP3.LUT R0, R55, UR20, R46, 0x96, !PT ;  /* 0x0000001437007c12 */ /* 0x000fc6000f8e962e */
[C---:B-1----:R-:W-:Y:S06]  /*119c0*/  HMMA.16816.F32 R116, R4.reuse, R24, R136 ;  /* 0x000000180474723c */ /* 0x042fec0000001888 */
[----:B------:R-:W-:Y:S01]  /*119d0*/  HMMA.16816.F32 R140, R4, R26, R140 ;  /* 0x0000001a048c723c */ /* 0x000fe2000000188c */
[----:B------:R-:W-:Y:S01]  /*119e0*/  MOV R136, R48 ;  /* 0x0000003000887202 */ /* 0x000fe20000000f00 */
[----:B------:R-:W-:Y:S01]  /*119f0*/  IMAD.MOV.U32 R138, RZ, RZ, R114 ;  /* 0x000000ffff8a7224 */ /* 0x000fe200078e0072 */
[----:B------:R-:W-:Y:S01]  /*11a00*/  MOV R139, R113 ;  /* 0x00000071008b7202 */ /* 0x000fe20000000f00 */
[----:B------:R-:W-:-:S02]  /*11a10*/  IMAD.MOV.U32 R137, RZ, RZ, R115 ;  /* 0x000000ffff897224 */ /* 0x000fc400078e0073 */
[C---:B---3--:R-:W-:Y:S06]  /*11a20*/  HMMA.16816.F32 R172, R4.reuse, R20, R164 ;  /* 0x0000001404ac723c */ /* 0x048fec00000018a4 */
[C---:B------:R-:W-:Y:S01]  /*11a30*/  HMMA.16816.F32 R176, R4.reuse, R22, R124 ;  /* 0x0000001604b0723c */ /* 0x040fe2000000187c */
[----:B------:R-:W-:Y:S01]  /*11a40*/  IMAD.MOV.U32 R166, RZ, RZ, R187 ;  /* 0x000000ffffa67224 */ /* 0x000fe200078e00bb */
[----:B------:R-:W-:Y:S01]  /*11a50*/  MOV R165, R107 ;  /* 0x0000006b00a57202 */ /* 0x000fe20000000f00 */
[----:B------:R-:W-:Y:S02]  /*11a60*/  IMAD.MOV.U32 R167, RZ, RZ, R186 ;  /* 0x000000ffffa77224 */ /* 0x000fe400078e00ba */
[----:B------:R-:W-:Y:S01]  /*11a70*/  IMAD.MOV.U32 R164, RZ, RZ, R105 ;  /* 0x000000ffffa47224 */ /* 0x000fe200078e0069 */
        /* <DEDUP_REMOVED lines=8> */
[----:B------:R-:W-:Y:S01]  /*11b00*/  IMAD.WIDE.U32 R4, R2, -0x2daee0ad, RZ ;  /* 0xd2511f5302047825 */ /* 0x000fe200078e00ff */
[----:B------:R-:W-:-:S03]  /*11b10*/  MOV R94, R100 ;  /* 0x00000064005e7202 */ /* 0x000fc60000000f00 */
[----:B------:R-:W-:Y:S01]  /*11b20*/  IMAD.WIDE.U32 R6, R0, -0x2daee0ad, RZ ;  /* 0xd2511f5300067825 */ /* 0x000fe200078e00ff */
[----:B------:R-:W-:-:S03]  /*11b30*/  LOP3.LUT R2, R5, UR19, R184, 0x96, !PT ;  /* 0x0000001305027c12 */ /* 0x000fc6000f8e96b8 */
[----:B------:R-:W-:Y:S01]  /*11b40*/  IMAD.MOV.U32 R95, RZ, RZ, R106 ;  /* 0x000000ffff5f7224 */ /* 0x000fe200078e006a */
        /* <DEDUP_REMOVED lines=17> */
[C---:B------:R-:W-:Y:S02]  /*11c60*/  LOP3.LUT R5, R2.reuse, 0xff, RZ, 0xc0, !PT ;  /* 0x000000ff02057812 */ /* 0x040fe400078ec0ff */
[----:B------:R-:W-:Y:S02]  /*11c70*/  SHF.R.U32.HI R6, RZ, 0x18, R2 ;  /* 0x00000018ff067819 */ /* 0x000fe40000011602 */
        /* <DEDUP_REMOVED lines=8> */
[----:B------:R-:W-:Y:S01]  /*11d00*/  IMAD.MOV.U32 R240, RZ, RZ, R17 ;  /* 0x000000fffff07224 */ /* 0x000fe200078e0011 */
[----:B------:R-:W-:Y:S01]  /*11d10*/  LOP3.LUT R17, R11, UR14, R46, 0x96, !PT ;  /* 0x0000000e0b117c12 */ /* 0x000fe2000f8e962e */
[----:B------:R-:W-:Y:S01]  /*11d20*/  IMAD.MOV.U32 R218, RZ, RZ, R139 ;  /* 0x000000ffffda7224 */ /* 0x000fe200078e008b */
[----:B------:R-:W-:-:S03]  /*11d30*/  MOV R241, R121 ;  /* 0x0000007900f17202 */ /* 0x000fc60000000f00 */
[----:B------:R-:W-:Y:S08]  /*11d40*/  MUFU.EX2 R105, R2 ;  /* 0x0000000200697308 */ /* 0x000ff00000000800 */
[----:B------:R-:W-:Y:S01]  /*11d50*/  MUFU.EX2 R106, R4 ;  /* 0x00000004006a7308 */ /* 0x000fe20000000800 */
[----:B-1----:R-:W-:Y:S01]  /*11d60*/  FFMA.FTZ R0, R219, UR40, -R14 ;  /* 0x00000028db007c23 */ /* 0x002fe2000801080e */
[----:B------:R-:W-:-:S06]  /*11d70*/  IMAD.MOV.U32 R219, RZ, RZ, R122 ;  /* 0x000000ffffdb7224 */ /* 0x000fcc00078e007a */
[----:B------:R1:W2:Y:S02]  /*11d80*/  MUFU.EX2 R107, R0 ;  /* 0x00000000006b7308 */ /* 0x0002a40000000800 */
[----:B-1----:R-:W-:Y:S01]  /*11d90*/  LOP3.LUT R0, R3, UR23, R10, 0x96, !PT ;  /* 0x0000001703007c12 */ /* 0x002fe2000f8e960a */
[----:B------:R-:W-:Y:S01]  /*11da0*/  FFMA.FTZ R10, R216, UR40, -R13 ;  /* 0x00000028d80a7c23 */ /* 0x000fe2000801080d */
[----:B------:R-:W-:Y:S02]  /*11db0*/  LOP3.LUT R3, R5, 0xff, RZ, 0xc0, !PT ;  /* 0x000000ff05037812 */ /* 0x000fe400078ec0ff */
[----:B------:R-:W-:Y:S02]  /*11dc0*/  SHF.R.U32.HI R2, RZ, 0x10, R0 ;  /* 0x00000010ff027819 */ /* 0x000fe40000011600 */
[----:B------:R-:W-:Y:S02]  /*11dd0*/  PRMT R7, R3, 0x5410, R6 ;  /* 0x0000541003077816 */ /* 0x000fe40000000006 */
[----:B------:R-:W-:-:S02]  /*11de0*/  LOP3.LUT R3, R0, 0xffff, RZ, 0xc0, !PT ;  /* 0x0000ffff00037812 */ /* 0x000fc400078ec0ff */
[----:B------:R-:W-:Y:S02]  /*11df0*/  LOP3.LUT R5, R0, 0xff, RZ, 0xc0, !PT ;  /* 0x000000ff00057812 */ /* 0x000fe400078ec0ff */
[----:B------:R-:W-:Y:S02]  /*11e00*/  SHF.R.U32.HI R4, RZ, 0x18, R0 ;  /* 0x00000018ff047819 */ /* 0x000fe40000011600 */
[----:B------:R-:W-:Y:S01]  /*11e10*/  LOP3.LUT R0, R2, 0xff, RZ, 0xc0, !PT ;  /* 0x000000ff02007812 */ /* 0x000fe200078ec0ff */
[----:B------:R-:W-:Y:S01]  /*11e20*/  FFMA.FTZ R2, R245, UR40, -R16 ;  /* 0x00000028f5027c23 */ /* 0x000fe20008010810 */
[----:B------:R-:W-:Y:S02]  /*11e30*/  SHF.R.U32.HI R3, RZ, 0x8, R3 ;  /* 0x00000008ff037819 */ /* 0x000fe40000011603 */
[----:B------:R-:W-:Y:S01]  /*11e40*/  MOV R245, R138 ;  /* 0x0000008a00f57202 */ /* 0x000fe20000000f00 */
[----:B------:R1:W-:Y:S01]  /*11e50*/  MUFU.EX2 R100, R2 ;  /* 0x0000000200647308 */ /* 0x0003e20000000800 */
[----:B------:R-:W-:-:S02]  /*11e60*/  PRMT R5, R5, 0x5410, R3 ;  /* 0x0000541005057816 */ /* 0x000fc40000000003 */
[----:B------:R-:W-:Y:S02]  /*11e70*/  PRMT R3, R0, 0x5410, R4 ;  /* 0x0000541000037816 */ /* 0x000fe40000000004 */
[----:B------:R-:W-:Y:S01]  /*11e80*/  HSET2.LE.AND R0, R8, R192, PT ;  /* 0x000000c008007233 */ /* 0x000fe20003803000 */
[----:B-1----:R-:W-:Y:S01]  /*11e90*/  FFMA.FTZ R2, R244, UR40, -R16 ;  /* 0x00000028f4027c23 */ /* 0x002fe20008010810 */
[----:B------:R-:W-:-:S03]  /*11ea0*/  MOV R244, R164 ;  /* 0x000000a400f47202 */ /* 0x000fc60000000f00 */
[----:B------:R2:W1:Y:S02]  /*11eb0*/  MUFU.EX2 R55, R2 ;  /* 0x0000000200377308 */ /* 0x0004640000000800 */
[----:B--2---:R-:W-:-:S04]  /*11ec0*/  F2FP.F16.F32.PACK_AB R2, R107, R186 ;  /* 0x000000ba6b02723e */ /* 0x004fc800000000ff */
        /* <DEDUP_REMOVED lines=11> */
[----:B------:R-:W-:Y:S01]  /*11f80*/  LOP3.LUT R2, R49, UR14, R44, 0x96, !PT ;  /* 0x0000000e31027c12 */ /* 0x000fe2000f8e962c */
[----:B------:R-:W-:Y:S02]  /*11f90*/  IMAD.MOV.U32 R44, RZ, RZ, R123 ;  /* 0x000000ffff2c7224 */ /* 0x000fe400078e007b */
[----:B------:R1:W-:Y:S01]  /*11fa0*/  MUFU.EX2 R47, R0 ;  /* 0x00000000002f7308 */ /* 0x0003e20000000800 */
[----:B------:R-:W-:Y:S01]  /*11fb0*/  IMAD.MOV.U32 R239, RZ, RZ, R165 ;  /* 0x000000ffffef7224 */ /* 0x000fe200078e00a5 */
[C---:B------:R-:W-:Y:S01]  /*11fc0*/  HMMA.16816.F32 R68, R4.reuse, R22, R68 ;  /* 0x000000160444723c */ /* 0x040fe20000001844 */
[----:B------:R-:W-:Y:S01]  /*11fd0*/  IMAD.WIDE.U32 R2, R2, -0x2daee0ad, RZ ;  /* 0xd2511f5302027825 */ /* 0x000fe200078e00ff */
[----:B------:R-:W2:Y:S04]  /*11fe0*/  LDSM.16.MT88.4 R120, [R220+0x9c00] ;  /* 0x009c0000dc78783b */ /* 0x000ea80000004200 */
[----:B------:R-:W-:Y:S01]  /*11ff0*/  HMMA.16816.F32 R124, R4, R20, R84 ;  /* 0x00000014047c723c */ /* 0x000fe20000001854 */
[----:B------:R-:W-:-:S02]  /*12000*/  LOP3.LUT R8, R2, 0xffff, RZ, 0xc0, !PT ;  /* 0x0000ffff02087812 */ /* 0x000fc400078ec0ff */
[----:B------:R-:W-:Y:S02]  /*12010*/  SHF.R.U32.HI R11, RZ, 0x10, R2 ;  /* 0x00000010ff0b7819 */ /* 0x000fe40000011602 */
[----:B------:R-:W-:Y:S01]  /*12020*/  SHF.R.U32.HI R8, RZ, 0x8, R8 ;  /* 0x00000008ff087819 */ /* 0x000fe20000011608 */
[----:B------:R-:W-:Y:S01]  /*12030*/  HMMA.16816.F32 R60, R4, R34, R60 ;  /* 0x00000022043c723c */ /* 0x000fe2000000183c */
[----:B------:R-:W-:Y:S01]  /*12040*/  LOP3.LUT R11, R11, 0xff, RZ, 0xc0, !PT ;  /* 0x000000ff0b0b7812 */ /* 0x000fe200078ec0ff */
[----:B-1----:R-:W-:Y:S01]  /*12050*/  FFMA.FTZ R0, R238, UR40, -R12 ;  /* 0x00000028ee007c23 */ /* 0x002fe2000801080c */
[----:B------:R-:W-:-:S03]  /*12060*/  IMAD.MOV.U32 R238, RZ, RZ, R95 ;  /* 0x000000ffffee7224 */ /* 0x000fc600078e005f */
[C---:B------:R-:W-:Y:S01]  /*12070*/  HMMA.16816.F32 R112, R4.reuse, R24, R108 ;  /* 0x000000180470723c */ /* 0x040fe2000000186c */
[----:B------:R1:W3:Y:S05]  /*12080*/  MUFU.EX2 R48, R0 ;  /* 0x0000000000307308 */ /* 0x0002ea0000000800 */
[C---:B------:R-:W-:Y:S06]  /*12090*/  HMMA.16816.F32 R64, R4.reuse, R28, R64 ;  /* 0x0000001c0440723c */ /* 0x040fec0000001840 */
[----:B------:R-:W-:Y:S01]  /*120a0*/  HMMA.16816.F32 R56, R4, R36, R56 ;  /* 0x000000240438723c */ /* 0x000fe20000001838 */
[----:B-1----:R-:W-:Y:S01]  /*120b0*/  FFMA.FTZ R0, R214, UR40, -R12 ;  /* 0x00000028d6007c23 */ /* 0x002fe2000801080c */
[----:B------:R-:W-:-:S04]  /*120c0*/  IMAD.MOV.U32 R214, RZ, RZ, R94 ;  /* 0x000000ffffd67224 */ /* 0x000fc800078e005e */
[C---:B------:R-:W-:Y:S01]  /*120d0*/  HMMA.16816.F32 R84, R4.reuse, R40, R132 ;  /* 0x000000280454723c */ /* 0x040fe20000001884 */
[----:B------:R1:W-:Y:S05]  /*120e0*/  MUFU.EX2 R22, R0 ;  /* 0x0000000000167308 */ /* 0x0003ea0000000800 */
[C---:B------:R-:W-:Y:S06]  /*120f0*/  HMMA.16816.F32 R24, R4.reuse, R26, R96 ;  /* 0x0000001a0418723c */ /* 0x040fec0000001860 */
[C---:B------:R-:W-:Y:S01]  /*12100*/  HMMA.16816.F32 R28, R4.reuse, R30, R80 ;  /* 0x0000001e041c723c */ /* 0x040fe20000001850 */
[----:B------:R-:W-:Y:S01]  /*12110*/  IMAD.MOV.U32 R98, RZ, RZ, R136 ;  /* 0x000000ffff627224 */ /* 0x000fe200078e0088 */
[----:B------:R-:W-:Y:S01]  /*12120*/  MOV R97, R167 ;  /* 0x000000a700617202 */ /* 0x000fe20000000f00 */
[----:B------:R-:W-:Y:S01]  /*12130*/  IMAD.MOV.U32 R96, RZ, RZ, R166 ;  /* 0x000000ffff607224 */ /* 0x000fe200078e00a6 */
[----:B------:R-:W-:Y:S01]  /*12140*/  LDSM.16.MT88.4 R80, [R220+0xbc00] ;  /* 0x00bc0000dc50783b */ /* 0x000fe20000004200 */
[----:B------:R-:W-:Y:S01]  /*12150*/  IMAD.MOV.U32 R99, RZ, RZ, R137 ;  /* 0x000000ffff637224 */ /* 0x000fe200078e0089 */
[C---:B------:R-:W-:Y:S01]  /*12160*/  HMMA.16816.F32 R160, R4.reuse, R32, R160 ;  /* 0x0000002004a0723c */ /* 0x040fe200000018a0 */
[----:B-1----:R-:W-:Y:S01]  /*12170*/  FFMA.FTZ R0, R213, UR40, -R12 ;  /* 0x00000028d5007c23 */ /* 0x002fe2000801080c */
[----:B------:R-:W-:Y:S01]  /*12180*/  MOV R213, R9 ;  /* 0x0000000900d57202 */ /* 0x000fe20000000f00 */
[----:B------:R-:W1:Y:S01]  /*12190*/  LDSM.16.MT88.4 R136, [R222+0x9c00] ;  /* 0x009c0000de88783b */ /* 0x000e620000004200 */
[----:B------:R-:W-:Y:S01]  /*121a0*/  LOP3.LUT R9, R2, 0xff, RZ, 0xc0, !PT ;  /* 0x000000ff02097812 */ /* 0x000fe200078ec0ff */
[----:B------:R4:W-:Y:S01]  /*121b0*/  MUFU.EX2 R21, R0 ;  /* 0x0000000000157308 */ /* 0x0009e20000000800 */
[----:B------:R-:W-:Y:S01]  /*121c0*/  SHF.R.U32.HI R12, RZ, 0x18, R2 ;  /* 0x00000018ff0c7819 */ /* 0x000fe20000011602 */
[--C-:B------:R-:W-:Y:S01]  /*121d0*/  FFMA.FTZ R2, R217, UR40, -R13.reuse ;  /* 0x00000028d9027c23 */ /* 0x100fe2000801080d */
[----:B------:R-:W-:Y:S01]  /*121e0*/  PRMT R15, R9, 0x5410, R8 ;  /* 0x00005410090f7816 */ /* 0x000fe20000000008 */
[C---:B------:R-:W-:Y:S01]  /*121f0*/  HMMA.16816.F32 R36, R4.reuse, R38, R152 ;  /* 0x000000260424723c */ /* 0x040fe20000001898 */
[----:B------:R-:W5:Y:S04]  /*12200*/  LDSM.16.MT88.4 R152, [R220+0xac00] ;  /* 0x00ac0000dc98783b */ /* 0x000f680000004200 */
[----:B------:R-:W5:Y:S01]  /*12210*/  LDSM.16.MT88.4 R164, [R222+0xac00] ;  /* 0x00ac0000dea4783b */ /* 0x000f620000004200 */
[----:B------:R-:W-:Y:S01]  /*12220*/  HMMA.16816.F32 R40, R4, R42, R128 ;  /* 0x0000002a0428723c */ /* 0x000fe20000001880 */
[----:B----4-:R-:W-:-:S06]  /*12230*/  FFMA.FTZ R0, R185, UR40, -R13 ;  /* 0x00000028b9007c23 */ /* 0x010fcc000801080d */
[----:B------:R-:W-:Y:S01]  /*12240*/  FFMA.FTZ R4, R251, UR40, -R16 ;  /* 0x00000028fb047c23 */ /* 0x000fe20008010810 */
[----:B------:R4:W-:Y:S08]  /*12250*/  MUFU.EX2 R20, R0 ;  /* 0x0000000000147308 */ /* 0x0009f00000000800 */
[----:B------:R-:W-:Y:S01]  /*12260*/  MUFU.EX2 R23, R4 ;  /* 0x0000000400177308 */ /* 0x000fe20000000800 */
[----:B----4-:R-:W-:Y:S01]  /*12270*/  LOP3.LUT R0, R3, UR32, R18, 0x96, !PT ;  /* 0x0000002003007c12 */ /* 0x010fe2000f8e9612 */
[----:B------:R-:W-:-:S06]  /*12280*/  FFMA.FTZ R3, R215, UR40, -R13 ;  /* 0x00000028d7037c23 */ /* 0x000fcc000801080d */
[----:B------:R4:W-:Y:S01]  /*12290*/  MUFU.EX2 R18, R2 ;  /* 0x0000000200127308 */ /* 0x0009e20000000800 */
[----:B------:R-:W-:Y:S02]  /*122a0*/  LOP3.LUT R9, R0, 0xff, RZ, 0xc0, !PT ;  /* 0x000000ff00097812 */ /* 0x000fe400078ec0ff */
[----:B------:R-:W-:-:S05]  /*122b0*/  SHF.R.U32.HI R8, RZ, 0x18, R0 ;  /* 0x00000018ff087819 */ /* 0x000fca0000011600 */
[----:B------:R3:W-:Y:S08]  /*122c0*/  MUFU.EX2 R19, R3 ;  /* 0x0000000300137308 */ /* 0x0007f00000000800 */
[----:B------:R2:W1:Y:S01]  /*122d0*/  MUFU.EX2 R13, R10 ;  /* 0x0000000a000d7308 */ /* 0x0004620000000800 */
[----:B----4-:R-:W-:-:S04]  /*122e0*/  SHF.R.U32.HI R2, RZ, 0x10, R0 ;  /* 0x00000010ff027819 */ /* 0x010fc80000011600 */
[----:B------:R-:W-:Y:S02]  /*122f0*/  LOP3.LUT R2, R2, 0xff, RZ, 0xc0, !PT ;  /* 0x000000ff02027812 */ /* 0x000fe400078ec0ff */
[----:B---3--:R-:W-:Y:S02]  /*12300*/  LOP3.LUT R3, R0, 0xffff, RZ, 0xc0, !PT ;  /* 0x0000ffff00037812 */ /* 0x008fe400078ec0ff */
[----:B------:R-:W-:Y:S02]  /*12310*/  PRMT R8, R2, 0x5410, R8 ;  /* 0x0000541002087816 */ /* 0x000fe40000000008 */
[----:B------:R-:W-:Y:S02]  /*12320*/  SHF.R.U32.HI R3, RZ, 0x8, R3 ;  /* 0x00000008ff037819 */ /* 0x000fe40000011603 */
[----:B------:R-:W-:Y:S02]  /*12330*/  F2FP.F16.F32.PACK_AB R2, R48, R47 ;  /* 0x0000002f3002723e */ /* 0x000fe400000000ff */
[----:B------:R-:W-:Y:S01]  /*12340*/  PRMT R0, R9, 0x5410, R3 ;  /* 0x0000541009007816 */ /* 0x000fe20000000003 */
[----:B------:R-:W-:Y:S01]  /*12350*/  FFMA.FTZ R3, R247, UR40, -R14 ;  /* 0x00000028f7037c23 */ /* 0x000fe2000801080e */
[----:B--2---:R-:W-:Y:S01]  /*12360*/  PRMT R10, R11, 0x5410, R12 ;  /* 0x000054100b0a7816 */ /* 0x004fe2000000000c */
[--C-:B------:R-:W-:Y:S01]  /*12370*/  FFMA.FTZ R11, R248, UR40, -R14.reuse ;  /* 0x00000028f80b7c23 */ /* 0x100fe2000801080e */
[----:B------:R-:W-:Y:S01]  /*12380*/  FFMA.FTZ R12, R246, UR40, -R14 ;  /* 0x00000028f60c7c23 */ /* 0x000fe2000801080e */
[--C-:B------:R-:W-:Y:S01]  /*12390*/  HSET2.LE.AND R0, R0, R192.reuse, PT ;  /* 0x000000c000007233 */ /* 0x100fe20003803000 */
[----:B------:R2:W-:Y:S01]  /*123a0*/  MUFU.EX2 R35, R3 ;  /* 0x0000000300237308 */ /* 0x0005e20000000800 */
[----:B------:R-:W-:-:S02]  /*123b0*/  HSET2.LE.AND R9, R10, R192, PT ;  /* 0x000000c00a097233 */ /* 0x000fc40003803000 */
[----:B-1----:R-:W-:Y:S02]  /*123c0*/  F2FP.F16.F32.PACK_AB R10, R13, R18 ;  /* 0x000000120d0a723e */ /* 0x002fe400000000ff */
[----:B------:R-:W-:Y:S02]  /*123d0*/  LOP3.LUT R92, R0, R2, RZ, 0xc0, !PT ;  /* 0x00000002005c7212 */ /* 0x000fe400078ec0ff */
[----:B------:R-:W-:Y:S01]  /*123e0*/  HSET2.LE.AND R0, R8, R192, PT ;  /* 0x000000c008007233 */ /* 0x000fe20003803000 */
[----:B------:R-:W-:Y:S01]  /*123f0*/  MUFU.EX2 R33, R11 ;  /* 0x0000000b00217308 */ /* 0x000fe20000000800 */
[----:B------:R-:W-:Y:S02]  /*12400*/  F2FP.F16.F32.PACK_AB R2, R19, R20 ;  /* 0x000000141302723e */ /* 0x000fe400000000ff */
[----:B------:R-:W-:Y:S02]  /*12410*/  F2FP.F16.F32.PACK_AB R8, R21, R22 ;  /* 0x000000161508723e */ /* 0x000fe400000000ff */
[----:B------:R-:W-:-:S02]  /*12420*/  LOP3.LUT R93, R0, R2, RZ, 0xc0, !PT ;  /* 0x00000002005d7212 */ /* 0x000fc400078ec0ff */
[----:B------:R-:W-:Y:S01]  /*12430*/  LOP3.LUT R95, R9, R10, RZ, 0xc0, !PT ;  /* 0x0000000a095f7212 */ /* 0x000fe200078ec0ff */
[----:B------:R1:W3:Y:S01]  /*12440*/  MUFU.EX2 R32, R12 ;  /* 0x0000000c00207308 */ /* 0x0002e20000000800 */
[----:B--2---:R-:W-:-:S07]  /*12450*/  FFMA.FTZ R3, R249, UR40, -R14 ;  /* 0x00000028f9037c23 */ /* 0x004fce000801080e */
[----:B------:R2:W-:Y:S01]  /*12460*/  MUFU.EX2 R34, R3 ;  /* 0x0000000300227308 */ /* 0x0005e20000000800 */
[----:B-1----:R-:W-:Y:S01]  /*12470*/  FFMA.FTZ R12, R238, R50, R214 ;  /* 0x00000032ee0c7223 */ /* 0x002fe200000100d6 */
[----:B------:R-:W-:Y:S02]  /*12480*/  MOV R214, R98 ;  /* 0x0000006200d67202 */ /* 0x000fe40000000f00 */
[----:B------:R-:W-:Y:S01]  /*12490*/  MOV R238, R239 ;  /* 0x000000ef00ee7202 */ /* 0x000fe20000000f00 */
[----:B------:R-:W-:Y:S01]  /*124a0*/  IMAD.MOV.U32 R239, RZ, RZ, R99 ;  /* 0x000000ffffef7224 */ /* 0x000fe200078e0063 */
[----:B--2---:R-:W-:-:S05]  /*124b0*/  HSET2.LE.AND R3, R15, R192, PT ;  /* 0x000000c00f037233 */ /* 0x004fca0003803000 */
[----:B------:R-:W-:Y:S01]  /*124c0*/  LOP3.LUT R94, R3, R8, RZ, 0xc0, !PT ;  /* 0x00000008035e7212 */ /* 0x000fe200078ec0ff */
[----:B------:R-:W-:Y:S01]  /*124d0*/  IMAD.WIDE.U32 R2, R17, -0x2daee0ad, RZ ;  /* 0xd2511f5311027825 */ /* 0x000fe200078e00ff */
[----:B------:R-:W1:Y:S04]  /*124e0*/  LDSM.16.MT88.4 R8, [R222+0xbc00] ;  /* 0x00bc0000de08783b */ /* 0x000e680000004200 */
[----:B------:R-:W-:Y:S01]  /*124f0*/  LOP3.LUT R0, R3, UR32, R54, 0x96, !PT ;  /* 0x0000002003007c12 */ /* 0x000fe2000f8e9636 */
[----:B------:R-:W-:Y:S01]  /*12500*/  HMMA.16816.F32 R108, R92, R120, R116 ;  /* 0x000000785c6c723c */ /* 0x000fe20000001874 */
[----:B------:R-:W-:Y:S02]  /*12510*/  LOP3.LUT R3, R2, 0xffff, RZ, 0xc0, !PT ;  /* 0x0000ffff02037812 */ /* 0x000fe400078ec0ff */
[----:B------:R-:W-:-:S02]  /*12520*/  SHF.R.U32.HI R5, RZ, 0x10, R2 ;  /* 0x00000010ff057819 */ /* 0x000fc40000011602 */
[----:B------:R-:W-:Y:S01]  /*12530*/  SHF.R.U32.HI R4, RZ, 0x8, R3 ;  /* 0x00000008ff047819 */ /* 0x000fe20000011603 */
[----:B------:R-:W-:Y:S01]  /*12540*/  FFMA.FTZ R3, R44, UR40, -R16 ;  /* 0x000000282c037c23 */ /* 0x000fe20008010810 */
[----:B------:R-:W-:Y:S01]  /*12550*/  LOP3.LUT R6, R2, 0xff, RZ, 0xc0, !PT ;  /* 0x000000ff02067812 */ /* 0x000fe200078ec0ff */
[----:B------:R-:W-:Y:S01]  /*12560*/  IMAD.MOV.U32 R44, RZ, RZ, R97 ;  /* 0x000000ffff2c7224 */ /* 0x000fe200078e0061 */
[----:B------:R-:W-:Y:S01]  /*12570*/  SHF.R.U32.HI R7, RZ, 0x18, R2 ;  /* 0x00000018ff077819 */ /* 0x000fe20000011602 */
[----:B------:R2:W-:Y:S01]  /*12580*/  MUFU.EX2 R17, R3 ;  /* 0x0000000300117308 */ /* 0x0005e20000000800 */
[----:B------:R-:W-:Y:S01]  /*12590*/  FFMA.FTZ R2, R250, UR40, -R16 ;  /* 0x00000028fa027c23 */ /* 0x000fe20008010810 */
[----:B------:R-:W-:Y:S01]  /*125a0*/  PRMT R6, R6, 0x5410, R4 ;  /* 0x0000541006067816 */ /* 0x000fe20000000004 */
[----:B------:R-:W-:Y:S01]  /*125b0*/  HMMA.16816.F32 R128, R92, R136, R172 ;  /* 0x000000885c80723c */ /* 0x000fe200000018ac */
[----:B------:R-:W-:-:S04]  /*125c0*/  LOP3.LUT R4, R0, 0xff, RZ, 0xc0, !PT ;  /* 0x000000ff00047812 */ /* 0x000fc800078ec0ff */
[----:B------:R4:W-:Y:S01]  /*125d0*/  MUFU.EX2 R15, R2 ;  /* 0x00000002000f7308 */ /* 0x0009e20000000800 */
[C---:B------:R-:W-:Y:S06]  /*125e0*/  HMMA.16816.F32 R132, R92.reuse, R138, R176 ;  /* 0x0000008a5c84723c */ /* 0x040fec00000018b0 */
[----:B------:R-:W-:Y:S01]  /*125f0*/  HMMA.16816.F32 R116, R92, R122, R140 ;  /* 0x0000007a5c74723c */ /* 0x000fe2000000188c */
[----:B--2---:R-:W-:Y:S01]  /*12600*/  LOP3.LUT R3, R5, 0xff, RZ, 0xc0, !PT ;  /* 0x000000ff05037812 */ /* 0x004fe200078ec0ff */
[----:B------:R-:W-:Y:S01]  /*12610*/  FFMA.FTZ R5, R213, UR40, -R16 ;  /* 0x00000028d5057c23 */ /* 0x000fe20008010810 */
[----:B------:R-:W-:-:S02]  /*12620*/  IMAD.MOV.U32 R213, RZ, RZ, R96 ;  /* 0x000000ffffd57224 */ /* 0x000fc400078e0060 */
[----:B------:R-:W-:Y:S01]  /*12630*/  PRMT R7, R3, 0x5410, R7 ;  /* 0x0000541003077816 */ /* 0x000fe20000000007 */
[----:B------:R2:W1:Y:S01]  /*12640*/  MUFU.EX2 R14, R5 ;  /* 0x00000005000e7308 */ /* 0x0004620000000800 */
[--C-:B------:R-:W-:Y:S01]  /*12650*/  SHF.R.U32.HI R3, RZ, 0x10, R0.reuse ;  /* 0x00000010ff037819 */ /* 0x100fe20000011600 */
[C---:B-----5:R-:W-:Y:S01]  /*12660*/  HMMA.16816.F32 R144, R92.reuse, R152, R144 ;  /* 0x000000985c90723c */ /* 0x060fe20000001890 */
[----:B----4-:R-:W-:Y:S02]  /*12670*/  LOP3.LUT R2, R0, 0xffff, RZ, 0xc0, !PT ;  /* 0x0000ffff00027812 */ /* 0x010fe400078ec0ff */
[----:B------:R-:W-:Y:S02]  /*12680*/  SHF.R.U32.HI R0, RZ, 0x18, R0 ;  /* 0x00000018ff007819 */ /* 0x000fe40000011600 */
[----:B------:R-:W-:Y:S01]  /*12690*/  SHF.R.U32.HI R2, RZ, 0x8, R2 ;  /* 0x00000008ff027819 */ /* 0x000fe20000011602 */
[----:B------:R-:W-:Y:S01]  /*126a0*/  HMMA.16816.F32 R148, R92, R154, R148 ;  /* 0x0000009a5c94723c */ /* 0x000fe20000001894 */
[----:B------:R-:W-:-:S02]  /*126b0*/  LOP3.LUT R3, R3, 0xff, RZ, 0xc0, !PT ;  /* 0x000000ff03037812 */ /* 0x000fc400078ec0ff */
[----:B------:R-:W-:Y:S02]  /*126c0*/  PRMT R4, R4, 0x5410, R2 ;  /* 0x0000541004047816 */ /* 0x000fe40000000002 */
[----:B------:R-:W-:Y:S01]  /*126d0*/  PRMT R2, R3, 0x5410, R0 ;  /* 0x0000541003027816 */ /* 0x000fe20000000000 */
[C---:B------:R-:W-:Y:S01]  /*126e0*/  HMMA.16816.F32 R156, R92.reuse, R164, R156 ;  /* 0x000000a45c9c723c */ /* 0x040fe2000000189c */
[--C-:B------:R-:W-:Y:S02]  /*126f0*/  HSET2.LE.AND R3, R7, R192.reuse, PT ;  /* 0x000000c007037233 */ /* 0x100fe40003803000 */
[--C-:B------:R-:W-:Y:S02]  /*12700*/  HSET2.LE.AND R0, R6, R192.reuse, PT ;  /* 0x000000c006007233 */ /* 0x100fe40003803000 */
[----:B------:R-:W-:Y:S01]  /*12710*/  HSET2.LE.AND R7, R2, R192, PT ;  /* 0x000000c002077233 */ /* 0x000fe20003803000 */
[----:B------:R-:W-:Y:S01]  /*12720*/  HMMA.16816.F32 R168, R92, R166, R168 ;  /* 0x000000a65ca8723c */ /* 0x000fe200000018a8 */
[----:B---3--:R-:W-:-:S02]  /*12730*/  F2FP.F16.F32.PACK_AB R2, R32, R33 ;  /* 0x000000212002723e */ /* 0x008fc400000000ff */
[----:B--2---:R-:W-:Y:S02]  /*12740*/  HSET2.LE.AND R5, R4, R192, PT ;  /* 0x000000c004057233 */ /* 0x004fe40003803000 */
[----:B------:R-:W-:Y:S01]  /*12750*/  LOP3.LUT R98, R0, R2, RZ, 0xc0, !PT ;  /* 0x0000000200627212 */ /* 0x000fe200078ec0ff */
[----:B------:R-:W-:Y:S01]  /*12760*/  FFMA.FTZ R2, R244, R51, R239 ;  /* 0x00000033f4027223 */ /* 0x000fe200000100ef */
[----:B-1----:R-:W-:Y:S01]  /*12770*/  F2FP.F16.F32.PACK_AB R0, R14, R23 ;  /* 0x000000170e00723e */ /* 0x002fe200000000ff */
[----:B------:R-:W-:Y:S01]  /*12780*/  HMMA.16816.F32 R72, R92, R80, R72 ;  /* 0x000000505c48723c */ /* 0x000fe20000001848 */
[----:B------:R-:W-:Y:S02]  /*12790*/  F2FP.F16.F32.PACK_AB R4, R15, R17 ;  /* 0x000000110f04723e */ /* 0x000fe400000000ff */
[----:B------:R-:W-:Y:S02]  /*127a0*/  F2FP.F16.F32.PACK_AB R6, R34, R35 ;  /* 0x000000232206723e */ /* 0x000fe400000000ff */
[----:B------:R-:W-:Y:S01]  /*127b0*/  LOP3.LUT R97, R7, R0, RZ, 0xc0, !PT ;  /* 0x0000000007617212 */ /* 0x000fe200078ec0ff */
[----:B------:R-:W-:Y:S01]  /*127c0*/  FFMA.FTZ R0, R213, R53, R44 ;  /* 0x00000035d5007223 */ /* 0x000fe2000001002c */
[----:B------:R-:W-:Y:S01]  /*127d0*/  LOP3.LUT R99, R3, R4, RZ, 0xc0, !PT ;  /* 0x0000000403637212 */ /* 0x000fe200078ec0ff */
[----:B------:R-:W-:Y:S01]  /*127e0*/  FFMA.FTZ R3, R238, R52, R214 ;  /* 0x00000034ee037223 */ /* 0x000fe200000100d6 */
        /* <DEDUP_REMOVED lines=66> */
[----:B------:R-:W-:Y:S01]  /*12c10*/  HMMA.16816.F32 R76, R92, R82, R76 ;  /* 0x000000525c4c723c */ /* 0x000fe2000000184c */
[----:B------:R1:W-:Y:S05]  /*12c20*/  STL [R1+0x64], R2 ;  /* 0x0000640201007387 */ /* 0x0003ea0000100800 */
        /* <DEDUP_REMOVED lines=13> */
.L_x_797:
[----:B------:R-:W-:-:S06]  /*12d00*/  UISETP.GT.AND UP0, UPT, UR31, UR24, UPT ;  /* 0x000000181f00728c */ /* 0x000fcc000bf04270 */
[----:B------:R-:W-:-:S13]  /*12d10*/  PLOP3.LUT P0, PT, PT, PT, UP0, 0x80, 0x0 ;  /* 0x000000000000781c */ /* 0x000fda0003f0f008 */
[----:B------:R-:W-:Y:S05]  /*12d20*/  @!P0 BRA `(.L_x_800) ;  /* 0x0000005c00048947 */ /* 0x000fea0003800000 */
[----:B------:R-:W2:Y:S01]  /*12d30*/  LDL.LU R2, [R1+0x20] ;  /* 0x0000200001027983 */ /* 0x000ea20000300800 */
[----:B------:R-:W1:Y:S01]  /*12d40*/  LDC.U8 R3, c[0x0][0x388] ;  /* 0x0000e200ff037b82 */ /* 0x000e620000000000 */
[----:B------:R-:W-:Y:S01]  /*12d50*/  MOV R100, R103 ;  /* 0x0000006700647202 */ /* 0x000fe20000000f00 */
[----:B------:R-:W-:Y:S01]  /*12d60*/  USHF.L.U64.HI UR33, UR38, 0x1, UR33 ;  /* 0x0000000126217899 */ /* 0x000fe20008010221 */
[----:B------:R-:W3:Y:S01]  /*12d70*/  LDL.LU R4, [R1+0x38] ;  /* 0x0000380001047983 */ /* 0x000ee20000300800 */
[----:B------:R-:W-:Y:S01]  /*12d80*/  MOV R106, R101 ;  /* 0x00000065006a7202 */ /* 0x000fe20000000f00 */
[----:B------:R-:W-:Y:S01]  /*12d90*/  ULDC UR4, c[0x0][0x2ec] ;  /* 0x0000bb0000047ab9 */ /* 0x000fe20000000800 */
[----:B------:R-:W-:Y:S01]  /*12da0*/  MOV R105, R102 ;  /* 0x0000006600697202 */ /* 0x000fe20000000f00 */
[----:B------:R-:W4:Y:S01]  /*12db0*/  LDL.LU R5, [R1+0x18] ;  /* 0x0000180001057983 */ /* 0x000f220000300800 */
[----:B------:R-:W-:Y:S01]  /*12dc0*/  ULDC.64 UR6, c[0x0][0x218] ;  /* 0x0000860000067ab9 */ /* 0x000fe20000000a00 */
[----:B------:R-:W-:Y:S01]  /*12dd0*/  ULDC.64 UR10, c[0x0][0x220] ;  /* 0x00008800000a7ab9 */ /* 0x000fe20000000a00 */
[----:B------:R-:W-:Y:S01]  /*12de0*/  ULDC.64 UR8, c[0x0][0x248] ;  /* 0x0000920000087ab9 */ /* 0x000fe20000000a00 */
[----:B------:R-:W5:Y:S01]  /*12df0*/  LDL.LU R0, [R1+0x48] ;  /* 0x0000480001007983 */ /* 0x000f620000300800 */
[----:B------:R-:W-:Y:S01]  /*12e00*/  USHF.L.U32 UR38, UR38, 0x1, URZ ;  /* 0x0000000126267899 */ /* 0x000fe2000800063f */
[----:B-1----:R-:W-:-:S02]  /*12e10*/  PRMT R3, R3, 0x7054, R3 ;  /* 0x0000705403037816 */ /* 0x002fc40000000003 */
[----:B------:R-:W-:Y:S01]  /*12e20*/  MOV R3, R104 ;  /* 0x0000006800037202 */ /* 0x000fe20000000f00 */
[----:B----4-:R-:W-:-:S04]  /*12e30*/  IMAD.WIDE.U32 R8, R5, -0x326172a9, RZ ;  /* 0xcd9e8d5705087825 */ /* 0x010fc800078e00ff */
[----:B-----5:R-:W-:Y:S01]  /*12e40*/  IMAD.WIDE.U32 R6, R0, -0x326172a9, RZ ;  /* 0xcd9e8d5700067825 */ /* 0x020fe200078e00ff */
[----:B------:R-:W-:Y:S01]  /*12e50*/  STL.64 [R1+0x50], R8 ;  /* 0x0000500801007387 */ /* 0x000fe20000100a00 */
[-C--:B--2---:R-:W-:Y:S02]  /*12e60*/  LOP3.LUT R0, R9, R2.reuse, RZ, 0x3c, !PT ;  /* 0x0000000209007212 */ /* 0x084fe400078e3cff */
[----:B---3--:R-:W-:Y:S01]  /*12e70*/  IMAD.WIDE.U32 R4, R4, -0x2daee0ad, RZ ;  /* 0xd2511f5304047825 */ /* 0x008fe200078e00ff */
[----:B------:R1:W-:Y:S01]  /*12e80*/  STL.64 [R1+0x48], R6 ;  /* 0x0000480601007387 */ /* 0x0003e20000100a00 */
[----:B------:R-:W-:-:S03]  /*12e90*/  LOP3.LUT R2, R7, R2, RZ, 0x3c, !PT ;  /* 0x0000000207027212 */ /* 0x000fc600078e3cff */
[----:B------:R2:W-:Y:S04]  /*12ea0*/  STL.64 [R1+0x10], R4 ;  /* 0x0000100401007387 */ /* 0x0005e80000100a00 */
[----:B-1----:R-:W3:Y:S04]  /*12eb0*/  LDL.LU.64 R6, [R1+0x30] ;  /* 0x0000300001067983 */ /* 0x002ee80000300a00 */
[----:B--2---:R-:W3:Y:S01]  /*12ec0*/  LDL.LU.64 R4, [R1+0x40] ;  /* 0x0000400001047983 */ /* 0x004ee20000300a00 */
[----:B------:R-:W-:-:S04]  /*12ed0*/  IMAD.WIDE.U32 R10, R0, -0x2daee0ad, RZ ;  /* 0xd2511f53000a7825 */ /* 0x000fc800078e00ff */
[----:B------:R-:W-:Y:S01]  /*12ee0*/  IMAD.WIDE.U32 R8, R2, -0x2daee0ad, RZ ;  /* 0xd2511f5302087825 */ /* 0x000fe200078e00ff */
[----:B------:R1:W-:Y:S04]  /*12ef0*/  STL.64 [R1+0x28], R10 ;  /* 0x0000280a01007387 */ /* 0x0003e80000100a00 */
[----:B------:R1:W-:Y:S01]  /*12f00*/  STL.64 [R1+0x20], R8 ;  /* 0x0000200801007387 */ /* 0x0003e20000100a00 */
[----:B---3--:R-:W-:-:S05]  /*12f10*/  MOV R5, R7 ;  /* 0x0000000700057202 */ /* 0x008fca0000000f00 */
[----:B------:R1:W-:Y:S01]  /*12f20*/  STL.64 [R1+0x68], R4 ;  /* 0x0000680401007387 */ /* 0x0003e20000100a00 */
[----:B------:R-:W-:Y:S05]  /*12f30*/  BRA `(.L_x_801) ;  /* 0x0000000000707947 */ /* 0x000fea0003800000 */
.L_x_803:
        /* <DEDUP_REMOVED lines=28> */
.L_x_801:
        /* <DEDUP_REMOVED lines=29> */
[CC--:B------:R-:W-:Y:S02]  /*132d0*/  ISETP.GE.AND P0, PT, R0.reuse, R226.reuse, PT ;  /* 0x000000e20000720c */ /* 0x0c0fe40003f06270 */
        /* <DEDUP_REMOVED lines=135> */
[-C--:B------:R-:W-:Y:S03]  /*13b50*/  ISETP.GE.AND P3, PT, R0, R229.reuse, PT ;  /* 0x000000e50000720c */ /* 0x080fe60003f66270 */
[----:B------:R-:W-:Y:S01]  /*13b60*/  FSEL R182, R6, -INF , !P0 ;  /* 0xff80000006b67808 */ /* 0x000fe20004000000 */
[-C--:B-1----:R-:W-:Y:S03]  /*13b70*/  HMMA.16816.F32 R20, R212, R176.reuse, R20 ;  /* 0x000000b0d414723c */ /* 0x082fe60000001814 */
[----:B------:R-:W-:Y:S02]  /*13b80*/  ISETP.GE.OR P3, PT, R0, R232, !P3 ;  /* 0x000000e80000720c */ /* 0x000fe40005f66670 */
[----:B------:R-:W-:Y:S01]  /*13b90*/  FSEL R189, R7, -INF , !P2 ;  /* 0xff80000007bd7808 */ /* 0x000fe20005000000 */
[C---:B------:R-:W-:Y:S04]  /*13ba0*/  HMMA.16816.F32 R24, R172.reuse, R176, R24 ;  /* 0x000000b0ac18723c */ /* 0x040fe80000001818 */
[----:B------:R-:W-:Y:S02]  /*13bb0*/  ISETP.GE.AND P0, PT, R2, R229, PT ;  /* 0x000000e50200720c */ /* 0x000fe40003f06270 */
[----:B------:R-:W-:Y:S01]  /*13bc0*/  FSEL R188, R8, -INF , !P3 ;  /* 0xff80000008bc7808 */ /* 0x000fe20005800000 */
[-C--:B------:R-:W-:Y:S03]  /*13bd0*/  HMMA.16816.F32 R28, R172, R178.reuse, R28 ;  /* 0x000000b2ac1c723c */ /* 0x080fe6000000181c */
[-C--:B------:R-:W-:Y:S02]  /*13be0*/  ISETP.GE.AND P2, PT, R2, R228.reuse, PT ;  /* 0x000000e40200720c */ /* 0x080fe40003f46270 */
[----:B------:R-:W-:Y:S01]  /*13bf0*/  FSEL R101, R4, -INF , !P4 ;  /* 0xff80000004657808 */ /* 0x000fe20006000000 */
[C---:B------:R-:W-:Y:S01]  /*13c00*/  HMMA.16816.F32 R32, R212.reuse, R178, R32 ;  /* 0x000000b2d420723c */ /* 0x040fe20000001820 */
[----:B------:R-:W1:Y:S03]  /*13c10*/  LDSM.16.M88.4 R4, [R223+0x8800] ;  /* 0x00880000df04783b */ /* 0x000e660000000200 */
[C---:B------:R-:W-:Y:S02]  /*13c20*/  ISETP.GE.AND P4, PT, R0.reuse, R228, PT ;  /* 0x000000e40000720c */ /* 0x040fe40003f86270 */
[----:B------:R-:W-:Y:S02]  /*13c30*/  FSEL R191, R9, -INF , !P6 ;  /* 0xff80000009bf7808 */ /* 0x000fe40007000000 */
[----:B------:R-:W-:Y:S02]  /*13c40*/  ISETP.GE.OR P4, PT, R0, R230, !P4 ;  /* 0x000000e60000720c */ /* 0x000fe40006786670 */
[----:B------:R-:W-:Y:S02]  /*13c50*/  ISETP.GE.AND P3, PT, R2, R226, PT ;  /* 0x000000e20200720c */ /* 0x000fe40003f66270 */
[----:B------:R-:W-:Y:S02]  /*13c60*/  FSEL R190, R10, -INF , !P4 ;  /* 0xff8000000abe7808 */ /* 0x000fe40006000000 */
[----:B------:R-:W-:Y:S02]  /*13c70*/  FSEL R192, R11, -INF , !P1 ;  /* 0xff8000000bc07808 */ /* 0x000fe40004800000 */
[C---:B------:R-:W-:Y:S01]  /*13c80*/  ISETP.GE.OR P0, PT, R2.reuse, R232, !P0 ;  /* 0x000000e80200720c */ /* 0x040fe20004706670 */
[----:B------:R-:W2:Y:S01]  /*13c90*/  LDSM.16.M88.4 R8, [R223+0x8c00] ;  /* 0x008c0000df08783b */ /* 0x000ea20000000200 */
[C---:B------:R-:W-:Y:S01]  /*13ca0*/  ISETP.GE.OR P2, PT, R2.reuse, R230, !P2 ;  /* 0x000000e60200720c */ /* 0x040fe20005746670 */
[----:B------:R-:W-:Y:S04]  /*13cb0*/  DEPBAR.LE SB0, 0x0 ;  /* 0x000080000000791a */ /* 0x000fe80000000000 */
[----:B------:R-:W-:Y:S01]  /*13cc0*/  BAR.SYNC.DEFER_BLOCKING 0x0 ;  /* 0x0000000000007b1d */ /* 0x000fe20000010000 */
[----:B------:R-:W-:Y:S01]  /*13cd0*/  ISETP.GE.OR P3, PT, R2, R231, !P3 ;  /* 0x000000e70200720c */ /* 0x000fe20005f66670 */
[----:B------:R-:W-:Y:S01]  /*13ce0*/  VIADD R2, R0, 0x9 ;  /* 0x0000000900027836 */ /* 0x000fe20000000000 */
[----:B------:R-:W-:Y:S02]  /*13cf0*/  FSEL R193, R12, -INF , !P0 ;  /* 0xff8000000cc17808 */ /* 0x000fe40004000000 */
[----:B------:R-:W-:Y:S02]  /*13d00*/  FSEL R195, R14, -INF , !P2 ;  /* 0xff8000000ec37808 */ /* 0x000fe40005000000 */
[C---:B------:R-:W-:Y:S02]  /*13d10*/  ISETP.GE.AND P4, PT, R2.reuse, R229, PT ;  /* 0x000000e50200720c */ /* 0x040fe40003f86270 */
[C---:B------:R-:W-:Y:S02]  /*13d20*/  ISETP.GE.AND P1, PT, R2.reuse, R228, PT ;  /* 0x000000e40200720c */ /* 0x040fe40003f26270 */
[C---:B------:R-:W-:Y:S02]  /*13d30*/  ISETP.GE.AND P6, PT, R2.reuse, R227, PT ;  /* 0x000000e30200720c */ /* 0x040fe40003fc6270 */
[C---:B------:R-:W-:Y:S02]  /*13d40*/  ISETP.GE.AND P0, PT, R2.reuse, R226, PT ;  /* 0x000000e20200720c */ /* 0x040fe40003f06270 */
[C---:B------:R-:W-:Y:S01]  /*13d50*/  ISETP.GE.OR P4, PT, R2.reuse, R232, !P4 ;  /* 0x000000e80200720c */ /* 0x040fe20006786670 */
[-C--:B-1----:R-:W-:Y:S05]  /*13d60*/  HMMA.16816.F32 R36, R212, R4.reuse, R36 ;  /* 0x00000004d424723c */ /* 0x082fea0000001824 */
[C---:B------:R-:W-:Y:S01]  /*13d70*/  ISETP.GE.OR P1, PT, R2.reuse, R230, !P1 ;  /* 0x000000e60200720c */ /* 0x040fe20004f26670 */
[C---:B------:R-:W-:Y:S04]  /*13d80*/  HMMA.16816.F32 R40, R172.reuse, R4, R40 ;  /* 0x00000004ac28723c */ /* 0x040fe80000001828 */
[C---:B------:R-:W-:Y:S02]  /*13d90*/  ISETP.GE.OR P6, PT, R2.reuse, R233, !P6 ;  /* 0x000000e90200720c */ /* 0x040fe400077c6670 */
[----:B------:R-:W-:Y:S01]  /*13da0*/  ISETP.GE.OR P0, PT, R2, R231, !P0 ;  /* 0x000000e70200720c */ /* 0x000fe20004706670 */
[C---:B------:R-:W-:Y:S01]  /*13db0*/  VIADD R2, R0.reuse, 0x10 ;  /* 0x0000001000027836 */ /* 0x040fe20000000000 */
[----:B------:R-:W-:Y:S01]  /*13dc0*/  FSEL R194, R13, -INF , !P4 ;  /* 0xff8000000dc27808 */ /* 0x000fe20006000000 */
[-C--:B------:R-:W-:Y:S03]  /*13dd0*/  HMMA.16816.F32 R44, R172, R6.reuse, R44 ;  /* 0x00000006ac2c723c */ /* 0x080fe6000000182c */
[----:B------:R-:W-:Y:S01]  /*13de0*/  FSEL R196, R15, -INF , !P1 ;  /* 0xff8000000fc47808 */ /* 0x000fe20004800000 */
[----:B------:R-:W-:Y:S01]  /*13df0*/  VIADD R5, R0, 0x30 ;  /* 0x0000003000057836 */ /* 0x000fe20000000000 */
[----:B------:R-:W-:Y:S01]  /*13e00*/  FSEL R16, R16, -INF , !P5 ;  /* 0xff80000010107808 */ /* 0x000fe20006800000 */
[C---:B------:R-:W-:Y:S04]  /*13e10*/  HMMA.16816.F32 R48, R212.reuse, R6, R48 ;  /* 0x00000006d430723c */ /* 0x040fe80000001830 */
[----:B------:R-:W-:Y:S01]  /*13e20*/  ISETP.GE.AND P1, PT, R2, R227, PT ;  /* 0x000000e30200720c */ /* 0x000fe20003f26270 */
[----:B------:R-:W-:Y:S01]  /*13e30*/  VIADD R4, R0, 0x31 ;  /* 0x0000003100047836 */ /* 0x000fe20000000000 */
[C---:B------:R-:W-:Y:S01]  /*13e40*/  ISETP.GE.AND P2, PT, R2.reuse, R226, PT ;  /* 0x000000e20200720c */ /* 0x040fe20003f46270 */
        /* <DEDUP_REMOVED lines=8> */
[-C--:B------:R-:W-:Y:S03]  /*13ed0*/  HMMA.16816.F32 R60, R172, R10.reuse, R60 ;  /* 0x0000000aac3c723c */ /* 0x080fe6000000183c */
[C---:B------:R-:W-:Y:S02]  /*13ee0*/  ISETP.GE.OR P4, PT, R2.reuse, R232, !P4 ;  /* 0x000000e80200720c */ /* 0x040fe40006786670 */
[----:B------:R-:W-:Y:S01]  /*13ef0*/  ISETP.GE.OR P5, PT, R2, R230, !P5 ;  /* 0x000000e60200720c */ /* 0x000fe20006fa6670 */
[----:B------:R-:W-:Y:S01]  /*13f00*/  VIADD R2, R0, 0x11 ;  /* 0x0000001100027836 */ /* 0x000fe20000000000 */
[----:B------:R-:W-:Y:S01]  /*13f10*/  FSEL R17, R17, -INF , !P6 ;  /* 0xff80000011117808 */ /* 0x000fe20007000000 */
[----:B------:R-:W-:Y:S04]  /*13f20*/  HMMA.16816.F32 R64, R212, R10, R64 ;  /* 0x0000000ad440723c */ /* 0x000fe80000001840 */
        /* <DEDUP_REMOVED lines=62> */
[----:B------:R-:W-:Y:S02]  /*14310*/  ISETP.GE.OR P5, PT, R2, R230, !P5 ;  /* 0x000000e60200720c */ /* 0x000fe40006fa6670 */
[----:B------:R-:W-:Y:S02]  /*14320*/  FMNMX.FTZ R2, R101, R3, !PT ;  /* 0x0000000365027209 */ /* 0x000fe40007810000 */
[----:B------:R-:W-:Y:S02]  /*14330*/  FSEL R239, R37, -INF , !P4 ;  /* 0xff80000025ef7808 */ /* 0x000fe40006000000 */
[----:B------:R-:W-:Y:S02]  /*14340*/  FMNMX.FTZ R2, R183, R2, !PT ;  /* 0x00000002b7027209 */ /* 0x000fe40007810000 */
[----:B------:R-:W-:Y:S02]  /*14350*/  ISETP.GE.AND P4, PT, R7, R227, PT ;  /* 0x000000e30700720c */ /* 0x000fe40003f86270 */
[----:B------:R-:W-:Y:S02]  /*14360*/  FMNMX.FTZ R2, R16, R2, !PT ;  /* 0x0000000210027209 */ /* 0x000fe40007810000 */
[----:B------:R-:W-:Y:S02]  /*14370*/  FSEL R243, R39, -INF , !P0 ;  /* 0xff80000027f37808 */ /* 0x000fe40004000000 */
[----:B------:R-:W-:Y:S02]  /*14380*/  ISETP.GE.OR P0, PT, R7, R233, !P4 ;  /* 0x000000e90700720c */ /* 0x000fe40006706670 */
[----:B------:R-:W-:Y:S01]  /*14390*/  FMNMX.FTZ R8, R17, R2, !PT ;  /* 0x0000000211087209 */ /* 0x000fe20007810000 */
[----:B------:R-:W-:Y:S01]  /*143a0*/  VIADD R2, R0, 0x38 ;  /* 0x0000003800027836 */ /* 0x000fe20000000000 */
[----:B------:R-:W-:Y:S01]  /*143b0*/  FSEL R217, R48, -INF , !P0 ;  /* 0xff80000030d97808 */ /* 0x000fe20004000000 */
[----:B------:R-:W-:Y:S01]  /*143c0*/  VIADD R0, R0, 0x39 ;  /* 0x0000003900007836 */ /* 0x000fe20000000000 */
[C---:B------:R-:W-:Y:S02]  /*143d0*/  ISETP.GE.AND P0, PT, R6.reuse, R226, PT ;  /* 0x000000e20600720c */ /* 0x040fe40003f06270 */
[----:B------:R-:W-:Y:S02]  /*143e0*/  FMNMX.FTZ R8, R201, R8, !PT ;  /* 0x00000008c9087209 */ /* 0x000fe40007810000 */
[C---:B------:R-:W-:Y:S02]  /*143f0*/  ISETP.GE.AND P4, PT, R6.reuse, R227, PT ;  /* 0x000000e30600720c */ /* 0x040fe40003f86270 */
[----:B------:R-:W-:Y:S02]  /*14400*/  ISETP.GE.OR P0, PT, R6, R231, !P0 ;  /* 0x000000e70600720c */ /* 0x000fe40004706670 */
[----:B------:R-:W-:Y:S02]  /*14410*/  FMNMX.FTZ R8, R202, R8, !PT ;  /* 0x00000008ca087209 */ /* 0x000fe40007810000 */
[----:B------:R-:W-:Y:S02]  /*14420*/  ISETP.GE.OR P4, PT, R6, R233, !P4 ;  /* 0x000000e90600720c */ /* 0x000fe40006786670 */
[----:B------:R-:W-:Y:S02]  /*14430*/  FSEL R235, R51, -INF , !P0 ;  /* 0xff80000033eb7808 */ /* 0x000fe40004000000 */
[-C--:B------:R-:W-:Y:S02]  /*14440*/  ISETP.GE.AND P0, PT, R5, R227.reuse, PT ;  /* 0x000000e30500720c */ /* 0x080fe40003f06270 */
[----:B------:R-:W-:Y:S02]  /*14450*/  FMNMX.FTZ R8, R198, R8, !PT ;  /* 0x00000008c6087209 */ /* 0x000fe40007810000 */
[----:B------:R-:W-:Y:S02]  /*14460*/  FSEL R218, R49, -INF , !P4 ;  /* 0xff80000031da7808 */ /* 0x000fe40006000000 */
[----:B------:R-:W-:Y:S02]  /*14470*/  ISETP.GE.AND P4, PT, R4, R227, PT ;  /* 0x000000e30400720c */ /* 0x000fe40003f86270 */
[-C--:B------:R-:W-:Y:S02]  /*14480*/  ISETP.GE.OR P0, PT, R5, R233.reuse, !P0 ;  /* 0x000000e90500720c */ /* 0x080fe40004706670 */
[----:B------:R-:W-:Y:S02]  /*14490*/  FMNMX.FTZ R9, R182, R100, !PT ;  /* 0x00000064b6097209 */ /* 0x000fe40007810000 */
[----:B------:R-:W-:Y:S02]  /*144a0*/  FMNMX.FTZ R104, R197, R8, !PT ;  /* 0x00000008c5687209 */ /* 0x000fe40007810000 */
[----:B------:R-:W-:Y:S02]  /*144b0*/  ISETP.GE.OR P4, PT, R4, R233, !P4 ;  /* 0x000000e90400720c */ /* 0x000fe40006786670 */
[----:B------:R-:W-:Y:S02]  /*144c0*/  FSEL R240, R38, -INF , !P1 ;  /* 0xff80000026f07808 */ /* 0x000fe40004800000 */
[----:B------:R-:W-:Y:S02]  /*144d0*/  FSEL R252, R52, -INF , !P0 ;  /* 0xff80000034fc7808 */ /* 0x000fe40004000000 */
[----:B------:R-:W-:Y:S02]  /*144e0*/  FMNMX.FTZ R8, R189, R9, !PT ;  /* 0x00000009bd087209 */ /* 0x000fe40007810000 */
[----:B------:R-:W-:Y:S02]  /*144f0*/  FMNMX.FTZ R104, R237, R104, !PT ;  /* 0x00000068ed687209 */ /* 0x000fe40007810000 */
[-C--:B------:R-:W-:Y:S02]  /*14500*/  ISETP.GE.AND P1, PT, R7, R226.reuse, PT ;  /* 0x000000e20700720c */ /* 0x080fe40003f26270 */
[----:B------:R-:W-:Y:S02]  /*14510*/  ISETP.GE.AND P0, PT, R4, R226, PT ;  /* 0x000000e20400720c */ /* 0x000fe40003f06270 */
[----:B------:R-:W-:Y:S02]  /*14520*/  FSEL R34, R53, -INF , !P4 ;  /* 0xff80000035227808 */ /* 0x000fe40006000000 */
[----:B------:R-:W-:Y:S02]  /*14530*/  ISETP.GE.AND P4, PT, R0, R227, PT ;  /* 0x000000e30000720c */ /* 0x000fe40003f86270 */
[----:B------:R-:W-:Y:S02]  /*14540*/  FMNMX.FTZ R8, R18, R8, !PT ;  /* 0x0000000812087209 */ /* 0x000fe40007810000 */
[----:B------:R-:W-:Y:S02]  /*14550*/  FMNMX.FTZ R104, R239, R104, !PT ;  /* 0x00000068ef687209 */ /* 0x000fe40007810000 */
[-C--:B------:R-:W-:Y:S02]  /*14560*/  ISETP.GE.OR P1, PT, R7, R231.reuse, !P1 ;  /* 0x000000e70700720c */ /* 0x080fe40004f26670 */
[----:B------:R-:W-:Y:S02]  /*14570*/  ISETP.GE.OR P0, PT, R4, R231, !P0 ;  /* 0x000000e70400720c */ /* 0x000fe40004706670 */
[----:B------:R-:W-:Y:S02]  /*14580*/  FMNMX.FTZ R8, R19, R8, !PT ;  /* 0x0000000813087209 */ /* 0x000fe40007810000 */
[----:B------:R-:W-:Y:S02]  /*14590*/  FMNMX.FTZ R104, R217, R104, !PT ;  /* 0x00000068d9687209 */ /* 0x000fe40007810000 */
[----:B------:R-:W-:Y:S02]  /*145a0*/  ISETP.GE.OR P4, PT, R0, R233, !P4 ;  /* 0x000000e90000720c */ /* 0x000fe40006786670 */
[----:B------:R-:W-:Y:S02]  /*145b0*/  FSEL R219, R50, -INF , !P1 ;  /* 0xff80000032db7808 */ /* 0x000fe40004800000 */
[----:B------:R-:W-:Y:S02]  /*145c0*/  FSEL R35, R55, -INF , !P0 ;  /* 0xff80000037237808 */ /* 0x000fe40004000000 */
[----:B------:R-:W-:Y:S02]  /*145d0*/  ISETP.GE.AND P1, PT, R5, R226, PT ;  /* 0x000000e20500720c */ /* 0x000fe40003f26270 */
[----:B------:R-:W-:Y:S02]  /*145e0*/  ISETP.GE.AND P0, PT, R2, R227, PT ;  /* 0x000000e30200720c */ /* 0x000fe40003f06270 */
[----:B------:R-:W-:Y:S02]  /*145f0*/  FMNMX.FTZ R8, R203, R8, !PT ;  /* 0x00000008cb087209 */ /* 0x000fe40007810000 */
[----:B------:R-:W-:Y:S02]  /*14600*/  FMNMX.FTZ R104, R218, R104, !PT ;  /* 0x00000068da687209 */ /* 0x000fe40007810000 */
[----:B------:R-:W-:Y:S02]  /*14610*/  FSEL R246, R65, -INF , !P4 ;  /* 0xff80000041f67808 */ /* 0x000fe40006000000 */
[----:B------:R-:W-:Y:S02]  /*14620*/  PLOP3.LUT P4, PT, PT, PT, UP0, 0x80, 0x0 ;  /* 0x000000000000781c */ /* 0x000fe40003f8f008 */
[----:B------:R-:W-:Y:S02]  /*14630*/  ISETP.GE.OR P1, PT, R5, R231, !P1 ;  /* 0x000000e70500720c */ /* 0x000fe40004f26670 */
[----:B------:R-:W-:Y:S02]  /*14640*/  ISETP.GE.OR P0, PT, R2, R233, !P0 ;  /* 0x000000e90200720c */ /* 0x000fe40004706670 */
[----:B------:R-:W-:Y:S02]  /*14650*/  FMNMX.FTZ R8, R206, R8, !PT ;  /* 0x00000008ce087209 */ /* 0x000fe40007810000 */
[----:B------:R-:W-:Y:S02]  /*14660*/  FMNMX.FTZ R104, R252, R104, !PT ;  /* 0x00000068fc687209 */ /* 0x000fe40007810000 */
[----:B------:R-:W-:Y:S02]  /*14670*/  FSEL R39, R54, -INF , !P1 ;  /* 0xff80000036277808 */ /* 0x000fe40004800000 */
[----:B------:R-:W-:Y:S02]  /*14680*/  FSEL R245, R64, -INF , !P0 ;  /* 0xff80000040f57808 */ /* 0x000fe40004000000 */
[-C--:B------:R-:W-:Y:S02]  /*14690*/  ISETP.GE.AND P1, PT, R2, R226.reuse, PT ;  /* 0x000000e20200720c */ /* 0x080fe40003f26270 */
[----:B------:R-:W-:Y:S02]  /*146a0*/  ISETP.GE.AND P0, PT, R0, R226, PT ;  /* 0x000000e20000720c */ /* 0x000fe40003f06270 */
[----:B------:R-:W-:Y:S02]  /*146b0*/  FMNMX.FTZ R8, R199, R8, !PT ;  /* 0x00000008c7087209 */ /* 0x000fe40007810000 */
[----:B------:R-:W-:Y:S02]  /*146c0*/  FMNMX.FTZ R104, R34, R104, !PT ;  /* 0x0000006822687209 */ /* 0x000fe40007810000 */
[-C--:B------:R-:W-:Y:S02]  /*146d0*/  ISETP.GE.OR P1, PT, R2, R231.reuse, !P1 ;  /* 0x000000e70200720c */ /* 0x080fe40004f26670 */
        /* <DEDUP_REMOVED lines=8> */
[----:B------:R-:W-:Y:S01]  /*14760*/  FMNMX.FTZ R104, R246, R104, !PT ;  /* 0x00000068f6687209 */ /* 0x000fe20007810000 */
[----:B------:R-:W-:Y:S08]  /*14770*/  @P4 BRA `(.L_x_803) ;  /* 0xffffffe400f04947 */ /* 0x000ff0000383ffff */
.L_x_802:
[----:B------:R-:W-:Y:S01]  /*14780*/  FMNMX.FTZ R103, R243, R103, !PT ;  /* 0x00000067f3677209 */ /* 0x000fe20007810000 */
[----:B------:R-:W2:Y:S01]  /*14790*/  LDL.64 R36, [R1+0x10] ;  /* 0x0000100001247983 */ /* 0x000ea20000100a00 */
[----:B------:R-:W-:Y:S01]  /*147a0*/  FSEL R212, R40, -INF , !P3 ;  /* 0xff80000028d47808 */ /* 0x000fe20005800000 */
[----:B------:R-:W-:Y:S01]  /*147b0*/  USHF.L.U32 UR31, UR5, 0x1, URZ ;  /* 0x00000001051f7899 */ /* 0x000fe2000800063f */
[----:B------:R-:W-:Y:S01]  /*147c0*/  FMNMX.FTZ R103, R219, R103, !PT ;  /* 0x00000067db677209 */ /* 0x000fe20007810000 */
[----:B------:R-:W-:Y:S01]  /*147d0*/  UISETP.GT.AND UP0, UPT, UR5, UR24, UPT ;  /* 0x000000180500728c */ /* 0x000fe2000bf04270 */
[C---:B------:R-:W-:Y:S01]  /*147e0*/  ISETP.GE.AND P4, PT, R6.reuse, R229, PT ;  /* 0x000000e50600720c */ /* 0x040fe20003f86270 */
[----:B------:R-:W3:Y:S01]  /*147f0*/  LDL.64 R48, [R1+0x28] ;  /* 0x0000280001307983 */ /* 0x000ee20000100a00 */
[----:B------:R-:W-:Y:S02]  /*14800*/  FMNMX.FTZ R103, R235, R103, !PT ;  /* 0x00000067eb677209 */ /* 0x000fe40007810000 */
[----:B------:R-:W-:Y:S02]  /*14810*/  ISETP.GE.AND P3, PT, R6, R228, PT ;  /* 0x000000e40600720c */ /* 0x000fe40003f66270 */
[----:B------:R-:W-:Y:S01]  /*14820*/  FSEL R213, R41, -INF , !P6 ;  /* 0xff80000029d57808 */ /* 0x000fe20007000000 */
[----:B------:R-:W4:Y:S01]  /*14830*/  LDL.64 R20, [R1+0x20] ;  /* 0x0000200001147983 */ /* 0x000f220000100a00 */
[----:B------:R-:W-:Y:S02]  /*14840*/  FMNMX.FTZ R103, R39, R103, !PT ;  /* 0x0000006727677209 */ /* 0x000fe40007810000 */
[----:B------:R-:W-:Y:S02]  /*14850*/  FSEL R214, R42, -INF , !P2 ;  /* 0xff8000002ad67808 */ /* 0x000fe40005000000 */
[C---:B------:R-:W-:Y:S01]  /*14860*/  ISETP.GE.OR P4, PT, R6.reuse, R232, !P4 ;  /* 0x000000e80600720c */ /* 0x040fe20006786670 */
[----:B------:R-:W5:Y:S01]  /*14870*/  LDL.64 R30, [R1+0x50] ;  /* 0x00005000011e7983 */ /* 0x000f620000100a00 */
[----:B------:R-:W-:Y:S02]  /*14880*/  ISETP.GE.OR P3, PT, R6, R230, !P3 ;  /* 0x000000e60600720c */ /* 0x000fe40005f66670 */
[C---:B------:R-:W-:Y:S02]  /*14890*/  ISETP.GE.AND P6, PT, R5.reuse, R229, PT ;  /* 0x000000e50500720c */ /* 0x040fe40003fc6270 */
[----:B------:R-:W-:Y:S01]  /*148a0*/  ISETP.GE.AND P2, PT, R5, R228, PT ;  /* 0x000000e40500720c */ /* 0x000fe20003f46270 */
[----:B------:R-:W5:Y:S01]  /*148b0*/  LDL.64 R22, [R1+0x48] ;  /* 0x0000480001167983 */ /* 0x000f620000100a00 */
[----:B------:R-:W-:Y:S02]  /*148c0*/  FMNMX.FTZ R6, R188, R105, !PT ;  /* 0x00000069bc067209 */ /* 0x000fe40007810000 */
[----:B------:R-:W-:Y:S02]  /*148d0*/  FMNMX.FTZ R103, R35, R103, !PT ;  /* 0x0000006723677209 */ /* 0x000fe40007810000 */
[C---:B------:R-:W-:Y:S01]  /*148e0*/  ISETP.GE.OR P6, PT, R5.reuse, R232, !P6 ;  /* 0x000000e80500720c */ /* 0x040fe200077c6670 */
[----:B-1----:R-:W1:Y:S01]  /*148f0*/  SHFL.BFLY PT, R8, R104, 0x2, 0x1f ;  /* 0x0c401f0068087f89 */ /* 0x002e6200000e0000 */
[----:B------:R-:W-:Y:S02]  /*14900*/  ISETP.GE.OR P2, PT, R5, R230, !P2 ;  /* 0x000000e60500720c */ /* 0x000fe40005746670 */
[----:B------:R-:W-:Y:S02]  /*14910*/  FMNMX.FTZ R5, R191, R6, !PT ;  /* 0x00000006bf057209 */ /* 0x000fe40007810000 */
[----:B------:R-:W-:Y:S02]  /*14920*/  FMNMX.FTZ R103, R247, R103, !PT ;  /* 0x00000067f7677209 */ /* 0x000fe40007810000 */
[C---:B------:R-:W-:Y:S02]  /*14930*/  ISETP.GE.OR P1, PT, R7.reuse, R232, !P1 ;  /* 0x000000e80700720c */ /* 0x040fe40004f26670 */
[----:B------:R-:W-:Y:S02]  /*14940*/  ISETP.GE.OR P0, PT, R7, R230, !P0 ;  /* 0x000000e60700720c */ /* 0x000fe40004706670 */
        /* <DEDUP_REMOVED lines=8> */
[C---:B------:R-:W-:Y:S05]  /*149d0*/  ISETP.GE.AND P5, PT, R4.reuse, R229, PT ;  /* 0x000000e50400720c */ /* 0x040fea0003fa6270 */
[----:B------:R-:W-:Y:S01]  /*149e0*/  LDSM.16.MT88.4 R40, [R222+0x9000] ;  /* 0x00900000de28783b */ /* 0x000fe20000004200 */
[C---:B------:R-:W-:Y:S02]  /*149f0*/  ISETP.GE.AND P1, PT, R4.reuse, R228, PT ;  /* 0x000000e40400720c */ /* 0x040fe40003f26270 */
[----:B------:R-:W-:Y:S02]  /*14a00*/  FMNMX.FTZ R5, R195, R5, !PT ;  /* 0x00000005c3057209 */ /* 0x000fe40007810000 */
[C---:B------:R-:W-:Y:S02]  /*14a10*/  ISETP.GE.OR P5, PT, R4.reuse, R232, !P5 ;  /* 0x000000e80400720c */ /* 0x040fe40006fa6670 */
[----:B------:R-:W-:Y:S02]  /*14a20*/  ISETP.GE.OR P1, PT, R4, R230, !P1 ;  /* 0x000000e60400720c */ /* 0x000fe40004f26670 */
[----:B------:R-:W-:Y:S02]  /*14a30*/  FMNMX.FTZ R4, R196, R5, !PT ;  /* 0x00000005c4047209 */ /* 0x000fe40007810000 */
[----:B-1----:R-:W-:Y:S02]  /*14a40*/  FMNMX.FTZ R104, R104, R8, !PT ;  /* 0x0000000868687209 */ /* 0x002fe40007810000 */
[----:B------:R-:W-:Y:S02]  /*14a50*/  FMNMX.FTZ R4, R211, R4, !PT ;  /* 0x00000004d3047209 */ /* 0x000fe40007810000 */
[----:B------:R-:W-:Y:S01]  /*14a60*/  FMNMX.FTZ R6, R209, R6, !PT ;  /* 0x00000006d1067209 */ /* 0x000fe20007810000 */
[----:B------:R-:W1:Y:S01]  /*14a70*/  SHFL.BFLY PT, R8, R104, 0x1, 0x1f ;  /* 0x0c201f0068087f89 */ /* 0x000e6200000e0000 */
        /* <DEDUP_REMOVED lines=9> */
[----:B------:R-:W-:Y:S01]  /*14b10*/  FMNMX.FTZ R5, R205, R6, !PT ;  /* 0x00000006cd057209 */ /* 0x000fe20007810000 */
[----:B------:R-:W-:Y:S01]  /*14b20*/  IMAD.U32 R6, RZ, RZ, UR37 ;  /* 0x00000025ff067e24 */ /* 0x000fe2000f8e00ff */
[----:B------:R-:W-:Y:S02]  /*14b30*/  FMNMX.FTZ R2, R208, R2, !PT ;  /* 0x00000002d0027209 */ /* 0x000fe40007810000 */
[----:B------:R-:W-:Y:S02]  /*14b40*/  FMNMX.FTZ R5, R204, R5, !PT ;  /* 0x00000005cc057209 */ /* 0x000fe40007810000 */
[----:B------:R-:W-:Y:S02]  /*14b50*/  FMNMX.FTZ R103, R103, R7, !PT ;  /* 0x0000000767677209 */ /* 0x000fe40007810000 */
[----:B------:R-:W-:Y:S02]  /*14b60*/  FMNMX.FTZ R4, R214, R2, !PT ;  /* 0x00000002d6047209 */ /* 0x000fe40007810000 */
[----:B------:R-:W-:Y:S01]  /*14b70*/  FMNMX.FTZ R5, R212, R5, !PT ;  /* 0x00000005d4057209 */ /* 0x000fe20007810000 */
[----:B------:R-:W1:Y:S01]  /*14b80*/  SHFL.BFLY PT, R2, R103, 0x1, 0x1f ;  /* 0x0c201f0067027f89 */ /* 0x000e6200000e0000 */
[----:B------:R-:W-:Y:S02]  /*14b90*/  FSEL R241, R47, -INF , !P3 ;  /* 0xff8000002ff17808 */ /* 0x000fe40005800000 */
[----:B------:R-:W-:Y:S02]  /*14ba0*/  FMNMX.FTZ R102, R213, R5, !PT ;  /* 0x00000005d5667209 */ /* 0x000fe40007810000 */
[----:B------:R-:W-:Y:S02]  /*14bb0*/  ISETP.GE.AND P3, PT, R0, R229, PT ;  /* 0x000000e50000720c */ /* 0x000fe40003f66270 */
[----:B------:R-:W-:Y:S02]  /*14bc0*/  FMNMX.FTZ R102, R236, R102, !PT ;  /* 0x00000066ec667209 */ /* 0x000fe40007810000 */
[----:B-1----:R-:W-:Y:S02]  /*14bd0*/  FMNMX.FTZ R104, R104, R8, !PT ;  /* 0x0000000868687209 */ /* 0x002fe40007810000 */
[----:B------:R-:W-:Y:S02]  /*14be0*/  FSEL R244, R56, -INF , !P6 ;  /* 0xff80000038f47808 */ /* 0x000fe40007000000 */
[----:B------:R-:W-:Y:S01]  /*14bf0*/  FMNMX.FTZ R102, R238, R102, !PT ;  /* 0x00000066ee667209 */ /* 0x000fe20007810000 */
[----:B------:R-:W-:Y:S01]  /*14c00*/  FMUL.FTZ R180, R104, UR4 ;  /* 0x0000000468b47c20 */ /* 0x000fe20008410000 */
[----:B------:R-:W-:Y:S02]  /*14c10*/  ISETP.GE.OR P3, PT, R0, R232, !P3 ;  /* 0x000000e80000720c */ /* 0x000fe40005f66670 */
        /* <DEDUP_REMOVED lines=9> */
[----:B------:R-:W-:Y:S02]  /*14cb0*/  FMNMX.FTZ R102, R27, R102, !PT ;  /* 0x000000661b667209 */ /* 0x000fe40007810000 */
[----:B------:R-:W-:Y:S02]  /*14cc0*/  ISETP.GE.AND P4, PT, R0, R228, PT ;  /* 0x000000e40000720c */ /* 0x000fe40003f86270 */
[----:B------:R-:W-:Y:S01]  /*14cd0*/  FMNMX.FTZ R103, R103, R2, !PT ;  /* 0x0000000267677209 */ /* 0x000fe20007810000 */
[--C-:B------:R-:W-:Y:S01]  /*14ce0*/  FFMA.FTZ R2, R16, UR4, -R180.reuse ;  /* 0x0000000410027c23 */ /* 0x100fe200080108b4 */
[----:B------:R-:W-:Y:S02]  /*14cf0*/  FSEL R250, R58, -INF , !P2 ;  /* 0xff8000003afa7808 */ /* 0x000fe40005000000 */
[----:B------:R-:W-:Y:S01]  /*14d00*/  FMNMX.FTZ R4, R241, R4, !PT ;  /* 0x00000004f1047209 */ /* 0x000fe20007810000 */
[----:B------:R1:W5:Y:S01]  /*14d10*/  MUFU.EX2 R26, R2 ;  /* 0x00000002001a7308 */ /* 0x0003620000000800 */
[----:B------:R-:W-:Y:S01]  /*14d20*/  FMNMX.FTZ R102, R29, R102, !PT ;  /* 0x000000661d667209 */ /* 0x000fe20007810000 */
[----:B------:R-:W-:Y:S01]  /*14d30*/  FMUL.FTZ R181, R103, UR4 ;  /* 0x0000000467b57c20 */ /* 0x000fe20008410000 */
[----:B------:R-:W-:Y:S02]  /*14d40*/  ISETP.GE.OR P4, PT, R0, R230, !P4 ;  /* 0x000000e60000720c */ /* 0x000fe40006786670 */
[----:B------:R-:W-:Y:S01]  /*14d50*/  FSEL R251, R59, -INF , !P1 ;  /* 0xff8000003bfb7808 */ /* 0x000fe20004800000 */
[----:B------:R-:W1:Y:S01]  /*14d60*/  SHFL.BFLY PT, R8, R102, 0x2, 0x1f ;  /* 0x0c401f0066087f89 */ /* 0x000e6200000e0000 */
[----:B------:R-:W-:Y:S01]  /*14d70*/  FMNMX.FTZ R0, R250, R4, !PT ;  /* 0x00000004fa007209 */ /* 0x000fe20007810000 */
[----:B------:R-:W-:Y:S01]  /*14d80*/  FFMA.FTZ R4, R17, UR4, -R180 ;  /* 0x0000000411047c23 */ /* 0x000fe200080108b4 */
[----:B------:R-:W-:Y:S02]  /*14d90*/  FSEL R46, R62, -INF , !P0 ;  /* 0xff8000003e2e7808 */ /* 0x000fe40004000000 */
[----:B------:R-:W-:Y:S01]  /*14da0*/  FMNMX.FTZ R0, R251, R0, !PT ;  /* 0x00000000fb007209 */ /* 0x000fe20007810000 */
[----:B------:R4:W5:Y:S01]  /*14db0*/  MUFU.EX2 R33, R4 ;  /* 0x0000000400217308 */ /* 0x0009620000000800 */
[----:B------:R-:W-:Y:S02]  /*14dc0*/  FSEL R107, R63, -INF , !P4 ;  /* 0xff8000003f6b7808 */ /* 0x000fe40006000000 */
[----:B------:R-:W-:Y:S02]  /*14dd0*/  FMNMX.FTZ R0, R46, R0, !PT ;  /* 0x000000002e007209 */ /* 0x000fe40007810000 */
[----:B------:R-:W-:Y:S02]  /*14de0*/  FSETP.NEU.FTZ.AND P2, PT, R103, -INF , PT ;  /* 0xff8000006700780b */ /* 0x000fe40003f5d000 */
[----:B------:R-:W-:Y:S02]  /*14df0*/  FMNMX.FTZ R0, R107, R0, !PT ;  /* 0x000000006b007209 */ /* 0x000fe40007810000 */
[----:B------:R-:W-:Y:S03]  /*14e00*/  FSEL R181, R181, RZ, P2 ;  /* 0x000000ffb5b57208 */ /* 0x000fe60001000000 */
[----:B-1----:R-:W1:Y:S02]  /*14e10*/  SHFL.BFLY PT, R2, R0, 0x2, 0x1f ;  /* 0x0c401f0000027f89 */ /* 0x002e6400000e0000 */
[--C-:B------:R-:W-:Y:S01]  /*14e20*/  FFMA.FTZ R7, R18, UR4, -R181.reuse ;  /* 0x0000000412077c23 */ /* 0x100fe200080108b5 */
[----:B------:R-:W-:Y:S03]  /*14e30*/  FMNMX.FTZ R102, R102, R8, !PT ;  /* 0x0000000866667209 */ /* 0x000fe60007810000 */
[----:B------:R5:W5:Y:S02]  /*14e40*/  MUFU.EX2 R25, R7 ;  /* 0x0000000700197308 */ /* 0x000b640000000800 */
[----:B------:R-:W1:Y:S02]  /*14e50*/  SHFL.BFLY PT, R11, R102, 0x1, 0x1f ;  /* 0x0c201f00660b7f89 */ /* 0x000e6400000e0000 */
[----:B-1----:R-:W-:Y:S06]  /*14e60*/  FMNMX.FTZ R0, R0, R2, !PT ;  /* 0x0000000200007209 */ /* 0x002fec0007810000 */
[----:B------:R-:W1:Y:S01]  /*14e70*/  SHFL.BFLY PT, R2, R0, 0x1, 0x1f ;  /* 0x0c201f0000027f89 */ /* 0x000e6200000e0000 */
[----:B------:R-:W-:Y:S04]  /*14e80*/  FMNMX.FTZ R102, R102, R11, !PT ;  /* 0x0000000b66667209 */ /* 0x000fe80007810000 */
[----:B------:R-:W-:Y:S02]  /*14e90*/  FSETP.NEU.FTZ.AND P1, PT, R102, -INF , PT ;  /* 0xff8000006600780b */ /* 0x000fe40003f3d000 */
[----:B--2---:R-:W-:Y:S01]  /*14ea0*/  LOP3.LUT R6, R37, UR31, R6, 0x96, !PT ;  /* 0x0000001f25067c12 */ /* 0x004fe2000f8e9606 */
[----:B------:R-:W-:Y:S04]  /*14eb0*/  UIADD3 UR31, UR31, 0x1, URZ ;  /* 0x000000011f1f7890 */ /* 0x000fe8000fffe03f */
[----:B------:R-:W-:Y:S01]  /*14ec0*/  IMAD.WIDE.U32 R8, R6, -0x326172a9, RZ ;  /* 0xcd9e8d5706087825 */ /* 0x000fe200078e00ff */
[--C-:B---3--:R-:W-:Y:S03]  /*14ed0*/  LOP3.LUT R5, R49, UR21, R36.reuse, 0x96, !PT ;  /* 0x0000001531057c12 */ /* 0x108fe6000f8e9624 */
[--C-:B------:R-:W-:Y:S02]  /*14ee0*/  FFMA.FTZ R6, R19, UR4, -R181.reuse ;  /* 0x0000000413067c23 */ /* 0x100fe400080108b5 */
[----:B------:R-:W-:Y:S01]  /*14ef0*/  IMAD.WIDE.U32 R184, R5, -0x326172a9, RZ ;  /* 0xcd9e8d5705b87825 */ /* 0x000fe200078e00ff */
[----:B----4-:R-:W-:Y:S01]  /*14f00*/  LOP3.LUT R4, R21, UR21, R36, 0x96, !PT ;  /* 0x0000001515047c12 */ /* 0x010fe2000f8e9624 */
[----:B------:R2:W-:Y:S04]  /*14f10*/  MUFU.EX2 R32, R6 ;  /* 0x0000000600207308 */ /* 0x0005e80000000800 */
[----:B------:R-:W-:Y:S01]  /*14f20*/  IMAD.WIDE.U32 R186, R4, -0x326172a9, RZ ;  /* 0xcd9e8d5704ba7825 */ /* 0x000fe200078e00ff */
[----:B-----5:R-:W-:Y:S02]  /*14f30*/  LOP3.LUT R5, R9, UR22, R30, 0x96, !PT ;  /* 0x0000001609057c12 */ /* 0x020fe4000f8e961e */
[--C-:B------:R-:W-:Y:S02]  /*14f40*/  LOP3.LUT R4, R185, UR20, R8.reuse, 0x96, !PT ;  /* 0x00000014b9047c12 */ /* 0x100fe4000f8e9608 */
[----:B------:R-:W-:Y:S01]  /*14f50*/  LOP3.LUT R8, R187, UR20, R8, 0x96, !PT ;  /* 0x00000014bb087c12 */ /* 0x000fe2000f8e9608 */
[----:B------:R-:W-:Y:S01]  /*14f60*/  IMAD.WIDE.U32 R12, R5, -0x2daee0ad, RZ ;  /* 0xd2511f53050c7825 */ /* 0x000fe200078e00ff */
[----:B------:R-:W-:Y:S03]  /*14f70*/  LOP3.LUT R7, R9, UR22, R22, 0x96, !PT ;  /* 0x0000001609077c12 */ /* 0x000fe6000f8e9616 */
[----:B------:R-:W-:Y:S04]  /*14f80*/  IMAD.WIDE.U32 R4, R4, -0x2daee0ad, RZ ;  /* 0xd2511f5304047825 */ /* 0x000fe800078e00ff */
[----:B--2---:R-:W-:Y:S01]  /*14f90*/  FFMA.FTZ R6, R101, UR4, -R180 ;  /* 0x0000000465067c23 */ /* 0x004fe200080108b4 */
[----:B-1----:R-:W-:Y:S01]  /*14fa0*/  FMNMX.FTZ R101, R0, R2, !PT ;  /* 0x0000000200657209 */ /* 0x002fe20007810000 */
[----:B------:R-:W-:Y:S01]  /*14fb0*/  IMAD.WIDE.U32 R14, R7, -0x2daee0ad, RZ ;  /* 0xd2511f53070e7825 */ /* 0x000fe200078e00ff */
[----:B------:R-:W-:Y:S01]  /*14fc0*/  LOP3.LUT R5, R5, UR17, R12, 0x96, !PT ;  /* 0x0000001105057c12 */ /* 0x000fe2000f8e960c */
[----:B------:R1:W2:Y:S01]  /*14fd0*/  MUFU.EX2 R52, R6 ;  /* 0x0000000600347308 */ /* 0x0002a20000000800 */
[----:B------:R-:W-:Y:S01]  /*14fe0*/  FSETP.NEU.FTZ.AND P0, PT, R101, -INF , PT ;  /* 0xff8000006500780b */ /* 0x000fe20003f1d000 */
[----:B------:R-:W-:Y:S01]  /*14ff0*/  FFMA.FTZ R7, R183, UR4, -R180 ;  /* 0x00000004b7077c23 */ /* 0x000fe200080108b4 */
[----:B------:R-:W-:Y:S01]  /*15000*/  LOP3.LUT R10, R15, UR19, R20, 0x96, !PT ;  /* 0x000000130f0a7c12 */ /* 0x000fe2000f8e9614 */
[----:B------:R-:W-:Y:S04]  /*15010*/  IMAD.WIDE.U32 R60, R5, -0x326172a9, RZ ;  /* 0xcd9e8d57053c7825 */ /* 0x000fe800078e00ff */
[--C-:B------:R-:W-:Y:S01]  /*15020*/  FFMA.FTZ R5, R182, UR4, -R181.reuse ;  /* 0x00000004b6057c23 */ /* 0x100fe200080108b5 */
[----:B------:R-:W-:Y:S01]  /*15030*/  FMUL.FTZ R182, R102, UR4 ;  /* 0x0000000466b67c20 */ /* 0x000fe20008410000 */
[----:B------:R3:W-:Y:S01]  /*15040*/  MUFU.EX2 R66, R7 ;  /* 0x0000000700427308 */ /* 0x0007e20000000800 */
[----:B------:R-:W-:Y:S01]  /*15050*/  FMUL.FTZ R183, R101, UR4 ;  /* 0x0000000465b77c20 */ /* 0x000fe20008410000 */
[----:B------:R-:W-:Y:S03]  /*15060*/  IMAD.WIDE.U32 R8, R8, -0x2daee0ad, RZ ;  /* 0xd2511f5308087825 */ /* 0x000fe600078e00ff */
[----:B------:R-:W-:Y:S02]  /*15070*/  FSEL R182, R182, RZ, P1 ;  /* 0x000000ffb6b67208 */ /* 0x000fe40000800000 */
[----:B------:R-:W-:Y:S03]  /*15080*/  FSEL R183, R183, RZ, P0 ;  /* 0x000000ffb7b77208 */ /* 0x000fe60000000000 */
[----:B------:R4:W5:Y:S01]  /*15090*/  MUFU.EX2 R28, R5 ;  /* 0x00000005001c7308 */ /* 0x0009620000000800 */
[----:B-1----:R-:W-:Y:S01]  /*150a0*/  LOP3.LUT R6, R13, UR19, R48, 0x96, !PT ;  /* 0x000000130d067c12 */ /* 0x002fe2000f8e9630 */
[----:B------:R-:W-:Y:S01]  /*150b0*/  FFMA.FTZ R0, R191, UR4, -R182 ;  /* 0x00000004bf007c23 */ /* 0x000fe200080108b6 */
[----:B------:R-:W-:Y:S03]  /*150c0*/  IMAD.MOV.U32 R191, RZ, RZ, R34 ;  /* 0x000000ffffbf7224 */ /* 0x000fe600078e0022 */
[----:B------:R-:W-:Y:S04]  /*150d0*/  IMAD.WIDE.U32 R12, R6, -0x326172a9, RZ ;  /* 0xcd9e8d57060c7825 */ /* 0x000fe800078e00ff */
[----:B------:R1:W-:Y:S01]  /*150e0*/  MUFU.EX2 R50, R0 ;  /* 0x0000000000327308 */ /* 0x0003e20000000800 */
[----:B---3--:R-:W-:Y:S02]  /*150f0*/  LOP3.LUT R7, R9, UR17, R14, 0x96, !PT ;  /* 0x0000001109077c12 */ /* 0x008fe4000f8e960e */
[----:B------:R-:W-:Y:S02]  /*15100*/  LOP3.LUT R6, R13, UR18, R184, 0x96, !PT ;  /* 0x000000120d067c12 */ /* 0x000fe4000f8e96b8 */
[----:B------:R-:W-:Y:S01]  /*15110*/  LOP3.LUT R11, R61, UR16, R12, 0x96, !PT ;  /* 0x000000103d0b7c12 */ /* 0x000fe2000f8e960c */
[----:B------:R-:W-:Y:S04]  /*15120*/  IMAD.WIDE.U32 R58, R7, -0x326172a9, RZ ;  /* 0xcd9e8d57073a7825 */ /* 0x000fe800078e00ff */
[----:B----4-:R-:W-:Y:S01]  /*15130*/  FFMA.FTZ R5, R189, UR4, -R181 ;  /* 0x00000004bd057c23 */ /* 0x010fe200080108b5 */
[----:B------:R-:W-:Y:S03]  /*15140*/  IMAD.WIDE.U32 R12, R10, -0x326172a9, RZ ;  /* 0xcd9e8d570a0c7825 */ /* 0x000fe600078e00ff */
[----:B------:R3:W-:Y:S01]  /*15150*/  MUFU.EX2 R38, R5 ;  /* 0x0000000500267308 */ /* 0x0007e20000000800 */
[----:B------:R-:W-:Y:S01]  /*15160*/  IMAD.WIDE.U32 R6, R6, -0x2daee0ad, RZ ;  /* 0xd2511f5306067825 */ /* 0x000fe200078e00ff */
[----:B------:R-:W-:Y:S02]  /*15170*/  LOP3.LUT R9, R59, UR16, R12, 0x96, !PT ;  /* 0x000000103b097c12 */ /* 0x000fe4000f8e960c */
[----:B------:R-:W-:Y:S01]  /*15180*/  LOP3.LUT R10, R13, UR18, R186, 0x96, !PT ;  /* 0x000000120d0a7c12 */ /* 0x000fe2000f8e96ba */
[----:B-1----:R-:W-:Y:S01]  /*15190*/  FFMA.FTZ R0, R190, UR4, -R183 ;  /* 0x00000004be007c23 */ /* 0x002fe200080108b7 */
[----:B------:R-:W-:Y:S01]  /*151a0*/  LOP3.LUT R12, R7, UR15, R4, 0x96, !PT ;  /* 0x0000000f070c7c12 */ /* 0x000fe2000f8e9604 */
[----:B------:R-:W-:Y:S01]  /*151b0*/  FFMA.FTZ R7, R188, UR4, -R182 ;  /* 0x00000004bc077c23 */ /* 0x000fe200080108b6 */
[----:B------:R-:W-:Y:S02]  /*151c0*/  MOV R190, R26 ;  /* 0x0000001a00be7202 */ /* 0x000fe40000000f00 */
[----:B------:R1:W4:Y:S01]  /*151d0*/  MUFU.EX2 R24, R0 ;  /* 0x0000000000187308 */ /* 0x0003220000000800 */
[----:B------:R-:W-:Y:S01]  /*151e0*/  IMAD.WIDE.U32 R64, R9, -0x2daee0ad, RZ ;  /* 0xd2511f5309407825 */ /* 0x000fe200078e00ff */
[----:B------:R-:W-:Y:S03]  /*151f0*/  F2FP.F16.F32.PACK_AB R174, R33, R190 ;  /* 0x000000be21ae723e */ /* 0x000fe600000000ff */
[----:B------:R-:W-:Y:S05]  /*15200*/  IMAD.WIDE.U32 R56, R11, -0x2daee0ad, RZ ;  /* 0xd2511f530b387825 */ /* 0x000fea00078e00ff */
[----:B------:R2:W-:Y:S01]  /*15210*/  MUFU.EX2 R47, R7 ;  /* 0x00000007002f7308 */ /* 0x0005e20000000800 */
[----:B---3--:R-:W-:Y:S01]  /*15220*/  IMAD.WIDE.U32 R4, R10, -0x2daee0ad, RZ ;  /* 0xd2511f530a047825 */ /* 0x008fe200078e00ff */
[----:B------:R-:W-:Y:S03]  /*15230*/  LOP3.LUT R6, R57, UR13, R6, 0x96, !PT ;  /* 0x0000000d39067c12 */ /* 0x000fe6000f8e9606 */
[----:B------:R-:W-:Y:S01]  /*15240*/  IMAD.MOV.U32 R189, RZ, RZ, R27 ;  /* 0x000000ffffbd7224 */ /* 0x000fe200078e001b */
[----:B------:R-:W-:Y:S01]  /*15250*/  LOP3.LUT R4, R65, UR13, R4, 0x96, !PT ;  /* 0x0000000d41047c12 */ /* 0x000fe2000f8e9604 */
[----:B------:R-:W-:Y:S01]  /*15260*/  IMAD.WIDE.U32 R44, R12, -0x326172a9, RZ ;  /* 0xcd9e8d570c2c7825 */ /* 0x000fe200078e00ff */
[----:B------:R-:W-:Y:S03]  /*15270*/  LOP3.LUT R8, R5, UR15, R8, 0x96, !PT ;  /* 0x0000000f05087c12 */ /* 0x000fe6000f8e9608 */
[----:B-1----:R-:W-:Y:S01]  /*15280*/  FFMA.FTZ R0, R192, UR4, -R183 ;  /* 0x00000004c0007c23 */ /* 0x002fe200080108b7 */
[----:B------:R-:W-:Y:S01]  /*15290*/  MOV R192, R35 ;  /* 0x0000002300c07202 */ /* 0x000fe20000000f00 */
[----:B------:R-:W-:Y:S01]  /*152a0*/  IMAD.WIDE.U32 R4, R4, -0x326172a9, RZ ;  /* 0xcd9e8d5704047825 */ /* 0x000fe200078e00ff */
[----:B------:R-:W-:Y:S01]  /*152b0*/  LOP3.LUT R60, R45, UR14, R60, 0x96, !PT ;  /* 0x0000000e2d3c7c12 */ /* 0x000fe2000f8e963c */
[----:B------:R1:W-:Y:S02]  /*152c0*/  MUFU.EX2 R51, R0 ;  /* 0x0000000000337308 */ /* 0x0003e40000000800 */
[----:B------:R-:W-:Y:S01]  /*152d0*/  IMAD.WIDE.U32 R62, R8, -0x326172a9, RZ ;  /* 0xcd9e8d57083e7825 */ /* 0x000fe200078e00ff */
[C---:B------:R-:W-:Y:S02]  /*152e0*/  LOP3.LUT R8, R4.reuse, 0xffff, RZ, 0xc0, !PT ;  /* 0x0000ffff04087812 */ /* 0x040fe400078ec0ff */
[----:B------:R-:W-:Y:S01]  /*152f0*/  LOP3.LUT R11, R4, 0xff, RZ, 0xc0, !PT ;  /* 0x000000ff040b7812 */ /* 0x000fe200078ec0ff */
[----:B--2---:R-:W-:Y:S01]  /*15300*/  IMAD.WIDE.U32 R6, R6, -0x326172a9, RZ ;  /* 0xcd9e8d5706067825 */ /* 0x004fe200078e00ff */
[--C-:B------:R-:W-:Y:S02]  /*15310*/  SHF.R.U32.HI R9, RZ, 0x10, R4.reuse ;  /* 0x00000010ff097819 */ /* 0x100fe40000011604 */
[----:B------:R-:W-:Y:S01]  /*15320*/  SHF.R.U32.HI R10, RZ, 0x18, R4 ;  /* 0x00000018ff0a7819 */ /* 0x000fe20000011604 */
[----:B------:R-:W-:Y:S01]  /*15330*/  IMAD.WIDE.U32 R60, R60, -0x2daee0ad, RZ ;  /* 0xd2511f533c3c7825 */ /* 0x000fe200078e00ff */
[----:B------:R-:W-:Y:S02]  /*15340*/  LOP3.LUT R2, R6, 0xffff, RZ, 0xc0, !PT ;  /* 0x0000ffff06027812 */ /* 0x000fe400078ec0ff */
[----:B------:R-:W-:Y:S02]  /*15350*/  SHF.R.U32.HI R12, RZ, 0x10, R6 ;  /* 0x00000010ff0c7819 */ /* 0x000fe40000011606 */
[----:B------:R-:W-:Y:S02]  /*15360*/  LOP3.LUT R4, R5, UR23, R62, 0x96, !PT ;  /* 0x0000001705047c12 */ /* 0x000fe4000f8e963e */
[----:B-1----:R-:W-:Y:S02]  /*15370*/  SHF.R.U32.HI R0, RZ, 0x8, R8 ;  /* 0x00000008ff007819 */ /* 0x002fe40000011608 */
[----:B------:R-:W-:Y:S02]  /*15380*/  SHF.R.U32.HI R5, RZ, 0x8, R2 ;  /* 0x00000008ff057819 */ /* 0x000fe40000011602 */
[----:B------:R-:W-:Y:S02]  /*15390*/  SHF.R.U32.HI R13, RZ, 0x18, R6 ;  /* 0x00000018ff0d7819 */ /* 0x000fe40000011606 */
[----:B------:R-:W-:Y:S02]  /*153a0*/  LOP3.LUT R2, R12, 0xff, RZ, 0xc0, !PT ;  /* 0x000000ff0c027812 */ /* 0x000fe400078ec0ff */
[----:B------:R-:W-:Y:S01]  /*153b0*/  PRMT R11, R11, 0x5410, R0 ;  /* 0x000054100b0b7816 */ /* 0x000fe20000000000 */
[----:B------:R-:W-:Y:S01]  /*153c0*/  FFMA.FTZ R0, R194, UR4, -R182 ;  /* 0x00000004c2007c23 */ /* 0x000fe200080108b6 */
[----:B------:R-:W-:Y:S01]  /*153d0*/  PRMT R13, R2, 0x5410, R13 ;  /* 0x00005410020d7816 */ /* 0x000fe2000000000d */
[----:B------:R-:W-:Y:S01]  /*153e0*/  FFMA.FTZ R2, R195, UR4, -R183 ;  /* 0x00000004c3027c23 */ /* 0x000fe200080108b7 */
[----:B------:R-:W-:Y:S01]  /*153f0*/  LOP3.LUT R14, R6, 0xff, RZ, 0xc0, !PT ;  /* 0x000000ff060e7812 */ /* 0x000fe200078ec0ff */
[----:B------:R1:W-:Y:S01]  /*15400*/  MUFU.EX2 R67, R0 ;  /* 0x0000000000437308 */ /* 0x0003e20000000800 */
[----:B------:R-:W-:Y:S01]  /*15410*/  LOP3.LUT R6, R7, UR23, R44, 0x96, !PT ;  /* 0x0000001707067c12 */ /* 0x000fe2000f8e962c */
[----:B------:R-:W-:Y:S01]  /*15420*/  FFMA.FTZ R7, R193, UR4, -R182 ;  /* 0x00000004c1077c23 */ /* 0x000fe200080108b6 */
[----:B------:R-:W-:Y:S01]  /*15430*/  PRMT R14, R14, 0x5410, R5 ;  /* 0x000054100e0e7816 */ /* 0x000fe20000000005 */
[----:B------:R-:W-:Y:S01]  /*15440*/  IMAD.MOV.U32 R194, RZ, RZ, R25 ;  /* 0x000000ffffc27224 */ /* 0x000fe200078e0019 */
[----:B------:R-:W-:Y:S01]  /*15450*/  LOP3.LUT R8, R9, 0xff, RZ, 0xc0, !PT ;  /* 0x000000ff09087812 */ /* 0x000fe200078ec0ff */
[----:B------:R-:W-:Y:S01]  /*15460*/  IMAD.MOV.U32 R193, RZ, RZ, R52 ;  /* 0x000000ffffc17224 */ /* 0x000fe200078e0034 */
[----:B------:R-:W-:Y:S03]  /*15470*/  LOP3.LUT R5, R6, 0xffff, RZ, 0xc0, !PT ;  /* 0x0000ffff06057812 */ /* 0x000fe600078ec0ff */
[----:B------:R2:W-:Y:S01]  /*15480*/  MUFU.EX2 R15, R2 ;  /* 0x00000002000f7308 */ /* 0x0005e20000000800 */
[----:B------:R-:W-:Y:S01]  /*15490*/  PRMT R179, R8, 0x5410, R10 ;  /* 0x0000541008b37816 */ /* 0x000fe2000000000a */
[----:B-----5:R-:W-:Y:S01]  /*154a0*/  IMAD.MOV.U32 R195, RZ, RZ, R28 ;  /* 0x000000ffffc37224 */ /* 0x020fe200078e001c */
[----:B------:R-:W-:Y:S01]  /*154b0*/  LOP3.LUT R10, R6, 0xff, RZ, 0xc0, !PT ;  /* 0x000000ff060a7812 */ /* 0x000fe200078ec0ff */
[----:B------:R-:W-:Y:S01]  /*154c0*/  LDSM.16.MT88.4 R52, [R220+0xa000] ;  /* 0x00a00000dc34783b */ /* 0x000fe20000004200 */
[----:B------:R-:W-:Y:S02]  /*154d0*/  SHF.R.U32.HI R5, RZ, 0x8, R5 ;  /* 0x00000008ff057819 */ /* 0x000fe40000011605 */
[----:B------:R-:W-:Y:S03]  /*154e0*/  LOP3.LUT R8, R4, 0xff, RZ, 0xc0, !PT ;  /* 0x000000ff04087812 */ /* 0x000fe600078ec0ff */
[----:B------:R3:W5:Y:S01]  /*154f0*/  MUFU.EX2 R16, R7 ;  /* 0x0000000700107308 */ /* 0x0007620000000800 */
[----:B------:R-:W-:Y:S01]  /*15500*/  PRMT R10, R10, 0x5410, R5 ;  /* 0x000054100a0a7816 */ /* 0x000fe20000000005 */
[----:B------:R-:W-:Y:S01]  /*15510*/  FFMA.FTZ R5, R196, UR4, -R183 ;  /* 0x00000004c4057c23 */ /* 0x000fe200080108b7 */
[----:B----4-:R-:W-:Y:S01]  /*15520*/  IMAD.MOV.U32 R196, RZ, RZ, R24 ;  /* 0x000000ffffc47224 */ /* 0x010fe200078e0018 */
[----:B-1----:R-:W-:Y:S01]  /*15530*/  LOP3.LUT R0, R4, 0xffff, RZ, 0xc0, !PT ;  /* 0x0000ffff04007812 */ /* 0x002fe200078ec0ff */
[----:B------:R-:W1:Y:S01]  /*15540*/  LDC.U8 R24, c[0x0][0x388] ;  /* 0x0000e200ff187b82 */ /* 0x000e620000000000 */
[----:B------:R-:W-:Y:S04]  /*15550*/  SHF.R.U32.HI R9, RZ, 0x18, R6 ;  /* 0x00000018ff097819 */ /* 0x000fe80000011606 */
[----:B------:R4:W-:Y:S01]  /*15560*/  MUFU.EX2 R188, R5 ;  /* 0x0000000500bc7308 */ /* 0x0009e20000000800 */
[----:B--2---:R-:W-:Y:S02]  /*15570*/  SHF.R.U32.HI R2, RZ, 0x8, R0 ;  /* 0x00000008ff027819 */ /* 0x004fe40000011600 */
[----:B------:R-:W-:Y:S02]  /*15580*/  FSEL R0, R104, RZ, P3 ;  /* 0x000000ff68007208 */ /* 0x000fe40001800000 */
[----:B------:R-:W-:Y:S02]  /*15590*/  PRMT R8, R8, 0x5410, R2 ;  /* 0x0000541008087816 */ /* 0x000fe40000000002 */
[----:B------:R-:W-:Y:S01]  /*155a0*/  SHF.R.U32.HI R2, RZ, 0x10, R4 ;  /* 0x00000010ff027819 */ /* 0x000fe20000011604 */
[----:B------:R-:W-:Y:S01]  /*155b0*/  FADD.FTZ R0, -R0, R3 ;  /* 0x0000000300007221 */ /* 0x000fe20000010100 */
[----:B------:R-:W-:Y:S02]  /*155c0*/  FSEL R3, R103, RZ, P2 ;  /* 0x000000ff67037208 */ /* 0x000fe40001000000 */
[----:B---3--:R-:W-:Y:S01]  /*155d0*/  SHF.R.U32.HI R7, RZ, 0x10, R6 ;  /* 0x00000010ff077819 */ /* 0x008fe20000011606 */
[----:B------:R-:W-:Y:S01]  /*155e0*/  FMUL.FTZ R0, R0, UR4 ;  /* 0x0000000400007c20 */ /* 0x000fe20008410000 */
[----:B------:R-:W-:Y:S01]  /*155f0*/  F2FP.F16.F32.PACK_AB R175, R32, R194 ;  /* 0x000000c220af723e */ /* 0x000fe200000000ff */
[----:B------:R-:W-:Y:S01]  /*15600*/  FADD.FTZ R3, -R3, R100 ;  /* 0x0000006403037221 */ /* 0x000fe20000010100 */
[----:B------:R-:W-:Y:S01]  /*15610*/  LOP3.LUT R6, R7, 0xff, RZ, 0xc0, !PT ;  /* 0x000000ff07067812 */ /* 0x000fe200078ec0ff */
[----:B------:R2:W3:Y:S01]  /*15620*/  MUFU.EX2 R100, R0 ;  /* 0x0000000000647308 */ /* 0x0004e20000000800 */
[----:B----4-:R-:W-:Y:S01]  /*15630*/  SHF.R.U32.HI R5, RZ, 0x18, R4 ;  /* 0x00000018ff057819 */ /* 0x010fe20000011604 */
[----:B------:R-:W-:Y:S01]  /*15640*/  FMUL.FTZ R3, R3, UR4 ;  /* 0x0000000403037c20 */ /* 0x000fe20008410000 */
[----:B------:R-:W-:Y:S02]  /*15650*/  LOP3.LUT R4, R2, 0xff, RZ, 0xc0, !PT ;  /* 0x000000ff02047812 */ /* 0x000fe400078ec0ff */
[----:B-1----:R-:W-:Y:S02]  /*15660*/  PRMT R12, R24, 0x7054, R24 ;  /* 0x00007054180c7816 */ /* 0x002fe40000000018 */
[----:B------:R-:W1:Y:S01]  /*15670*/  LDSM.16.MT88.4 R24, [R220+0x9000] ;  /* 0x00900000dc18783b */ /* 0x000e620000004200 */
[----:B------:R-:W-:Y:S02]  /*15680*/  FSEL R2, R102, RZ, P1 ;  /* 0x000000ff66027208 */ /* 0x000fe40000800000 */
[----:B------:R-:W4:Y:S01]  /*15690*/  MUFU.EX2 R3, R3 ;  /* 0x0000000300037308 */ /* 0x000f220000000800 */
[----:B------:R-:W-:Y:S02]  /*156a0*/  PRMT R9, R6, 0x5410, R9 ;  /* 0x0000541006097816 */ /* 0x000fe40000000009 */
[----:B------:R-:W-:Y:S01]  /*156b0*/  PRMT R7, R4, 0x5410, R5 ;  /* 0x0000541004077816 */ /* 0x000fe20000000005 */
[----:B------:R-:W-:Y:S01]  /*156c0*/  FADD.FTZ R2, -R2, R105 ;  /* 0x0000006902027221 */ /* 0x000fe20000010100 */
[--C-:B------:R-:W-:Y:S01]  /*156d0*/  HSET2.LE.AND R6, R10, R12.reuse, PT ;  /* 0x0000000c0a067233 */ /* 0x100fe20003803000 */
[----:B-----5:R-:W-:Y:S01]  /*156e0*/  IMAD.MOV.U32 R105, RZ, RZ, R16 ;  /* 0x000000ffff697224 */ /* 0x020fe200078e0010 */
[--C-:B------:R-:W-:Y:S01]  /*156f0*/  HSET2.LE.AND R4, R14, R12.reuse, PT ;  /* 0x0000000c0e047233 */ /* 0x100fe20003803000 */
[----:B------:R-:W-:Y:S01]  /*15700*/  FMUL.FTZ R2, R2, UR4 ;  /* 0x0000000402027c20 */ /* 0x000fe20008410000 */
[----:B--2---:R-:W-:Y:S01]  /*15710*/  FSEL R0, R101, RZ, P0 ;  /* 0x000000ff65007208 */ /* 0x004fe20000000000 */
[C---:B---3--:R-:W-:Y:S01]  /*15720*/  FMUL.FTZ R16, R100.reuse, R120 ;  /* 0x0000007864107220 */ /* 0x048fe20000410000 */
[--C-:B------:R-:W-:Y:S01]  /*15730*/  HSET2.LE.AND R5, R13, R12.reuse, PT ;  /* 0x0000000c0d057233 */ /* 0x100fe20003803000 */
[----:B------:R-:W-:Y:S01]  /*15740*/  FMUL.FTZ R17, R100, R121 ;  /* 0x0000007964117220 */ /* 0x000fe20000410000 */
[----:B------:R-:W-:Y:S01]  /*15750*/  F2FP.F16.F32.PACK_AB R172, R66, R193 ;  /* 0x000000c142ac723e */ /* 0x000fe200000000ff */
[----:B------:R-:W-:Y:S01]  /*15760*/  FADD.FTZ R0, -R0, R106 ;  /* 0x0000006a00007221 */ /* 0x000fe20000010100 */
[----:B------:R-:W2:Y:S01]  /*15770*/  MUFU.EX2 R2, R2 ;  /* 0x0000000200027308 */ /* 0x000ea20000000800 */
[----:B------:R-:W-:Y:S01]  /*15780*/  LOP3.LUT R174, R4, R174, RZ, 0xc0, !PT ;  /* 0x000000ae04ae7212 */ /* 0x000fe200078ec0ff */
[----:B----4-:R-:W-:Y:S01]  /*15790*/  FMUL.FTZ R18, R3, R122 ;  /* 0x0000007a03127220 */ /* 0x010fe20000410000 */
[----:B------:R-:W-:Y:S01]  /*157a0*/  FMUL.FTZ R0, R0, UR4 ;  /* 0x0000000400007c20 */ /* 0x000fe20008410000 */
[----:B------:R-:W-:Y:S01]  /*157b0*/  LOP3.LUT R175, R5, R175, RZ, 0xc0, !PT ;  /* 0x000000af05af7212 */ /* 0x000fe200078ec0ff */
[C---:B------:R-:W-:Y:S01]  /*157c0*/  FMUL.FTZ R19, R3.reuse, R123 ;  /* 0x0000007b03137220 */ /* 0x040fe20000410000 */
[----:B------:R-:W-:Y:S01]  /*157d0*/  LOP3.LUT R172, R6, R172, RZ, 0xc0, !PT ;  /* 0x000000ac06ac7212 */ /* 0x000fe200078ec0ff */
[----:B------:R-:W-:Y:S01]  /*157e0*/  IMAD.MOV.U32 R122, RZ, RZ, R20 ;  /* 0x000000ffff7a7224 */ /* 0x000fe200078e0014 */
[--C-:B------:R-:W-:Y:S02]  /*157f0*/  HSET2.LE.AND R4, R9, R12.reuse, PT ;  /* 0x0000000c09047233 */ /* 0x100fe40003803000 */
[----:B------:R-:W3:Y:S01]  /*15800*/  MUFU.EX2 R0, R0 ;  /* 0x0000000000007308 */ /* 0x000ee20000000800 */
[--C-:B------:R-:W-:Y:S01]  /*15810*/  HSET2.LE.AND R5, R8, R12.reuse, PT ;  /* 0x0000000c08057233 */ /* 0x100fe20003803000 */
[----:B------:R-:W-:Y:S01]  /*15820*/  FMUL.FTZ R20, R100, R124 ;  /* 0x0000007c64147220 */ /* 0x000fe20000410000 */
[--C-:B------:R-:W-:Y:S01]  /*15830*/  HSET2.LE.AND R6, R7, R12.reuse, PT ;  /* 0x0000000c07067233 */ /* 0x100fe20003803000 */
[----:B------:R-:W-:Y:S01]  /*15840*/  FMUL.FTZ R7, R3, R115 ;  /* 0x0000007303077220 */ /* 0x000fe20000410000 */
[----:B------:R-:W-:Y:S01]  /*15850*/  F2FP.F16.F32.PACK_AB R173, R38, R195 ;  /* 0x000000c326ad723e */ /* 0x000fe200000000ff */
[----:B------:R-:W-:Y:S01]  /*15860*/  IMAD.MOV.U32 R115, RZ, RZ, R32 ;  /* 0x000000ffff737224 */ /* 0x000fe200078e0020 */
[----:B------:R-:W-:Y:S01]  /*15870*/  F2FP.F16.F32.PACK_AB R176, R50, R47 ;  /* 0x0000002f32b0723e */ /* 0x000fe200000000ff */
[C---:B--2---:R-:W-:Y:S01]  /*15880*/  FMUL.FTZ R13, R2.reuse, R117 ;  /* 0x00000075020d7220 */ /* 0x044fe20000410000 */
[----:B------:R-:W-:Y:S01]  /*15890*/  F2FP.F16.F32.PACK_AB R177, R51, R196 ;  /* 0x000000c433b1723e */ /* 0x000fe200000000ff */
[----:B------:R-:W-:Y:S01]  /*158a0*/  FMUL.FTZ R28, R2, R132 ;  /* 0x00000084021c7220 */ /* 0x000fe20000410000 */
[----:B------:R-:W-:Y:S01]  /*158b0*/  MOV R106, R15 ;  /* 0x0000000f006a7202 */ /* 0x000fe20000000f00 */
[----:B------:R-:W-:Y:S01]  /*158c0*/  IMAD.MOV.U32 R132, RZ, RZ, R29 ;  /* 0x000000ffff847224 */ /* 0x000fe200078e001d */
[----:B------:R-:W-:Y:S01]  /*158d0*/  LOP3.LUT R173, R4, R173, RZ, 0xc0, !PT ;  /* 0x000000ad04ad7212 */ /* 0x000fe200078ec0ff */
[C---:B------:R-:W-:Y:S01]  /*158e0*/  FMUL.FTZ R4, R100.reuse, R112 ;  /* 0x0000007064047220 */ /* 0x040fe20000410000 */
[----:B------:R-:W-:Y:S01]  /*158f0*/  LOP3.LUT R176, R5, R176, RZ, 0xc0, !PT ;  /* 0x000000b005b07212 */ /* 0x000fe200078ec0ff */
[----:B------:R-:W-:Y:S01]  /*15900*/  FMUL.FTZ R5, R100, R113 ;  /* 0x0000007164057220 */ /* 0x000fe20000410000 */
[----:B------:R-:W-:Y:S01]  /*15910*/  LOP3.LUT R177, R6, R177, RZ, 0xc0, !PT ;  /* 0x000000b106b17212 */ /* 0x000fe200078ec0ff */
[----:B------:R-:W-:Y:S01]  /*15920*/  FMUL.FTZ R6, R3, R114 ;  /* 0x0000007203067220 */ /* 0x000fe20000410000 */
[--C-:B------:R-:W-:Y:S01]  /*15930*/  HSET2.LE.AND R178, R11, R12.reuse, PT ;  /* 0x0000000c0bb27233 */ /* 0x100fe20003803000 */
[C---:B---3--:R-:W-:Y:S01]  /*15940*/  FMUL.FTZ R10, R0.reuse, R110 ;  /* 0x0000006e000a7220 */ /* 0x048fe20000410000 */
[----:B------:R-:W-:Y:S01]  /*15950*/  HSET2.LE.AND R179, R179, R12, PT ;  /* 0x0000000cb3b37233 */ /* 0x000fe20003803000 */
[----:B------:R-:W-:Y:S01]  /*15960*/  FMUL.FTZ R11, R0, R111 ;  /* 0x0000006f000b7220 */ /* 0x000fe20000410000 */
[----:B------:R-:W-:Y:S01]  /*15970*/  F2FP.F16.F32.PACK_AB R8, R67, R105 ;  /* 0x000000694308723e */ /* 0x000fe200000000ff */
[----:B------:R-:W-:Y:S01]  /*15980*/  IMAD.MOV.U32 R114, RZ, RZ, R33 ;  /* 0x000000ffff727224 */ /* 0x000fe200078e0021 */
[-C--:B-1----:R-:W-:Y:S01]  /*15990*/  HMMA.16816.F32 R4, R172, R24.reuse, R4 ;  /* 0x00000018ac04723c */ /* 0x082fe20000001804 */
[----:B------:R-:W-:Y:S04]  /*159a0*/  PLOP3.LUT P0, PT, PT, PT, UP0, 0x80, 0x0 ;  /* 0x000000000000781c */ /* 0x000fe80003f0f008 */
[----:B------:R-:W-:Y:S01]  /*159b0*/  F2FP.F16.F32.PACK_AB R9, R188, R106 ;  /* 0x0000006abc09723e */ /* 0x000fe200000000ff */
[----:B------:R-:W-:Y:S01]  /*159c0*/  FMUL.FTZ R15, R0, R119 ;  /* 0x00000077000f7220 */ /* 0x000fe20000410000 */
[----:B------:R-:W-:Y:S01]  /*159d0*/  LOP3.LUT R178, R178, R8, RZ, 0xc0, !PT ;  /* 0x00000008b2b27212 */ /* 0x000fe200078ec0ff */
[C---:B------:R-:W-:Y:S03]  /*159e0*/  FMUL.FTZ R8, R2.reuse, R108 ;  /* 0x0000006c02087220 */ /* 0x040fe60000410000 */
[----:B------:R-:W-:Y:S01]  /*159f0*/  LOP3.LUT R179, R179, R9, RZ, 0xc0, !PT ;  /* 0x00000009b3b37212 */ /* 0x000fe200078ec0ff */
[C---:B------:R-:W-:Y:S01]  /*15a00*/  FMUL.FTZ R9, R2.reuse, R109 ;  /* 0x0000006d02097220 */ /* 0x040fe20000410000 */
[----:B------:R-:W-:Y:S01]  /*15a10*/  FMUL.FTZ R12, R2, R116 ;  /* 0x00000074020c7220 */ /* 0x000fe20000410000 */
[----:B------:R-:W-:Y:S01]  /*15a20*/  FMUL.FTZ R14, R0, R118 ;  /* 0x00000076000e7220 */ /* 0x000fe20000410000 */
[----:B------:R-:W1:Y:S01]  /*15a30*/  LDSM.16.MT88.4 R108, [R222+0xa000] ;  /* 0x00a00000de6c783b */ /* 0x000e620000004200 */
[----:B------:R-:W-:Y:S02]  /*15a40*/  IMAD.MOV.U32 R112, RZ, RZ, R22 ;  /* 0x000000ffff707224 */ /* 0x000fe400078e0016 */
[C---:B------:R-:W-:Y:S01]  /*15a50*/  FMUL.FTZ R22, R3.reuse, R126 ;  /* 0x0000007e03167220 */ /* 0x040fe20000410000 */
[----:B------:R-:W-:Y:S01]  /*15a60*/  IMAD.MOV.U32 R126, RZ, RZ, R67 ;  /* 0x000000ffff7e7224 */ /* 0x000fe200078e0043 */
[C---:B------:R-:W-:Y:S04]  /*15a70*/  HMMA.16816.F32 R8, R176.reuse, R24, R8 ;  /* 0x00000018b008723c */ /* 0x040fe80000001808 */
[----:B------:R-:W-:Y:S02]  /*15a80*/  IMAD.MOV.U32 R113, RZ, RZ, R23 ;  /* 0x000000ffff717224 */ /* 0x000fe400078e0017 */
[C---:B------:R-:W-:Y:S01]  /*15a90*/  FMUL.FTZ R23, R3.reuse, R127 ;  /* 0x0000007f03177220 */ /* 0x040fe20000410000 */
[-C--:B------:R-:W-:Y:S04]  /*15aa0*/  HMMA.16816.F32 R12, R176, R26.reuse, R12 ;  /* 0x0000001ab00c723c */ /* 0x080fe8000000180c */
[----:B------:R-:W-:Y:S02]  /*15ab0*/  MOV R127, R188 ;  /* 0x000000bc007f7202 */ /* 0x000fe40000000f00 */
[C---:B------:R-:W-:Y:S05]  /*15ac0*/  HMMA.16816.F32 R16, R172.reuse, R26, R16 ;  /* 0x0000001aac10723c */ /* 0x040fea0000001810 */
[----:B------:R-:W-:Y:S01]  /*15ad0*/  MOV R123, R21 ;  /* 0x00000015007b7202 */ /* 0x000fe20000000f00 */
[----:B------:R-:W-:Y:S01]  /*15ae0*/  FMUL.FTZ R21, R100, R125 ;  /* 0x0000007d64157220 */ /* 0x000fe20000410000 */
[C---:B------:R-:W-:Y:S01]  /*15af0*/  FMUL.FTZ R25, R2.reuse, R129 ;  /* 0x0000008102197220 */ /* 0x040fe20000410000 */
[----:B------:R-:W-:Y:S03]  /*15b00*/  FMUL.FTZ R24, R2, R128 ;  /* 0x0000008002187220 */ /* 0x000fe60000410000 */
[C---:B------:R-:W-:Y:S01]  /*15b10*/  FMUL.FTZ R26, R0.reuse, R130 ;  /* 0x00000082001a7220 */ /* 0x040fe20000410000 */
[----:B------:R-:W-:Y:S01]  /*15b20*/  FMUL.FTZ R27, R0, R131 ;  /* 0x00000083001b7220 */ /* 0x000fe20000410000 */
[-C--:B------:R-:W-:Y:S03]  /*15b30*/  HMMA.16816.F32 R20, R172, R40.reuse, R20 ;  /* 0x00000028ac14723c */ /* 0x080fe60000001814 */
[----:B------:R-:W-:Y:S01]  /*15b40*/  IMAD.MOV.U32 R117, RZ, RZ, R31 ;  /* 0x000000ffff757224 */ /* 0x000fe200078e001f */
[----:B------:R-:W-:Y:S01]  /*15b50*/  MOV R116, R30 ;  /* 0x0000001e00747202 */ /* 0x000fe20000000f00 */
[----:B------:R-:W-:Y:S01]  /*15b60*/  FMUL.FTZ R29, R2, R133 ;  /* 0x00000085021d7220 */ /* 0x000fe20000410000 */
[C---:B------:R-:W-:Y:S05]  /*15b70*/  HMMA.16816.F32 R24, R176.reuse, R40, R24 ;  /* 0x00000028b018723c */ /* 0x040fea0000001818 */
[C---:B------:R-:W-:Y:S01]  /*15b80*/  FMUL.FTZ R30, R0.reuse, R134 ;  /* 0x00000086001e7220 */ /* 0x040fe20000410000 */
[----:B------:R-:W-:Y:S01]  /*15b90*/  FMUL.FTZ R31, R0, R135 ;  /* 0x00000087001f7220 */ /* 0x000fe20000410000 */
[C---:B------:R-:W-:Y:S01]  /*15ba0*/  FMUL.FTZ R32, R100.reuse, R136 ;  /* 0x0000008864207220 */ /* 0x040fe20000410000 */
[C---:B------:R-:W-:Y:S03]  /*15bb0*/  FMUL.FTZ R33, R100.reuse, R137 ;  /* 0x0000008964217220 */ /* 0x040fe60000410000 */
[C---:B------:R-:W-:Y:S01]  /*15bc0*/  FMUL.FTZ R34, R3.reuse, R138 ;  /* 0x0000008a03227220 */ /* 0x040fe20000410000 */
[C---:B------:R-:W-:Y:S01]  /*15bd0*/  FMUL.FTZ R35, R3.reuse, R139 ;  /* 0x0000008b03237220 */ /* 0x040fe20000410000 */
[-C--:B------:R-:W-:Y:S03]  /*15be0*/  HMMA.16816.F32 R28, R176, R42.reuse, R28 ;  /* 0x0000002ab01c723c */ /* 0x080fe6000000181c */
[----:B------:R-:W-:Y:S01]  /*15bf0*/  IMAD.MOV.U32 R120, RZ, RZ, R112 ;  /* 0x000000ffff787224 */ /* 0x000fe200078e0070 */
[----:B------:R-:W-:Y:S01]  /*15c00*/  MOV R121, R113 ;  /* 0x0000007100797202 */ /* 0x000fe20000000f00 */
[----:B------:R-:W-:Y:S01]  /*15c10*/  IMAD.MOV.U32 R112, RZ, RZ, R36 ;  /* 0x000000ffff707224 */ /* 0x000fe200078e0024 */
[C---:B------:R-:W-:Y:S05]  /*15c20*/  HMMA.16816.F32 R32, R172.reuse, R42, R32 ;  /* 0x0000002aac20723c */ /* 0x040fea0000001820 */
[----:B------:R-:W-:Y:S02]  /*15c30*/  IMAD.MOV.U32 R113, RZ, RZ, R37 ;  /* 0x000000ffff717224 */ /* 0x000fe400078e0025 */
[C---:B------:R-:W-:Y:S01]  /*15c40*/  FMUL.FTZ R36, R100.reuse, R140 ;  /* 0x0000008c64247220 */ /* 0x040fe20000410000 */
[----:B------:R-:W-:Y:S03]  /*15c50*/  IMAD.MOV.U32 R118, RZ, RZ, R38 ;  /* 0x000000ffff767224 */ /* 0x000fe600078e0026 */
[----:B------:R-:W-:Y:S01]  /*15c60*/  FMUL.FTZ R37, R100, R141 ;  /* 0x0000008d64257220 */ /* 0x000fe20000410000 */
[----:B------:R-:W-:Y:S02]  /*15c70*/  IMAD.MOV.U32 R133, RZ, RZ, R39 ;  /* 0x000000ffff857224 */ /* 0x000fe400078e0027 */
[C---:B------:R-:W-:Y:S01]  /*15c80*/  FMUL.FTZ R38, R3.reuse, R142 ;  /* 0x0000008e03267220 */ /* 0x040fe20000410000 */
[----:B------:R-:W-:Y:S01]  /*15c90*/  FMUL.FTZ R39, R3, R143 ;  /* 0x0000008f03277220 */ /* 0x000fe20000410000 */
[C---:B------:R-:W-:Y:S01]  /*15ca0*/  FMUL.FTZ R40, R2.reuse, R144 ;  /* 0x0000009002287220 */ /* 0x040fe20000410000 */
[----:B------:R-:W-:Y:S01]  /*15cb0*/  FMUL.FTZ R41, R2, R145 ;  /* 0x0000009102297220 */ /* 0x000fe20000410000 */
[C---:B------:R-:W-:Y:S01]  /*15cc0*/  FMUL.FTZ R42, R0.reuse, R146 ;  /* 0x00000092002a7220 */ /* 0x040fe20000410000 */
[----:B------:R-:W-:Y:S01]  /*15cd0*/  FMUL.FTZ R43, R0, R147 ;  /* 0x00000093002b7220 */ /* 0x000fe20000410000 */
[----:B------:R-:W-:Y:S01]  /*15ce0*/  IMAD.MOV.U32 R145, RZ, RZ, R115 ;  /* 0x000000ffff917224 */ /* 0x000fe200078e0073 */
[----:B------:R-:W-:Y:S01]  /*15cf0*/  MOV R137, R47 ;  /* 0x0000002f00897202 */ /* 0x000fe20000000f00 */
[-C--:B------:R-:W-:Y:S03]  /*15d00*/  HMMA.16816.F32 R36, R172, R52.reuse, R36 ;  /* 0x00000034ac24723c */ /* 0x080fe60000001824 */
[----:B------:R-:W-:Y:S02]  /*15d10*/  IMAD.MOV.U32 R138, RZ, RZ, R194 ;  /* 0x000000ffff8a7224 */ /* 0x000fe400078e00c2 */
[----:B------:R-:W-:Y:S01]  /*15d20*/  FMUL.FTZ R44, R2, R148 ;  /* 0x00000094022c7220 */ /* 0x000fe20000410000 */
[----:B------:R-:W-:Y:S01]  /*15d30*/  IMAD.MOV.U32 R194, RZ, RZ, R46 ;  /* 0x000000ffffc27224 */ /* 0x000fe200078e002e */
[C---:B------:R-:W-:Y:S04]  /*15d40*/  HMMA.16816.F32 R40, R176.reuse, R52, R40 ;  /* 0x00000034b028723c */ /* 0x040fe80000001828 */
[----:B------:R-:W-:Y:S01]  /*15d50*/  FMUL.FTZ R46, R0, R150 ;  /* 0x00000096002e7220 */ /* 0x000fe20000410000 */
[----:B------:R-:W-:Y:S01]  /*15d60*/  FMUL.FTZ R45, R2, R149 ;  /* 0x00000095022d7220 */ /* 0x000fe20000410000 */
[----:B------:R-:W-:Y:S01]  /*15d70*/  FMUL.FTZ R47, R0, R151 ;  /* 0x00000097002f7220 */ /* 0x000fe20000410000 */
[----:B------:R-:W-:Y:S01]  /*15d80*/  MOV R143, R106 ;  /* 0x0000006a008f7202 */ /* 0x000fe20000000f00 */
[----:B------:R-:W2:Y:S03]  /*15d90*/  LDC.U8 R150, c[0x0][0x388] ;  /* 0x0000e200ff967b82 */ /* 0x000ea60000000000 */
[----:B------:R-:W-:Y:S01]  /*15da0*/  LOP3.LUT R106, R61, UR32, R56, 0x96, !PT ;  /* 0x000000203d6a7c12 */ /* 0x000fe2000f8e9638 */
[----:B------:R-:W-:Y:S02]  /*15db0*/  IMAD.MOV.U32 R134, RZ, RZ, R48 ;  /* 0x000000ffff867224 */ /* 0x000fe400078e0030 */
[----:B------:R-:W-:Y:S01]  /*15dc0*/  FFMA.FTZ R56, R198, UR4, -R180 ;  /* 0x00000004c6387c23 */ /* 0x000fe200080108b4 */
[-C--:B------:R-:W-:Y:S03]  /*15dd0*/  HMMA.16816.F32 R44, R176, R54.reuse, R44 ;  /* 0x00000036b02c723c */ /* 0x080fe6000000182c */
[----:B------:R-:W-:Y:S01]  /*15de0*/  IMAD.MOV.U32 R135, RZ, RZ, R49 ;  /* 0x000000ffff877224 */ /* 0x000fe200078e0031 */
[----:B------:R-:W-:Y:S01]  /*15df0*/  MOV R131, R51 ;  /* 0x0000003300837202 */ /* 0x000fe20000000f00 */
[----:B------:R-:W-:Y:S02]  /*15e00*/  IMAD.MOV.U32 R130, RZ, RZ, R50 ;  /* 0x000000ffff827224 */ /* 0x000fe400078e0032 */
[C---:B------:R-:W-:Y:S01]  /*15e10*/  FMUL.FTZ R50, R3.reuse, R154 ;  /* 0x0000009a03327220 */ /* 0x040fe20000410000 */
[----:B------:R-:W-:Y:S03]  /*15e20*/  FMUL.FTZ R51, R3, R155 ;  /* 0x0000009b03337220 */ /* 0x000fe60000410000 */
[C---:B------:R-:W-:Y:S01]  /*15e30*/  FMUL.FTZ R48, R100.reuse, R152 ;  /* 0x0000009864307220 */ /* 0x040fe20000410000 */
[C---:B------:R-:W-:Y:S01]  /*15e40*/  FMUL.FTZ R49, R100.reuse, R153 ;  /* 0x0000009964317220 */ /* 0x040fe20000410000 */
[----:B------:R-:W-:Y:S02]  /*15e50*/  IMAD.MOV.U32 R141, RZ, RZ, R196 ;  /* 0x000000ffff8d7224 */ /* 0x000fe400078e00c4 */
[C---:B------:R-:W-:Y:S01]  /*15e60*/  FMUL.FTZ R52, R100.reuse, R160 ;  /* 0x000000a064347220 */ /* 0x040fe20000410000 */
[----:B------:R3:W-:Y:S01]  /*15e70*/  MUFU.EX2 R196, R56 ;  /* 0x0000003800c47308 */ /* 0x0007e20000000800 */
[----:B------:R-:W-:Y:S02]  /*15e80*/  IMAD.MOV.U32 R144, RZ, RZ, R114 ;  /* 0x000000ffff907224 */ /* 0x000fe400078e0072 */
[----:B------:R-:W-:Y:S01]  /*15e90*/  FMUL.FTZ R53, R100, R161 ;  /* 0x000000a164357220 */ /* 0x000fe20000410000 */
[----:B------:R-:W-:Y:S01]  /*15ea0*/  IMAD.MOV.U32 R160, RZ, RZ, R112 ;  /* 0x000000ffffa07224 */ /* 0x000fe200078e0070 */
[C---:B------:R-:W-:Y:S04]  /*15eb0*/  HMMA.16816.F32 R48, R172.reuse, R54, R48 ;  /* 0x00000036ac30723c */ /* 0x040fe80000001830 */
[----:B------:R-:W-:Y:S01]  /*15ec0*/  MOV R152, R116 ;  /* 0x0000007400987202 */ /* 0x000fe20000000f00 */
[----:B------:R-:W-:Y:S01]  /*15ed0*/  FMUL.FTZ R57, R2, R157 ;  /* 0x0000009d02397220 */ /* 0x000fe20000410000 */
[----:B------:R-:W-:Y:S01]  /*15ee0*/  LOP3.LUT R116, R63, UR14, R58, 0x96, !PT ;  /* 0x0000000e3f747c12 */ /* 0x000fe2000f8e963a */
[C---:B------:R-:W-:Y:S01]  /*15ef0*/  FMUL.FTZ R54, R3.reuse, R162 ;  /* 0x000000a203367220 */ /* 0x040fe20000410000 */
[----:B------:R-:W-:Y:S03]  /*15f00*/  FMUL.FTZ R55, R3, R163 ;  /* 0x000000a303377220 */ /* 0x000fe60000410000 */
[C---:B------:R-:W-:Y:S01]  /*15f10*/  FMUL.FTZ R58, R0.reuse, R158 ;  /* 0x0000009e003a7220 */ /* 0x040fe20000410000 */
[----:B------:R-:W-:Y:S01]  /*15f20*/  FMUL.FTZ R59, R0, R159 ;  /* 0x0000009f003b7220 */ /* 0x000fe20000410000 */
[----:B---3--:R-:W-:Y:S01]  /*15f30*/  FMUL.FTZ R56, R2, R156 ;  /* 0x0000009c02387220 */ /* 0x008fe20000410000 */
[----:B------:R-:W-:Y:S01]  /*15f40*/  IMAD.MOV.U32 R161, RZ, RZ, R113 ;  /* 0x000000ffffa17224 */ /* 0x000fe200078e0071 */
[-C--:B-1----:R-:W-:Y:S01]  /*15f50*/  HMMA.16816.F32 R52, R172, R108.reuse, R52 ;  /* 0x0000006cac34723c */ /* 0x082fe20000001834 */
[----:B------:R-:W1:Y:S02]  /*15f60*/  LDSM.16.MT88.4 R112, [R220+0xb000] ;  /* 0x00b00000dc70783b */ /* 0x000e640000004200 */
[----:B------:R-:W-:Y:S01]  /*15f70*/  IMAD.MOV.U32 R125, RZ, RZ, R66 ;  /* 0x000000ffff7d7224 */ /* 0x000fe200078e0042 */
[----:B--2---:R-:W-:Y:S01]  /*15f80*/  PRMT R150, R150, 0x7054, R150 ;  /* 0x0000705496967816 */ /* 0x004fe20000000096 */
[----:B------:R-:W-:Y:S01]  /*15f90*/  IMAD.MOV.U32 R147, RZ, RZ, R123 ;  /* 0x000000ffff937224 */ /* 0x000fe200078e007b */
[C---:B------:R-:W-:Y:S05]  /*15fa0*/  HMMA.16816.F32 R56, R176.reuse, R108, R56 ;  /* 0x0000006cb038723c */ /* 0x040fea0000001838 */
[----:B------:R-:W-:Y:S01]  /*15fb0*/  IMAD.MOV.U32 R149, RZ, RZ, R121 ;  /* 0x000000ffff957224 */ /* 0x000fe200078e0079 */
[----:B------:R-:W-:Y:S01]  /*15fc0*/  LOP3.LUT R63, R60, 0xffff, RZ, 0xc0, !PT ;  /* 0x0000ffff3c3f7812 */ /* 0x000fe200078ec0ff */
[----:B------:R-:W-:Y:S01]  /*15fd0*/  FFMA.FTZ R108, R201, UR4, -R180 ;  /* 0x00000004c96c7c23 */ /* 0x000fe200080108b4 */
[----:B------:R-:W-:Y:S03]  /*15fe0*/  IMAD.MOV.U32 R153, RZ, RZ, R117 ;  /* 0x000000ffff997224 */ /* 0x000fe600078e0075 */
[--C-:B------:R-:W-:Y:S01]  /*15ff0*/  SHF.R.U32.HI R62, RZ, 0x10, R60.reuse ;  /* 0x00000010ff3e7819 */ /* 0x100fe2000001163c */
[----:B------:R-:W-:Y:S01]  /*16000*/  IMAD.WIDE.U32 R116, R116, -0x2daee0ad, RZ ;  /* 0xd2511f5374747825 */ /* 0x000fe200078e00ff */
[----:B------:R-:W-:Y:S01]  /*16010*/  LOP3.LUT R123, R60, 0xff, RZ, 0xc0, !PT ;  /* 0x000000ff3c7b7812 */ /* 0x000fe200078ec0ff */
[----:B------:R2:W-:Y:S01]  /*16020*/  MUFU.EX2 R151, R108 ;  /* 0x0000006c00977308 */ /* 0x0005e20000000800 */
[----:B------:R-:W-:Y:S01]  /*16030*/  SHF.R.U32.HI R121, RZ, 0x18, R60 ;  /* 0x00000018ff797819 */ /* 0x000fe2000001163c */
[----:B------:R-:W-:Y:S01]  /*16040*/  FFMA.FTZ R61, R197, UR4, -R180 ;  /* 0x00000004c53d7c23 */ /* 0x000fe200080108b4 */
[----:B------:R-:W-:Y:S01]  /*16050*/  FFMA.FTZ R60, R199, UR4, -R181 ;  /* 0x00000004c73c7c23 */ /* 0x000fe200080108b5 */
[----:B------:R-:W-:Y:S01]  /*16060*/  IMAD.MOV.U32 R142, RZ, RZ, R105 ;  /* 0x000000ffff8e7224 */ /* 0x000fe200078e0069 */
[----:B------:R-:W-:Y:S01]  /*16070*/  LOP3.LUT R105, R117, UR32, R64, 0x96, !PT ;  /* 0x0000002075697c12 */ /* 0x000fe2000f8e9640 */
[----:B------:R-:W-:Y:S01]  /*16080*/  FFMA.FTZ R64, R200, UR4, -R181 ;  /* 0x00000004c8407c23 */ /* 0x000fe200080108b5 */
[----:B------:R-:W-:Y:S03]  /*16090*/  IMAD.MOV.U32 R139, RZ, RZ, R118 ;  /* 0x000000ffff8b7224 */ /* 0x000fe600078e0076 */
[----:B------:R3:W-:Y:S01]  /*160a0*/  MUFU.EX2 R136, R60 ;  /* 0x0000003c00887308 */ /* 0x0007e20000000800 */
[----:B------:R-:W-:Y:S01]  /*160b0*/  LOP3.LUT R118, R116, 0xffff, RZ, 0xc0, !PT ;  /* 0x0000ffff74767812 */ /* 0x000fe200078ec0ff */
[----:B------:R-:W-:Y:S01]  /*160c0*/  FMUL.FTZ R65, R100, R165 ;  /* 0x000000a564417220 */ /* 0x000fe20000410000 */
[----:B------:R-:W-:Y:S01]  /*160d0*/  SHF.R.U32.HI R117, RZ, 0x8, R63 ;  /* 0x00000008ff757819 */ /* 0x000fe2000001163f */
[----:B------:R-:W-:Y:S01]  /*160e0*/  FMUL.FTZ R63, R0, R171 ;  /* 0x000000ab003f7220 */ /* 0x000fe20000410000 */
[----:B------:R-:W-:Y:S01]  /*160f0*/  LOP3.LUT R109, R62, 0xff, RZ, 0xc0, !PT ;  /* 0x000000ff3e6d7812 */ /* 0x000fe200078ec0ff */
[----:B------:R-:W-:Y:S01]  /*16100*/  FMUL.FTZ R62, R0, R170 ;  /* 0x000000aa003e7220 */ /* 0x000fe20000410000 */
[C---:B------:R-:W-:Y:S03]  /*16110*/  FMUL.FTZ R66, R3.reuse, R166 ;  /* 0x000000a603427220 */ /* 0x040fe60000410000 */
[----:B------:R4:W5:Y:S01]  /*16120*/  MUFU.EX2 R188, R61 ;  /* 0x0000003d00bc7308 */ /* 0x0009620000000800 */
[----:B--2---:R-:W-:Y:S01]  /*16130*/  FFMA.FTZ R108, R202, UR4, -R180 ;  /* 0x00000004ca6c7c23 */ /* 0x004fe200080108b4 */
[C---:B------:R-:W-:Y:S01]  /*16140*/  FMUL.FTZ R67, R3.reuse, R167 ;  /* 0x000000a703437220 */ /* 0x040fe20000410000 */
[C---:B------:R-:W-:Y:S01]  /*16150*/  FMUL.FTZ R68, R100.reuse, R68 ;  /* 0x0000004464447220 */ /* 0x040fe20000410000 */
[----:B------:R-:W-:Y:S01]  /*16160*/  FMUL.FTZ R69, R100, R69 ;  /* 0x0000004564457220 */ /* 0x000fe20000410000 */
[C---:B------:R-:W-:Y:S01]  /*16170*/  FMUL.FTZ R70, R3.reuse, R70 ;  /* 0x0000004603467220 */ /* 0x040fe20000410000 */
[----:B------:R-:W-:Y:S01]  /*16180*/  FMUL.FTZ R71, R3, R71 ;  /* 0x0000004703477220 */ /* 0x000fe20000410000 */
[C---:B------:R-:W-:Y:S03]  /*16190*/  FMUL.FTZ R72, R2.reuse, R72 ;  /* 0x0000004802487220 */ /* 0x040fe60000410000 */
[----:B------:R2:W5:Y:S01]  /*161a0*/  MUFU.EX2 R200, R64 ;  /* 0x0000004000c87308 */ /* 0x0005620000000800 */
[C---:B---3--:R-:W-:Y:S01]  /*161b0*/  FMUL.FTZ R60, R2.reuse, R168 ;  /* 0x000000a8023c7220 */ /* 0x048fe20000410000 */
[----:B------:R-:W-:Y:S01]  /*161c0*/  FMUL.FTZ R73, R2, R73 ;  /* 0x0000004902497220 */ /* 0x000fe20000410000 */
[C---:B------:R-:W-:Y:S01]  /*161d0*/  FMUL.FTZ R74, R0.reuse, R74 ;  /* 0x0000004a004a7220 */ /* 0x040fe20000410000 */
[----:B------:R-:W-:Y:S01]  /*161e0*/  FMUL.FTZ R75, R0, R75 ;  /* 0x0000004b004b7220 */ /* 0x000fe20000410000 */
[----:B------:R-:W-:Y:S01]  /*161f0*/  PRMT R123, R123, 0x5410, R117 ;  /* 0x000054107b7b7816 */ /* 0x000fe20000000075 */
[----:B------:R-:W-:Y:S01]  /*16200*/  IMAD.MOV.U32 R146, RZ, RZ, R122 ;  /* 0x000000ffff927224 */ /* 0x000fe200078e007a */
[----:B------:R-:W-:Y:S03]  /*16210*/  PRMT R121, R109, 0x5410, R121 ;  /* 0x000054106d797816 */ /* 0x000fe60000000079 */
[----:B------:R3:W5:Y:S01]  /*16220*/  MUFU.EX2 R159, R108 ;  /* 0x0000006c009f7308 */ /* 0x0007620000000800 */
[C---:B----4-:R-:W-:Y:S01]  /*16230*/  FMUL.FTZ R61, R2.reuse, R169 ;  /* 0x000000a9023d7220 */ /* 0x050fe20000410000 */
[----:B------:R-:W-:Y:S01]  /*16240*/  SHF.R.U32.HI R119, RZ, 0x18, R116 ;  /* 0x00000018ff777819 */ /* 0x000fe20000011674 */
[----:B------:R-:W-:Y:S01]  /*16250*/  FMUL.FTZ R92, R2, R92 ;  /* 0x0000005c025c7220 */ /* 0x000fe20000410000 */
[----:B------:R-:W-:Y:S01]  /*16260*/  LOP3.LUT R109, R106, 0xffff, RZ, 0xc0, !PT ;  /* 0x0000ffff6a6d7812 */ /* 0x000fe200078ec0ff */
[----:B------:R-:W-:Y:S01]  /*16270*/  FMUL.FTZ R93, R2, R93 ;  /* 0x0000005d025d7220 */ /* 0x000fe20000410000 */
[----:B------:R-:W-:Y:S01]  /*16280*/  SHF.R.U32.HI R117, RZ, 0x18, R106 ;  /* 0x00000018ff757819 */ /* 0x000fe2000001166a */
[----:B------:R-:W-:Y:S01]  /*16290*/  FMUL.FTZ R94, R0, R94 ;  /* 0x0000005e005e7220 */ /* 0x000fe20000410000 */
[-C--:B------:R-:W-:Y:S03]  /*162a0*/  HMMA.16816.F32 R60, R176, R110.reuse, R60 ;  /* 0x0000006eb03c723c */ /* 0x080fe6000000183c */
[----:B--2---:R-:W-:Y:S01]  /*162b0*/  FMUL.FTZ R64, R100, R164 ;  /* 0x000000a464407220 */ /* 0x004fe20000410000 */
[----:B------:R-:W-:Y:S01]  /*162c0*/  SHF.R.U32.HI R109, RZ, 0x8, R109 ;  /* 0x00000008ff6d7819 */ /* 0x000fe2000001166d */
[----:B------:R-:W-:Y:S01]  /*162d0*/  FMUL.FTZ R95, R0, R95 ;  /* 0x0000005f005f7220 */ /* 0x000fe20000410000 */
[----:B------:R-:W-:Y:S01]  /*162e0*/  MOV R148, R120 ;  /* 0x0000007800947202 */ /* 0x000fe20000000f00 */
[----:B------:R-:W-:Y:S01]  /*162f0*/  FMUL.FTZ R96, R100, R96 ;  /* 0x0000006064607220 */ /* 0x000fe20000410000 */
[----:B------:R-:W-:Y:S02]  /*16300*/  SHF.R.U32.HI R120, RZ, 0x10, R116 ;  /* 0x00000010ff787819 */ /* 0x000fe40000011674 */
[C---:B------:R-:W-:Y:S04]  /*16310*/  HMMA.16816.F32 R64, R172.reuse, R110, R64 ;  /* 0x0000006eac40723c */ /* 0x040fe80000001840 */
[--C-:B---3--:R-:W-:Y:S01]  /*16320*/  FFMA.FTZ R108, R203, UR4, -R181.reuse ;  /* 0x00000004cb6c7c23 */ /* 0x108fe200080108b5 */
[----:B------:R-:W-:Y:S01]  /*16330*/  LOP3.LUT R122, R116, 0xff, RZ, 0xc0, !PT ;  /* 0x000000ff747a7812 */ /* 0x000fe200078ec0ff */
[-C--:B-1----:R-:W-:Y:S02]  /*16340*/  HMMA.16816.F32 R68, R172, R112.reuse, R68 ;  /* 0x00000070ac44723c */ /* 0x082fe40000001844 */
[----:B------:R1:W-:Y:S03]  /*16350*/  MUFU.EX2 R154, R108 ;  /* 0x0000006c009a7308 */ /* 0x0003e60000000800 */
[----:B------:R-:W-:Y:S01]  /*16360*/  LOP3.LUT R110, R106, 0xff, RZ, 0xc0, !PT ;  /* 0x000000ff6a6e7812 */ /* 0x000fe200078ec0ff */
[C---:B------:R-:W-:Y:S05]  /*16370*/  HMMA.16816.F32 R72, R176.reuse, R112, R72 ;  /* 0x00000070b048723c */ /* 0x040fea0000001848 */
[----:B------:R-:W-:Y:S01]  /*16380*/  SHF.R.U32.HI R116, RZ, 0x8, R118 ;  /* 0x00000008ff747819 */ /* 0x000fe20000011676 */
[----:B------:R-:W-:Y:S01]  /*16390*/  IMAD.MOV.U32 R140, RZ, RZ, R190 ;  /* 0x000000ffff8c7224 */ /* 0x000fe200078e00be */
[----:B------:R-:W-:Y:S01]  /*163a0*/  SHF.R.U32.HI R112, RZ, 0x10, R106 ;  /* 0x00000010ff707819 */ /* 0x000fe2000001166a */
[----:B------:R-:W-:Y:S03]  /*163b0*/  FFMA.FTZ R106, R205, UR4, -R182 ;  /* 0x00000004cd6a7c23 */ /* 0x000fe600080108b6 */
[----:B------:R-:W-:Y:S01]  /*163c0*/  LOP3.LUT R111, R120, 0xff, RZ, 0xc0, !PT ;  /* 0x000000ff786f7812 */ /* 0x000fe200078ec0ff */
[----:B------:R2:W3:Y:S01]  /*163d0*/  MUFU.EX2 R162, R106 ;  /* 0x0000006a00a27308 */ /* 0x0004e20000000800 */
[----:B-1----:R-:W-:Y:S01]  /*163e0*/  FFMA.FTZ R108, R206, UR4, -R181 ;  /* 0x00000004ce6c7c23 */ /* 0x002fe200080108b5 */
[----:B------:R-:W-:Y:S01]  /*163f0*/  PRMT R124, R122, 0x5410, R116 ;  /* 0x000054107a7c7816 */ /* 0x000fe20000000074 */
[C---:B------:R-:W-:Y:S01]  /*16400*/  FMUL.FTZ R76, R2.reuse, R76 ;  /* 0x0000004c024c7220 */ /* 0x040fe20000410000 */
[----:B------:R-:W-:Y:S01]  /*16410*/  PRMT R129, R111, 0x5410, R119 ;  /* 0x000054106f817816 */ /* 0x000fe20000000077 */
[----:B------:R-:W-:Y:S01]  /*16420*/  FMUL.FTZ R77, R2, R77 ;  /* 0x0000004d024d7220 */ /* 0x000fe20000410000 */
[----:B------:R-:W-:Y:S01]  /*16430*/  PRMT R122, R110, 0x5410, R109 ;  /* 0x000054106e7a7816 */ /* 0x000fe2000000006d */
[C---:B------:R-:W-:Y:S03]  /*16440*/  FMUL.FTZ R78, R0.reuse, R78 ;  /* 0x0000004e004e7220 */ /* 0x040fe60000410000 */
[----:B------:R1:W4:Y:S01]  /*16450*/  MUFU.EX2 R158, R108 ;  /* 0x0000006c009e7308 */ /* 0x0003220000000800 */
[C---:B------:R-:W-:Y:S01]  /*16460*/  LOP3.LUT R113, R105.reuse, 0xffff, RZ, 0xc0, !PT ;  /* 0x0000ffff69717812 */ /* 0x040fe200078ec0ff */
[----:B------:R-:W-:Y:S01]  /*16470*/  FMUL.FTZ R79, R0, R79 ;  /* 0x0000004f004f7220 */ /* 0x000fe20000410000 */
[----:B------:R-:W-:Y:S01]  /*16480*/  LOP3.LUT R112, R112, 0xff, RZ, 0xc0, !PT ;  /* 0x000000ff70707812 */ /* 0x000fe200078ec0ff */
[C---:B------:R-:W-:Y:S01]  /*16490*/  FMUL.FTZ R80, R100.reuse, R80 ;  /* 0x0000005064507220 */ /* 0x040fe20000410000 */
[----:B------:R-:W-:Y:S01]  /*164a0*/  LOP3.LUT R116, R105, 0xff, RZ, 0xc0, !PT ;  /* 0x000000ff69747812 */ /* 0x000fe200078ec0ff */
[----:B------:R-:W-:Y:S01]  /*164b0*/  FMUL.FTZ R81, R100, R81 ;  /* 0x0000005164517220 */ /* 0x000fe20000410000 */
[----:B------:R-:W-:Y:S01]  /*164c0*/  PRMT R120, R112, 0x5410, R117 ;  /* 0x0000541070787816 */ /* 0x000fe20000000075 */
[C---:B------:R-:W-:Y:S01]  /*164d0*/  FMUL.FTZ R82, R3.reuse, R82 ;  /* 0x0000005203527220 */ /* 0x040fe20000410000 */
[-C--:B------:R-:W-:Y:S03]  /*164e0*/  HMMA.16816.F32 R76, R176, R114.reuse, R76 ;  /* 0x00000072b04c723c */ /* 0x080fe6000000184c */
[--C-:B--2---:R-:W-:Y:S01]  /*164f0*/  FFMA.FTZ R106, R204, UR4, -R182.reuse ;  /* 0x00000004cc6a7c23 */ /* 0x104fe200080108b6 */
[----:B------:R-:W-:Y:S01]  /*16500*/  SHF.R.U32.HI R113, RZ, 0x8, R113 ;  /* 0x00000008ff717819 */ /* 0x000fe20000011671 */
[----:B------:R-:W-:Y:S01]  /*16510*/  FMUL.FTZ R83, R3, R83 ;  /* 0x0000005303537220 */ /* 0x000fe20000410000 */
[----:B------:R-:W-:Y:S01]  /*16520*/  SHF.R.U32.HI R112, RZ, 0x10, R105 ;  /* 0x00000010ff707819 */ /* 0x000fe20000011669 */
[----:B------:R2:W4:Y:S01]  /*16530*/  MUFU.EX2 R166, R106 ;  /* 0x0000006a00a67308 */ /* 0x0005220000000800 */
[----:B-1----:R-:W1:Y:S03]  /*16540*/  LDSM.16.MT88.4 R108, [R222+0xb000] ;  /* 0x00b00000de6c783b */ /* 0x002e660000004200 */
[----:B------:R-:W-:Y:S01]  /*16550*/  PRMT R128, R116, 0x5410, R113 ;  /* 0x0000541074807816 */ /* 0x000fe20000000071 */
[C---:B------:R-:W-:Y:S04]  /*16560*/  HMMA.16816.F32 R80, R172.reuse, R114, R80 ;  /* 0x00000072ac50723c */ /* 0x040fe80000001850 */
[----:B------:R-:W-:Y:S01]  /*16570*/  LOP3.LUT R113, R112, 0xff, RZ, 0xc0, !PT ;  /* 0x000000ff70717812 */ /* 0x000fe200078ec0ff */
[----:B------:R-:W-:Y:S01]  /*16580*/  FFMA.FTZ R112, R208, UR4, -R183 ;  /* 0x00000004d0707c23 */ /* 0x000fe200080108b7 */
[--C-:B------:R-:W-:Y:S01]  /*16590*/  FFMA.FTZ R116, R209, UR4, -R182.reuse ;  /* 0x00000004d1747c23 */ /* 0x100fe200080108b6 */
[----:B------:R-:W-:Y:S01]  /*165a0*/  SHF.R.U32.HI R117, RZ, 0x18, R105 ;  /* 0x00000018ff757819 */ /* 0x000fe20000011669 */
[C---:B------:R-:W-:Y:S01]  /*165b0*/  FMUL.FTZ R84, R100.reuse, R84 ;  /* 0x0000005464547220 */ /* 0x040fe20000410000 */
[----:B------:R3:W4:Y:S02]  /*165c0*/  MUFU.EX2 R198, R112 ;  /* 0x0000007000c67308 */ /* 0x0007240000000800 */
[----:B------:R-:W-:Y:S01]  /*165d0*/  FMUL.FTZ R85, R100, R85 ;  /* 0x0000005564557220 */ /* 0x000fe20000410000 */
[----:B--2---:R-:W-:Y:S01]  /*165e0*/  FFMA.FTZ R106, R207, UR4, -R183 ;  /* 0x00000004cf6a7c23 */ /* 0x004fe200080108b7 */
[C---:B------:R-:W-:Y:S01]  /*165f0*/  FMUL.FTZ R86, R3.reuse, R86 ;  /* 0x0000005603567220 */ /* 0x040fe20000410000 */
[----:B------:R-:W-:Y:S01]  /*16600*/  FMUL.FTZ R87, R3, R87 ;  /* 0x0000005703577220 */ /* 0x000fe20000410000 */
[--C-:B------:R-:W-:Y:S01]  /*16610*/  HSET2.LE.AND R105, R123, R150.reuse, PT ;  /* 0x000000967b697233 */ /* 0x100fe20003803000 */
[----:B------:R-:W-:Y:S03]  /*16620*/  FMUL.FTZ R88, R2, R88 ;  /* 0x0000005802587220 */ /* 0x000fe60000410000 */
[----:B------:R2:W-:Y:S01]  /*16630*/  MUFU.EX2 R190, R106 ;  /* 0x0000006a00be7308 */ /* 0x0005e20000000800 */
[----:B-----5:R-:W-:Y:S01]  /*16640*/  F2FP.F16.F32.PACK_AB R114, R188, R196 ;  /* 0x000000c4bc72723e */ /* 0x020fe200000000ff */
[----:B------:R-:W-:Y:S01]  /*16650*/  FMUL.FTZ R89, R2, R89 ;  /* 0x0000005902597220 */ /* 0x000fe20000410000 */
[C---:B------:R-:W-:Y:S01]  /*16660*/  FMUL.FTZ R90, R0.reuse, R90 ;  /* 0x0000005a005a7220 */ /* 0x040fe20000410000 */
[----:B------:R-:W-:Y:S01]  /*16670*/  FMUL.FTZ R91, R0, R91 ;  /* 0x0000005b005b7220 */ /* 0x000fe20000410000 */
[----:B------:R-:W-:Y:S01]  /*16680*/  LOP3.LUT R114, R105, R114, RZ, 0xc0, !PT ;  /* 0x0000007269727212 */ /* 0x000fe200078ec0ff */
[----:B------:R-:W-:Y:S01]  /*16690*/  FFMA.FTZ R105, R210, UR4, -R182 ;  /* 0x00000004d2697c23 */ /* 0x000fe200080108b6 */
[----:B------:R-:W-:Y:S03]  /*166a0*/  F2FP.F16.F32.PACK_AB R115, R200, R136 ;  /* 0x00000088c873723e */ /* 0x000fe600000000ff */
[----:B------:R5:W-:Y:S01]  /*166b0*/  MUFU.EX2 R155, R116 ;  /* 0x00000074009b7308 */ /* 0x000be20000000800 */
[--C-:B---3--:R-:W-:Y:S01]  /*166c0*/  HSET2.LE.AND R112, R122, R150.reuse, PT ;  /* 0x000000967a707233 */ /* 0x108fe20003803000 */
[----:B------:R-:W-:Y:S01]  /*166d0*/  FMUL.FTZ R97, R100, R97 ;  /* 0x0000006164617220 */ /* 0x000fe20000410000 */
[C---:B------:R-:W-:Y:S01]  /*166e0*/  FMUL.FTZ R98, R3.reuse, R98 ;  /* 0x0000006203627220 */ /* 0x040fe20000410000 */
[----:B------:R-:W-:Y:S01]  /*166f0*/  FMUL.FTZ R99, R3, R99 ;  /* 0x0000006303637220 */ /* 0x000fe20000410000 */
[----:B------:R-:W-:Y:S01]  /*16700*/  IMAD.MOV.U32 R160, RZ, RZ, R148 ;  /* 0x000000ffffa07224 */ /* 0x000fe200078e0094 */
[----:B------:R-:W-:Y:S01]  /*16710*/  MOV R156, R193 ;  /* 0x000000c1009c7202 */ /* 0x000fe20000000f00 */
[----:B------:R-:W-:Y:S03]  /*16720*/  IMAD.MOV.U32 R148, RZ, RZ, R127 ;  /* 0x000000ffff947224 */ /* 0x000fe600078e007f */
[----:B------:R3:W4:Y:S01]  /*16730*/  MUFU.EX2 R157, R105 ;  /* 0x00000069009d7308 */ /* 0x0007220000000800 */
[----:B--2---:R-:W-:Y:S01]  /*16740*/  HSET2.LE.AND R106, R121, R150, PT ;  /* 0x00000096796a7233 */ /* 0x004fe20003803000 */
[----:B------:R-:W-:Y:S01]  /*16750*/  IMAD.MOV.U32 R171, RZ, RZ, R139 ;  /* 0x000000ffffab7224 */ /* 0x000fe200078e008b */
[-C--:B-1----:R-:W-:Y:S01]  /*16760*/  HMMA.16816.F32 R84, R172, R108.reuse, R84 ;  /* 0x0000006cac54723c */ /* 0x082fe20000001854 */
[----:B------:R-:W1:Y:S02]  /*16770*/  LDC.U8 R150, c[0x0][0x388] ;  /* 0x0000e200ff967b82 */ /* 0x000e640000000000 */
[----:B------:R-:W-:Y:S01]  /*16780*/  PRMT R121, R113, 0x5410, R117 ;  /* 0x0000541071797816 */ /* 0x000fe20000000075 */
[----:B------:R-:W-:Y:S01]  /*16790*/  IMAD.MOV.U32 R163, RZ, RZ, R153 ;  /* 0x000000ffffa37224 */ /* 0x000fe200078e0099 */
[----:B------:R-:W-:Y:S01]  /*167a0*/  LOP3.LUT R115, R106, R115, RZ, 0xc0, !PT ;  /* 0x000000736a737212 */ /* 0x000fe200078ec0ff */
[C---:B------:R-:W-:Y:S01]  /*167b0*/  HMMA.16816.F32 R88, R176.reuse, R108, R88 ;  /* 0x0000006cb058723c */ /* 0x040fe20000001858 */
[----:B-----5:R-:W2:Y:S04]  /*167c0*/  LDSM.16.MT88.4 R116, [R220+0x9400] ;  /* 0x00940000dc74783b */ /* 0x020ea80000004200 */
[--C-:B------:R-:W-:Y:S01]  /*167d0*/  FFMA.FTZ R106, R211, UR4, -R183.reuse ;  /* 0x00000004d36a7c23 */ /* 0x100fe200080108b7 */
[-C--:B------:R-:W-:Y:S01]  /*167e0*/  HMMA.16816.F32 R92, R176, R110.reuse, R92 ;  /* 0x0000006eb05c723c */ /* 0x080fe2000000185c */
[----:B------:R-:W-:Y:S02]  /*167f0*/  IMAD.U32 R109, RZ, RZ, UR37 ;  /* 0x00000025ff6d7e24 */ /* 0x000fe4000f8e00ff */
[----:B------:R5:W-:Y:S02]  /*16800*/  MUFU.EX2 R165, R106 ;  /* 0x0000006a00a57308 */ /* 0x000be40000000800 */
[----:B------:R-:W-:Y:S01]  /*16810*/  FFMA.FTZ R108, R216, UR4, -R183 ;  /* 0x00000004d86c7c23 */ /* 0x000fe200080108b7 */
[----:B------:R-:W-:Y:S07]  /*16820*/  HMMA.16816.F32 R96, R172, R110, R96 ;  /* 0x0000006eac60723c */ /* 0x000fee0000001860 */
[----:B------:R-:W2:Y:S01]  /*16830*/  MUFU.EX2 R164, R108 ;  /* 0x0000006c00a47308 */ /* 0x000ea20000000800 */
[----:B---3--:R-:W-:Y:S03]  /*16840*/  F2FP.F16.F32.PACK_AB R105, R159, R151 ;  /* 0x000000979f69723e */ /* 0x008fe600000000ff */
[----:B------:R-:W-:Y:S01]  /*16850*/  IMAD.MOV.U32 R153, RZ, RZ, R147 ;  /* 0x000000ffff997224 */ /* 0x000fe200078e0093 */
[----:B-1----:R-:W-:Y:S02]  /*16860*/  PRMT R177, R150, 0x7054, R150 ;  /* 0x0000705496b17816 */ /* 0x002fe40000000096 */
[----:B------:R-:W-:Y:S01]  /*16870*/  MOV R176, R162 ;  /* 0x000000a200b07202 */ /* 0x000fe20000000f00 */
[----:B------:R-:W-:Y:S01]  /*16880*/  IMAD.MOV.U32 R162, RZ, RZ, R152 ;  /* 0x000000ffffa27224 */ /* 0x000fe200078e0098 */
[----:B------:R-:W-:Y:S01]  /*16890*/  LOP3.LUT R109, R161, UR31, R109, 0x96, !PT ;  /* 0x0000001fa16d7c12 */ /* 0x000fe2000f8e966d */
[----:B------:R-:W-:Y:S01]  /*168a0*/  IMAD.MOV.U32 R152, RZ, RZ, R146 ;  /* 0x000000ffff987224 */ /* 0x000fe200078e0092 */
[----:B------:R-:W-:Y:S01]  /*168b0*/  LOP3.LUT R112, R112, R105, RZ, 0xc0, !PT ;  /* 0x0000006970707212 */ /* 0x000fe200078ec0ff */
[----:B------:R-:W-:Y:S01]  /*168c0*/  IMAD.MOV.U32 R147, RZ, RZ, R126 ;  /* 0x000000ffff937224 */ /* 0x000fe200078e007e */
[--C-:B-----5:R-:W-:Y:S01]  /*168d0*/  HSET2.LE.AND R106, R124, R177.reuse, PT ;  /* 0x000000b17c6a7233 */ /* 0x120fe20003803000 */
[----:B------:R-:W-:Y:S01]  /*168e0*/  IMAD.MOV.U32 R146, RZ, RZ, R125 ;  /* 0x000000ffff927224 */ /* 0x000fe200078e007d */
[----:B------:R-:W-:Y:S01]  /*168f0*/  MOV R161, R149 ;  /* 0x0000009500a17202 */ /* 0x000fe20000000f00 */
[----:B------:R-:W1:Y:S01]  /*16900*/  LDSM.16.MT88.4 R124, [R222+0x9400] ;  /* 0x00940000de7c783b */ /* 0x000e620000004200 */
[--C-:B------:R-:W-:Y:S01]  /*16910*/  HSET2.LE.AND R105, R120, R177.reuse, PT ;  /* 0x000000b178697233 */ /* 0x100fe20003803000 */
[----:B------:R-:W-:Y:S01]  /*16920*/  IMAD.MOV.U32 R150, RZ, RZ, R133 ;  /* 0x000000ffff967224 */ /* 0x000fe200078e0085 */
[----:B----4-:R-:W-:Y:S01]  /*16930*/  F2FP.F16.F32.PACK_AB R113, R158, R154 ;  /* 0x0000009a9e71723e */ /* 0x010fe200000000ff */
[----:B------:R-:W-:Y:S01]  /*16940*/  IMAD.MOV.U32 R163, RZ, RZ, R161 ;  /* 0x000000ffffa37224 */ /* 0x000fe200078e00a1 */
[----:B------:R-:W-:Y:S01]  /*16950*/  F2FP.F16.F32.PACK_AB R122, R166, R176 ;  /* 0x000000b0a67a723e */ /* 0x000fe200000000ff */
[----:B------:R-:W-:Y:S01]  /*16960*/  IMAD.MOV.U32 R174, RZ, RZ, R196 ;  /* 0x000000ffffae7224 */ /* 0x000fe200078e00c4 */
[----:B------:R-:W-:Y:S01]  /*16970*/  MOV R149, R132 ;  /* 0x0000008400957202 */ /* 0x000fe20000000f00 */
[----:B------:R-:W-:Y:S01]  /*16980*/  IMAD.WIDE.U32 R132, R109, -0x326172a9, RZ ;  /* 0xcd9e8d576d847825 */ /* 0x000fe200078e00ff */
[----:B------:R-:W-:Y:S01]  /*16990*/  MOV R173, R198 ;  /* 0x000000c600ad7202 */ /* 0x000fe20000000f00 */
[----:B------:R-:W-:Y:S01]  /*169a0*/  UMOV UR31, UR5 ;  /* 0x00000005001f7c82 */ /* 0x000fe20008000000 */
[----:B------:R-:W-:Y:S01]  /*169b0*/  LOP3.LUT R113, R105, R113, RZ, 0xc0, !PT ;  /* 0x0000007169717212 */ /* 0x000fe200078ec0ff */
[----:B------:R-:W-:Y:S01]  /*169c0*/  IMAD.MOV.U32 R172, RZ, RZ, R194 ;  /* 0x000000ffffac7224 */ /* 0x000fe200078e00c2 */
[----:B------:R-:W-:Y:S01]  /*169d0*/  MOV R161, R153 ;  /* 0x0000009900a17202 */ /* 0x000fe20000000f00 */
[----:B------:R-:W-:Y:S01]  /*169e0*/  IMAD.MOV.U32 R153, RZ, RZ, R150 ;  /* 0x000000ffff997224 */ /* 0x000fe200078e0096 */
[----:B------:R-:W-:Y:S01]  /*169f0*/  LOP3.LUT R122, R106, R122, RZ, 0xc0, !PT ;  /* 0x0000007a6a7a7212 */ /* 0x000fe200078ec0ff */
[----:B------:R-:W-:Y:S01]  /*16a00*/  IMAD.MOV.U32 R150, RZ, RZ, R148 ;  /* 0x000000ffff967224 */ /* 0x000fe200078e0094 */
[--C-:B------:R-:W-:Y:S01]  /*16a10*/  HSET2.LE.AND R123, R129, R177.reuse, PT ;  /* 0x000000b1817b7233 */ /* 0x100fe20003803000 */
[-C--:B--2---:R-:W-:Y:S05]  /*16a20*/  HMMA.16816.F32 R4, R112, R116.reuse, R4 ;  /* 0x000000747004723c */ /* 0x084fea0000001804 */
[--C-:B------:R-:W-:Y:S01]  /*16a30*/  HSET2.LE.AND R120, R128, R177.reuse, PT ;  /* 0x000000b180787233 */ /* 0x100fe20003803000 */
[----:B------:R-:W-:Y:S01]  /*16a40*/  IMAD.MOV.U32 R148, RZ, RZ, R146 ;  /* 0x000000ffff947224 */ /* 0x000fe200078e0092 */
[--C-:B------:R-:W-:Y:S01]  /*16a50*/  HSET2.LE.AND R121, R121, R177.reuse, PT ;  /* 0x000000b179797233 */ /* 0x100fe20003803000 */
[----:B------:R-:W-:Y:S03]  /*16a60*/  IMAD.MOV.U32 R146, RZ, RZ, R144 ;  /* 0x000000ffff927224 */ /* 0x000fe600078e0090 */
[----:B------:R-:W-:Y:S01]  /*16a70*/  F2FP.F16.F32.PACK_AB R106, R157, R155 ;  /* 0x0000009b9d6a723e */ /* 0x000fe200000000ff */
[----:B------:R-:W-:Y:S01]  /*16a80*/  IMAD.MOV.U32 R144, RZ, RZ, R142 ;  /* 0x000000ffff907224 */ /* 0x000fe200078e008e */
[----:B------:R-:W-:Y:S01]  /*16a90*/  F2FP.F16.F32.PACK_AB R108, R164, R165 ;  /* 0x000000a5a46c723e */ /* 0x000fe200000000ff */
[----:B------:R-:W-:Y:S01]  /*16aa0*/  IMAD.MOV.U32 R142, RZ, RZ, R140 ;  /* 0x000000ffff8e7224 */ /* 0x000fe200078e008c */
[----:B------:R-:W-:Y:S01]  /*16ab0*/  F2FP.F16.F32.PACK_AB R105, R173, R190 ;  /* 0x000000bead69723e */ /* 0x000fe200000000ff */
[----:B------:R-:W-:Y:S01]  /*16ac0*/  IMAD.MOV.U32 R140, RZ, RZ, R130 ;  /* 0x000000ffff8c7224 */ /* 0x000fe200078e0082 */
[----:B------:R-:W-:Y:S01]  /*16ad0*/  LOP3.LUT R109, R133, UR22, R162, 0x96, !PT ;  /* 0x00000016856d7c12 */ /* 0x000fe2000f8e96a2 */
[----:B------:R-:W-:Y:S01]  /*16ae0*/  IMAD.MOV.U32 R162, RZ, RZ, R160 ;  /* 0x000000ffffa27224 */ /* 0x000fe200078e00a0 */
[----:B------:R-:W-:Y:S01]  /*16af0*/  LOP3.LUT R123, R123, R105, RZ, 0xc0, !PT ;  /* 0x000000697b7b7212 */ /* 0x000fe200078ec0ff */
[----:B------:R-:W-:Y:S01]  /*16b00*/  IMAD.MOV.U32 R160, RZ, RZ, R152 ;  /* 0x000000ffffa07224 */ /* 0x000fe200078e0098 */
[----:B------:R-:W-:Y:S01]  /*16b10*/  LOP3.LUT R120, R120, R106, RZ, 0xc0, !PT ;  /* 0x0000006a78787212 */ /* 0x000fe200078ec0ff */
[----:B------:R-:W-:Y:S01]  /*16b20*/  IMAD.MOV.U32 R152, RZ, RZ, R149 ;  /* 0x000000ffff987224 */ /* 0x000fe200078e0095 */
[----:B------:R-:W-:Y:S01]  /*16b30*/  LOP3.LUT R121, R121, R108, RZ, 0xc0, !PT ;  /* 0x0000006c79797212 */ /* 0x000fe200078ec0ff */
[----:B------:R-:W-:Y:S01]  /*16b40*/  IMAD.WIDE.U32 R108, R109, -0x2daee0ad, RZ ;  /* 0xd2511f536d6c7825 */ /* 0x000fe200078e00ff */
[----:B------:R-:W-:Y:S02]  /*16b50*/  LOP3.LUT R130, R185, UR20, R132, 0x96, !PT ;  /* 0x00000014b9827c12 */ /* 0x000fe4000f8e9684 */
[----:B------:R-:W-:Y:S01]  /*16b60*/  MOV R149, R147 ;  /* 0x0000009300957202 */ /* 0x000fe20000000f00 */
[----:B------:R-:W-:Y:S01]  /*16b70*/  IMAD.MOV.U32 R147, RZ, RZ, R145 ;  /* 0x000000ffff937224 */ /* 0x000fe200078e0091 */
[----:B------:R-:W-:Y:S01]  /*16b80*/  MOV R145, R143 ;  /* 0x0000008f00917202 */ /* 0x000fe20000000f00 */
[C---:B------:R-:W-:Y:S04]  /*16b90*/  HMMA.16816.F32 R8, R120.reuse, R116, R8 ;  /* 0x000000747808723c */ /* 0x040fe80000001808 */
[----:B------:R-:W-:Y:S01]  /*16ba0*/  LOP3.LUT R105, R133, UR22, R162, 0x96, !PT ;  /* 0x0000001685697c12 */ /* 0x000fe2000f8e96a2 */
[----:B------:R-:W-:Y:S01]  /*16bb0*/  IMAD.MOV.U32 R143, RZ, RZ, R141 ;  /* 0x000000ffff8f7224 */ /* 0x000fe200078e008d */
[-C--:B------:R-:W-:Y:S05]  /*16bc0*/  HMMA.16816.F32 R12, R120, R118.reuse, R12 ;  /* 0x00000076780c723c */ /* 0x080fea000000180c */
[----:B------:R-:W-:Y:S01]  /*16bd0*/  LOP3.LUT R128, R187, UR20, R132, 0x96, !PT ;  /* 0x00000014bb807c12 */ /* 0x000fe2000f8e9684 */
[C---:B------:R-:W-:Y:S05]  /*16be0*/  HMMA.16816.F32 R16, R112.reuse, R118, R16 ;  /* 0x000000767010723c */ /* 0x040fea0000001810 */
[----:B------:R-:W-:Y:S01]  /*16bf0*/  MOV R141, R131 ;  /* 0x00000083008d7202 */ /* 0x000fe20000000f00 */
[-C--:B-1----:R-:W-:Y:S05]  /*16c00*/  HMMA.16816.F32 R20, R112, R124.reuse, R20 ;  /* 0x0000007c7014723c */ /* 0x082fea0000001814 */
[----:B------:R-:W-:Y:S01]  /*16c10*/  IMAD.WIDE.U32 R130, R130, -0x2daee0ad, RZ ;  /* 0xd2511f5382827825 */ /* 0x000fe200078e00ff */
[C---:B------:R-:W-:Y:S05]  /*16c20*/  HMMA.16816.F32 R24, R120.reuse, R124, R24 ;  /* 0x0000007c7818723c */ /* 0x040fea0000001818 */
[----:B------:R-:W-:Y:S01]  /*16c30*/  LOP3.LUT R132, R109, UR19, R134, 0x96, !PT ;  /* 0x000000136d847c12 */ /* 0x000fe2000f8e9686 */
[-C--:B------:R-:W-:Y:S05]  /*16c40*/  HMMA.16816.F32 R28, R120, R126.reuse, R28 ;  /* 0x0000007e781c723c */ /* 0x080fea000000181c */
[----:B------:R-:W-:Y:S01]  /*16c50*/  IMAD.WIDE.U32 R134, R105, -0x2daee0ad, RZ ;  /* 0xd2511f5369867825 */ /* 0x000fe200078e00ff */
[C---:B------:R-:W-:Y:S05]  /*16c60*/  HMMA.16816.F32 R32, R112.reuse, R126, R32 ;  /* 0x0000007e7020723c */ /* 0x040fea0000001820 */
[----:B------:R-:W-:Y:S01]  /*16c70*/  IMAD.WIDE.U32 R128, R128, -0x2daee0ad, RZ ;  /* 0xd2511f5380807825 */ /* 0x000fe200078e00ff */
[----:B------:R-:W-:Y:S02]  /*16c80*/  LOP3.LUT R106, R131, UR17, R108, 0x96, !PT ;  /* 0x00000011836a7c12 */ /* 0x000fe4000f8e966c */
[----:B------:R-:W1:Y:S03]  /*16c90*/  LDSM.16.MT88.4 R108, [R220+0xa400] ;  /* 0x00a40000dc6c783b */ /* 0x000e660000004200 */
[----:B------:R-:W-:Y:S01]  /*16ca0*/  LOP3.LUT R105, R129, UR17, R134, 0x96, !PT ;  /* 0x0000001181697c12 */ /* 0x000fe2000f8e9686 */
[----:B------:R-:W-:Y:S01]  /*16cb0*/  FFMA.FTZ R129, R217, UR4, -R180 ;  /* 0x00000004d9817c23 */ /* 0x000fe200080108b4 */
[----:B------:R-:W-:Y:S01]  /*16cc0*/  IMAD.MOV.U32 R162, RZ, RZ, R160 ;  /* 0x000000ffffa27224 */ /* 0x000fe200078e00a0 */
[----:B------:R-:W-:Y:S01]  /*16cd0*/  MOV R160, R153 ;  /* 0x0000009900a07202 */ /* 0x000fe20000000f00 */
[----:B------:R-:W-:Y:S01]  /*16ce0*/  IMAD.WIDE.U32 R116, R132, -0x326172a9, RZ ;  /* 0xcd9e8d5784747825 */ /* 0x000fe200078e00ff */
[----:B------:R-:W-:Y:S01]  /*16cf0*/  MOV R179, R144 ;  /* 0x0000009000b37202 */ /* 0x000fe20000000f00 */
[----:B------:R-:W2:Y:S01]  /*16d00*/  MUFU.EX2 R132, R129 ;  /* 0x0000008100847308 */ /* 0x000ea20000000800 */
[----:B------:R-:W-:Y:S01]  /*16d10*/  MOV R175, R136 ;  /* 0x0000008800af7202 */ /* 0x000fe20000000f00 */
[----:B------:R-:W-:Y:S01]  /*16d20*/  IMAD.MOV.U32 R198, RZ, RZ, R152 ;  /* 0x000000ffffc67224 */ /* 0x000fe200078e0098 */
[----:B------:R-:W-:Y:S01]  /*16d30*/  LOP3.LUT R117, R117, UR18, R184, 0x96, !PT ;  /* 0x0000001275757c12 */ /* 0x000fe2000f8e96b8 */
[----:B------:R-:W-:Y:S01]  /*16d40*/  IMAD.MOV.U32 R153, RZ, RZ, R150 ;  /* 0x000000ffff997224 */ /* 0x000fe200078e0096 */
[----:B------:R-:W-:Y:S01]  /*16d50*/  MOV R150, R148 ;  /* 0x0000009400967202 */ /* 0x000fe20000000f00 */
[----:B------:R-:W-:Y:S02]  /*16d60*/  IMAD.MOV.U32 R152, RZ, RZ, R149 ;  /* 0x000000ffff987224 */ /* 0x000fe400078e0095 */
[----:B------:R-:W-:Y:S01]  /*16d70*/  IMAD.WIDE.U32 R148, R106, -0x326172a9, RZ ;  /* 0xcd9e8d576a947825 */ /* 0x000fe200078e00ff */
[----:B------:R-:W-:Y:S03]  /*16d80*/  LOP3.LUT R106, R135, UR19, R162, 0x96, !PT ;  /* 0x00000013876a7c12 */ /* 0x000fe6000f8e96a2 */
[----:B------:R-:W-:Y:S01]  /*16d90*/  IMAD.MOV.U32 R163, RZ, RZ, R161 ;  /* 0x000000ffffa37224 */ /* 0x000fe200078e00a1 */
[----:B------:R-:W-:Y:S01]  /*16da0*/  LOP3.LUT R131, R149, UR16, R116, 0x96, !PT ;  /* 0x0000001095837c12 */ /* 0x000fe2000f8e9674 */
[----:B------:R-:W-:Y:S02]  /*16db0*/  IMAD.MOV.U32 R162, RZ, RZ, R160 ;  /* 0x000000ffffa27224 */ /* 0x000fe400078e00a0 */
[----:B------:R-:W-:Y:S01]  /*16dc0*/  IMAD.MOV.U32 R161, RZ, RZ, R198 ;  /* 0x000000ffffa17224 */ /* 0x000fe200078e00c6 */
[----:B------:R-:W-:Y:S01]  /*16dd0*/  MOV R198, R152 ;  /* 0x0000009800c67202 */ /* 0x000fe20000000f00 */
[----:B------:R-:W-:Y:S02]  /*16de0*/  IMAD.MOV.U32 R160, RZ, RZ, R153 ;  /* 0x000000ffffa07224 */ /* 0x000fe400078e0099 */
[----:B------:R-:W-:Y:S02]  /*16df0*/  IMAD.MOV.U32 R153, RZ, RZ, R150 ;  /* 0x000000ffff997224 */ /* 0x000fe400078e0096 */
[----:B------:R-:W-:Y:S02]  /*16e00*/  IMAD.MOV.U32 R152, RZ, RZ, R147 ;  /* 0x000000ffff987224 */ /* 0x000fe400078e0093 */
[----:B------:R-:W-:Y:S02]  /*16e10*/  IMAD.MOV.U32 R150, RZ, RZ, R146 ;  /* 0x000000ffff967224 */ /* 0x000fe400078e0092 */
[----:B------:R-:W-:Y:S04]  /*16e20*/  IMAD.WIDE.U32 R146, R105, -0x326172a9, RZ ;  /* 0xcd9e8d5769927825 */ /* 0x000fe800078e00ff */
[----:B------:R-:W-:Y:S01]  /*16e30*/  FFMA.FTZ R105, R218, UR4, -R180 ;  /* 0x00000004da697c23 */ /* 0x000fe200080108b4 */
[----:B--2---:R-:W-:Y:S01]  /*16e40*/  MOV R218, R132 ;  /* 0x0000008400da7202 */ /* 0x004fe20000000f00 */
[----:B------:R-:W-:Y:S01]  /*16e50*/  IMAD.WIDE.U32 R118, R106, -0x326172a9, RZ ;  /* 0xcd9e8d576a767825 */ /* 0x000fe200078e00ff */
[-C--:B-1----:R-:W-:Y:S01]  /*16e60*/  HMMA.16816.F32 R36, R112, R108.reuse, R36 ;  /* 0x0000006c7024723c */ /* 0x082fe20000001824 */
[----:B------:R1:W2:Y:S02]  /*16e70*/  MUFU.EX2 R217, R105 ;  /* 0x0000006900d97308 */ /* 0x0002a40000000800 */
[----:B------:R-:W-:Y:S01]  /*16e80*/  IMAD.MOV.U32 R167, RZ, RZ, R143 ;  /* 0x000000ffffa77224 */ /* 0x000fe200078e008f */
[----:B------:R-:W-:Y:S01]  /*16e90*/  LOP3.LUT R118, R147, UR16, R118, 0x96, !PT ;  /* 0x0000001093767c12 */ /* 0x000fe2000f8e9676 */
[----:B------:R-:W-:Y:S01]  /*16ea0*/  IMAD.MOV.U32 R169, RZ, RZ, R142 ;  /* 0x000000ffffa97224 */ /* 0x000fe200078e008e */
[C---:B------:R-:W-:Y:S05]  /*16eb0*/  HMMA.16816.F32 R40, R120.reuse, R108, R40 ;  /* 0x0000006c7828723c */ /* 0x040fea0000001828 */
[----:B------:R-:W-:Y:S01]  /*16ec0*/  IMAD.WIDE.U32 R116, R117, -0x2daee0ad, RZ ;  /* 0xd2511f5375747825 */ /* 0x000fe200078e00ff */
[-C--:B------:R-:W-:Y:S05]  /*16ed0*/  HMMA.16816.F32 R44, R120, R110.reuse, R44 ;  /* 0x0000006e782c723c */ /* 0x080fea000000182c */
[----:B------:R-:W-:Y:S01]  /*16ee0*/  IMAD.WIDE.U32 R142, R131, -0x2daee0ad, RZ ;  /* 0xd2511f53838e7825 */ /* 0x000fe200078e00ff */
[C---:B------:R-:W-:Y:S05]  /*16ef0*/  HMMA.16816.F32 R48, R112.reuse, R110, R48 ;  /* 0x0000006e7030723c */ /* 0x040fea0000001830 */
[----:B------:R-:W-:Y:S01]  /*16f00*/  IMAD.MOV.U32 R178, RZ, RZ, R145 ;  /* 0x000000ffffb27224 */ /* 0x000fe200078e0091 */
[----:B------:R-:W-:Y:S01]  /*16f10*/  LOP3.LUT R106, R119, UR18, R186, 0x96, !PT ;  /* 0x00000012776a7c12 */ /* 0x000fe2000f8e96ba */
[--C-:B-1----:R-:W-:Y:S01]  /*16f20*/  FFMA.FTZ R105, R219, UR4, -R181.reuse ;  /* 0x00000004db697c23 */ /* 0x102fe200080108b5 */
[----:B------:R-:W-:Y:S03]  /*16f30*/  LOP3.LUT R131, R117, UR15, R130, 0x96, !PT ;  /* 0x0000000f75837c12 */ /* 0x000fe6000f8e9682 */
[----:B------:R-:W-:Y:S01]  /*16f40*/  LOP3.LUT R129, R143, UR13, R116, 0x96, !PT ;  /* 0x0000000d8f817c12 */ /* 0x000fe2000f8e9674 */
[----:B------:R-:W-:Y:S01]  /*16f50*/  IMAD.WIDE.U32 R144, R118, -0x2daee0ad, RZ ;  /* 0xd2511f5376907825 */ /* 0x000fe200078e00ff */
[----:B------:R1:W-:Y:S01]  /*16f60*/  MUFU.EX2 R216, R105 ;  /* 0x0000006900d87308 */ /* 0x0003e20000000800 */
[----:B------:R-:W3:Y:S02]  /*16f70*/  LDSM.16.MT88.4 R116, [R222+0xa400] ;  /* 0x00a40000de74783b */ /* 0x000ee40000004200 */
[--C-:B------:R-:W-:Y:S01]  /*16f80*/  FFMA.FTZ R108, R240, UR4, -R181.reuse ;  /* 0x00000004f06c7c23 */ /* 0x100fe200080108b5 */
[----:B------:R-:W-:Y:S04]  /*16f90*/  IMAD.WIDE.U32 R124, R106, -0x2daee0ad, RZ ;  /* 0xd2511f536a7c7825 */ /* 0x000fe800078e00ff */
[----:B------:R-:W-:Y:S01]  /*16fa0*/  FFMA.FTZ R106, R235, UR4, -R181 ;  /* 0x00000004eb6a7c23 */ /* 0x000fe200080108b5 */
[----:B------:R-:W-:Y:S01]  /*16fb0*/  IMAD.MOV.U32 R163, RZ, RZ, R152 ;  /* 0x000000ffffa37224 */ /* 0x000fe200078e0098 */
[----:B------:R-:W-:Y:S01]  /*16fc0*/  MOV R152, R140 ;  /* 0x0000008c00987202 */ /* 0x000fe20000000f00 */
[----:B------:R-:W-:Y:S01]  /*16fd0*/  MUFU.EX2 R208, R108 ;  /* 0x0000006c00d07308 */ /* 0x000fe20000000800 */
[----:B------:R-:W-:Y:S01]  /*16fe0*/  IMAD.MOV.U32 R201, RZ, RZ, R150 ;  /* 0x000000ffffc97224 */ /* 0x000fe200078e0096 */
[----:B------:R-:W-:Y:S01]  /*16ff0*/  LOP3.LUT R130, R125, UR15, R128, 0x96, !PT ;  /* 0x0000000f7d827c12 */ /* 0x000fe2000f8e9680 */
[----:B------:R-:W-:Y:S02]  /*17000*/  IMAD.MOV.U32 R150, RZ, RZ, R137 ;  /* 0x000000ffff967224 */ /* 0x000fe400078e0089 */
[----:B------:R-:W-:Y:S02]  /*17010*/  IMAD.MOV.U32 R184, RZ, RZ, R191 ;  /* 0x000000ffffb87224 */ /* 0x000fe400078e00bf */
[----:B------:R-:W-:Y:S01]  /*17020*/  IMAD.MOV.U32 R199, RZ, RZ, R161 ;  /* 0x000000ffffc77224 */ /* 0x000fe200078e00a1 */
[----:B-1----:R-:W-:Y:S01]  /*17030*/  LOP3.LUT R105, R145, UR13, R124, 0x96, !PT ;  /* 0x0000000d91697c12 */ /* 0x002fe2000f8e967c */
[----:B------:R-:W-:Y:S01]  /*17040*/  IMAD.WIDE.U32 R124, R129, -0x326172a9, RZ ;  /* 0xcd9e8d57817c7825 */ /* 0x000fe200078e00ff */
[----:B------:R-:W1:Y:S03]  /*17050*/  MUFU.EX2 R211, R106 ;  /* 0x0000006a00d37308 */ /* 0x000e660000000800 */
[----:B------:R-:W-:Y:S04]  /*17060*/  IMAD.WIDE.U32 R126, R105, -0x326172a9, RZ ;  /* 0xcd9e8d57697e7825 */ /* 0x000fe800078e00ff */
[----:B------:R-:W-:Y:S01]  /*17070*/  FFMA.FTZ R105, R237, UR4, -R180 ;  /* 0x00000004ed697c23 */ /* 0x000fe200080108b4 */
[----:B------:R-:W-:Y:S01]  /*17080*/  SHF.R.U32.HI R132, RZ, 0x10, R124 ;  /* 0x00000010ff847819 */ /* 0x000fe2000001167c */
[----:B------:R-:W-:Y:S01]  /*17090*/  IMAD.MOV.U32 R161, RZ, RZ, R198 ;  /* 0x000000ffffa17224 */ /* 0x000fe200078e00c6 */
[----:B------:R-:W-:Y:S01]  /*170a0*/  SHF.R.U32.HI R134, RZ, 0x18, R124 ;  /* 0x00000018ff867819 */ /* 0x000fe2000001167c */
[----:B------:R4:W-:Y:S01]  /*170b0*/  MUFU.EX2 R210, R105 ;  /* 0x0000006900d27308 */ /* 0x0009e20000000800 */
[----:B------:R-:W-:Y:S01]  /*170c0*/  LOP3.LUT R133, R126, 0xff, RZ, 0xc0, !PT ;  /* 0x000000ff7e857812 */ /* 0x000fe200078ec0ff */
[----:B------:R-:W-:Y:S01]  /*170d0*/  IMAD.MOV.U32 R187, RZ, RZ, R162 ;  /* 0x000000ffffbb7224 */ /* 0x000fe200078e00a2 */
[----:B------:R-:W-:Y:S01]  /*170e0*/  MOV R162, R153 ;  /* 0x0000009900a27202 */ /* 0x000fe20000000f00 */
[----:B------:R-:W-:Y:S01]  /*170f0*/  IMAD.MOV.U32 R153, RZ, RZ, R138 ;  /* 0x000000ffff997224 */ /* 0x000fe200078e008a */
[C---:B------:R-:W-:Y:S01]  /*17100*/  LOP3.LUT R128, R124.reuse, 0xffff, RZ, 0xc0, !PT ;  /* 0x0000ffff7c807812 */ /* 0x040fe200078ec0ff */
[----:B------:R-:W-:Y:S01]  /*17110*/  IMAD.WIDE.U32 R138, R131, -0x326172a9, RZ ;  /* 0xcd9e8d57838a7825 */ /* 0x000fe200078e00ff */
[----:B------:R-:W-:Y:S02]  /*17120*/  LOP3.LUT R129, R124, 0xff, RZ, 0xc0, !PT ;  /* 0x000000ff7c817812 */ /* 0x000fe400078ec0ff */
[----:B------:R-:W-:Y:S01]  /*17130*/  SHF.R.U32.HI R109, RZ, 0x8, R128 ;  /* 0x00000008ff6d7819 */ /* 0x000fe20000011680 */
[----:B------:R-:W-:Y:S01]  /*17140*/  IMAD.MOV.U32 R170, RZ, RZ, R141 ;  /* 0x000000ffffaa7224 */ /* 0x000fe200078e008d */
[----:B------:R-:W-:Y:S01]  /*17150*/  LOP3.LUT R124, R126, 0xffff, RZ, 0xc0, !PT ;  /* 0x0000ffff7e7c7812 */ /* 0x000fe200078ec0ff */
[----:B------:R-:W-:Y:S01]  /*17160*/  IMAD.WIDE.U32 R140, R130, -0x326172a9, RZ ;  /* 0xcd9e8d57828c7825 */ /* 0x000fe200078e00ff */
[-C--:B---3--:R-:W-:Y:S03]  /*17170*/  HMMA.16816.F32 R52, R112, R116.reuse, R52 ;  /* 0x000000747034723c */ /* 0x088fe60000001834 */
[----:B------:R-:W-:Y:S01]  /*17180*/  PRMT R135, R129, 0x5410, R109 ;  /* 0x0000541081877816 */ /* 0x000fe2000000006d */
[----:B----4-:R-:W-:Y:S01]  /*17190*/  FFMA.FTZ R105, R239, UR4, -R180 ;  /* 0x00000004ef697c23 */ /* 0x010fe200080108b4 */
[----:B------:R-:W3:Y:S01]  /*171a0*/  LDSM.16.MT88.4 R108, [R220+0xb400] ;  /* 0x00b40000dc6c783b */ /* 0x000ee20000004200 */
[C---:B------:R-:W-:Y:S02]  /*171b0*/  HMMA.16816.F32 R56, R120.reuse, R116, R56 ;  /* 0x000000747838723c */ /* 0x040fe40000001838 */
[----:B------:R4:W-:Y:S03]  /*171c0*/  MUFU.EX2 R209, R105 ;  /* 0x0000006900d17308 */ /* 0x0009e60000000800 */
[----:B------:R-:W-:Y:S01]  /*171d0*/  LOP3.LUT R106, R125, UR23, R138, 0x96, !PT ;  /* 0x000000177d6a7c12 */ /* 0x000fe2000f8e968a */
[-C--:B------:R-:W-:Y:S05]  /*171e0*/  HMMA.16816.F32 R60, R120, R118.reuse, R60 ;  /* 0x00000076783c723c */ /* 0x080fea000000183c */
[----:B------:R-:W-:Y:S01]  /*171f0*/  FFMA.FTZ R117, R213, UR4, -R182 ;  /* 0x00000004d5757c23 */ /* 0x000fe200080108b6 */
[C---:B------:R-:W-:Y:S03]  /*17200*/  HMMA.16816.F32 R64, R112.reuse, R118, R64 ;  /* 0x000000767040723c */ /* 0x040fe60000001840 */
[----:B------:R5:W-:Y:S02]  /*17210*/  MUFU.EX2 R197, R117 ;  /* 0x0000007500c57308 */ /* 0x000be40000000800 */
[----:B------:R-:W-:Y:S01]  /*17220*/  SHF.R.U32.HI R130, RZ, 0x10, R126 ;  /* 0x00000010ff827819 */ /* 0x000fe2000001167e */
[----:B------:R-:W-:Y:S01]  /*17230*/  IMAD.MOV.U32 R168, RZ, RZ, R195 ;  /* 0x000000ffffa87224 */ /* 0x000fe200078e00c3 */
[----:B------:R-:W-:Y:S01]  /*17240*/  SHF.R.U32.HI R128, RZ, 0x8, R124 ;  /* 0x00000008ff807819 */ /* 0x000fe2000001167c */
[----:B------:R-:W-:Y:S03]  /*17250*/  FFMA.FTZ R125, R243, UR4, -R181 ;  /* 0x00000004f37d7c23 */ /* 0x000fe600080108b5 */
[----:B------:R-:W-:Y:S02]  /*17260*/  LOP3.LUT R124, R106, 0xffff, RZ, 0xc0, !PT ;  /* 0x0000ffff6a7c7812 */ /* 0x000fe400078ec0ff */
[----:B------:R2:W1:Y:S01]  /*17270*/  MUFU.EX2 R207, R125 ;  /* 0x0000007d00cf7308 */ /* 0x0004620000000800 */
[----:B----4-:R-:W-:Y:S01]  /*17280*/  LOP3.LUT R105, R127, UR23, R140, 0x96, !PT ;  /* 0x000000177f697c12 */ /* 0x010fe2000f8e968c */
[----:B------:R-:W-:Y:S01]  /*17290*/  IMAD.MOV.U32 R185, RZ, RZ, R192 ;  /* 0x000000ffffb97224 */ /* 0x000fe200078e00c0 */
[----:B------:R-:W-:Y:S01]  /*172a0*/  LOP3.LUT R127, R130, 0xff, RZ, 0xc0, !PT ;  /* 0x000000ff827f7812 */ /* 0x000fe200078ec0ff */
[----:B------:R-:W-:Y:S01]  /*172b0*/  IMAD.MOV.U32 R219, RZ, RZ, R190 ;  /* 0x000000ffffdb7224 */ /* 0x000fe200078e00be */
[----:B------:R-:W-:Y:S02]  /*172c0*/  SHF.R.U32.HI R131, RZ, 0x18, R126 ;  /* 0x00000018ff837819 */ /* 0x000fe4000001167e */
[----:B------:R-:W-:Y:S01]  /*172d0*/  LOP3.LUT R126, R106, 0xff, RZ, 0xc0, !PT ;  /* 0x000000ff6a7e7812 */ /* 0x000fe200078ec0ff */
[----:B-----5:R-:W-:Y:S01]  /*172e0*/  FFMA.FTZ R117, R214, UR4, -R183 ;  /* 0x00000004d6757c23 */ /* 0x020fe200080108b7 */
[----:B------:R-:W-:Y:S01]  /*172f0*/  SHF.R.U32.HI R124, RZ, 0x8, R124 ;  /* 0x00000008ff7c7819 */ /* 0x000fe2000001167c */
[----:B------:R-:W-:Y:S01]  /*17300*/  IMAD.MOV.U32 R214, RZ, RZ, R164 ;  /* 0x000000ffffd67224 */ /* 0x000fe200078e00a4 */
[----:B------:R-:W-:Y:S01]  /*17310*/  PRMT R138, R127, 0x5410, R131 ;  /* 0x000054107f8a7816 */ /* 0x000fe20000000083 */
[----:B------:R4:W-:Y:S01]  /*17320*/  MUFU.EX2 R196, R117 ;  /* 0x0000007500c47308 */ /* 0x0009e20000000800 */
[----:B------:R-:W-:Y:S01]  /*17330*/  PRMT R131, R126, 0x5410, R124 ;  /* 0x000054107e837816 */ /* 0x000fe2000000007c */
[-C--:B---3--:R-:W-:Y:S03]  /*17340*/  HMMA.16816.F32 R68, R112, R108.reuse, R68 ;  /* 0x0000006c7044723c */ /* 0x088fe60000001844 */
[----:B------:R-:W-:Y:S01]  /*17350*/  SHF.R.U32.HI R124, RZ, 0x18, R106 ;  /* 0x00000018ff7c7819 */ /* 0x000fe2000001166a */
[----:B--2---:R-:W-:Y:S01]  /*17360*/  FFMA.FTZ R125, R212, UR4, -R182 ;  /* 0x00000004d47d7c23 */ /* 0x004fe200080108b6 */
[----:B------:R-:W-:Y:S01]  /*17370*/  SHF.R.U32.HI R116, RZ, 0x10, R106 ;  /* 0x00000010ff747819 */ /* 0x000fe2000001166a */
[C---:B------:R-:W-:Y:S02]  /*17380*/  HMMA.16816.F32 R72, R120.reuse, R108, R72 ;  /* 0x0000006c7848723c */ /* 0x040fe40000001848 */
[----:B------:R-:W-:Y:S03]  /*17390*/  MUFU.EX2 R198, R125 ;  /* 0x0000007d00c67308 */ /* 0x000fe60000000800 */
[----:B------:R-:W-:Y:S01]  /*173a0*/  LOP3.LUT R106, R105, 0xffff, RZ, 0xc0, !PT ;  /* 0x0000ffff696a7812 */ /* 0x000fe200078ec0ff */
[-C--:B------:R-:W-:Y:S05]  /*173b0*/  HMMA.16816.F32 R76, R120, R110.reuse, R76 ;  /* 0x0000006e784c723c */ /* 0x080fea000000184c */
[----:B------:R-:W-:Y:S01]  /*173c0*/  PRMT R140, R133, 0x5410, R128 ;  /* 0x00005410858c7816 */ /* 0x000fe20000000080 */
[C---:B------:R-:W-:Y:S05]  /*173d0*/  HMMA.16816.F32 R80, R112.reuse, R110, R80 ;  /* 0x0000006e7050723c */ /* 0x040fea0000001850 */
[----:B------:R-:W-:Y:S01]  /*173e0*/  LOP3.LUT R128, R105, 0xff, RZ, 0xc0, !PT ;  /* 0x000000ff69807812 */ /* 0x000fe200078ec0ff */
[----:B------:R-:W-:Y:S01]  /*173f0*/  FFMA.FTZ R108, R238, UR4, -R182 ;  /* 0x00000004ee6c7c23 */ /* 0x000fe200080108b6 */
[----:B------:R-:W-:Y:S01]  /*17400*/  SHF.R.U32.HI R106, RZ, 0x8, R106 ;  /* 0x00000008ff6a7819 */ /* 0x000fe2000001166a */
[----:B------:R-:W-:Y:S02]  /*17410*/  IMAD.MOV.U32 R238, RZ, RZ, R154 ;  /* 0x000000ffffee7224 */ /* 0x000fe400078e009a */
[----:B------:R2:W-:Y:S01]  /*17420*/  MUFU.EX2 R193, R108 ;  /* 0x0000006c00c17308 */ /* 0x0005e20000000800 */
[----:B------:R-:W-:Y:S02]  /*17430*/  PRMT R137, R128, 0x5410, R106 ;  /* 0x0000541080897816 */ /* 0x000fe4000000006a */
[--C-:B------:R-:W-:Y:S02]  /*17440*/  SHF.R.U32.HI R106, RZ, 0x10, R105.reuse ;  /* 0x00000010ff6a7819 */ /* 0x100fe40000011669 */
[----:B----4-:R-:W-:Y:S01]  /*17450*/  SHF.R.U32.HI R117, RZ, 0x18, R105 ;  /* 0x00000018ff757819 */ /* 0x010fe20000011669 */
[----:B------:R-:W-:Y:S01]  /*17460*/  FFMA.FTZ R105, R215, UR4, -R183 ;  /* 0x00000004d7697c23 */ /* 0x000fe200080108b7 */
[--C-:B------:R-:W-:Y:S01]  /*17470*/  HSET2.LE.AND R118, R135, R177.reuse, PT ;  /* 0x000000b187767233 */ /* 0x100fe20003803000 */
[----:B------:R-:W-:Y:S01]  /*17480*/  IMAD.MOV.U32 R215, RZ, RZ, R165 ;  /* 0x000000ffffd77224 */ /* 0x000fe200078e00a5 */
[----:B------:R-:W-:Y:S01]  /*17490*/  LOP3.LUT R129, R132, 0xff, RZ, 0xc0, !PT ;  /* 0x000000ff84817812 */ /* 0x000fe200078ec0ff */
[----:B------:R3:W4:Y:S01]  /*174a0*/  MUFU.EX2 R195, R105 ;  /* 0x0000006900c37308 */ /* 0x0007220000000800 */
[----:B------:R-:W-:Y:S02]  /*174b0*/  LOP3.LUT R116, R116, 0xff, RZ, 0xc0, !PT ;  /* 0x000000ff74747812 */ /* 0x000fe400078ec0ff */
[----:B------:R-:W-:Y:S02]  /*174c0*/  PRMT R130, R129, 0x5410, R134 ;  /* 0x0000541081827816 */ /* 0x000fe40000000086 */
[----:B------:R-:W-:Y:S01]  /*174d0*/  PRMT R129, R116, 0x5410, R124 ;  /* 0x0000541074817816 */ /* 0x000fe2000000007c */
[----:B------:R-:W-:Y:S01]  /*174e0*/  LDSM.16.MT88.4 R132, [R222+0x9800] ;  /* 0x00980000de84783b */ /* 0x000fe20000004200 */
[----:B------:R-:W-:Y:S02]  /*174f0*/  LOP3.LUT R116, R106, 0xff, RZ, 0xc0, !PT ;  /* 0x000000ff6a747812 */ /* 0x000fe400078ec0ff */
[--C-:B--2---:R-:W-:Y:S02]  /*17500*/  HSET2.LE.AND R108, R137, R177.reuse, PT ;  /* 0x000000b1896c7233 */ /* 0x104fe40003803000 */
[----:B------:R-:W-:Y:S02]  /*17510*/  PRMT R136, R116, 0x5410, R117 ;  /* 0x0000541074887816 */ /* 0x000fe40000000075 */
[--C-:B------:R-:W-:Y:S01]  /*17520*/  HSET2.LE.AND R116, R131, R177.reuse, PT ;  /* 0x000000b183747233 */ /* 0x100fe20003803000 */
[----:B------:R-:W2:Y:S01]  /*17530*/  LDSM.16.MT88.4 R124, [R222+0xb400] ;  /* 0x00b40000de7c783b */ /* 0x000ea20000004200 */
[--C-:B------:R-:W-:Y:S02]  /*17540*/  HSET2.LE.AND R110, R140, R177.reuse, PT ;  /* 0x000000b18c6e7233 */ /* 0x100fe40003803000 */
[----:B---3--:R-:W-:Y:S02]  /*17550*/  F2FP.F16.F32.PACK_AB R105, R217, R218 ;  /* 0x000000dad969723e */ /* 0x008fe400000000ff */
[--C-:B------:R-:W-:Y:S02]  /*17560*/  HSET2.LE.AND R106, R130, R177.reuse, PT ;  /* 0x000000b1826a7233 */ /* 0x100fe40003803000 */
[----:B------:R-:W-:Y:S01]  /*17570*/  LOP3.LUT R118, R118, R105, RZ, 0xc0, !PT ;  /* 0x0000006976767212 */ /* 0x000fe200078ec0ff */
[----:B------:R-:W-:Y:S01]  /*17580*/  FFMA.FTZ R105, R236, UR4, -R182 ;  /* 0x00000004ec697c23 */ /* 0x000fe200080108b6 */
[----:B-1----:R-:W-:Y:S02]  /*17590*/  F2FP.F16.F32.PACK_AB R119, R211, R216 ;  /* 0x000000d8d377723e */ /* 0x002fe400000000ff */
[--C-:B------:R-:W-:Y:S01]  /*175a0*/  HSET2.LE.AND R109, R136, R177.reuse, PT ;  /* 0x000000b1886d7233 */ /* 0x100fe20003803000 */
[----:B------:R1:W-:Y:S01]  /*175b0*/  MUFU.EX2 R194, R105 ;  /* 0x0000006900c27308 */ /* 0x0003e20000000800 */
[----:B------:R-:W-:Y:S02]  /*175c0*/  LOP3.LUT R119, R106, R119, RZ, 0xc0, !PT ;  /* 0x000000776a777212 */ /* 0x000fe400078ec0ff */
[--C-:B------:R-:W-:Y:S02]  /*175d0*/  HSET2.LE.AND R106, R129, R177.reuse, PT ;  /* 0x000000b1816a7233 */ /* 0x100fe40003803000 */
[----:B------:R-:W3:Y:S01]  /*175e0*/  LDSM.16.MT88.4 R128, [R220+0x9800] ;  /* 0x00980000dc80783b */ /* 0x000ee20000004200 */
[--C-:B------:R-:W-:Y:S02]  /*175f0*/  HSET2.LE.AND R111, R138, R177.reuse, PT ;  /* 0x000000b18a6f7233 */ /* 0x100fe40003803000 */
[----:B------:R-:W-:Y:S02]  /*17600*/  MOV R236, R155 ;  /* 0x0000009b00ec7202 */ /* 0x000fe40000000f00 */
[----:B------:R-:W-:Y:S02]  /*17610*/  F2FP.F16.F32.PACK_AB R117, R207, R208 ;  /* 0x000000d0cf75723e */ /* 0x000fe400000000ff */
[----:B------:R-:W-:Y:S02]  /*17620*/  MOV R239, R189 ;  /* 0x000000bd00ef7202 */ /* 0x000fe40000000f00 */
[----:B------:R-:W-:Y:S02]  /*17630*/  LOP3.LUT R117, R106, R117, RZ, 0xc0, !PT ;  /* 0x000000756a757212 */ /* 0x000fe400078ec0ff */
[----:B----4-:R-:W-:Y:S02]  /*17640*/  F2FP.F16.F32.PACK_AB R106, R195, R196 ;  /* 0x000000c4c36a723e */ /* 0x010fe400000000ff */
[----:B-1----:R-:W-:Y:S02]  /*17650*/  F2FP.F16.F32.PACK_AB R105, R209, R210 ;  /* 0x000000d2d169723e */ /* 0x002fe400000000ff */
[----:B------:R-:W-:Y:S02]  /*17660*/  LOP3.LUT R109, R109, R106, RZ, 0xc0, !PT ;  /* 0x0000006a6d6d7212 */ /* 0x000fe400078ec0ff */
[----:B------:R-:W-:Y:S01]  /*17670*/  LOP3.LUT R116, R116, R105, RZ, 0xc0, !PT ;  /* 0x0000006974747212 */ /* 0x000fe200078ec0ff */
[--C-:B------:R-:W-:Y:S04]  /*17680*/  FFMA.FTZ R105, R242, UR4, -R183.reuse ;  /* 0x00000004f2697c23 */ /* 0x100fe800080108b7 */
[----:B------:R1:W-:Y:S01]  /*17690*/  MUFU.EX2 R191, R105 ;  /* 0x0000006900bf7308 */ /* 0x0003e20000000800 */
[-C--:B--2---:R-:W-:Y:S06]  /*176a0*/  HMMA.16816.F32 R84, R112, R124.reuse, R84 ;  /* 0x0000007c7054723c */ /* 0x084fec0000001854 */
[C---:B------:R-:W-:Y:S06]  /*176b0*/  HMMA.16816.F32 R88, R120.reuse, R124, R88 ;  /* 0x0000007c7858723c */ /* 0x040fec0000001858 */
[-C--:B------:R-:W-:Y:S01]  /*176c0*/  HMMA.16816.F32 R92, R120, R126.reuse, R92 ;  /* 0x0000007e785c723c */ /* 0x080fe2000000185c */
[----:B------:R-:W2:Y:S04]  /*176d0*/  LDSM.16.MT88.4 R120, [R220+0xa800] ;  /* 0x00a80000dc78783b */ /* 0x000ea80000004200 */
[----:B-1----:R-:W-:Y:S01]  /*176e0*/  FFMA.FTZ R105, R241, UR4, -R183 ;  /* 0x00000004f1697c23 */ /* 0x002fe200080108b7 */
[----:B------:R-:W-:Y:S03]  /*176f0*/  HMMA.16816.F32 R96, R112, R126, R96 ;  /* 0x0000007e7060723c */ /* 0x000fe60000001860 */
[----:B------:R1:W4:Y:S01]  /*17700*/  MUFU.EX2 R192, R105 ;  /* 0x0000006900c07308 */ /* 0x0003220000000800 */
[----:B------:R-:W5:Y:S01]  /*17710*/  LDSM.16.MT88.4 R112, [R222+0xa800] ;  /* 0x00a80000de70783b */ /* 0x000f620000004200 */
[----:B------:R-:W-:Y:S01]  /*17720*/  IMAD.MOV.U32 R241, RZ, RZ, R178 ;  /* 0x000000fffff17224 */ /* 0x000fe200078e00b2 */
[-C--:B---3--:R-:W-:Y:S06]  /*17730*/  HMMA.16816.F32 R4, R116, R128.reuse, R4 ;  /* 0x000000807404723c */ /* 0x088fec0000001804 */
[----:B------:R-:W3:Y:S01]  /*17740*/  LDSM.16.MT88.4 R124, [R220+0xb800] ;  /* 0x00b80000dc7c783b */ /* 0x000ee20000004200 */
[----:B-1----:R-:W-:Y:S04]  /*17750*/  F2FP.F16.F32.PACK_AB R105, R197, R198 ;  /* 0x000000c6c569723e */ /* 0x002fe800000000ff */
[----:B----4-:R-:W-:Y:S02]  /*17760*/  F2FP.F16.F32.PACK_AB R106, R192, R191 ;  /* 0x000000bfc06a723e */ /* 0x010fe400000000ff */
[----:B------:R-:W-:Y:S02]  /*17770*/  LOP3.LUT R108, R108, R105, RZ, 0xc0, !PT ;  /* 0x000000696c6c7212 */ /* 0x000fe400078ec0ff */
[----:B------:R-:W-:Y:S02]  /*17780*/  F2FP.F16.F32.PACK_AB R105, R193, R194 ;  /* 0x000000c2c169723e */ /* 0x000fe400000000ff */
[----:B------:R-:W-:Y:S02]  /*17790*/  LOP3.LUT R111, R111, R106, RZ, 0xc0, !PT ;  /* 0x0000006a6f6f7212 */ /* 0x000fe400078ec0ff */
[----:B------:R-:W-:Y:S01]  /*177a0*/  LOP3.LUT R110, R110, R105, RZ, 0xc0, !PT ;  /* 0x000000696e6e7212 */ /* 0x000fe200078ec0ff */
[----:B------:R-:W-:Y:S01]  /*177b0*/  FFMA.FTZ R105, R245, UR4, -R180 ;  /* 0x00000004f5697c23 */ /* 0x000fe200080108b4 */
[----:B------:R-:W-:Y:S03]  /*177c0*/  IMAD.MOV.U32 R245, RZ, RZ, R179 ;  /* 0x000000fffff57224 */ /* 0x000fe600078e00b3 */
[----:B------:R1:W-:Y:S02]  /*177d0*/  MUFU.EX2 R206, R105 ;  /* 0x0000006900ce7308 */ /* 0x0003e40000000800 */
[C---:B------:R-:W-:Y:S06]  /*177e0*/  HMMA.16816.F32 R8, R108.reuse, R128, R8 ;  /* 0x000000806c08723c */ /* 0x040fec0000001808 */
[-C--:B------:R-:W-:Y:S05]  /*177f0*/  HMMA.16816.F32 R12, R108, R130.reuse, R12 ;  /* 0x000000826c0c723c */ /* 0x080fea000000180c */
[----:B------:R-:W-:Y:S01]  /*17800*/  LOP3.LUT R128, R141, UR14, R146, 0x96, !PT ;  /* 0x0000000e8d807c12 */ /* 0x000fe2000f8e9692 */
[C---:B------:R-:W-:Y:S05]  /*17810*/  HMMA.16816.F32 R16, R116.reuse, R130, R16 ;  /* 0x000000827410723c */ /* 0x040fea0000001810 */
[----:B-1----:R-:W-:Y:S01]  /*17820*/  FFMA.FTZ R105, R246, UR4, -R180 ;  /* 0x00000004f6697c23 */ /* 0x002fe200080108b4 */
[-C--:B------:R-:W-:Y:S03]  /*17830*/  HMMA.16816.F32 R20, R116, R132.reuse, R20 ;  /* 0x000000847414723c */ /* 0x080fe60000001814 */
[----:B------:R1:W-:Y:S02]  /*17840*/  MUFU.EX2 R205, R105 ;  /* 0x0000006900cd7308 */ /* 0x0003e40000000800 */
[----:B------:R-:W-:Y:S01]  /*17850*/  IMAD.MOV.U32 R246, RZ, RZ, R167 ;  /* 0x000000fffff67224 */ /* 0x000fe200078e00a7 */
[C---:B------:R-:W-:Y:S05]  /*17860*/  HMMA.16816.F32 R24, R108.reuse, R132, R24 ;  /* 0x000000846c18723c */ /* 0x040fea0000001818 */
[----:B------:R-:W-:Y:S01]  /*17870*/  IMAD.WIDE.U32 R128, R128, -0x2daee0ad, RZ ;  /* 0xd2511f5380807825 */ /* 0x000fe200078e00ff */
[-C--:B------:R-:W-:Y:S05]  /*17880*/  HMMA.16816.F32 R28, R108, R134.reuse, R28 ;  /* 0x000000866c1c723c */ /* 0x080fea000000181c */
[----:B------:R-:W-:Y:S01]  /*17890*/  LOP3.LUT R132, R128, 0xffff, RZ, 0xc0, !PT ;  /* 0x0000ffff80847812 */ /* 0x000fe200078ec0ff */
[C---:B------:R-:W-:Y:S05]  /*178a0*/  HMMA.16816.F32 R32, R116.reuse, R134, R32 ;  /* 0x000000867420723c */ /* 0x040fea0000001820 */
[----:B-1----:R-:W-:Y:S01]  /*178b0*/  FFMA.FTZ R105, R247, UR4, -R181 ;  /* 0x00000004f7697c23 */ /* 0x002fe200080108b5 */
[-C--:B--2---:R-:W-:Y:S03]  /*178c0*/  HMMA.16816.F32 R36, R116, R120.reuse, R36 ;  /* 0x000000787424723c */ /* 0x084fe60000001824 */
[----:B------:R1:W-:Y:S02]  /*178d0*/  MUFU.EX2 R204, R105 ;  /* 0x0000006900cc7308 */ /* 0x0003e40000000800 */
[----:B------:R-:W-:Y:S01]  /*178e0*/  IMAD.MOV.U32 R247, RZ, RZ, R153 ;  /* 0x000000fffff77224 */ /* 0x000fe200078e0099 */
[C---:B------:R-:W-:Y:S05]  /*178f0*/  HMMA.16816.F32 R40, R108.reuse, R120, R40 ;  /* 0x000000786c28723c */ /* 0x040fea0000001828 */
[----:B------:R-:W-:Y:S01]  /*17900*/  SHF.R.U32.HI R134, RZ, 0x10, R128 ;  /* 0x00000010ff867819 */ /* 0x000fe20000011680 */
[-C--:B------:R-:W-:Y:S05]  /*17910*/  HMMA.16816.F32 R44, R108, R122.reuse, R44 ;  /* 0x0000007a6c2c723c */ /* 0x080fea000000182c */
[----:B------:R-:W-:Y:S01]  /*17920*/  LOP3.LUT R120, R139, UR14, R148, 0x96, !PT ;  /* 0x0000000e8b787c12 */ /* 0x000fe2000f8e9694 */
[C---:B------:R-:W-:Y:S01]  /*17930*/  HMMA.16816.F32 R48, R116.reuse, R122, R48 ;  /* 0x0000007a7430723c */ /* 0x040fe20000001830 */
[----:B------:R-:W-:Y:S04]  /*17940*/  LDSM.16.MT88.4 R136, [R222+0x9c00] ;  /* 0x009c0000de88783b */ /* 0x000fe80000004200 */
[----:B-1----:R-:W-:Y:S01]  /*17950*/  FFMA.FTZ R105, R249, UR4, -R181 ;  /* 0x00000004f9697c23 */ /* 0x002fe200080108b5 */
[-C--:B-----5:R-:W-:Y:S03]  /*17960*/  HMMA.16816.F32 R52, R116, R112.reuse, R52 ;  /* 0x000000707434723c */ /* 0x0a0fe60000001834 */
[----:B------:R1:W-:Y:S02]  /*17970*/  MUFU.EX2 R203, R105 ;  /* 0x0000006900cb7308 */ /* 0x0003e40000000800 */
[----:B------:R-:W-:Y:S01]  /*17980*/  IMAD.WIDE.U32 R120, R120, -0x2daee0ad, RZ ;  /* 0xd2511f5378787825 */ /* 0x000fe200078e00ff */
[C---:B------:R-:W-:Y:S05]  /*17990*/  HMMA.16816.F32 R56, R108.reuse, R112, R56 ;  /* 0x000000706c38723c */ /* 0x040fea0000001838 */
[----:B------:R-:W-:Y:S01]  /*179a0*/  LOP3.LUT R122, R120, 0xffff, RZ, 0xc0, !PT ;  /* 0x0000ffff787a7812 */ /* 0x000fe200078ec0ff */
[-C--:B------:R-:W-:Y:S05]  /*179b0*/  HMMA.16816.F32 R60, R108, R114.reuse, R60 ;  /* 0x000000726c3c723c */ /* 0x080fea000000183c */
[----:B------:R-:W-:Y:S01]  /*179c0*/  LOP3.LUT R135, R128, 0xff, RZ, 0xc0, !PT ;  /* 0x000000ff80877812 */ /* 0x000fe200078ec0ff */
[C---:B------:R-:W-:Y:S05]  /*179d0*/  HMMA.16816.F32 R64, R116.reuse, R114, R64 ;  /* 0x000000727440723c */ /* 0x040fea0000001840 */
[--C-:B-1----:R-:W-:Y:S01]  /*179e0*/  FFMA.FTZ R105, R252, UR4, -R180.reuse ;  /* 0x00000004fc697c23 */ /* 0x102fe200080108b4 */
[-C--:B---3--:R-:W-:Y:S03]  /*179f0*/  HMMA.16816.F32 R68, R116, R124.reuse, R68 ;  /* 0x0000007c7444723c */ /* 0x088fe60000001844 */
[----:B------:R1:W-:Y:S02]  /*17a00*/  MUFU.EX2 R202, R105 ;  /* 0x0000006900ca7308 */ /* 0x0003e40000000800 */
[----:B------:R-:W-:Y:S01]  /*17a10*/  FFMA.FTZ R180, R184, UR4, -R180 ;  /* 0x00000004b8b47c23 */ /* 0x000fe200080108b4 */
[C---:B------:R-:W-:Y:S05]  /*17a20*/  HMMA.16816.F32 R72, R108.reuse, R124, R72 ;  /* 0x0000007c6c48723c */ /* 0x040fea0000001848 */
[----:B------:R-:W-:Y:S01]  /*17a30*/  IMAD.MOV.U32 R184, RZ, RZ, R185 ;  /* 0x000000ffffb87224 */ /* 0x000fe200078e00b9 */
[-C--:B------:R-:W-:Y:S05]  /*17a40*/  HMMA.16816.F32 R76, R108, R126.reuse, R76 ;  /* 0x0000007e6c4c723c */ /* 0x080fea000000184c */
[----:B------:R-:W-:Y:S01]  /*17a50*/  MOV R185, R172 ;  /* 0x000000ac00b97202 */ /* 0x000fe20000000f00 */
[C---:B------:R-:W-:Y:S05]  /*17a60*/  HMMA.16816.F32 R80, R116.reuse, R126, R80 ;  /* 0x0000007e7450723c */ /* 0x040fea0000001850 */
[----:B------:R-:W-:Y:S02]  /*17a70*/  IMAD.MOV.U32 R172, RZ, RZ, R174 ;  /* 0x000000ffffac7224 */ /* 0x000fe400078e00ae */
[----:B-1----:R-:W-:Y:S01]  /*17a80*/  FFMA.FTZ R105, R187, UR4, -R181 ;  /* 0x00000004bb697c23 */ /* 0x002fe200080108b5 */
[----:B------:R-:W-:Y:S03]  /*17a90*/  IMAD.MOV.U32 R174, RZ, RZ, R175 ;  /* 0x000000ffffae7224 */ /* 0x000fe600078e00af */
[----:B------:R-:W-:Y:S01]  /*17aa0*/  SHF.R.U32.HI R133, RZ, 0x18, R128 ;  /* 0x00000018ff857819 */ /* 0x000fe20000011680 */
[----:B------:R-:W-:Y:S01]  /*17ab0*/  IMAD.MOV.U32 R175, RZ, RZ, R176 ;  /* 0x000000ffffaf7224 */ /* 0x000fe200078e00b0 */
[----:B------:R-:W-:Y:S01]  /*17ac0*/  LOP3.LUT R131, R120, 0xff, RZ, 0xc0, !PT ;  /* 0x000000ff78837812 */ /* 0x000fe200078ec0ff */
[----:B------:R-:W-:Y:S01]  /*17ad0*/  FFMA.FTZ R112, R244, UR4, -R182 ;  /* 0x00000004f4707c23 */ /* 0x000fe200080108b6 */
[----:B------:R-:W-:Y:S01]  /*17ae0*/  SHF.R.U32.HI R128, RZ, 0x8, R132 ;  /* 0x00000008ff807819 */ /* 0x000fe20000011684 */
[----:B------:R-:W-:Y:S01]  /*17af0*/  IMAD.MOV.U32 R235, RZ, RZ, R175 ;  /* 0x000000ffffeb7224 */ /* 0x000fe200078e00af */
[----:B------:R-:W-:Y:S01]  /*17b00*/  MOV R175, R200 ;  /* 0x000000c800af7202 */ /* 0x000fe20000000f00 */
[----:B------:R-:W2:Y:S01]  /*17b10*/  LDL.LU R132, [R1+0x58] ;  /* 0x0000580001847983 */ /* 0x000ea20000300800 */
[----:B------:R1:W-:Y:S01]  /*17b20*/  MUFU.EX2 R200, R105 ;  /* 0x0000006900c87308 */ /* 0x0003e20000000800 */
[----:B------:R-:W-:Y:S01]  /*17b30*/  LOP3.LUT R106, R121, UR32, R142, 0x96, !PT ;  /* 0x00000020796a7c12 */ /* 0x000fe2000f8e968e */
[----:B------:R-:W-:Y:S01]  /*17b40*/  FFMA.FTZ R114, R250, UR4, -R183 ;  /* 0x00000004fa727c23 */ /* 0x000fe200080108b7 */
[----:B------:R-:W-:Y:S01]  /*17b50*/  SHF.R.U32.HI R121, RZ, 0x10, R120 ;  /* 0x00000010ff797819 */ /* 0x000fe20000011678 */
[----:B------:R-:W-:Y:S01]  /*17b60*/  IMAD.MOV.U32 R186, RZ, RZ, R172 ;  /* 0x000000ffffba7224 */ /* 0x000fe200078e00ac */
[----:B------:R-:W-:Y:S01]  /*17b70*/  SHF.R.U32.HI R130, RZ, 0x18, R120 ;  /* 0x00000018ff827819 */ /* 0x000fe20000011678 */
[----:B------:R-:W-:Y:S01]  /*17b80*/  FFMA.FTZ R181, R184, UR4, -R181 ;  /* 0x00000004b8b57c23 */ /* 0x000fe200080108b5 */
[----:B------:R-:W-:Y:S03]  /*17b90*/  LOP3.LUT R113, R121, 0xff, RZ, 0xc0, !PT ;  /* 0x000000ff79717812 */ /* 0x000fe600078ec0ff */
[----:B------:R3:W-:Y:S01]  /*17ba0*/  MUFU.EX2 R190, R112 ;  /* 0x0000007000be7308 */ /* 0x0007e20000000800 */
[----:B------:R-:W-:Y:S01]  /*17bb0*/  IMAD.MOV.U32 R184, RZ, RZ, R188 ;  /* 0x000000ffffb87224 */ /* 0x000fe200078e00bc */
[----:B------:R-:W-:Y:S01]  /*17bc0*/  SHF.R.U32.HI R125, RZ, 0x18, R106 ;  /* 0x00000018ff7d7819 */ /* 0x000fe2000001166a */
[----:B------:R-:W-:Y:S01]  /*17bd0*/  IMAD.MOV.U32 R237, RZ, RZ, R174 ;  /* 0x000000ffffed7224 */ /* 0x000fe200078e00ae */
[----:B------:R-:W-:Y:S01]  /*17be0*/  PRMT R130, R113, 0x5410, R130 ;  /* 0x0000541071827816 */ /* 0x000fe20000000082 */
[----:B------:R-:W-:Y:S01]  /*17bf0*/  IMAD.MOV.U32 R174, RZ, RZ, R199 ;  /* 0x000000ffffae7224 */ /* 0x000fe200078e00c7 */
[----:B------:R-:W-:Y:S01]  /*17c00*/  LOP3.LUT R113, R106, 0xff, RZ, 0xc0, !PT ;  /* 0x000000ff6a717812 */ /* 0x000fe200078ec0ff */
[----:B------:R-:W-:Y:S03]  /*17c10*/  IMAD.MOV.U32 R212, RZ, RZ, R237 ;  /* 0x000000ffffd47224 */ /* 0x000fe600078e00ed */
[----:B------:R4:W-:Y:S01]  /*17c20*/  MUFU.EX2 R188, R114 ;  /* 0x0000007200bc7308 */ /* 0x0009e20000000800 */
[----:B-1----:R-:W-:Y:S01]  /*17c30*/  LOP3.LUT R105, R129, UR32, R144, 0x96, !PT ;  /* 0x0000002081697c12 */ /* 0x002fe2000f8e9690 */
[----:B------:R-:W-:Y:S01]  /*17c40*/  IMAD.MOV.U32 R240, RZ, RZ, R185 ;  /* 0x000000fffff07224 */ /* 0x000fe200078e00b9 */
[----:B------:R-:W-:Y:S01]  /*17c50*/  SHF.R.U32.HI R129, RZ, 0x8, R122 ;  /* 0x00000008ff817819 */ /* 0x000fe2000001167a */
[----:B------:R-:W-:Y:S01]  /*17c60*/  IMAD.MOV.U32 R249, RZ, RZ, R171 ;  /* 0x000000fffff97224 */ /* 0x000fe200078e00ab */
[----:B------:R-:W-:Y:S01]  /*17c70*/  MOV R176, R201 ;  /* 0x000000c900b07202 */ /* 0x000fe20000000f00 */
[----:B------:R-:W1:Y:S01]  /*17c80*/  LDSM.16.MT88.4 R120, [R222+0xb800] ;  /* 0x00b80000de78783b */ /* 0x000e620000004200 */
[----:B------:R-:W-:Y:S03]  /*17c90*/  PRMT R129, R131, 0x5410, R129 ;  /* 0x0000541083817816 */ /* 0x000fe60000000081 */
[----:B------:R-:W-:Y:S01]  /*17ca0*/  MUFU.EX2 R201, R180 ;  /* 0x000000b400c97308 */ /* 0x000fe20000000800 */
[----:B---3--:R-:W-:Y:S01]  /*17cb0*/  FFMA.FTZ R112, R248, UR4, -R182 ;  /* 0x00000004f8707c23 */ /* 0x008fe200080108b6 */
[----:B------:R-:W-:Y:S01]  /*17cc0*/  LOP3.LUT R124, R105, 0xff, RZ, 0xc0, !PT ;  /* 0x000000ff697c7812 */ /* 0x000fe200078ec0ff */
[----:B------:R-:W-:Y:S01]  /*17cd0*/  IMAD.MOV.U32 R171, RZ, RZ, R152 ;  /* 0x000000ffffab7224 */ /* 0x000fe200078e0098 */
[----:B------:R-:W-:Y:S01]  /*17ce0*/  LOP3.LUT R115, R134, 0xff, RZ, 0xc0, !PT ;  /* 0x000000ff86737812 */ /* 0x000fe200078ec0ff */
[----:B------:R-:W-:Y:S01]  /*17cf0*/  IMAD.MOV.U32 R243, RZ, RZ, R235 ;  /* 0x000000fffff37224 */ /* 0x000fe200078e00eb */
[----:B------:R-:W3:Y:S01]  /*17d00*/  LDL.LU R131, [R1+0x5c] ;  /* 0x00005c0001837983 */ /* 0x000ee20000300800 */
[----:B------:R-:W-:Y:S03]  /*17d10*/  MOV R235, R166 ;  /* 0x000000a600eb7202 */ /* 0x000fe60000000f00 */
[----:B------:R5:W-:Y:S01]  /*17d20*/  MUFU.EX2 R189, R112 ;  /* 0x0000007000bd7308 */ /* 0x000be20000000800 */
[----:B----4-:R-:W-:Y:S01]  /*17d30*/  SHF.R.U32.HI R114, RZ, 0x10, R106 ;  /* 0x00000010ff727819 */ /* 0x010fe2000001166a */
[----:B------:R-:W-:Y:S01]  /*17d40*/  LDSM.16.MT88.4 R152, [R220+0xac00] ;  /* 0x00ac0000dc98783b */ /* 0x000fe20000004200 */
[----:B------:R-:W-:Y:S01]  /*17d50*/  PRMT R133, R115, 0x5410, R133 ;  /* 0x0000541073857816 */ /* 0x000fe20000000085 */
[----:B------:R-:W-:Y:S01]  /*17d60*/  IMAD.MOV.U32 R248, RZ, RZ, R247 ;  /* 0x000000fffff87224 */ /* 0x000fe200078e00f7 */
[----:B------:R-:W-:Y:S01]  /*17d70*/  LOP3.LUT R114, R114, 0xff, RZ, 0xc0, !PT ;  /* 0x000000ff72727812 */ /* 0x000fe200078ec0ff */
[----:B------:R-:W-:Y:S01]  /*17d80*/  IMAD.MOV.U32 R247, RZ, RZ, R163 ;  /* 0x000000fffff77224 */ /* 0x000fe200078e00a3 */
[----:B------:R-:W-:Y:S03]  /*17d90*/  SHF.R.U32.HI R115, RZ, 0x18, R105 ;  /* 0x00000018ff737819 */ /* 0x000fe60000011669 */
[----:B------:R-:W4:Y:S01]  /*17da0*/  MUFU.EX2 R199, R181 ;  /* 0x000000b500c77308 */ /* 0x000f220000000800 */
[----:B------:R-:W-:Y:S01]  /*17db0*/  PRMT R114, R114, 0x5410, R125 ;  /* 0x0000541072727816 */ /* 0x000fe2000000007d */
[----:B------:R-:W-:Y:S01]  /*17dc0*/  LDSM.16.MT88.4 R164, [R222+0xac00] ;  /* 0x00ac0000dea4783b */ /* 0x000fe20000004200 */
[--C-:B------:R-:W-:Y:S01]  /*17dd0*/  HSET2.LE.AND R179, R133, R177.reuse, PT ;  /* 0x000000b185b37233 */ /* 0x100fe20003803000 */
[----:B------:R-:W-:Y:S01]  /*17de0*/  IMAD.MOV.U32 R244, RZ, RZ, R245 ;  /* 0x000000fffff47224 */ /* 0x000fe200078e00f5 */
[----:B------:R-:W-:Y:S02]  /*17df0*/  PRMT R128, R135, 0x5410, R128 ;  /* 0x0000541087807816 */ /* 0x000fe40000000080 */
[----:B------:R-:W-:Y:S02]  /*17e00*/  MOV R245, R161 ;  /* 0x000000a100f57202 */ /* 0x000fe40000000f00 */
[----:B-----5:R-:W-:Y:S02]  /*17e10*/  LOP3.LUT R112, R106, 0xffff, RZ, 0xc0, !PT ;  /* 0x0000ffff6a707812 */ /* 0x020fe400078ec0ff */
[----:B------:R-:W-:Y:S02]  /*17e20*/  LOP3.LUT R106, R105, 0xffff, RZ, 0xc0, !PT ;  /* 0x0000ffff696a7812 */ /* 0x000fe400078ec0ff */
[----:B------:R-:W-:Y:S02]  /*17e30*/  SHF.R.U32.HI R112, RZ, 0x8, R112 ;  /* 0x00000008ff707819 */ /* 0x000fe40000011670 */
[----:B------:R-:W-:Y:S02]  /*17e40*/  SHF.R.U32.HI R106, RZ, 0x8, R106 ;  /* 0x00000008ff6a7819 */ /* 0x000fe4000001166a */
[----:B------:R-:W-:Y:S01]  /*17e50*/  PRMT R172, R113, 0x5410, R112 ;  /* 0x0000541071ac7816 */ /* 0x000fe20000000070 */
[----:B------:R-:W-:Y:S01]  /*17e60*/  FFMA.FTZ R112, R251, UR4, -R183 ;  /* 0x00000004fb707c23 */ /* 0x000fe200080108b7 */
[----:B------:R-:W-:Y:S01]  /*17e70*/  SHF.R.U32.HI R113, RZ, 0x10, R105 ;  /* 0x00000010ff717819 */ /* 0x000fe20000011669 */
[----:B------:R-:W-:Y:S01]  /*17e80*/  IMAD.MOV.U32 R251, RZ, RZ, R246 ;  /* 0x000000fffffb7224 */ /* 0x000fe200078e00f6 */
[--C-:B------:R-:W-:Y:S01]  /*17e90*/  HSET2.LE.AND R178, R128, R177.reuse, PT ;  /* 0x000000b180b27233 */ /* 0x100fe20003803000 */
[-C--:B-1----:R-:W-:Y:S01]  /*17ea0*/  HMMA.16816.F32 R84, R116, R120.reuse, R84 ;  /* 0x000000787454723c */ /* 0x082fe20000001854 */
[----:B------:R1:W-:Y:S02]  /*17eb0*/  MUFU.EX2 R187, R112 ;  /* 0x0000007000bb7308 */ /* 0x0003e40000000800 */
[----:B------:R-:W-:Y:S01]  /*17ec0*/  LOP3.LUT R105, R113, 0xff, RZ, 0xc0, !PT ;  /* 0x000000ff71697812 */ /* 0x000fe200078ec0ff */
[----:B------:R-:W-:Y:S01]  /*17ed0*/  IMAD.MOV.U32 R246, RZ, RZ, R162 ;  /* 0x000000fffff67224 */ /* 0x000fe200078e00a2 */
[--C-:B------:R-:W-:Y:S01]  /*17ee0*/  HSET2.LE.AND R172, R172, R177.reuse, PT ;  /* 0x000000b1acac7233 */ /* 0x100fe20003803000 */
[C---:B------:R-:W-:Y:S05]  /*17ef0*/  HMMA.16816.F32 R88, R108.reuse, R120, R88 ;  /* 0x000000786c58723c */ /* 0x040fea0000001858 */
[----:B------:R-:W-:Y:S01]  /*17f00*/  PRMT R115, R105, 0x5410, R115 ;  /* 0x0000541069737816 */ /* 0x000fe20000000073 */
[-C--:B------:R-:W-:Y:S05]  /*17f10*/  HMMA.16816.F32 R92, R108, R122.reuse, R92 ;  /* 0x0000007a6c5c723c */ /* 0x080fea000000185c */
[----:B------:R-:W-:Y:S01]  /*17f20*/  FFMA.FTZ R105, R240, UR4, -R183 ;  /* 0x00000004f0697c23 */ /* 0x000fe200080108b7 */
[----:B------:R-:W-:Y:S05]  /*17f30*/  HMMA.16816.F32 R96, R116, R122, R96 ;  /* 0x0000007a7460723c */ /* 0x000fea0000001860 */
[--C-:B-1----:R-:W-:Y:S01]  /*17f40*/  FFMA.FTZ R112, R239, UR4, -R182.reuse ;  /* 0x00000004ef707c23 */ /* 0x102fe200080108b6 */
[----:B------:R-:W-:Y:S01]  /*17f50*/  FFMA.FTZ R182, R174, UR4, -R182 ;  /* 0x00000004aeb67c23 */ /* 0x000fe200080108b6 */
[----:B------:R-:W-:Y:S01]  /*17f60*/  IMAD.MOV.U32 R174, RZ, RZ, R175 ;  /* 0x000000ffffae7224 */ /* 0x000fe200078e00af */
[----:B------:R-:W-:Y:S02]  /*17f70*/  MOV R175, R176 ;  /* 0x000000b000af7202 */ /* 0x000fe40000000f00 */
[----:B------:R-:W-:Y:S01]  /*17f80*/  MUFU.EX2 R185, R182 ;  /* 0x000000b600b97308 */ /* 0x000fe20000000800 */
[----:B------:R-:W-:Y:S01]  /*17f90*/  IMAD.MOV.U32 R237, RZ, RZ, R174 ;  /* 0x000000ffffed7224 */ /* 0x000fe200078e00ae */
[----:B------:R-:W-:Y:S01]  /*17fa0*/  PRMT R176, R124, 0x5410, R106 ;  /* 0x000054107cb07816 */ /* 0x000fe2000000006a */
[----:B------:R-:W-:Y:S01]  /*17fb0*/  IMAD.MOV.U32 R239, RZ, RZ, R186 ;  /* 0x000000ffffef7224 */ /* 0x000fe200078e00ba */
[--C-:B------:R-:W-:Y:S01]  /*17fc0*/  HSET2.LE.AND R174, R129, R177.reuse, PT ;  /* 0x000000b181ae7233 */ /* 0x100fe20003803000 */
[----:B------:R-:W1:Y:S01]  /*17fd0*/  LDSM.16.MT88.4 R124, [R220+0x9c00] ;  /* 0x009c0000dc7c783b */ /* 0x000e620000004200 */
[----:B------:R-:W-:Y:S01]  /*17fe0*/  FFMA.FTZ R183, R107, UR4, -R183 ;  /* 0x000000046bb77c23 */ /* 0x000fe200080108b7 */
[--C-:B------:R-:W-:Y:S01]  /*17ff0*/  HSET2.LE.AND R176, R176, R177.reuse, PT ;  /* 0x000000b1b0b07233 */ /* 0x100fe20003803000 */
[----:B------:R-:W-:Y:S02]  /*18000*/  IMAD.MOV.U32 R213, RZ, RZ, R239 ;  /* 0x000000ffffd57224 */ /* 0x000fe400078e00ef */
[----:B------:R-:W5:Y:S01]  /*18010*/  MUFU.EX2 R186, R112 ;  /* 0x0000007000ba7308 */ /* 0x000f620000000800 */
[----:B------:R-:W-:Y:S01]  /*18020*/  IMAD.MOV.U32 R239, RZ, RZ, R184 ;  /* 0x000000ffffef7224 */ /* 0x000fe200078e00b8 */
[----:B------:R-:W-:Y:S01]  /*18030*/  MOV R240, R219 ;  /* 0x000000db00f07202 */ /* 0x000fe20000000f00 */
[----:B------:R-:W-:Y:S01]  /*18040*/  IMAD.MOV.U32 R219, RZ, RZ, R173 ;  /* 0x000000ffffdb7224 */ /* 0x000fe200078e00ad */
[----:B------:R-:W-:Y:S02]  /*18050*/  MOV R242, R175 ;  /* 0x000000af00f27202 */ /* 0x000fe40000000f00 */
[--C-:B------:R-:W-:Y:S04]  /*18060*/  HSET2.LE.AND R173, R114, R177.reuse, PT ;  /* 0x000000b172ad7233 */ /* 0x100fe80003803000 */
[----:B------:R5:W-:Y:S01]  /*18070*/  MUFU.EX2 R184, R105 ;  /* 0x0000006900b87308 */ /* 0x000be20000000800 */
[--C-:B------:R-:W-:Y:S02]  /*18080*/  HSET2.LE.AND R175, R130, R177.reuse, PT ;  /* 0x000000b182af7233 */ /* 0x100fe40003803000 */
[----:B----4-:R-:W-:Y:S02]  /*18090*/  F2FP.F16.F32.PACK_AB R106, R199, R200 ;  /* 0x000000c8c76a723e */ /* 0x010fe400000000ff */
[----:B------:R-:W-:Y:S02]  /*180a0*/  HSET2.LE.AND R177, R115, R177, PT ;  /* 0x000000b173b17233 */ /* 0x000fe40003803000 */
[----:B------:R-:W-:Y:S03]  /*180b0*/  LOP3.LUT R173, R173, R106, RZ, 0xc0, !PT ;  /* 0x0000006aadad7212 */ /* 0x000fe600078ec0ff */
[----:B------:R-:W4:Y:S01]  /*180c0*/  MUFU.EX2 R107, R183 ;  /* 0x000000b7006b7308 */ /* 0x000f220000000800 */
[----:B------:R-:W-:Y:S01]  /*180d0*/  MOV R252, R241 ;  /* 0x000000f100fc7202 */ /* 0x000fe20000000f00 */
[----:B------:R-:W-:Y:S01]  /*180e0*/  IMAD.MOV.U32 R241, RZ, RZ, R160 ;  /* 0x000000fffff17224 */ /* 0x000fe200078e00a0 */
[----:B-----5:R-:W-:Y:S04]  /*180f0*/  F2FP.F16.F32.PACK_AB R105, R201, R202 ;  /* 0x000000cac969723e */ /* 0x020fe800000000ff */
[----:B------:R-:W-:Y:S02]  /*18100*/  LOP3.LUT R172, R172, R105, RZ, 0xc0, !PT ;  /* 0x00000069acac7212 */ /* 0x000fe400078ec0ff */
[----:B------:R-:W-:Y:S02]  /*18110*/  F2FP.F16.F32.PACK_AB R105, R185, R186 ;  /* 0x000000bab969723e */ /* 0x000fe400000000ff */
[----:B----4-:R-:W-:Y:S01]  /*18120*/  F2FP.F16.F32.PACK_AB R106, R107, R184 ;  /* 0x000000b86b6a723e */ /* 0x010fe200000000ff */
[----:B------:R-:W4:Y:S01]  /*18130*/  LDSM.16.MT88.4 R180, [R220+0xbc00] ;  /* 0x00bc0000dcb4783b */ /* 0x000f220000004200 */
[----:B------:R-:W-:Y:S01]  /*18140*/  LOP3.LUT R178, R178, R105, RZ, 0xc0, !PT ;  /* 0x00000069b2b27212 */ /* 0x000fe200078ec0ff */
[----:B------:R-:W-:Y:S01]  /*18150*/  IMAD.MOV.U32 R105, RZ, RZ, R150 ;  /* 0x000000ffff697224 */ /* 0x000fe200078e0096 */
[----:B------:R-:W-:Y:S01]  /*18160*/  LOP3.LUT R179, R179, R106, RZ, 0xc0, !PT ;  /* 0x0000006ab3b37212 */ /* 0x000fe200078ec0ff */
[----:B------:R-:W-:Y:S02]  /*18170*/  IMAD.MOV.U32 R106, RZ, RZ, R101 ;  /* 0x000000ffff6a7224 */ /* 0x000fe400078e0065 */
[----:B--2---:R-:W-:Y:S01]  /*18180*/  FFMA.FTZ R156, R100, R132, R156 ;  /* 0x00000084649c7223 */ /* 0x004fe2000001009c */
[----:B------:R-:W-:Y:S04]  /*18190*/  F2FP.F16.F32.PACK_AB R100, R203, R204 ;  /* 0x000000cccb64723e */ /* 0x000fe800000000ff */
[----:B------:R-:W-:Y:S02]  /*181a0*/  LOP3.LUT R175, R175, R100, RZ, 0xc0, !PT ;  /* 0x00000064afaf7212 */ /* 0x000fe400078ec0ff */
[----:B------:R-:W-:Y:S04]  /*181b0*/  F2FP.F16.F32.PACK_AB R100, R187, R188 ;  /* 0x000000bcbb64723e */ /* 0x000fe800000000ff */
[----:B------:R-:W-:Y:S02]  /*181c0*/  LOP3.LUT R177, R177, R100, RZ, 0xc0, !PT ;  /* 0x00000064b1b17212 */ /* 0x000fe400078ec0ff */
[----:B------:R-:W-:Y:S01]  /*181d0*/  MOV R100, R249 ;  /* 0x000000f900647202 */ /* 0x000fe20000000f00 */
[----:B------:R-:W-:Y:S02]  /*181e0*/  IMAD.MOV.U32 R249, RZ, RZ, R242 ;  /* 0x000000fffff97224 */ /* 0x000fe400078e00f2 */
[----:B------:R-:W-:Y:S02]  /*181f0*/  IMAD.MOV.U32 R242, RZ, RZ, R151 ;  /* 0x000000fffff27224 */ /* 0x000fe400078e0097 */
[----:B---3--:R-:W-:Y:S01]  /*18200*/  FFMA.FTZ R168, R3, R131, R168 ;  /* 0x0000008303a87223 */ /* 0x008fe200000100a8 */
[----:B------:R-:W-:Y:S04]  /*18210*/  F2FP.F16.F32.PACK_AB R3, R205, R206 ;  /* 0x000000cecd03723e */ /* 0x000fe800000000ff */
[----:B------:R-:W-:Y:S02]  /*18220*/  LOP3.LUT R174, R174, R3, RZ, 0xc0, !PT ;  /* 0x00000003aeae7212 */ /* 0x000fe400078ec0ff */
[----:B------:R-:W-:Y:S04]  /*18230*/  F2FP.F16.F32.PACK_AB R3, R189, R190 ;  /* 0x000000bebd03723e */ /* 0x000fe800000000ff */
[----:B------:R-:W-:Y:S01]  /*18240*/  LOP3.LUT R176, R176, R3, RZ, 0xc0, !PT ;  /* 0x00000003b0b07212 */ /* 0x000fe200078ec0ff */
[-C--:B-1----:R-:W-:Y:S01]  /*18250*/  HMMA.16816.F32 R112, R172, R124.reuse, R4 ;  /* 0x0000007cac70723c */ /* 0x082fe20000001804 */
[----:B------:R-:W2:Y:S04]  /*18260*/  LDL.LU R3, [R1+0x64] ;  /* 0x0000640001037983 */ /* 0x000ea80000300800 */
[----:B------:R-:W3:Y:S01]  /*18270*/  LDL.LU R250, [R1+0x60] ;  /* 0x0000600001fa7983 */ /* 0x000ee20000300800 */
[C---:B------:R-:W-:Y:S03]  /*18280*/  HMMA.16816.F32 R108, R176.reuse, R124, R8 ;  /* 0x0000007cb06c723c */ /* 0x040fe60000001808 */
[----:B------:R-:W1:Y:S03]  /*18290*/  LDSM.16.MT88.4 R4, [R222+0xbc00] ;  /* 0x00bc0000de04783b */ /* 0x000e660000004200 */
[-C--:B------:R-:W-:Y:S05]  /*182a0*/  HMMA.16816.F32 R116, R176, R126.reuse, R12 ;  /* 0x0000007eb074723c */ /* 0x080fea000000180c */
[----:B------:R-:W-:Y:S01]  /*182b0*/  FADD.FTZ R9, R246, R156 ;  /* 0x0000009cf6097221 */ /* 0x000fe20000010000 */
[C---:B------:R-:W-:Y:S05]  /*182c0*/  HMMA.16816.F32 R120, R172.reuse, R126, R16 ;  /* 0x0000007eac78723c */ /* 0x040fea0000001810 */
[----:B------:R-:W-:Y:S01]  /*182d0*/  IMAD.MOV.U32 R246, RZ, RZ, R242 ;  /* 0x000000fffff67224 */ /* 0x000fe200078e00f2 */
[-C--:B------:R-:W-:Y:S05]  /*182e0*/  HMMA.16816.F32 R124, R172, R136.reuse, R20 ;  /* 0x00000088ac7c723c */ /* 0x080fea0000001814 */
[----:B------:R-:W-:Y:S01]  /*182f0*/  IMAD.MOV.U32 R242, RZ, RZ, R215 ;  /* 0x000000fffff27224 */ /* 0x000fe200078e00d7 */
[C---:B------:R-:W-:Y:S05]  /*18300*/  HMMA.16816.F32 R128, R176.reuse, R136, R24 ;  /* 0x00000088b080723c */ /* 0x040fea0000001818 */
[----:B------:R-:W-:Y:S01]  /*18310*/  IMAD.MOV.U32 R215, RZ, RZ, R157 ;  /* 0x000000ffffd77224 */ /* 0x000fe200078e009d */
[-C--:B------:R-:W-:Y:S05]  /*18320*/  HMMA.16816.F32 R132, R176, R138.reuse, R28 ;  /* 0x0000008ab084723c */ /* 0x080fea000000181c */
[----:B------:R-:W-:Y:S01]  /*18330*/  FADD.FTZ R9, R169, R9 ;  /* 0x00000009a9097221 */ /* 0x000fe20000010000 */
[C---:B------:R-:W-:Y:S06]  /*18340*/  HMMA.16816.F32 R136, R172.reuse, R138, R32 ;  /* 0x0000008aac88723c */ /* 0x040fec0000001820 */
[-C--:B------:R-:W-:Y:S06]  /*18350*/  HMMA.16816.F32 R140, R172, R152.reuse, R36 ;  /* 0x00000098ac8c723c */ /* 0x080fec0000001824 */
[C---:B------:R-:W-:Y:S06]  /*18360*/  HMMA.16816.F32 R144, R176.reuse, R152, R40 ;  /* 0x00000098b090723c */ /* 0x040fec0000001828 */
[-C--:B------:R-:W-:Y:S06]  /*18370*/  HMMA.16816.F32 R148, R176, R154.reuse, R44 ;  /* 0x0000009ab094723c */ /* 0x080fec000000182c */
[C---:B------:R-:W-:Y:S06]  /*18380*/  HMMA.16816.F32 R152, R172.reuse, R154, R48 ;  /* 0x0000009aac98723c */ /* 0x040fec0000001830 */
[-C--:B------:R-:W-:Y:S05]  /*18390*/  HMMA.16816.F32 R160, R172, R164.reuse, R52 ;  /* 0x000000a4aca0723c */ /* 0x080fea0000001834 */
[----:B--2---:R-:W-:Y:S01]  /*183a0*/  FFMA.FTZ R3, R2, R3, R105 ;  /* 0x0000000302037223 */ /* 0x004fe20000010069 */
[----:B------:R-:W-:Y:S02]  /*183b0*/  IMAD.MOV.U32 R105, RZ, RZ, R102 ;  /* 0x000000ffff697224 */ /* 0x000fe400078e0066 */
[----:B---3--:R-:W-:Y:S03]  /*183c0*/  FFMA.FTZ R2, R0, R250, R251 ;  /* 0x000000fa00027223 */ /* 0x008fe600000100fb */
[----:B------:R-:W-:Y:S01]  /*183d0*/  MOV R251, R248 ;  /* 0x000000f800fb7202 */ /* 0x000fe20000000f00 */
[----:B------:R-:W-:Y:S02]  /*183e0*/  IMAD.MOV.U32 R250, RZ, RZ, R244 ;  /* 0x000000fffffa7224 */ /* 0x000fe400078e00f4 */
[----:B------:R-:W-:Y:S01]  /*183f0*/  FADD.FTZ R0, R100, R168 ;  /* 0x000000a864007221 */ /* 0x000fe20000010000 */
[----:B------:R-:W-:Y:S01]  /*18400*/  IMAD.MOV.U32 R248, RZ, RZ, R252 ;  /* 0x000000fffff87224 */ /* 0x000fe200078e00fc */
        /* <DEDUP_REMOVED lines=37> */
[----:B------:R-:W-:Y:S05]  /*18660*/  HMMA.16816.F32 R96, R172, R6, R96 ;  /* 0x00000006ac60723c */ /* 0x000fea0000001860 */
[----:B------:R-:W-:Y:S01]  /*18670*/  FADD.FTZ R3, R219, R3 ;  /* 0x00000003db037221 */ /* 0x000fe20000010000 */
[----:B------:R-:W-:Y:S01]  /*18680*/  FADD.FTZ R9, R238, R9 ;  /* 0x00000009ee097221 */ /* 0x000fe20000010000 */
[----:B------:R-:W-:Y:S04]  /*18690*/  IMAD.MOV.U32 R100, RZ, RZ, R103 ;  /* 0x000000ffff647224 */ /* 0x000fe800078e0067 */
[----:B------:R-:W-:Y:S04]  /*186a0*/  FADD.FTZ R0, R213, R9 ;  /* 0x00000009d5007221 */ /* 0x000fe80000010000 */
        /* <DEDUP_REMOVED lines=35> */
[----:B------:R-:W-:Y:S04]  /*188e0*/  STL [R1+0x58], R4 ;  /* 0x0000580401007387 */ /* 0x000fe80000100800 */
[----:B------:R1:W-:Y:S04]  /*188f0*/  STL [R1+0x5c], R3 ;  /* 0x00005c0301007387 */ /* 0x0003e80000100800 */
[----:B------:R2:W-:Y:S04]  /*18900*/  STL [R1+0x64], R2 ;  /* 0x0000640201007387 */ /* 0x0005e80000100800 */
[----:B------:R2:W-:Y:S01]  /*18910*/  STL [R1+0x60], R0 ;  /* 0x0000600001007387 */ /* 0x0005e20000100800 */
[----:B-1----:R-:W-:Y:S01]  /*18920*/  MOV R3, R104 ;  /* 0x0000006800037202 */ /* 0x002fe20000000f00 */
[----:B------:R-:W-:Y:S06]  /*18930*/  @P0 BRA `(.L_x_801) ;  /* 0xffffffa400f00947 */ /* 0x000fec000383ffff */
.L_x_800:
[----:B------:R-:W2:Y:S01]  /*18940*/  LDL.LU R5, [R1+0x58] ;  /* 0x0000580001057983 */ /* 0x000ea20000300800 */
[----:B------:R-:W-:-:S03]  /*18950*/  ULDC UR4, c[0x0][0x38c] ;  /* 0x0000e30000047ab9 */ /* 0x000fc60000000800 */
[----:B------:R-:W3:Y:S04]  /*18960*/  LDL.LU R4, [R1+0x5c] ;  /* 0x00005c0001047983 */ /* 0x000ee80000300800 */
[----:B------:R-:W4:Y:S04]  /*18970*/  LDL.LU R8, [R1+0x64] ;  /* 0x0000640001087983 */ /* 0x000f280000300800 */
[----:B------:R-:W5:Y:S01]  /*18980*/  LDL.LU R7, [R1+0x60] ;  /* 0x0000600001077983 */ /* 0x000f620000300800 */
[----:B------:R-:W-:Y:S01]  /*18990*/  UMOV UR5, 0x400 ;  /* 0x0000040000057882 */ /* 0x000fe20000000000 */
[----:B------:R-:W-:Y:S01]  /*189a0*/  UISETP.NE.AND UP0, UPT, UR29, -0x1, UPT ;  /* 0xffffffff1d00788c */ /* 0x000fe2000bf05270 */
[----:B------:R-:W1:Y:S02]  /*189b0*/  S2R R48, SR_TID.X ;  /* 0x0000000000307919 */ /* 0x000e640000002100 */
[----:B-1----:R-:W-:Y:S01]  /*189c0*/  SHF.R.S32.HI R44, RZ, 0x1f, R48 ;  /* 0x0000001fff2c7819 */ /* 0x002fe20000011430 */
[----:B--2---:R-:W1:Y:S04]  /*189d0*/  SHFL.BFLY PT, R2, R5, 0x2, 0x1f ;  /* 0x0c401f0005027f89 */ /* 0x004e6800000e0000 */
[----:B---3--:R-:W2:Y:S01]  /*189e0*/  SHFL.BFLY PT, R0, R4, 0x2, 0x1f ;  /* 0x0c401f0004007f89 */ /* 0x008ea200000e0000 */
[----:B-1----:R-:W-:-:S03]  /*189f0*/  FADD.FTZ R2, R2, R5 ;  /* 0x0000000502027221 */ /* 0x002fc60000010000 */
[----:B-----5:R-:W-:Y:S01]  /*18a00*/  SHFL.BFLY PT, R5, R7, 0x2, 0x1f ;  /* 0x0c401f0007057f89 */ /* 0x020fe200000e0000 */
[----:B--2---:R-:W-:-:S03]  /*18a10*/  FADD.FTZ R0, R0, R4 ;  /* 0x0000000400007221 */ /* 0x004fc60000010000 */
[----:B----4-:R-:W1:Y:S04]  /*18a20*/  SHFL.BFLY PT, R4, R8, 0x2, 0x1f ;  /* 0x0c401f0008047f89 */ /* 0x010e6800000e0000 */
[----:B------:R-:W2:Y:S04]  /*18a30*/  SHFL.BFLY PT, R3, R2, 0x1, 0x1f ;  /* 0x0c201f0002037f89 */ /* 0x000ea800000e0000 */
[----:B------:R-:W3:Y:S01]  /*18a40*/  SHFL.BFLY PT, R6, R0, 0x1, 0x1f ;  /* 0x0c201f0000067f89 */ /* 0x000ee200000e0000 */
[----:B-1----:R-:W-:Y:S01]  /*18a50*/  FADD.FTZ R4, R4, R8 ;  /* 0x0000000804047221 */ /* 0x002fe20000010000 */
[----:B--2---:R-:W-:Y:S01]  /*18a60*/  FADD.FTZ R40, R2, R3 ;  /* 0x0000000302287221 */ /* 0x004fe20000010000 */
[----:B------:R-:W-:Y:S01]  /*18a70*/  FADD.FTZ R2, R5, R7 ;  /* 0x0000000705027221 */ /* 0x000fe20000010000 */
[----:B------:R-:W-:-:S02]  /*18a80*/  MOV R3, 0x3f800000 ;  /* 0x3f80000000037802 */ /* 0x000fc40000000f00 */
[----:B------:R-:W1:Y:S01]  /*18a90*/  SHFL.BFLY PT, R5, R4, 0x1, 0x1f ;  /* 0x0c201f0004057f89 */ /* 0x000e6200000e0000 */
[----:B---3--:R-:W-:Y:S01]  /*18aa0*/  FADD.FTZ R41, R0, R6 ;  /* 0x0000000600297221 */ /* 0x008fe20000010000 */
[----:B------:R-:W-:Y:S02]  /*18ab0*/  FSETP.NE.FTZ.AND P5, PT, R40, RZ, PT ;  /* 0x000000ff2800720b */ /* 0x000fe40003fb5000 */
[----:B------:R-:W2:Y:S01]  /*18ac0*/  SHFL.BFLY PT, R6, R2, 0x1, 0x1f ;  /* 0x0c201f0002067f89 */ /* 0x000ea200000e0000 */
[----:B------:R-:W-:Y:S02]  /*18ad0*/  MOV R0, 0x3f800000 ;  /* 0x3f80000000007802 */ /* 0x000fe40000000f00 */
[----:B------:R-:W-:-:S08]  /*18ae0*/  FSETP.NE.FTZ.AND P4, PT, R41, RZ, PT ;  /* 0x000000ff2900720b */ /* 0x000fd00003f95000 */
[----:B------:R-:W3:Y:S08]  /*18af0*/  @P5 MUFU.RCP R0, R40 ;  /* 0x0000002800005308 */ /* 0x000ef00000001000 */
[----:B------:R-:W4:Y:S01]  /*18b00*/  @P4 MUFU.RCP R3, R41 ;  /* 0x0000002900034308 */ /* 0x000f220000001000 */
[----:B-1----:R-:W-:Y:S01]  /*18b10*/  FADD.FTZ R42, R4, R5 ;  /* 0x00000005042a7221 */ /* 0x002fe20000010000 */
[----:B------:R-:W-:-:S02]  /*18b20*/  LEA.HI R4, R44, R48, RZ, 0x2 ;  /* 0x000000302c047211 */ /* 0x000fc400078f10ff */
[----:B------:R-:W-:Y:S01]  /*18b30*/  LEA.HI R44, R44, R48, RZ, 0x5 ;  /* 0x000000302c2c7211 */ /* 0x000fe200078f28ff */
[----:B--2---:R-:W-:Y:S01]  /*18b40*/  FADD.FTZ R43, R2, R6 ;  /* 0x00000006022b7221 */ /* 0x004fe20000010000 */
[----:B------:R-:W-:Y:S02]  /*18b50*/  FSETP.NE.FTZ.AND P3, PT, R42, RZ, PT ;  /* 0x000000ff2a00720b */ /* 0x000fe40003f75000 */
[----:B------:R-:W-:Y:S01]  /*18b60*/  MOV R2, 0x3f800000 ;  /* 0x3f80000000027802 */ /* 0x000fe20000000f00 */
[----:B---3--:R-:W-:Y:S01]  /*18b70*/  FMUL.FTZ R0, R0, UR4 ;  /* 0x0000000400007c20 */ /* 0x008fe20008410000 */
[----:B------:R-:W-:Y:S02]  /*18b80*/  FSETP.NE.FTZ.AND P2, PT, R43, RZ, PT ;  /* 0x000000ff2b00720b */ /* 0x000fe40003f55000 */
[----:B------:R-:W-:Y:S01]  /*18b90*/  SHF.R.S32.HI R39, RZ, 0x5, R44 ;  /* 0x00000005ff277819 */ /* 0x000fe2000001142c */
        /* <DEDUP_REMOVED lines=25> */
[----:B------:R-:W-:Y:S01]  /*18d30*/  MOV R0, 0x3f800000 ;  /* 0x3f80000000007802 */ /* 0x000fe20000000f00 */
[----:B----4-:R-:W-:Y:S01]  /*18d40*/  FMUL.FTZ R3, R3, UR4 ;  /* 0x0000000403037c20 */ /* 0x010fe20008410000 */
[----:B-1----:R-:W-:Y:S01]  /*18d50*/  FMUL.FTZ R2, R2, UR4 ;  /* 0x0000000402027c20 */ /* 0x002fe20008410000 */
[----:B------:R-:W-:-:S02]  /*18d60*/  F2FP.F16.F32.PACK_AB R36, R36, R112 ;  /* 0x000000702424723e */ /* 0x000fc400000000ff */
        /* <DEDUP_REMOVED lines=53> */
[----:B------:R-:W-:-:S02]  /*190c0*/  F2FP.F16.F32.PACK_AB R35, R35, R114 ;  /* 0x000000722323723e */ /* 0x000fc400000000ff */
[----:B------:R-:W-:Y:S01]  /*190d0*/  LEA.HI R2, R2, R3, RZ, 0x3 ;  /* 0x0000000302027211 */ /* 0x000fe200078f18ff */
[C---:B------:R-:W-:Y:S01]  /*190e0*/  FMUL.FTZ R110, R0.reuse, R110 ;  /* 0x0000006e006e7220 */ /* 0x040fe20000410000 */
[C---:B------:R-:W-:Y:S01]  /*190f0*/  FMUL.FTZ R111, R0.reuse, R111 ;  /* 0x0000006f006f7220 */ /* 0x040fe20000410000 */
[----:B------:R-:W-:Y:S01]  /*19100*/  FMUL.FTZ R118, R0, R118 ;  /* 0x0000007600767220 */ /* 0x000fe20000410000 */
[----:B------:R-:W-:Y:S01]  /*19110*/  LOP3.LUT R2, R2, 0xfffffff8, RZ, 0xc0, !PT ;  /* 0xfffffff802027812 */ /* 0x000fe200078ec0ff */
[C---:B------:R-:W-:Y:S01]  /*19120*/  FMUL.FTZ R119, R0.reuse, R119 ;  /* 0x0000007700777220 */ /* 0x040fe20000410000 */
[C---:B------:R-:W-:Y:S01]  /*19130*/  FMUL.FTZ R130, R0.reuse, R130 ;  /* 0x0000008200827220 */ /* 0x040fe20000410000 */
[C---:B------:R-:W-:Y:S01]  /*19140*/  FMUL.FTZ R31, R0.reuse, R131 ;  /* 0x00000083001f7220 */ /* 0x040fe20000410000 */
        /* <DEDUP_REMOVED lines=21> */
[----:B------:R-:W-:-:S02]  /*192a0*/  LOP3.LUT R3, R4, 0xfffffffc, RZ, 0xc0, !PT ;  /* 0xfffffffc04037812 */ /* 0x000fc400078ec0ff */
[----:B------:R-:W-:Y:S02]  /*192b0*/  SHF.R.S32.HI R11, RZ, 0x1, R0 ;  /* 0x00000001ff0b7819 */ /* 0x000fe40000011400 */
[----:B------:R-:W-:Y:S02]  /*192c0*/  LOP3.LUT R4, R0, 0x3fffffe, RZ, 0xc0, !PT ;  /* 0x03fffffe00047812 */ /* 0x000fe400078ec0ff */
[----:B------:R-:W-:Y:S02]  /*192d0*/  IADD3 R0, -R3, R48, RZ ;  /* 0x0000003003007210 */ /* 0x000fe40007ffe1ff */
[----:B------:R-:W-:Y:S02]  /*192e0*/  SHF.L.U32 R3, R11, 0x6, RZ ;  /* 0x000000060b037819 */ /* 0x000fe400000006ff */
[----:B------:R-:W-:Y:S02]  /*192f0*/  IADD3 R2, R2, -R4, RZ ;  /* 0x8000000402027210 */ /* 0x000fe40007ffe0ff */
[----:B------:R-:W-:-:S02]  /*19300*/  LEA R0, R39, R0, 0x8 ;  /* 0x0000000027007211 */ /* 0x000fc400078e40ff */
[----:B------:R-:W-:Y:S02]  /*19310*/  LOP3.LUT R4, R3, 0xc0, RZ, 0xc0, !PT ;  /* 0x000000c003047812 */ /* 0x000fe400078ec0ff */
[----:B------:R-:W-:Y:S02]  /*19320*/  LOP3.LUT R3, R11, 0x1, RZ, 0xc0, !PT ;  /* 0x000000010b037812 */ /* 0x000fe400078ec0ff */
[----:B------:R-:W-:Y:S02]  /*19330*/  LEA R0, R2, R0, 0x4 ;  /* 0x0000000002007211 */ /* 0x000fe400078e20ff */
[----:B------:R-:W-:Y:S02]  /*19340*/  LEA.HI R2, R4, R4, RZ, 0x1d ;  /* 0x0000000404027211 */ /* 0x000fe400078fe8ff */
[----:B------:R-:W-:Y:S02]  /*19350*/  ISETP.NE.U32.AND P1, PT, R3, 0x1, PT ;  /* 0x000000010300780c */ /* 0x000fe40003f25070 */
[----:B------:R-:W-:-:S02]  /*19360*/  LEA R0, R0, R2, 0x1 ;  /* 0x0000000200007211 */ /* 0x000fc400078e08ff */
[----:B------:R-:W-:Y:S02]  /*19370*/  LOP3.LUT P0, RZ, R11, 0x2, RZ, 0xc0, !PT ;  /* 0x000000020bff7812 */ /* 0x000fe4000780c0ff */
[----:B------:R-:W-:Y:S01]  /*19380*/  LEA R0, R0, UR4, 0x1 ;  /* 0x0000000400007c11 */ /* 0x000fe2000f8e08ff */
[----:B------:R-:W-:Y:S01]  /*19390*/  @UP0 ULDC.64 UR4, c[0x0][0x298] ;  /* 0x0000a60000040ab9 */ /* 0x000fe20000000a00 */
[----:B------:R-:W-:Y:S01]  /*193a0*/  MOV R3, 0x20 ;  /* 0x0000002000037802 */ /* 0x000fe20000000f00 */
[----:B------:R-:W-:Y:S01]  /*193b0*/  @UP0 UIMAD.WIDE.U32 UR8, UR29, UR4, URZ ;  /* 0x000000041d0802a5 */ /* 0x000fe2000f8e003f */
[----:B------:R-:W-:Y:S01]  /*193c0*/  IADD3 R2, R0, -0x10, RZ ;  /* 0xfffffff000027810 */ /* 0x000fe20007ffe0ff */
[----:B------:R-:W-:Y:S01]  /*193d0*/  STS [R0], R36 ;  /* 0x0000002400007388 */ /* 0x000fe20000000800 */
[----:B------:R-:W-:Y:S01]  /*193e0*/  SEL R3, R3, 0xffffffe0, !P0 ;  /* 0xffffffe003037807 */ /* 0x000fe20004000000 */
[----:B------:R-:W-:Y:S01]  /*193f0*/  @UP0 UIMAD UR6, UR29, UR5, UR9 ;  /* 0x000000051d0602a4 */ /* 0x000fe2000f8e0209 */
[----:B------:R-:W-:Y:S01]  /*19400*/  F2FP.F16.F32.PACK_AB R17, R17, R120 ;  /* 0x000000781111723e */ /* 0x000fe200000000ff */
[----:B------:R-:W-:Y:S01]  /*19410*/  STS [R0+0x200], R35 ;  /* 0x0002002300007388 */ /* 0x000fe20000000800 */
[----:B------:R-:W-:-:S02]  /*19420*/  F2FP.F16.F32.PACK_AB R16, R16, R122 ;  /* 0x0000007a1010723e */ /* 0x000fc400000000ff */
[----:B------:R-:W-:Y:S02]  /*19430*/  @P1 IADD3 R2, R0, 0x10, RZ ;  /* 0x0000001000021810 */ /* 0x000fe40007ffe0ff */
[----:B------:R-:W-:Y:S02]  /*19440*/  F2FP.F16.F32.PACK_AB R38, R38, R108 ;  /* 0x0000006c2626723e */ /* 0x000fe400000000ff */
[----:B------:R-:W-:Y:S01]  /*19450*/  F2FP.F16.F32.PACK_AB R110, R111, R110 ;  /* 0x0000006e6f6e723e */ /* 0x000fe200000000ff */
[----:B------:R1:W-:Y:S01]  /*19460*/  STS [R2], R17 ;  /* 0x0000001102007388 */ /* 0x0003e20000000800 */
[----:B------:R-:W-:Y:S02]  /*19470*/  F2FP.F16.F32.PACK_AB R37, R37, R116 ;  /* 0x000000742525723e */ /* 0x000fe400000000ff */
[----:B------:R-:W-:Y:S01]  /*19480*/  F2FP.F16.F32.PACK_AB R119, R119, R118 ;  /* 0x000000767777723e */ /* 0x000fe200000000ff */
[----:B------:R2:W-:Y:S01]  /*19490*/  STS [R2+0x200], R16 ;  /* 0x0002001002007388 */ /* 0x0005e20000000800 */
[----:B------:R-:W-:-:S02]  /*194a0*/  F2FP.F16.F32.PACK_AB R34, R34, R124 ;  /* 0x0000007c2222723e */ /* 0x000fc400000000ff */
[----:B------:R-:W-:Y:S01]  /*194b0*/  F2FP.F16.F32.PACK_AB R33, R33, R126 ;  /* 0x0000007e2121723e */ /* 0x000fe200000000ff */
[----:B------:R-:W-:Y:S01]  /*194c0*/  STS [R0+0x1000], R38 ;  /* 0x0010002600007388 */ /* 0x000fe20000000800 */
[----:B------:R-:W-:Y:S02]  /*194d0*/  IADD3 R4, R0, R3, RZ ;  /* 0x0000000300047210 */ /* 0x000fe40007ffe0ff */
[----:B------:R-:W-:Y:S01]  /*194e0*/  F2FP.F16.F32.PACK_AB R30, R30, R136 ;  /* 0x000000881e1e723e */ /* 0x000fe200000000ff */
[----:B------:R-:W-:Y:S01]  /*194f0*/  STS [R0+0x1200], R110 ;  /* 0x0012006e00007388 */ /* 0x000fe20000000800 */
[----:B------:R-:W-:Y:S02]  /*19500*/  F2FP.F16.F32.PACK_AB R29, R29, R138 ;  /* 0x0000008a1d1d723e */ /* 0x000fe400000000ff */
[----:B------:R-:W-:Y:S01]  /*19510*/  IADD3 R3, R3, R2, RZ ;  /* 0x0000000203037210 */ /* 0x000fe20007ffe0ff */
[----:B------:R-:W-:Y:S01]  /*19520*/  STS [R2+0x1000], R37 ;  /* 0x0010002502007388 */ /* 0x000fe20000000800 */
[----:B------:R-:W-:-:S02]  /*19530*/  F2FP.F16.F32.PACK_AB R32, R32, R128 ;  /* 0x000000802020723e */ /* 0x000fc400000000ff */
[----:B------:R-:W-:Y:S01]  /*19540*/  F2FP.F16.F32.PACK_AB R31, R31, R130 ;  /* 0x000000821f1f723e */ /* 0x000fe200000000ff */
[----:B------:R-:W-:Y:S01]  /*19550*/  STS [R2+0x1200], R119 ;  /* 0x0012007702007388 */ /* 0x000fe20000000800 */
[----:B------:R-:W-:Y:S02]  /*19560*/  F2FP.F16.F32.PACK_AB R28, R28, R132 ;  /* 0x000000841c1c723e */ /* 0x000fe400000000ff */
[----:B------:R-:W-:Y:S01]  /*19570*/  F2FP.F16.F32.PACK_AB R27, R27, R134 ;  /* 0x000000861b1b723e */ /* 0x000fe200000000ff */
[----:B------:R-:W-:Y:S01]  /*19580*/  STS [R4], R34 ;  /* 0x0000002204007388 */ /* 0x000fe20000000800 */
[----:B------:R-:W-:Y:S02]  /*19590*/  F2FP.F16.F32.PACK_AB R26, R26, R140 ;  /* 0x0000008c1a1a723e */ /* 0x000fe400000000ff */
[----:B------:R-:W-:Y:S01]  /*195a0*/  F2FP.F16.F32.PACK_AB R25, R25, R142 ;  /* 0x0000008e1919723e */ /* 0x000fe200000000ff */
[----:B------:R-:W-:Y:S01]  /*195b0*/  STS [R4+0x200], R33 ;  /* 0x0002002104007388 */ /* 0x000fe20000000800 */
[----:B------:R-:W-:-:S02]  /*195c0*/  F2FP.F16.F32.PACK_AB R22, R22, R152 ;  /* 0x000000981616723e */ /* 0x000fc400000000ff */
[----:B------:R-:W-:Y:S01]  /*195d0*/  F2FP.F16.F32.PACK_AB R21, R21, R154 ;  /* 0x0000009a1515723e */ /* 0x000fe200000000ff */
[----:B------:R-:W-:Y:S01]  /*195e0*/  STS [R3], R30 ;  /* 0x0000001e03007388 */ /* 0x000fe20000000800 */
[----:B------:R-:W-:Y:S02]  /*195f0*/  F2FP.F16.F32.PACK_AB R24, R24, R144 ;  /* 0x000000901818723e */ /* 0x000fe400000000ff */
[----:B------:R-:W-:Y:S01]  /*19600*/  F2FP.F16.F32.PACK_AB R23, R23, R146 ;  /* 0x000000921717723e */ /* 0x000fe200000000ff */
[----:B------:R-:W-:Y:S01]  /*19610*/  STS [R3+0x200], R29 ;  /* 0x0002001d03007388 */ /* 0x000fe20000000800 */
[----:B------:R-:W-:Y:S02]  /*19620*/  F2FP.F16.F32.PACK_AB R20, R20, R148 ;  /* 0x000000941414723e */ /* 0x000fe400000000ff */
[----:B------:R-:W-:Y:S01]  /*19630*/  PLOP3.LUT P0, PT, PT, PT, UP0, 0x80, 0x0 ;  /* 0x000000000000781c */ /* 0x000fe20003f0f008 */
        /* <DEDUP_REMOVED lines=20> */
[----:B-1----:R-:W-:Y:S01]  /*19780*/  F2FP.F16.F32.PACK_AB R17, R93, R92 ;  /* 0x0000005c5d11723e */ /* 0x002fe200000000ff */
[----:B------:R-:W-:Y:S01]  /*19790*/  STS [R2+0x2200], R21 ;  /* 0x0022001502007388 */ /* 0x000fe20000000800 */
[----:B--2---:R-:W-:-:S03]  /*197a0*/  F2FP.F16.F32.PACK_AB R16, R95, R94 ;  /* 0x0000005e5f10723e */ /* 0x004fc600000000ff */
[----:B------:R-:W-:Y:S04]  /*197b0*/  STS [R0+0x3000], R24 ;  /* 0x0030001800007388 */ /* 0x000fe80000000800 */
[----:B------:R-:W-:Y:S04]  /*197c0*/  STS [R0+0x3200], R23 ;  /* 0x0032001700007388 */ /* 0x000fe80000000800 */
[----:B------:R1:W-:Y:S04]  /*197d0*/  STS [R2+0x3000], R20 ;  /* 0x0030001402007388 */ /* 0x0003e80000000800 */
[----:B------:R2:W-:Y:S04]  /*197e0*/  STS [R2+0x3200], R15 ;  /* 0x0032000f02007388 */ /* 0x0005e80000000800 */
[----:B------:R3:W-:Y:S04]  /*197f0*/  STS [R4+0x2000], R14 ;  /* 0x0020000e04007388 */ /* 0x0007e80000000800 */
[----:B------:R4:W-:Y:S04]  /*19800*/  STS [R4+0x2200], R13 ;  /* 0x0022000d04007388 */ /* 0x0009e80000000800 */
[----:B------:R5:W-:Y:S04]  /*19810*/  STS [R3+0x2000], R9 ;  /* 0x0020000903007388 */ /* 0x000be80000000800 */
[----:B------:R5:W-:Y:S04]  /*19820*/  STS [R3+0x2200], R8 ;  /* 0x0022000803007388 */ /* 0x000be80000000800 */
[----:B------:R5:W-:Y:S01]  /*19830*/  STS [R4+0x3000], R12 ;  /* 0x0030000c04007388 */ /* 0x000be20000000800 */
[----:B-1----:R-:W1:Y:S01]  /*19840*/  S2R R20, SR_TID.X ;  /* 0x0000000000147919 */ /* 0x002e620000002100 */
[----:B--2---:R-:W-:-:S02]  /*19850*/  F2FP.F16.F32.PACK_AB R15, R75, R74 ;  /* 0x0000004a4b0f723e */ /* 0x004fc400000000ff */
[----:B------:R2:W-:Y:S01]  /*19860*/  STS [R4+0x3200], R10 ;  /* 0x0032000a04007388 */ /* 0x0005e20000000800 */
[----:B---3--:R-:W-:-:S03]  /*19870*/  F2FP.F16.F32.PACK_AB R14, R81, R80 ;  /* 0x00000050510e723e */ /* 0x008fc600000000ff */
[----:B------:R3:W-:Y:S01]  /*19880*/  STS [R3+0x3000], R7 ;  /* 0x0030000703007388 */ /* 0x0007e20000000800 */
[----:B----4-:R-:W-:-:S03]  /*19890*/  F2FP.F16.F32.PACK_AB R13, R83, R82 ;  /* 0x00000052530d723e */ /* 0x010fc600000000ff */
[----:B------:R4:W-:Y:S01]  /*198a0*/  STS [R3+0x3200], R6 ;  /* 0x0032000603007388 */ /* 0x0009e20000000800 */
[----:B-----5:R-:W-:-:S03]  /*198b0*/  F2FP.F16.F32.PACK_AB R9, R87, R86 ;  /* 0x000000565709723e */ /* 0x020fc600000000ff */
[----:B------:R5:W-:Y:S01]  /*198c0*/  STS [R0+0x4000], R5 ;  /* 0x0040000500007388 */ /* 0x000be20000000800 */
[----:B------:R-:W-:Y:S02]  /*198d0*/  F2FP.F16.F32.PACK_AB R8, R89, R88 ;  /* 0x000000585908723e */ /* 0x000fe400000000ff */
[----:B------:R-:W-:Y:S02]  /*198e0*/  F2FP.F16.F32.PACK_AB R12, R77, R76 ;  /* 0x0000004c4d0c723e */ /* 0x000fe400000000ff */
[----:B--2---:R-:W-:Y:S02]  /*198f0*/  F2FP.F16.F32.PACK_AB R10, R85, R84 ;  /* 0x00000054550a723e */ /* 0x004fe400000000ff */
[----:B---3--:R-:W-:Y:S02]  /*19900*/  F2FP.F16.F32.PACK_AB R7, R91, R90 ;  /* 0x0000005a5b07723e */ /* 0x008fe400000000ff */
[----:B----4-:R-:W-:Y:S02]  /*19910*/  F2FP.F16.F32.PACK_AB R6, R97, R96 ;  /* 0x000000606106723e */ /* 0x010fe400000000ff */
[----:B-----5:R-:W-:Y:S01]  /*19920*/  F2FP.F16.F32.PACK_AB R5, R99, R98 ;  /* 0x000000626305723e */ /* 0x020fe200000000ff */
[----:B-1----:R-:W-:Y:S06]  /*19930*/  @P0 BRA `(.L_x_804) ;  /* 0x00000000001c0947 */ /* 0x002fec0003800000 */
[----:B------:R-:W1:Y:S01]  /*19940*/  S2UR UR7, SR_CTAID.Y ;  /* 0x00000000000779c3 */ /* 0x000e620000002600 */
[----:B------:R-:W-:Y:S01]  /*19950*/  ULDC.64 UR4, c[0x0][0x290] ;  /* 0x0000a40000047ab9 */ /* 0x000fe20000000a00 */
[----:B-1----:R-:W-:Y:S02]  /*19960*/  USHF.R.S32.HI UR6, URZ, 0x1f, UR7 ;  /* 0x0000001f3f067899 */ /* 0x002fe40008011407 */
[----:B------:R-:W-:Y:S02]  /*19970*/  UIMAD.WIDE.U32 UR8, UR7, UR4, URZ ;  /* 0x00000004070872a5 */ /* 0x000fe4000f8e003f */
[----:B------:R-:W-:-:S04]  /*19980*/  UIMAD UR6, UR6, UR4, URZ ;  /* 0x00000004060672a4 */ /* 0x000fc8000f8e023f */
[----:B------:R-:W-:-:S04]  /*19990*/  UIMAD UR6, UR7, UR5, UR6 ;  /* 0x00000005070672a4 */ /* 0x000fc8000f8e0206 */
[----:B------:R-:W-:-:S12]  /*199a0*/  UIADD3 UR6, UR9, UR6, URZ ;  /* 0x0000000609067290 */ /* 0x000fd8000fffe03f */
.L_x_804:
[----:B------:R-:W-:Y:S01]  /*199b0*/  ULDC.U8 UR4, c[0x0][0x3d9] ;  /* 0x0000f64000047ab9 */ /* 0x000fe20000000000 */
[----:B------:R-:W-:Y:S01]  /*199c0*/  STS [R0+0x4200], R19 ;  /* 0x0042001300007388 */ /* 0x000fe20000000800 */
[----:B------:R-:W-:Y:S01]  /*199d0*/  ISETP.NE.AND P1, PT, RZ, UR4, PT ;  /* 0x00000004ff007c0c */ /* 0x000fe2000bf25270 */
[----:B------:R-:W-:Y:S02]  /*199e0*/  ULDC.U8 UR7, c[0x0][0x3d8] ;  /* 0x0000f60000077ab9 */ /* 0x000fe40000000000 */
[----:B------:R1:W-:Y:S01]  /*199f0*/  STS [R2+0x4000], R14 ;  /* 0x0040000e02007388 */ /* 0x0003e20000000800 */
[----:B------:R-:W-:-:S03]  /*19a00*/  ISETP.NE.AND P0, PT, RZ, UR7, PT ;  /* 0x00000007ff007c0c */ /* 0x000fc6000bf05270 */
[----:B------:R2:W-:Y:S01]  /*19a10*/  STS [R2+0x4200], R13 ;  /* 0x0042000d02007388 */ /* 0x0005e20000000800 */
[----:B------:R-:W-:-:S03]  /*19a20*/  ISETP.EQ.AND P0, PT, RZ, UR4, P0 ;  /* 0x00000004ff007c0c */ /* 0x000fc60008702270 */
[----:B------:R3:W-:Y:S04]  /*19a30*/  STS [R0+0x5000], R18 ;  /* 0x0050001200007388 */ /* 0x0007e80000000800 */
[----:B------:R-:W-:Y:S04]  /*19a40*/  STS [R0+0x5200], R15 ;  /* 0x0052000f00007388 */ /* 0x000fe80000000800 */
[----:B------:R-:W-:Y:S02]  /*19a50*/  STS [R2+0x5000], R12 ;  /* 0x0050000c02007388 */ /* 0x000fe40000000800 */
[----:B------:R-:W-:-:S02]  /*19a60*/  @!P0 PLOP3.LUT P6, PT, PT, PT, PT, 0x8, 0x0 ;  /* 0x000000000000881c */ /* 0x000fc40003fce170 */
[----:B------:R-:W-:Y:S04]  /*19a70*/  STS [R2+0x5200], R11 ;  /* 0x0052000b02007388 */ /* 0x000fe80000000800 */
[----:B------:R-:W-:Y:S01]  /*19a80*/  STS [R4+0x4000], R10 ;  /* 0x0040000a04007388 */ /* 0x000fe20000000800 */
[----:B-1----:R-:W1:Y:S03]  /*19a90*/  @P4 LDC R14, c[0x0][0x2e8] ;  /* 0x0000ba00ff0e4b82 */ /* 0x002e660000000800 */
[----:B------:R4:W-:Y:S04]  /*19aa0*/  STS [R4+0x4200], R9 ;  /* 0x0042000904007388 */ /* 0x0009e80000000800 */
[----:B------:R5:W-:Y:S01]  /*19ab0*/  STS [R3+0x4000], R6 ;  /* 0x0040000603007388 */ /* 0x000be20000000800 */
[----:B--2---:R-:W2:Y:S03]  /*19ac0*/  @P5 LDC R13, c[0x0][0x2e8] ;  /* 0x0000ba00ff0d5b82 */ /* 0x004ea60000000800 */
[----:B------:R-:W-:Y:S04]  /*19ad0*/  STS [R3+0x4200], R5 ;  /* 0x0042000503007388 */ /* 0x000fe80000000800 */
[----:B------:R1:W-:Y:S04]  /*19ae0*/  STS [R4+0x5000], R8 ;  /* 0x0050000804007388 */ /* 0x0003e80000000800 */
[----:B------:R1:W-:Y:S01]  /*19af0*/  STS [R4+0x5200], R7 ;  /* 0x0052000704007388 */ /* 0x0003e20000000800 */
[----:B---3--:R-:W3:Y:S01]  /*19b00*/  S2R R18, SR_CTAID.Y ;  /* 0x0000000000127919 */ /* 0x008ee20000002600 */
[----:B------:R-:W2:Y:S01]  /*19b10*/  S2R R26, SR_CTAID.Z ;  /* 0x00000000001a7919 */ /* 0x000ea20000002700 */
[----:B----4-:R-:W4:Y:S01]  /*19b20*/  @P1 LDC R9, c[0x0][0x2c0] ;  /* 0x0000b000ff091b82 */ /* 0x010f220000000800 */
[----:B------:R-:W2:Y:S01]  /*19b30*/  S2R R19, SR_CTAID.X ;  /* 0x0000000000137919 */ /* 0x000ea20000002500 */
[----:B-----5:R2:W2:Y:S01]  /*19b40*/  @P5 MUFU.LG2 R6, R40 ;  /* 0x0000002800065308 */ /* 0x0204a20000000c00 */
[----:B------:R-:W-:Y:S04]  /*19b50*/  STS [R3+0x5000], R17 ;  /* 0x0050001103007388 */ /* 0x000fe80000000800 */
[----:B------:R5:W-:Y:S03]  /*19b60*/  STS [R3+0x5200], R16 ;  /* 0x0052001003007388 */ /* 0x000be60000000800 */
[----:B-1----:R1:W1:Y:S01]  /*19b70*/  @P4 MUFU.LG2 R8, R41 ;  /* 0x0000002900084308 */ /* 0x0022620000000c00 */
[----:B------:R-:W3:Y:S01]  /*19b80*/  @P1 LDC.64 R4, c[0x0][0x2c0] ;  /* 0x0000b000ff041b82 */ /* 0x000ee20000000a00 */
[----:B------:R-:W-:-:S04]  /*19b90*/  SHF.R.S32.HI R7, RZ, 0x1f, R20 ;  /* 0x0000001fff077819 */ /* 0x000fc80000011414 */
[----:B------:R-:W-:-:S04]  /*19ba0*/  LEA.HI R7, R7, R20, RZ, 0x2 ;  /* 0x0000001407077211 */ /* 0x000fc800078f10ff */
[----:B------:R-:W-:Y:S02]  /*19bb0*/  LOP3.LUT R10, R7, 0xfffffffc, RZ, 0xc0, !PT ;  /* 0xfffffffc070a7812 */ /* 0x000fe400078ec0ff */
[----:B-----5:R-:W-:Y:S01]  /*19bc0*/  @!P0 CS2R R2, SRZ ;  /* 0x0000000000028805 */ /* 0x020fe2000001ff00 */
[----:B---3--:R-:W-:Y:S01]  /*19bd0*/  @P1 IMAD R0, R5, R4, RZ ;  /* 0x0000000405001224 */ /* 0x008fe200078e02ff */
[----:B------:R-:W-:Y:S01]  /*19be0*/  LOP3.LUT R5, R44, 0xffffffe0, RZ, 0xc0, !PT ;  /* 0xffffffe02c057812 */ /* 0x000fe200078ec0ff */
[----:B------:R-:W-:Y:S01]  /*19bf0*/  @P1 IMAD.MOV.U32 R4, RZ, RZ, 0x1 ;  /* 0x00000001ff041424 */ /* 0x000fe200078e00ff */
[----:B-12-4-:R-:W-:Y:S06]  /*19c00*/  @!P0 BRA `(.L_x_805) ;  /* 0x00000000001c8947 */ /* 0x016fec0003800000 */
[----:B------:R-:W1:Y:S01]  /*19c10*/  S2UR UR5, SR_CTAID.Y ;  /* 0x00000000000579c3 */ /* 0x000e620000002600 */
[----:B------:R-:W-:Y:S01]  /*19c20*/  ULDC UR4, c[0x0][0x2c4] ;  /* 0x0000b10000047ab9 */ /* 0x000fe20000000800 */
[----:B------:R-:W-:Y:S01]  /*19c30*/  PLOP3.LUT P6, PT, PT, PT, PT, 0x80, 0x0 ;  /* 0x000000000000781c */ /* 0x000fe20003fcf070 */
[----:B-1----:R-:W-:-:S04]  /*19c40*/  @!UP0 UIMAD UR29, UR5, UR4, URZ ;  /* 0x00000004051d82a4 */ /* 0x002fc8000f8e023f */
[----:B------:R-:W-:Y:S02]  /*19c50*/  USHF.R.S32.HI UR4, URZ, 0x1f, UR29 ;  /* 0x0000001f3f047899 */ /* 0x000fe4000801141d */
[----:B------:R-:W-:-:S04]  /*19c60*/  IMAD.U32 R2, RZ, RZ, UR29 ;  /* 0x0000001dff027e24 */ /* 0x000fc8000f8e00ff */
[----:B------:R-:W-:Y:S02]  /*19c70*/  MOV R3, UR4 ;  /* 0x0000000400037c02 */ /* 0x000fe40008000f00 */
.L_x_805:
[----:B------:R-:W-:Y:S05]  /*19c80*/  @P1 BRA `(.L_x_806) ;  /* 0x0000000000181947 */ /* 0x000fea0003800000 */
[----:B------:R-:W1:Y:S01]  /*19c90*/  LDC R0, c[0x0][0x2c4] ;  /* 0x0000b100ff007b82 */ /* 0x000e620000000800 */
[----:B------:R-:W-:Y:S02]  /*19ca0*/  ISETP.NE.AND P0, PT, RZ, UR7, PT ;  /* 0x00000007ff007c0c */ /* 0x000fe4000bf05270 */
[----:B------:R-:W-:-:S05]  /*19cb0*/  MOV R9, 0x1 ;  /* 0x0000000100097802 */ /* 0x000fca0000000f00 */
[----:B------:R-:W2:Y:S08]  /*19cc0*/  LDC R4, c[0x0][0x270] ;  /* 0x00009c00ff047b82 */ /* 0x000eb00000000800 */
[----:B-1----:R-:W2:Y:S02]  /*19cd0*/  @P0 LDC R0, c[0x0][0x2e4] ;  /* 0x0000b900ff000b82 */ /* 0x002ea40000000800 */
[----:B--2---:R-:W-:-:S07]  /*19ce0*/  IMAD R4, R0, R4, RZ ;  /* 0x0000000400047224 */ /* 0x004fce00078e02ff */
.L_x_806:
[----:B------:R-:W-:Y:S01]  /*19cf0*/  BAR.SYNC.DEFER_BLOCKING 0x0 ;  /* 0x0000000000007b1d */ /* 0x000fe20000010000 */
[----:B------:R-:W-:Y:S01]  /*19d00*/  SHF.R.S32.HI R12, RZ, 0x2, R7 ;  /* 0x00000002ff0c7819 */ /* 0x000fe20000011407 */
[----:B------:R-:W-:Y:S01]  /*19d10*/  IMAD.IADD R17, R20, 0x1, -R10 ;  /* 0x0000000114117824 */ /* 0x000fe200078e0a0a */
[----:B------:R-:W-:Y:S01]  /*19d20*/  IADD3 R7, -R5, R48, RZ ;  /* 0x0000003005077210 */ /* 0x000fe20007ffe1ff */
[----:B------:R-:W-:Y:S01]  /*19d30*/  IMAD R4, R18, R4, RZ ;  /* 0x0000000412047224 */ /* 0x000fe200078e02ff */
[----:B------:R-:W-:-:S03]  /*19d40*/  IADD3 R5, R12, 0x20, RZ ;  /* 0x000000200c057810 */ /* 0x000fc60007ffe0ff */
[----:B------:R-:W1:Y:S01]  /*19d50*/  @P2 LDC R15, c[0x0][0x2e8] ;  /* 0x0000ba00ff0f2b82 */ /* 0x000e620000000800 */
[----:B------:R-:W2:Y:S01]  /*19d60*/  @P2 MUFU.LG2 R10, R43 ;  /* 0x0000002b000a2308 */ /* 0x000ea20000000c00 */
[----:B------:R-:W-:Y:S01]  /*19d70*/  LOP3.LUT P1, RZ, R7, 0x3, RZ, 0xc0, !PT ;  /* 0x0000000307ff7812 */ /* 0x000fe2000782c0ff */
[----:B------:R-:W-:Y:S01]  /*19d80*/  @P5 FMUL.FTZ R6, R6, 0.69314718246459960938 ;  /* 0x3f31721806065820 */ /* 0x000fe20000410000 */
[----:B------:R-:W-:Y:S01]  /*19d90*/  ISETP.GE.AND P0, PT, R5, UR12, PT ;  /* 0x0000000c05007c0c */ /* 0x000fe2000bf06270 */
[----:B------:R-:W-:Y:S01]  /*19da0*/  IMAD.MOV.U32 R24, RZ, RZ, 0x7f800000 ;  /* 0x7f800000ff187424 */ /* 0x000fe200078e00ff */
[----:B------:R-:W-:Y:S01]  /*19db0*/  SEL R5, R4, RZ, !P6 ;  /* 0x000000ff04057207 */ /* 0x000fe20007000000 */
[----:B------:R-:W-:Y:S01]  /*19dc0*/  IMAD R4, R19, R9, RZ ;  /* 0x0000000913047224 */ /* 0x000fe200078e02ff */
[----:B------:R-:W3:Y:S01]  /*19dd0*/  @P3 LDC R16, c[0x0][0x2e8] ;  /* 0x0000ba00ff103b82 */ /* 0x000ee20000000800 */
[----:B------:R-:W4:Y:S01]  /*19de0*/  @P3 MUFU.LG2 R11, R42 ;  /* 0x0000002a000b3308 */ /* 0x000f220000000c00 */
[----:B------:R-:W-:Y:S01]  /*19df0*/  @P5 FFMA.FTZ R24, R104, R13, R6 ;  /* 0x0000000d68185223 */ /* 0x000fe20000010006 */
[----:B------:R-:W-:-:S02]  /*19e00*/  VIADD R7, R12, 0x40 ;  /* 0x000000400c077836 */ /* 0x000fc40000000000 */
[----:B------:R-:W-:Y:S01]  /*19e10*/  @P4 FMUL.FTZ R8, R8, 0.69314718246459960938 ;  /* 0x3f31721808084820 */ /* 0x000fe20000410000 */
[----:B------:R-:W-:Y:S01]  /*19e20*/  IMAD R0, R26, R0, R5 ;  /* 0x000000001a007224 */ /* 0x000fe200078e0205 */
[----:B------:R-:W-:Y:S01]  /*19e30*/  MOV R25, 0x7f800000 ;  /* 0x7f80000000197802 */ /* 0x000fe20000000f00 */
[----:B------:R-:W-:Y:S02]  /*19e40*/  IMAD.SHL.U32 R6, R4, 0x80, RZ ;  /* 0x0000008004067824 */ /* 0x000fe400078e00ff */
[----:B------:R-:W-:Y:S01]  /*19e50*/  @P4 FFMA.FTZ R25, R103, R14, R8 ;  /* 0x0000000e67194223 */ /* 0x000fe20000010008 */
[----:B------:R-:W-:Y:S01]  /*19e60*/  ISETP.GE.AND P5, PT, R7, UR12, PT ;  /* 0x0000000c07007c0c */ /* 0x000fe2000bfa6270 */
[----:B------:R1:W3:Y:S01]  /*19e70*/  LDS.128 R44, [R234+0x1800] ;  /* 0x00180000ea2c7984 */ /* 0x0002e20000000c00 */
[----:B--2---:R-:W-:Y:S01]  /*19e80*/  @P2 FMUL.FTZ R4, R10, 0.69314718246459960938 ;  /* 0x3f3172180a042820 */ /* 0x004fe20000410000 */
[----:B------:R-:W-:Y:S01]  /*19e90*/  IADD3 R14, P6, P4, R6, R2, R0 ;  /* 0x00000002060e7210 */ /* 0x000fe20007cde000 */
[----:B------:R-:W-:Y:S01]  /*19ea0*/  BSSY B0, `(.L_x_807) ;  /* 0x0000036000007945 */ /* 0x000fe20003800000 */
[----:B------:R2:W2:Y:S01]  /*19eb0*/  LDS.128 R32, [R234+0x3800] ;  /* 0x00380000ea207984 */ /* 0x0004a20000000c00 */
[----:B------:R-:W-:-:S02]  /*19ec0*/  SHF.R.S32.HI R7, RZ, 0x1f, R6 ;  /* 0x0000001fff077819 */ /* 0x000fc40000011406 */
[----:B------:R-:W-:Y:S01]  /*19ed0*/  SHF.R.S32.HI R0, RZ, 0x1f, R0 ;  /* 0x0000001fff007819 */ /* 0x000fe20000011400 */
[----:B------:R2:W2:Y:S01]  /*19ee0*/  LDS.128 R28, [R234+0x5800] ;  /* 0x00580000ea1c7984 */ /* 0x0004a20000000c00 */
[----:B----4-:R-:W-:Y:S01]  /*19ef0*/  @P3 FMUL.FTZ R5, R11, 0.69314718246459960938 ;  /* 0x3f3172180b053820 */ /* 0x010fe20000410000 */
[----:B------:R-:W-:Y:S01]  /*19f00*/  MOV R22, 0x7f800000 ;  /* 0x7f80000000167802 */ /* 0x000fe20000000f00 */
[----:B-1----:R-:W-:Y:S01]  /*19f10*/  @P2 FFMA.FTZ R22, R101, R15, R4 ;  /* 0x0000000f65162223 */ /* 0x002fe20000010004 */
[----:B------:R-:W-:Y:S01]  /*19f20*/  MOV R23, 0x7f800000 ;  /* 0x7f80000000177802 */ /* 0x000fe20000000f00 */
[----:B---3--:R-:W-:Y:S01]  /*19f30*/  @P3 FFMA.FTZ R23, R102, R16, R5 ;  /* 0x0000001066173223 */ /* 0x008fe20000010005 */
[----:B------:R-:W-:Y:S02]  /*19f40*/  SHF.L.U32 R15, R17, 0x3, RZ ;  /* 0x00000003110f7819 */ /* 0x000fe400000006ff */
[----:B------:R-:W-:Y:S01]  /*19f50*/  IADD3.X R8, R7, R3, R0, P6, P4 ;  /* 0x0000000307087210 */ /* 0x000fe200037e8400 */
[----:B------:R-:W-:Y:S06]  /*19f60*/  @P1 BRA `(.L_x_808) ;  /* 0x0000000000a41947 */ /* 0x000fec0003800000 */
[----:B------:R-:W3:Y:S01]  /*19f70*/  LDL.LU R21, [R1+0x80] ;  /* 0x0000800001157983 */ /* 0x000ee20000300800 */
[----:B------:R-:W-:-:S04]  /*19f80*/  SHF.R.S32.HI R0, RZ, 0x1f, R39 ;  /* 0x0000001fff007819 */ /* 0x000fc80000011427 */
[----:B------:R-:W-:-:S04]  /*19f90*/  LEA.HI R0, R0, R39, RZ, 0x2 ;  /* 0x0000002700007211 */ /* 0x000fc800078f10ff */
[----:B------:R-:W-:-:S05]  /*19fa0*/  LOP3.LUT R0, R0, 0xffffffc, RZ, 0xc0, !PT ;  /* 0x0ffffffc00007812 */ /* 0x000fca00078ec0ff */
[----:B------:R-:W-:-:S04]  /*19fb0*/  IMAD.IADD R0, R39, 0x1, -R0 ;  /* 0x0000000127007824 */ /* 0x000fc800078e0a00 */
[----:B---3--:R-:W-:-:S04]  /*19fc0*/  IMAD R0, R0, 0x10, R21 ;  /* 0x0000001000007824 */ /* 0x008fc800078e0215 */
        /* <DEDUP_REMOVED lines=35> */
.L_x_808:
[----:B------:R-:W-:Y:S05]  /*1a200*/  BSYNC B0 ;  /* 0x0000000000007941 */ /* 0x000fea0003800000 */
.L_x_807:
[----:B---3--:R-:W-:Y:S01]  /*1a210*/  SHF.R.S32.HI R3, RZ, 0x1f, R15 ;  /* 0x0000001fff037819 */ /* 0x008fe2000001140f */
[----:B------:R-:W-:Y:S01]  /*1a220*/  IMAD.U32 R4, RZ, RZ, UR30 ;  /* 0x0000001eff047e24 */ /* 0x000fe2000f8e00ff */
[----:B------:R-:W-:Y:S01]  /*1a230*/  IADD3 R2, P2, R15, UR8, RZ ;  /* 0x000000080f027c10 */ /* 0x000fe2000ff5e0ff */
[----:B------:R-:W-:Y:S01]  /*1a240*/  ULDC.64 UR4, c[0x0][0x2a0] ;  /* 0x0000a80000047ab9 */ /* 0x000fe20000000a00 */
[----:B------:R-:W-:Y:S01]  /*1a250*/  SHF.R.S32.HI R13, RZ, 0x1f, R12 ;  /* 0x0000001fff0d7819 */ /* 0x000fe2000001140c */
[C---:B------:R-:W-:Y:S01]  /*1a260*/  VIADD R0, R12.reuse, 0x60 ;  /* 0x000000600c007836 */ /* 0x040fe20000000000 */
[----:B------:R-:W-:Y:S01]  /*1a270*/  IADD3.X R3, R3, UR6, RZ, P2, !PT ;  /* 0x0000000603037c10 */ /* 0x000fe200097fe4ff */
[----:B------:R1:W3:Y:S01]  /*1a280*/  LDS.128 R20, [R234] ;  /* 0x00000000ea147984 */ /* 0x0002e20000000c00 */
[----:B------:R-:W-:Y:S01]  /*1a290*/  ISETP.GE.AND P2, PT, R12, UR12, PT ;  /* 0x0000000c0c007c0c */ /* 0x000fe2000bf46270 */
[----:B------:R-:W-:Y:S01]  /*1a2a0*/  BSSY B0, `(.L_x_809) ;  /* 0x0000017000007945 */ /* 0x000fe20003800000 */
[----:B------:R-:W-:Y:S01]  /*1a2b0*/  SHF.R.S32.HI R5, RZ, 0x1f, R26 ;  /* 0x0000001fff057819 */ /* 0x000fe2000001141a */
[----:B------:R-:W-:Y:S01]  /*1a2c0*/  IMAD.WIDE.U32 R10, R26, UR4, R2 ;  /* 0x000000041a0a7c25 */ /* 0x000fe2000f8e0002 */
[----:B------:R1:W4:Y:S01]  /*1a2d0*/  LDS.128 R16, [R234+0x2000] ;  /* 0x00200000ea107984 */ /* 0x0003220000000c00 */
[----:B------:R-:W-:-:S02]  /*1a2e0*/  ISETP.GE.AND P1, PT, R0, UR12, PT ;  /* 0x0000000c00007c0c */ /* 0x000fc4000bf26270 */
[----:B------:R-:W-:Y:S02]  /*1a2f0*/  IMAD.WIDE R2, R4, 0x80, R12 ;  /* 0x0000008004027825 */ /* 0x000fe400078e020c */
[----:B------:R1:W1:Y:S02]  /*1a300*/  LDS.128 R12, [R234+0x4000] ;  /* 0x00400000ea0c7984 */ /* 0x0002640000000c00 */
        /* <DEDUP_REMOVED lines=13> */
[----:B---3--:R3:W-:Y:S04]  /*1a3e0*/  STG.E.128 desc[UR34][R4.64], R20 ;  /* 0x0000001404007986 */ /* 0x0087e8000c101d22 */
[----:B----4-:R3:W-:Y:S04]  /*1a3f0*/  STG.E.128 desc[UR34][R4.64+0x40], R16 ;  /* 0x0000401004007986 */ /* 0x0107e8000c101d22 */
[----:B-1----:R3:W-:Y:S02]  /*1a400*/  STG.E.128 desc[UR34][R4.64+0x80], R12 ;  /* 0x0000800c04007986 */ /* 0x0027e4000c101d22 */
.L_x_810:
[----:B------:R-:W-:Y:S05]  /*1a410*/  BSYNC B0 ;  /* 0x0000000000007941 */ /* 0x000fea0003800000 */
.L_x_809:
[----:B---3--:R3:W2:Y:S01]  /*1a420*/  LDS.128 R20, [R234+0x800] ;  /* 0x00080000ea147984 */ /* 0x0086a20000000c00 */
[----:B------:R-:W-:Y:S03]  /*1a430*/  BSSY B0, `(.L_x_811) ;  /* 0x0000013000007945 */ /* 0x000fe60003800000 */
[----:B----4-:R3:W4:Y:S04]  /*1a440*/  LDS.128 R16, [R234+0x2800] ;  /* 0x00280000ea107984 */ /* 0x0107280000000c00 */
[----:B-1----:R3:W1:Y:S01]  /*1a450*/  LDS.128 R12, [R234+0x4800] ;  /* 0x00480000ea0c7984 */ /* 0x0026620000000c00 */
        /* <DEDUP_REMOVED lines=14> */
[----:B----4-:R2:W-:Y:S04]  /*1a540*/  STG.E.128 desc[UR34][R4.64+0x40], R16 ;  /* 0x0000401004007986 */ /* 0x0105e8000c101d22 */
[----:B-1----:R2:W-:Y:S02]  /*1a550*/  STG.E.128 desc[UR34][R4.64+0x80], R12 ;  /* 0x0000800c04007986 */ /* 0x0025e4000c101d22 */
.L_x_812:
[----:B------:R-:W-:Y:S05]  /*1a560*/  BSYNC B0 ;  /* 0x0000000000007941 */ /* 0x000fea0003800000 */
.L_x_811:
        /* <DEDUP_REMOVED lines=18> */
[----:B------:R2:W-:Y:S04]  /*1a690*/  STG.E.128 desc[UR34][R4.64+0x40], R16 ;  /* 0x0000401004007986 */ /* 0x0005e8000c101d22 */
[----:B-1----:R2:W-:Y:S02]  /*1a6a0*/  STG.E.128 desc[UR34][R4.64+0x80], R12 ;  /* 0x0000800c04007986 */ /* 0x0025e4000c101d22 */
.L_x_814:
[----:B------:R-:W-:Y:S05]  /*1a6b0*/  BSYNC B0 ;  /* 0x0000000000007941 */ /* 0x000fea0003800000 */
.L_x_813:
        /* <DEDUP_REMOVED lines=17> */
.L_x_815:
        /* <DEDUP_REMOVED lines=11> */
.L_x_1223:


//--------------------- .text._ZN5flash16flash_fwd_kernelI23Flash_fwd_kernel_traitsILi96ELi128ELi64ELi4ELb0ELb0EN7cutlass6half_tE19Flash_kernel_traitsILi96ELi128ELi64ELi4ES3_EELb0ELb0ELb1ELb0ELb0ELb1ELb1ELb0EEEvNS_16Flash_fwd_paramsE --------------------------
	.section	.text._ZN5flash16flash_fwd_kernelI23Flash_fwd_kernel_traitsILi96ELi128ELi64ELi4ELb0ELb0EN7cutlass6half_tE19Flash_kernel_traitsILi96ELi128ELi64ELi4ES3_EELb0ELb0ELb1ELb0ELb0ELb1ELb1ELb0EEEvNS_16Flash_fwd_paramsE,"ax",@progbits
	.align	128
        .global         _ZN5flash16flash_fwd_kernelI23Flash_fwd_kernel_traitsILi96ELi128ELi64ELi4ELb0ELb0EN7cutlass6half_tE19Flash_kernel_traitsILi96ELi128ELi64ELi4ES3_EELb0ELb0ELb1ELb0ELb0ELb1ELb1ELb0EEEvNS_16Flash_fwd_paramsE
        .type           _ZN5flash16flash_fwd_kernelI23Flash_fwd_kernel_traitsILi96ELi128ELi64ELi4ELb0ELb0EN7cutlass6half_tE19Flash_kernel_traitsILi96ELi128ELi64ELi4ES3_EELb0ELb0ELb1ELb0ELb0ELb1ELb1ELb0EEEvNS_16Flash_fwd_paramsE,@function
        .size           _ZN5flash16flash_fwd_kernelI23Flash_fwd_kernel_traitsILi96ELi128ELi64ELi4ELb0ELb0EN7cutlass6half_tE19Flash_kernel_traitsILi96ELi128ELi64ELi4ES3_EELb0ELb0ELb1ELb0ELb0ELb1ELb1ELb0EEEvNS_16Flash_fwd_paramsE,(.L_x_1224 - _ZN5flash16flash_fwd_kernelI23Flash_fwd_kernel_traitsILi96ELi128ELi64ELi4ELb0ELb0EN7cutlass6half_tE19Flash_kernel_traitsILi96ELi128ELi64ELi4ES3_EELb0ELb0ELb1ELb0ELb0ELb1ELb1ELb0EEEvNS_16Flash_fwd_paramsE)
        .other          _ZN5flash16flash_fwd_kernelI23Flash_fwd_kernel_traitsILi96ELi128ELi64ELi4ELb0ELb0EN7cutlass6half_tE19Flash_kernel_traitsILi96ELi128ELi64ELi4ES3_EELb0ELb0ELb1ELb0ELb0ELb1ELb1ELb0EEEvNS_16Flash_fwd_paramsE,@"STO_CUDA_ENTRY STV_DEFAULT"
_ZN5flash16flash_fwd_kernelI23Flash_fwd_kernel_traitsILi96ELi128ELi64ELi4ELb0ELb0EN7cutlass6half_tE19Flash_kernel_traitsILi96ELi128ELi64ELi4ES3_EELb0ELb0ELb1ELb0ELb0ELb1ELb1ELb0EEEvNS_16Flash_fwd_paramsE:
.text._ZN5flash16flash_fwd_kernelI23Flash_fwd_kernel_traitsILi96ELi128ELi64ELi4ELb0ELb0EN7cutlass6half_tE19Flash_kernel_traitsILi96ELi128ELi64ELi4ES3_EELb0ELb0ELb1ELb0ELb0ELb1ELb1ELb0EEEvNS_16Flash_fwd_paramsE:
        /* <DEDUP_REMOVED lines=55> */
.L_x_816:
[----:B------:R-:W-:-:S05]  /*0370*/  ULDC UR5, c[0x0][0x2c8] ;  /* 0x0000b20000057ab9 */ /* 0x000fca0000000800 */
.L_x_817:
        /* <DEDUP_REMOVED lines=130> */
.L_x_820:
[----:B------:R-:W-:Y:S05]  /*0ba0*/  BSYNC B0 ;  /* 0x0000000000007941 */ /* 0x000fea0003800000 */
.L_x_819:
        /* <DEDUP_REMOVED lines=19> */
.L_x_822:
[----:B------:R-:W-:Y:S05]  /*0ce0*/  BSYNC B0 ;  /* 0x0000000000007941 */ /* 0x000fea0003800000 */
.L_x_821:
        /* <DEDUP_REMOVED lines=17> */
.L_x_824:
[----:B------:R-:W-:Y:S05]  /*0e00*/  BSYNC B0 ;  /* 0x0000000000007941 */ /* 0x000fea0003800000 */
.L_x_823:
        /* <DEDUP_REMOVED lines=17> */
.L_x_826:
[----:B------:R-:W-:Y:S05]  /*0f20*/  BSYNC B0 ;  /* 0x0000000000007941 */ /* 0x000fea0003800000 */
.L_x_825:
        /* <DEDUP_REMOVED lines=10> */
.L_x_828:
[----:B------:R-:W-:Y:S05]  /*0fd0*/  BSYNC B0 ;  /* 0x0000000000007941 */ /* 0x000fea0003800000 */
.L_x_827:
        /* <DEDUP_REMOVED lines=10> */
.L_x_830:
[----:B------:R-:W-:Y:S05]  /*1080*/  BSYNC B0 ;  /* 0x0000000000007941 */ /* 0x000fea0003800000 */
.L_x_829:
        /* <DEDUP_REMOVED lines=10> */
.L_x_832:
[----:B------:R-:W-:Y:S05]  /*1130*/  BSYNC B0 ;  /* 0x0000000000007941 */ /* 0x000fea0003800000 */
.L_x_831:
        /* <DEDUP_REMOVED lines=10> */
.L_x_818:
        /* <DEDUP_REMOVED lines=191> */
.L_x_833:
        /* <DEDUP_REMOVED lines=16> */
.L_x_834:
        /* <DEDUP_REMOVED lines=43> */
[----:B------:R-:W-:Y:S01]  /*2180*/  USHF.L.U32 UR30, UR10, 0x5, URZ ;  /* 0x000000050a1e7899 */ /* 0x000fe2000800063f */
[----:B------:R-:W-:Y:S01]  /*2190*/  @!P1 IMAD R2, R22, R21, R2 ;  /* 0x0000001516029224 */ /* 0x000fe200078e0202 */
[----:B------:R-:W-:Y:S01]  /*21a0*/  STL.64 [R1+0x20], R32 ;  /* 0x0000202001007387 */ /* 0x000fe20000100a00 */
[----:B------:R-:W-:Y:S01]  /*21b0*/  IMAD.MOV.U32 R146, RZ, RZ, R32 ;  /* 0x000000ffff927224 */ /* 0x000fe200078e0020 */
[----:B------:R-:W-:Y:S01]  /*21c0*/  UIADD3 UR26, UR28, -UR26, -UR29 ;  /* 0x8000001a1c1a7290 */ /* 0x000fe2000fffe81d */
[----:B------:R-:W-:Y:S01]  /*21d0*/  IMAD.WIDE.U32 R22, R18, UR6, R12 ;  /* 0x0000000612167c25 */ /* 0x000fe2000f8e000c */
[----:B------:R-:W-:Y:S01]  /*21e0*/  UISETP.GT.AND UP0, UPT, UR24, UR15, UPT ;  /* 0x0000000f1800728c */ /* 0x000fe2000bf04270 */
[----:B--2---:R-:W-:-:S02]  /*21f0*/  @!P1 LEA R6, P0, R4, R6, 0x1 ;  /* 0x0000000604069211 */ /* 0x004fc400078008ff */
        /* <DEDUP_REMOVED lines=25> */
[----:B------:R-:W-:Y:S01]  /*2390*/  USHF.L.U64.HI UR9, UR10, 0x5, UR11 ;  /* 0x000000050a097899 */ /* 0x000fe2000801020b */
[----:B------:R-:W-:Y:S01]  /*23a0*/  @!P6 LEA.HI.X R5, R2, R9, R0, 0x1, P2 ;  /* 0x000000090205e211 */ /* 0x000fe200010f0c00 */
[----:B------:R-:W-:Y:S01]  /*23b0*/  UIADD3 UR6, UR28, 0x1, -UR29 ;  /* 0x000000011c067890 */ /* 0x000fe2000fffe81d */
[----:B------:R-:W-:Y:S01]  /*23c0*/  @!P5 IADD3.X R0, R0, UR31, RZ, P0, !PT ;  /* 0x0000001f0000dc10 */ /* 0x000fe200087fe4ff */
[----:B------:R1:W-:Y:S01]  /*23d0*/  @!P1 LDGSTS.E.BYPASS.LTC128B.128 [R16+0x5800], desc[UR18][R6.64+0x80] ;  /* 0x0580008006109fae */ /* 0x0003e2000b901d52 */
[C---:B----4-:R-:W-:Y:S01]  /*23e0*/  @!P5 LEA R2, P0, R3.reuse, R10, 0x1 ;  /* 0x0000000a0302d211 */ /* 0x050fe200078008ff */
[----:B------:R-:W2:Y:S01]  /*23f0*/  @!P3 LDC.64 R8, c[0x0][0x220] ;  /* 0x00008800ff08bb82 */ /* 0x000ea20000000a00 */
[----:B------:R-:W-:Y:S01]  /*2400*/  UIADD3 UR6, UR6, UR5, URZ ;  /* 0x0000000506067290 */ /* 0x000fe2000fffe03f */
        /* <DEDUP_REMOVED lines=13> */
[----:B------:R-:W-:Y:S01]  /*24e0*/  STL.64 [R1+0x28], R20 ;  /* 0x0000281401007387 */ /* 0x000fe20000100a00 */
        /* <DEDUP_REMOVED lines=9> */
[----:B--2---:R-:W-:Y:S01]  /*2580*/  @!P3 LEA R4, P1, R2, R8, 0x1 ;  /* 0x000000080204b211 */ /* 0x004fe200078208ff */
[----:B------:R-:W-:Y:S01]  /*2590*/  IMAD R8, R142, 0x200, R141 ;  /* 0x000002008e087824 */ /* 0x000fe200078e028d */
[----:B------:R-:W-:Y:S02]  /*25a0*/  @!P4 IADD3 R3, P0, R2, UR30, RZ ;  /* 0x0000001e0203cc10 */ /* 0x000fe4000ff1e0ff */
[----:B------:R-:W-:Y:S01]  /*25b0*/  LOP3.LUT R140, R6, R5, RZ, 0x3c, !PT ;  /* 0x00000005068c7212 */ /* 0x000fe200078e3cff */
[----:B------:R-:W-:Y:S01]  /*25c0*/  IMAD R8, R143, 0x20, R8 ;  /* 0x000000208f087824 */ /* 0x000fe200078e0208 */
[----:B------:R-:W-:Y:S01]  /*25d0*/  @!P3 LEA.HI.X R5, R2, R9, R0, 0x1, P1 ;  /* 0x000000090205b211 */ /* 0x000fe200008f0c00 */
[----:B------:R-:W-:Y:S01]  /*25e0*/  ULDC UR8, c[0x0][0x39c] ;  /* 0x0000e70000087ab9 */ /* 0x000fe20000000800 */
[----:B------:R-:W-:Y:S01]  /*25f0*/  @!P4 IADD3.X R2, R0, UR9, RZ, P0, !PT ;  /* 0x000000090002cc10 */ /* 0x000fe200087fe4ff */
[----:B------:R-:W-:Y:S01]  /*2600*/  IMAD.U32 R0, R7, 0x20, R24 ;  /* 0x0000002007007824 */ /* 0x000fe200078e0018 */
[----:B---3--:R-:W-:-:S02]  /*2610*/  @!P4 LEA R6, P0, R3, R10, 0x1 ;  /* 0x0000000a0306c211 */ /* 0x008fc400078008ff */
[----:B------:R-:W-:Y:S02]  /*2620*/  LOP3.LUT P1, RZ, R36, 0x2, RZ, 0xc0, !PT ;  /* 0x0000000224ff7812 */ /* 0x000fe4000782c0ff */
[----:B------:R-:W-:Y:S01]  /*2630*/  @!P4 LEA.HI.X R7, R3, R11, R2, 0x1, P0 ;  /* 0x0000000b0307c211 */ /* 0x000fe200000f0c02 */
[----:B------:R-:W-:Y:S01]  /*2640*/  IMAD.IADD R2, R140, 0x1, R8 ;  /* 0x000000018c027824 */ /* 0x000fe200078e0208 */
[----:B------:R-:W-:Y:S01]  /*2650*/  LEA R225, R0, UR4, 0x1 ;  /* 0x0000000400e17c11 */ /* 0x000fe2000f8e08ff */
[----:B------:R-:W-:Y:S01]  /*2660*/  IMAD.MOV.U32 R0, RZ, RZ, 0x10 ;  /* 0x00000010ff007424 */ /* 0x000fe200078e00ff */
[----:B------:R-:W-:Y:S02]  /*2670*/  LOP3.LUT P0, RZ, R37, 0x2, RZ, 0xc0, !PT ;  /* 0x0000000225ff7812 */ /* 0x000fe4000780c0ff */
[----:B------:R-:W-:Y:S01]  /*2680*/  LEA R228, R2, UR4, 0x1 ;  /* 0x0000000402e47c11 */ /* 0x000fe2000f8e08ff */
[----:B------:R-:W-:Y:S01]  /*2690*/  @P3 STS [R238+0x9000], RZ ;  /* 0x009000ffee003388 */ /* 0x000fe20000000800 */
[----:B------:R-:W-:-:S02]  /*26a0*/  SEL R2, R0, 0xfffffff0, !P1 ;  /* 0xfffffff000027807 */ /* 0x000fc40004800000 */
[----:B------:R-:W-:Y:S01]  /*26b0*/  SEL R0, R0, 0xfffffff0, !P0 ;  /* 0xfffffff000007807 */ /* 0x000fe20004000000 */
[----:B------:R-:W-:Y:S01]  /*26c0*/  @P3 STS [R238+0x9004], RZ ;  /* 0x009004ffee003388 */ /* 0x000fe20000000800 */
[----:B------:R-:W-:Y:S01]  /*26d0*/  LOP3.LUT R3, R145, 0xffffffe0, RZ, 0xc0, !PT ;  /* 0xffffffe091037812 */ /* 0x000fe200078ec0ff */
[----:B------:R-:W-:Y:S02]  /*26e0*/  IMAD R229, R2, 0x2, R228 ;  /* 0x0000000202e57824 */ /* 0x000fe400078e02e4 */
[----:B------:R-:W-:Y:S01]  /*26f0*/  @P3 STS.64 [R238+0x9008], RZ ;  /* 0x009008ffee003388 */ /* 0x000fe20000000a00 */
        /* <DEDUP_REMOVED lines=20> */
[----:B------:R-:W3:Y:S04]  /*2840*/  LDSM.16.M88.4 R24, [R225+0x6400] ;  /* 0x00640000e118783b */ /* 0x000ee80000000200 */
[----:B------:R-:W-:Y:S04]  /*2850*/  LDSM.16.M88.4 R20, [R225+0x6800] ;  /* 0x00680000e114783b */ /* 0x000fe80000000200 */
[----:B------:R-:W-:Y:S04]  /*2860*/  LDSM.16.M88.4 R32, [R225+0x6c00] ;  /* 0x006c0000e120783b */ /* 0x000fe80000000200 */
[----:B------:R-:W-:Y:S04]  /*2870*/  LDSM.16.M88.4 R16, [R229] ;  /* 0x00000000e510783b */ /* 0x000fe80000000200 */
[----:B-1----:R-:W1:Y:S04]  /*2880*/  LDSM.16.M88.4 R4, [R228+0x1000] ;  /* 0x00100000e404783b */ /* 0x002e680000000200 */
[----:B------:R-:W4:Y:S04]  /*2890*/  LDSM.16.M88.4 R44, [R227+0x6000] ;  /* 0x00600000e32c783b */ /* 0x000f280000000200 */
[----:B------:R-:W5:Y:S04]  /*28a0*/  LDSM.16.M88.4 R12, [R229+0x1000] ;  /* 0x00100000e50c783b */ /* 0x000f680000000200 */
[----:B------:R-:W5:Y:S04]  /*28b0*/  LDSM.16.M88.4 R48, [R227+0x6800] ;  /* 0x00680000e330783b */ /* 0x000f680000000200 */
[----:B------:R-:W5:Y:S01]  /*28c0*/  LDSM.16.M88.4 R52, [R227+0x6400] ;  /* 0x00640000e334783b */ /* 0x000f620000000200 */
[C---:B--2---:R-:W-:Y:S03]  /*28d0*/  HMMA.16816.F32 R60, R8.reuse, R28, RZ ;  /* 0x0000001c083c723c */ /* 0x044fe600000018ff */
[----:B------:R-:W2:Y:S04]  /*28e0*/  LDSM.16.M88.4 R40, [R227+0x6c00] ;  /* 0x006c0000e328783b */ /* 0x000ea80000000200 */
[----:B------:R-:W-:Y:S01]  /*28f0*/  LDSM.16.M88.4 R36, [R225+0x7000] ;  /* 0x00700000e124783b */ /* 0x000fe20000000200 */
[C---:B------:R-:W-:Y:S03]  /*2900*/  HMMA.16816.F32 R128, R8.reuse, R30, RZ ;  /* 0x0000001e0880723c */ /* 0x040fe600000018ff */
[----:B------:R-:W-:Y:S03]  /*2910*/  LDSM.16.M88.4 R72, [R227+0x7000] ;  /* 0x00700000e348783b */ /* 0x000fe60000000200 */
[C---:B---3--:R-:W-:Y:S01]  /*2920*/  HMMA.16816.F32 R104, R8.reuse, R24, RZ ;  /* 0x000000180868723c */ /* 0x048fe200000018ff */
[----:B------:R-:W0:Y:S05]  /*2930*/  LDGDEPBAR ;  /* 0x00000000000079af */ /* 0x000e2a0000000000 */
[----:B------:R-:W-:Y:S06]  /*2940*/  HMMA.16816.F32 R120, R8, R26, RZ ;  /* 0x0000001a0878723c */ /* 0x000fec00000018ff */
[C---:B-1----:R-:W-:Y:S06]  /*2950*/  HMMA.16816.F32 R56, R4.reuse, R28, RZ ;  /* 0x0000001c0438723c */ /* 0x042fec00000018ff */
[C---:B------:R-:W-:Y:S01]  /*2960*/  HMMA.16816.F32 R88, R4.reuse, R30, RZ ;  /* 0x0000001e0458723c */ /* 0x040fe200000018ff */
[----:B------:R-:W1:Y:S05]  /*2970*/  LDSM.16.M88.4 R28, [R228+0x2000] ;  /* 0x00200000e41c783b */ /* 0x000e6a0000000200 */
[C---:B------:R-:W-:Y:S06]  /*2980*/  HMMA.16816.F32 R64, R4.reuse, R24, RZ ;  /* 0x000000180440723c */ /* 0x040fec00000018ff */
[C---:B------:R-:W-:Y:S06]  /*2990*/  HMMA.16816.F32 R68, R4.reuse, R20, RZ ;  /* 0x000000140444723c */ /* 0x040fec00000018ff */
[C---:B------:R-:W-:Y:S06]  /*29a0*/  HMMA.16816.F32 R76, R4.reuse, R32, RZ ;  /* 0x00000020044c723c */ /* 0x040fec00000018ff */
[C---:B------:R-:W-:Y:S01]  /*29b0*/  HMMA.16816.F32 R84, R4.reuse, R26, RZ ;  /* 0x0000001a0454723c */ /* 0x040fe200000018ff */
[----:B------:R-:W-:Y:S05]  /*29c0*/  LDSM.16.M88.4 R24, [R229+0x2000] ;  /* 0x00200000e518783b */ /* 0x000fea0000000200 */
[C---:B------:R-:W-:Y:S06]  /*29d0*/  HMMA.16816.F32 R80, R4.reuse, R22, RZ ;  /* 0x000000160450723c */ /* 0x040fec00000018ff */
[----:B------:R-:W-:Y:S01]  /*29e0*/  HMMA.16816.F32 R96, R4, R34, RZ ;  /* 0x000000220460723c */ /* 0x000fe200000018ff */
[----:B------:R-:W3:Y:S05]  /*29f0*/  LDSM.16.M88.4 R4, [R228+0x3000] ;  /* 0x00300000e404783b */ /* 0x000eea0000000200 */
[----:B----4-:R-:W-:Y:S06]  /*2a00*/  HMMA.16816.F32 R60, R16, R44, R60 ;  /* 0x0000002c103c723c */ /* 0x010fec000000183c */
[C---:B------:R-:W-:Y:S06]  /*2a10*/  HMMA.16816.F32 R100, R8.reuse, R20, RZ ;  /* 0x000000140864723c */ /* 0x040fec00000018ff */
[----:B------:R-:W-:Y:S06]  /*2a20*/  HMMA.16816.F32 R116, R8, R22, RZ ;  /* 0x000000160874723c */ /* 0x000fec00000018ff */
[----:B-----5:R-:W-:Y:S01]  /*2a30*/  HMMA.16816.F32 R20, R12, R44, R56 ;  /* 0x0000002c0c14723c */ /* 0x020fe20000001838 */
[----:B------:R-:W4:Y:S05]  /*2a40*/  LDSM.16.M88.4 R56, [R225+0x7c00] ;  /* 0x007c0000e138783b */ /* 0x000f2a0000000200 */
[C---:B------:R-:W-:Y:S06]  /*2a50*/  HMMA.16816.F32 R92, R8.reuse, R32, RZ ;  /* 0x00000020085c723c */ /* 0x040fec00000018ff */
[----:B------:R-:W-:Y:S01]  /*2a60*/  HMMA.16816.F32 R112, R8, R34, RZ ;  /* 0x000000220870723c */ /* 0x000fe200000018ff */
[----:B------:R-:W5:Y:S04]  /*2a70*/  LDSM.16.M88.4 R8, [R225+0x7400] ;  /* 0x00740000e108783b */ /* 0x000f680000000200 */
[----:B------:R-:W5:Y:S01]  /*2a80*/  LDSM.16.M88.4 R32, [R225+0x7800] ;  /* 0x00780000e120783b */ /* 0x000f620000000200 */
[C---:B------:R-:W-:Y:S06]  /*2a90*/  HMMA.16816.F32 R124, R12.reuse, R48, R68 ;  /* 0x000000300c7c723c */ /* 0x040fec0000001844 */
[C---:B------:R-:W-:Y:S06]  /*2aa0*/  HMMA.16816.F32 R132, R12.reuse, R52, R64 ;  /* 0x000000340c84723c */ /* 0x040fec0000001840 */
[C---:B--2---:R-:W-:Y:S06]  /*2ab0*/  HMMA.16816.F32 R108, R12.reuse, R40, R76 ;  /* 0x000000280c6c723c */ /* 0x044fec000000184c */
[----:B------:R-:W-:Y:S06]  /*2ac0*/  HMMA.16816.F32 R84, R12, R54, R84 ;  /* 0x000000360c54723c */ /* 0x000fec0000001854 */
[----:B------:R-:W-:Y:S06]  /*2ad0*/  HMMA.16816.F32 R68, R16, R52, R104 ;  /* 0x000000341044723c */ /* 0x000fec0000001868 */
[C---:B------:R-:W-:Y:S06]  /*2ae0*/  HMMA.16816.F32 R88, R12.reuse, R46, R88 ;  /* 0x0000002e0c58723c */ /* 0x040fec0000001858 */
[C---:B------:R-:W-:Y:S06]  /*2af0*/  HMMA.16816.F32 R80, R12.reuse, R50, R80 ;  /* 0x000000320c50723c */ /* 0x040fec0000001850 */
[----:B------:R-:W-:Y:S06]  /*2b00*/  HMMA.16816.F32 R76, R12, R42, R96 ;  /* 0x0000002a0c4c723c */ /* 0x000fec0000001860 */
[----:B------:R-:W-:Y:S06]  /*2b10*/  HMMA.16816.F32 R52, R16, R54, R120 ;  /* 0x000000361034723c */ /* 0x000fec0000001878 */
[----:B-1----:R-:W-:Y:S01]  /*2b20*/  HMMA.16816.F32 R12, R28, R36, R60 ;  /* 0x000000241c0c723c */ /* 0x002fe2000000183c */
[----:B------:R-:W-:Y:S05]  /*2b30*/  LDSM.16.M88.4 R60, [R225+0x8000] ;  /* 0x00800000e13c783b */ /* 0x000fea0000000200 */
[C---:B------:R-:W-:Y:S06]  /*2b40*/  HMMA.16816.F32 R136, R16.reuse, R48, R100 ;  /* 0x000000301088723c */ /* 0x040fec0000001864 */
[----:B------:R-:W-:Y:S06]  /*2b50*/  HMMA.16816.F32 R96, R16, R50, R116 ;  /* 0x000000321060723c */ /* 0x000fec0000001874 */
[----:B---3--:R-:W-:Y:S01]  /*2b60*/  HMMA.16816.F32 R48, R4, R36, R20 ;  /* 0x000000240430723c */ /* 0x008fe20000001814 */
[----:B------:R-:W1:Y:S05]  /*2b70*/  LDSM.16.M88.4 R20, [R229+0x3000] ;  /* 0x00300000e514783b */ /* 0x000e6a0000000200 */
[C---:B------:R-:W-:Y:S06]  /*2b80*/  HMMA.16816.F32 R64, R16.reuse, R40, R92 ;  /* 0x000000281040723c */ /* 0x040fec000000185c */
[C---:B------:R-:W-:Y:S06]  /*2b90*/  HMMA.16816.F32 R44, R16.reuse, R46, R128 ;  /* 0x0000002e102c723c */ /* 0x040fec0000001880 */
[----:B------:R-:W-:Y:S01]  /*2ba0*/  HMMA.16816.F32 R112, R16, R42, R112 ;  /* 0x0000002a1070723c */ /* 0x000fe20000001870 */
[----:B------:R-:W2:Y:S04]  /*2bb0*/  LDSM.16.M88.4 R16, [R228+0x4000] ;  /* 0x00400000e410783b */ /* 0x000ea80000000200 */
[----:B------:R-:W-:Y:S01]  /*2bc0*/  LDSM.16.M88.4 R40, [R227+0x7400] ;  /* 0x00740000e328783b */ /* 0x000fe20000000200 */
[C---:B----4-:R-:W-:Y:S06]  /*2bd0*/  HMMA.16816.F32 R116, R4.reuse, R56, R108 ;  /* 0x000000380474723c */ /* 0x050fec000000186c */
[C---:B-----5:R-:W-:Y:S06]  /*2be0*/  HMMA.16816.F32 R132, R4.reuse, R8, R132 ;  /* 0x000000080484723c */ /* 0x060fec0000001884 */
[----:B------:R-:W-:Y:S06]  /*2bf0*/  HMMA.16816.F32 R108, R4, R10, R84 ;  /* 0x0000000a046c723c */ /* 0x000fec0000001854 */
[C---:B------:R-:W-:Y:S06]  /*2c00*/  HMMA.16816.F32 R92, R28.reuse, R8, R68 ;  /* 0x000000081c5c723c */ /* 0x040fec0000001844 */
[----:B------:R-:W-:Y:S06]  /*2c10*/  HMMA.16816.F32 R100, R28, R10, R52 ;  /* 0x0000000a1c64723c */ /* 0x000fec0000001834 */
[----:B------:R-:W-:Y:S01]  /*2c20*/  HMMA.16816.F32 R8, R24, R72, R12 ;  /* 0x000000481808723c */ /* 0x000fe2000000180c */
[----:B------:R-:W-:Y:S05]  /*2c30*/  LDSM.16.M88.4 R12, [R229+0x4000] ;  /* 0x00400000e50c783b */ /* 0x000fea0000000200 */
[C---:B------:R-:W-:Y:S06]  /*2c40*/  HMMA.16816.F32 R128, R4.reuse, R32, R124 ;  /* 0x000000200480723c */ /* 0x040fec000000187c */
[C---:B------:R-:W-:Y:S06]  /*2c50*/  HMMA.16816.F32 R104, R4.reuse, R38, R88 ;  /* 0x000000260468723c */ /* 0x040fec0000001858 */
[C---:B------:R-:W-:Y:S06]  /*2c60*/  HMMA.16816.F32 R124, R4.reuse, R34, R80 ;  /* 0x00000022047c723c */ /* 0x040fec0000001850 */
[----:B------:R-:W-:Y:S01]  /*2c70*/  HMMA.16816.F32 R120, R4, R58, R76 ;  /* 0x0000003a0478723c */ /* 0x000fe2000000184c */
[----:B------:R-:W3:Y:S05]  /*2c80*/  LDSM.16.M88.4 R4, [R228+0x5000] ;  /* 0x00500000e404783b */ /* 0x000eea0000000200 */
[----:B------:R-:W-:Y:S01]  /*2c90*/  HMMA.16816.F32 R80, R28, R38, R44 ;  /* 0x000000261c50723c */ /* 0x000fe2000000182c */
[----:B------:R-:W4:Y:S04]  /*2ca0*/  LDSM.16.M88.4 R44, [R227+0x8000] ;  /* 0x00800000e32c783b */ /* 0x000f280000000200 */
[----:B------:R-:W5:Y:S01]  /*2cb0*/  LDSM.16.M88.4 R36, [R227+0x7800] ;  /* 0x00780000e324783b */ /* 0x000f620000000200 */
[----:B-1----:R-:W-:Y:S03]  /*2cc0*/  HMMA.16816.F32 R68, R20, R72, R48 ;  /* 0x000000481444723c */ /* 0x002fe60000001830 */
[----:B------:R-:W-:Y:S03]  /*2cd0*/  LDSM.16.M88.4 R48, [R225+0x8400] ;  /* 0x00840000e130783b */ /* 0x000fe60000000200 */
[C---:B------:R-:W-:Y:S06]  /*2ce0*/  HMMA.16816.F32 R84, R28.reuse, R32, R136 ;  /* 0x000000201c54723c */ /* 0x040fec0000001888 */
[C---:B------:R-:W-:Y:S01]  /*2cf0*/  HMMA.16816.F32 R76, R28.reuse, R34, R96 ;  /* 0x000000221c4c723c */ /* 0x040fe20000001860 */
[----:B------:R-:W1:Y:S05]  /*2d00*/  LDSM.16.M88.4 R32, [R227+0x7c00] ;  /* 0x007c0000e320783b */ /* 0x000e6a0000000200 */
[----:B------:R-:W-:Y:S06]  /*2d10*/  HMMA.16816.F32 R88, R28, R56, R64 ;  /* 0x000000381c58723c */ /* 0x000fec0000001840 */
[----:B--2---:R-:W-:Y:S01]  /*2d20*/  HMMA.16816.F32 R64, R16, R60, R8 ;  /* 0x0000003c1040723c */ /* 0x004fe20000001808 */
[----:B------:R-:W2:Y:S05]  /*2d30*/  LDSM.16.M88.4 R8, [R229+0x5000] ;  /* 0x00500000e508783b */ /* 0x000eaa0000000200 */
[----:B------:R-:W-:Y:S06]  /*2d40*/  HMMA.16816.F32 R56, R28, R58, R112 ;  /* 0x0000003a1c38723c */ /* 0x000fec0000001870 */
[-C--:B------:R-:W-:Y:S06]  /*2d50*/  HMMA.16816.F32 R28, R20, R74.reuse, R104 ;  /* 0x0000004a141c723c */ /* 0x080fec0000001868 */
[----:B------:R-:W-:Y:S06]  /*2d60*/  HMMA.16816.F32 R52, R24, R74, R80 ;  /* 0x0000004a1834723c */ /* 0x000fec0000001850 */
[----:B---3--:R-:W-:Y:S06]  /*2d70*/  HMMA.16816.F32 R68, R4, R60, R68 ;  /* 0x0000003c0444723c */ /* 0x008fec0000001844 */
[----:B----4-:R-:W-:Y:S06]  /*2d80*/  HMMA.16816.F32 R80, R12, R44, R64 ;  /* 0x0000002c0c50723c */ /* 0x010fec0000001840 */
[----:B------:R-:W-:Y:S06]  /*2d90*/  HMMA.16816.F32 R72, R24, R40, R92 ;  /* 0x000000281848723c */ /* 0x000fec000000185c */
[----:B------:R-:W-:Y:S06]  /*2da0*/  HMMA.16816.F32 R92, R20, R42, R108 ;  /* 0x0000002a145c723c */ /* 0x000fec000000186c */
[----:B-----5:R-:W-:Y:S06]  /*2db0*/  HMMA.16816.F32 R104, R24, R38, R76 ;  /* 0x000000261868723c */ /* 0x020fec000000184c */
[----:B-1----:R-:W-:Y:S01]  /*2dc0*/  HMMA.16816.F32 R116, R20, R32, R116 ;  /* 0x000000201474723c */ /* 0x002fe20000001874 */
[----:B------:R-:W-:-:S05]  /*2dd0*/  FMUL.FTZ R0, R80, UR8 ;  /* 0x0000000850007c20 */ /* 0x000fca0008410000 */
[----:B------:R-:W-:Y:S01]  /*2de0*/  HMMA.16816.F32 R108, R20, R34, R120 ;  /* 0x00000022146c723c */ /* 0x000fe20000001878 */
[----:B------:R1:W3:Y:S05]  /*2df0*/  MUFU.TANH R120, R0 ;  /* 0x0000000000787308 */ /* 0x0002ea0000002400 */
[C---:B------:R-:W-:Y:S06]  /*2e00*/  HMMA.16816.F32 R88, R24.reuse, R32, R88 ;  /* 0x000000201858723c */ /* 0x040fec0000001858 */
[----:B------:R-:W-:Y:S06]  /*2e10*/  HMMA.16816.F32 R76, R24, R34, R56 ;  /* 0x00000022184c723c */ /* 0x000fec0000001838 */
[----:B------:R-:W-:Y:S01]  /*2e20*/  HMMA.16816.F32 R32, R4, R62, R28 ;  /* 0x0000003e0420723c */ /* 0x000fe2000000181c */
[----:B-1----:R-:W-:-:S05]  /*2e30*/  FMUL.FTZ R0, R81, UR8 ;  /* 0x0000000851007c20 */ /* 0x002fca0008410000 */
[----:B------:R-:W-:Y:S06]  /*2e40*/  HMMA.16816.F32 R28, R16, R62, R52 ;  /* 0x0000003e101c723c */ /* 0x000fec0000001834 */
[C---:B------:R-:W-:Y:S06]  /*2e50*/  HMMA.16816.F32 R96, R20.reuse, R36, R128 ;  /* 0x000000241460723c */ /* 0x040fec0000001880 */
[----:B------:R-:W-:Y:S06]  /*2e60*/  HMMA.16816.F32 R112, R20, R38, R124 ;  /* 0x000000261470723c */ /* 0x000fec000000187c */
[----:B------:R-:W-:Y:S06]  /*2e70*/  HMMA.16816.F32 R84, R24, R36, R84 ;  /* 0x000000241854723c */ /* 0x000fec0000001854 */
[----:B--2---:R-:W-:Y:S06]  /*2e80*/  HMMA.16816.F32 R36, R8, R44, R68 ;  /* 0x0000002c0824723c */ /* 0x004fec0000001844 */
[----:B------:R-:W-:Y:S01]  /*2e90*/  HMMA.16816.F32 R52, R16, R48, R72 ;  /* 0x000000301034723c */ /* 0x000fe20000001848 */
[----:B------:R1:W-:Y:S05]  /*2ea0*/  MUFU.TANH R73, R0 ;  /* 0x0000000000497308 */ /* 0x0003ea0000002400 */
[----:B------:R-:W-:Y:S01]  /*2eb0*/  HMMA.16816.F32 R64, R20, R40, R132 ;  /* 0x000000281440723c */ /* 0x000fe20000001884 */
[----:B------:R-:W2:Y:S05]  /*2ec0*/  LDSM.16.M88.4 R20, [R225+0x8c00] ;  /* 0x008c0000e114783b */ /* 0x000eaa0000000200 */
[----:B------:R-:W-:Y:S01]  /*2ed0*/  HMMA.16816.F32 R100, R24, R42, R100 ;  /* 0x0000002a1864723c */ /* 0x000fe20000001864 */
[----:B------:R-:W4:Y:S01]  /*2ee0*/  LDSM.16.M88.4 R24, [R225+0x8800] ;  /* 0x00880000e118783b */ /* 0x000f220000000200 */
[----:B-1----:R-:W-:-:S04]  /*2ef0*/  FMUL.FTZ R0, R82, UR8 ;  /* 0x0000000852007c20 */ /* 0x002fc80008410000 */
[-C--:B------:R-:W-:Y:S01]  /*2f00*/  HMMA.16816.F32 R40, R8, R46.reuse, R32 ;  /* 0x0000002e0828723c */ /* 0x080fe20000001820 */
[----:B------:R1:W-:Y:S05]  /*2f10*/  MUFU.TANH R82, R0 ;  /* 0x0000000000527308 */ /* 0x0003ea0000002400 */
[----:B------:R-:W-:Y:S01]  /*2f20*/  HMMA.16816.F32 R32, R12, R46, R28 ;  /* 0x0000002e0c20723c */ /* 0x000fe2000000181c */
[----:B------:R-:W5:Y:S05]  /*2f30*/  LDSM.16.M88.4 R28, [R227+0x8400] ;  /* 0x00840000e31c783b */ /* 0x000f6a0000000200 */
[C---:B------:R-:W-:Y:S06]  /*2f40*/  HMMA.16816.F32 R56, R4.reuse, R48, R64 ;  /* 0x000000300438723c */ /* 0x040fec0000001840 */
[----:B------:R-:W-:Y:S01]  /*2f50*/  HMMA.16816.F32 R44, R4, R50, R92 ;  /* 0x00000032042c723c */ /* 0x000fe2000000185c */
[----:B-1----:R-:W-:-:S04]  /*2f60*/  FMUL.FTZ R0, R83, UR8 ;  /* 0x0000000853007c20 */ /* 0x002fc80008410000 */
[----:B------:R1:W-:Y:S01]  /*2f70*/  MUFU.TANH R83, R0 ;  /* 0x0000000000537308 */ /* 0x0003e20000002400 */
[----:B------:R-:W-:Y:S06]  /*2f80*/  HMMA.16816.F32 R48, R16, R50, R100 ;  /* 0x000000321030723c */ /* 0x000fec0000001864 */
[C---:B--2---:R-:W-:Y:S06]  /*2f90*/  HMMA.16816.F32 R116, R4.reuse, R20, R116 ;  /* 0x000000140474723c */ /* 0x044fec0000001874 */
[----:B----4-:R-:W-:Y:S01]  /*2fa0*/  HMMA.16816.F32 R60, R4, R24, R96 ;  /* 0x00000018043c723c */ /* 0x010fe20000001860 */
[----:B-1----:R-:W-:-:S05]  /*2fb0*/  FMUL.FTZ R0, R36, UR8 ;  /* 0x0000000824007c20 */ /* 0x002fca0008410000 */
[C---:B------:R-:W-:Y:S01]  /*2fc0*/  HMMA.16816.F32 R112, R4.reuse, R26, R112 ;  /* 0x0000001a0470723c */ /* 0x040fe20000001870 */
[----:B------:R1:W2:Y:S05]  /*2fd0*/  MUFU.TANH R71, R0 ;  /* 0x0000000000477308 */ /* 0x0002aa0000002400 */
[----:B------:R-:W-:Y:S06]  /*2fe0*/  HMMA.16816.F32 R108, R4, R22, R108 ;  /* 0x00000016046c723c */ /* 0x000fec000000186c */
[C---:B------:R-:W-:Y:S06]  /*2ff0*/  HMMA.16816.F32 R88, R16.reuse, R20, R88 ;  /* 0x000000141058723c */ /* 0x040fec0000001858 */
[----:B------:R-:W-:Y:S01]  /*3000*/  HMMA.16816.F32 R76, R16, R22, R76 ;  /* 0x00000016104c723c */ /* 0x000fe2000000184c */
[----:B-1----:R-:W-:Y:S01]  /*3010*/  FMUL.FTZ R0, R37, UR8 ;  /* 0x0000000825007c20 */ /* 0x002fe20008410000 */
[----:B------:R-:W1:Y:S03]  /*3020*/  LDSM.16.M88.4 R20, [R227+0x8800] ;  /* 0x00880000e314783b */ /* 0x000e660000000200 */
[----:B------:R4:W-:Y:S01]  /*3030*/  MUFU.TANH R72, R0 ;  /* 0x0000000000487308 */ /* 0x0009e20000002400 */
[----:B-----5:R-:W-:Y:S06]  /*3040*/  HMMA.16816.F32 R4, R8, R28, R56 ;  /* 0x0000001c0804723c */ /* 0x020fec0000001838 */
[----:B------:R-:W-:Y:S06]  /*3050*/  HMMA.16816.F32 R64, R16, R26, R104 ;  /* 0x0000001a1040723c */ /* 0x000fec0000001868 */
[----:B------:R-:W-:Y:S01]  /*3060*/  HMMA.16816.F32 R48, R12, R30, R48 ;  /* 0x0000001e0c30723c */ /* 0x000fe20000001830 */
[----:B----4-:R-:W-:-:S05]  /*3070*/  FMUL.FTZ R0, R38, UR8 ;  /* 0x0000000826007c20 */ /* 0x010fca0008410000 */
[----:B------:R-:W-:Y:S01]  /*3080*/  HMMA.16816.F32 R44, R8, R30, R44 ;  /* 0x0000001e082c723c */ /* 0x000fe2000000182c */
[----:B------:R4:W5:-:S15]  /*3090*/  MUFU.TANH R68, R0 ;  /* 0x0000000000447308 */ /* 0x00095e0000002400 */
[----:B------:R-:W-:-:S02]  /*30a0*/  NOP ;  /* 0x0000000000007918 */ /* 0x000fc40000000000 */
[----:B------:R-:W-:Y:S01]  /*30b0*/  FMUL.FTZ R51, R51, UR8 ;  /* 0x0000000833337c20 */ /* 0x000fe20008410000 */
[----:B----4-:R-:W-:Y:S02]  /*30c0*/  FMUL.FTZ R0, R39, UR8 ;  /* 0x0000000827007c20 */ /* 0x010fe40008410000 */
[----:B------:R-:W-:Y:S02]  /*30d0*/  HMMA.16816.F32 R36, R16, R24, R84 ;  /* 0x000000181024723c */ /* 0x000fe40000001854 */
[----:B------:R4:W5:Y:S05]  /*30e0*/  MUFU.TANH R70, R0 ;  /* 0x0000000000467308 */ /* 0x00096a0000002400 */
[----:B------:R-:W-:Y:S01]  /*30f0*/  FMUL.FTZ R18, R5, UR8 ;  /* 0x0000000805127c20 */ /* 0x000fe20008410000 */
[----:B------:R-:W-:-:S02]  /*3100*/  IMAD.U32 R5, RZ, RZ, UR28 ;  /* 0x0000001cff057e24 */ /* 0x000fc4000f8e00ff */
[----:B------:R-:W-:Y:S01]  /*3110*/  FMUL.FTZ R17, R4, UR8 ;  /* 0x0000000804117c20 */ /* 0x000fe20008410000 */
[----:B------:R-:W-:Y:S02]  /*3120*/  IMAD.U32 R4, RZ, RZ, UR6 ;  /* 0x00000006ff047e24 */ /* 0x000fe4000f8e00ff */
[----:B------:R-:W-:Y:S01]  /*3130*/  FMUL.FTZ R19, R7, UR8 ;  /* 0x0000000807137c20 */ /* 0x000fe20008410000 */
[----:B------:R-:W-:Y:S01]  /*3140*/  FMUL.FTZ R24, R6, UR8 ;  /* 0x0000000806187c20 */ /* 0x000fe20008410000 */
[----:B------:R-:W-:Y:S01]  /*3150*/  MUFU.TANH R56, R17 ;  /* 0x0000001100387308 */ /* 0x000fe20000002400 */
[----:B----4-:R-:W-:-:S07]  /*3160*/  FMUL.FTZ R0, R32, UR8 ;  /* 0x0000000820007c20 */ /* 0x010fce0008410000 */
[----:B------:R-:W-:Y:S08]  /*3170*/  MUFU.TANH R100, R18 ;  /* 0x0000001200647308 */ /* 0x000ff00000002400 */
[----:B------:R4:W5:Y:S02]  /*3180*/  MUFU.TANH R80, R0 ;  /* 0x0000000000507308 */ /* 0x0009640000002400 */
[----:B----4-:R-:W-:-:S06]  /*3190*/  FMUL.FTZ R0, R33, UR8 ;  /* 0x0000000821007c20 */ /* 0x010fcc0008410000 */
[----:B------:R4:W-:Y:S02]  /*31a0*/  MUFU.TANH R75, R0 ;  /* 0x00000000004b7308 */ /* 0x0009e40000002400 */
[----:B----4-:R-:W-:-:S06]  /*31b0*/  FMUL.FTZ R0, R34, UR8 ;  /* 0x0000000822007c20 */ /* 0x010fcc0008410000 */
[----:B------:R4:W5:Y:S02]  /*31c0*/  MUFU.TANH R81, R0 ;  /* 0x0000000000517308 */ /* 0x0009640000002400 */
[----:B----4-:R-:W-:Y:S02]  /*31d0*/  FMUL.FTZ R0, R35, UR8 ;  /* 0x0000000823007c20 */ /* 0x010fe40008410000 */
[----:B------:R-:W-:Y:S04]  /*31e0*/  HMMA.16816.F32 R32, R12, R28, R52 ;  /* 0x0000001c0c20723c */ /* 0x000fe80000001834 */
[----:B------:R4:W-:Y:S02]  /*31f0*/  MUFU.TANH R94, R0 ;  /* 0x00000000005e7308 */ /* 0x0009e40000002400 */
[-C--:B-1----:R-:W-:Y:S06]  /*3200*/  HMMA.16816.F32 R28, R8, R20.reuse, R60 ;  /* 0x00000014081c723c */ /* 0x082fec000000183c */
[----:B------:R-:W-:Y:S01]  /*3210*/  HMMA.16816.F32 R52, R12, R20, R36 ;  /* 0x000000140c34723c */ /* 0x000fe20000001824 */
[----:B----4-:R-:W-:-:S04]  /*3220*/  FMUL.FTZ R0, R40, UR8 ;  /* 0x0000000828007c20 */ /* 0x010fc80008410000 */
[----:B------:R1:W4:Y:S02]  /*3230*/  MUFU.TANH R69, R0 ;  /* 0x0000000000457308 */ /* 0x0003240000002400 */
[----:B-1----:R-:W-:-:S06]  /*3240*/  FMUL.FTZ R0, R41, UR8 ;  /* 0x0000000829007c20 */ /* 0x002fcc0008410000 */
[----:B------:R1:W-:Y:S02]  /*3250*/  MUFU.TANH R41, R0 ;  /* 0x0000000000297308 */ /* 0x0003e40000002400 */
[----:B-1----:R-:W-:-:S06]  /*3260*/  FMUL.FTZ R0, R42, UR8 ;  /* 0x000000082a007c20 */ /* 0x002fcc0008410000 */
[----:B------:R1:W4:Y:S02]  /*3270*/  MUFU.TANH R40, R0 ;  /* 0x0000000000287308 */ /* 0x0003240000002400 */
[----:B-1----:R-:W-:-:S06]  /*3280*/  FMUL.FTZ R0, R43, UR8 ;  /* 0x000000082b007c20 */ /* 0x002fcc0008410000 */
[----:B------:R1:W4:Y:S02]  /*3290*/  MUFU.TANH R87, R0 ;  /* 0x0000000000577308 */ /* 0x0003240000002400 */
[----:B-1----:R-:W-:Y:S02]  /*32a0*/  IMAD.IADD R0, R144, 0x1, -R3 ;  /* 0x0000000190007824 */ /* 0x002fe400078e0a03 */
[----:B------:R-:W-:Y:S01]  /*32b0*/  FMUL.FTZ R3, R32, UR8 ;  /* 0x0000000820037c20 */ /* 0x000fe20008410000 */
[----:B------:R-:W-:Y:S02]  /*32c0*/  IMAD.SHL.U32 R144, R144, 0x2, RZ ;  /* 0x0000000290907824 */ /* 0x000fe400078e00ff */
[----:B------:R-:W-:Y:S01]  /*32d0*/  SHF.R.S32.HI R16, RZ, 0x1f, R0 ;  /* 0x0000001fff107819 */ /* 0x000fe20000011400 */
[----:B------:R1:W4:Y:S02]  /*32e0*/  MUFU.TANH R57, R3 ;  /* 0x0000000300397308 */ /* 0x0003240000002400 */
[----:B------:R-:W-:-:S02]  /*32f0*/  LOP3.LUT R148, R144, 0x6, RZ, 0xc0, !PT ;  /* 0x0000000690947812 */ /* 0x000fc400078ec0ff */
[----:B-1----:R-:W-:Y:S01]  /*3300*/  LEA.HI R3, R16, R0, RZ, 0x2 ;  /* 0x0000000010037211 */ /* 0x002fe200078f10ff */
[----:B------:R-:W-:Y:S01]  /*3310*/  FMUL.FTZ R0, R33, UR8 ;  /* 0x0000000821007c20 */ /* 0x000fe20008410000 */
[----:B------:R-:W-:Y:S02]  /*3320*/  LEA R16, R142, UR27, 0x4 ;  /* 0x0000001b8e107c11 */ /* 0x000fe4000f8e20ff */
[----:B------:R-:W-:Y:S01]  /*3330*/  SHF.R.S32.HI R3, RZ, 0x2, R3 ;  /* 0x00000002ff037819 */ /* 0x000fe20000011403 */
[----:B------:R1:W-:Y:S04]  /*3340*/  MUFU.TANH R58, R0 ;  /* 0x00000000003a7308 */ /* 0x0003e80000002400 */
[----:B------:R-:W-:Y:S02]  /*3350*/  IMAD.IADD R3, R16, 0x1, R3 ;  /* 0x0000000110037824 */ /* 0x000fe400078e0203 */
[----:B------:R-:W-:-:S03]  /*3360*/  FMUL.FTZ R16, R35, UR8 ;  /* 0x0000000823107c20 */ /* 0x000fc60008410000 */
[C---:B------:R-:W-:Y:S01]  /*3370*/  VIADDMNMX R237, R3.reuse, UR6, R5, PT ;  /* 0x0000000603ed7c46 */ /* 0x040fe2000b800105 */
[----:B------:R3:W-:Y:S01]  /*3380*/  MUFU.TANH R92, R16 ;  /* 0x00000010005c7308 */ /* 0x0007e20000002400 */
[C---:B------:R-:W-:Y:S01]  /*3390*/  VIADDMNMX R232, R3.reuse, UR26, RZ, !PT ;  /* 0x0000001a03e87c46 */ /* 0x040fe2000f8001ff */
[----:B------:R-:W-:Y:S01]  /*33a0*/  VIADD R5, R3, 0x40 ;  /* 0x0000004003057836 */ /* 0x000fe20000000000 */
[C-C-:B------:R-:W-:Y:S02]  /*33b0*/  IADD3 R7, R4.reuse, 0x8, R3.reuse ;  /* 0x0000000804077810 */ /* 0x140fe40007ffe003 */
[--C-:B------:R-:W-:Y:S01]  /*33c0*/  IADD3 R17, R4, 0x48, R3.reuse ;  /* 0x0000004804117810 */ /* 0x100fe20007ffe003 */
[----:B-1----:R-:W-:Y:S01]  /*33d0*/  FMUL.FTZ R0, R34, UR8 ;  /* 0x0000000822007c20 */ /* 0x002fe20008410000 */
[----:B------:R-:W-:Y:S02]  /*33e0*/  VIMNMX R236, R7, UR28, PT ;  /* 0x0000001c07ec7c48 */ /* 0x000fe4000bfe0100 */
[----:B------:R-:W-:Y:S01]  /*33f0*/  VIMNMX R234, R17, UR28, PT ;  /* 0x0000001c11ea7c48 */ /* 0x000fe2000bfe0100 */
[----:B------:R1:W-:Y:S01]  /*3400*/  MUFU.TANH R93, R0 ;  /* 0x00000000005d7308 */ /* 0x0003e20000002400 */
[----:B------:R-:W-:Y:S01]  /*3410*/  VIADDMNMX R233, R5, UR26, RZ, !PT ;  /* 0x0000001a05e97c46 */ /* 0x000fe2000f8001ff */
[----:B------:R-:W-:Y:S01]  /*3420*/  FMUL.FTZ R5, R48, UR8 ;  /* 0x0000000830057c20 */ /* 0x000fe20008410000 */
[----:B---3--:R-:W-:Y:S01]  /*3430*/  IADD3 R16, R4, 0x40, R3 ;  /* 0x0000004004107810 */ /* 0x008fe20007ffe003 */
[----:B------:R-:W-:-:S04]  /*3440*/  VIADD R4, R3, 0x8 ;  /* 0x0000000803047836 */ /* 0x000fc80000000000 */
[----:B------:R3:W-:Y:S01]  /*3450*/  MUFU.TANH R84, R5 ;  /* 0x0000000500547308 */ /* 0x0007e20000002400 */
[----:B------:R-:W-:Y:S01]  /*3460*/  VIADD R3, R3, 0x48 ;  /* 0x0000004803037836 */ /* 0x000fe20000000000 */
[----:B------:R-:W-:Y:S02]  /*3470*/  VIMNMX R235, R16, UR28, PT ;  /* 0x0000001c10eb7c48 */ /* 0x000fe4000bfe0100 */
[----:B------:R-:W-:Y:S02]  /*3480*/  VIADDMNMX R231, R4, UR26, RZ, !PT ;  /* 0x0000001a04e77c46 */ /* 0x000fe4000f8001ff */
[----:B------:R-:W-:Y:S02]  /*3490*/  VIADDMNMX R230, R3, UR26, RZ, !PT ;  /* 0x0000001a03e67c46 */ /* 0x000fe4000f8001ff */
[----:B------:R2:W4:Y:S01]  /*34a0*/  MUFU.TANH R7, R24 ;  /* 0x0000001800077308 */ /* 0x0005220000002400 */
[----:B-1----:R-:W-:-:S04]  /*34b0*/  IMAD.U32 R0, RZ, RZ, UR24 ;  /* 0x00000018ff007e24 */ /* 0x002fc8000f8e00ff */
[----:B------:R-:W-:-:S04]  /*34c0*/  IMAD R0, R0, 0x40, R148 ;  /* 0x0000004000007824 */ /* 0x000fc800078e0294 */
[C---:B------:R-:W-:Y:S01]  /*34d0*/  VIADD R6, R0.reuse, 0x1 ;  /* 0x0000000100067836 */ /* 0x040fe20000000000 */
[C---:B------:R-:W-:Y:S01]  /*34e0*/  ISETP.GE.AND P2, PT, R0.reuse, R237, PT ;  /* 0x000000ed0000720c */ /* 0x040fe20003f46270 */
[C---:B------:R-:W-:Y:S01]  /*34f0*/  VIADD R4, R0.reuse, 0x8 ;  /* 0x0000000800047836 */ /* 0x040fe20000000000 */
[C---:B------:R-:W-:Y:S01]  /*3500*/  ISETP.GE.AND P1, PT, R0.reuse, R235, PT ;  /* 0x000000eb0000720c */ /* 0x040fe20003f26270 */
[----:B---3--:R-:W-:Y:S01]  /*3510*/  FMUL.FTZ R5, R49, UR8 ;  /* 0x0000000831057c20 */ /* 0x008fe20008410000 */
[C---:B------:R-:W-:Y:S01]  /*3520*/  ISETP.LT.OR P2, PT, R0.reuse, R232, P2 ;  /* 0x000000e80000720c */ /* 0x040fe20001741670 */
[----:B------:R-:W-:Y:S01]  /*3530*/  VIADD R3, R0, 0x9 ;  /* 0x0000000900037836 */ /* 0x000fe20000000000 */
[----:B------:R-:W-:Y:S01]  /*3540*/  ISETP.GE.AND P3, PT, R6, R237, PT ;  /* 0x000000ed0600720c */ /* 0x000fe20003f66270 */
[----:B------:R1:W-:Y:S01]  /*3550*/  MUFU.TANH R85, R5 ;  /* 0x0000000500557308 */ /* 0x0003e20000002400 */
[----:B------:R-:W-:Y:S01]  /*3560*/  FSEL R60, R120, -INF , !P2 ;  /* 0xff800000783c7808 */ /* 0x000fe20005000000 */
[----:B--2---:R-:W-:Y:S01]  /*3570*/  HMMA.16816.F32 R24, R8, R22, R112 ;  /* 0x000000160818723c */ /* 0x004fe20000001870 */
[----:B------:R-:W-:-:S02]  /*3580*/  ISETP.GE.AND P5, PT, R6, R236, PT ;  /* 0x000000ec0600720c */ /* 0x000fc40003fa6270 */
[C---:B------:R-:W-:Y:S02]  /*3590*/  ISETP.GE.AND P4, PT, R0.reuse, R236, PT ;  /* 0x000000ec0000720c */ /* 0x040fe40003f86270 */
[C---:B------:R-:W-:Y:S02]  /*35a0*/  ISETP.GE.AND P2, PT, R0.reuse, R234, PT ;  /* 0x000000ea0000720c */ /* 0x040fe40003f46270 */
[----:B------:R-:W-:Y:S02]  /*35b0*/  ISETP.LT.OR P1, PT, R0, R233, P1 ;  /* 0x000000e90000720c */ /* 0x000fe40000f21670 */
[C---:B------:R-:W-:Y:S02]  /*35c0*/  ISETP.LT.OR P3, PT, R6.reuse, R232, P3 ;  /* 0x000000e80600720c */ /* 0x040fe40001f61670 */
[-C--:B------:R-:W-:Y:S02]  /*35d0*/  ISETP.LT.OR P5, PT, R6, R231.reuse, P5 ;  /* 0x000000e70600720c */ /* 0x080fe40002fa1670 */
[----:B------:R-:W-:-:S02]  /*35e0*/  ISETP.LT.OR P4, PT, R0, R231, P4 ;  /* 0x000000e70000720c */ /* 0x000fc40002781670 */
[----:B------:R-:W-:Y:S01]  /*35f0*/  ISETP.LT.OR P2, PT, R0, R230, P2 ;  /* 0x000000e60000720c */ /* 0x000fe20001741670 */
[----:B-1----:R-:W-:Y:S01]  /*3600*/  FMUL.FTZ R5, R50, UR8 ;  /* 0x0000000832057c20 */ /* 0x002fe20008410000 */
[----:B------:R-:W-:Y:S02]  /*3610*/  FSEL R61, R71, -INF , !P1 ;  /* 0xff800000473d7808 */ /* 0x000fe40004800000 */
[C---:B------:R-:W-:Y:S01]  /*3620*/  ISETP.GE.AND P6, PT, R6.reuse, R235, PT ;  /* 0x000000eb0600720c */ /* 0x040fe20003fc6270 */
[----:B------:R1:W-:Y:S01]  /*3630*/  MUFU.TANH R86, R5 ;  /* 0x0000000500567308 */ /* 0x0003e20000002400 */
[----:B------:R-:W-:Y:S02]  /*3640*/  ISETP.GE.AND P0, PT, R6, R234, PT ;  /* 0x000000ea0600720c */ /* 0x000fe40003f06270 */
[----:B------:R-:W-:Y:S02]  /*3650*/  FSEL R82, R82, -INF , !P4 ;  /* 0xff80000052527808 */ /* 0x000fe40006000000 */
[----:B-----5:R-:W-:-:S02]  /*3660*/  FSEL R68, R68, -INF , !P2 ;  /* 0xff80000044447808 */ /* 0x020fc40005000000 */
[----:B------:R-:W-:Y:S02]  /*3670*/  FSEL R71, R73, -INF , !P3 ;  /* 0xff80000049477808 */ /* 0x000fe40005800000 */
[----:B------:R-:W-:Y:S02]  /*3680*/  FSEL R83, R83, -INF , !P5 ;  /* 0xff80000053537808 */ /* 0x000fe40006800000 */
[C---:B------:R-:W-:Y:S02]  /*3690*/  ISETP.GE.AND P4, PT, R4.reuse, R237, PT ;  /* 0x000000ed0400720c */ /* 0x040fe40003f86270 */
[C---:B------:R-:W-:Y:S02]  /*36a0*/  ISETP.GE.AND P2, PT, R4.reuse, R236, PT ;  /* 0x000000ec0400720c */ /* 0x040fe40003f46270 */
[C---:B------:R-:W-:Y:S02]  /*36b0*/  ISETP.GE.AND P3, PT, R4.reuse, R235, PT ;  /* 0x000000eb0400720c */ /* 0x040fe40003f66270 */
[----:B------:R-:W-:Y:S01]  /*36c0*/  ISETP.GE.AND P5, PT, R4, R234, PT ;  /* 0x000000ea0400720c */ /* 0x000fe20003fa6270 */
[----:B-1----:R-:W-:Y:S01]  /*36d0*/  FMUL.FTZ R5, R44, UR8 ;  /* 0x000000082c057c20 */ /* 0x002fe20008410000 */
[----:B------:R-:W-:-:S02]  /*36e0*/  ISETP.LT.OR P6, PT, R6, R233, P6 ;  /* 0x000000e90600720c */ /* 0x000fc400037c1670 */
[----:B------:R-:W-:Y:S01]  /*36f0*/  ISETP.LT.OR P0, PT, R6, R230, P0 ;  /* 0x000000e60600720c */ /* 0x000fe20000701670 */
[----:B------:R1:W-:Y:S01]  /*3700*/  MUFU.TANH R74, R5 ;  /* 0x00000005004a7308 */ /* 0x0003e20000002400 */
[C---:B------:R-:W-:Y:S02]  /*3710*/  ISETP.LT.OR P4, PT, R4.reuse, R232, P4 ;  /* 0x000000e80400720c */ /* 0x040fe40002781670 */
[C---:B------:R-:W-:Y:S02]  /*3720*/  ISETP.LT.OR P2, PT, R4.reuse, R231, P2 ;  /* 0x000000e70400720c */ /* 0x040fe40001741670 */
[C---:B------:R-:W-:Y:S02]  /*3730*/  ISETP.LT.OR P3, PT, R4.reuse, R233, P3 ;  /* 0x000000e90400720c */ /* 0x040fe40001f61670 */
[----:B------:R-:W-:Y:S01]  /*3740*/  ISETP.LT.OR P5, PT, R4, R230, P5 ;  /* 0x000000e60400720c */ /* 0x000fe20002fa1670 */
[----:B------:R2:W3:Y:S01]  /*3750*/  MUFU.TANH R6, R19 ;  /* 0x0000001300067308 */ /* 0x0004e20000002400 */
[----:B------:R-:W-:Y:S01]  /*3760*/  FMUL.FTZ R4, R45, UR8 ;  /* 0x000000082d047c20 */ /* 0x000fe20008410000 */
[----:B------:R-:W-:-:S02]  /*3770*/  ISETP.GE.AND P1, PT, R3, R237, PT ;  /* 0x000000ed0300720c */ /* 0x000fc40003f26270 */
[----:B------:R-:W-:Y:S02]  /*3780*/  FSEL R50, R72, -INF , !P6 ;  /* 0xff80000048327808 */ /* 0x000fe40007000000 */
[----:B------:R-:W-:Y:S02]  /*3790*/  ISETP.LT.OR P1, PT, R3, R232, P1 ;  /* 0x000000e80300720c */ /* 0x000fe40000f21670 */
[----:B------:R5:W-:Y:S01]  /*37a0*/  MUFU.TANH R73, R4 ;  /* 0x0000000400497308 */ /* 0x000be20000002400 */
[----:B------:R-:W-:Y:S01]  /*37b0*/  FSEL R62, R70, -INF , !P0 ;  /* 0xff800000463e7808 */ /* 0x000fe20004000000 */
[----:B-1----:R-:W-:Y:S01]  /*37c0*/  FMUL.FTZ R5, R47, UR8 ;  /* 0x000000082f057c20 */ /* 0x002fe20008410000 */
[C---:B------:R-:W-:Y:S02]  /*37d0*/  ISETP.GE.AND P0, PT, R3.reuse, R235, PT ;  /* 0x000000eb0300720c */ /* 0x040fe40003f06270 */
[----:B------:R-:W-:Y:S02]  /*37e0*/  FSEL R80, R80, -INF , !P4 ;  /* 0xff80000050507808 */ /* 0x000fe40006000000 */
[C---:B------:R-:W-:Y:S01]  /*37f0*/  ISETP.GE.AND P6, PT, R3.reuse, R236, PT ;  /* 0x000000ec0300720c */ /* 0x040fe20003fc6270 */
[----:B------:R1:W-:Y:S01]  /*3800*/  MUFU.TANH R70, R5 ;  /* 0x0000000500467308 */ /* 0x0003e20000002400 */
[----:B--2---:R-:W2:Y:S01]  /*3810*/  LDSM.16.M88.4 R16, [R227+0x8c00] ;  /* 0x008c0000e310783b */ /* 0x004ea20000000200 */
[----:B------:R-:W-:Y:S01]  /*3820*/  ISETP.GE.AND P4, PT, R3, R234, PT ;  /* 0x000000ea0300720c */ /* 0x000fe20003f86270 */
[----:B------:R-:W-:-:S04]  /*3830*/  DEPBAR.LE SB0, 0x0 ;  /* 0x000080000000791a */ /* 0x000fc80000000000 */
[----:B------:R-:W-:Y:S01]  /*3840*/  FSEL R81, R81, -INF , !P2 ;  /* 0xff80000051517808 */ /* 0x000fe20005000000 */
[----:B-----5:R-:W-:Y:S01]  /*3850*/  FMUL.FTZ R4, R46, UR8 ;  /* 0x000000082e047c20 */ /* 0x020fe20008410000 */
[----:B------:R-:W-:Y:S02]  /*3860*/  FSEL R75, R75, -INF , !P1 ;  /* 0xff8000004b4b7808 */ /* 0x000fe40004800000 */
[C---:B------:R-:W-:Y:S01]  /*3870*/  ISETP.LT.OR P0, PT, R3.reuse, R233, P0 ;  /* 0x000000e90300720c */ /* 0x040fe20000701670 */
[----:B------:R5:W3:Y:S01]  /*3880*/  MUFU.TANH R72, R4 ;  /* 0x0000000400487308 */ /* 0x000ae20000002400 */
[C---:B------:R-:W-:Y:S02]  /*3890*/  ISETP.LT.OR P6, PT, R3.reuse, R231, P6 ;  /* 0x000000e70300720c */ /* 0x040fe400037c1670 */
[----:B------:R-:W-:Y:S01]  /*38a0*/  ISETP.LT.OR P4, PT, R3, R230, P4 ;  /* 0x000000e60300720c */ /* 0x000fe20002781670 */
[----:B-1----:R-:W-:Y:S01]  /*38b0*/  FMUL.FTZ R5, R52, UR8 ;  /* 0x0000000834057c20 */ /* 0x002fe20008410000 */
[----:B------:R-:W-:Y:S01]  /*38c0*/  VIADD R3, R0, 0x11 ;  /* 0x0000001100037836 */ /* 0x000fe20000000000 */
[----:B----4-:R-:W-:-:S02]  /*38d0*/  FSEL R49, R69, -INF , !P3 ;  /* 0xff80000045317808 */ /* 0x010fc40005800000 */
[----:B------:R-:W-:Y:S01]  /*38e0*/  FSEL R63, R40, -INF , !P5 ;  /* 0xff800000283f7808 */ /* 0x000fe20006800000 */
[----:B------:R1:W4:Y:S01]  /*38f0*/  MUFU.TANH R69, R5 ;  /* 0x0000000500457308 */ /* 0x0003220000002400 */
[----:B------:R-:W-:Y:S02]  /*3900*/  FSEL R52, R41, -INF , !P0 ;  /* 0xff80000029347808 */ /* 0x000fe40004000000 */
[----:B------:R-:W-:Y:S01]  /*3910*/  HMMA.16816.F32 R40, R12, R22, R64 ;  /* 0x000000160c28723c */ /* 0x000fe20000001840 */
[----:B------:R-:W-:Y:S01]  /*3920*/  BAR.SYNC.DEFER_BLOCKING 0x0 ;  /* 0x0000000000007b1d */ /* 0x000fe20000010000 */
[----:B------:R-:W-:Y:S01]  /*3930*/  ISETP.GE.AND P3, PT, R3, R237, PT ;  /* 0x000000ed0300720c */ /* 0x000fe20003f66270 */
[----:B-----5:R-:W-:-:S03]  /*3940*/  VIADD R4, R0, 0x10 ;  /* 0x0000001000047836 */ /* 0x020fc60000000000 */
[-C--:B------:R-:W-:Y:S02]  /*3950*/  ISETP.LT.OR P3, PT, R3, R232.reuse, P3 ;  /* 0x000000e80300720c */ /* 0x080fe40001f61670 */
[C---:B------:R-:W-:Y:S02]  /*3960*/  ISETP.GE.AND P2, PT, R4.reuse, R237, PT ;  /* 0x000000ed0400720c */ /* 0x040fe40003f46270 */
[C---:B------:R-:W-:Y:S02]  /*3970*/  ISETP.GE.AND P1, PT, R4.reuse, R235, PT ;  /* 0x000000eb0400720c */ /* 0x040fe40003f26270 */
[C---:B------:R-:W-:Y:S01]  /*3980*/  ISETP.LT.OR P2, PT, R4.reuse, R232, P2 ;  /* 0x000000e80400720c */ /* 0x040fe20001741670 */
[----:B-1----:R-:W-:Y:S01]  /*3990*/  FMUL.FTZ R5, R53, UR8 ;  /* 0x0000000835057c20 */ /* 0x002fe20008410000 */
[----:B------:R-:W-:Y:S01]  /*39a0*/  ISETP.LT.OR P1, PT, R4, R233, P1 ;  /* 0x000000e90400720c */ /* 0x000fe20000f21670 */
[----:B--2---:R-:W-:Y:S01]  /*39b0*/  HMMA.16816.F32 R32, R8, R16, R116 ;  /* 0x000000100820723c */ /* 0x004fe20000001874 */
[----:B------:R-:W-:Y:S01]  /*39c0*/  FSEL R53, R87, -INF , !P4 ;  /* 0xff80000057357808 */ /* 0x000fe20006000000 */
[----:B------:R1:W-:Y:S01]  /*39d0*/  MUFU.TANH R48, R5 ;  /* 0x0000000500307308 */ /* 0x0003e20000002400 */
[----:B------:R-:W-:-:S02]  /*39e0*/  FSEL R64, R57, -INF , !P2 ;  /* 0xff80000039407808 */ /* 0x000fc40005000000 */
[----:B------:R-:W-:Y:S01]  /*39f0*/  FSEL R101, R56, -INF , !P1 ;  /* 0xff80000038657808 */ /* 0x000fe20004800000 */
[----:B------:R-:W-:Y:S01]  /*3a00*/  HMMA.16816.F32 R36, R8, R18, R108 ;  /* 0x000000120824723c */ /* 0x000fe2000000186c */
[C---:B------:R-:W-:Y:S02]  /*3a10*/  ISETP.GE.AND P4, PT, R3.reuse, R236, PT ;  /* 0x000000ec0300720c */ /* 0x040fe40003f86270 */
[C---:B------:R-:W-:Y:S02]  /*3a20*/  ISETP.GE.AND P2, PT, R3.reuse, R235, PT ;  /* 0x000000eb0300720c */ /* 0x040fe40003f46270 */
[CC--:B------:R-:W-:Y:S01]  /*3a30*/  ISETP.GE.AND P1, PT, R3.reuse, R234.reuse, PT ;  /* 0x000000ea0300720c */ /* 0x0c0fe20003f26270 */
[----:B------:R-:W-:Y:S01]  /*3a40*/  HMMA.16816.F32 R44, R12, R16, R88 ;  /* 0x000000100c2c723c */ /* 0x000fe20000001858 */
[----:B------:R-:W-:Y:S01]  /*3a50*/  ISETP.GE.AND P0, PT, R4, R234, PT ;  /* 0x000000ea0400720c */ /* 0x000fe20003f06270 */
[----:B------:R-:W-:Y:S01]  /*3a60*/  FMUL.FTZ R11, R24, UR8 ;  /* 0x00000008180b7c20 */ /* 0x000fe20008410000 */
[----:B------:R-:W-:Y:S01]  /*3a70*/  ISETP.LT.OR P4, PT, R3, R231, P4 ;  /* 0x000000e70300720c */ /* 0x000fe20002781670 */
[----:B------:R-:W-:Y:S01]  /*3a80*/  FMUL.FTZ R8, R25, UR8 ;  /* 0x0000000819087c20 */ /* 0x000fe20008410000 */
[C---:B------:R-:W-:Y:S01]  /*3a90*/  ISETP.LT.OR P2, PT, R3.reuse, R233, P2 ;  /* 0x000000e90300720c */ /* 0x040fe20001741670 */
[----:B------:R-:W-:Y:S01]  /*3aa0*/  FMUL.FTZ R10, R26, UR8 ;  /* 0x000000081a0a7c20 */ /* 0x000fe20008410000 */
[-C--:B------:R-:W-:Y:S01]  /*3ab0*/  ISETP.LT.OR P1, PT, R3, R230.reuse, P1 ;  /* 0x000000e60300720c */ /* 0x080fe20000f21670 */
[----:B------:R-:W-:Y:S01]  /*3ac0*/  VIADD R3, R0, 0x18 ;  /* 0x0000001800037836 */ /* 0x000fe20000000000 */
[----:B------:R-:W-:Y:S01]  /*3ad0*/  ISETP.LT.OR P0, PT, R4, R230, P0 ;  /* 0x000000e60400720c */ /* 0x000fe20000701670 */
[----:B-1----:R-:W-:Y:S01]  /*3ae0*/  FMUL.FTZ R5, R30, UR8 ;  /* 0x000000081e057c20 */ /* 0x002fe20008410000 */
[----:B------:R-:W-:Y:S01]  /*3af0*/  ISETP.GE.AND P5, PT, R4, R236, PT ;  /* 0x000000ec0400720c */ /* 0x000fe20003fa6270 */
[----:B------:R-:W-:Y:S01]  /*3b00*/  FMUL.FTZ R20, R32, UR8 ;  /* 0x0000000820147c20 */ /* 0x000fe20008410000 */
[----:B------:R-:W-:Y:S01]  /*3b10*/  FSEL R107, R7, -INF , !P0 ;  /* 0xff800000076b7808 */ /* 0x000fe20004000000 */
[----:B------:R-:W-:Y:S01]  /*3b20*/  VIADD R7, R0, 0x19 ;  /* 0x0000001900077836 */ /* 0x000fe20000000000 */
[C---:B------:R-:W-:Y:S01]  /*3b30*/  ISETP.GE.AND P0, PT, R3.reuse, R237, PT ;  /* 0x000000ed0300720c */ /* 0x040fe20003f06270 */
[----:B------:R1:W2:Y:S01]  /*3b40*/  MUFU.TANH R21, R5 ;  /* 0x0000000500157308 */ /* 0x0002a20000002400 */
[----:B------:R-:W-:Y:S01]  /*3b50*/  ISETP.LT.OR P5, PT, R4, R231, P5 ;  /* 0x000000e70400720c */ /* 0x000fe20002fa1670 */
[----:B------:R-:W-:Y:S01]  /*3b60*/  FMUL.FTZ R4, R28, UR8 ;  /* 0x000000081c047c20 */ /* 0x000fe20008410000 */
[-C--:B------:R-:W-:Y:S01]  /*3b70*/  ISETP.LT.OR P0, PT, R3, R232.reuse, P0 ;  /* 0x000000e80300720c */ /* 0x080fe20000701670 */
[----:B------:R-:W-:Y:S01]  /*3b80*/  FMUL.FTZ R16, R33, UR8 ;  /* 0x0000000821107c20 */ /* 0x000fe20008410000 */
[----:B---3--:R-:W-:Y:S01]  /*3b90*/  FSEL R136, R6, -INF , !P1 ;  /* 0xff80000006887808 */ /* 0x008fe20004800000 */
[----:B------:R-:W-:Y:S01]  /*3ba0*/  VIADD R6, R0, 0x20 ;  /* 0x0000002000067836 */ /* 0x000fe20000000000 */
[----:B------:R-:W-:Y:S01]  /*3bb0*/  FSEL R30, R84, -INF , !P0 ;  /* 0xff800000541e7808 */ /* 0x000fe20004000000 */
[----:B------:R3:W-:Y:S01]  /*3bc0*/  MUFU.TANH R28, R4 ;  /* 0x00000004001c7308 */ /* 0x0007e20000002400 */
[----:B------:R-:W-:Y:S01]  /*3bd0*/  ISETP.GE.AND P0, PT, R7, R237, PT ;  /* 0x000000ed0700720c */ /* 0x000fe20003f06270 */
[----:B------:R-:W-:Y:S01]  /*3be0*/  FMUL.FTZ R9, R27, UR8 ;  /* 0x000000081b097c20 */ /* 0x000fe20008410000 */
[----:B------:R-:W-:Y:S01]  /*3bf0*/  FSEL R100, R100, -INF , !P2 ;  /* 0xff80000064647808 */ /* 0x000fe20005000000 */
[----:B------:R-:W-:Y:S01]  /*3c00*/  FMUL.FTZ R23, R35, UR8 ;  /* 0x0000000823177c20 */ /* 0x000fe20008410000 */
[----:B------:R-:W-:Y:S01]  /*3c10*/  ISETP.LT.OR P0, PT, R7, R232, P0 ;  /* 0x000000e80700720c */ /* 0x000fe20000701670 */
[----:B------:R-:W-:Y:S01]  /*3c20*/  FMUL.FTZ R25, R39, UR8 ;  /* 0x0000000827197c20 */ /* 0x000fe20008410000 */
[C---:B------:R-:W-:Y:S01]  /*3c30*/  ISETP.GE.AND P1, PT, R3.reuse, R234, PT ;  /* 0x000000ea0300720c */ /* 0x040fe20003f26270 */
[----:B------:R-:W-:Y:S01]  /*3c40*/  MUFU.TANH R11, R11 ;  /* 0x0000000b000b7308 */ /* 0x000fe20000002400 */
[C---:B------:R-:W-:Y:S01]  /*3c50*/  ISETP.GE.AND P2, PT, R3.reuse, R235, PT ;  /* 0x000000eb0300720c */ /* 0x040fe20003f46270 */
[----:B-1----:R-:W-:Y:S01]  /*3c60*/  VIADD R5, R0, 0x21 ;  /* 0x0000002100057836 */ /* 0x002fe20000000000 */
[----:B------:R-:W-:-:S02]  /*3c70*/  ISETP.LT.OR P1, PT, R3, R230, P1 ;  /* 0x000000e60300720c */ /* 0x000fc40000f21670 */
[----:B------:R-:W-:-:S03]  /*3c80*/  ISETP.LT.OR P2, PT, R3, R233, P2 ;  /* 0x000000e90300720c */ /* 0x000fc60001741670 */
[----:B------:R-:W-:Y:S01]  /*3c90*/  MUFU.TANH R10, R10 ;  /* 0x0000000a000a7308 */ /* 0x000fe20000002400 */
[----:B---3--:R-:W-:Y:S01]  /*3ca0*/  FMUL.FTZ R4, R29, UR8 ;  /* 0x000000081d047c20 */ /* 0x008fe20008410000 */
[----:B------:R-:W-:Y:S02]  /*3cb0*/  FSEL R29, R58, -INF , !P3 ;  /* 0xff8000003a1d7808 */ /* 0x000fe40005800000 */
[----:B------:R-:W-:Y:S01]  /*3cc0*/  HMMA.16816.F32 R56, R12, R18, R76 ;  /* 0x000000120c38723c */ /* 0x000fe2000000184c */
[----:B------:R-:W-:Y:S02]  /*3cd0*/  FSEL R32, R74, -INF , !P2 ;  /* 0xff8000004a207808 */ /* 0x000fe40005000000 */
[----:B------:R-:W-:Y:S01]  /*3ce0*/  ISETP.GE.AND P3, PT, R3, R236, PT ;  /* 0x000000ec0300720c */ /* 0x000fe20003f66270 */
[----:B------:R1:W3:Y:S01]  /*3cf0*/  MUFU.TANH R22, R4 ;  /* 0x0000000400167308 */ /* 0x0002e20000002400 */
[----:B------:R-:W-:Y:S02]  /*3d00*/  ISETP.GE.AND P2, PT, R7, R235, PT ;  /* 0x000000eb0700720c */ /* 0x000fe40003f46270 */
[----:B------:R-:W-:Y:S01]  /*3d10*/  FMUL.FTZ R18, R34, UR8 ;  /* 0x0000000822127c20 */ /* 0x000fe20008410000 */
[----:B------:R-:W-:-:S02]  /*3d20*/  FSEL R34, R72, -INF , !P1 ;  /* 0xff80000048227808 */ /* 0x000fc40004800000 */
[----:B------:R-:W-:Y:S02]  /*3d30*/  ISETP.GE.AND P1, PT, R6, R237, PT ;  /* 0x000000ed0600720c */ /* 0x000fe40003f26270 */
[----:B------:R-:W-:Y:S01]  /*3d40*/  ISETP.LT.OR P3, PT, R3, R231, P3 ;  /* 0x000000e70300720c */ /* 0x000fe20001f61670 */
[----:B------:R-:W-:Y:S01]  /*3d50*/  FMUL.FTZ R3, R40, UR8 ;  /* 0x0000000828037c20 */ /* 0x000fe20008410000 */
[----:B------:R-:W-:Y:S01]  /*3d60*/  ISETP.LT.OR P1, PT, R6, R232, P1 ;  /* 0x000000e80600720c */ /* 0x000fe20000f21670 */
[----:B------:R5:W-:Y:S01]  /*3d70*/  MUFU.TANH R12, R8 ;  /* 0x00000008000c7308 */ /* 0x000be20000002400 */
[----:B------:R-:W-:Y:S02]  /*3d80*/  ISETP.LT.OR P2, PT, R7, R233, P2 ;  /* 0x000000e90700720c */ /* 0x000fe40001741670 */
[----:B----4-:R-:W-:Y:S02]  /*3d90*/  FSEL R168, R69, -INF , !P1 ;  /* 0xff80000045a87808 */ /* 0x010fe40004800000 */
[----:B------:R-:W-:Y:S01]  /*3da0*/  FSEL R33, R73, -INF , !P2 ;  /* 0xff80000049217808 */ /* 0x000fe20005000000 */
[----:B-1----:R-:W-:Y:S01]  /*3db0*/  FMUL.FTZ R4, R31, UR8 ;  /* 0x000000081f047c20 */ /* 0x002fe20008410000 */
[----:B------:R-:W-:Y:S01]  /*3dc0*/  FSEL R31, R85, -INF , !P0 ;  /* 0xff800000551f7808 */ /* 0x000fe20004000000 */
[----:B------:R1:W-:Y:S01]  /*3dd0*/  MUFU.TANH R17, R3 ;  /* 0x0000000300117308 */ /* 0x0003e20000002400 */
[----:B------:R-:W-:-:S02]  /*3de0*/  ISETP.GE.AND P0, PT, R7, R234, PT ;  /* 0x000000ea0700720c */ /* 0x000fc40003f06270 */
[----:B------:R-:W-:Y:S02]  /*3df0*/  ISETP.GE.AND P1, PT, R5, R237, PT ;  /* 0x000000ed0500720c */ /* 0x000fe40003f26270 */
[----:B------:R-:W-:Y:S02]  /*3e00*/  ISETP.LT.OR P0, PT, R7, R230, P0 ;  /* 0x000000e60700720c */ /* 0x000fe40000701670 */
[----:B------:R-:W-:Y:S01]  /*3e10*/  ISETP.GE.AND P2, PT, R6, R235, PT ;  /* 0x000000eb0600720c */ /* 0x000fe20003f46270 */
[----:B------:R4:W3:Y:S01]  /*3e20*/  MUFU.TANH R19, R4 ;  /* 0x0000000400137308 */ /* 0x0008e20000002400 */
[----:B------:R-:W-:Y:S01]  /*3e30*/  FSEL R106, R70, -INF , !P0 ;  /* 0xff800000466a7808 */ /* 0x000fe20004000000 */
[----:B-----5:R-:W-:Y:S01]  /*3e40*/  VIADD R8, R0, 0x30 ;  /* 0x0000003000087836 */ /* 0x020fe20000000000 */
[----:B------:R-:W-:Y:S02]  /*3e50*/  ISETP.GE.AND P0, PT, R6, R234, PT ;  /* 0x000000ea0600720c */ /* 0x000fe40003f06270 */
[----:B------:R-:W-:-:S02]  /*3e60*/  ISETP.LT.OR P1, PT, R5, R232, P1 ;  /* 0x000000e80500720c */ /* 0x000fc40000f21670 */
[C---:B------:R-:W-:Y:S01]  /*3e70*/  ISETP.LT.OR P0, PT, R6.reuse, R230, P0 ;  /* 0x000000e60600720c */ /* 0x040fe20000701670 */
[----:B------:R5:W-:Y:S01]  /*3e80*/  MUFU.TANH R15, R9 ;  /* 0x00000009000f7308 */ /* 0x000be20000002400 */
[----:B-1----:R-:W-:Y:S01]  /*3e90*/  FMUL.FTZ R3, R41, UR8 ;  /* 0x0000000829037c20 */ /* 0x002fe20008410000 */
[----:B------:R-:W-:Y:S02]  /*3ea0*/  ISETP.LT.OR P2, PT, R6, R233, P2 ;  /* 0x000000e90600720c */ /* 0x000fe40001741670 */
[----:B--2---:R-:W-:Y:S01]  /*3eb0*/  FSEL R175, R21, -INF , !P0 ;  /* 0xff80000015af7808 */ /* 0x004fe20004000000 */
[----:B------:R-:W-:Y:S01]  /*3ec0*/  FMUL.FTZ R21, R37, UR8 ;  /* 0x0000000825157c20 */ /* 0x000fe20008410000 */
[C---:B------:R-:W-:Y:S02]  /*3ed0*/  ISETP.GE.AND P0, PT, R5.reuse, R235, PT ;  /* 0x000000eb0500720c */ /* 0x040fe40003f06270 */
[----:B------:R1:W2:Y:S01]  /*3ee0*/  MUFU.TANH R13, R3 ;  /* 0x00000003000d7308 */ /* 0x0002a20000002400 */
[----:B----4-:R-:W-:Y:S01]  /*3ef0*/  VIADD R4, R0, 0x28 ;  /* 0x0000002800047836 */ /* 0x010fe20000000000 */
[----:B------:R-:W-:-:S02]  /*3f00*/  ISETP.LT.OR P0, PT, R5, R233, P0 ;  /* 0x000000e90500720c */ /* 0x000fc40000701670 */
[----:B------:R-:W-:Y:S02]  /*3f10*/  FSEL R178, R48, -INF , !P1 ;  /* 0xff80000030b27808 */ /* 0x000fe40004800000 */
[----:B---3--:R-:W-:Y:S01]  /*3f20*/  FSEL R170, R22, -INF , !P0 ;  /* 0xff80000016aa7808 */ /* 0x008fe20004000000 */
[----:B------:R-:W-:Y:S01]  /*3f30*/  FMUL.FTZ R22, R38, UR8 ;  /* 0x0000000826167c20 */ /* 0x000fe20008410000 */
[----:B------:R-:W-:Y:S01]  /*3f40*/  ISETP.GE.AND P0, PT, R4, R235, PT ;  /* 0x000000eb0400720c */ /* 0x000fe20003f06270 */
[----:B-----5:R-:W-:Y:S01]  /*3f50*/  FMUL.FTZ R9, R44, UR8 ;  /* 0x000000082c097c20 */ /* 0x020fe20008410000 */
[----:B------:R-:W-:Y:S01]  /*3f60*/  FSEL R172, R28, -INF , !P2 ;  /* 0xff8000001cac7808 */ /* 0x000fe20005000000 */
[----:B------:R-:W3:Y:S01]  /*3f70*/  MUFU.TANH R18, R18 ;  /* 0x0000001200127308 */ /* 0x000ee20000002400 */
[----:B------:R-:W-:Y:S02]  /*3f80*/  ISETP.LT.OR P0, PT, R4, R233, P0 ;  /* 0x000000e90400720c */ /* 0x000fe40000701670 */
[----:B------:R-:W-:-:S02]  /*3f90*/  ISETP.GE.AND P1, PT, R5, R234, PT ;  /* 0x000000ea0500720c */ /* 0x000fc40003f26270 */
[----:B------:R-:W-:Y:S01]  /*3fa0*/  ISETP.GE.AND P2, PT, R4, R237, PT ;  /* 0x000000ed0400720c */ /* 0x000fe20003f46270 */
[----:B-1----:R-:W-:Y:S01]  /*3fb0*/  VIADD R3, R0, 0x29 ;  /* 0x0000002900037836 */ /* 0x002fe20000000000 */
[----:B------:R-:W-:Y:S01]  /*3fc0*/  FSEL R169, R11, -INF , !P0 ;  /* 0xff8000000ba97808 */ /* 0x000fe20004000000 */
[----:B------:R1:W4:Y:S01]  /*3fd0*/  MUFU.TANH R14, R9 ;  /* 0x00000009000e7308 */ /* 0x0003220000002400 */
[----:B------:R-:W-:Y:S02]  /*3fe0*/  ISETP.LT.OR P1, PT, R5, R230, P1 ;  /* 0x000000e60500720c */ /* 0x000fe40000f21670 */
[----:B------:R-:W-:Y:S02]  /*3ff0*/  ISETP.GE.AND P0, PT, R3, R235, PT ;  /* 0x000000eb0300720c */ /* 0x000fe40003f06270 */
[----:B------:R-:W-:Y:S02]  /*4000*/  ISETP.LT.OR P2, PT, R4, R232, P2 ;  /* 0x000000e80400720c */ /* 0x000fe40001741670 */
[----:B------:R-:W-:-:S02]  /*4010*/  FSEL R173, R19, -INF , !P1 ;  /* 0xff80000013ad7808 */ /* 0x000fc40004800000 */
[----:B------:R-:W-:Y:S02]  /*4020*/  ISETP.LT.OR P0, PT, R3, R233, P0 ;  /* 0x000000e90300720c */ /* 0x000fe40000701670 */
[----:B------:R-:W-:Y:S02]  /*4030*/  ISETP.GE.AND P1, PT, R4, R234, PT ;  /* 0x000000ea0400720c */ /* 0x000fe40003f26270 */
[----:B------:R-:W-:Y:S02]  /*4040*/  FSEL R184, R17, -INF , !P2 ;  /* 0xff80000011b87808 */ /* 0x000fe40005000000 */
[----:B------:R-:W-:Y:S01]  /*4050*/  ISETP.GE.AND P2, PT, R3, R237, PT ;  /* 0x000000ed0300720c */ /* 0x000fe20003f46270 */
[----:B------:R5:W3:Y:S01]  /*4060*/  MUFU.TANH R17, R20 ;  /* 0x0000001400117308 */ /* 0x000ae20000002400 */
[----:B-1----:R-:W-:Y:S01]  /*4070*/  FMUL.FTZ R9, R45, UR8 ;  /* 0x000000082d097c20 */ /* 0x002fe20008410000 */
[----:B------:R-:W-:Y:S02]  /*4080*/  FSEL R171, R12, -INF , !P0 ;  /* 0xff8000000cab7808 */ /* 0x000fe40004000000 */
[----:B------:R-:W-:-:S02]  /*4090*/  ISETP.LT.OR P1, PT, R4, R230, P1 ;  /* 0x000000e60400720c */ /* 0x000fc40000f21670 */
[----:B------:R-:W-:Y:S02]  /*40a0*/  PLOP3.LUT P0, PT, PT, PT, UP0, 0x80, 0x0 ;  /* 0x000000000000781c */ /* 0x000fe40003f0f008 */
[C---:B------:R-:W-:Y:S01]  /*40b0*/  ISETP.LT.OR P2, PT, R3.reuse, R232, P2 ;  /* 0x000000e80300720c */ /* 0x040fe20001741670 */
[----:B------:R1:W1:Y:S01]  /*40c0*/  MUFU.TANH R19, R9 ;  /* 0x0000000900137308 */ /* 0x0002620000002400 */
[----:B------:R-:W-:Y:S02]  /*40d0*/  FSEL R174, R10, -INF , !P1 ;  /* 0xff8000000aae7808 */ /* 0x000fe40004800000 */
[----:B------:R-:W-:Y:S02]  /*40e0*/  ISETP.GE.AND P1, PT, R3, R234, PT ;  /* 0x000000ea0300720c */ /* 0x000fe40003f26270 */
[----:B--2---:R-:W-:Y:S02]  /*40f0*/  FSEL R185, R13, -INF , !P2 ;  /* 0xff8000000db97808 */ /* 0x004fe40005000000 */
[----:B------:R-:W-:Y:S01]  /*4100*/  ISETP.GE.AND P2, PT, R8, R237, PT ;  /* 0x000000ed0800720c */ /* 0x000fe20003f46270 */
[----:B-----5:R-:W-:Y:S01]  /*4110*/  FMUL.FTZ R20, R36, UR8 ;  /* 0x0000000824147c20 */ /* 0x020fe20008410000 */
[----:B------:R-:W-:-:S02]  /*4120*/  ISETP.LT.OR P1, PT, R3, R230, P1 ;  /* 0x000000e60300720c */ /* 0x000fc40000f21670 */
[C---:B------:R-:W-:Y:S02]  /*4130*/  ISETP.LT.OR P2, PT, R8.reuse, R232, P2 ;  /* 0x000000e80800720c */ /* 0x040fe40001741670 */
[----:B------:R-:W-:Y:S02]  /*4140*/  FSEL R176, R15, -INF , !P1 ;  /* 0xff8000000fb07808 */ /* 0x000fe40004800000 */
[----:B------:R-:W-:Y:S02]  /*4150*/  P2R R15, PR, RZ, 0x4 ;  /* 0x00000004ff0f7803 */ /* 0x000fe40000000000 */
[----:B------:R-:W-:Y:S01]  /*4160*/  ISETP.GE.AND P2, PT, R8, R235, PT ;  /* 0x000000eb0800720c */ /* 0x000fe20003f46270 */
[----:B-1-34-:R-:W-:-:S12]  /*4170*/  @!P0 BRA `(.L_x_835) ;  /* 0x0000000000608947 */ /* 0x01afd80003800000 */
[----:B------:R-:W-:-:S04]  /*4180*/  UIADD3 UR7, UR25, -0x2, URZ ;  /* 0xfffffffe19077890 */ /* 0x000fc8000fffe03f */
[----:B------:R-:W-:Y:S02]  /*4190*/  USHF.R.S32.HI UR6, URZ, 0x1f, UR7 ;  /* 0x0000001f3f067899 */ /* 0x000fe40008011407 */
[----:B------:R-:W-:Y:S01]  /*41a0*/  UIMAD UR5, UR20, UR7, URZ ;  /* 0x00000007140572a4 */ /* 0x000fe2000f8e023f */
[----:B------:R-:W-:-:S03]  /*41b0*/  IMAD.U32 R9, RZ, RZ, UR7 ;  /* 0x00000007ff097e24 */ /* 0x000fc6000f8e00ff */
[----:B------:R-:W-:Y:S01]  /*41c0*/  UIMAD UR5, UR6, UR21, UR5 ;  /* 0x00000015060572a4 */ /* 0x000fe2000f8e0205 */
[----:B------:R-:W-:Y:S02]  /*41d0*/  IMAD.WIDE.U32 R12, R9, UR21, R146 ;  /* 0x00000015090c7c25 */ /* 0x000fe4000f8e0092 */
[----:B------:R-:W-:-:S03]  /*41e0*/  ULDC.64 UR6, c[0x0][0x218] ;  /* 0x0000860000067ab9 */ /* 0x000fc60000000a00 */
[----:B------:R-:W-:Y:S01]  /*41f0*/  VIADD R9, R13, UR5 ;  /* 0x000000050d097c36 */ /* 0x000fe20008000000 */
[----:B------:R-:W-:Y:S01]  /*4200*/  LEA R10, P1, R12, UR6, 0x1 ;  /* 0x000000060c0a7c11 */ /* 0x000fe2000f8208ff */
[----:B------:R-:W-:-:S03]  /*4210*/  IMAD.U32 R13, RZ, RZ, UR31 ;  /* 0x0000001fff0d7e24 */ /* 0x000fc6000f8e00ff */
[----:B------:R-:W-:Y:S02]  /*4220*/  LEA.HI.X R11, R12, UR7, R9, 0x1, P1 ;  /* 0x000000070c0b7c11 */ /* 0x000fe400088f0c09 */
[----:B------:R-:W-:-:S03]  /*4230*/  MOV R9, UR32 ;  /* 0x0000002000097c02 */ /* 0x000fc60008000f00 */
[----:B------:R-:W-:Y:S01]  /*4240*/  @!PT LDS RZ, [RZ] ;  /* 0x00000000fffff984 */ /* 0x000fe20000000800 */
[----:B------:R-:W-:Y:S01]  /*4250*/  @!PT LDS RZ, [RZ] ;  /* 0x00000000fffff984 */ /* 0x000fe20000000800 */
[----:B------:R-:W-:Y:S01]  /*4260*/  @!PT LDS RZ, [RZ] ;  /* 0x00000000fffff984 */ /* 0x000fe20000000800 */
[----:B------:R1:W-:Y:S01]  /*4270*/  LDGSTS.E.BYPASS.LTC128B.128 [R238+0x6000], desc[UR18][R10.64] ;  /* 0x060000000aee7fae */ /* 0x0003e2000b901d52 */
[----:B------:R-:W-:-:S03]  /*4280*/  LEA R12, P1, R9, R10, 0x1 ;  /* 0x0000000a090c7211 */ /* 0x000fc600078208ff */
[----:B------:R1:W-:Y:S01]  /*4290*/  LDGSTS.E.BYPASS.LTC128B.128 [R238+0x7000], desc[UR18][R10.64+0x40] ;  /* 0x070000400aee7fae */ /* 0x0003e2000b901d52 */
[----:B------:R-:W-:-:S03]  /*42a0*/  LEA.HI.X R13, R9, R11, R13, 0x1, P1 ;  /* 0x0000000b090d7211 */ /* 0x000fc600008f0c0d */
[----:B------:R1:W-:Y:S04]  /*42b0*/  LDGSTS.E.BYPASS.LTC128B.128 [R238+0x8000], desc[UR18][R10.64+0x80] ;  /* 0x080000800aee7fae */ /* 0x0003e8000b901d52 */
[----:B------:R1:W-:Y:S04]  /*42c0*/  LDGSTS.E.BYPASS.LTC128B.128 [R238+0x6800], desc[UR18][R12.64] ;  /* 0x068000000cee7fae */ /* 0x0003e8000b901d52 */
[----:B------:R1:W-:Y:S04]  /*42d0*/  LDGSTS.E.BYPASS.LTC128B.128 [R238+0x7800], desc[UR18][R12.64+0x40] ;  /* 0x078000400cee7fae */ /* 0x0003e8000b901d52 */
[----:B------:R1:W-:Y:S04]  /*42e0*/  LDGSTS.E.BYPASS.LTC128B.128 [R238+0x8800], desc[UR18][R12.64+0x80] ;  /* 0x088000800cee7fae */ /* 0x0003e8000b901d52 */
[----:B------:R-:W0:Y:S02]  /*42f0*/  LDGDEPBAR ;  /* 0x00000000000079af */ /* 0x000e240000000000 */
.L_x_835:
[----:B------:R-:W-:Y:S01]  /*4300*/  ISETP.LT.OR P2, PT, R8, R233, P2 ;  /* 0x000000e90800720c */ /* 0x000fe20001741670 */
[----:B------:R-:W-:Y:S01]  /*4310*/  FMUL.FTZ R9, R56, UR8 ;  /* 0x0000000838097c20 */ /* 0x000fe20008410000 */
[C---:B------:R-:W-:Y:S01]  /*4320*/  VIADD R24, R0.reuse, 0x31 ;  /* 0x0000003100187836 */ /* 0x040fe20000000000 */
[----:B------:R-:W-:Y:S01]  /*4330*/  ISETP.NE.AND P1, PT, R15, RZ, PT ;  /* 0x000000ff0f00720c */ /* 0x000fe20003f25270 */
[C---:B------:R-:W-:Y:S01]  /*4340*/  VIADD R26, R0.reuse, 0x38 ;  /* 0x00000038001a7836 */ /* 0x040fe20000000000 */
[----:B------:R-:W-:Y:S01]  /*4350*/  FSEL R204, R17, -INF , !P2 ;  /* 0xff80000011cc7808 */ /* 0x000fe20005000000 */
[----:B-1----:R1:W-:Y:S01]  /*4360*/  MUFU.TANH R13, R9 ;  /* 0x00000009000d7308 */ /* 0x0023e20000002400 */
[----:B------:R-:W-:Y:S01]  /*4370*/  VIADD R17, R0, 0x39 ;  /* 0x0000003900117836 */ /* 0x000fe20000000000 */
[----:B------:R-:W-:Y:S01]  /*4380*/  FMNMX.FTZ R0, R61, R50, !PT ;  /* 0x000000323d007209 */ /* 0x000fe20007810000 */
[----:B------:R-:W-:Y:S01]  /*4390*/  FMUL.FTZ R10, R57, UR8 ;  /* 0x00000008390a7c20 */ /* 0x000fe20008410000 */
[----:B------:R-:W-:Y:S01]  /*43a0*/  FSEL R179, R14, -INF , !P1 ;  /* 0xff8000000eb37808 */ /* 0x000fe20004800000 */
[----:B------:R-:W-:Y:S01]  /*43b0*/  ULDC UR26, c[0x0][0x2ec] ;  /* 0x0000bb00001a7ab9 */ /* 0x000fe20000000800 */
[----:B------:R-:W-:-:S02]  /*43c0*/  FMNMX.FTZ R0, R49, R0, !PT ;  /* 0x0000000031007209 */ /* 0x000fc40007810000 */
[----:B------:R2:W-:Y:S01]  /*43d0*/  MUFU.TANH R14, R10 ;  /* 0x0000000a000e7308 */ /* 0x0005e20000002400 */
[----:B------:R-:W-:Y:S02]  /*43e0*/  ISETP.GE.AND P1, PT, R8, R234, PT ;  /* 0x000000ea0800720c */ /* 0x000fe40003f26270 */
[----:B------:R-:W-:Y:S02]  /*43f0*/  FMNMX.FTZ R0, R52, R0, !PT ;  /* 0x0000000034007209 */ /* 0x000fe40007810000 */
[----:B------:R-:W-:Y:S02]  /*4400*/  ISETP.GE.AND P2, PT, R24, R237, PT ;  /* 0x000000ed1800720c */ /* 0x000fe40003f46270 */
[----:B------:R-:W-:Y:S01]  /*4410*/  FMNMX.FTZ R0, R101, R0, !PT ;  /* 0x0000000065007209 */ /* 0x000fe20007810000 */
[----:B------:R-:W3:Y:S01]  /*4420*/  MUFU.TANH R11, R16 ;  /* 0x00000010000b7308 */ /* 0x000ee20000002400 */
[----:B-1----:R-:W-:Y:S02]  /*4430*/  FMNMX.FTZ R9, R60, R71, !PT ;  /* 0x000000473c097209 */ /* 0x002fe40007810000 */
[----:B------:R-:W-:-:S02]  /*4440*/  FMNMX.FTZ R0, R100, R0, !PT ;  /* 0x0000000064007209 */ /* 0x000fc40007810000 */
[----:B------:R-:W-:Y:S02]  /*4450*/  FMNMX.FTZ R9, R80, R9, !PT ;  /* 0x0000000950097209 */ /* 0x000fe40007810000 */
[----:B------:R-:W-:Y:S01]  /*4460*/  FMNMX.FTZ R0, R32, R0, !PT ;  /* 0x0000000020007209 */ /* 0x000fe20007810000 */
[----:B------:R-:W1:Y:S01]  /*4470*/  MUFU.TANH R12, R20 ;  /* 0x00000014000c7308 */ /* 0x000e620000002400 */
[----:B------:R-:W-:Y:S02]  /*4480*/  FMNMX.FTZ R9, R75, R9, !PT ;  /* 0x000000094b097209 */ /* 0x000fe40007810000 */
[----:B------:R-:W-:Y:S02]  /*4490*/  FMNMX.FTZ R0, R33, R0, !PT ;  /* 0x0000000021007209 */ /* 0x000fe40007810000 */
[----:B------:R-:W-:Y:S02]  /*44a0*/  FMNMX.FTZ R9, R64, R9, !PT ;  /* 0x0000000940097209 */ /* 0x000fe40007810000 */
[----:B------:R-:W-:Y:S01]  /*44b0*/  ISETP.LT.OR P1, PT, R8, R230, P1 ;  /* 0x000000e60800720c */ /* 0x000fe20000f21670 */
[----:B------:R-:W-:Y:S01]  /*44c0*/  MUFU.TANH R16, R23 ;  /* 0x0000001700107308 */ /* 0x000fe20000002400 */
[----:B------:R-:W-:-:S02]  /*44d0*/  FMNMX.FTZ R9, R29, R9, !PT ;  /* 0x000000091d097209 */ /* 0x000fc40007810000 */
[----:B------:R-:W-:Y:S02]  /*44e0*/  ISETP.LT.OR P2, PT, R24, R232, P2 ;  /* 0x000000e81800720c */ /* 0x000fe40001741670 */
[----:B------:R-:W-:Y:S02]  /*44f0*/  FMNMX.FTZ R9, R30, R9, !PT ;  /* 0x000000091e097209 */ /* 0x000fe40007810000 */
[----:B------:R-:W-:Y:S01]  /*4500*/  FSEL R205, R18, -INF , !P1 ;  /* 0xff80000012cd7808 */ /* 0x000fe20004800000 */
[----:B------:R-:W-:Y:S01]  /*4510*/  MUFU.TANH R15, R22 ;  /* 0x00000016000f7308 */ /* 0x000fe20000002400 */
[----:B------:R-:W-:Y:S02]  /*4520*/  FMNMX.FTZ R9, R31, R9, !PT ;  /* 0x000000091f097209 */ /* 0x000fe40007810000 */
[----:B------:R-:W-:Y:S02]  /*4530*/  FSEL R177, R19, -INF , !P2 ;  /* 0xff80000013b17808 */ /* 0x000fe40005000000 */
[----:B--2---:R-:W-:-:S02]  /*4540*/  FMNMX.FTZ R10, R168, R9, !PT ;  /* 0x00000009a80a7209 */ /* 0x004fc40007810000 */
[----:B------:R-:W-:Y:S02]  /*4550*/  FMNMX.FTZ R9, R172, R0, !PT ;  /* 0x00000000ac097209 */ /* 0x000fe40007810000 */
[----:B------:R-:W-:Y:S02]  /*4560*/  FMNMX.FTZ R0, R68, R62, !PT ;  /* 0x0000003e44007209 */ /* 0x000fe40007810000 */
[----:B------:R-:W-:Y:S02]  /*4570*/  ISETP.GE.AND P1, PT, R26, R237, PT ;  /* 0x000000ed1a00720c */ /* 0x000fe40003f26270 */
[----:B------:R-:W-:Y:S02]  /*4580*/  FMNMX.FTZ R0, R63, R0, !PT ;  /* 0x000000003f007209 */ /* 0x000fe40007810000 */
[----:B------:R-:W-:Y:S02]  /*4590*/  ISETP.GE.AND P2, PT, R24, R235, PT ;  /* 0x000000eb1800720c */ /* 0x000fe40003f46270 */
[----:B------:R-:W-:-:S02]  /*45a0*/  FMNMX.FTZ R0, R53, R0, !PT ;  /* 0x0000000035007209 */ /* 0x000fc40007810000 */
[----:B------:R-:W-:Y:S02]  /*45b0*/  FMNMX.FTZ R10, R178, R10, !PT ;  /* 0x0000000ab20a7209 */ /* 0x000fe40007810000 */
[----:B------:R-:W-:Y:S02]  /*45c0*/  FMNMX.FTZ R0, R107, R0, !PT ;  /* 0x000000006b007209 */ /* 0x000fe40007810000 */
[----:B------:R-:W-:Y:S02]  /*45d0*/  ISETP.LT.OR P1, PT, R26, R232, P1 ;  /* 0x000000e81a00720c */ /* 0x000fe40000f21670 */
[----:B------:R-:W-:Y:S02]  /*45e0*/  FMNMX.FTZ R0, R136, R0, !PT ;  /* 0x0000000088007209 */ /* 0x000fe40007810000 */
[----:B------:R-:W-:Y:S02]  /*45f0*/  ISETP.LT.OR P2, PT, R24, R233, P2 ;  /* 0x000000e91800720c */ /* 0x000fe40001741670 */
[----:B------:R-:W-:-:S02]  /*4600*/  FMNMX.FTZ R10, R184, R10, !PT ;  /* 0x0000000ab80a7209 */ /* 0x000fc40007810000 */
[----:B------:R-:W-:Y:S02]  /*4610*/  FMNMX.FTZ R9, R170, R9, !PT ;  /* 0x00000009aa097209 */ /* 0x000fe40007810000 */
[----:B------:R-:W-:Y:S02]  /*4620*/  FMNMX.FTZ R0, R34, R0, !PT ;  /* 0x0000000022007209 */ /* 0x000fe40007810000 */
[----:B---3--:R-:W-:Y:S02]  /*4630*/  FSEL R218, R11, -INF , !P2 ;  /* 0xff8000000bda7808 */ /* 0x008fe40005000000 */
[----:B------:R-:W-:Y:S01]  /*4640*/  FSEL R186, R13, -INF , !P1 ;  /* 0xff8000000dba7808 */ /* 0x000fe20004800000 */
[----:B------:R-:W2:Y:S01]  /*4650*/  MUFU.TANH R11, R21 ;  /* 0x00000015000b7308 */ /* 0x000ea20000002400 */
[----:B------:R-:W-:Y:S02]  /*4660*/  ISETP.GE.AND P1, PT, R17, R237, PT ;  /* 0x000000ed1100720c */ /* 0x000fe40003f26270 */
[----:B------:R-:W-:-:S02]  /*4670*/  FMNMX.FTZ R10, R185, R10, !PT ;  /* 0x0000000ab90a7209 */ /* 0x000fc40007810000 */
[----:B------:R-:W-:Y:S02]  /*4680*/  FMNMX.FTZ R9, R169, R9, !PT ;  /* 0x00000009a9097209 */ /* 0x000fe40007810000 */
[----:B------:R-:W-:Y:S01]  /*4690*/  FMNMX.FTZ R0, R106, R0, !PT ;  /* 0x000000006a007209 */ /* 0x000fe20007810000 */
[----:B------:R-:W3:Y:S01]  /*46a0*/  MUFU.TANH R13, R25 ;  /* 0x00000019000d7308 */ /* 0x000ee20000002400 */
[----:B------:R-:W-:Y:S02]  /*46b0*/  ISETP.GE.AND P2, PT, R26, R235, PT ;  /* 0x000000eb1a00720c */ /* 0x000fe40003f46270 */
[----:B------:R-:W-:Y:S02]  /*46c0*/  ISETP.LT.OR P1, PT, R17, R232, P1 ;  /* 0x000000e81100720c */ /* 0x000fe40000f21670 */
[----:B------:R-:W-:Y:S02]  /*46d0*/  FMNMX.FTZ R10, R179, R10, !PT ;  /* 0x0000000ab30a7209 */ /* 0x000fe40007810000 */
[----:B------:R-:W-:-:S02]  /*46e0*/  FMNMX.FTZ R9, R171, R9, !PT ;  /* 0x00000009ab097209 */ /* 0x000fc40007810000 */
[----:B------:R-:W-:Y:S02]  /*46f0*/  FMNMX.FTZ R0, R175, R0, !PT ;  /* 0x00000000af007209 */ /* 0x000fe40007810000 */
[----:B------:R-:W-:Y:S02]  /*4700*/  ISETP.LT.OR P2, PT, R26, R233, P2 ;  /* 0x000000e91a00720c */ /* 0x000fe40001741670 */
[----:B------:R-:W-:Y:S02]  /*4710*/  FSEL R208, R14, -INF , !P1 ;  /* 0xff8000000ed07808 */ /* 0x000fe40004800000 */
[----:B------:R-:W-:Y:S01]  /*4720*/  FMNMX.FTZ R105, R177, R10, !PT ;  /* 0x0000000ab1697209 */ /* 0x000fe20007810000 */
[----:B------:R-:W-:Y:S01]  /*4730*/  FMUL.FTZ R10, R55, UR8 ;  /* 0x00000008370a7c20 */ /* 0x000fe20008410000 */
[----:B------:R-:W-:Y:S01]  /*4740*/  ISETP.GE.AND P1, PT, R17, R235, PT ;  /* 0x000000eb1100720c */ /* 0x000fe20003f26270 */
[----:B------:R-:W4:Y:S01]  /*4750*/  MUFU.TANH R14, R51 ;  /* 0x00000033000e7308 */ /* 0x000f220000002400 */
[----:B------:R-:W-:-:S02]  /*4760*/  FMNMX.FTZ R9, R204, R9, !PT ;  /* 0x00000009cc097209 */ /* 0x000fc40007810000 */
[----:B------:R-:W-:Y:S02]  /*4770*/  FMNMX.FTZ R0, R173, R0, !PT ;  /* 0x00000000ad007209 */ /* 0x000fe40007810000 */
[----:B-1----:R-:W-:Y:S02]  /*4780*/  FSEL R217, R12, -INF , !P2 ;  /* 0xff8000000cd97808 */ /* 0x002fe40005000000 */
[----:B------:R-:W-:Y:S02]  /*4790*/  FMNMX.FTZ R105, R186, R105, !PT ;  /* 0x00000069ba697209 */ /* 0x000fe40007810000 */
[----:B------:R-:W-:Y:S02]  /*47a0*/  ISETP.GE.AND P2, PT, R24, R234, PT ;  /* 0x000000ea1800720c */ /* 0x000fe40003f46270 */
[----:B------:R-:W-:Y:S02]  /*47b0*/  ISETP.LT.OR P1, PT, R17, R233, P1 ;  /* 0x000000e91100720c */ /* 0x000fe40000f21670 */
[----:B------:R-:W-:Y:S01]  /*47c0*/  FMNMX.FTZ R103, R218, R9, !PT ;  /* 0x00000009da677209 */ /* 0x000fe20007810000 */
[----:B------:R-:W-:Y:S01]  /*47d0*/  FMUL.FTZ R9, R54, UR8 ;  /* 0x0000000836097c20 */ /* 0x000fe20008410000 */
[----:B------:R-:W-:-:S02]  /*47e0*/  FMNMX.FTZ R0, R174, R0, !PT ;  /* 0x00000000ae007209 */ /* 0x000fc40007810000 */
[----:B------:R-:W-:Y:S02]  /*47f0*/  FMNMX.FTZ R105, R208, R105, !PT ;  /* 0x00000069d0697209 */ /* 0x000fe40007810000 */
[----:B--2---:R-:W-:Y:S02]  /*4800*/  FSEL R213, R11, -INF , !P1 ;  /* 0xff8000000bd57808 */ /* 0x004fe40004800000 */
[----:B------:R-:W-:Y:S01]  /*4810*/  FMNMX.FTZ R103, R217, R103, !PT ;  /* 0x00000067d9677209 */ /* 0x000fe20007810000 */
[----:B------:R-:W1:Y:S01]  /*4820*/  SHFL.BFLY PT, R11, R105, 0x2, 0x1f ;  /* 0x0c401f00690b7f89 */ /* 0x000e6200000e0000 */
[----:B------:R-:W-:Y:S02]  /*4830*/  ISETP.LT.OR P2, PT, R24, R230, P2 ;  /* 0x000000e61800720c */ /* 0x000fe40001741670 */
[----:B------:R-:W-:Y:S02]  /*4840*/  ISETP.GE.AND P1, PT, R26, R234, PT ;  /* 0x000000ea1a00720c */ /* 0x000fe40003f26270 */
[----:B------:R-:W-:-:S02]  /*4850*/  FMNMX.FTZ R0, R176, R0, !PT ;  /* 0x00000000b0007209 */ /* 0x000fc40007810000 */
[----:B------:R-:W-:Y:S02]  /*4860*/  FMNMX.FTZ R103, R213, R103, !PT ;  /* 0x00000067d5677209 */ /* 0x000fe40007810000 */
[----:B------:R-:W-:Y:S02]  /*4870*/  FSEL R214, R16, -INF , !P2 ;  /* 0xff80000010d67808 */ /* 0x000fe40005000000 */
[----:B------:R-:W-:Y:S01]  /*4880*/  ISETP.GE.AND P2, PT, R17, R234, PT ;  /* 0x000000ea1100720c */ /* 0x000fe20003f46270 */
[----:B------:R-:W2:Y:S01]  /*4890*/  SHFL.BFLY PT, R12, R103, 0x2, 0x1f ;  /* 0x0c401f00670c7f89 */ /* 0x000ea200000e0000 */
[----:B------:R-:W-:Y:S01]  /*48a0*/  ISETP.LT.OR P1, PT, R26, R230, P1 ;  /* 0x000000e61a00720c */ /* 0x000fe20000f21670 */
[----:B------:R5:W4:Y:S01]  /*48b0*/  MUFU.TANH R16, R9 ;  /* 0x0000000900107308 */ /* 0x000b220000002400 */
[----:B------:R-:W-:Y:S02]  /*48c0*/  FMNMX.FTZ R0, R205, R0, !PT ;  /* 0x00000000cd007209 */ /* 0x000fe40007810000 */
[----:B------:R-:W-:-:S02]  /*48d0*/  ISETP.LT.OR P2, PT, R17, R230, P2 ;  /* 0x000000e61100720c */ /* 0x000fc40001741670 */
[----:B------:R-:W-:Y:S02]  /*48e0*/  FSEL R215, R15, -INF , !P1 ;  /* 0xff8000000fd77808 */ /* 0x000fe40004800000 */
[----:B------:R-:W-:Y:S02]  /*48f0*/  FMNMX.FTZ R0, R214, R0, !PT ;  /* 0x00000000d6007209 */ /* 0x000fe40007810000 */
[----:B---3--:R-:W-:Y:S02]  /*4900*/  FSEL R216, R13, -INF , !P2 ;  /* 0xff8000000dd87808 */ /* 0x008fe40005000000 */
[----:B------:R-:W-:Y:S01]  /*4910*/  FMNMX.FTZ R0, R215, R0, !PT ;  /* 0x00000000d7007209 */ /* 0x000fe20007810000 */
[----:B------:R3:W4:Y:S01]  /*4920*/  MUFU.TANH R13, R10 ;  /* 0x0000000a000d7308 */ /* 0x0007220000002400 */
[----:B------:R-:W-:Y:S02]  /*4930*/  ISETP.GE.AND P2, PT, R6, R236, PT ;  /* 0x000000ec0600720c */ /* 0x000fe40003f46270 */
[----:B------:R-:W-:-:S02]  /*4940*/  FMNMX.FTZ R0, R216, R0, !PT ;  /* 0x00000000d8007209 */ /* 0x000fc40007810000 */
[----:B-1----:R-:W-:Y:S02]  /*4950*/  FMNMX.FTZ R105, R105, R11, !PT ;  /* 0x0000000b69697209 */ /* 0x002fe40007810000 */
[----:B------:R-:W-:Y:S01]  /*4960*/  FSEL R72, R92, -INF , !P4 ;  /* 0xff8000005c487808 */ /* 0x000fe20006000000 */
[----:B------:R-:W1:Y:S01]  /*4970*/  SHFL.BFLY PT, R102, R0, 0x2, 0x1f ;  /* 0x0c401f0000667f89 */ /* 0x000e6200000e0000 */
[----:B------:R-:W-:Y:S02]  /*4980*/  ISETP.GE.AND P4, PT, R3, R236, PT ;  /* 0x000000ec0300720c */ /* 0x000fe40003f86270 */
[-C--:B------:R-:W-:Y:S01]  /*4990*/  ISETP.LT.OR P2, PT, R6, R231.reuse, P2 ;  /* 0x000000e70600720c */ /* 0x080fe20001741670 */
[----:B------:R-:W-:Y:S01]  /*49a0*/  FMUL.FTZ R6, R42, UR8 ;  /* 0x000000082a067c20 */ /* 0x000fe20008410000 */
[----:B--2---:R-:W-:Y:S01]  /*49b0*/  FMNMX.FTZ R103, R103, R12, !PT ;  /* 0x0000000c67677209 */ /* 0x004fe20007810000 */
[----:B-----5:R-:W2:Y:S01]  /*49c0*/  SHFL.BFLY PT, R9, R105, 0x1, 0x1f ;  /* 0x0c201f0069097f89 */ /* 0x020ea200000e0000 */
[----:B------:R-:W-:Y:S01]  /*49d0*/  ISETP.LT.OR P4, PT, R3, R231, P4 ;  /* 0x000000e70300720c */ /* 0x000fe20002781670 */
[----:B------:R5:W2:Y:S01]  /*49e0*/  MUFU.TANH R15, R6 ;  /* 0x00000006000f7308 */ /* 0x000aa20000002400 */
[----:B------:R-:W-:-:S02]  /*49f0*/  FMNMX.FTZ R3, R82, R83, !PT ;  /* 0x0000005352037209 */ /* 0x000fc40007810000 */
[----:B---3--:R-:W-:Y:S02]  /*4a00*/  FSEL R10, R94, -INF , !P6 ;  /* 0xff8000005e0a7808 */ /* 0x008fe40007000000 */
[----:B------:R-:W-:Y:S02]  /*4a10*/  FMNMX.FTZ R3, R81, R3, !PT ;  /* 0x0000000351037209 */ /* 0x000fe40007810000 */
[----:B------:R-:W-:Y:S02]  /*4a20*/  FSEL R73, R93, -INF , !P5 ;  /* 0xff8000005d497808 */ /* 0x000fe40006800000 */
[----:B------:R-:W-:Y:S02]  /*4a30*/  FMNMX.FTZ R3, R10, R3, !PT ;  /* 0x000000030a037209 */ /* 0x000fe40007810000 */
[-C--:B------:R-:W-:Y:S02]  /*4a40*/  ISETP.GE.AND P1, PT, R7, R236.reuse, PT ;  /* 0x000000ec0700720c */ /* 0x080fe40003f26270 */
[----:B------:R-:W-:-:S02]  /*4a50*/  ISETP.GE.AND P6, PT, R5, R236, PT ;  /* 0x000000ec0500720c */ /* 0x000fc40003fc6270 */
[----:B------:R-:W-:Y:S01]  /*4a60*/  ISETP.LT.OR P1, PT, R7, R231, P1 ;  /* 0x000000e70700720c */ /* 0x000fe20000f21670 */
[----:B------:R-:W-:Y:S01]  /*4a70*/  FMUL.FTZ R7, R43, UR8 ;  /* 0x000000082b077c20 */ /* 0x000fe20008410000 */
[----:B-----5:R-:W3:Y:S01]  /*4a80*/  SHFL.BFLY PT, R6, R103, 0x1, 0x1f ;  /* 0x0c201f0067067f89 */ /* 0x020ee200000e0000 */
[----:B-1----:R-:W-:Y:S02]  /*4a90*/  FMNMX.FTZ R102, R0, R102, !PT ;  /* 0x0000006600667209 */ /* 0x002fe40007810000 */
[----:B------:R-:W-:Y:S01]  /*4aa0*/  FMNMX.FTZ R0, R73, R3, !PT ;  /* 0x0000000349007209 */ /* 0x000fe20007810000 */
[----:B------:R-:W1:Y:S01]  /*4ab0*/  MUFU.TANH R12, R7 ;  /* 0x00000007000c7308 */ /* 0x000e620000002400 */
[----:B------:R-:W-:Y:S02]  /*4ac0*/  FSEL R74, R86, -INF , !P3 ;  /* 0xff800000564a7808 */ /* 0x000fe40005800000 */
[----:B------:R-:W-:Y:S02]  /*4ad0*/  FMNMX.FTZ R0, R72, R0, !PT ;  /* 0x0000000048007209 */ /* 0x000fe40007810000 */
[----:B------:R-:W-:-:S02]  /*4ae0*/  ISETP.GE.AND P5, PT, R4, R236, PT ;  /* 0x000000ec0400720c */ /* 0x000fc40003fa6270 */
[-C--:B------:R-:W-:Y:S01]  /*4af0*/  ISETP.LT.OR P6, PT, R5, R231.reuse, P6 ;  /* 0x000000e70500720c */ /* 0x080fe200037c1670 */
[----:B------:R-:W-:Y:S01]  /*4b00*/  FMUL.FTZ R5, R46, UR8 ;  /* 0x000000082e057c20 */ /* 0x000fe20008410000 */
[----:B----4-:R-:W-:Y:S02]  /*4b10*/  FSEL R14, R14, -INF , !P1 ;  /* 0xff8000000e0e7808 */ /* 0x010fe40004800000 */
[----:B------:R-:W-:Y:S01]  /*4b20*/  FMNMX.FTZ R0, R74, R0, !PT ;  /* 0x000000004a007209 */ /* 0x000fe20007810000 */
[----:B------:R4:W5:Y:S01]  /*4b30*/  MUFU.TANH R11, R5 ;  /* 0x00000005000b7308 */ /* 0x0009620000002400 */
[----:B------:R-:W-:Y:S01]  /*4b40*/  ISETP.LT.OR P5, PT, R4, R231, P5 ;  /* 0x000000e70400720c */ /* 0x000fe20002fa1670 */
[----:B------:R-:W-:Y:S01]  /*4b50*/  FMUL.FTZ R4, R47, UR8 ;  /* 0x000000082f047c20 */ /* 0x000fe20008410000 */
[----:B------:R-:W-:Y:S02]  /*4b60*/  ISETP.GE.AND P3, PT, R8, R236, PT ;  /* 0x000000ec0800720c */ /* 0x000fe40003f66270 */
[----:B--2---:R-:W-:-:S02]  /*4b70*/  FMNMX.FTZ R105, R105, R9, !PT ;  /* 0x0000000969697209 */ /* 0x004fc40007810000 */
[----:B------:R-:W-:Y:S02]  /*4b80*/  FSEL R188, R16, -INF , !P2 ;  /* 0xff80000010bc7808 */ /* 0x000fe40005000000 */
[----:B------:R-:W-:Y:S01]  /*4b90*/  FMNMX.FTZ R0, R14, R0, !PT ;  /* 0x000000000e007209 */ /* 0x000fe20007810000 */
[----:B------:R-:W-:Y:S01]  /*4ba0*/  FMUL.FTZ R3, R105, UR26 ;  /* 0x0000001a69037c20 */ /* 0x000fe20008410000 */
[----:B------:R-:W-:Y:S02]  /*4bb0*/  ISETP.LT.OR P3, PT, R8, R231, P3 ;  /* 0x000000e70800720c */ /* 0x000fe40001f61670 */
[----:B------:R2:W5:Y:S01]  /*4bc0*/  MUFU.TANH R8, R4 ;  /* 0x0000000400087308 */ /* 0x0005620000002400 */
[----:B---3--:R-:W-:Y:S02]  /*4bd0*/  FMNMX.FTZ R103, R103, R6, !PT ;  /* 0x0000000667677209 */ /* 0x008fe40007810000 */
[----:B------:R-:W-:Y:S01]  /*4be0*/  FSETP.NEU.FTZ.AND P2, PT, R105, -INF , PT ;  /* 0xff8000006900780b */ /* 0x000fe20003f5d000 */
[----:B----4-:R-:W-:Y:S01]  /*4bf0*/  FMUL.FTZ R5, R59, UR8 ;  /* 0x000000083b057c20 */ /* 0x010fe20008410000 */
[----:B------:R-:W-:Y:S01]  /*4c00*/  FSEL R189, R13, -INF , !P6 ;  /* 0xff8000000dbd7808 */ /* 0x000fe20007000000 */
[----:B------:R-:W-:Y:S01]  /*4c10*/  FMUL.FTZ R13, R103, UR26 ;  /* 0x0000001a670d7c20 */ /* 0x000fe20008410000 */
[----:B------:R-:W-:Y:S01]  /*4c20*/  FMNMX.FTZ R0, R188, R0, !PT ;  /* 0x00000000bc007209 */ /* 0x000fe20007810000 */
[----:B------:R3:W-:Y:S01]  /*4c30*/  MUFU.TANH R6, R5 ;  /* 0x0000000500067308 */ /* 0x0007e20000002400 */
[----:B------:R-:W-:-:S02]  /*4c40*/  FSEL R3, R3, RZ, P2 ;  /* 0x000000ff03037208 */ /* 0x000fc40001000000 */
[----:B------:R-:W-:Y:S02]  /*4c50*/  FSEL R15, R15, -INF , !P5 ;  /* 0xff8000000f0f7808 */ /* 0x000fe40006800000 */
[----:B------:R-:W-:Y:S02]  /*4c60*/  FMNMX.FTZ R0, R189, R0, !PT ;  /* 0x00000000bd007209 */ /* 0x000fe40007810000 */
[----:B------:R-:W-:Y:S01]  /*4c70*/  FSETP.NEU.FTZ.AND P2, PT, R103, -INF , PT ;  /* 0xff8000006700780b */ /* 0x000fe20003f5d000 */
[----:B--2---:R-:W-:Y:S01]  /*4c80*/  FMUL.FTZ R4, R58, UR8 ;  /* 0x000000083a047c20 */ /* 0x004fe20008410000 */
[----:B------:R-:W-:Y:S02]  /*4c90*/  ISETP.GE.AND P1, PT, R24, R236, PT ;  /* 0x000000ec1800720c */ /* 0x000fe40003f26270 */
[----:B-1----:R-:W-:Y:S01]  /*4ca0*/  FSEL R211, R12, -INF , !P4 ;  /* 0xff8000000cd37808 */ /* 0x002fe20006000000 */
[----:B------:R1:W2:Y:S01]  /*4cb0*/  MUFU.TANH R7, R4 ;  /* 0x0000000400077308 */ /* 0x0002a20000002400 */
[----:B------:R-:W-:-:S02]  /*4cc0*/  FMNMX.FTZ R0, R15, R0, !PT ;  /* 0x000000000f007209 */ /* 0x000fc40007810000 */
[----:B------:R-:W-:Y:S01]  /*4cd0*/  FSEL R13, R13, RZ, P2 ;  /* 0x000000ff0d0d7208 */ /* 0x000fe20001000000 */
[----:B---3--:R-:W3:Y:S01]  /*4ce0*/  SHFL.BFLY PT, R5, R102, 0x1, 0x1f ;  /* 0x0c201f0066057f89 */ /* 0x008ee200000e0000 */
[-C--:B------:R-:W-:Y:S02]  /*4cf0*/  ISETP.LT.OR P1, PT, R24, R231.reuse, P1 ;  /* 0x000000e71800720c */ /* 0x080fe40000f21670 */
[C---:B------:R-:W-:Y:S02]  /*4d00*/  ISETP.GE.AND P2, PT, R26.reuse, R236, PT ;  /* 0x000000ec1a00720c */ /* 0x040fe40003f46270 */
[----:B-----5:R-:W-:Y:S02]  /*4d10*/  FSEL R212, R11, -INF , !P3 ;  /* 0xff8000000bd47808 */ /* 0x020fe40005800000 */
[----:B------:R-:W-:Y:S02]  /*4d20*/  FMNMX.FTZ R0, R211, R0, !PT ;  /* 0x00000000d3007209 */ /* 0x000fe40007810000 */
[----:B------:R-:W-:-:S02]  /*4d30*/  ISETP.LT.OR P2, PT, R26, R231, P2 ;  /* 0x000000e71a00720c */ /* 0x000fc40001741670 */
[C---:B------:R-:W-:Y:S01]  /*4d40*/  ISETP.GE.AND P3, PT, R17.reuse, R236, PT ;  /* 0x000000ec1100720c */ /* 0x040fe20003f66270 */
[----:B-1----:R-:W-:Y:S01]  /*4d50*/  FFMA.FTZ R4, R60, UR26, -R3 ;  /* 0x0000001a3c047c23 */ /* 0x002fe20008010803 */
[----:B------:R-:W-:Y:S02]  /*4d60*/  FSEL R207, R8, -INF , !P1 ;  /* 0xff80000008cf7808 */ /* 0x000fe40004800000 */
[----:B------:R-:W-:Y:S01]  /*4d70*/  FMNMX.FTZ R0, R212, R0, !PT ;  /* 0x00000000d4007209 */ /* 0x000fe20007810000 */
[----:B------:R1:W-:Y:S01]  /*4d80*/  MUFU.EX2 R197, R4 ;  /* 0x0000000400c57308 */ /* 0x0003e20000000800 */
[----:B------:R-:W-:Y:S02]  /*4d90*/  ISETP.LT.OR P3, PT, R17, R231, P3 ;  /* 0x000000e71100720c */ /* 0x000fe40001f61670 */
[----:B--2---:R-:W-:Y:S02]  /*4da0*/  FSEL R209, R7, -INF , !P2 ;  /* 0xff80000007d17808 */ /* 0x004fe40005000000 */
[----:B------:R-:W-:-:S02]  /*4db0*/  FMNMX.FTZ R0, R207, R0, !PT ;  /* 0x00000000cf007209 */ /* 0x000fc40007810000 */
[----:B------:R-:W-:Y:S02]  /*4dc0*/  FSEL R210, R6, -INF , !P3 ;  /* 0xff80000006d27808 */ /* 0x000fe40005800000 */
[----:B---3--:R-:W-:Y:S01]  /*4dd0*/  FMNMX.FTZ R102, R102, R5, !PT ;  /* 0x0000000566667209 */ /* 0x008fe20007810000 */
[----:B------:R-:W-:-:S03]  /*4de0*/  FFMA.FTZ R5, R49, UR26, -R13 ;  /* 0x0000001a31057c23 */ /* 0x000fc6000801080d */
[C---:B------:R-:W-:Y:S01]  /*4df0*/  FSETP.NEU.FTZ.AND P1, PT, R102.reuse, -INF , PT ;  /* 0xff8000006600780b */ /* 0x040fe20003f3d000 */
[----:B------:R2:W-:Y:S01]  /*4e00*/  MUFU.EX2 R196, R5 ;  /* 0x0000000500c47308 */ /* 0x0005e20000000800 */
[----:B------:R-:W-:Y:S01]  /*4e10*/  FMUL.FTZ R12, R102, UR26 ;  /* 0x0000001a660c7c20 */ /* 0x000fe20008410000 */
[----:B-1----:R-:W-:-:S04]  /*4e20*/  FFMA.FTZ R4, R61, UR26, -R13 ;  /* 0x0000001a3d047c23 */ /* 0x002fc8000801080d */
[----:B------:R-:W-:Y:S02]  /*4e30*/  FSEL R12, R12, RZ, P1 ;  /* 0x000000ff0c0c7208 */ /* 0x000fe40000800000 */
[----:B------:R1:W-:Y:S01]  /*4e40*/  MUFU.EX2 R181, R4 ;  /* 0x0000000400b57308 */ /* 0x0003e20000000800 */
[----:B--2---:R-:W-:Y:S02]  /*4e50*/  IMAD R5, R143, 0x20, R141 ;  /* 0x000000208f057824 */ /* 0x004fe400078e028d */
[----:B-1----:R-:W-:-:S05]  /*4e60*/  FFMA.FTZ R4, R50, UR26, -R13 ;  /* 0x0000001a32047c23 */ /* 0x002fca000801080d */
[----:B------:R1:W-:Y:S02]  /*4e70*/  MUFU.EX2 R180, R4 ;  /* 0x0000000400b47308 */ /* 0x0003e40000000800 */
[----:B-1----:R-:W-:Y:S01]  /*4e80*/  FMNMX.FTZ R4, R209, R0, !PT ;  /* 0x00000000d1047209 */ /* 0x002fe20007810000 */
[----:B------:R-:W-:-:S03]  /*4e90*/  FFMA.FTZ R0, R52, UR26, -R13 ;  /* 0x0000001a34007c23 */ /* 0x000fc6000801080d */
[----:B------:R-:W-:Y:S02]  /*4ea0*/  FMNMX.FTZ R4, R210, R4, !PT ;  /* 0x00000004d2047209 */ /* 0x000fe40007810000 */
[----:B------:R1:W-:Y:S03]  /*4eb0*/  MUFU.EX2 R28, R0 ;  /* 0x00000000001c7308 */ /* 0x0003e60000000800 */
[----:B------:R-:W2:Y:S01]  /*4ec0*/  SHFL.BFLY PT, R6, R4, 0x2, 0x1f ;  /* 0x0c401f0004067f89 */ /* 0x000ea200000e0000 */
        /* <DEDUP_REMOVED lines=10> */
[----:B------:R-:W5:Y:S02]  /*4f70*/  LDSM.16.MT88.4 R24, [R224+0xa000] ;  /* 0x00a00000e018783b */ /* 0x000f640000004200 */
[----:B------:R2:W-:Y:S02]  /*4f80*/  MUFU.EX2 R35, R2 ;  /* 0x0000000200237308 */ /* 0x0005e40000000800 */
[----:B------:R-:W-:Y:S04]  /*4f90*/  LDSM.16.MT88.4 R36, [R226+0xa000] ;  /* 0x00a00000e224783b */ /* 0x000fe80000004200 */
[----:B------:R-:W-:Y:S01]  /*4fa0*/  LDSM.16.MT88.4 R40, [R224+0xb000] ;  /* 0x00b00000e028783b */ /* 0x000fe20000004200 */
[----:B---3--:R-:W-:-:S03]  /*4fb0*/  FFMA.FTZ R0, R63, UR26, -R12 ;  /* 0x0000001a3f007c23 */ /* 0x008fc6000801080c */
[----:B------:R-:W-:Y:S01]  /*4fc0*/  LDSM.16.MT88.4 R48, [R226+0xb000] ;  /* 0x00b00000e230783b */ /* 0x000fe20000004200 */
[----:B----4-:R-:W-:Y:S01]  /*4fd0*/  F2FP.F16.F32.PACK_AB R5, R183, R182 ;  /* 0x000000b6b705723e */ /* 0x010fe200000000ff */
        /* <DEDUP_REMOVED lines=8> */
[----:B--2---:R-:W-:-:S04]  /*5060*/  FFMA.FTZ R2, R80, UR26, -R3 ;  /* 0x0000001a50027c23 */ /* 0x004fc80008010803 */
[----:B------:R2:W-:Y:S02]  /*5070*/  MUFU.EX2 R198, R2 ;  /* 0x0000000200c67308 */ /* 0x0005e40000000800 */
[C---:B-1----:R-:W-:Y:S06]  /*5080*/  HMMA.16816.F32 R112, R4.reuse, R16, RZ ;  /* 0x000000100470723c */ /* 0x042fec00000018ff */
[C---:B-----5:R-:W-:Y:S06]  /*5090*/  HMMA.16816.F32 R108, R4.reuse, R20, RZ ;  /* 0x00000014046c723c */ /* 0x060fec00000018ff */
[----:B------:R-:W-:Y:S01]  /*50a0*/  HMMA.16816.F32 R96, R4, R24, RZ ;  /* 0x000000180460723c */ /* 0x000fe200000018ff */
[----:B--2---:R-:W-:Y:S01]  /*50b0*/  FFMA.FTZ R2, R75, UR26, -R3 ;  /* 0x0000001a4b027c23 */ /* 0x004fe20008010803 */
[----:B---3--:R-:W-:-:S04]  /*50c0*/  FMNMX.FTZ R104, R0, R8, !PT ;  /* 0x0000000800687209 */ /* 0x008fc80007810000 */
[C---:B------:R-:W-:Y:S01]  /*50d0*/  HMMA.16816.F32 R92, R4.reuse, R36, RZ ;  /* 0x00000024045c723c */ /* 0x040fe200000018ff */
[----:B------:R-:W-:Y:S01]  /*50e0*/  F2FP.F16.F32.PACK_AB R8, R252, R197 ;  /* 0x000000c5fc08723e */ /* 0x000fe200000000ff */
[----:B------:R1:W-:Y:S01]  /*50f0*/  MUFU.EX2 R44, R2 ;  /* 0x00000002002c7308 */ /* 0x0003e20000000800 */
[C---:B------:R-:W-:Y:S01]  /*5100*/  FSETP.NEU.FTZ.AND P1, PT, R104.reuse, -INF , PT ;  /* 0xff8000006800780b */ /* 0x040fe20003f3d000 */
[----:B------:R-:W-:Y:S02]  /*5110*/  FMUL.FTZ R0, R104, UR26 ;  /* 0x0000001a68007c20 */ /* 0x000fe40008410000 */
[----:B------:R-:W-:Y:S03]  /*5120*/  HMMA.16816.F32 R88, R4, R40, RZ ;  /* 0x000000280458723c */ /* 0x000fe600000018ff */
[----:B------:R-:W-:-:S03]  /*5130*/  FSEL R0, R0, RZ, P1 ;  /* 0x000000ff00007208 */ /* 0x000fc60000800000 */
[C---:B------:R-:W-:Y:S06]  /*5140*/  HMMA.16816.F32 R84, R4.reuse, R48, RZ ;  /* 0x000000300454723c */ /* 0x040fec00000018ff */
[----:B------:R-:W-:Y:S01]  /*5150*/  HMMA.16816.F32 R76, R4, R22, RZ ;  /* 0x00000016044c723c */ /* 0x000fe200000018ff */
[----:B-1----:R-:W-:-:S04]  /*5160*/  FFMA.FTZ R2, R64, UR26, -R3 ;  /* 0x0000001a40027c23 */ /* 0x002fc80008010803 */
        /* <DEDUP_REMOVED lines=15> */
[----:B-1----:R-:W-:Y:S01]  /*5260*/  FFMA.FTZ R2, R10, UR26, -R0 ;  /* 0x0000001a0a027c23 */ /* 0x002fe20008010800 */
[----:B------:R-:W-:-:S05]  /*5270*/  F2FP.F16.F32.PACK_AB R10, R44, R198 ;  /* 0x000000c62c0a723e */ /* 0x000fca00000000ff */
[----:B------:R1:W2:Y:S02]  /*5280*/  MUFU.EX2 R206, R2 ;  /* 0x0000000200ce7308 */ /* 0x0002a40000000800 */
[----:B-1----:R-:W-:Y:S01]  /*5290*/  FFMA.FTZ R2, R30, UR26, -R3 ;  /* 0x0000001a1e027c23 */ /* 0x002fe20008010803 */
[----:B--2---:R-:W-:-:S05]  /*52a0*/  F2FP.F16.F32.PACK_AB R11, R206, R249 ;  /* 0x000000f9ce0b723e */ /* 0x004fca00000000ff */
[----:B------:R1:W-:Y:S02]  /*52b0*/  MUFU.EX2 R191, R2 ;  /* 0x0000000200bf7308 */ /* 0x0003e40000000800 */
[C---:B------:R-:W-:Y:S06]  /*52c0*/  HMMA.16816.F32 R124, R8.reuse, R20, RZ ;  /* 0x00000014087c723c */ /* 0x040fec00000018ff */
[C---:B------:R-:W-:Y:S01]  /*52d0*/  HMMA.16816.F32 R140, R8.reuse, R22, RZ ;  /* 0x00000016088c723c */ /* 0x040fe200000018ff */
[----:B------:R-:W2:Y:S05]  /*52e0*/  LDSM.16.MT88.4 R20, [R224+0x9400] ;  /* 0x00940000e014783b */ /* 0x000eaa0000004200 */
[----:B------:R-:W-:Y:S01]  /*52f0*/  HMMA.16816.F32 R120, R8, R24, RZ ;  /* 0x000000180878723c */ /* 0x000fe200000018ff */
[----:B-1----:R-:W-:-:S04]  /*5300*/  FFMA.FTZ R2, R31, UR26, -R3 ;  /* 0x0000001a1f027c23 */ /* 0x002fc80008010803 */
[----:B------:R1:W3:Y:S01]  /*5310*/  MUFU.EX2 R221, R2 ;  /* 0x0000000200dd7308 */ /* 0x0002e20000000800 */
[C---:B------:R-:W-:Y:S01]  /*5320*/  HMMA.16816.F32 R148, R8.reuse, R26, RZ ;  /* 0x0000001a0894723c */ /* 0x040fe200000018ff */
[----:B------:R-:W4:Y:S05]  /*5330*/  LDSM.16.MT88.4 R24, [R224+0xa400] ;  /* 0x00a40000e018783b */ /* 0x000f2a0000004200 */
[C---:B------:R-:W-:Y:S06]  /*5340*/  HMMA.16816.F32 R128, R8.reuse, R16, RZ ;  /* 0x000000100880723c */ /* 0x040fec00000018ff */
[----:B------:R-:W-:Y:S01]  /*5350*/  HMMA.16816.F32 R132, R8, R18, RZ ;  /* 0x000000120884723c */ /* 0x000fe200000018ff */
[----:B------:R-:W5:Y:S01]  /*5360*/  LDSM.16.MT88.4 R16, [R226+0x9400] ;  /* 0x00940000e210783b */ /* 0x000f620000004200 */
[----:B-1----:R-:W-:Y:S01]  /*5370*/  FFMA.FTZ R2, R101, UR26, -R13 ;  /* 0x0000001a65027c23 */ /* 0x002fe2000801080d */
[----:B------:R-:W-:-:S03]  /*5380*/  IMAD.MOV.U32 R101, RZ, RZ, R44 ;  /* 0x000000ffff657224 */ /* 0x000fc600078e002c */
[C---:B------:R-:W-:Y:S01]  /*5390*/  HMMA.16816.F32 R52, R8.reuse, R40, RZ ;  /* 0x000000280834723c */ /* 0x040fe200000018ff */
[----:B------:R-:W-:Y:S01]  /*53a0*/  LDSM.16.MT88.4 R44, [R226+0xb400] ;  /* 0x00b40000e22c783b */ /* 0x000fe20000004200 */
[----:B------:R1:W-:Y:S04]  /*53b0*/  MUFU.EX2 R251, R2 ;  /* 0x0000000200fb7308 */ /* 0x0003e80000000800 */
[C---:B------:R-:W-:Y:S06]  /*53c0*/  HMMA.16816.F32 R56, R8.reuse, R36, RZ ;  /* 0x000000240838723c */ /* 0x040fec00000018ff */
[C---:B------:R-:W-:Y:S06]  /*53d0*/  HMMA.16816.F32 R156, R8.reuse, R38, RZ ;  /* 0x00000026089c723c */ /* 0x040fec00000018ff */
[----:B------:R-:W-:Y:S01]  /*53e0*/  HMMA.16816.F32 R36, R8, R48, RZ ;  /* 0x000000300824723c */ /* 0x000fe200000018ff */
[----:B-1----:R-:W-:Y:S01]  /*53f0*/  FFMA.FTZ R2, R100, UR26, -R13 ;  /* 0x0000001a64027c23 */ /* 0x002fe2000801080d */
[----:B------:R-:W-:-:S03]  /*5400*/  IMAD.MOV.U32 R100, RZ, RZ, R35 ;  /* 0x000000ffff647224 */ /* 0x000fc600078e0023 */
[----:B------:R1:W-:Y:S01]  /*5410*/  MUFU.EX2 R220, R2 ;  /* 0x0000000200dc7308 */ /* 0x0003e20000000800 */
[C---:B------:R-:W-:Y:S01]  /*5420*/  HMMA.16816.F32 R160, R8.reuse, R42, RZ ;  /* 0x0000002a08a0723c */ /* 0x040fe200000018ff */
[----:B------:R-:W-:Y:S05]  /*5430*/  LDSM.16.MT88.4 R40, [R226+0x9800] ;  /* 0x00980000e228783b */ /* 0x000fea0000004200 */
[----:B------:R-:W-:Y:S01]  /*5440*/  HMMA.16816.F32 R164, R8, R50, RZ ;  /* 0x0000003208a4723c */ /* 0x000fe200000018ff */
[----:B------:R-:W-:Y:S06]  /*5450*/  LDSM.16.MT88.4 R48, [R224+0x9800] ;  /* 0x00980000e030783b */ /* 0x000fec0000004200 */
[----:B------:R-:W-:-:S02]  /*5460*/  F2FP.F16.F32.PACK_AB R8, R219, R190 ;  /* 0x000000bedb08723e */ /* 0x000fc400000000ff */
[----:B---3--:R-:W-:Y:S01]  /*5470*/  F2FP.F16.F32.PACK_AB R10, R221, R191 ;  /* 0x000000bfdd0a723e */ /* 0x008fe200000000ff */
[----:B-1----:R-:W-:-:S04]  /*5480*/  FFMA.FTZ R2, R32, UR26, -R13 ;  /* 0x0000001a20027c23 */ /* 0x002fc8000801080d */
[----:B------:R1:W-:Y:S02]  /*5490*/  MUFU.EX2 R4, R2 ;  /* 0x0000000200047308 */ /* 0x0003e40000000800 */
[----:B-1----:R-:W-:-:S06]  /*54a0*/  FFMA.FTZ R2, R33, UR26, -R13 ;  /* 0x0000001a21027c23 */ /* 0x002fcc000801080d */
[----:B------:R1:W-:Y:S02]  /*54b0*/  MUFU.EX2 R187, R2 ;  /* 0x0000000200bb7308 */ /* 0x0003e40000000800 */
[----:B-1----:R-:W-:Y:S01]  /*54c0*/  FFMA.FTZ R2, R107, UR26, -R12 ;  /* 0x0000001a6b027c23 */ /* 0x002fe2000801080c */
[----:B------:R-:W-:Y:S02]  /*54d0*/  IMAD.MOV.U32 R107, RZ, RZ, R28 ;  /* 0x000000ffff6b7224 */ /* 0x000fe400078e001c */
[----:B------:R-:W-:Y:S03]  /*54e0*/  LDSM.16.MT88.4 R28, [R226+0xa400] ;  /* 0x00a40000e21c783b */ /* 0x000fe60000004200 */
[----:B------:R1:W-:Y:S02]  /*54f0*/  MUFU.EX2 R244, R2 ;  /* 0x0000000200f47308 */ /* 0x0003e40000000800 */
[----:B-1----:R-:W-:-:S06]  /*5500*/  FFMA.FTZ R2, R136, UR26, -R12 ;  /* 0x0000001a88027c23 */ /* 0x002fcc000801080c */
[----:B------:R1:W3:Y:S02]  /*5510*/  MUFU.EX2 R247, R2 ;  /* 0x0000000200f77308 */ /* 0x0002e40000000800 */
[--C-:B-1----:R-:W-:Y:S01]  /*5520*/  FFMA.FTZ R2, R34, UR26, -R12.reuse ;  /* 0x0000001a22027c23 */ /* 0x102fe2000801080c */
[----:B---3--:R-:W-:Y:S01]  /*5530*/  F2FP.F16.F32.PACK_AB R5, R247, R244 ;  /* 0x000000f4f705723e */ /* 0x008fe200000000ff */
[----:B------:R-:W1:Y:S04]  /*5540*/  LDSM.16.MT88.4 R32, [R224+0xb400] ;  /* 0x00b40000e020783b */ /* 0x000e680000004200 */
[----:B------:R3:W-:Y:S02]  /*5550*/  MUFU.EX2 R246, R2 ;  /* 0x0000000200f67308 */ /* 0x0007e40000000800 */
[----:B---3--:R-:W-:Y:S01]  /*5560*/  FFMA.FTZ R2, R106, UR26, -R12 ;  /* 0x0000001a6a027c23 */ /* 0x008fe2000801080c */
[----:B------:R-:W-:-:S02]  /*5570*/  MOV R106, R4 ;  /* 0x00000004006a7202 */ /* 0x000fc40000000f00 */
[----:B------:R-:W-:-:S03]  /*5580*/  F2FP.F16.F32.PACK_AB R4, R220, R251 ;  /* 0x000000fbdc04723e */ /* 0x000fc600000000ff */
[----:B------:R3:W2:Y:S01]  /*5590*/  MUFU.EX2 R245, R2 ;  /* 0x0000000200f57308 */ /* 0x0006a20000000800 */
[----:B------:R-:W-:Y:S01]  /*55a0*/  F2FP.F16.F32.PACK_AB R6, R187, R106 ;  /* 0x0000006abb06723e */ /* 0x000fe200000000ff */
[----:B---3--:R-:W-:Y:S01]  /*55b0*/  FFMA.FTZ R2, R73, UR26, -R0 ;  /* 0x0000001a49027c23 */ /* 0x008fe20008010800 */
[----:B--2---:R-:W-:-:S05]  /*55c0*/  F2FP.F16.F32.PACK_AB R7, R245, R246 ;  /* 0x000000f6f507723e */ /* 0x004fca00000000ff */
[----:B------:R2:W-:Y:S02]  /*55d0*/  MUFU.EX2 R202, R2 ;  /* 0x0000000200ca7308 */ /* 0x0005e40000000800 */
[C---:B------:R-:W-:Y:S06]  /*55e0*/  HMMA.16816.F32 R152, R4.reuse, R20, R112 ;  /* 0x000000140498723c */ /* 0x040fec0000001870 */
[C---:B----4-:R-:W-:Y:S06]  /*55f0*/  HMMA.16816.F32 R112, R4.reuse, R24, R96 ;  /* 0x000000180470723c */ /* 0x050fec0000001860 */
[----:B-----5:R-:W-:Y:S01]  /*5600*/  HMMA.16816.F32 R144, R4, R16, R108 ;  /* 0x000000100490723c */ /* 0x020fe2000000186c */
[----:B--2---:R-:W-:-:S04]  /*5610*/  FFMA.FTZ R2, R72, UR26, -R0 ;  /* 0x0000001a48027c23 */ /* 0x004fc80008010800 */
[----:B------:R2:W3:Y:S01]  /*5620*/  MUFU.EX2 R203, R2 ;  /* 0x0000000200cb7308 */ /* 0x0004e20000000800 */
[C---:B-1----:R-:W-:Y:S06]  /*5630*/  HMMA.16816.F32 R96, R4.reuse, R32, R88 ;  /* 0x000000200460723c */ /* 0x042fec0000001858 */
[C---:B------:R-:W-:Y:S06]  /*5640*/  HMMA.16816.F32 R108, R4.reuse, R28, R92 ;  /* 0x0000001c046c723c */ /* 0x040fec000000185c */
        /* <DEDUP_REMOVED lines=8> */
[----:B-1----:R-:W-:Y:S01]  /*56d0*/  FFMA.FTZ R2, R14, UR26, -R0 ;  /* 0x0000001a0e027c23 */ /* 0x002fe20008010800 */
[----:B------:R-:W-:-:S03]  /*56e0*/  IMAD.MOV.U32 R14, RZ, RZ, R197 ;  /* 0x000000ffff0e7224 */ /* 0x000fc600078e00c5 */
[----:B------:R1:W2:Y:S01]  /*56f0*/  MUFU.EX2 R200, R2 ;  /* 0x0000000200c87308 */ /* 0x0002a20000000800 */
[C---:B------:R-:W-:Y:S06]  /*5700*/  HMMA.16816.F32 R88, R4.reuse, R22, R80 ;  /* 0x000000160458723c */ /* 0x040fec0000001850 */
[----:B------:R-:W-:Y:S01]  /*5710*/  HMMA.16816.F32 R80, R4, R30, R64 ;  /* 0x0000001e0450723c */ /* 0x000fe20000001840 */
[----:B-1----:R-:W-:Y:S01]  /*5720*/  FFMA.FTZ R2, R168, UR26, -R3 ;  /* 0x0000001aa8027c23 */ /* 0x002fe20008010803 */
[----:B--2---:R-:W-:Y:S01]  /*5730*/  F2FP.F16.F32.PACK_AB R11, R200, R201 ;  /* 0x000000c9c80b723e */ /* 0x004fe200000000ff */
[----:B------:R-:W-:-:S02]  /*5740*/  IMAD.MOV.U32 R168, RZ, RZ, R100 ;  /* 0x000000ffffa87224 */ /* 0x000fc400078e0064 */
[----:B------:R1:W-:Y:S04]  /*5750*/  MUFU.EX2 R243, R2 ;  /* 0x0000000200f37308 */ /* 0x0003e80000000800 */
[C---:B------:R-:W-:Y:S06]  /*5760*/  HMMA.16816.F32 R192, R8.reuse, R32, R52 ;  /* 0x0000002008c0723c */ /* 0x040fec0000001834 */
[----:B------:R-:W-:Y:S01]  /*5770*/  HMMA.16816.F32 R60, R8, R22, R132 ;  /* 0x00000016083c723c */ /* 0x000fe20000001884 */
[----:B------:R-:W-:Y:S01]  /*5780*/  MOV R33, R198 ;  /* 0x000000c600217202 */ /* 0x000fe20000000f00 */
[----:B------:R-:W-:-:S04]  /*5790*/  IMAD.MOV.U32 R32, RZ, RZ, R196 ;  /* 0x000000ffff207224 */ /* 0x000fc800078e00c4 */
[C---:B------:R-:W-:Y:S01]  /*57a0*/  HMMA.16816.F32 R196, R8.reuse, R44, R36 ;  /* 0x0000002c08c4723c */ /* 0x040fe20000001824 */
[----:B-1----:R-:W-:Y:S01]  /*57b0*/  FFMA.FTZ R2, R172, UR26, -R13 ;  /* 0x0000001aac027c23 */ /* 0x002fe2000801080d */
[----:B------:R-:W-:Y:S01]  /*57c0*/  MOV R134, R219 ;  /* 0x000000db00867202 */ /* 0x000fe20000000f00 */
[----:B------:R-:W-:Y:S01]  /*57d0*/  IMAD.MOV.U32 R135, RZ, RZ, R106 ;  /* 0x000000ffff877224 */ /* 0x000fe200078e006a */
[----:B------:R-:W-:Y:S01]  /*57e0*/  MOV R106, R107 ;  /* 0x0000006b006a7202 */ /* 0x000fe20000000f00 */
[----:B------:R1:W-:Y:S01]  /*57f0*/  MUFU.EX2 R242, R2 ;  /* 0x0000000200f27308 */ /* 0x0003e20000000800 */
[C---:B------:R-:W-:Y:S01]  /*5800*/  HMMA.16816.F32 R68, R8.reuse, R20, R128 ;  /* 0x000000140844723c */ /* 0x040fe20000001880 */
[----:B------:R-:W-:Y:S01]  /*5810*/  IMAD.MOV.U32 R45, RZ, RZ, R222 ;  /* 0x000000ffff2d7224 */ /* 0x000fe200078e00de */
[----:B------:R-:W-:Y:S01]  /*5820*/  LDSM.16.MT88.4 R36, [R224+0xa800] ;  /* 0x00a80000e024783b */ /* 0x000fe20000004200 */
[----:B------:R-:W-:Y:S02]  /*5830*/  IMAD.MOV.U32 R44, RZ, RZ, R191 ;  /* 0x000000ffff2c7224 */ /* 0x000fe400078e00bf */
        /* <DEDUP_REMOVED lines=8> */
[----:B------:R-:W-:Y:S01]  /*58c0*/  LDSM.16.MT88.4 R24, [R226+0xa800] ;  /* 0x00a80000e218783b */ /* 0x000fe20000004200 */
[----:B------:R-:W-:Y:S02]  /*58d0*/  IMAD.MOV.U32 R133, RZ, RZ, R190 ;  /* 0x000000ffff857224 */ /* 0x000fe400078e00be */
[----:B-1----:R-:W-:Y:S01]  /*58e0*/  FFMA.FTZ R2, R170, UR26, -R13 ;  /* 0x0000001aaa027c23 */ /* 0x002fe2000801080d */
[----:B------:R-:W-:Y:S01]  /*58f0*/  IMAD.MOV.U32 R170, RZ, RZ, R101 ;  /* 0x000000ffffaa7224 */ /* 0x000fe200078e0065 */
[C---:B------:R-:W-:Y:S01]  /*5900*/  HMMA.16816.F32 R180, R8.reuse, R28, R56 ;  /* 0x0000001c08b4723c */ /* 0x040fe20000001838 */
[----:B------:R-:W-:Y:S01]  /*5910*/  IMAD.MOV.U32 R151, RZ, RZ, R45 ;  /* 0x000000ffff977224 */ /* 0x000fe200078e002d */
[----:B------:R1:W2:Y:S01]  /*5920*/  MUFU.EX2 R241, R2 ;  /* 0x0000000200f17308 */ /* 0x0002a20000000800 */
[----:B------:R-:W-:Y:S01]  /*5930*/  IMAD.MOV.U32 R150, RZ, RZ, R170 ;  /* 0x000000ffff967224 */ /* 0x000fe200078e00aa */
[----:B------:R-:W-:Y:S01]  /*5940*/  MOV R148, R168 ;  /* 0x000000a800947202 */ /* 0x000fe20000000f00 */
[----:B------:R-:W-:Y:S01]  /*5950*/  IMAD.MOV.U32 R149, RZ, RZ, R106 ;  /* 0x000000ffff957224 */ /* 0x000fe200078e006a */
[C---:B------:R-:W-:Y:S06]  /*5960*/  HMMA.16816.F32 R56, R8.reuse, R18, R140 ;  /* 0x000000120838723c */ /* 0x040fec000000188c */
[C---:B------:R-:W-:Y:S01]  /*5970*/  HMMA.16816.F32 R140, R8.reuse, R46, R164 ;  /* 0x0000002e088c723c */ /* 0x040fe200000018a4 */
[----:B------:R-:W-:Y:S05]  /*5980*/  LDSM.16.MT88.4 R164, [R226+0xac00] ;  /* 0x00ac0000e2a4783b */ /* 0x000fea0000004200 */
[C---:B------:R-:W-:Y:S01]  /*5990*/  HMMA.16816.F32 R64, R8.reuse, R16, R124 ;  /* 0x000000100840723c */ /* 0x040fe2000000187c */
[----:B-1----:R-:W-:Y:S01]  /*59a0*/  FFMA.FTZ R2, R169, UR26, -R13 ;  /* 0x0000001aa9027c23 */ /* 0x002fe2000801080d */
[----:B------:R-:W-:Y:S01]  /*59b0*/  IMAD.MOV.U32 R169, RZ, RZ, R221 ;  /* 0x000000ffffa97224 */ /* 0x000fe200078e00dd */
[----:B------:R-:W1:Y:S01]  /*59c0*/  LDSM.16.MT88.4 R16, [R224+0xb800] ;  /* 0x00b80000e010783b */ /* 0x000e620000004200 */
[----:B--2---:R-:W-:Y:S01]  /*59d0*/  F2FP.F16.F32.PACK_AB R4, R241, R242 ;  /* 0x000000f2f104723e */ /* 0x004fe200000000ff */
[----:B------:R2:W-:Y:S01]  /*59e0*/  MUFU.EX2 R240, R2 ;  /* 0x0000000200f07308 */ /* 0x0005e20000000800 */
[C---:B------:R-:W-:Y:S06]  /*59f0*/  HMMA.16816.F32 R124, R8.reuse, R34, R160 ;  /* 0x00000022087c723c */ /* 0x040fec00000018a0 */
[----:B------:R-:W-:Y:S01]  /*5a00*/  HMMA.16816.F32 R28, R8, R30, R156 ;  /* 0x0000001e081c723c */ /* 0x000fe2000000189c */
[----:B------:R-:W-:Y:S01]  /*5a10*/  MOV R163, R133 ;  /* 0x0000008500a37202 */ /* 0x000fe20000000f00 */
[----:B------:R-:W-:-:S02]  /*5a20*/  IMAD.MOV.U32 R162, RZ, RZ, R134 ;  /* 0x000000ffffa27224 */ /* 0x000fc400078e0086 */
[----:B------:R-:W-:Y:S02]  /*5a30*/  IMAD.MOV.U32 R133, RZ, RZ, R130 ;  /* 0x000000ffff857224 */ /* 0x000fe400078e0082 */
[----:B------:R-:W-:Y:S02]  /*5a40*/  IMAD.MOV.U32 R134, RZ, RZ, R131 ;  /* 0x000000ffff867224 */ /* 0x000fe400078e0083 */
[----:B--2---:R-:W-:Y:S01]  /*5a50*/  FFMA.FTZ R2, R171, UR26, -R13 ;  /* 0x0000001aab027c23 */ /* 0x004fe2000801080d */
[----:B------:R-:W-:-:S03]  /*5a60*/  IMAD.MOV.U32 R171, RZ, RZ, R220 ;  /* 0x000000ffffab7224 */ /* 0x000fc600078e00dc */
[----:B------:R2:W3:Y:S01]  /*5a70*/  MUFU.EX2 R239, R2 ;  /* 0x0000000200ef7308 */ /* 0x0004e20000000800 */
[----:B------:R-:W-:Y:S02]  /*5a80*/  IMAD.MOV.U32 R161, RZ, RZ, R171 ;  /* 0x000000ffffa17224 */ /* 0x000fe400078e00ab */
        /* <DEDUP_REMOVED lines=14> */
[C---:B------:R-:W-:Y:S06]  /*5b70*/  HMMA.16816.F32 R152, R4.reuse, R48, R152 ;  /* 0x000000300498723c */ /* 0x040fec0000001898 */
[----:B------:R-:W-:Y:S01]  /*5b80*/  HMMA.16816.F32 R116, R4, R50, R88 ;  /* 0x000000320474723c */ /* 0x000fe20000001858 */
[----:B--2---:R-:W-:Y:S01]  /*5b90*/  FFMA.FTZ R2, R184, UR26, -R3 ;  /* 0x0000001ab8027c23 */ /* 0x004fe20008010803 */
[----:B---3--:R-:W-:-:S03]  /*5ba0*/  F2FP.F16.F32.PACK_AB R8, R219, R243 ;  /* 0x000000f3db08723e */ /* 0x008fc600000000ff */
[----:B------:R2:W-:Y:S01]  /*5bb0*/  MUFU.EX2 R175, R2 ;  /* 0x0000000200af7308 */ /* 0x0005e20000000800 */
[C---:B-1----:R-:W-:Y:S06]  /*5bc0*/  HMMA.16816.F32 R96, R4.reuse, R16, R96 ;  /* 0x000000100460723c */ /* 0x042fec0000001860 */
[C---:B------:R-:W-:Y:S06]  /*5bd0*/  HMMA.16816.F32 R136, R4.reuse, R42, R136 ;  /* 0x0000002a0488723c */ /* 0x040fec0000001888 */
[----:B------:R-:W-:Y:S01]  /*5be0*/  HMMA.16816.F32 R84, R4, R38, R84 ;  /* 0x000000260454723c */ /* 0x000fe20000001854 */
[----:B--2---:R-:W-:-:S05]  /*5bf0*/  FFMA.FTZ R2, R185, UR26, -R3 ;  /* 0x0000001ab9027c23 */ /* 0x004fca0008010803 */
[----:B------:R-:W-:Y:S01]  /*5c00*/  HMMA.16816.F32 R76, R4, R18, R76 ;  /* 0x00000012044c723c */ /* 0x000fe2000000184c */
[----:B------:R1:W2:Y:S02]  /*5c10*/  MUFU.EX2 R174, R2 ;  /* 0x0000000200ae7308 */ /* 0x0002a40000000800 */
[----:B-1----:R-:W-:Y:S01]  /*5c20*/  FFMA.FTZ R2, R179, UR26, -R3 ;  /* 0x0000001ab3027c23 */ /* 0x002fe20008010803 */
[----:B--2---:R-:W-:-:S05]  /*5c30*/  F2FP.F16.F32.PACK_AB R10, R174, R175 ;  /* 0x000000afae0a723e */ /* 0x004fca00000000ff */
[----:B------:R1:W-:Y:S02]  /*5c40*/  MUFU.EX2 R173, R2 ;  /* 0x0000000200ad7308 */ /* 0x0003e40000000800 */
[--C-:B-1----:R-:W-:Y:S02]  /*5c50*/  FFMA.FTZ R2, R177, UR26, -R3.reuse ;  /* 0x0000001ab1027c23 */ /* 0x102fe40008010803 */
[C---:B------:R-:W-:Y:S04]  /*5c60*/  HMMA.16816.F32 R176, R4.reuse, R36, R112 ;  /* 0x0000002404b0723c */ /* 0x040fe80000001870 */
[----:B------:R1:W-:Y:S02]  /*5c70*/  MUFU.EX2 R172, R2 ;  /* 0x0000000200ac7308 */ /* 0x0003e40000000800 */
[--C-:B-1----:R-:W-:Y:S01]  /*5c80*/  FFMA.FTZ R2, R186, UR26, -R3.reuse ;  /* 0x0000001aba027c23 */ /* 0x102fe20008010803 */
[----:B------:R-:W-:Y:S01]  /*5c90*/  FFMA.FTZ R3, R208, UR26, -R3 ;  /* 0x0000001ad0037c23 */ /* 0x000fe20008010803 */
[----:B------:R-:W-:Y:S01]  /*5ca0*/  IMAD.MOV.U32 R208, RZ, RZ, R169 ;  /* 0x000000ffffd07224 */ /* 0x000fe200078e00a9 */
[C---:B------:R-:W-:Y:S03]  /*5cb0*/  HMMA.16816.F32 R184, R4.reuse, R24, R108 ;  /* 0x0000001804b8723c */ /* 0x040fe6000000186c */
[----:B------:R1:W-:Y:S03]  /*5cc0*/  MUFU.EX2 R107, R2 ;  /* 0x00000002006b7308 */ /* 0x0003e60000000800 */
[----:B------:R-:W-:Y:S01]  /*5cd0*/  HMMA.16816.F32 R168, R4, R26, R80 ;  /* 0x0000001a04a8723c */ /* 0x000fe20000001850 */
[----:B------:R-:W2:Y:S04]  /*5ce0*/  LDSM.16.MT88.4 R80, [R224+0xbc00] ;  /* 0x00bc0000e050783b */ /* 0x000ea80000004200 */
[----:B------:R3:W-:Y:S01]  /*5cf0*/  MUFU.EX2 R106, R3 ;  /* 0x00000003006a7308 */ /* 0x0007e20000000800 */
[----:B-1----:R-:W-:-:S07]  /*5d00*/  FFMA.FTZ R2, R188, UR26, -R0 ;  /* 0x0000001abc027c23 */ /* 0x002fce0008010800 */
[----:B------:R1:W-:Y:S01]  /*5d10*/  MUFU.EX2 R101, R2 ;  /* 0x0000000200657308 */ /* 0x0003e20000000800 */
[----:B---3--:R-:W-:-:S04]  /*5d20*/  IMAD.MOV.U32 R3, RZ, RZ, R14 ;  /* 0x000000ffff037224 */ /* 0x008fc800078e000e */
[----:B------:R-:W-:Y:S01]  /*5d30*/  FADD.FTZ R3, R3, R252 ;  /* 0x000000fc03037221 */ /* 0x000fe20000010000 */
[--C-:B-1----:R-:W-:Y:S02]  /*5d40*/  FFMA.FTZ R2, R189, UR26, -R0.reuse ;  /* 0x0000001abd027c23 */ /* 0x102fe40008010800 */
[----:B------:R-:W-:Y:S02]  /*5d50*/  HMMA.16816.F32 R188, R4, R20, R92 ;  /* 0x0000001404bc723c */ /* 0x000fe4000000185c */
[----:B------:R1:W3:Y:S02]  /*5d60*/  MUFU.EX2 R100, R2 ;  /* 0x0000000200647308 */ /* 0x0002e40000000800 */
[----:B-1----:R-:W-:Y:S01]  /*5d70*/  FFMA.FTZ R2, R15, UR26, -R0 ;  /* 0x0000001a0f027c23 */ /* 0x002fe20008010800 */
[----:B---3--:R-:W-:-:S05]  /*5d80*/  F2FP.F16.F32.PACK_AB R9, R100, R101 ;  /* 0x000000656409723e */ /* 0x008fca00000000ff */
[----:B------:R1:W-:Y:S02]  /*5d90*/  MUFU.EX2 R47, R2 ;  /* 0x00000002002f7308 */ /* 0x0003e40000000800 */
[----:B-1----:R-:W-:Y:S01]  /*5da0*/  FFMA.FTZ R2, R211, UR26, -R0 ;  /* 0x0000001ad3027c23 */ /* 0x002fe20008010800 */
[----:B------:R-:W-:Y:S02]  /*5db0*/  IMAD.MOV.U32 R211, RZ, RZ, R132 ;  /* 0x000000ffffd37224 */ /* 0x000fe400078e0084 */
[----:B------:R-:W-:-:S03]  /*5dc0*/  IMAD.MOV.U32 R132, RZ, RZ, R32 ;  /* 0x000000ffff847224 */ /* 0x000fc600078e0020 */
[----:B------:R1:W3:Y:S01]  /*5dd0*/  MUFU.EX2 R46, R2 ;  /* 0x00000002002e7308 */ /* 0x0002e20000000800 */
[----:B------:R-:W-:Y:S02]  /*5de0*/  IMAD.MOV.U32 R32, RZ, RZ, R129 ;  /* 0x000000ffff207224 */ /* 0x000fe400078e0081 */
[----:B-1----:R-:W-:Y:S01]  /*5df0*/  FFMA.FTZ R2, R212, UR26, -R0 ;  /* 0x0000001ad4027c23 */ /* 0x002fe20008010800 */
[----:B---3--:R-:W-:Y:S01]  /*5e00*/  F2FP.F16.F32.PACK_AB R11, R46, R47 ;  /* 0x0000002f2e0b723e */ /* 0x008fe200000000ff */
[----:B------:R-:W-:Y:S01]  /*5e10*/  IMAD.MOV.U32 R212, RZ, RZ, R135 ;  /* 0x000000ffffd47224 */ /* 0x000fe200078e0087 */
[----:B------:R-:W-:Y:S02]  /*5e20*/  MOV R135, R128 ;  /* 0x0000008000877202 */ /* 0x000fe40000000f00 */
[----:B------:R1:W-:Y:S01]  /*5e30*/  MUFU.EX2 R45, R2 ;  /* 0x00000002002d7308 */ /* 0x0003e20000000800 */
[----:B------:R-:W-:Y:S01]  /*5e40*/  HMMA.16816.F32 R128, R4, R22, R72 ;  /* 0x000000160480723c */ /* 0x000fe20000001848 */
[----:B------:R-:W-:Y:S05]  /*5e50*/  LDSM.16.MT88.4 R4, [R226+0xbc00] ;  /* 0x00bc0000e204783b */ /* 0x000fea0000004200 */
[C---:B------:R-:W-:Y:S06]  /*5e60*/  HMMA.16816.F32 R112, R8.reuse, R48, R68 ;  /* 0x000000300870723c */ /* 0x040fec0000001844 */
[----:B------:R-:W-:Y:S01]  /*5e70*/  HMMA.16816.F32 R60, R8, R50, R60 ;  /* 0x00000032083c723c */ /* 0x000fe2000000183c */
[----:B------:R-:W-:-:S02]  /*5e80*/  IMAD.MOV.U32 R49, RZ, RZ, R161 ;  /* 0x000000ffff317224 */ /* 0x000fc400078e00a1 */
[----:B------:R-:W-:Y:S02]  /*5e90*/  IMAD.MOV.U32 R48, RZ, RZ, R162 ;  /* 0x000000ffff307224 */ /* 0x000fe400078e00a2 */
[----:B-1----:R-:W-:Y:S01]  /*5ea0*/  FFMA.FTZ R2, R204, UR26, -R13 ;  /* 0x0000001acc027c23 */ /* 0x002fe2000801080d */
[----:B------:R-:W-:Y:S01]  /*5eb0*/  MOV R204, R44 ;  /* 0x0000002c00cc7202 */ /* 0x000fe20000000f00 */
[----:B------:R-:W-:Y:S01]  /*5ec0*/  HMMA.16816.F32 R64, R8, R40, R64 ;  /* 0x000000280840723c */ /* 0x000fe20000001840 */
[----:B------:R-:W-:Y:S01]  /*5ed0*/  MOV R51, R148 ;  /* 0x0000009400337202 */ /* 0x000fe20000000f00 */
[----:B------:R1:W-:Y:S01]  /*5ee0*/  MUFU.EX2 R44, R2 ;  /* 0x00000002002c7308 */ /* 0x0003e20000000800 */
[----:B------:R-:W-:-:S03]  /*5ef0*/  IMAD.MOV.U32 R50, RZ, RZ, R149 ;  /* 0x000000ffff327224 */ /* 0x000fc600078e0095 */
[----:B------:R-:W-:Y:S01]  /*5f00*/  HMMA.16816.F32 R144, R8, R36, R120 ;  /* 0x000000240890723c */ /* 0x000fe20000001878 */
[----:B------:R-:W-:Y:S01]  /*5f10*/  IMAD.MOV.U32 R41, RZ, RZ, R151 ;  /* 0x000000ffff297224 */ /* 0x000fe200078e0097 */
[----:B------:R-:W3:Y:S01]  /*5f20*/  LDSM.16.MT88.4 R120, [R224+0x9c00] ;  /* 0x009c0000e078783b */ /* 0x000ee20000004200 */
[----:B------:R-:W-:-:S03]  /*5f30*/  MOV R40, R132 ;  /* 0x0000008400287202 */ /* 0x000fc60000000f00 */
[C---:B------:R-:W-:Y:S06]  /*5f40*/  HMMA.16816.F32 R52, R8.reuse, R38, R52 ;  /* 0x000000260834723c */ /* 0x040fec0000001834 */
[----:B------:R-:W-:Y:S01]  /*5f50*/  HMMA.16816.F32 R68, R8, R16, R192 ;  /* 0x000000100844723c */ /* 0x000fe200000018c0 */
[----:B-1----:R-:W-:Y:S01]  /*5f60*/  FFMA.FTZ R2, R218, UR26, -R13 ;  /* 0x0000001ada027c23 */ /* 0x002fe2000801080d */
[----:B------:R-:W-:-:S03]  /*5f70*/  IMAD.MOV.U32 R218, RZ, RZ, R163 ;  /* 0x000000ffffda7224 */ /* 0x000fc600078e00a3 */
[----:B------:R1:W4:Y:S01]  /*5f80*/  MUFU.EX2 R35, R2 ;  /* 0x0000000200237308 */ /* 0x0003220000000800 */
[C---:B------:R-:W-:Y:S06]  /*5f90*/  HMMA.16816.F32 R160, R8.reuse, R24, R180 ;  /* 0x0000001808a0723c */ /* 0x040fec00000018b4 */
[C---:B------:R-:W-:Y:S06]  /*5fa0*/  HMMA.16816.F32 R36, R8.reuse, R20, R196 ;  /* 0x000000140824723c */ /* 0x040fec00000018c4 */
[----:B------:R-:W-:Y:S01]  /*5fb0*/  HMMA.16816.F32 R56, R8, R42, R56 ;  /* 0x0000002a0838723c */ /* 0x000fe20000001838 */
[----:B-1----:R-:W-:Y:S01]  /*5fc0*/  FFMA.FTZ R2, R217, UR26, -R13 ;  /* 0x0000001ad9027c23 */ /* 0x002fe2000801080d */
[----:B------:R-:W-:-:S04]  /*5fd0*/  IMAD.MOV.U32 R217, RZ, RZ, R150 ;  /* 0x000000ffffd97224 */ /* 0x000fc800078e0096 */
[C---:B------:R-:W-:Y:S01]  /*5fe0*/  HMMA.16816.F32 R28, R8.reuse, R26, R28 ;  /* 0x0000001a081c723c */ /* 0x040fe2000000181c */
[----:B------:R-:W1:Y:S01]  /*5ff0*/  LDSM.16.MT88.4 R148, [R224+0xac00] ;  /* 0x00ac0000e094783b */ /* 0x000e620000004200 */
[----:B------:R5:W-:Y:S01]  /*6000*/  MUFU.EX2 R34, R2 ;  /* 0x0000000200227308 */ /* 0x000be20000000800 */
[----:B----4-:R-:W-:Y:S01]  /*6010*/  F2FP.F16.F32.PACK_AB R92, R35, R44 ;  /* 0x0000002c235c723e */ /* 0x010fe200000000ff */
[----:B------:R-:W-:Y:S02]  /*6020*/  IMAD.MOV.U32 R43, RZ, RZ, R133 ;  /* 0x000000ffff2b7224 */ /* 0x000fe400078e0085 */
[----:B------:R-:W-:Y:S01]  /*6030*/  HMMA.16816.F32 R16, R8, R18, R124 ;  /* 0x000000120810723c */ /* 0x000fe2000000187c */
[----:B------:R-:W-:-:S05]  /*6040*/  IMAD.MOV.U32 R42, RZ, RZ, R134 ;  /* 0x000000ffff2a7224 */ /* 0x000fca00078e0086 */
[----:B------:R-:W-:Y:S01]  /*6050*/  HMMA.16816.F32 R20, R8, R22, R140 ;  /* 0x000000160814723c */ /* 0x000fe2000000188c */
[----:B-----5:R-:W-:Y:S01]  /*6060*/  FFMA.FTZ R2, R213, UR26, -R13 ;  /* 0x0000001ad5027c23 */ /* 0x020fe2000801080d */
[----:B------:R-:W-:-:S05]  /*6070*/  IMAD.MOV.U32 R213, RZ, RZ, R33 ;  /* 0x000000ffffd57224 */ /* 0x000fca00078e0021 */
[----:B------:R-:W-:Y:S01]  /*6080*/  FADD.FTZ R10, R43, R42 ;  /* 0x0000002a2b0a7221 */ /* 0x000fe20000010000 */
[----:B------:R4:W5:Y:S01]  /*6090*/  MUFU.EX2 R33, R2 ;  /* 0x0000000200217308 */ /* 0x0009620000000800 */
[----:B------:R-:W-:Y:S02]  /*60a0*/  FADD.FTZ R3, R213, R3 ;  /* 0x00000003d5037221 */ /* 0x000fe40000010000 */
[----:B------:R-:W-:Y:S02]  /*60b0*/  FADD.FTZ R10, R41, R10 ;  /* 0x0000000a290a7221 */ /* 0x000fe40000010000 */
[----:B------:R-:W-:-:S04]  /*60c0*/  FADD.FTZ R3, R217, R3 ;  /* 0x00000003d9037221 */ /* 0x000fc80000010000 */
[----:B------:R-:W-:-:S04]  /*60d0*/  FADD.FTZ R3, R218, R3 ;  /* 0x00000003da037221 */ /* 0x000fc80000010000 */
[----:B------:R-:W-:Y:S01]  /*60e0*/  FADD.FTZ R3, R48, R3 ;  /* 0x0000000330037221 */ /* 0x000fe20000010000 */
[--C-:B----4-:R-:W-:Y:S01]  /*60f0*/  FFMA.FTZ R2, R205, UR26, -R12.reuse ;  /* 0x0000001acd027c23 */ /* 0x110fe2000801080c */
[----:B------:R-:W-:Y:S02]  /*6100*/  MOV R205, R32 ;  /* 0x0000002000cd7202 */ /* 0x000fe40000000f00 */
[----:B-----5:R-:W-:Y:S01]  /*6110*/  F2FP.F16.F32.PACK_AB R94, R33, R34 ;  /* 0x00000022215e723e */ /* 0x020fe200000000ff */
[----:B------:R4:W-:Y:S02]  /*6120*/  MUFU.EX2 R32, R2 ;  /* 0x0000000200207308 */ /* 0x0009e40000000800 */
[--C-:B----4-:R-:W-:Y:S01]  /*6130*/  FFMA.FTZ R2, R214, UR26, -R12.reuse ;  /* 0x0000001ad6027c23 */ /* 0x110fe2000801080c */
[----:B------:R-:W-:Y:S02]  /*6140*/  IMAD.MOV.U32 R214, RZ, RZ, R135 ;  /* 0x000000ffffd67224 */ /* 0x000fe400078e0087 */
[----:B------:R-:W4:Y:S03]  /*6150*/  LDSM.16.MT88.4 R132, [R226+0x9c00] ;  /* 0x009c0000e284783b */ /* 0x000f260000004200 */
[----:B------:R5:W2:Y:S02]  /*6160*/  MUFU.EX2 R15, R2 ;  /* 0x00000002000f7308 */ /* 0x000aa40000000800 */
[----:B-----5:R-:W-:Y:S01]  /*6170*/  FFMA.FTZ R2, R215, UR26, -R12 ;  /* 0x0000001ad7027c23 */ /* 0x020fe2000801080c */
[----:B--2---:R-:W-:-:S05]  /*6180*/  F2FP.F16.F32.PACK_AB R93, R15, R32 ;  /* 0x000000200f5d723e */ /* 0x004fca00000000ff */
[----:B------:R2:W-:Y:S02]  /*6190*/  MUFU.EX2 R24, R2 ;  /* 0x0000000200187308 */ /* 0x0005e40000000800 */
[----:B--2---:R-:W-:-:S06]  /*61a0*/  FFMA.FTZ R2, R216, UR26, -R12 ;  /* 0x0000001ad8027c23 */ /* 0x004fcc000801080c */
[----:B------:R2:W5:Y:S02]  /*61b0*/  MUFU.EX2 R14, R2 ;  /* 0x00000002000e7308 */ /* 0x0005640000000800 */
[----:B--2---:R-:W-:Y:S01]  /*61c0*/  FFMA.FTZ R2, R207, UR26, -R0 ;  /* 0x0000001acf027c23 */ /* 0x004fe20008010800 */
[----:B-----5:R-:W-:-:S05]  /*61d0*/  F2FP.F16.F32.PACK_AB R95, R14, R24 ;  /* 0x000000180e5f723e */ /* 0x020fca00000000ff */
[----:B------:R2:W5:Y:S02]  /*61e0*/  MUFU.EX2 R13, R2 ;  /* 0x00000002000d7308 */ /* 0x0005640000000800 */
[C---:B------:R-:W-:Y:S06]  /*61f0*/  HMMA.16816.F32 R72, R92.reuse, R80, R96 ;  /* 0x000000505c48723c */ /* 0x040fec0000001860 */
[----:B---3--:R-:W-:Y:S01]  /*6200*/  HMMA.16816.F32 R108, R92, R120, R152 ;  /* 0x000000785c6c723c */ /* 0x008fe20000001898 */
[----:B------:R-:W-:Y:S02]  /*6210*/  F2FP.F16.F32.PACK_AB R96, R172, R173 ;  /* 0x000000adac60723e */ /* 0x000fe400000000ff */
[----:B------:R-:W-:-:S03]  /*6220*/  F2FP.F16.F32.PACK_AB R98, R106, R107 ;  /* 0x0000006b6a62723e */ /* 0x000fc600000000ff */
[C---:B-1----:R-:W-:Y:S01]  /*6230*/  HMMA.16816.F32 R152, R92.reuse, R150, R84 ;  /* 0x000000965c98723c */ /* 0x042fe20000001854 */
[--C-:B--2---:R-:W-:Y:S01]  /*6240*/  FFMA.FTZ R2, R209, UR26, -R0.reuse ;  /* 0x0000001ad1027c23 */ /* 0x104fe20008010800 */
[----:B------:R-:W-:Y:S01]  /*6250*/  FFMA.FTZ R0, R210, UR26, -R0 ;  /* 0x0000001ad2007c23 */ /* 0x000fe20008010800 */
[----:B-----5:R-:W-:Y:S02]  /*6260*/  F2FP.F16.F32.PACK_AB R97, R13, R45 ;  /* 0x0000002d0d61723e */ /* 0x020fe400000000ff */
[----:B------:R1:W-:Y:S01]  /*6270*/  MUFU.EX2 R12, R2 ;  /* 0x00000002000c7308 */ /* 0x0003e20000000800 */
[C---:B------:R-:W-:Y:S06]  /*6280*/  HMMA.16816.F32 R88, R92.reuse, R4, R188 ;  /* 0x000000045c58723c */ /* 0x040fec00000018bc */
[C---:B----4-:R-:W-:Y:S01]  /*6290*/  HMMA.16816.F32 R124, R92.reuse, R132, R156 ;  /* 0x000000845c7c723c */ /* 0x050fe2000000189c */
        /* <DEDUP_REMOVED lines=60> */
[C---:B------:R-:W-:Y:S02]  /*6660*/  HMMA.16816.F32 R168, R92.reuse, R166, R168 ;  /* 0x000000a65ca8723c */ /* 0x040fe400000018a8 */
[----:B------:R1:W-:Y:S04]  /*6670*/  STL [R1+0x4], R3 ;  /* 0x0000040301007387 */ /* 0x0003e80000100800 */
[----:B------:R1:W-:Y:S01]  /*6680*/  STL [R1+0xc], R239 ;  /* 0x00000cef01007387 */ /* 0x0003e20000100800 */
[C---:B------:R-:W-:Y:S03]  /*6690*/  HMMA.16816.F32 R76, R92.reuse, R82, R76 ;  /* 0x000000525c4c723c */ /* 0x040fe6000000184c */
[----:B------:R1:W-:Y:S03]  /*66a0*/  STL [R1], R252 ;  /* 0x000000fc01007387 */ /* 0x0003e60000100800 */
[----:B------:R-:W-:Y:S01]  /*66b0*/  HMMA.16816.F32 R92, R92, R6, R128 ;  /* 0x000000065c5c723c */ /* 0x000fe20000001880 */
        /* <DEDUP_REMOVED lines=14> */
[----:B------:R-:W2:Y:S01]  /*67a0*/  LDL.64 R48, [R1+0x28] ;  /* 0x0000280001307983 */ /* 0x000ea20000100a00 */
[----:B------:R-:W-:Y:S01]  /*67b0*/  UIADD3 UR24, UR25, -0x2, URZ ;  /* 0xfffffffe19187890 */ /* 0x000fe2000fffe03f */
[----:B------:R-:W-:-:S04]  /*67c0*/  DEPBAR.LE SB0, 0x0 ;  /* 0x000080000000791a */ /* 0x000fc80000000000 */
[----:B------:R-:W-:Y:S01]  /*67d0*/  USHF.R.S32.HI UR4, URZ, 0x1f, UR24 ;  /* 0x0000001f3f047899 */ /* 0x000fe20008011418 */
[----:B------:R-:W-:Y:S01]  /*67e0*/  IMAD.U32 R4, RZ, RZ, UR24 ;  /* 0x00000018ff047e24 */ /* 0x000fe2000f8e00ff */
[----:B------:R-:W-:Y:S01]  /*67f0*/  UIMAD UR5, UR22, UR24, URZ ;  /* 0x00000018160572a4 */ /* 0x000fe2000f8e023f */
[----:B------:R-:W-:Y:S01]  /*6800*/  IMAD.U32 R6, RZ, RZ, UR30 ;  /* 0x0000001eff067e24 */ /* 0x000fe2000f8e00ff */
[----:B------:R-:W-:Y:S02]  /*6810*/  ULDC.64 UR6, c[0x0][0x220] ;  /* 0x0000880000067ab9 */ /* 0x000fe40000000a00 */
[----:B------:R-:W-:Y:S01]  /*6820*/  UIMAD UR4, UR4, UR23, UR5 ;  /* 0x00000017040472a4 */ /* 0x000fe2000f8e0205 */
        /* <DEDUP_REMOVED lines=24> */
[----:B------:R-:W5:Y:S04]  /*69b0*/  LDSM.16.M88.4 R12, [R228] ;  /* 0x00000000e40c783b */ /* 0x000f680000000200 */
[----:B------:R-:W5:Y:S04]  /*69c0*/  LDSM.16.M88.4 R16, [R225+0x6c00] ;  /* 0x006c0000e110783b */ /* 0x000f680000000200 */
        /* <DEDUP_REMOVED lines=8> */
[C---:B---3--:R-:W-:Y:S06]  /*6a50*/  HMMA.16816.F32 R180, R8.reuse, R28, RZ ;  /* 0x0000001c08b4723c */ /* 0x048fec00000018ff */
[----:B----4-:R-:W-:Y:S06]  /*6a60*/  HMMA.16816.F32 R172, R8, R24, RZ ;  /* 0x0000001808ac723c */ /* 0x010fec00000018ff */
[----:B-----5:R-:W-:Y:S06]  /*6a70*/  HMMA.16816.F32 R188, R12, R32, RZ ;  /* 0x000000200cbc723c */ /* 0x020fec00000018ff */
[-C--:B------:R-:W-:Y:S06]  /*6a80*/  HMMA.16816.F32 R184, R8, R34.reuse, RZ ;  /* 0x0000002208b8723c */ /* 0x080fec00000018ff */
[----:B------:R-:W-:Y:S01]  /*6a90*/  HMMA.16816.F32 R248, R12, R34, RZ ;  /* 0x000000220cf8723c */ /* 0x000fe200000018ff */
[----:B------:R-:W-:Y:S05]  /*6aa0*/  LDSM.16.M88.4 R32, [R225+0x7000] ;  /* 0x00700000e120783b */ /* 0x000fea0000000200 */
        /* <DEDUP_REMOVED lines=8> */
[----:B------:R-:W3:Y:S05]  /*6b30*/  LDSM.16.M88.4 R24, [R228+0x2000] ;  /* 0x00200000e418783b */ /* 0x000eea0000000200 */
[C---:B------:R-:W-:Y:S06]  /*6b40*/  HMMA.16816.F32 R200, R12.reuse, R16, RZ ;  /* 0x000000100cc8723c */ /* 0x040fec00000018ff */
[----:B------:R-:W-:Y:S06]  /*6b50*/  HMMA.16816.F32 R216, R12, R18, RZ ;  /* 0x000000120cd8723c */ /* 0x000fec00000018ff */
[----:B-1----:R-:W-:Y:S01]  /*6b60*/  HMMA.16816.F32 R192, R4, R48, R44 ;  /* 0x0000003004c0723c */ /* 0x002fe2000000182c */
[----:B------:R-:W-:Y:S05]  /*6b70*/  LDSM.16.M88.4 R44, [R225+0x7c00] ;  /* 0x007c0000e12c783b */ /* 0x000fea0000000200 */
[----:B------:R-:W-:Y:S06]  /*6b80*/  HMMA.16816.F32 R8, R8, R18, RZ ;  /* 0x000000120808723c */ /* 0x000fec00000018ff */
[C---:B------:R-:W-:Y:S06]  /*6b90*/  HMMA.16816.F32 R12, R4.reuse, R40, R180 ;  /* 0x00000028040c723c */ /* 0x040fec00000018b4 */
[C---:B------:R-:W-:Y:S06]  /*6ba0*/  HMMA.16816.F32 R16, R4.reuse, R52, R172 ;  /* 0x000000340410723c */ /* 0x040fec00000018ac */
[----:B------:R-:W-:Y:S01]  /*6bb0*/  IMAD.MOV.U32 R100, RZ, RZ, R192 ;  /* 0x000000ffff647224 */ /* 0x000fe200078e00c0 */
[----:B------:R-:W-:Y:S01]  /*6bc0*/  HMMA.16816.F32 R244, R4, R60, R56 ;  /* 0x0000003c04f4723c */ /* 0x000fe20000001838 */
[----:B------:R-:W-:Y:S01]  /*6bd0*/  IMAD.MOV.U32 R3, RZ, RZ, R193 ;  /* 0x000000ffff037224 */ /* 0x000fe200078e00c1 */
[----:B------:R-:W-:Y:S01]  /*6be0*/  LDSM.16.M88.4 R56, [R227+0x7000] ;  /* 0x00700000e338783b */ /* 0x000fe20000000200 */
[----:B------:R-:W-:-:S02]  /*6bf0*/  IMAD.MOV.U32 R2, RZ, RZ, R194 ;  /* 0x000000ffff027224 */ /* 0x000fc400078e00c2 */
[----:B------:R-:W-:Y:S01]  /*6c00*/  IMAD.MOV.U32 R0, RZ, RZ, R195 ;  /* 0x000000ffff007224 */ /* 0x000fe200078e00c3 */
[C---:B------:R-:W-:Y:S05]  /*6c10*/  HMMA.16816.F32 R212, R4.reuse, R50, R184 ;  /* 0x0000003204d4723c */ /* 0x040fea00000018b8 */
[----:B------:R-:W-:Y:S01]  /*6c20*/  IMAD.MOV.U32 R180, RZ, RZ, R12 ;  /* 0x000000ffffb47224 */ /* 0x000fe200078e000c */
[----:B------:R-:W-:Y:S01]  /*6c30*/  HMMA.16816.F32 R208, R4, R42, R176 ;  /* 0x0000002a04d0723c */ /* 0x000fe200000018b0 */
[----:B------:R-:W-:Y:S02]  /*6c40*/  IMAD.MOV.U32 R107, RZ, RZ, R13 ;  /* 0x000000ffff6b7224 */ /* 0x000fe400078e000d */
[----:B------:R-:W-:-:S02]  /*6c50*/  IMAD.MOV.U32 R106, RZ, RZ, R14 ;  /* 0x000000ffff6a7224 */ /* 0x000fc400078e000e */
[----:B------:R-:W-:Y:S01]  /*6c60*/  IMAD.MOV.U32 R101, RZ, RZ, R15 ;  /* 0x000000ffff657224 */ /* 0x000fe200078e000f */
[C---:B------:R-:W-:Y:S01]  /*6c70*/  HMMA.16816.F32 R204, R4.reuse, R54, R64 ;  /* 0x0000003604cc723c */ /* 0x040fe20000001840 */
[----:B------:R-:W-:Y:S02]  /*6c80*/  IMAD.MOV.U32 R15, RZ, RZ, R16 ;  /* 0x000000ffff0f7224 */ /* 0x000fe400078e0010 */
[----:B------:R-:W-:Y:S02]  /*6c90*/  IMAD.MOV.U32 R14, RZ, RZ, R17 ;  /* 0x000000ffff0e7224 */ /* 0x000fe400078e0011 */
[----:B------:R-:W-:Y:S01]  /*6ca0*/  IMAD.MOV.U32 R13, RZ, RZ, R18 ;  /* 0x000000ffff0d7224 */ /* 0x000fe200078e0012 */
[----:B------:R-:W-:Y:S01]  /*6cb0*/  HMMA.16816.F32 R192, R4, R62, R8 ;  /* 0x0000003e04c0723c */ /* 0x000fe20000001808 */
[----:B------:R-:W-:Y:S01]  /*6cc0*/  IMAD.MOV.U32 R12, RZ, RZ, R19 ;  /* 0x000000ffff0c7224 */ /* 0x000fe200078e0013 */
[----:B------:R-:W-:Y:S04]  /*6cd0*/  LDSM.16.M88.4 R8, [R229+0x3000] ;  /* 0x00300000e508783b */ /* 0x000fe80000000200 */
[C---:B--2---:R-:W-:Y:S01]  /*6ce0*/  HMMA.16816.F32 R4, R20.reuse, R48, R188 ;  /* 0x000000301404723c */ /* 0x044fe200000018bc */
[----:B------:R-:W1:Y:S05]  /*6cf0*/  LDSM.16.M88.4 R16, [R228+0x3000] ;  /* 0x00300000e410783b */ /* 0x000e6a0000000200 */
[C---:B------:R-:W-:Y:S06]  /*6d00*/  HMMA.16816.F32 R188, R20.reuse, R52, R196 ;  /* 0x0000003414bc723c */ /* 0x040fec00000018c4 */
[----:B------:R-:W-:Y:S01]  /*6d10*/  HMMA.16816.F32 R176, R20, R40, R36 ;  /* 0x0000002814b0723c */ /* 0x000fe20000001824 */
[----:B------:R-:W-:Y:S01]  /*6d20*/  IMAD.MOV.U32 R196, RZ, RZ, R15 ;  /* 0x000000ffffc47224 */ /* 0x000fe200078e000f */
[----:B------:R-:W2:Y:S01]  /*6d30*/  LDSM.16.M88.4 R36, [R225+0x7800] ;  /* 0x00780000e124783b */ /* 0x000ea20000000200 */
[----:B------:R-:W-:-:S02]  /*6d40*/  IMAD.MOV.U32 R197, RZ, RZ, R14 ;  /* 0x000000ffffc57224 */ /* 0x000fc400078e000e */
[----:B------:R-:W-:Y:S01]  /*6d50*/  IMAD.MOV.U32 R198, RZ, RZ, R13 ;  /* 0x000000ffffc67224 */ /* 0x000fe200078e000d */
[C---:B------:R-:W-:Y:S01]  /*6d60*/  HMMA.16816.F32 R64, R20.reuse, R50, R248 ;  /* 0x000000321440723c */ /* 0x040fe200000018f8 */
[----:B------:R-:W-:Y:S01]  /*6d70*/  IMAD.MOV.U32 R199, RZ, RZ, R12 ;  /* 0x000000ffffc77224 */ /* 0x000fe200078e000c */
[----:B------:R-:W-:Y:S04]  /*6d80*/  LDSM.16.M88.4 R48, [R225+0x8000] ;  /* 0x00800000e130783b */ /* 0x000fe80000000200 */
[----:B------:R-:W4:Y:S01]  /*6d90*/  LDSM.16.M88.4 R12, [R229+0x2000] ;  /* 0x00200000e50c783b */ /* 0x000f220000000200 */
[----:B------:R-:W-:Y:S01]  /*6da0*/  HMMA.16816.F32 R172, R20, R42, R240 ;  /* 0x0000002a14ac723c */ /* 0x000fe200000018f0 */
[----:B------:R-:W-:Y:S02]  /*6db0*/  IMAD.MOV.U32 R248, RZ, RZ, R180 ;  /* 0x000000fffff87224 */ /* 0x000fe400078e00b4 */
[----:B------:R-:W-:-:S02]  /*6dc0*/  IMAD.MOV.U32 R249, RZ, RZ, R107 ;  /* 0x000000fffff97224 */ /* 0x000fc400078e006b */
[----:B------:R-:W-:Y:S01]  /*6dd0*/  IMAD.MOV.U32 R250, RZ, RZ, R106 ;  /* 0x000000fffffa7224 */ /* 0x000fe200078e006a */
[----:B---3--:R-:W-:Y:S01]  /*6de0*/  HMMA.16816.F32 R40, R24, R32, R4 ;  /* 0x000000201828723c */ /* 0x008fe20000001804 */
[----:B------:R-:W3:Y:S01]  /*6df0*/  LDSM.16.M88.4 R4, [R228+0x4000] ;  /* 0x00400000e404783b */ /* 0x000ee20000000200 */
[----:B------:R-:W-:Y:S02]  /*6e00*/  IMAD.MOV.U32 R240, RZ, RZ, R100 ;  /* 0x000000fffff07224 */ /* 0x000fe400078e0064 */
[----:B------:R-:W-:Y:S02]  /*6e10*/  IMAD.MOV.U32 R241, RZ, RZ, R3 ;  /* 0x000000fffff17224 */ /* 0x000fe400078e0003 */
[----:B------:R-:W-:Y:S01]  /*6e20*/  IMAD.MOV.U32 R242, RZ, RZ, R2 ;  /* 0x000000fffff27224 */ /* 0x000fe200078e0002 */
[----:B------:R-:W-:Y:S01]  /*6e30*/  HMMA.16816.F32 R180, R20, R54, R220 ;  /* 0x0000003614b4723c */ /* 0x000fe200000018dc */
[----:B------:R-:W-:Y:S01]  /*6e40*/  IMAD.MOV.U32 R243, RZ, RZ, R0 ;  /* 0x000000fffff37224 */ /* 0x000fe200078e0000 */
[----:B------:R-:W5:Y:S01]  /*6e50*/  S2R R3, SR_TID.X ;  /* 0x0000000000037919 */ /* 0x000f620000002100 */
[----:B------:R-:W-:-:S03]  /*6e60*/  IMAD.MOV.U32 R251, RZ, RZ, R101 ;  /* 0x000000fffffb7224 */ /* 0x000fc600078e0065 */
[----:B------:R-:W-:Y:S06]  /*6e70*/  HMMA.16816.F32 R200, R20, R60, R200 ;  /* 0x0000003c14c8723c */ /* 0x000fec00000018c8 */
[----:B-1----:R-:W-:Y:S06]  /*6e80*/  HMMA.16816.F32 R52, R16, R32, R240 ;  /* 0x000000201034723c */ /* 0x002fec00000018f0 */
[----:B------:R-:W-:Y:S01]  /*6e90*/  HMMA.16816.F32 R184, R20, R62, R216 ;  /* 0x0000003e14b8723c */ /* 0x000fe200000018d8 */
[----:B------:R-:W-:Y:S05]  /*6ea0*/  LDSM.16.M88.4 R20, [R229+0x4000] ;  /* 0x00400000e514783b */ /* 0x000fea0000000200 */
[-C--:B------:R-:W-:Y:S06]  /*6eb0*/  HMMA.16816.F32 R212, R16, R34.reuse, R212 ;  /* 0x0000002210d4723c */ /* 0x080fec00000018d4 */
[----:B------:R-:W-:Y:S01]  /*6ec0*/  HMMA.16816.F32 R64, R24, R34, R64 ;  /* 0x000000221840723c */ /* 0x000fe20000001840 */
[----:B-----5:R-:W-:-:S05]  /*6ed0*/  IMAD.SHL.U32 R3, R3, 0x2, RZ ;  /* 0x0000000203037824 */ /* 0x020fca00078e00ff */
[----:B------:R-:W-:Y:S01]  /*6ee0*/  HMMA.16816.F32 R220, R16, R28, R248 ;  /* 0x0000001c10dc723c */ /* 0x000fe200000018f8 */
[----:B------:R-:W-:-:S05]  /*6ef0*/  LOP3.LUT R3, R3, 0x6, RZ, 0xc0, !PT ;  /* 0x0000000603037812 */ /* 0x000fca00078ec0ff */
[C---:B--2---:R-:W-:Y:S06]  /*6f00*/  HMMA.16816.F32 R216, R16.reuse, R36, R196 ;  /* 0x0000002410d8723c */ /* 0x044fec00000018c4 */
[C---:B------:R-:W-:Y:S06]  /*6f10*/  HMMA.16816.F32 R244, R16.reuse, R44, R244 ;  /* 0x0000002c10f4723c */ /* 0x040fec00000018f4 */
[C---:B------:R-:W-:Y:S06]  /*6f20*/  HMMA.16816.F32 R208, R16.reuse, R30, R208 ;  /* 0x0000001e10d0723c */ /* 0x040fec00000018d0 */
[C---:B------:R-:W-:Y:S06]  /*6f30*/  HMMA.16816.F32 R204, R16.reuse, R38, R204 ;  /* 0x0000002610cc723c */ /* 0x040fec00000018cc */
[----:B------:R-:W-:Y:S01]  /*6f40*/  HMMA.16816.F32 R192, R16, R46, R192 ;  /* 0x0000002e10c0723c */ /* 0x000fe200000018c0 */
[----:B------:R-:W1:Y:S05]  /*6f50*/  LDSM.16.M88.4 R16, [R228+0x5000] ;  /* 0x00500000e410783b */ /* 0x000e6a0000000200 */
[----:B----4-:R-:W-:Y:S01]  /*6f60*/  HMMA.16816.F32 R32, R12, R56, R40 ;  /* 0x000000380c20723c */ /* 0x010fe20000001828 */
[----:B------:R-:W2:Y:S05]  /*6f70*/  LDSM.16.M88.4 R40, [R227+0x8000] ;  /* 0x00800000e328783b */ /* 0x000eaa0000000200 */
[C---:B------:R-:W-:Y:S06]  /*6f80*/  HMMA.16816.F32 R188, R24.reuse, R36, R188 ;  /* 0x0000002418bc723c */ /* 0x040fec00000018bc */
[----:B------:R-:W-:Y:S06]  /*6f90*/  HMMA.16816.F32 R196, R24, R38, R180 ;  /* 0x0000002618c4723c */ /* 0x000fec00000018b4 */
[----:B------:R-:W-:Y:S06]  /*6fa0*/  HMMA.16816.F32 R36, R8, R56, R52 ;  /* 0x000000380824723c */ /* 0x000fec0000001834 */
[C---:B------:R-:W-:Y:S06]  /*6fb0*/  HMMA.16816.F32 R240, R24.reuse, R44, R200 ;  /* 0x0000002c18f0723c */ /* 0x040fec00000018c8 */
[C---:B------:R-:W-:Y:S06]  /*6fc0*/  HMMA.16816.F32 R176, R24.reuse, R28, R176 ;  /* 0x0000001c18b0723c */ /* 0x040fec00000018b0 */
[----:B------:R-:W-:Y:S01]  /*6fd0*/  HMMA.16816.F32 R172, R24, R30, R172 ;  /* 0x0000001e18ac723c */ /* 0x000fe200000018ac */
[----:B------:R-:W4:Y:S05]  /*6fe0*/  LDSM.16.M88.4 R28, [R227+0x7800] ;  /* 0x00780000e31c783b */ /* 0x000f2a0000000200 */
[----:B---3--:R-:W-:Y:S01]  /*6ff0*/  HMMA.16816.F32 R60, R4, R48, R32 ;  /* 0x00000030043c723c */ /* 0x008fe20000001820 */
[----:B------:R-:W3:Y:S05]  /*7000*/  LDSM.16.M88.4 R32, [R227+0x7400] ;  /* 0x00740000e320783b */ /* 0x000eea0000000200 */
[----:B------:R-:W-:Y:S01]  /*7010*/  HMMA.16816.F32 R200, R24, R46, R184 ;  /* 0x0000002e18c8723c */ /* 0x000fe200000018b8 */
[----:B------:R-:W5:Y:S04]  /*7020*/  LDSM.16.M88.4 R44, [R227+0x7c00] ;  /* 0x007c0000e32c783b */ /* 0x000f680000000200 */
[----:B------:R-:W5:Y:S01]  /*7030*/  LDSM.16.M88.4 R24, [R229+0x5000] ;  /* 0x00500000e518783b */ /* 0x000f620000000200 */
[----:B-1----:R-:W-:Y:S06]  /*7040*/  HMMA.16816.F32 R36, R16, R48, R36 ;  /* 0x000000301024723c */ /* 0x002fec0000001824 */
[----:B------:R-:W-:Y:S06]  /*7050*/  HMMA.16816.F32 R52, R12, R58, R64 ;  /* 0x0000003a0c34723c */ /* 0x000fec0000001840 */
[----:B--2---:R-:W-:Y:S06]  /*7060*/  HMMA.16816.F32 R60, R20, R40, R60 ;  /* 0x00000028143c723c */ /* 0x004fec000000183c */
[C---:B------:R-:W-:Y:S06]  /*7070*/  HMMA.16816.F32 R64, R8.reuse, R58, R212 ;  /* 0x0000003a0840723c */ /* 0x040fec00000018d4 */
[C---:B----4-:R-:W-:Y:S06]  /*7080*/  HMMA.16816.F32 R216, R8.reuse, R28, R216 ;  /* 0x0000001c08d8723c */ /* 0x050fec00000018d8 */
[C---:B---3--:R-:W-:Y:S06]  /*7090*/  HMMA.16816.F32 R180, R8.reuse, R32, R220 ;  /* 0x0000002008b4723c */ /* 0x048fec00000018dc */
[----:B------:R-:W-:Y:S01]  /*70a0*/  HMMA.16816.F32 R208, R8, R34, R208 ;  /* 0x0000002208d0723c */ /* 0x000fe200000018d0 */
[----:B------:R-:W-:-:S04]  /*70b0*/  FMUL.FTZ R0, R60, UR8 ;  /* 0x000000083c007c20 */ /* 0x000fc80008410000 */
[----:B------:R1:W2:Y:S01]  /*70c0*/  MUFU.TANH R221, R0 ;  /* 0x0000000000dd7308 */ /* 0x0002a20000002400 */
[C---:B------:R-:W-:Y:S06]  /*70d0*/  HMMA.16816.F32 R204, R8.reuse, R30, R204 ;  /* 0x0000001e08cc723c */ /* 0x040fec00000018cc */
[C---:B-----5:R-:W-:Y:S06]  /*70e0*/  HMMA.16816.F32 R244, R8.reuse, R44, R244 ;  /* 0x0000002c08f4723c */ /* 0x060fec00000018f4 */
[----:B------:R-:W-:Y:S01]  /*70f0*/  HMMA.16816.F32 R212, R8, R46, R192 ;  /* 0x0000002e08d4723c */ /* 0x000fe200000018c0 */
[----:B-1----:R-:W-:-:S05]  /*7100*/  FMUL.FTZ R0, R61, UR8 ;  /* 0x000000083d007c20 */ /* 0x002fca0008410000 */
[----:B------:R-:W-:Y:S01]  /*7110*/  HMMA.16816.F32 R56, R24, R40, R36 ;  /* 0x000000281838723c */ /* 0x000fe20000001824 */
[----:B------:R-:W1:Y:S01]  /*7120*/  LDSM.16.M88.4 R36, [R225+0x8400] ;  /* 0x00840000e124783b */ /* 0x000e620000000200 */
[----:B------:R3:W-:Y:S04]  /*7130*/  MUFU.TANH R222, R0 ;  /* 0x0000000000de7308 */ /* 0x0007e80000002400 */
[-C--:B------:R-:W-:Y:S06]  /*7140*/  HMMA.16816.F32 R8, R4, R50.reuse, R52 ;  /* 0x000000320408723c */ /* 0x080fec0000001834 */
[----:B------:R-:W-:Y:S06]  /*7150*/  HMMA.16816.F32 R48, R16, R50, R64 ;  /* 0x000000321030723c */ /* 0x000fec0000001840 */
[----:B------:R-:W-:Y:S01]  /*7160*/  HMMA.16816.F32 R52, R12, R32, R176 ;  /* 0x000000200c34723c */ /* 0x000fe200000018b0 */
[----:B---3--:R-:W-:-:S04]  /*7170*/  FMUL.FTZ R0, R62, UR8 ;  /* 0x000000083e007c20 */ /* 0x008fc80008410000 */
[----:B------:R3:W4:Y:S01]  /*7180*/  MUFU.TANH R100, R0 ;  /* 0x0000000000647308 */ /* 0x0007220000002400 */
[C---:B------:R-:W-:Y:S01]  /*7190*/  HMMA.16816.F32 R184, R12.reuse, R34, R172 ;  /* 0x000000220cb8723c */ /* 0x040fe200000018ac */
[----:B------:R-:W-:Y:S05]  /*71a0*/  LDSM.16.M88.4 R32, [R227+0x8400] ;  /* 0x00840000e320783b */ /* 0x000fea0000000200 */
[----:B------:R-:W-:Y:S06]  /*71b0*/  HMMA.16816.F32 R176, R12, R30, R196 ;  /* 0x0000001e0cb0723c */ /* 0x000fec00000018c4 */
[----:B------:R-:W-:Y:S01]  /*71c0*/  HMMA.16816.F32 R64, R24, R42, R48 ;  /* 0x0000002a1840723c */ /* 0x000fe20000001830 */
[----:B---3--:R-:W-:-:S05]  /*71d0*/  FMUL.FTZ R0, R63, UR8 ;  /* 0x000000083f007c20 */ /* 0x008fca0008410000 */
[----:B------:R-:W-:Y:S01]  /*71e0*/  HMMA.16816.F32 R60, R20, R42, R8 ;  /* 0x0000002a143c723c */ /* 0x000fe20000001808 */
[----:B------:R-:W3:Y:S01]  /*71f0*/  LDSM.16.M88.4 R8, [R225+0x8800] ;  /* 0x00880000e108783b */ /* 0x000ee20000000200 */
[----:B------:R5:W-:Y:S04]  /*7200*/  MUFU.TANH R195, R0 ;  /* 0x0000000000c37308 */ /* 0x000be80000002400 */
[----:B-1----:R-:W-:Y:S06]  /*7210*/  HMMA.16816.F32 R40, R4, R36, R52 ;  /* 0x000000240428723c */ /* 0x002fec0000001834 */
[C---:B------:R-:W-:Y:S01]  /*7220*/  HMMA.16816.F32 R172, R12.reuse, R28, R188 ;  /* 0x0000001c0cac723c */ /* 0x040fe200000018bc */
[----:B------:R-:W1:Y:S05]  /*7230*/  LDSM.16.M88.4 R28, [R225+0x8c00] ;  /* 0x008c0000e11c783b */ /* 0x000e6a0000000200 */
[----:B------:R-:W-:Y:S01]  /*7240*/  HMMA.16816.F32 R52, R12, R46, R200 ;  /* 0x0000002e0c34723c */ /* 0x000fe200000018c8 */
[----:B-----5:R-:W-:-:S04]  /*7250*/  FMUL.FTZ R0, R56, UR8 ;  /* 0x0000000838007c20 */ /* 0x020fc80008410000 */
[----:B------:R5:W4:Y:S01]  /*7260*/  MUFU.TANH R106, R0 ;  /* 0x00000000006a7308 */ /* 0x000b220000002400 */
[----:B------:R-:W-:Y:S01]  /*7270*/  HMMA.16816.F32 R48, R16, R36, R180 ;  /* 0x000000241030723c */ /* 0x000fe200000018b4 */
[----:B-----5:R-:W-:-:S05]  /*7280*/  FMUL.FTZ R0, R57, UR8 ;  /* 0x0000000839007c20 */ /* 0x020fca0008410000 */
[----:B---3--:R-:W-:Y:S01]  /*7290*/  HMMA.16816.F32 R176, R4, R10, R176 ;  /* 0x0000000a04b0723c */ /* 0x008fe200000018b0 */
[----:B------:R3:W-:Y:S02]  /*72a0*/  MUFU.TANH R107, R0 ;  /* 0x00000000006b7308 */ /* 0x0007e40000002400 */
[----:B---3--:R-:W-:-:S06]  /*72b0*/  FMUL.FTZ R0, R58, UR8 ;  /* 0x000000083a007c20 */ /* 0x008fcc0008410000 */
[----:B------:R3:W5:Y:S02]  /*72c0*/  MUFU.TANH R101, R0 ;  /* 0x0000000000657308 */ /* 0x0007640000002400 */
[----:B---3--:R-:W-:Y:S02]  /*72d0*/  FMUL.FTZ R0, R59, UR8 ;  /* 0x000000083b007c20 */ /* 0x008fe40008410000 */
[----:B------:R-:W-:Y:S04]  /*72e0*/  HMMA.16816.F32 R56, R12, R44, R240 ;  /* 0x0000002c0c38723c */ /* 0x000fe800000018f0 */
[----:B------:R3:W5:Y:S02]  /*72f0*/  MUFU.TANH R199, R0 ;  /* 0x0000000000c77308 */ /* 0x0007640000002400 */
[----:B------:R-:W-:Y:S06]  /*7300*/  HMMA.16816.F32 R12, R20, R32, R40 ;  /* 0x00000020140c723c */ /* 0x000fec0000001828 */
[----:B------:R-:W-:Y:S06]  /*7310*/  HMMA.16816.F32 R40, R4, R38, R184 ;  /* 0x000000260428723c */ /* 0x000fec00000018b8 */
[----:B------:R-:W-:Y:S01]  /*7320*/  HMMA.16816.F32 R44, R24, R32, R48 ;  /* 0x00000020182c723c */ /* 0x000fe20000001830 */
[----:B---3--:R-:W-:-:S04]  /*7330*/  FMUL.FTZ R0, R60, UR8 ;  /* 0x000000083c007c20 */ /* 0x008fc80008410000 */
[----:B------:R3:W5:Y:S01]  /*7340*/  MUFU.TANH R189, R0 ;  /* 0x0000000000bd7308 */ /* 0x0007620000002400 */
[----:B-1----:R-:W-:Y:S06]  /*7350*/  HMMA.16816.F32 R180, R4, R28, R56 ;  /* 0x0000001c04b4723c */ /* 0x002fec0000001838 */
[----:B------:R-:W-:Y:S01]  /*7360*/  FMUL.FTZ R2, R14, UR8 ;  /* 0x000000080e027c20 */ /* 0x000fe20008410000 */
[C---:B------:R-:W-:Y:S03]  /*7370*/  HMMA.16816.F32 R36, R16.reuse, R38, R208 ;  /* 0x000000261024723c */ /* 0x040fe600000018d0 */
[----:B------:R-:W-:Y:S03]  /*7380*/  MUFU.TANH R190, R2 ;  /* 0x0000000200be7308 */ /* 0x000fe60000002400 */
[----:B------:R-:W-:Y:S01]  /*7390*/  HMMA.16816.F32 R48, R16, R8, R216 ;  /* 0x000000081030723c */ /* 0x000fe200000018d8 */
[----:B---3--:R-:W-:-:S04]  /*73a0*/  FMUL.FTZ R0, R61, UR8 ;  /* 0x000000083d007c20 */ /* 0x008fc80008410000 */
[----:B------:R1:W-:Y:S02]  /*73b0*/  MUFU.TANH R220, R0 ;  /* 0x0000000000dc7308 */ /* 0x0003e40000002400 */
[----:B-1----:R-:W-:-:S06]  /*73c0*/  FMUL.FTZ R0, R62, UR8 ;  /* 0x000000083e007c20 */ /* 0x002fcc0008410000 */
[----:B------:R1:W3:Y:S02]  /*73d0*/  MUFU.TANH R193, R0 ;  /* 0x0000000000c17308 */ /* 0x0002e40000002400 */
[----:B-1----:R-:W-:Y:S02]  /*73e0*/  FMUL.FTZ R0, R63, UR8 ;  /* 0x000000083f007c20 */ /* 0x002fe40008410000 */
[----:B------:R-:W-:Y:S04]  /*73f0*/  HMMA.16816.F32 R60, R4, R8, R172 ;  /* 0x00000008043c723c */ /* 0x000fe800000018ac */
[----:B------:R1:W-:Y:S03]  /*7400*/  MUFU.TANH R198, R0 ;  /* 0x0000000000c67308 */ /* 0x0003e60000002400 */
[----:B------:R-:W-:-:S05]  /*7410*/  FMUL.FTZ R8, R47, UR8 ;  /* 0x000000082f087c20 */ /* 0x000fca0008410000 */
[----:B------:R-:W-:Y:S01]  /*7420*/  MUFU.TANH R47, R8 ;  /* 0x00000008002f7308 */ /* 0x000fe20000002400 */
[----:B-1----:R-:W-:-:S07]  /*7430*/  FMUL.FTZ R0, R64, UR8 ;  /* 0x0000000840007c20 */ /* 0x002fce0008410000 */
[----:B------:R1:W3:Y:S02]  /*7440*/  MUFU.TANH R194, R0 ;  /* 0x0000000000c27308 */ /* 0x0002e40000002400 */
[----:B-1----:R-:W-:-:S06]  /*7450*/  FMUL.FTZ R0, R65, UR8 ;  /* 0x0000000841007c20 */ /* 0x002fcc0008410000 */
[----:B------:R1:W-:Y:S02]  /*7460*/  MUFU.TANH R197, R0 ;  /* 0x0000000000c57308 */ /* 0x0003e40000002400 */
[----:B-1----:R-:W-:-:S06]  /*7470*/  FMUL.FTZ R0, R66, UR8 ;  /* 0x0000000842007c20 */ /* 0x002fcc0008410000 */
[----:B------:R1:W3:Y:S02]  /*7480*/  MUFU.TANH R184, R0 ;  /* 0x0000000000b87308 */ /* 0x0002e40000002400 */
[----:B-1----:R-:W-:Y:S02]  /*7490*/  FMUL.FTZ R0, R67, UR8 ;  /* 0x0000000843007c20 */ /* 0x002fe40008410000 */
[----:B------:R-:W-:Y:S01]  /*74a0*/  HMMA.16816.F32 R64, R4, R30, R52 ;  /* 0x0000001e0440723c */ /* 0x000fe20000001834 */
[----:B------:R-:W1:Y:S03]  /*74b0*/  LDSM.16.M88.4 R4, [R227+0x8800] ;  /* 0x00880000e304783b */ /* 0x000e660000000200 */
[----:B------:R2:W3:Y:S02]  /*74c0*/  MUFU.TANH R196, R0 ;  /* 0x0000000000c47308 */ /* 0x0004e40000002400 */
[----:B--2---:R-:W-:-:S06]  /*74d0*/  FMUL.FTZ R0, R12, UR8 ;  /* 0x000000080c007c20 */ /* 0x004fcc0008410000 */
[----:B------:R2:W3:Y:S02]  /*74e0*/  MUFU.TANH R185, R0 ;  /* 0x0000000000b97308 */ /* 0x0004e40000002400 */
[----:B--2---:R-:W-:-:S06]  /*74f0*/  FMUL.FTZ R0, R13, UR8 ;  /* 0x000000080d007c20 */ /* 0x004fcc0008410000 */
[----:B------:R2:W-:Y:S02]  /*7500*/  MUFU.TANH R192, R0 ;  /* 0x0000000000c07308 */ /* 0x0005e40000002400 */
[----:B--2---:R-:W-:-:S04]  /*7510*/  IMAD.U32 R0, RZ, RZ, UR4 ;  /* 0x00000004ff007e24 */ /* 0x004fc8000f8e00ff */
[----:B------:R-:W-:Y:S02]  /*7520*/  IMAD R0, R0, 0x40, R3 ;  /* 0x0000004000007824 */ /* 0x000fe400078e0203 */
[----:B------:R-:W-:Y:S02]  /*7530*/  FMUL.FTZ R3, R15, UR8 ;  /* 0x000000080f037c20 */ /* 0x000fe40008410000 */
[-C--:B------:R-:W-:Y:S01]  /*7540*/  HMMA.16816.F32 R12, R20, R34.reuse, R40 ;  /* 0x00000022140c723c */ /* 0x080fe20000001828 */
[C---:B------:R-:W-:Y:S01]  /*7550*/  VIADD R2, R0.reuse, 0x1 ;  /* 0x0000000100027836 */ /* 0x040fe20000000000 */
[CC--:B------:R-:W-:Y:S01]  /*7560*/  ISETP.GE.AND P4, PT, R0.reuse, R237.reuse, PT ;  /* 0x000000ed0000720c */ /* 0x0c0fe20003f86270 */
[----:B------:R2:W-:Y:S01]  /*7570*/  MUFU.TANH R191, R3 ;  /* 0x0000000300bf7308 */ /* 0x0005e20000002400 */
[-C--:B------:R-:W-:Y:S02]  /*7580*/  ISETP.GE.AND P1, PT, R0, R236.reuse, PT ;  /* 0x000000ec0000720c */ /* 0x080fe40003f26270 */
[C---:B------:R-:W-:Y:S01]  /*7590*/  ISETP.GE.AND P2, PT, R2.reuse, R237, PT ;  /* 0x000000ed0200720c */ /* 0x040fe20003f46270 */
[----:B------:R-:W-:Y:S01]  /*75a0*/  HMMA.16816.F32 R32, R24, R34, R36 ;  /* 0x000000221820723c */ /* 0x000fe20000001824 */
[----:B------:R-:W-:-:S02]  /*75b0*/  ISETP.GE.AND P0, PT, R2, R236, PT ;  /* 0x000000ec0200720c */ /* 0x000fc40003f06270 */
[C---:B------:R-:W-:Y:S02]  /*75c0*/  ISETP.GE.AND P5, PT, R2.reuse, R235, PT ;  /* 0x000000eb0200720c */ /* 0x040fe40003fa6270 */
[----:B------:R-:W-:Y:S01]  /*75d0*/  ISETP.GE.AND P3, PT, R2, R234, PT ;  /* 0x000000ea0200720c */ /* 0x000fe20003f66270 */
[----:B------:R-:W-:Y:S01]  /*75e0*/  HMMA.16816.F32 R40, R16, R10, R204 ;  /* 0x0000000a1028723c */ /* 0x000fe200000018cc */
[-C--:B------:R-:W-:Y:S01]  /*75f0*/  ISETP.LT.OR P4, PT, R0, R232.reuse, P4 ;  /* 0x000000e80000720c */ /* 0x080fe20002781670 */
[----:B------:R-:W3:Y:S01]  /*7600*/  LDSM.16.M88.4 R8, [R227+0x8c00] ;  /* 0x008c0000e308783b */ /* 0x000ee20000000200 */
[----:B------:R-:W-:Y:S01]  /*7610*/  ISETP.LT.OR P2, PT, R2, R232, P2 ;  /* 0x000000e80200720c */ /* 0x000fe20001741670 */
[----:B------:R-:W-:-:S04]  /*7620*/  DEPBAR.LE SB0, 0x0 ;  /* 0x000080000000791a */ /* 0x000fc80000000000 */
[----:B------:R-:W-:Y:S01]  /*7630*/  ISETP.LT.OR P0, PT, R2, R231, P0 ;  /* 0x000000e70200720c */ /* 0x000fe20000701670 */
[----:B--2---:R-:W-:Y:S01]  /*7640*/  FMUL.FTZ R3, R44, UR8 ;  /* 0x000000082c037c20 */ /* 0x004fe20008410000 */
[C---:B------:R-:W-:Y:S01]  /*7650*/  ISETP.LT.OR P5, PT, R2.reuse, R233, P5 ;  /* 0x000000e90200720c */ /* 0x040fe20002fa1670 */
[----:B------:R-:W-:Y:S01]  /*7660*/  HMMA.16816.F32 R36, R16, R28, R244 ;  /* 0x0000001c1024723c */ /* 0x000fe200000018f4 */
[----:B------:R-:W-:Y:S01]  /*7670*/  ISETP.LT.OR P3, PT, R2, R230, P3 ;  /* 0x000000e60200720c */ /* 0x000fe20001f61670 */
[----:B------:R-:W-:Y:S01]  /*7680*/  FMUL.FTZ R2, R45, UR8 ;  /* 0x000000082d027c20 */ /* 0x000fe20008410000 */
[----:B------:R-:W-:Y:S01]  /*7690*/  FSEL R53, R221, -INF , !P4 ;  /* 0xff800000dd357808 */ /* 0x000fe20006000000 */
[----:B------:R2:W3:Y:S01]  /*76a0*/  MUFU.TANH R188, R3 ;  /* 0x0000000300bc7308 */ /* 0x0004e20000002400 */
[C---:B------:R-:W-:Y:S02]  /*76b0*/  ISETP.GE.AND P6, PT, R0.reuse, R235, PT ;  /* 0x000000eb0000720c */ /* 0x040fe40003fc6270 */
[C---:B------:R-:W-:Y:S01]  /*76c0*/  ISETP.GE.AND P4, PT, R0.reuse, R234, PT ;  /* 0x000000ea0000720c */ /* 0x040fe20003f86270 */
[----:B------:R-:W-:Y:S01]  /*76d0*/  FMUL.FTZ R28, R35, UR8 ;  /* 0x00000008231c7c20 */ /* 0x000fe20008410000 */
[----:B------:R-:W-:-:S02]  /*76e0*/  ISETP.LT.OR P1, PT, R0, R231, P1 ;  /* 0x000000e70000720c */ /* 0x000fc40000f21670 */
[C---:B------:R-:W-:Y:S01]  /*76f0*/  ISETP.LT.OR P6, PT, R0.reuse, R233, P6 ;  /* 0x000000e90000720c */ /* 0x040fe200037c1670 */
[----:B------:R3:W-:Y:S01]  /*7700*/  MUFU.TANH R45, R2 ;  /* 0x00000002002d7308 */ /* 0x0007e20000002400 */
[----:B------:R-:W-:Y:S01]  /*7710*/  ISETP.LT.OR P4, PT, R0, R230, P4 ;  /* 0x000000e60000720c */ /* 0x000fe20002781670 */
[----:B-1----:R-:W-:Y:S01]  /*7720*/  HMMA.16816.F32 R40, R24, R6, R40 ;  /* 0x000000061828723c */ /* 0x002fe20000001828 */
[----:B----4-:R-:W-:Y:S02]  /*7730*/  FSEL R100, R100, -INF , !P1 ;  /* 0xff80000064647808 */ /* 0x010fe40004800000 */
[----:B------:R-:W-:Y:S02]  /*7740*/  FSEL R106, R106, -INF , !P6 ;  /* 0xff8000006a6a7808 */ /* 0x000fe40007000000 */
[----:B-----5:R-:W-:Y:S01]  /*7750*/  FSEL R173, R101, -INF , !P4 ;  /* 0xff80000065ad7808 */ /* 0x020fe20006000000 */
[----:B--2---:R-:W-:Y:S01]  /*7760*/  FMUL.FTZ R3, R46, UR8 ;  /* 0x000000082e037c20 */ /* 0x004fe20008410000 */
[----:B------:R-:W-:-:S02]  /*7770*/  FSEL R57, R222, -INF , !P2 ;  /* 0xff800000de397808 */ /* 0x000fc40005000000 */
[----:B------:R-:W-:Y:S01]  /*7780*/  FSEL R101, R195, -INF , !P0 ;  /* 0xff800000c3657808 */ /* 0x000fe20004000000 */
[----:B------:R1:W2:Y:S01]  /*7790*/  MUFU.TANH R44, R3 ;  /* 0x00000003002c7308 */ /* 0x0002a20000002400 */
[----:B------:R-:W-:Y:S02]  /*77a0*/  FSEL R107, R107, -INF , !P5 ;  /* 0xff8000006b6b7808 */ /* 0x000fe40006800000 */
[----:B------:R-:W-:Y:S01]  /*77b0*/  FSEL R174, R199, -INF , !P3 ;  /* 0xff800000c7ae7808 */ /* 0x000fe20005800000 */
[----:B---3--:R-:W-:Y:S01]  /*77c0*/  VIADD R2, R0, 0x8 ;  /* 0x0000000800027836 */ /* 0x008fe20000000000 */
[----:B------:R-:W-:Y:S01]  /*77d0*/  HMMA.16816.F32 R36, R24, R8, R36 ;  /* 0x000000081824723c */ /* 0x000fe20000001824 */
[----:B------:R-:W-:Y:S03]  /*77e0*/  BAR.SYNC.DEFER_BLOCKING 0x0 ;  /* 0x0000000000007b1d */ /* 0x000fe60000010000 */
[----:B------:R-:W-:-:S02]  /*77f0*/  ISETP.GE.AND P1, PT, R2, R237, PT ;  /* 0x000000ed0200720c */ /* 0x000fc40003f26270 */
[C---:B------:R-:W-:Y:S02]  /*7800*/  ISETP.GE.AND P6, PT, R2.reuse, R236, PT ;  /* 0x000000ec0200720c */ /* 0x040fe40003fc6270 */
[C---:B------:R-:W-:Y:S02]  /*7810*/  ISETP.GE.AND P4, PT, R2.reuse, R235, PT ;  /* 0x000000eb0200720c */ /* 0x040fe40003f86270 */
[----:B------:R-:W-:Y:S01]  /*7820*/  ISETP.GE.AND P2, PT, R2, R234, PT ;  /* 0x000000ea0200720c */ /* 0x000fe20003f46270 */
[----:B-1----:R-:W-:Y:S01]  /*7830*/  FMUL.FTZ R3, R12, UR8 ;  /* 0x000000080c037c20 */ /* 0x002fe20008410000 */
[C---:B------:R-:W-:Y:S02]  /*7840*/  ISETP.LT.OR P1, PT, R2.reuse, R232, P1 ;  /* 0x000000e80200720c */ /* 0x040fe40000f21670 */
[C---:B------:R-:W-:Y:S01]  /*7850*/  ISETP.LT.OR P6, PT, R2.reuse, R231, P6 ;  /* 0x000000e70200720c */ /* 0x040fe200037c1670 */
[----:B------:R1:W3:Y:S01]  /*7860*/  MUFU.TANH R46, R3 ;  /* 0x00000003002e7308 */ /* 0x0002e20000002400 */
[----:B------:R-:W-:-:S02]  /*7870*/  ISETP.LT.OR P4, PT, R2, R233, P4 ;  /* 0x000000e90200720c */ /* 0x000fc40002781670 */
[----:B------:R-:W-:Y:S01]  /*7880*/  ISETP.LT.OR P2, PT, R2, R230, P2 ;  /* 0x000000e60200720c */ /* 0x000fe20001741670 */
[----:B------:R-:W-:Y:S01]  /*7890*/  VIADD R2, R0, 0x9 ;  /* 0x0000000900027836 */ /* 0x000fe20000000000 */
[----:B------:R-:W-:Y:S02]  /*78a0*/  FSEL R55, R189, -INF , !P1 ;  /* 0xff800000bd377808 */ /* 0x000fe40004800000 */
[----:B------:R-:W-:Y:S02]  /*78b0*/  FSEL R175, R193, -INF , !P6 ;  /* 0xff800000c1af7808 */ /* 0x000fe40007000000 */
[C---:B------:R-:W-:Y:S02]  /*78c0*/  ISETP.GE.AND P0, PT, R2.reuse, R237, PT ;  /* 0x000000ed0200720c */ /* 0x040fe40003f06270 */
[C---:B------:R-:W-:Y:S02]  /*78d0*/  ISETP.GE.AND P5, PT, R2.reuse, R236, PT ;  /* 0x000000ec0200720c */ /* 0x040fe40003fa6270 */
[----:B------:R-:W-:-:S02]  /*78e0*/  ISETP.GE.AND P3, PT, R2, R235, PT ;  /* 0x000000eb0200720c */ /* 0x000fc40003f66270 */
[C---:B------:R-:W-:Y:S01]  /*78f0*/  ISETP.GE.AND P1, PT, R2.reuse, R234, PT ;  /* 0x000000ea0200720c */ /* 0x040fe20003f26270 */
[----:B-1----:R-:W-:Y:S01]  /*7900*/  FMUL.FTZ R3, R13, UR8 ;  /* 0x000000080d037c20 */ /* 0x002fe20008410000 */
[C---:B------:R-:W-:Y:S02]  /*7910*/  ISETP.LT.OR P0, PT, R2.reuse, R232, P0 ;  /* 0x000000e80200720c */ /* 0x040fe40000701670 */
[C---:B------:R-:W-:Y:S01]  /*7920*/  ISETP.LT.OR P5, PT, R2.reuse, R231, P5 ;  /* 0x000000e70200720c */ /* 0x040fe20002fa1670 */
[----:B------:R1:W-:Y:S01]  /*7930*/  MUFU.TANH R195, R3 ;  /* 0x0000000300c37308 */ /* 0x0003e20000002400 */
[C---:B------:R-:W-:Y:S02]  /*7940*/  ISETP.LT.OR P3, PT, R2.reuse, R233, P3 ;  /* 0x000000e90200720c */ /* 0x040fe40001f61670 */
[----:B------:R-:W-:Y:S01]  /*7950*/  ISETP.LT.OR P1, PT, R2, R230, P1 ;  /* 0x000000e60200720c */ /* 0x000fe20000f21670 */
[----:B------:R-:W-:Y:S01]  /*7960*/  VIADD R2, R0, 0x10 ;  /* 0x0000001000027836 */ /* 0x000fe20000000000 */
[----:B------:R-:W-:-:S02]  /*7970*/  FSEL R59, R194, -INF , !P4 ;  /* 0xff800000c23b7808 */ /* 0x000fc40006000000 */
[----:B------:R-:W-:Y:S02]  /*7980*/  FSEL R172, R184, -INF , !P2 ;  /* 0xff800000b8ac7808 */ /* 0x000fe40005000000 */
[----:B------:R-:W-:Y:S02]  /*7990*/  FSEL R54, R220, -INF , !P0 ;  /* 0xff800000dc367808 */ /* 0x000fe40004000000 */
[C---:B------:R-:W-:Y:S02]  /*79a0*/  ISETP.GE.AND P6, PT, R2.reuse, R237, PT ;  /* 0x000000ed0200720c */ /* 0x040fe40003fc6270 */
[C---:B------:R-:W-:Y:S02]  /*79b0*/  ISETP.GE.AND P4, PT, R2.reuse, R236, PT ;  /* 0x000000ec0200720c */ /* 0x040fe40003f86270 */
[----:B------:R-:W-:Y:S01]  /*79c0*/  ISETP.GE.AND P2, PT, R2, R235, PT ;  /* 0x000000eb0200720c */ /* 0x000fe20003f46270 */
[----:B-1----:R-:W-:Y:S01]  /*79d0*/  FMUL.FTZ R3, R14, UR8 ;  /* 0x000000080e037c20 */ /* 0x002fe20008410000 */
[----:B------:R-:W-:-:S02]  /*79e0*/  ISETP.GE.AND P0, PT, R2, R234, PT ;  /* 0x000000ea0200720c */ /* 0x000fc40003f06270 */
[C---:B------:R-:W-:Y:S01]  /*79f0*/  ISETP.LT.OR P6, PT, R2.reuse, R232, P6 ;  /* 0x000000e80200720c */ /* 0x040fe200037c1670 */
[----:B------:R1:W4:Y:S01]  /*7a00*/  MUFU.TANH R189, R3 ;  /* 0x0000000300bd7308 */ /* 0x0003220000002400 */
[C---:B------:R-:W-:Y:S02]  /*7a10*/  ISETP.LT.OR P4, PT, R2.reuse, R231, P4 ;  /* 0x000000e70200720c */ /* 0x040fe40002781670 */
[C---:B------:R-:W-:Y:S02]  /*7a20*/  ISETP.LT.OR P2, PT, R2.reuse, R233, P2 ;  /* 0x000000e90200720c */ /* 0x040fe40001741670 */
[----:B------:R-:W-:Y:S01]  /*7a30*/  ISETP.LT.OR P0, PT, R2, R230, P0 ;  /* 0x000000e60200720c */ /* 0x000fe20000701670 */
[----:B------:R-:W-:Y:S01]  /*7a40*/  VIADD R2, R0, 0x11 ;  /* 0x0000001100027836 */ /* 0x000fe20000000000 */
[----:B------:R-:W-:Y:S02]  /*7a50*/  FSEL R56, R197, -INF , !P3 ;  /* 0xff800000c5387808 */ /* 0x000fe40005800000 */
[----:B------:R-:W-:-:S02]  /*7a60*/  FSEL R58, R196, -INF , !P1 ;  /* 0xff800000c43a7808 */ /* 0x000fc40004800000 */
[----:B------:R-:W-:Y:S02]  /*7a70*/  FSEL R52, R185, -INF , !P6 ;  /* 0xff800000b9347808 */ /* 0x000fe40007000000 */
[C---:B------:R-:W-:Y:S01]  /*7a80*/  ISETP.GE.AND P3, PT, R2.reuse, R236, PT ;  /* 0x000000ec0200720c */ /* 0x040fe20003f66270 */
[----:B------:R5:W-:Y:S01]  /*7a90*/  MUFU.TANH R185, R28 ;  /* 0x0000001c00b97308 */ /* 0x000be20000002400 */
[C---:B------:R-:W-:Y:S01]  /*7aa0*/  ISETP.GE.AND P1, PT, R2.reuse, R235, PT ;  /* 0x000000eb0200720c */ /* 0x040fe20003f26270 */
[----:B-1----:R-:W-:Y:S01]  /*7ab0*/  FMUL.FTZ R3, R15, UR8 ;  /* 0x000000080f037c20 */ /* 0x002fe20008410000 */
[C---:B------:R-:W-:Y:S01]  /*7ac0*/  ISETP.GE.AND P6, PT, R2.reuse, R234, PT ;  /* 0x000000ea0200720c */ /* 0x040fe20003fc6270 */
[----:B------:R-:W-:Y:S01]  /*7ad0*/  HMMA.16816.F32 R12, R20, R4, R60 ;  /* 0x00000004140c723c */ /* 0x000fe2000000183c */
[----:B------:R-:W-:-:S03]  /*7ae0*/  ISETP.LT.OR P3, PT, R2, R231, P3 ;  /* 0x000000e70200720c */ /* 0x000fc60001f61670 */
[----:B------:R1:W-:Y:S01]  /*7af0*/  MUFU.TANH R193, R3 ;  /* 0x0000000300c17308 */ /* 0x0003e20000002400 */
[C---:B------:R-:W-:Y:S02]  /*7b00*/  ISETP.LT.OR P1, PT, R2.reuse, R233, P1 ;  /* 0x000000e90200720c */ /* 0x040fe40000f21670 */
[----:B------:R-:W-:Y:S02]  /*7b10*/  ISETP.LT.OR P6, PT, R2, R230, P6 ;  /* 0x000000e60200720c */ /* 0x000fe400037c1670 */
[----:B------:R-:W-:Y:S02]  /*7b20*/  FSEL R60, R198, -INF , !P5 ;  /* 0xff800000c63c7808 */ /* 0x000fe40006800000 */
[----:B------:R-:W-:Y:S02]  /*7b30*/  ISETP.GE.AND P5, PT, R2, R237, PT ;  /* 0x000000ed0200720c */ /* 0x000fe40003fa6270 */
[----:B------:R-:W-:Y:S01]  /*7b40*/  FSEL R199, R190, -INF , !P4 ;  /* 0xff800000bec77808 */ /* 0x000fe20006000000 */
[----:B-----5:R-:W-:Y:S01]  /*7b50*/  HMMA.16816.F32 R28, R16, R30, R212 ;  /* 0x0000001e101c723c */ /* 0x020fe200000018d4 */
[----:B------:R-:W-:Y:S01]  /*7b60*/  ISETP.LT.OR P5, PT, R2, R232, P5 ;  /* 0x000000e80200720c */ /* 0x000fe20002fa1670 */
[----:B------:R-:W-:Y:S01]  /*7b70*/  VIADD R2, R0, 0x18 ;  /* 0x0000001800027836 */ /* 0x000fe20000000000 */
[----:B------:R-:W-:-:S02]  /*7b80*/  FSEL R62, R188, -INF , !P2 ;  /* 0xff800000bc3e7808 */ /* 0x000fc40005000000 */
[----:B--2---:R-:W-:Y:S01]  /*7b90*/  FSEL R190, R44, -INF , !P0 ;  /* 0xff8000002cbe7808 */ /* 0x004fe20004000000 */
[----:B-1----:R-:W-:Y:S01]  /*7ba0*/  FMUL.FTZ R3, R32, UR8 ;  /* 0x0000000820037c20 */ /* 0x002fe20008410000 */
[C---:B------:R-:W-:Y:S02]  /*7bb0*/  ISETP.GE.AND P4, PT, R2.reuse, R237, PT ;  /* 0x000000ed0200720c */ /* 0x040fe40003f86270 */
[C---:B------:R-:W-:Y:S01]  /*7bc0*/  ISETP.GE.AND P2, PT, R2.reuse, R236, PT ;  /* 0x000000ec0200720c */ /* 0x040fe20003f46270 */
[----:B------:R1:W2:Y:S01]  /*7bd0*/  MUFU.TANH R186, R3 ;  /* 0x0000000300ba7308 */ /* 0x0002a20000002400 */
[C---:B------:R-:W-:Y:S02]  /*7be0*/  ISETP.GE.AND P0, PT, R2.reuse, R235, PT ;  /* 0x000000eb0200720c */ /* 0x040fe40003f06270 */
[C---:B------:R-:W-:Y:S02]  /*7bf0*/  ISETP.LT.OR P4, PT, R2.reuse, R232, P4 ;  /* 0x000000e80200720c */ /* 0x040fe40002781670 */
[----:B------:R-:W-:-:S02]  /*7c00*/  ISETP.LT.OR P2, PT, R2, R231, P2 ;  /* 0x000000e70200720c */ /* 0x000fc40001741670 */
[----:B------:R-:W-:Y:S02]  /*7c10*/  ISETP.LT.OR P0, PT, R2, R233, P0 ;  /* 0x000000e90200720c */ /* 0x000fe40000701670 */
[----:B------:R-:W-:Y:S02]  /*7c20*/  FSEL R198, R191, -INF , !P3 ;  /* 0xff800000bfc67808 */ /* 0x000fe40005800000 */
[----:B------:R-:W-:Y:S02]  /*7c30*/  FSEL R61, R45, -INF , !P1 ;  /* 0xff8000002d3d7808 */ /* 0x000fe40004800000 */
[----:B------:R-:W-:Y:S02]  /*7c40*/  FSEL R191, R47, -INF , !P6 ;  /* 0xff8000002fbf7808 */ /* 0x000fe40007000000 */
[----:B---3--:R-:W-:Y:S01]  /*7c50*/  FSEL R17, R46, -INF , !P4 ;  /* 0xff8000002e117808 */ /* 0x008fe20006000000 */
[----:B-1----:R-:W-:Y:S01]  /*7c60*/  FMUL.FTZ R3, R33, UR8 ;  /* 0x0000000821037c20 */ /* 0x002fe20008410000 */
[----:B----4-:R-:W-:Y:S01]  /*7c70*/  FSEL R194, R189, -INF , !P2 ;  /* 0xff800000bdc27808 */ /* 0x010fe20005000000 */
[----:B------:R-:W-:Y:S01]  /*7c80*/  HMMA.16816.F32 R44, R20, R8, R180 ;  /* 0x00000008142c723c */ /* 0x000fe200000018b4 */
[----:B--2---:R-:W-:Y:S01]  /*7c90*/  FSEL R63, R186, -INF , !P0 ;  /* 0xff800000ba3f7808 */ /* 0x004fe20004000000 */
[----:B------:R1:W-:Y:S02]  /*7ca0*/  MUFU.TANH R187, R3 ;  /* 0x0000000300bb7308 */ /* 0x0003e40000002400 */
[----:B-1----:R-:W-:-:S02]  /*7cb0*/  FMUL.FTZ R3, R34, UR8 ;  /* 0x0000000822037c20 */ /* 0x002fc40008410000 */
[----:B------:R-:W-:Y:S04]  /*7cc0*/  HMMA.16816.F32 R32, R24, R4, R48 ;  /* 0x000000041820723c */ /* 0x000fe80000001830 */
[----:B------:R1:W2:-:S14]  /*7cd0*/  MUFU.TANH R184, R3 ;  /* 0x0000000300b87308 */ /* 0x00029c0000002400 */
[----:B------:R-:W-:Y:S01]  /*7ce0*/  FMUL.FTZ R44, R44, UR8 ;  /* 0x000000082c2c7c20 */ /* 0x000fe20008410000 */
[----:B------:R-:W-:Y:S01]  /*7cf0*/  FMUL.FTZ R45, R45, UR8 ;  /* 0x000000082d2d7c20 */ /* 0x000fe20008410000 */
[----:B------:R-:W-:Y:S01]  /*7d00*/  HMMA.16816.F32 R24, R24, R10, R28 ;  /* 0x0000000a1818723c */ /* 0x000fe2000000181c */
[----:B------:R-:W-:Y:S01]  /*7d10*/  FSEL R48, R192, -INF , !P5 ;  /* 0xff800000c0307808 */ /* 0x000fe20006800000 */
[----:B------:R-:W-:Y:S01]  /*7d20*/  FMUL.FTZ R50, R15, UR8 ;  /* 0x000000080f327c20 */ /* 0x000fe20008410000 */
[----:B------:R-:W-:Y:S01]  /*7d30*/  ISETP.GE.AND P5, PT, R2, R234, PT ;  /* 0x000000ea0200720c */ /* 0x000fe20003fa6270 */
[----:B------:R-:W-:Y:S01]  /*7d40*/  MUFU.TANH R44, R44 ;  /* 0x0000002c002c7308 */ /* 0x000fe20000002400 */
[----:B------:R-:W-:Y:S02]  /*7d50*/  VIADD R5, R0, 0x29 ;  /* 0x0000002900057836 */ /* 0x000fe40000000000 */
[----:B------:R-:W-:Y:S01]  /*7d60*/  ISETP.LT.OR P5, PT, R2, R230, P5 ;  /* 0x000000e60200720c */ /* 0x000fe20002fa1670 */
[----:B------:R-:W-:-:S04]  /*7d70*/  VIADD R2, R0, 0x19 ;  /* 0x0000001900027836 */ /* 0x000fc80000000000 */
[----:B------:R-:W-:Y:S01]  /*7d80*/  MUFU.TANH R45, R45 ;  /* 0x0000002d002d7308 */ /* 0x000fe20000002400 */
[----:B-1----:R-:W-:Y:S01]  /*7d90*/  FMUL.FTZ R3, R12, UR8 ;  /* 0x000000080c037c20 */ /* 0x002fe20008410000 */
[C---:B------:R-:W-:Y:S02]  /*7da0*/  ISETP.GE.AND P3, PT, R2.reuse, R237, PT ;  /* 0x000000ed0200720c */ /* 0x040fe40003f66270 */
[C---:B------:R-:W-:Y:S02]  /*7db0*/  ISETP.GE.AND P1, PT, R2.reuse, R236, PT ;  /* 0x000000ec0200720c */ /* 0x040fe40003f26270 */
[----:B------:R-:W-:Y:S01]  /*7dc0*/  ISETP.GE.AND P6, PT, R2, R235, PT ;  /* 0x000000eb0200720c */ /* 0x000fe20003fc6270 */
[----:B------:R-:W-:Y:S01]  /*7dd0*/  FMUL.FTZ R32, R32, UR8 ;  /* 0x0000000820207c20 */ /* 0x000fe20008410000 */
[----:B------:R1:W3:Y:S01]  /*7de0*/  MUFU.TANH R4, R3 ;  /* 0x0000000300047308 */ /* 0x0002e20000002400 */
[----:B------:R-:W-:Y:S01]  /*7df0*/  ISETP.GE.AND P4, PT, R2, R234, PT ;  /* 0x000000ea0200720c */ /* 0x000fe20003f86270 */
[----:B------:R-:W-:Y:S01]  /*7e00*/  FMUL.FTZ R19, R34, UR8 ;  /* 0x0000000822137c20 */ /* 0x000fe20008410000 */
[C---:B------:R-:W-:Y:S01]  /*7e10*/  ISETP.LT.OR P3, PT, R2.reuse, R232, P3 ;  /* 0x000000e80200720c */ /* 0x040fe20001f61670 */
[----:B------:R-:W-:Y:S01]  /*7e20*/  FMUL.FTZ R18, R35, UR8 ;  /* 0x0000000823127c20 */ /* 0x000fe20008410000 */
[----:B------:R-:W-:-:S02]  /*7e30*/  ISETP.LT.OR P1, PT, R2, R231, P1 ;  /* 0x000000e70200720c */ /* 0x000fc40000f21670 */
[C---:B------:R-:W-:Y:S01]  /*7e40*/  ISETP.LT.OR P6, PT, R2.reuse, R233, P6 ;  /* 0x000000e90200720c */ /* 0x040fe200037c1670 */
[----:B------:R4:W-:Y:S01]  /*7e50*/  MUFU.TANH R49, R32 ;  /* 0x0000002000317308 */ /* 0x0009e20000002400 */
[----:B------:R-:W-:Y:S01]  /*7e60*/  ISETP.LT.OR P4, PT, R2, R230, P4 ;  /* 0x000000e60200720c */ /* 0x000fe20002781670 */
[----:B------:R-:W-:Y:S01]  /*7e70*/  VIADD R2, R0, 0x20 ;  /* 0x0000002000027836 */ /* 0x000fe20000000000 */
[----:B--2---:R-:W-:Y:S02]  /*7e80*/  FSEL R189, R184, -INF , !P5 ;  /* 0xff800000b8bd7808 */ /* 0x004fe40006800000 */
[----:B------:R-:W-:Y:S02]  /*7e90*/  FSEL R16, R195, -INF , !P3 ;  /* 0xff800000c3107808 */ /* 0x000fe40005800000 */
[C---:B------:R-:W-:Y:S01]  /*7ea0*/  ISETP.GE.AND P2, PT, R2.reuse, R237, PT ;  /* 0x000000ed0200720c */ /* 0x040fe20003f46270 */
[----:B------:R-:W-:Y:S01]  /*7eb0*/  MUFU.TANH R50, R50 ;  /* 0x0000003200327308 */ /* 0x000fe20000002400 */
[----:B-1----:R-:W-:Y:S01]  /*7ec0*/  FMUL.FTZ R3, R13, UR8 ;  /* 0x000000080d037c20 */ /* 0x002fe20008410000 */
[----:B------:R-:W-:-:S02]  /*7ed0*/  ISETP.GE.AND P0, PT, R2, R236, PT ;  /* 0x000000ec0200720c */ /* 0x000fc40003f06270 */
[C---:B------:R-:W-:Y:S02]  /*7ee0*/  ISETP.GE.AND P5, PT, R2.reuse, R235, PT ;  /* 0x000000eb0200720c */ /* 0x040fe40003fa6270 */
[C---:B------:R-:W-:Y:S02]  /*7ef0*/  ISETP.GE.AND P3, PT, R2.reuse, R234, PT ;  /* 0x000000ea0200720c */ /* 0x040fe40003f66270 */
[----:B------:R1:W2:Y:S01]  /*7f00*/  MUFU.TANH R192, R3 ;  /* 0x0000000300c07308 */ /* 0x0002a20000002400 */
[C---:B------:R-:W-:Y:S01]  /*7f10*/  ISETP.LT.OR P2, PT, R2.reuse, R232, P2 ;  /* 0x000000e80200720c */ /* 0x040fe20001741670 */
[----:B----4-:R-:W-:Y:S01]  /*7f20*/  FMUL.FTZ R32, R33, UR8 ;  /* 0x0000000821207c20 */ /* 0x010fe20008410000 */
[C---:B------:R-:W-:Y:S02]  /*7f30*/  ISETP.LT.OR P0, PT, R2.reuse, R231, P0 ;  /* 0x000000e70200720c */ /* 0x040fe40000701670 */
[C---:B------:R-:W-:Y:S02]  /*7f40*/  ISETP.LT.OR P5, PT, R2.reuse, R233, P5 ;  /* 0x000000e90200720c */ /* 0x040fe40002fa1670 */
[----:B------:R-:W-:Y:S01]  /*7f50*/  ISETP.LT.OR P3, PT, R2, R230, P3 ;  /* 0x000000e60200720c */ /* 0x000fe20001f61670 */
[----:B------:R-:W-:Y:S01]  /*7f60*/  VIADD R2, R0, 0x21 ;  /* 0x0000002100027836 */ /* 0x000fe20000000000 */
[----:B------:R-:W-:Y:S01]  /*7f70*/  FSEL R193, R193, -INF , !P1 ;  /* 0xff800000c1c17808 */ /* 0x000fe20004800000 */
[----:B------:R-:W-:Y:S01]  /*7f80*/  MUFU.TANH R32, R32 ;  /* 0x0000002000207308 */ /* 0x000fe20000002400 */
[----:B------:R-:W-:-:S02]  /*7f90*/  FSEL R188, R185, -INF , !P4 ;  /* 0xff800000b9bc7808 */ /* 0x000fc40006000000 */
[----:B---3--:R-:W-:Y:S01]  /*7fa0*/  FSEL R200, R4, -INF , !P2 ;  /* 0xff80000004c87808 */ /* 0x008fe20005000000 */
[----:B------:R-:W-:Y:S01]  /*7fb0*/  VIADD R4, R0, 0x30 ;  /* 0x0000003000047836 */ /* 0x000fe20000000000 */
[----:B------:R-:W-:Y:S01]  /*7fc0*/  ISETP.GE.AND P1, PT, R2, R237, PT ;  /* 0x000000ed0200720c */ /* 0x000fe20003f26270 */
[----:B-1----:R-:W-:Y:S01]  /*7fd0*/  FMUL.FTZ R3, R14, UR8 ;  /* 0x000000080e037c20 */ /* 0x002fe20008410000 */
[C---:B------:R-:W-:Y:S01]  /*7fe0*/  ISETP.GE.AND P4, PT, R2.reuse, R235, PT ;  /* 0x000000eb0200720c */ /* 0x040fe20003f86270 */
[C---:B------:R-:W-:Y:S01]  /*7ff0*/  HMMA.16816.F32 R12, R20.reuse, R6, R176 ;  /* 0x00000006140c723c */ /* 0x040fe200000018b0 */
[C---:B------:R-:W-:Y:S01]  /*8000*/  ISETP.GE.AND P2, PT, R2.reuse, R234, PT ;  /* 0x000000ea0200720c */ /* 0x040fe20003f46270 */
[----:B------:R1:W3:Y:S01]  /*8010*/  MUFU.TANH R51, R3 ;  /* 0x0000000300337308 */ /* 0x0002e20000002400 */
[C---:B------:R-:W-:Y:S02]  /*8020*/  ISETP.LT.OR P1, PT, R2.reuse, R232, P1 ;  /* 0x000000e80200720c */ /* 0x040fe40000f21670 */
[C---:B------:R-:W-:Y:S01]  /*8030*/  ISETP.LT.OR P4, PT, R2.reuse, R233, P4 ;  /* 0x000000e90200720c */ /* 0x040fe20002781670 */
[----:B------:R-:W-:Y:S01]  /*8040*/  HMMA.16816.F32 R20, R20, R10, R64 ;  /* 0x0000000a1414723c */ /* 0x000fe20000001840 */
[----:B------:R-:W-:Y:S01]  /*8050*/  ISETP.LT.OR P2, PT, R2, R230, P2 ;  /* 0x000000e60200720c */ /* 0x000fe20001741670 */
[----:B------:R-:W-:Y:S01]  /*8060*/  VIADD R6, R0, 0x28 ;  /* 0x0000002800067836 */ /* 0x000fe20000000000 */
[----:B--2---:R-:W-:Y:S01]  /*8070*/  FSEL R195, R192, -INF , !P1 ;  /* 0xff800000c0c37808 */ /* 0x004fe20004800000 */
[----:B------:R-:W-:Y:S01]  /*8080*/  VIADD R7, R0, 0x38 ;  /* 0x0000003800077836 */ /* 0x000fe20000000000 */
[----:B------:R-:W-:Y:S01]  /*8090*/  ISETP.GE.AND P1, PT, R5, R237, PT ;  /* 0x000000ed0500720c */ /* 0x000fe20003f26270 */
[----:B------:R-:W-:Y:S01]  /*80a0*/  MUFU.TANH R19, R19 ;  /* 0x0000001300137308 */ /* 0x000fe20000002400 */
[----:B------:R-:W-:-:S02]  /*80b0*/  FSEL R64, R187, -INF , !P6 ;  /* 0xff800000bb407808 */ /* 0x000fc40007000000 */
[C---:B------:R-:W-:Y:S02]  /*80c0*/  ISETP.GE.AND P6, PT, R2.reuse, R236, PT ;  /* 0x000000ec0200720c */ /* 0x040fe40003fc6270 */
[----:B------:R-:W-:Y:S02]  /*80d0*/  ISETP.LT.OR P1, PT, R5, R232, P1 ;  /* 0x000000e80500720c */ /* 0x000fe40000f21670 */
[----:B------:R-:W-:Y:S01]  /*80e0*/  ISETP.LT.OR P6, PT, R2, R231, P6 ;  /* 0x000000e70200720c */ /* 0x000fe200037c1670 */
[----:B-1----:R-:W-:Y:S01]  /*80f0*/  VIADD R3, R0, 0x31 ;  /* 0x0000003100037836 */ /* 0x002fe20000000000 */
[----:B------:R-:W-:Y:S01]  /*8100*/  FMNMX.FTZ R2, R105, R53, !PT ;  /* 0x0000003569027209 */ /* 0x000fe20007810000 */
[----:B------:R-:W-:Y:S01]  /*8110*/  MUFU.TANH R18, R18 ;  /* 0x0000001200127308 */ /* 0x000fe20000002400 */
[----:B---3--:R-:W-:Y:S01]  /*8120*/  FSEL R210, R51, -INF , !P0 ;  /* 0xff80000033d27808 */ /* 0x008fe20004000000 */
[----:B------:R-:W-:Y:S01]  /*8130*/  FMUL.FTZ R12, R12, UR8 ;  /* 0x000000080c0c7c20 */ /* 0x000fe20008410000 */
[----:B------:R-:W-:Y:S01]  /*8140*/  FMNMX.FTZ R2, R57, R2, !PT ;  /* 0x0000000239027209 */ /* 0x000fe20007810000 */
[----:B------:R-:W-:Y:S01]  /*8150*/  FMUL.FTZ R13, R13, UR8 ;  /* 0x000000080d0d7c20 */ /* 0x000fe20008410000 */
[----:B------:R-:W-:Y:S01]  /*8160*/  ISETP.GE.AND P0, PT, R6, R237, PT ;  /* 0x000000ed0600720c */ /* 0x000fe20003f06270 */
[----:B------:R-:W-:Y:S01]  /*8170*/  FMUL.FTZ R14, R14, UR8 ;  /* 0x000000080e0e7c20 */ /* 0x000fe20008410000 */
[----:B------:R-:W-:Y:S01]  /*8180*/  FMNMX.FTZ R2, R55, R2, !PT ;  /* 0x0000000237027209 */ /* 0x000fe20007810000 */
[----:B------:R-:W1:Y:S01]  /*8190*/  MUFU.TANH R12, R12 ;  /* 0x0000000c000c7308 */ /* 0x000e620000002400 */
[----:B------:R-:W-:Y:S01]  /*81a0*/  FMUL.FTZ R9, R20, UR8 ;  /* 0x0000000814097c20 */ /* 0x000fe20008410000 */
[----:B------:R-:W-:Y:S01]  /*81b0*/  ISETP.LT.OR P0, PT, R6, R232, P0 ;  /* 0x000000e80600720c */ /* 0x000fe20000701670 */
[----:B------:R-:W-:Y:S01]  /*81c0*/  FMUL.FTZ R21, R21, UR8 ;  /* 0x0000000815157c20 */ /* 0x000fe20008410000 */
[----:B------:R-:W-:Y:S01]  /*81d0*/  FMNMX.FTZ R2, R54, R2, !PT ;  /* 0x0000000236027209 */ /* 0x000fe20007810000 */
[----:B------:R-:W-:-:S03]  /*81e0*/  FMUL.FTZ R33, R15, UR8 ;  /* 0x000000080f217c20 */ /* 0x000fc60008410000 */
[----:B------:R-:W-:Y:S01]  /*81f0*/  FMNMX.FTZ R2, R52, R2, !PT ;  /* 0x0000000234027209 */ /* 0x000fe20007810000 */
[----:B------:R-:W2:Y:S03]  /*8200*/  MUFU.TANH R13, R13 ;  /* 0x0000000d000d7308 */ /* 0x000ea60000002400 */
[----:B------:R-:W-:-:S04]  /*8210*/  FMNMX.FTZ R2, R48, R2, !PT ;  /* 0x0000000230027209 */ /* 0x000fc80007810000 */
[----:B------:R-:W-:Y:S01]  /*8220*/  FMNMX.FTZ R2, R17, R2, !PT ;  /* 0x0000000211027209 */ /* 0x000fe20007810000 */
[----:B------:R-:W3:Y:S01]  /*8230*/  MUFU.TANH R9, R9 ;  /* 0x0000000900097308 */ /* 0x000ee20000002400 */
[----:B-1----:R-:W-:Y:S02]  /*8240*/  FSEL R202, R12, -INF , !P0 ;  /* 0xff8000000cca7808 */ /* 0x002fe40004000000 */
[----:B------:R-:W-:Y:S02]  /*8250*/  ISETP.GE.AND P0, PT, R4, R237, PT ;  /* 0x000000ed0400720c */ /* 0x000fe40003f06270 */
[----:B------:R-:W-:Y:S02]  /*8260*/  FMNMX.FTZ R2, R16, R2, !PT ;  /* 0x0000000210027209 */ /* 0x000fe40007810000 */
[----:B------:R-:W-:Y:S01]  /*8270*/  ISETP.LT.OR P0, PT, R4, R232, P0 ;  /* 0x000000e80400720c */ /* 0x000fe20000701670 */
[----:B------:R-:W1:Y:S01]  /*8280*/  MUFU.TANH R21, R21 ;  /* 0x0000001500157308 */ /* 0x000e620000002400 */
[----:B------:R-:W-:-:S02]  /*8290*/  FMNMX.FTZ R2, R200, R2, !PT ;  /* 0x00000002c8027209 */ /* 0x000fc40007810000 */
[----:B------:R-:W-:Y:S02]  /*82a0*/  FSEL R204, R44, -INF , !P0 ;  /* 0xff8000002ccc7808 */ /* 0x000fe40004000000 */
[----:B------:R-:W-:Y:S01]  /*82b0*/  FMNMX.FTZ R8, R195, R2, !PT ;  /* 0x00000002c3087209 */ /* 0x000fe20007810000 */
[----:B------:R-:W-:Y:S01]  /*82c0*/  VIADD R2, R0, 0x39 ;  /* 0x0000003900027836 */ /* 0x000fe20000000000 */
[-C--:B------:R-:W-:Y:S01]  /*82d0*/  ISETP.GE.AND P0, PT, R7, R237.reuse, PT ;  /* 0x000000ed0700720c */ /* 0x080fe20003f06270 */
[----:B------:R4:W1:Y:S01]  /*82e0*/  MUFU.TANH R15, R14 ;  /* 0x0000000e000f7308 */ /* 0x0008620000002400 */
[----:B--2---:R-:W-:Y:S01]  /*82f0*/  FSEL R201, R13, -INF , !P1 ;  /* 0xff8000000dc97808 */ /* 0x004fe20004800000 */
[----:B------:R-:W-:Y:S01]  /*8300*/  FMUL.FTZ R13, R40, UR8 ;  /* 0x00000008280d7c20 */ /* 0x000fe20008410000 */
[----:B------:R-:W-:Y:S02]  /*8310*/  ISETP.GE.AND P1, PT, R3, R237, PT ;  /* 0x000000ed0300720c */ /* 0x000fe40003f26270 */
[----:B------:R-:W-:-:S02]  /*8320*/  FMNMX.FTZ R0, R202, R8, !PT ;  /* 0x00000008ca007209 */ /* 0x000fc40007810000 */
[-C--:B------:R-:W-:Y:S01]  /*8330*/  ISETP.LT.OR P0, PT, R7, R232.reuse, P0 ;  /* 0x000000e80700720c */ /* 0x080fe20000701670 */
[----:B------:R4:W2:Y:S01]  /*8340*/  MUFU.TANH R14, R33 ;  /* 0x00000021000e7308 */ /* 0x0008a20000002400 */
[----:B------:R-:W-:Y:S02]  /*8350*/  ISETP.LT.OR P1, PT, R3, R232, P1 ;  /* 0x000000e80300720c */ /* 0x000fe40000f21670 */
[----:B------:R-:W-:Y:S02]  /*8360*/  FMNMX.FTZ R0, R201, R0, !PT ;  /* 0x00000000c9007209 */ /* 0x000fe40007810000 */
[----:B---3--:R-:W-:Y:S02]  /*8370*/  FSEL R208, R9, -INF , !P0 ;  /* 0xff80000009d07808 */ /* 0x008fe40004000000 */
[----:B------:R-:W-:Y:S02]  /*8380*/  PLOP3.LUT P0, PT, PT, PT, UP0, 0x80, 0x0 ;  /* 0x000000000000781c */ /* 0x000fe40003f0f008 */
[----:B------:R-:W-:-:S02]  /*8390*/  FSEL R207, R45, -INF , !P1 ;  /* 0xff8000002dcf7808 */ /* 0x000fc40004800000 */
[----:B------:R-:W-:Y:S02]  /*83a0*/  ISETP.GE.AND P1, PT, R2, R237, PT ;  /* 0x000000ed0200720c */ /* 0x000fe40003f26270 */
[----:B------:R-:W-:Y:S02]  /*83b0*/  FMNMX.FTZ R0, R204, R0, !PT ;  /* 0x00000000cc007209 */ /* 0x000fe40007810000 */
[----:B------:R-:W-:Y:S02]  /*83c0*/  ISETP.LT.OR P1, PT, R2, R232, P1 ;  /* 0x000000e80200720c */ /* 0x000fe40000f21670 */
[----:B------:R-:W-:Y:S02]  /*83d0*/  FMNMX.FTZ R0, R207, R0, !PT ;  /* 0x00000000cf007209 */ /* 0x000fe40007810000 */
[----:B-1----:R-:W-:Y:S02]  /*83e0*/  FSEL R209, R21, -INF , !P1 ;  /* 0xff80000015d17808 */ /* 0x002fe40004800000 */
[----:B------:R-:W-:-:S04]  /*83f0*/  FMNMX.FTZ R0, R208, R0, !PT ;  /* 0x00000000d0007209 */ /* 0x000fc80007810000 */
[----:B------:R-:W-:Y:S01]  /*8400*/  FMNMX.FTZ R12, R209, R0, !PT ;  /* 0x00000000d10c7209 */ /* 0x000fe20007810000 */
[----:B--2-4-:R-:W-:Y:S06]  /*8410*/  @!P0 BRA `(.L_x_837) ;  /* 0x0000000000708947 */ /* 0x014fec0003800000 */
        /* <DEDUP_REMOVED lines=28> */
.L_x_837:
[----:B------:R-:W2:Y:S04]  /*85e0*/  LDL.LU R28, [R1+0x4] ;  /* 0x00000400011c7983 */ /* 0x000ea80000300800 */
[----:B------:R-:W3:Y:S01]  /*85f0*/  LDL.LU R29, [R1+0x8] ;  /* 0x00000800011d7983 */ /* 0x000ee20000300800 */
[----:B------:R-:W-:Y:S01]  /*8600*/  FMUL.FTZ R0, R41, UR8 ;  /* 0x0000000829007c20 */ /* 0x000fe20008410000 */
[----:B------:R-:W-:Y:S01]  /*8610*/  FSEL R206, R50, -INF , !P6 ;  /* 0xff80000032ce7808 */ /* 0x000fe20007000000 */
[----:B-1----:R-:W1:Y:S01]  /*8620*/  MUFU.TANH R9, R13 ;  /* 0x0000000d00097308 */ /* 0x002e620000002400 */
[----:B------:R-:W4:Y:S01]  /*8630*/  SHFL.BFLY PT, R8, R12, 0x2, 0x1f ;  /* 0x0c401f000c087f89 */ /* 0x000f2200000e0000 */
[----:B------:R-:W-:Y:S01]  /*8640*/  FSEL R197, R18, -INF , !P2 ;  /* 0xff80000012c57808 */ /* 0x000fe20005000000 */
[----:B------:R-:W-:Y:S01]  /*8650*/  FMUL.FTZ R26, R26, UR8 ;  /* 0x000000081a1a7c20 */ /* 0x000fe20008410000 */
[----:B------:R-:W-:Y:S01]  /*8660*/  ISETP.GE.AND P6, PT, R5, R236, PT ;  /* 0x000000ec0500720c */ /* 0x000fe20003fc6270 */
[----:B------:R-:W-:Y:S01]  /*8670*/  FMUL.FTZ R27, R27, UR8 ;  /* 0x000000081b1b7c20 */ /* 0x000fe20008410000 */
[----:B------:R-:W-:-:S02]  /*8680*/  ISETP.GE.AND P2, PT, R5, R234, PT ;  /* 0x000000ea0500720c */ /* 0x000fc40003f46270 */
[----:B------:R5:W4:Y:S01]  /*8690*/  MUFU.TANH R11, R0 ;  /* 0x00000000000b7308 */ /* 0x000b220000002400 */
[----:B------:R-:W-:Y:S02]  /*86a0*/  FSEL R192, R49, -INF , !P5 ;  /* 0xff80000031c07808 */ /* 0x000fe40006800000 */
[----:B------:R-:W-:Y:S02]  /*86b0*/  FSEL R196, R19, -INF , !P3 ;  /* 0xff80000013c47808 */ /* 0x000fe40005800000 */
[C---:B------:R-:W-:Y:S02]  /*86c0*/  ISETP.GE.AND P1, PT, R6.reuse, R236, PT ;  /* 0x000000ec0600720c */ /* 0x040fe40003f26270 */
[C---:B------:R-:W-:Y:S01]  /*86d0*/  ISETP.GE.AND P5, PT, R6.reuse, R235, PT ;  /* 0x000000eb0600720c */ /* 0x040fe20003fa6270 */
[----:B------:R-:W-:Y:S01]  /*86e0*/  MUFU.TANH R26, R26 ;  /* 0x0000001a001a7308 */ /* 0x000fe20000002400 */
[----:B------:R-:W-:Y:S02]  /*86f0*/  ISETP.GE.AND P3, PT, R6, R234, PT ;  /* 0x000000ea0600720c */ /* 0x000fe40003f66270 */
[----:B------:R-:W-:-:S02]  /*8700*/  ISETP.LT.OR P6, PT, R5, R231, P6 ;  /* 0x000000e70500720c */ /* 0x000fc400037c1670 */
[CC--:B------:R-:W-:Y:S02]  /*8710*/  ISETP.LT.OR P2, PT, R5.reuse, R230.reuse, P2 ;  /* 0x000000e60500720c */ /* 0x0c0fe40001741670 */
[----:B------:R-:W-:Y:S01]  /*8720*/  ISETP.LT.OR P1, PT, R6, R231, P1 ;  /* 0x000000e70600720c */ /* 0x000fe20000f21670 */
[----:B------:R-:W-:Y:S01]  /*8730*/  MUFU.TANH R27, R27 ;  /* 0x0000001b001b7308 */ /* 0x000fe20000002400 */
[----:B-----5:R-:W-:Y:S01]  /*8740*/  FMUL.FTZ R0, R46, UR8 ;  /* 0x000000082e007c20 */ /* 0x020fe20008410000 */
[----:B------:R-:W-:Y:S02]  /*8750*/  FSEL R46, R32, -INF , !P4 ;  /* 0xff800000202e7808 */ /* 0x000fe40006000000 */
[C---:B------:R-:W-:Y:S02]  /*8760*/  ISETP.GE.AND P4, PT, R5.reuse, R235, PT ;  /* 0x000000eb0500720c */ /* 0x040fe40003f86270 */
[-C--:B------:R-:W-:Y:S02]  /*8770*/  ISETP.LT.OR P5, PT, R6, R233.reuse, P5 ;  /* 0x000000e90600720c */ /* 0x080fe40002fa1670 */
[----:B------:R-:W-:Y:S01]  /*8780*/  ISETP.LT.OR P4, PT, R5, R233, P4 ;  /* 0x000000e90500720c */ /* 0x000fe20002781670 */
[----:B------:R-:W-:Y:S01]  /*8790*/  FMUL.FTZ R5, R36, UR8 ;  /* 0x0000000824057c20 */ /* 0x000fe20008410000 */
[----:B------:R-:W-:Y:S01]  /*87a0*/  ISETP.LT.OR P3, PT, R6, R230, P3 ;  /* 0x000000e60600720c */ /* 0x000fe20001f61670 */
[----:B------:R5:W5:Y:S01]  /*87b0*/  MUFU.TANH R10, R0 ;  /* 0x00000000000a7308 */ /* 0x000b620000002400 */
[----:B------:R-:W-:-:S02]  /*87c0*/  FSEL R203, R15, -INF , !P1 ;  /* 0xff8000000fcb7808 */ /* 0x000fc40004800000 */
[----:B-1----:R-:W-:Y:S01]  /*87d0*/  FSEL R213, R9, -INF , !P5 ;  /* 0xff80000009d57808 */ /* 0x002fe20006800000 */
[----:B------:R-:W-:Y:S01]  /*87e0*/  FMUL.FTZ R9, R23, UR8 ;  /* 0x0000000817097c20 */ /* 0x000fe20008410000 */
[CC--:B------:R-:W-:Y:S02]  /*87f0*/  ISETP.GE.AND P1, PT, R4.reuse, R236.reuse, PT ;  /* 0x000000ec0400720c */ /* 0x0c0fe40003f26270 */
[C---:B------:R-:W-:Y:S01]  /*8800*/  ISETP.GE.AND P5, PT, R4.reuse, R235, PT ;  /* 0x000000eb0400720c */ /* 0x040fe20003fa6270 */
[----:B------:R1:W1:Y:S01]  /*8810*/  MUFU.TANH R6, R5 ;  /* 0x0000000500067308 */ /* 0x0002620000002400 */
[C---:B------:R-:W-:Y:S02]  /*8820*/  ISETP.LT.OR P1, PT, R4.reuse, R231, P1 ;  /* 0x000000e70400720c */ /* 0x040fe40000f21670 */
[----:B------:R-:W-:Y:S02]  /*8830*/  ISETP.LT.OR P5, PT, R4, R233, P5 ;  /* 0x000000e90400720c */ /* 0x000fe40002fa1670 */
[----:B----4-:R-:W-:Y:S01]  /*8840*/  FSEL R211, R11, -INF , !P4 ;  /* 0xff8000000bd37808 */ /* 0x010fe20006000000 */
[----:B------:R-:W-:Y:S01]  /*8850*/  FMUL.FTZ R11, R39, UR8 ;  /* 0x00000008270b7c20 */ /* 0x000fe20008410000 */
[----:B------:R-:W-:Y:S01]  /*8860*/  ISETP.GE.AND P4, PT, R3, R236, PT ;  /* 0x000000ec0300720c */ /* 0x000fe20003f86270 */
[----:B------:R-:W-:Y:S01]  /*8870*/  MUFU.TANH R9, R9 ;  /* 0x0000000900097308 */ /* 0x000fe20000002400 */
[----:B-----5:R-:W-:Y:S01]  /*8880*/  FMNMX.FTZ R0, R12, R8, !PT ;  /* 0x000000080c007209 */ /* 0x020fe20007810000 */
[----:B------:R-:W-:Y:S01]  /*8890*/  FMUL.FTZ R8, R38, UR8 ;  /* 0x0000000826087c20 */ /* 0x000fe20008410000 */
[----:B------:R-:W-:Y:S01]  /*88a0*/  FSEL R241, R10, -INF , !P1 ;  /* 0xff8000000af17808 */ /* 0x000fe20004800000 */
[----:B------:R-:W-:Y:S01]  /*88b0*/  FMUL.FTZ R10, R25, UR8 ;  /* 0x00000008190a7c20 */ /* 0x000fe20008410000 */
[----:B------:R-:W-:-:S02]  /*88c0*/  ISETP.GE.AND P1, PT, R3, R235, PT ;  /* 0x000000eb0300720c */ /* 0x000fc40003f26270 */
[----:B------:R-:W-:Y:S01]  /*88d0*/  FSEL R205, R14, -INF , !P6 ;  /* 0xff8000000ecd7808 */ /* 0x000fe20007000000 */
[----:B------:R-:W4:Y:S01]  /*88e0*/  MUFU.TANH R11, R11 ;  /* 0x0000000b000b7308 */ /* 0x000f220000002400 */
[----:B-1----:R-:W-:Y:S01]  /*88f0*/  FMUL.FTZ R5, R42, UR8 ;  /* 0x000000082a057c20 */ /* 0x002fe20008410000 */
[----:B------:R-:W-:Y:S01]  /*8900*/  FSEL R243, R6, -INF , !P5 ;  /* 0xff80000006f37808 */ /* 0x000fe20006800000 */
[----:B------:R-:W-:Y:S01]  /*8910*/  FMUL.FTZ R6, R43, UR8 ;  /* 0x000000082b067c20 */ /* 0x000fe20008410000 */
[C---:B------:R-:W-:Y:S02]  /*8920*/  ISETP.GE.AND P5, PT, R3.reuse, R234, PT ;  /* 0x000000ea0300720c */ /* 0x040fe40003fa6270 */
[C---:B------:R-:W-:Y:S02]  /*8930*/  ISETP.LT.OR P4, PT, R3.reuse, R231, P4 ;  /* 0x000000e70300720c */ /* 0x040fe40002781670 */
[----:B------:R1:W5:Y:S01]  /*8940*/  MUFU.TANH R15, R5 ;  /* 0x00000005000f7308 */ /* 0x0003620000002400 */
[----:B------:R-:W-:-:S02]  /*8950*/  ISETP.LT.OR P1, PT, R3, R233, P1 ;  /* 0x000000e90300720c */ /* 0x000fc40000f21670 */
[----:B------:R-:W-:Y:S01]  /*8960*/  ISETP.LT.OR P5, PT, R3, R230, P5 ;  /* 0x000000e60300720c */ /* 0x000fe20002fa1670 */
[----:B------:R-:W-:Y:S01]  /*8970*/  FMUL.FTZ R3, R22, UR8 ;  /* 0x0000000816037c20 */ /* 0x000fe20008410000 */
[C---:B------:R-:W-:Y:S01]  /*8980*/  ISETP.GE.AND P6, PT, R4.reuse, R234, PT ;  /* 0x000000ea0400720c */ /* 0x040fe20003fc6270 */
[----:B------:R-:W-:Y:S01]  /*8990*/  LDSM.16.MT88.4 R20, [R226+0x9000] ;  /* 0x00900000e214783b */ /* 0x000fe20000004200 */
[----:B------:R-:W-:Y:S01]  /*89a0*/  MOV R31, R252 ;  /* 0x000000fc001f7202 */ /* 0x000fe20000000f00 */
[----:B------:R5:W-:Y:S01]  /*89b0*/  MUFU.TANH R12, R3 ;  /* 0x00000003000c7308 */ /* 0x000be20000002400 */
[----:B------:R-:W-:Y:S01]  /*89c0*/  ISETP.LT.OR P6, PT, R4, R230, P6 ;  /* 0x000000e60400720c */ /* 0x000fe200037c1670 */
[----:B------:R-:W-:Y:S01]  /*89d0*/  FMUL.FTZ R4, R47, UR8 ;  /* 0x000000082f047c20 */ /* 0x000fe20008410000 */
[----:B----4-:R-:W-:Y:S02]  /*89e0*/  FSEL R216, R11, -INF , !P5 ;  /* 0xff8000000bd87808 */ /* 0x010fe40006800000 */
[----:B------:R-:W-:-:S02]  /*89f0*/  MOV R30, R239 ;  /* 0x000000ef001e7202 */ /* 0x000fc40000000f00 */
[----:B------:R-:W-:Y:S01]  /*8a00*/  MOV R66, R31 ;  /* 0x0000001f00427202 */ /* 0x000fe20000000f00 */
[----:B------:R4:W4:Y:S01]  /*8a10*/  MUFU.TANH R14, R4 ;  /* 0x00000004000e7308 */ /* 0x0009220000002400 */
[----:B-1----:R-:W1:Y:S01]  /*8a20*/  SHFL.BFLY PT, R5, R0, 0x1, 0x1f ;  /* 0x0c201f0000057f89 */ /* 0x002e6200000e0000 */
[----:B-----5:R-:W-:Y:S02]  /*8a30*/  FSEL R47, R15, -INF , !P3 ;  /* 0xff8000000f2f7808 */ /* 0x020fe40005800000 */
[----:B------:R-:W-:Y:S02]  /*8a40*/  ISETP.GE.AND P3, PT, R2, R234, PT ;  /* 0x000000ea0200720c */ /* 0x000fe40003f66270 */
[----:B------:R-:W-:Y:S02]  /*8a50*/  MOV R67, R30 ;  /* 0x0000001e00437202 */ /* 0x000fe40000000f00 */
[----:B------:R-:W-:Y:S01]  /*8a60*/  MUFU.TANH R10, R10 ;  /* 0x0000000a000a7308 */ /* 0x000fe20000002400 */
[----:B------:R-:W-:-:S02]  /*8a70*/  FMNMX.FTZ R3, R104, R100, !PT ;  /* 0x0000006468037209 */ /* 0x000fc40007810000 */
[----:B------:R-:W-:Y:S02]  /*8a80*/  ISETP.LT.OR P3, PT, R2, R230, P3 ;  /* 0x000000e60200720c */ /* 0x000fe40001f61670 */
[----:B------:R-:W-:Y:S02]  /*8a90*/  FMNMX.FTZ R3, R101, R3, !PT ;  /* 0x0000000365037209 */ /* 0x000fe40007810000 */
[----:B------:R-:W-:Y:S01]  /*8aa0*/  FSEL R221, R27, -INF , !P3 ;  /* 0xff8000001bdd7808 */ /* 0x000fe20005800000 */
[----:B----4-:R-:W-:Y:S01]  /*8ab0*/  FMUL.FTZ R4, R37, UR8 ;  /* 0x0000000825047c20 */ /* 0x010fe20008410000 */
[----:B------:R-:W-:Y:S02]  /*8ac0*/  FMNMX.FTZ R3, R175, R3, !PT ;  /* 0x00000003af037209 */ /* 0x000fe40007810000 */
[----:B------:R-:W-:Y:S01]  /*8ad0*/  FSEL R244, R14, -INF , !P4 ;  /* 0xff8000000ef47808 */ /* 0x000fe20006000000 */
[----:B------:R4:W5:Y:S01]  /*8ae0*/  MUFU.TANH R13, R4 ;  /* 0x00000004000d7308 */ /* 0x0009620000002400 */
[----:B------:R-:W-:-:S02]  /*8af0*/  FMNMX.FTZ R3, R60, R3, !PT ;  /* 0x000000033c037209 */ /* 0x000fc40007810000 */
[----:B------:R-:W-:Y:S02]  /*8b00*/  ISETP.GE.AND P4, PT, R7, R236, PT ;  /* 0x000000ec0700720c */ /* 0x000fe40003f86270 */
[----:B-1----:R-:W-:Y:S02]  /*8b10*/  FMNMX.FTZ R250, R0, R5, !PT ;  /* 0x0000000500fa7209 */ /* 0x002fe40007810000 */
[----:B------:R-:W-:Y:S02]  /*8b20*/  FMNMX.FTZ R0, R103, R106, !PT ;  /* 0x0000006a67007209 */ /* 0x000fe40007810000 */
[----:B------:R-:W-:Y:S02]  /*8b30*/  FMNMX.FTZ R3, R199, R3, !PT ;  /* 0x00000003c7037209 */ /* 0x000fe40007810000 */
[----:B------:R-:W-:Y:S02]  /*8b40*/  FMNMX.FTZ R0, R107, R0, !PT ;  /* 0x000000006b007209 */ /* 0x000fe40007810000 */
[----:B------:R-:W-:-:S02]  /*8b50*/  FMNMX.FTZ R3, R198, R3, !PT ;  /* 0x00000003c6037209 */ /* 0x000fc40007810000 */
[----:B------:R-:W-:Y:S01]  /*8b60*/  FMNMX.FTZ R0, R59, R0, !PT ;  /* 0x000000003b007209 */ /* 0x000fe20007810000 */
[----:B----4-:R-:W-:Y:S01]  /*8b70*/  FMUL.FTZ R4, R24, UR8 ;  /* 0x0000000818047c20 */ /* 0x010fe20008410000 */
[----:B-----5:R-:W-:Y:S02]  /*8b80*/  FSEL R240, R13, -INF , !P1 ;  /* 0xff8000000df07808 */ /* 0x020fe40004800000 */
[----:B------:R-:W-:Y:S01]  /*8b90*/  FMNMX.FTZ R0, R56, R0, !PT ;  /* 0x0000000038007209 */ /* 0x000fe20007810000 */
[----:B------:R1:W4:Y:S01]  /*8ba0*/  MUFU.TANH R5, R4 ;  /* 0x0000000400057308 */ /* 0x0003220000002400 */
[C---:B------:R-:W-:Y:S02]  /*8bb0*/  ISETP.GE.AND P1, PT, R7.reuse, R235, PT ;  /* 0x000000eb0700720c */ /* 0x040fe40003f26270 */
[----:B------:R-:W-:Y:S02]  /*8bc0*/  FMNMX.FTZ R0, R62, R0, !PT ;  /* 0x000000003e007209 */ /* 0x000fe40007810000 */
[----:B------:R-:W-:-:S02]  /*8bd0*/  ISETP.LT.OR P1, PT, R7, R233, P1 ;  /* 0x000000e90700720c */ /* 0x000fc40000f21670 */
[----:B------:R-:W-:Y:S01]  /*8be0*/  ISETP.LT.OR P4, PT, R7, R231, P4 ;  /* 0x000000e70700720c */ /* 0x000fe20002781670 */
[----:B------:R-:W5:Y:S03]  /*8bf0*/  MUFU.TANH R13, R6 ;  /* 0x00000006000d7308 */ /* 0x000f660000002400 */
[----:B------:R-:W-:Y:S02]  /*8c00*/  FSEL R252, R12, -INF , !P4 ;  /* 0xff8000000cfc7808 */ /* 0x000fe40006000000 */
[----:B------:R-:W-:-:S03]  /*8c10*/  ISETP.GE.AND P4, PT, R2, R236, PT ;  /* 0x000000ec0200720c */ /* 0x000fc60003f86270 */
[----:B------:R5:W5:Y:S01]  /*8c20*/  MUFU.TANH R6, R8 ;  /* 0x0000000800067308 */ /* 0x000b620000002400 */
[----:B-1----:R-:W-:Y:S02]  /*8c30*/  FMNMX.FTZ R4, R194, R3, !PT ;  /* 0x00000003c2047209 */ /* 0x002fe40007810000 */
[----:B------:R-:W-:Y:S02]  /*8c40*/  FMNMX.FTZ R3, R61, R0, !PT ;  /* 0x000000003d037209 */ /* 0x000fe40007810000 */
[----:B------:R-:W-:Y:S02]  /*8c50*/  FMNMX.FTZ R4, R193, R4, !PT ;  /* 0x00000004c1047209 */ /* 0x000fe40007810000 */
[----:B------:R-:W-:Y:S02]  /*8c60*/  FMNMX.FTZ R0, R102, R173, !PT ;  /* 0x000000ad66007209 */ /* 0x000fe40007810000 */
[----:B------:R-:W-:Y:S02]  /*8c70*/  FMNMX.FTZ R3, R63, R3, !PT ;  /* 0x000000033f037209 */ /* 0x000fe40007810000 */
[----:B------:R-:W-:-:S02]  /*8c80*/  FMNMX.FTZ R4, R210, R4, !PT ;  /* 0x00000004d2047209 */ /* 0x000fc40007810000 */
[----:B------:R-:W-:Y:S02]  /*8c90*/  FMNMX.FTZ R0, R174, R0, !PT ;  /* 0x00000000ae007209 */ /* 0x000fe40007810000 */
[----:B----4-:R-:W-:Y:S02]  /*8ca0*/  FSEL R223, R5, -INF , !P1 ;  /* 0xff80000005df7808 */ /* 0x010fe40004800000 */
        /* <DEDUP_REMOVED lines=14> */
[----:B------:R-:W-:Y:S02]  /*8d90*/  FMNMX.FTZ R4, R213, R4, !PT ;  /* 0x00000004d5047209 */ /* 0x000fe40007810000 */
[----:B------:R-:W-:-:S02]  /*8da0*/  FSEL R247, R9, -INF , !P4 ;  /* 0xff80000009f77808 */ /* 0x000fc40006000000 */
[----:B------:R-:W-:Y:S02]  /*8db0*/  FMNMX.FTZ R3, R252, R3, !PT ;  /* 0x00000003fc037209 */ /* 0x000fe40007810000 */
[----:B------:R-:W-:Y:S02]  /*8dc0*/  FMNMX.FTZ R0, R188, R0, !PT ;  /* 0x00000000bc007209 */ /* 0x000fe40007810000 */
[----:B------:R-:W-:Y:S02]  /*8dd0*/  FMNMX.FTZ R4, R211, R4, !PT ;  /* 0x00000004d3047209 */ /* 0x000fe40007810000 */
[----:B------:R-:W-:Y:S02]  /*8de0*/  FMNMX.FTZ R3, R247, R3, !PT ;  /* 0x00000003f7037209 */ /* 0x000fe40007810000 */
[----:B------:R-:W-:Y:S02]  /*8df0*/  FMNMX.FTZ R0, R196, R0, !PT ;  /* 0x00000000c4007209 */ /* 0x000fe40007810000 */
[----:B------:R-:W-:Y:S01]  /*8e00*/  ISETP.GE.AND P1, PT, R2, R235, PT ;  /* 0x000000eb0200720c */ /* 0x000fe20003f26270 */
[----:B-----5:R-:W-:Y:S01]  /*8e10*/  SHFL.BFLY PT, R8, R3, 0x2, 0x1f ;  /* 0x0c401f0003087f89 */ /* 0x020fe200000e0000 */
[----:B------:R-:W-:-:S02]  /*8e20*/  FMNMX.FTZ R4, R243, R4, !PT ;  /* 0x00000004f3047209 */ /* 0x000fc40007810000 */
[----:B------:R-:W-:Y:S01]  /*8e30*/  FMNMX.FTZ R5, R197, R0, !PT ;  /* 0x00000000c5057209 */ /* 0x000fe20007810000 */
[----:B------:R-:W-:Y:S01]  /*8e40*/  FMUL.FTZ R0, R250, UR26 ;  /* 0x0000001afa007c20 */ /* 0x000fe20008410000 */
[----:B------:R-:W-:Y:S02]  /*8e50*/  ISETP.LT.OR P1, PT, R2, R233, P1 ;  /* 0x000000e90200720c */ /* 0x000fe40000f21670 */
[----:B------:R-:W-:Y:S02]  /*8e60*/  FMNMX.FTZ R4, R240, R4, !PT ;  /* 0x00000004f0047209 */ /* 0x000fe40007810000 */
[----:B------:R-:W-:Y:S02]  /*8e70*/  FSEL R13, R13, -INF , !P2 ;  /* 0xff8000000d0d7808 */ /* 0x000fe40005000000 */
[----:B------:R-:W-:Y:S02]  /*8e80*/  FMNMX.FTZ R5, R47, R5, !PT ;  /* 0x000000052f057209 */ /* 0x000fe40007810000 */
[----:B------:R-:W-:-:S02]  /*8e90*/  FSEL R217, R10, -INF , !P1 ;  /* 0xff8000000ad97808 */ /* 0x000fc40004800000 */
[----:B------:R-:W-:Y:S02]  /*8ea0*/  FMNMX.FTZ R4, R223, R4, !PT ;  /* 0x00000004df047209 */ /* 0x000fe40007810000 */
[----:B------:R-:W-:Y:S02]  /*8eb0*/  ISETP.GE.AND P1, PT, R7, R234, PT ;  /* 0x000000ea0700720c */ /* 0x000fe40003f26270 */
[----:B------:R-:W-:Y:S02]  /*8ec0*/  FSEL R215, R6, -INF , !P6 ;  /* 0xff80000006d77808 */ /* 0x000fe40007000000 */
[----:B------:R-:W-:Y:S02]  /*8ed0*/  FMNMX.FTZ R5, R13, R5, !PT ;  /* 0x000000050d057209 */ /* 0x000fe40007810000 */
[----:B------:R-:W-:Y:S02]  /*8ee0*/  FSETP.NEU.FTZ.AND P2, PT, R250, -INF , PT ;  /* 0xff800000fa00780b */ /* 0x000fe40003f5d000 */
[----:B------:R-:W-:-:S02]  /*8ef0*/  FMNMX.FTZ R4, R217, R4, !PT ;  /* 0x00000004d9047209 */ /* 0x000fc40007810000 */
[----:B------:R-:W-:Y:S02]  /*8f00*/  ISETP.LT.OR P1, PT, R7, R230, P1 ;  /* 0x000000e60700720c */ /* 0x000fe40000f21670 */
[----:B------:R-:W-:Y:S01]  /*8f10*/  FMNMX.FTZ R5, R215, R5, !PT ;  /* 0x00000005d7057209 */ /* 0x000fe20007810000 */
[----:B------:R-:W1:Y:S01]  /*8f20*/  SHFL.BFLY PT, R9, R4, 0x2, 0x1f ;  /* 0x0c401f0004097f89 */ /* 0x000e6200000e0000 */
[----:B------:R-:W-:Y:S02]  /*8f30*/  FSEL R0, R0, RZ, P2 ;  /* 0x000000ff00007208 */ /* 0x000fe40001000000 */
[----:B------:R-:W-:Y:S02]  /*8f40*/  FSEL R219, R26, -INF , !P1 ;  /* 0xff8000001adb7808 */ /* 0x000fe40004800000 */
[----:B------:R-:W-:Y:S01]  /*8f50*/  FMNMX.FTZ R5, R216, R5, !PT ;  /* 0x00000005d8057209 */ /* 0x000fe20007810000 */
[--C-:B------:R-:W-:Y:S01]  /*8f60*/  FFMA.FTZ R2, R53, UR26, -R0.reuse ;  /* 0x0000001a35027c23 */ /* 0x100fe20008010800 */
[----:B------:R-:W-:Y:S02]  /*8f70*/  LDSM.16.MT88.4 R24, [R224+0xa000] ;  /* 0x00a00000e018783b */ /* 0x000fe40000004200 */
[----:B------:R-:W-:Y:S01]  /*8f80*/  FMNMX.FTZ R6, R219, R5, !PT ;  /* 0x00000005db067209 */ /* 0x000fe20007810000 */
[----:B------:R4:W-:Y:S01]  /*8f90*/  MUFU.EX2 R212, R2 ;  /* 0x0000000200d47308 */ /* 0x0009e20000000800 */
[----:B------:R-:W-:-:S07]  /*8fa0*/  FFMA.FTZ R5, R57, UR26, -R0 ;  /* 0x0000001a39057c23 */ /* 0x000fce0008010800 */
[----:B------:R5:W-:Y:S01]  /*8fb0*/  MUFU.EX2 R33, R5 ;  /* 0x0000000500217308 */ /* 0x000be20000000800 */
[----:B-1----:R-:W-:Y:S02]  /*8fc0*/  FMNMX.FTZ R4, R4, R9, !PT ;  /* 0x0000000904047209 */ /* 0x002fe40007810000 */
[----:B----4-:R-:W-:Y:S02]  /*8fd0*/  FMNMX.FTZ R2, R3, R8, !PT ;  /* 0x0000000803027209 */ /* 0x010fe40007810000 */
[----:B------:R-:W-:Y:S01]  /*8fe0*/  FMNMX.FTZ R3, R221, R6, !PT ;  /* 0x00000006dd037209 */ /* 0x000fe20007810000 */
[----:B------:R-:W1:Y:S04]  /*8ff0*/  SHFL.BFLY PT, R8, R4, 0x1, 0x1f ;  /* 0x0c201f0004087f89 */ /* 0x000e6800000e0000 */
[----:B------:R-:W4:Y:S01]  /*9000*/  SHFL.BFLY PT, R7, R2, 0x1, 0x1f ;  /* 0x0c201f0002077f89 */ /* 0x000f2200000e0000 */
[----:B-----5:R-:W-:-:S03]  /*9010*/  FFMA.FTZ R5, R55, UR26, -R0 ;  /* 0x0000001a37057c23 */ /* 0x020fc60008010800 */
[----:B------:R-:W5:Y:S01]  /*9020*/  SHFL.BFLY PT, R6, R3, 0x2, 0x1f ;  /* 0x0c401f0003067f89 */ /* 0x000f6200000e0000 */
[----:B------:R1:W-:Y:S02]  /*9030*/  MUFU.EX2 R41, R5 ;  /* 0x0000000500297308 */ /* 0x0003e40000000800 */
[----:B-1----:R-:W-:Y:S01]  /*9040*/  FMNMX.FTZ R248, R4, R8, !PT ;  /* 0x0000000804f87209 */ /* 0x002fe20007810000 */
[----:B------:R-:W-:Y:S01]  /*9050*/  FFMA.FTZ R5, R54, UR26, -R0 ;  /* 0x0000001a36057c23 */ /* 0x000fe20008010800 */
[----:B----4-:R-:W-:-:S04]  /*9060*/  FMNMX.FTZ R249, R2, R7, !PT ;  /* 0x0000000702f97209 */ /* 0x010fc80007810000 */
[----:B------:R1:W-:Y:S01]  /*9070*/  MUFU.EX2 R39, R5 ;  /* 0x0000000500277308 */ /* 0x0003e20000000800 */
[----:B------:R-:W-:Y:S01]  /*9080*/  FSETP.NEU.FTZ.AND P3, PT, R248, -INF , PT ;  /* 0xff800000f800780b */ /* 0x000fe20003f7d000 */
[----:B--2---:R-:W-:Y:S01]  /*9090*/  IMAD.MOV.U32 R245, RZ, RZ, R28 ;  /* 0x000000fffff57224 */ /* 0x004fe200078e001c */
[----:B-----5:R-:W-:Y:S01]  /*90a0*/  FMNMX.FTZ R2, R3, R6, !PT ;  /* 0x0000000603027209 */ /* 0x020fe20007810000 */
[C---:B------:R-:W-:Y:S01]  /*90b0*/  FMUL.FTZ R12, R249.reuse, UR26 ;  /* 0x0000001af90c7c20 */ /* 0x040fe20008410000 */
[----:B------:R-:W-:Y:S01]  /*90c0*/  FSETP.NEU.FTZ.AND P4, PT, R249, -INF , PT ;  /* 0xff800000f900780b */ /* 0x000fe20003f9d000 */
[----:B------:R-:W-:Y:S01]  /*90d0*/  FFMA.FTZ R3, R16, UR26, -R0 ;  /* 0x0000001a10037c23 */ /* 0x000fe20008010800 */
[----:B---3--:R-:W-:Y:S02]  /*90e0*/  MOV R251, R29 ;  /* 0x0000001d00fb7202 */ /* 0x008fe40000000f00 */
[----:B------:R-:W-:Y:S01]  /*90f0*/  FSEL R12, R12, RZ, P4 ;  /* 0x000000ff0c0c7208 */ /* 0x000fe20002000000 */
[----:B------:R2:W-:Y:S01]  /*9100*/  MUFU.EX2 R38, R3 ;  /* 0x0000000300267308 */ /* 0x0005e20000000800 */
[----:B------:R-:W-:Y:S03]  /*9110*/  LDSM.16.MT88.4 R28, [R226+0xa000] ;  /* 0x00a00000e21c783b */ /* 0x000fe60000004200 */
[----:B------:R-:W-:Y:S01]  /*9120*/  FFMA.FTZ R4, R100, UR26, -R12 ;  /* 0x0000001a64047c23 */ /* 0x000fe2000801080c */
[----:B-1----:R-:W-:-:S03]  /*9130*/  FFMA.FTZ R5, R52, UR26, -R0 ;  /* 0x0000001a34057c23 */ /* 0x002fc60008010800 */
[----:B------:R1:W-:Y:S08]  /*9140*/  MUFU.EX2 R37, R4 ;  /* 0x0000000400257308 */ /* 0x0003f00000000800 */
[----:B------:R3:W-:Y:S01]  /*9150*/  MUFU.EX2 R43, R5 ;  /* 0x00000005002b7308 */ /* 0x0007e20000000800 */
[----:B--2---:R-:W-:-:S05]  /*9160*/  FMUL.FTZ R3, R248, UR26 ;  /* 0x0000001af8037c20 */ /* 0x004fca0008410000 */
[----:B------:R-:W-:Y:S01]  /*9170*/  FSEL R3, R3, RZ, P3 ;  /* 0x000000ff03037208 */ /* 0x000fe20001800000 */
[----:B-1----:R-:W-:-:S04]  /*9180*/  FFMA.FTZ R4, R101, UR26, -R12 ;  /* 0x0000001a65047c23 */ /* 0x002fc8000801080c */
[--C-:B------:R-:W-:Y:S01]  /*9190*/  FFMA.FTZ R8, R62, UR26, -R3.reuse ;  /* 0x0000001a3e087c23 */ /* 0x100fe20008010803 */
[----:B------:R1:W-:Y:S01]  /*91a0*/  MUFU.EX2 R42, R4 ;  /* 0x00000004002a7308 */ /* 0x0003e20000000800 */
[----:B---3--:R-:W-:Y:S02]  /*91b0*/  FFMA.FTZ R5, R48, UR26, -R0 ;  /* 0x0000001a30057c23 */ /* 0x008fe40008010800 */
[----:B------:R-:W-:Y:S05]  /*91c0*/  LDSM.16.MT88.4 R48, [R226+0xb000] ;  /* 0x00b00000e230783b */ /* 0x000fea0000004200 */
[----:B------:R2:W-:Y:S01]  /*91d0*/  MUFU.EX2 R246, R5 ;  /* 0x0000000500f67308 */ /* 0x0005e20000000800 */
[----:B-1----:R-:W-:-:S07]  /*91e0*/  FFMA.FTZ R4, R106, UR26, -R3 ;  /* 0x0000001a6a047c23 */ /* 0x002fce0008010803 */
[----:B------:R1:W3:Y:S01]  /*91f0*/  MUFU.EX2 R65, R4 ;  /* 0x0000000400417308 */ /* 0x0002e20000000800 */
[----:B--2---:R-:W-:Y:S02]  /*9200*/  FFMA.FTZ R5, R17, UR26, -R0 ;  /* 0x0000001a11057c23 */ /* 0x004fe40008010800 */
[----:B------:R-:W-:Y:S05]  /*9210*/  LDSM.16.MT88.4 R16, [R224+0x9000] ;  /* 0x00900000e010783b */ /* 0x000fea0000004200 */
[----:B------:R2:W-:Y:S01]  /*9220*/  MUFU.EX2 R214, R5 ;  /* 0x0000000500d67308 */ /* 0x0005e20000000800 */
[----:B-1----:R-:W-:Y:S01]  /*9230*/  FFMA.FTZ R4, R59, UR26, -R3 ;  /* 0x0000001a3b047c23 */ /* 0x002fe20008010803 */
[----:B---3--:R-:W-:Y:S01]  /*9240*/  MOV R62, R65 ;  /* 0x00000041003e7202 */ /* 0x008fe20000000f00 */
[----:B------:R-:W-:-:S05]  /*9250*/  IMAD.MOV.U32 R59, RZ, RZ, R251 ;  /* 0x000000ffff3b7224 */ /* 0x000fca00078e00fb */
[----:B------:R1:W-:Y:S01]  /*9260*/  MUFU.EX2 R34, R4 ;  /* 0x0000000400227308 */ /* 0x0003e20000000800 */
[----:B--2---:R-:W2:Y:S01]  /*9270*/  SHFL.BFLY PT, R5, R2, 0x1, 0x1f ;  /* 0x0c201f0002057f89 */ /* 0x004ea200000e0000 */
[----:B-1----:R-:W-:-:S06]  /*9280*/  FFMA.FTZ R4, R56, UR26, -R3 ;  /* 0x0000001a38047c23 */ /* 0x002fcc0008010803 */
[----:B------:R1:W-:Y:S08]  /*9290*/  MUFU.EX2 R56, R8 ;  /* 0x0000000800387308 */ /* 0x0003f00000000800 */
[----:B------:R-:W-:Y:S01]  /*92a0*/  MUFU.EX2 R222, R4 ;  /* 0x0000000400de7308 */ /* 0x000fe20000000800 */
[----:B--2---:R-:W-:Y:S01]  /*92b0*/  FMNMX.FTZ R239, R2, R5, !PT ;  /* 0x0000000502ef7209 */ /* 0x004fe20007810000 */
[----:B------:R-:W-:Y:S01]  /*92c0*/  FFMA.FTZ R2, R107, UR26, -R3 ;  /* 0x0000001a6b027c23 */ /* 0x000fe20008010803 */
[----:B------:R-:W-:-:S02]  /*92d0*/  FSEL R5, R248, RZ, P3 ;  /* 0x000000fff8057208 */ /* 0x000fc40001800000 */
[----:B------:R-:W-:-:S03]  /*92e0*/  FSETP.NEU.FTZ.AND P1, PT, R239, -INF , PT ;  /* 0xff800000ef00780b */ /* 0x000fc60003f3d000 */
[----:B------:R2:W-:Y:S01]  /*92f0*/  MUFU.EX2 R36, R2 ;  /* 0x0000000200247308 */ /* 0x0005e20000000800 */
[----:B------:R-:W-:Y:S01]  /*9300*/  FADD.FTZ R5, R103, -R5 ;  /* 0x8000000567057221 */ /* 0x000fe20000010000 */
[----:B-1----:R-:W-:-:S03]  /*9310*/  FFMA.FTZ R8, R61, UR26, -R3 ;  /* 0x0000001a3d087c23 */ /* 0x002fc60008010803 */
[----:B------:R-:W-:-:S03]  /*9320*/  FMUL.FTZ R5, R5, UR26 ;  /* 0x0000001a05057c20 */ /* 0x000fc60008410000 */
[----:B------:R-:W-:Y:S08]  /*9330*/  MUFU.EX2 R61, R8 ;  /* 0x00000008003d7308 */ /* 0x000ff00000000800 */
[----:B------:R1:W3:Y:S01]  /*9340*/  MUFU.EX2 R45, R5 ;  /* 0x00000005002d7308 */ /* 0x0002e20000000800 */
[----:B--2---:R-:W-:-:S05]  /*9350*/  FMUL.FTZ R2, R239, UR26 ;  /* 0x0000001aef027c20 */ /* 0x004fca0008410000 */
[----:B------:R-:W-:-:S05]  /*9360*/  FSEL R2, R2, RZ, P1 ;  /* 0x000000ff02027208 */ /* 0x000fca0000800000 */
[--C-:B------:R-:W-:Y:S01]  /*9370*/  FFMA.FTZ R4, R173, UR26, -R2.reuse ;  /* 0x0000001aad047c23 */ /* 0x100fe20008010802 */
[----:B------:R-:W-:Y:S01]  /*9380*/  FFMA.FTZ R6, R58, UR26, -R2 ;  /* 0x0000001a3a067c23 */ /* 0x000fe20008010802 */
[----:B------:R-:W-:Y:S02]  /*9390*/  IMAD.MOV.U32 R58, RZ, RZ, R33 ;  /* 0x000000ffff3a7224 */ /* 0x000fe400078e0021 */
[----:B------:R2:W-:Y:S01]  /*93a0*/  MUFU.EX2 R57, R4 ;  /* 0x0000000400397308 */ /* 0x0005e20000000800 */
[----:B-1----:R-:W-:Y:S01]  /*93b0*/  FSEL R5, R249, RZ, P4 ;  /* 0x000000fff9057208 */ /* 0x002fe20002000000 */
[-C--:B---3--:R-:W-:Y:S01]  /*93c0*/  FMUL.FTZ R108, R108, R45.reuse ;  /* 0x0000002d6c6c7220 */ /* 0x088fe20000410000 */
[-C--:B------:R-:W-:Y:S01]  /*93d0*/  FMUL.FTZ R109, R109, R45.reuse ;  /* 0x0000002d6d6d7220 */ /* 0x080fe20000410000 */
[-C--:B------:R-:W-:Y:S01]  /*93e0*/  FMUL.FTZ R124, R124, R45.reuse ;  /* 0x0000002d7c7c7220 */ /* 0x080fe20000410000 */
[----:B------:R-:W-:Y:S01]  /*93f0*/  FMUL.FTZ R125, R125, R45 ;  /* 0x0000002d7d7d7220 */ /* 0x000fe20000410000 */
[----:B------:R-:W-:-:S02]  /*9400*/  FADD.FTZ R10, R104, -R5 ;  /* 0x80000005680a7221 */ /* 0x000fc40000010000 */
        /* <DEDUP_REMOVED lines=11> */
[-C--:B------:R-:W-:Y:S01]  /*94c0*/  FMUL.FTZ R157, R157, R45.reuse ;  /* 0x0000002d9d9d7220 */ /* 0x080fe20000410000 */
[-C--:B------:R-:W-:Y:S01]  /*94d0*/  FMUL.FTZ R168, R168, R45.reuse ;  /* 0x0000002da8a87220 */ /* 0x080fe20000410000 */
[----:B------:R2:W3:Y:S01]  /*94e0*/  MUFU.EX2 R242, R4 ;  /* 0x0000000400f27308 */ /* 0x0004e20000000800 */
[-C--:B------:R-:W-:Y:S01]  /*94f0*/  FMUL.FTZ R169, R169, R45.reuse ;  /* 0x0000002da9a97220 */ /* 0x080fe20000410000 */
[-C--:B------:R-:W-:Y:S01]  /*9500*/  FMUL.FTZ R72, R72, R45.reuse ;  /* 0x0000002d48487220 */ /* 0x080fe20000410000 */
[-C--:B------:R-:W-:Y:S01]  /*9510*/  FMUL.FTZ R73, R73, R45.reuse ;  /* 0x0000002d49497220 */ /* 0x080fe20000410000 */
[----:B-1----:R-:W-:Y:S01]  /*9520*/  FSEL R6, R250, RZ, P2 ;  /* 0x000000fffa067208 */ /* 0x002fe20001000000 */
[-C--:B------:R-:W-:Y:S01]  /*9530*/  FMUL.FTZ R76, R76, R45.reuse ;  /* 0x0000002d4c4c7220 */ /* 0x080fe20000410000 */
[-C--:B------:R-:W-:Y:S01]  /*9540*/  FMUL.FTZ R77, R77, R45.reuse ;  /* 0x0000002d4d4d7220 */ /* 0x080fe20000410000 */
[-C--:B------:R-:W-:Y:S01]  /*9550*/  FMUL.FTZ R88, R88, R45.reuse ;  /* 0x0000002d58587220 */ /* 0x080fe20000410000 */
[-C--:B------:R-:W-:Y:S01]  /*9560*/  FMUL.FTZ R89, R89, R45.reuse ;  /* 0x0000002d59597220 */ /* 0x080fe20000410000 */
[----:B------:R-:W-:Y:S01]  /*9570*/  FADD.FTZ R9, R105, -R6 ;  /* 0x8000000669097221 */ /* 0x000fe20000010000 */
[-C--:B------:R-:W-:Y:S01]  /*9580*/  FMUL.FTZ R92, R92, R45.reuse ;  /* 0x0000002d5c5c7220 */ /* 0x080fe20000410000 */
[----:B------:R-:W-:Y:S01]  /*9590*/  FMUL.FTZ R93, R93, R45 ;  /* 0x0000002d5d5d7220 */ /* 0x000fe20000410000 */
[----:B------:R-:W-:Y:S01]  /*95a0*/  FMUL.FTZ R10, R10, UR26 ;  /* 0x0000001a0a0a7c20 */ /* 0x000fe20008410000 */
[----:B------:R-:W-:Y:S01]  /*95b0*/  FMUL.FTZ R9, R9, UR26 ;  /* 0x0000001a09097c20 */ /* 0x000fe20008410000 */
[----:B------:R-:W-:-:S02]  /*95c0*/  F2FP.F16.F32.PACK_AB R8, R58, R212 ;  /* 0x000000d43a08723e */ /* 0x000fc400000000ff */
[----:B------:R-:W1:Y:S01]  /*95d0*/  MUFU.EX2 R14, R10 ;  /* 0x0000000a000e7308 */ /* 0x000e620000000800 */
[----:B--2---:R-:W-:Y:S01]  /*95e0*/  FFMA.FTZ R4, R172, UR26, -R2 ;  /* 0x0000001aac047c23 */ /* 0x004fe20008010802 */
[----:B---3--:R-:W-:-:S06]  /*95f0*/  F2FP.F16.F32.PACK_AB R5, R242, R57 ;  /* 0x00000039f205723e */ /* 0x008fcc00000000ff */
[----:B------:R2:W3:Y:S08]  /*9600*/  MUFU.EX2 R218, R4 ;  /* 0x0000000400da7308 */ /* 0x0004f00000000800 */
        /* <DEDUP_REMOVED lines=10> */
[----:B------:R-:W-:Y:S01]  /*96b0*/  FMUL.FTZ R70, R70, R14 ;  /* 0x0000000e46467220 */ /* 0x000fe20000410000 */
[----:B---3--:R-:W-:Y:S01]  /*96c0*/  F2FP.F16.F32.PACK_AB R7, R40, R218 ;  /* 0x000000da2807723e */ /* 0x008fe200000000ff */
[-C--:B------:R-:W-:Y:S01]  /*96d0*/  FMUL.FTZ R71, R71, R14.reuse ;  /* 0x0000000e47477220 */ /* 0x080fe20000410000 */
[-C--:B------:R-:W-:Y:S01]  /*96e0*/  FMUL.FTZ R114, R114, R14.reuse ;  /* 0x0000000e72727220 */ /* 0x080fe20000410000 */
[----:B------:R-:W-:Y:S01]  /*96f0*/  FADD.FTZ R4, R102, -R4 ;  /* 0x8000000466047221 */ /* 0x000fe20000010000 */
[-C--:B------:R-:W-:Y:S01]  /*9700*/  FMUL.FTZ R115, R115, R14.reuse ;  /* 0x0000000e73737220 */ /* 0x080fe20000410000 */
[-C--:B------:R-:W-:Y:S01]  /*9710*/  FMUL.FTZ R150, R150, R14.reuse ;  /* 0x0000000e96967220 */ /* 0x080fe20000410000 */
[-C--:B----4-:R-:W-:Y:S01]  /*9720*/  FMUL.FTZ R144, R144, R15.reuse ;  /* 0x0000000f90907220 */ /* 0x090fe20000410000 */
[----:B------:R-:W-:Y:S01]  /*9730*/  FMUL.FTZ R4, R4, UR26 ;  /* 0x0000001a04047c20 */ /* 0x000fe20008410000 */
        /* <DEDUP_REMOVED lines=19> */
[-C--:B------:R-:W-:Y:S01]  /*9870*/  FMUL.FTZ R164, R164, R15.reuse ;  /* 0x0000000fa4a47220 */ /* 0x080fe20000410000 */
[--C-:B-1----:R-:W-:Y:S01]  /*9880*/  FFMA.FTZ R4, R175, UR26, -R12.reuse ;  /* 0x0000001aaf047c23 */ /* 0x102fe2000801080c */
[-C--:B--2---:R-:W-:Y:S01]  /*9890*/  FMUL.FTZ R110, R110, R44.reuse ;  /* 0x0000002c6e6e7220 */ /* 0x084fe20000410000 */
        /* <DEDUP_REMOVED lines=20> */
[----:B------:R-:W-:Y:S01]  /*99e0*/  MOV R60, R34 ;  /* 0x00000022003c7202 */ /* 0x000fe20000000f00 */
[----:B------:R-:W-:Y:S01]  /*99f0*/  FMUL.FTZ R79, R79, R44 ;  /* 0x0000002c4f4f7220 */ /* 0x000fe20000410000 */
[----:B------:R-:W1:Y:S01]  /*9a00*/  LDSM.16.MT88.4 R32, [R224+0xb000] ;  /* 0x00b00000e020783b */ /* 0x000e620000004200 */
[----:B------:R2:W3:Y:S01]  /*9a10*/  MUFU.EX2 R11, R4 ;  /* 0x00000004000b7308 */ /* 0x0004e20000000800 */
[----:B------:R-:W-:Y:S01]  /*9a20*/  F2FP.F16.F32.PACK_AB R6, R222, R60 ;  /* 0x0000003cde06723e */ /* 0x000fe200000000ff */
[-C--:B------:R-:W-:Y:S01]  /*9a30*/  FMUL.FTZ R90, R90, R44.reuse ;  /* 0x0000002c5a5a7220 */ /* 0x080fe20000410000 */
[-C--:B------:R-:W-:Y:S01]  /*9a40*/  FMUL.FTZ R91, R91, R44.reuse ;  /* 0x0000002c5b5b7220 */ /* 0x080fe20000410000 */
[-C--:B------:R-:W-:Y:S01]  /*9a50*/  FMUL.FTZ R94, R94, R44.reuse ;  /* 0x0000002c5e5e7220 */ /* 0x080fe20000410000 */
[----:B------:R-:W-:Y:S01]  /*9a60*/  FMUL.FTZ R95, R95, R44 ;  /* 0x0000002c5f5f7220 */ /* 0x000fe20000410000 */
        /* <DEDUP_REMOVED lines=10> */
[-C--:B------:R-:W-:Y:S01]  /*9b10*/  FMUL.FTZ R87, R87, R14.reuse ;  /* 0x0000000e57577220 */ /* 0x080fe20000410000 */
[----:B--2---:R-:W-:Y:S01]  /*9b20*/  F2FP.F16.F32.PACK_AB R4, R36, R65 ;  /* 0x000000412404723e */ /* 0x004fe200000000ff */
[-C--:B------:R-:W-:Y:S01]  /*9b30*/  FMUL.FTZ R96, R96, R15.reuse ;  /* 0x0000000f60607220 */ /* 0x080fe20000410000 */
[----:B------:R-:W-:Y:S01]  /*9b40*/  FMUL.FTZ R97, R97, R15 ;  /* 0x0000000f61617220 */ /* 0x000fe20000410000 */
[-C--:B------:R-:W-:Y:S01]  /*9b50*/  FMUL.FTZ R98, R98, R14.reuse ;  /* 0x0000000e62627220 */ /* 0x080fe20000410000 */
[----:B------:R-:W-:-:S03]  /*9b60*/  FMUL.FTZ R99, R99, R14 ;  /* 0x0000000e63637220 */ /* 0x000fc60000410000 */
        /* <DEDUP_REMOVED lines=9> */
[----:B---3--:R-:W-:Y:S02]  /*9c00*/  MOV R157, R11 ;  /* 0x0000000b009d7202 */ /* 0x008fe40000000f00 */
[----:B------:R-:W-:Y:S01]  /*9c10*/  F2FP.F16.F32.PACK_AB R10, R156, R41 ;  /* 0x000000299c0a723e */ /* 0x000fe200000000ff */
[C---:B-1----:R-:W-:Y:S01]  /*9c20*/  HMMA.16816.F32 R108, R4.reuse, R32, R72 ;  /* 0x00000020046c723c */ /* 0x042fe20000001848 */
[----:B------:R-:W-:Y:S02]  /*9c30*/  F2FP.F16.F32.PACK_AB R11, R157, R220 ;  /* 0x000000dc9d0b723e */ /* 0x000fe400000000ff */
[----:B------:R-:W-:Y:S02]  /*9c40*/  MOV R159, R56 ;  /* 0x00000038009f7202 */ /* 0x000fe40000000f00 */
[----:B------:R-:W-:Y:S01]  /*9c50*/  MOV R39, R67 ;  /* 0x0000004300277202 */ /* 0x000fe20000000f00 */
        /* <DEDUP_REMOVED lines=8> */
[----:B------:R-:W-:Y:S06]  /*9ce0*/  HMMA.16816.F32 R124, R4, R50, R92 ;  /* 0x00000032047c723c */ /* 0x000fec000000185c */
[----:B------:R-:W-:Y:S01]  /*9cf0*/  HMMA.16816.F32 R56, R8, R24, R144 ;  /* 0x000000180838723c */ /* 0x000fe20000001890 */
[----:B------:R-:W-:-:S04]  /*9d00*/  FFMA.FTZ R4, R63, UR26, -R3 ;  /* 0x0000001a3f047c23 */ /* 0x000fc80008010803 */
[----:B------:R1:W2:Y:S01]  /*9d10*/  MUFU.EX2 R158, R4 ;  /* 0x00000004009e7308 */ /* 0x0002a20000000800 */
[C---:B------:R-:W-:Y:S01]  /*9d20*/  HMMA.16816.F32 R100, R8.reuse, R18, R120 ;  /* 0x000000120864723c */ /* 0x040fe20000001878 */
[----:B------:R-:W-:Y:S01]  /*9d30*/  MOV R144, R244 ;  /* 0x000000f400907202 */ /* 0x000fe20000000f00 */
[----:B------:R-:W-:Y:S01]  /*9d40*/  IMAD.MOV.U32 R147, RZ, RZ, R73 ;  /* 0x000000ffff937224 */ /* 0x000fe200078e0049 */
[----:B------:R-:W-:Y:S02]  /*9d50*/  MOV R146, R74 ;  /* 0x0000004a00927202 */ /* 0x000fe40000000f00 */
[----:B------:R-:W-:Y:S01]  /*9d60*/  MOV R145, R75 ;  /* 0x0000004b00917202 */ /* 0x000fe20000000f00 */
[----:B------:R-:W-:Y:S01]  /*9d70*/  HMMA.16816.F32 R76, R8, R20, R128 ;  /* 0x00000014084c723c */ /* 0x000fe20000001880 */
[----:B------:R-:W-:Y:S01]  /*9d80*/  MOV R120, R242 ;  /* 0x000000f200787202 */ /* 0x000fe20000000f00 */
[----:B------:R-:W-:Y:S01]  /*9d90*/  IMAD.MOV.U32 R122, RZ, RZ, R42 ;  /* 0x000000ffff7a7224 */ /* 0x000fe200078e002a */
[----:B------:R-:W-:-:S02]  /*9da0*/  MOV R123, R37 ;  /* 0x00000025007b7202 */ /* 0x000fc40000000f00 */
[----:B------:R-:W-:Y:S01]  /*9db0*/  MOV R121, R36 ;  /* 0x0000002400797202 */ /* 0x000fe20000000f00 */
[C---:B------:R-:W-:Y:S01]  /*9dc0*/  HMMA.16816.F32 R116, R8.reuse, R16, R112 ;  /* 0x000000100874723c */ /* 0x040fe20000001870 */
[----:B------:R-:W-:Y:S01]  /*9dd0*/  IMAD.MOV.U32 R131, RZ, RZ, R39 ;  /* 0x000000ffff837224 */ /* 0x000fe200078e0027 */
[----:B------:R-:W-:Y:S01]  /*9de0*/  MOV R129, R38 ;  /* 0x0000002600817202 */ /* 0x000fe20000000f00 */
[----:B------:R-:W-:Y:S01]  /*9df0*/  LDSM.16.MT88.4 R16, [R226+0x9400] ;  /* 0x00940000e210783b */ /* 0x000fe20000004200 */
[----:B-1----:R-:W-:Y:S01]  /*9e00*/  FFMA.FTZ R4, R64, UR26, -R3 ;  /* 0x0000001a40047c23 */ /* 0x002fe20008010803 */
[----:B------:R-:W-:Y:S01]  /*9e10*/  MOV R128, R43 ;  /* 0x0000002b00807202 */ /* 0x000fe20000000f00 */
[C---:B------:R-:W-:Y:S01]  /*9e20*/  HMMA.16816.F32 R64, R8.reuse, R22, R132 ;  /* 0x000000160840723c */ /* 0x040fe20000001884 */
[----:B------:R-:W1:Y:S01]  /*9e30*/  LDSM.16.MT88.4 R20, [R224+0xa400] ;  /* 0x00a40000e014783b */ /* 0x000e620000004200 */
[----:B------:R3:W4:Y:S01]  /*9e40*/  MUFU.EX2 R251, R4 ;  /* 0x0000000400fb7308 */ /* 0x0007220000000800 */
[----:B--2---:R-:W-:Y:S01]  /*9e50*/  MOV R130, R158 ;  /* 0x0000009e00827202 */ /* 0x004fe20000000f00 */
[----:B------:R-:W-:Y:S01]  /*9e60*/  IMAD.MOV.U32 R158, RZ, RZ, R222 ;  /* 0x000000ffff9e7224 */ /* 0x000fe200078e00de */
[----:B------:R-:W-:Y:S01]  /*9e70*/  LDSM.16.MT88.4 R36, [R224+0xb400] ;  /* 0x00b40000e024783b */ /* 0x000fe20000004200 */
[C---:B------:R-:W-:Y:S06]  /*9e80*/  HMMA.16816.F32 R132, R8.reuse, R32, R68 ;  /* 0x000000200884723c */ /* 0x040fec0000001844 */
[----:B------:R-:W-:Y:S01]  /*9e90*/  HMMA.16816.F32 R148, R8, R26, R148 ;  /* 0x0000001a0894723c */ /* 0x000fe20000001894 */
[----:B------:R-:W-:Y:S01]  /*9ea0*/  IMAD.MOV.U32 R32, RZ, RZ, R159 ;  /* 0x000000ffff207224 */ /* 0x000fe200078e009f */
[----:B------:R-:W-:Y:S01]  /*9eb0*/  MOV R159, R40 ;  /* 0x00000028009f7202 */ /* 0x000fe20000000f00 */
[----:B------:R-:W2:Y:S01]  /*9ec0*/  LDSM.16.MT88.4 R24, [R224+0x9400] ;  /* 0x00940000e018783b */ /* 0x000ea20000004200 */
[----:B------:R-:W-:-:S02]  /*9ed0*/  MOV R33, R61 ;  /* 0x0000003d00217202 */ /* 0x000fc40000000f00 */
[C---:B------:R-:W-:Y:S01]  /*9ee0*/  HMMA.16816.F32 R160, R8.reuse, R28, R160 ;  /* 0x0000001c08a0723c */ /* 0x040fe200000018a0 */
[----:B---3--:R-:W-:Y:S01]  /*9ef0*/  FFMA.FTZ R4, R190, UR26, -R2 ;  /* 0x0000001abe047c23 */ /* 0x008fe20008010802 */
[----:B------:R-:W-:Y:S01]  /*9f00*/  IMAD.MOV.U32 R190, RZ, RZ, R62 ;  /* 0x000000ffffbe7224 */ /* 0x000fe200078e003e */
[----:B----4-:R-:W-:Y:S01]  /*9f10*/  F2FP.F16.F32.PACK_AB R6, R251, R130 ;  /* 0x00000082fb06723e */ /* 0x010fe200000000ff */
[----:B------:R-:W-:Y:S02]  /*9f20*/  IMAD.MOV.U32 R62, RZ, RZ, R246 ;  /* 0x000000ffff3e7224 */ /* 0x000fe400078e00f6 */
[----:B------:R3:W-:Y:S01]  /*9f30*/  MUFU.EX2 R246, R4 ;  /* 0x0000000400f67308 */ /* 0x0007e20000000800 */
[C---:B------:R-:W-:Y:S01]  /*9f40*/  HMMA.16816.F32 R164, R8.reuse, R30, R164 ;  /* 0x0000001e08a4723c */ /* 0x040fe200000018a4 */
[----:B------:R-:W4:Y:S05]  /*9f50*/  LDSM.16.MT88.4 R28, [R226+0xa400] ;  /* 0x00a40000e21c783b */ /* 0x000f2a0000004200 */
[C---:B------:R-:W-:Y:S06]  /*9f60*/  HMMA.16816.F32 R80, R8.reuse, R34, R80 ;  /* 0x000000220850723c */ /* 0x040fec0000001850 */
[----:B------:R-:W-:Y:S01]  /*9f70*/  HMMA.16816.F32 R84, R8, R48, R84 ;  /* 0x000000300854723c */ /* 0x000fe20000001854 */
[----:B------:R-:W-:-:S02]  /*9f80*/  MOV R35, R220 ;  /* 0x000000dc00237202 */ /* 0x000fc40000000f00 */
[----:B------:R-:W-:Y:S01]  /*9f90*/  MOV R34, R60 ;  /* 0x0000003c00227202 */ /* 0x000fe20000000f00 */
[----:B---3--:R-:W-:Y:S01]  /*9fa0*/  FFMA.FTZ R4, R191, UR26, -R2 ;  /* 0x0000001abf047c23 */ /* 0x008fe20008010802 */
[----:B------:R-:W-:Y:S01]  /*9fb0*/  MOV R191, R245 ;  /* 0x000000f500bf7202 */ /* 0x000fe20000000f00 */
[----:B------:R-:W-:Y:S01]  /*9fc0*/  HMMA.16816.F32 R96, R8, R50, R96 ;  /* 0x000000320860723c */ /* 0x000fe20000001860 */
[----:B------:R-:W-:Y:S01]  /*9fd0*/  MOV R49, R214 ;  /* 0x000000d600317202 */ /* 0x000fe20000000f00 */
[----:B------:R3:W5:Y:S05]  /*9fe0*/  MUFU.EX2 R245, R4 ;  /* 0x0000000400f57308 */ /* 0x00076a0000000800 */
[----:B------:R-:W-:Y:S01]  /*9ff0*/  FFMA.FTZ R8, R194, UR26, -R12 ;  /* 0x0000001ac2087c23 */ /* 0x000fe2000801080c */
[----:B---3--:R-:W-:Y:S01]  /*a000*/  FFMA.FTZ R4, R189, UR26, -R2 ;  /* 0x0000001abd047c23 */ /* 0x008fe20008010802 */
[----:B-----5:R-:W-:-:S02]  /*a010*/  F2FP.F16.F32.PACK_AB R5, R245, R246 ;  /* 0x000000f6f505723e */ /* 0x020fc400000000ff */
[----:B------:R-:W-:Y:S01]  /*a020*/  MOV R189, R72 ;  /* 0x0000004800bd7202 */ /* 0x000fe20000000f00 */
[----:B------:R3:W-:Y:S02]  /*a030*/  MUFU.EX2 R244, R4 ;  /* 0x0000000400f47308 */ /* 0x0007e40000000800 */
[----:B---3--:R-:W-:Y:S01]  /*a040*/  FFMA.FTZ R4, R188, UR26, -R2 ;  /* 0x0000001abc047c23 */ /* 0x008fe20008010802 */
[----:B------:R-:W-:-:S05]  /*a050*/  MOV R188, R62 ;  /* 0x0000003e00bc7202 */ /* 0x000fca0000000f00 */
[----:B------:R3:W5:Y:S02]  /*a060*/  MUFU.EX2 R242, R4 ;  /* 0x0000000400f27308 */ /* 0x0007640000000800 */
[--C-:B---3--:R-:W-:Y:S01]  /*a070*/  FFMA.FTZ R4, R199, UR26, -R12.reuse ;  /* 0x0000001ac7047c23 */ /* 0x108fe2000801080c */
[----:B------:R-:W-:Y:S02]  /*a080*/  MOV R199, R41 ;  /* 0x0000002900c77202 */ /* 0x000fe40000000f00 */
[----:B------:R-:W3:Y:S03]  /*a090*/  LDSM.16.MT88.4 R40, [R226+0xb400] ;  /* 0x00b40000e228783b */ /* 0x000ee60000004200 */
[----:B------:R1:W-:Y:S01]  /*a0a0*/  MUFU.EX2 R222, R4 ;  /* 0x0000000400de7308 */ /* 0x0003e20000000800 */
[----:B-----5:R-:W-:Y:S01]  /*a0b0*/  F2FP.F16.F32.PACK_AB R7, R242, R244 ;  /* 0x000000f4f207723e */ /* 0x020fe200000000ff */
[----:B-1----:R-:W-:Y:S01]  /*a0c0*/  FFMA.FTZ R4, R198, UR26, -R12 ;  /* 0x0000001ac6047c23 */ /* 0x002fe2000801080c */
[----:B------:R-:W-:-:S05]  /*a0d0*/  IMAD.MOV.U32 R198, RZ, RZ, R218 ;  /* 0x000000ffffc67224 */ /* 0x000fca00078e00da */
[----:B------:R1:W-:Y:S08]  /*a0e0*/  MUFU.EX2 R218, R8 ;  /* 0x0000000800da7308 */ /* 0x0003f00000000800 */
[----:B------:R5:W2:Y:S01]  /*a0f0*/  MUFU.EX2 R220, R4 ;  /* 0x0000000400dc7308 */ /* 0x000aa20000000800 */
[----:B-1----:R-:W-:-:S07]  /*a100*/  FFMA.FTZ R8, R193, UR26, -R12 ;  /* 0x0000001ac1087c23 */ /* 0x002fce000801080c */
[----:B------:R-:W1:Y:S01]  /*a110*/  MUFU.EX2 R214, R8 ;  /* 0x0000000800d67308 */ /* 0x000e620000000800 */
[----:B-----5:R-:W-:Y:S02]  /*a120*/  F2FP.F16.F32.PACK_AB R4, R33, R32 ;  /* 0x000000202104723e */ /* 0x020fe400000000ff */
[----:B--2---:R-:W-:-:S05]  /*a130*/  F2FP.F16.F32.PACK_AB R9, R220, R222 ;  /* 0x000000dedc09723e */ /* 0x004fca00000000ff */
[C---:B------:R-:W-:Y:S06]  /*a140*/  HMMA.16816.F32 R92, R4.reuse, R22, R152 ;  /* 0x00000016045c723c */ /* 0x040fec0000001898 */
[C---:B------:R-:W-:Y:S01]  /*a150*/  HMMA.16816.F32 R52, R4.reuse, R24, R52 ;  /* 0x000000180434723c */ /* 0x040fe20000001834 */
[----:B------:R-:W-:Y:S01]  /*a160*/  MOV R155, R120 ;  /* 0x00000078009b7202 */ /* 0x000fe20000000f00 */
[----:B------:R-:W-:Y:S01]  /*a170*/  IMAD.MOV.U32 R154, RZ, RZ, R121 ;  /* 0x000000ffff9a7224 */ /* 0x000fe200078e0079 */
[----:B------:R-:W-:Y:S02]  /*a180*/  MOV R153, R122 ;  /* 0x0000007a00997202 */ /* 0x000fe40000000f00 */
[----:B------:R-:W-:Y:S01]  /*a190*/  MOV R152, R123 ;  /* 0x0000007b00987202 */ /* 0x000fe20000000f00 */
[----:B------:R-:W-:Y:S01]  /*a1a0*/  HMMA.16816.F32 R60, R4, R26, R184 ;  /* 0x0000001a043c723c */ /* 0x000fe200000018b8 */
[----:B-1----:R-:W-:-:S05]  /*a1b0*/  F2FP.F16.F32.PACK_AB R11, R214, R218 ;  /* 0x000000dad60b723e */ /* 0x002fca00000000ff */
[C---:B------:R-:W-:Y:S06]  /*a1c0*/  HMMA.16816.F32 R120, R4.reuse, R38, R140 ;  /* 0x000000260478723c */ /* 0x040fec000000188c */
[C---:B------:R-:W-:Y:S01]  /*a1d0*/  HMMA.16816.F32 R68, R4.reuse, R16, R180 ;  /* 0x000000100444723c */ /* 0x040fe200000018b4 */
[----:B------:R-:W-:Y:S01]  /*a1e0*/  MOV R140, R128 ;  /* 0x00000080008c7202 */ /* 0x000fe20000000f00 */
[----:B------:R-:W-:Y:S01]  /*a1f0*/  IMAD.MOV.U32 R143, RZ, RZ, R129 ;  /* 0x000000ffff8f7224 */ /* 0x000fe200078e0081 */
[----:B------:R-:W-:Y:S02]  /*a200*/  MOV R142, R130 ;  /* 0x00000082008e7202 */ /* 0x000fe40000000f00 */
[----:B------:R-:W-:Y:S01]  /*a210*/  MOV R141, R131 ;  /* 0x00000083008d7202 */ /* 0x000fe20000000f00 */
[----:B------:R-:W-:Y:S01]  /*a220*/  HMMA.16816.F32 R72, R4, R18, R176 ;  /* 0x000000120448723c */ /* 0x000fe200000018b0 */
[----:B------:R-:W-:Y:S01]  /*a230*/  IMAD.MOV.U32 R182, RZ, RZ, R34 ;  /* 0x000000ffffb67224 */ /* 0x000fe200078e0022 */
[----:B------:R-:W-:-:S02]  /*a240*/  MOV R181, R35 ;  /* 0x0000002300b57202 */ /* 0x000fc40000000f00 */
[----:B------:R-:W-:Y:S02]  /*a250*/  MOV R180, R199 ;  /* 0x000000c700b47202 */ /* 0x000fe40000000f00 */
[----:B------:R-:W-:Y:S01]  /*a260*/  HMMA.16816.F32 R88, R4, R20, R172 ;  /* 0x000000140458723c */ /* 0x000fe200000018ac */
[----:B------:R-:W-:-:S05]  /*a270*/  MOV R183, R198 ;  /* 0x000000c600b77202 */ /* 0x000fca0000000f00 */
[C---:B----4-:R-:W-:Y:S06]  /*a280*/  HMMA.16816.F32 R104, R4.reuse, R28, R104 ;  /* 0x0000001c0468723c */ /* 0x050fec0000001868 */
[C---:B------:R-:W-:Y:S06]  /*a290*/  HMMA.16816.F32 R112, R4.reuse, R30, R168 ;  /* 0x0000001e0470723c */ /* 0x040fec00000018a8 */
[----:B------:R-:W-:Y:S01]  /*a2a0*/  HMMA.16816.F32 R108, R4, R36, R108 ;  /* 0x00000024046c723c */ /* 0x000fe2000000186c */
[----:B------:R-:W-:Y:S01]  /*a2b0*/  MOV R168, R49 ;  /* 0x0000003100a87202 */ /* 0x000fe20000000f00 */
[----:B------:R-:W-:Y:S01]  /*a2c0*/  IMAD.MOV.U32 R171, RZ, RZ, R190 ;  /* 0x000000ffffab7224 */ /* 0x000fe200078e00be */
[----:B------:R-:W-:-:S02]  /*a2d0*/  MOV R170, R191 ;  /* 0x000000bf00aa7202 */ /* 0x000fc40000000f00 */
[----:B------:R-:W-:Y:S01]  /*a2e0*/  F2FP.F16.F32.PACK_AB R10, R143, R168 ;  /* 0x000000a88f0a723e */ /* 0x000fe200000000ff */
[----:B---3--:R-:W-:Y:S01]  /*a2f0*/  HMMA.16816.F32 R128, R4, R40, R136 ;  /* 0x000000280480723c */ /* 0x008fe20000001888 */
[----:B------:R-:W-:-:S05]  /*a300*/  MOV R169, R189 ;  /* 0x000000bd00a97202 */ /* 0x000fca0000000f00 */
[----:B------:R-:W-:Y:S01]  /*a310*/  HMMA.16816.F32 R124, R4, R42, R124 ;  /* 0x0000002a047c723c */ /* 0x000fe2000000187c */
[----:B------:R-:W-:Y:S01]  /*a320*/  MOV R136, R212 ;  /* 0x000000d400887202 */ /* 0x000fe20000000f00 */
[----:B------:R-:W-:Y:S01]  /*a330*/  IMAD.MOV.U32 R139, RZ, RZ, R32 ;  /* 0x000000ffff8b7224 */ /* 0x000fe200078e0020 */
[----:B------:R-:W-:Y:S02]  /*a340*/  MOV R138, R188 ;  /* 0x000000bc008a7202 */ /* 0x000fe40000000f00 */
[----:B------:R-:W-:Y:S02]  /*a350*/  MOV R137, R33 ;  /* 0x0000002100897202 */ /* 0x000fe40000000f00 */
[--C-:B------:R-:W-:Y:S01]  /*a360*/  FFMA.FTZ R4, R200, UR26, -R0.reuse ;  /* 0x0000001ac8047c23 */ /* 0x100fe20008010800 */
[----:B------:R-:W-:Y:S01]  /*a370*/  F2FP.F16.F32.PACK_AB R8, R138, R140 ;  /* 0x0000008c8a08723e */ /* 0x000fe200000000ff */
[----:B------:R-:W-:Y:S02]  /*a380*/  LDSM.16.MT88.4 R32, [R226+0x9800] ;  /* 0x00980000e220783b */ /* 0x000fe40000004200 */
[----:B------:R1:W-:Y:S04]  /*a390*/  MUFU.EX2 R212, R4 ;  /* 0x0000000400d47308 */ /* 0x0003e80000000800 */
[C---:B------:R-:W-:Y:S06]  /*a3a0*/  HMMA.16816.F32 R116, R8.reuse, R24, R116 ;  /* 0x000000180874723c */ /* 0x040fec0000001874 */
[C---:B------:R-:W-:Y:S01]  /*a3b0*/  HMMA.16816.F32 R100, R8.reuse, R26, R100 ;  /* 0x0000001a0864723c */ /* 0x040fe20000001864 */
[----:B------:R-:W2:Y:S05]  /*a3c0*/  LDSM.16.MT88.4 R24, [R224+0x9800] ;  /* 0x00980000e018783b */ /* 0x000eaa0000004200 */
[----:B------:R-:W-:Y:S01]  /*a3d0*/  HMMA.16816.F32 R160, R8, R28, R160 ;  /* 0x0000001c08a0723c */ /* 0x000fe200000018a0 */
[----:B-1----:R-:W-:-:S04]  /*a3e0*/  FFMA.FTZ R4, R195, UR26, -R0 ;  /* 0x0000001ac3047c23 */ /* 0x002fc80008010800 */
[----:B------:R1:W-:Y:S01]  /*a3f0*/  MUFU.EX2 R200, R4 ;  /* 0x0000000400c87308 */ /* 0x0003e20000000800 */
[C---:B------:R-:W-:Y:S01]  /*a400*/  HMMA.16816.F32 R164, R8.reuse, R30, R164 ;  /* 0x0000001e08a4723c */ /* 0x040fe200000018a4 */
[----:B------:R-:W3:Y:S05]  /*a410*/  LDSM.16.MT88.4 R28, [R224+0xa800] ;  /* 0x00a80000e01c783b */ /* 0x000eea0000004200 */
[C---:B------:R-:W-:Y:S06]  /*a420*/  HMMA.16816.F32 R76, R8.reuse, R16, R76 ;  /* 0x00000010084c723c */ /* 0x040fec000000184c */
[----:B------:R-:W-:Y:S01]  /*a430*/  HMMA.16816.F32 R64, R8, R18, R64 ;  /* 0x000000120840723c */ /* 0x000fe20000001840 */
[----:B------:R-:W4:Y:S01]  /*a440*/  LDSM.16.MT88.4 R16, [R224+0xb800] ;  /* 0x00b80000e010783b */ /* 0x000f220000004200 */
[----:B-1----:R-:W-:-:S04]  /*a450*/  FFMA.FTZ R4, R192, UR26, -R3 ;  /* 0x0000001ac0047c23 */ /* 0x002fc80008010803 */
[C---:B------:R-:W-:Y:S01]  /*a460*/  HMMA.16816.F32 R56, R8.reuse, R20, R56 ;  /* 0x000000140838723c */ /* 0x040fe20000001838 */
[----:B------:R1:W-:Y:S05]  /*a470*/  MUFU.EX2 R195, R4 ;  /* 0x0000000400c37308 */ /* 0x0003ea0000000800 */
[C---:B------:R-:W-:Y:S01]  /*a480*/  HMMA.16816.F32 R48, R8.reuse, R22, R148 ;  /* 0x000000160830723c */ /* 0x040fe20000001894 */
[----:B------:R-:W5:Y:S05]  /*a490*/  LDSM.16.MT88.4 R20, [R226+0xb800] ;  /* 0x00b80000e214783b */ /* 0x000f6a0000004200 */
[----:B------:R-:W-:Y:S01]  /*a4a0*/  HMMA.16816.F32 R184, R8, R36, R132 ;  /* 0x0000002408b8723c */ /* 0x000fe20000001884 */
[----:B------:R-:W-:Y:S01]  /*a4b0*/  MOV R148, R159 ;  /* 0x0000009f00947202 */ /* 0x000fe20000000f00 */
[----:B------:R-:W-:Y:S01]  /*a4c0*/  IMAD.MOV.U32 R151, RZ, RZ, R138 ;  /* 0x000000ffff977224 */ /* 0x000fe200078e008a */
[----:B------:R-:W-:-:S02]  /*a4d0*/  MOV R150, R139 ;  /* 0x0000008b00967202 */ /* 0x000fc40000000f00 */
[----:B------:R-:W-:Y:S01]  /*a4e0*/  MOV R149, R140 ;  /* 0x0000008c00957202 */ /* 0x000fe20000000f00 */
[C---:B------:R-:W-:Y:S01]  /*a4f0*/  HMMA.16816.F32 R176, R8.reuse, R38, R80 ;  /* 0x0000002608b0723c */ /* 0x040fe20000001850 */
[----:B-1----:R-:W-:Y:S01]  /*a500*/  FFMA.FTZ R4, R46, UR26, -R3 ;  /* 0x0000001a2e047c23 */ /* 0x002fe20008010803 */
[----:B------:R-:W-:Y:S01]  /*a510*/  MOV R132, R182 ;  /* 0x000000b600847202 */ /* 0x000fe20000000f00 */
[----:B------:R-:W1:Y:S01]  /*a520*/  LDSM.16.MT88.4 R36, [R226+0xa800] ;  /* 0x00a80000e224783b */ /* 0x000e620000004200 */
[----:B------:R-:W-:Y:S01]  /*a530*/  MOV R133, R183 ;  /* 0x000000b700857202 */ /* 0x000fe20000000f00 */
[----:B------:R2:W-:Y:S01]  /*a540*/  MUFU.EX2 R194, R4 ;  /* 0x0000000400c27308 */ /* 0x0005e20000000800 */
[----:B------:R-:W-:Y:S01]  /*a550*/  HMMA.16816.F32 R84, R8, R40, R84 ;  /* 0x000000280854723c */ /* 0x000fe20000001854 */
[----:B------:R-:W-:Y:S01]  /*a560*/  IMAD.MOV.U32 R82, RZ, RZ, R180 ;  /* 0x000000ffff527224 */ /* 0x000fe200078e00b4 */
[----:B------:R-:W-:Y:S01]  /*a570*/  MOV R83, R181 ;  /* 0x000000b500537202 */ /* 0x000fe20000000f00 */
[----:B------:R-:W-:Y:S01]  /*a580*/  IMAD.MOV.U32 R135, RZ, RZ, R157 ;  /* 0x000000ffff877224 */ /* 0x000fe200078e009d */
[----:B------:R-:W-:-:S02]  /*a590*/  MOV R80, R154 ;  /* 0x0000009a00507202 */ /* 0x000fc40000000f00 */
[----:B------:R-:W-:Y:S01]  /*a5a0*/  HMMA.16816.F32 R172, R8, R42, R96 ;  /* 0x0000002a08ac723c */ /* 0x000fe20000001860 */
[----:B------:R-:W-:Y:S02]  /*a5b0*/  MOV R41, R141 ;  /* 0x0000008d00297202 */ /* 0x000fe40000000f00 */
[----:B------:R-:W-:Y:S02]  /*a5c0*/  MOV R81, R155 ;  /* 0x0000009b00517202 */ /* 0x000fe40000000f00 */
[----:B------:R-:W-:Y:S02]  /*a5d0*/  MOV R134, R156 ;  /* 0x0000009c00867202 */ /* 0x000fe40000000f00 */
[----:B------:R-:W-:Y:S01]  /*a5e0*/  FFMA.FTZ R8, R207, UR26, -R0 ;  /* 0x0000001acf087c23 */ /* 0x000fe20008010800 */
[----:B------:R-:W-:Y:S01]  /*a5f0*/  MOV R46, R137 ;  /* 0x00000089002e7202 */ /* 0x000fe20000000f00 */
[----:B--2---:R-:W-:Y:S01]  /*a600*/  FFMA.FTZ R4, R213, UR26, -R3 ;  /* 0x0000001ad5047c23 */ /* 0x004fe20008010803 */
[----:B------:R-:W-:-:S03]  /*a610*/  IMAD.MOV.U32 R213, RZ, RZ, R143 ;  /* 0x000000ffffd57224 */ /* 0x000fc600078e008f */
[----:B------:R2:W-:Y:S02]  /*a620*/  MUFU.EX2 R193, R4 ;  /* 0x0000000400c17308 */ /* 0x0005e40000000800 */
[----:B--2---:R-:W-:Y:S01]  /*a630*/  FFMA.FTZ R4, R211, UR26, -R3 ;  /* 0x0000001ad3047c23 */ /* 0x004fe20008010803 */
[----:B------:R-:W-:-:S05]  /*a640*/  MOV R211, R142 ;  /* 0x0000008e00d37202 */ /* 0x000fca0000000f00 */
[----:B------:R2:W3:Y:S02]  /*a650*/  MUFU.EX2 R192, R4 ;  /* 0x0000000400c07308 */ /* 0x0004e40000000800 */
[----:B--2---:R-:W-:Y:S01]  /*a660*/  FFMA.FTZ R4, R196, UR26, -R2 ;  /* 0x0000001ac4047c23 */ /* 0x004fe20008010802 */
[----:B---3--:R-:W-:-:S05]  /*a670*/  F2FP.F16.F32.PACK_AB R6, R192, R193 ;  /* 0x000000c1c006723e */ /* 0x008fca00000000ff */
[----:B------:R2:W-:Y:S08]  /*a680*/  MUFU.EX2 R196, R8 ;  /* 0x0000000800c47308 */ /* 0x0005f00000000800 */
[----:B------:R3:W-:Y:S01]  /*a690*/  MUFU.EX2 R191, R4 ;  /* 0x0000000400bf7308 */ /* 0x0007e20000000800 */
[----:B--2---:R-:W-:Y:S01]  /*a6a0*/  FFMA.FTZ R8, R208, UR26, -R0 ;  /* 0x0000001ad0087c23 */ /* 0x004fe20008010800 */
[----:B---3--:R-:W-:-:S06]  /*a6b0*/  FFMA.FTZ R4, R197, UR26, -R2 ;  /* 0x0000001ac5047c23 */ /* 0x008fcc0008010802 */
[----:B------:R2:W3:Y:S02]  /*a6c0*/  MUFU.EX2 R190, R4 ;  /* 0x0000000400be7308 */ /* 0x0004e40000000800 */
[----:B--2---:R-:W-:Y:S01]  /*a6d0*/  FFMA.FTZ R4, R47, UR26, -R2 ;  /* 0x0000001a2f047c23 */ /* 0x004fe20008010802 */
[----:B---3--:R-:W-:Y:S02]  /*a6e0*/  F2FP.F16.F32.PACK_AB R5, R190, R191 ;  /* 0x000000bfbe05723e */ /* 0x008fe400000000ff */
[----:B------:R-:W-:-:S03]  /*a6f0*/  MOV R47, R158 ;  /* 0x0000009e002f7202 */ /* 0x000fc60000000f00 */
[----:B------:R2:W-:Y:S02]  /*a700*/  MUFU.EX2 R189, R4 ;  /* 0x0000000400bd7308 */ /* 0x0005e40000000800 */
[----:B--2---:R-:W-:Y:S01]  /*a710*/  FFMA.FTZ R4, R13, UR26, -R2 ;  /* 0x0000001a0d047c23 */ /* 0x004fe20008010802 */
[----:B------:R-:W-:-:S05]  /*a720*/  FFMA.FTZ R13, R204, UR26, -R0 ;  /* 0x0000001acc0d7c23 */ /* 0x000fca0008010800 */
[----:B------:R2:W3:Y:S08]  /*a730*/  MUFU.EX2 R188, R4 ;  /* 0x0000000400bc7308 */ /* 0x0004f00000000800 */
[----:B------:R4:W-:Y:S01]  /*a740*/  MUFU.EX2 R197, R13 ;  /* 0x0000000d00c57308 */ /* 0x0009e20000000800 */
[----:B--2---:R-:W-:Y:S01]  /*a750*/  FFMA.FTZ R4, R202, UR26, -R0 ;  /* 0x0000001aca047c23 */ /* 0x004fe20008010800 */
[----:B---3--:R-:W-:-:S02]  /*a760*/  F2FP.F16.F32.PACK_AB R7, R188, R189 ;  /* 0x000000bdbc07723e */ /* 0x008fc400000000ff */
[----:B------:R-:W-:-:S04]  /*a770*/  MOV R202, R153 ;  /* 0x0000009900ca7202 */ /* 0x000fc80000000f00 */
[----:B------:R2:W-:Y:S01]  /*a780*/  MUFU.EX2 R199, R4 ;  /* 0x0000000400c77308 */ /* 0x0005e20000000800 */
[----:B------:R-:W-:Y:S01]  /*a790*/  IMAD.MOV.U32 R40, RZ, RZ, R202 ;  /* 0x000000ffff287224 */ /* 0x000fe200078e00ca */
[----:B------:R-:W-:Y:S02]  /*a7a0*/  MOV R202, R82 ;  /* 0x0000005200ca7202 */ /* 0x000fe40000000f00 */
[----:B------:R-:W-:Y:S02]  /*a7b0*/  MOV R82, R133 ;  /* 0x0000008500527202 */ /* 0x000fe40000000f00 */
[----:B------:R-:W-:Y:S02]  /*a7c0*/  MOV R133, R47 ;  /* 0x0000002f00857202 */ /* 0x000fe40000000f00 */
[----:B----4-:R-:W-:Y:S01]  /*a7d0*/  MOV R13, R136 ;  /* 0x00000088000d7202 */ /* 0x010fe20000000f00 */
[--C-:B--2---:R-:W-:Y:S01]  /*a7e0*/  FFMA.FTZ R4, R201, UR26, -R0.reuse ;  /* 0x0000001ac9047c23 */ /* 0x104fe20008010800 */
[----:B------:R-:W-:Y:S01]  /*a7f0*/  MOV R201, R152 ;  /* 0x0000009800c97202 */ /* 0x000fe20000000f00 */
[----:B------:R-:W-:-:S02]  /*a800*/  FFMA.FTZ R0, R209, UR26, -R0 ;  /* 0x0000001ad1007c23 */ /* 0x000fc40008010800 */
[----:B------:R2:W3:Y:S01]  /*a810*/  MUFU.EX2 R198, R4 ;  /* 0x0000000400c67308 */ /* 0x0004e20000000800 */
[----:B------:R-:W-:Y:S02]  /*a820*/  MOV R204, R201 ;  /* 0x000000c900cc7202 */ /* 0x000fe40000000f00 */
[----:B------:R-:W-:Y:S01]  /*a830*/  MOV R201, R81 ;  /* 0x0000005100c97202 */ /* 0x000fe20000000f00 */
[----:B------:R-:W-:Y:S01]  /*a840*/  IMAD.MOV.U32 R81, RZ, RZ, R132 ;  /* 0x000000ffff517224 */ /* 0x000fe200078e0084 */
[----:B------:R-:W-:Y:S02]  /*a850*/  MOV R132, R135 ;  /* 0x0000008700847202 */ /* 0x000fe40000000f00 */
[----:B------:R-:W-:Y:S02]  /*a860*/  MOV R135, R149 ;  /* 0x0000009500877202 */ /* 0x000fe40000000f00 */
[----:B------:R-:W-:Y:S01]  /*a870*/  MOV R149, R151 ;  /* 0x0000009700957202 */ /* 0x000fe20000000f00 */
[----:B------:R-:W-:Y:S01]  /*a880*/  IMAD.MOV.U32 R151, RZ, RZ, R168 ;  /* 0x000000ffff977224 */ /* 0x000fe200078e00a8 */
[----:B--2---:R-:W-:-:S02]  /*a890*/  F2FP.F16.F32.PACK_AB R4, R194, R195 ;  /* 0x000000c3c204723e */ /* 0x004fc400000000ff */
[----:B---3--:R-:W-:-:S05]  /*a8a0*/  F2FP.F16.F32.PACK_AB R10, R198, R199 ;  /* 0x000000c7c60a723e */ /* 0x008fca00000000ff */
[C---:B------:R-:W-:Y:S01]  /*a8b0*/  HMMA.16816.F32 R180, R4.reuse, R26, R60 ;  /* 0x0000001a04b4723c */ /* 0x040fe2000000183c */
[----:B------:R2:W-:Y:S05]  /*a8c0*/  MUFU.EX2 R63, R8 ;  /* 0x00000008003f7308 */ /* 0x0005ea0000000800 */
[C---:B------:R-:W-:Y:S03]  /*a8d0*/  HMMA.16816.F32 R152, R4.reuse, R30, R92 ;  /* 0x0000001e0498723c */ /* 0x040fe6000000185c */
[----:B------:R3:W-:Y:S03]  /*a8e0*/  MUFU.EX2 R61, R0 ;  /* 0x00000000003d7308 */ /* 0x0007e60000000800 */
[----:B------:R-:W-:Y:S01]  /*a8f0*/  HMMA.16816.F32 R136, R4, R34, R72 ;  /* 0x000000220488723c */ /* 0x000fe20000001848 */
[----:B------:R-:W-:-:S02]  /*a900*/  MOV R95, R41 ;  /* 0x00000029005f7202 */ /* 0x000fc40000000f00 */
[----:B------:R-:W-:Y:S02]  /*a910*/  MOV R41, R80 ;  /* 0x0000005000297202 */ /* 0x000fe40000000f00 */
[----:B------:R-:W-:Y:S01]  /*a920*/  MOV R80, R83 ;  /* 0x0000005300507202 */ /* 0x000fe20000000f00 */
[----:B--2---:R-:W-:Y:S01]  /*a930*/  FFMA.FTZ R8, R210, UR26, -R12 ;  /* 0x0000001ad2087c23 */ /* 0x004fe2000801080c */
[----:B------:R-:W-:Y:S01]  /*a940*/  MOV R83, R134 ;  /* 0x0000008600537202 */ /* 0x000fe20000000f00 */
[----:B------:R-:W-:Y:S01]  /*a950*/  IMAD.MOV.U32 R134, RZ, RZ, R148 ;  /* 0x000000ffff867224 */ /* 0x000fe200078e0094 */
[----:B------:R-:W-:Y:S01]  /*a960*/  MOV R148, R150 ;  /* 0x0000009600947202 */ /* 0x000fe20000000f00 */
[----:B------:R2:W-:Y:S01]  /*a970*/  MUFU.EX2 R62, R8 ;  /* 0x00000008003e7308 */ /* 0x0005e20000000800 */
[----:B------:R-:W-:Y:S01]  /*a980*/  MOV R150, R46 ;  /* 0x0000002e00967202 */ /* 0x000fe20000000f00 */
[----:B------:R-:W-:Y:S01]  /*a990*/  HMMA.16816.F32 R72, R4, R16, R108 ;  /* 0x000000100448723c */ /* 0x000fe2000000186c */
[----:B------:R-:W-:Y:S01]  /*a9a0*/  MOV R94, R169 ;  /* 0x000000a9005e7202 */ /* 0x000fe20000000f00 */
[----:B---3--:R-:W-:Y:S01]  /*a9b0*/  FFMA.FTZ R0, R241, UR26, -R12 ;  /* 0x0000001af1007c23 */ /* 0x008fe2000801080c */
[----:B------:R-:W-:-:S02]  /*a9c0*/  MOV R93, R170 ;  /* 0x000000aa005d7202 */ /* 0x000fc40000000f00 */
[----:B------:R-:W-:Y:S01]  /*a9d0*/  MOV R92, R171 ;  /* 0x000000ab005c7202 */ /* 0x000fe20000000f00 */
[----:B------:R3:W-:Y:S01]  /*a9e0*/  MUFU.EX2 R43, R0 ;  /* 0x00000000002b7308 */ /* 0x0007e20000000800 */
[----:B------:R-:W-:Y:S01]  /*a9f0*/  MOV R111, R204 ;  /* 0x000000cc006f7202 */ /* 0x000fe20000000f00 */
[----:B------:R-:W-:Y:S01]  /*aa00*/  IMAD.MOV.U32 R204, RZ, RZ, R40 ;  /* 0x000000ffffcc7224 */ /* 0x000fe200078e0028 */
[----:B------:R-:W-:Y:S01]  /*aa10*/  MOV R40, R41 ;  /* 0x0000002900287202 */ /* 0x000fe20000000f00 */
[C---:B------:R-:W-:Y:S01]  /*aa20*/  HMMA.16816.F32 R156, R4.reuse, R24, R52 ;  /* 0x00000018049c723c */ /* 0x040fe20000001834 */
[----:B------:R-:W-:Y:S02]  /*aa30*/  MOV R41, R201 ;  /* 0x000000c900297202 */ /* 0x000fe40000000f00 */
[----:B------:R-:W-:Y:S01]  /*aa40*/  MOV R201, R202 ;  /* 0x000000ca00c97202 */ /* 0x000fe20000000f00 */
[----:B--2---:R-:W-:Y:S02]  /*aa50*/  FFMA.FTZ R8, R206, UR26, -R12 ;  /* 0x0000001ace087c23 */ /* 0x004fe4000801080c */
[----:B-----5:R-:W-:Y:S01]  /*aa60*/  HMMA.16816.F32 R52, R4, R22, R124 ;  /* 0x000000160434723c */ /* 0x020fe2000000187c */
[----:B------:R-:W-:Y:S01]  /*aa70*/  MOV R202, R80 ;  /* 0x0000005000ca7202 */ /* 0x000fe20000000f00 */
[----:B------:R-:W-:Y:S01]  /*aa80*/  IMAD.MOV.U32 R80, RZ, RZ, R81 ;  /* 0x000000ffff507224 */ /* 0x000fe200078e0051 */
[----:B------:R2:W4:Y:S01]  /*aa90*/  MUFU.EX2 R60, R8 ;  /* 0x00000008003c7308 */ /* 0x0005220000000800 */
[----:B------:R-:W-:-:S02]  /*aaa0*/  MOV R81, R82 ;  /* 0x0000005200517202 */ /* 0x000fc40000000f00 */
[----:B------:R-:W-:Y:S01]  /*aab0*/  MOV R82, R83 ;  /* 0x0000005300527202 */ /* 0x000fe20000000f00 */
[----:B---3--:R-:W-:Y:S01]  /*aac0*/  FFMA.FTZ R0, R243, UR26, -R3 ;  /* 0x0000001af3007c23 */ /* 0x008fe20008010803 */
[----:B------:R-:W-:Y:S01]  /*aad0*/  MOV R125, R41 ;  /* 0x00000029007d7202 */ /* 0x000fe20000000f00 */
[C---:B-1----:R-:W-:Y:S01]  /*aae0*/  HMMA.16816.F32 R168, R4.reuse, R38, R112 ;  /* 0x0000002604a8723c */ /* 0x042fe20000001870 */
[----:B------:R-:W-:Y:S01]  /*aaf0*/  MOV R83, R132 ;  /* 0x0000008400537202 */ /* 0x000fe20000000f00 */
[----:B------:R1:W-:Y:S01]  /*ab00*/  MUFU.EX2 R42, R0 ;  /* 0x00000000002a7308 */ /* 0x0003e20000000800 */
[----:B------:R-:W-:Y:S01]  /*ab10*/  MOV R126, R40 ;  /* 0x00000028007e7202 */ /* 0x000fe20000000f00 */
[----:B------:R-:W-:Y:S01]  /*ab20*/  IMAD.MOV.U32 R241, RZ, RZ, R80 ;  /* 0x000000fffff17224 */ /* 0x000fe200078e0050 */
[----:B------:R-:W-:Y:S01]  /*ab30*/  MOV R132, R133 ;  /* 0x0000008500847202 */ /* 0x000fe20000000f00 */
[----:B------:R-:W-:Y:S01]  /*ab40*/  IMAD.MOV.U32 R133, RZ, RZ, R134 ;  /* 0x000000ffff857224 */ /* 0x000fe200078e0086 */
[----:B------:R-:W-:Y:S01]  /*ab50*/  MOV R134, R135 ;  /* 0x0000008700867202 */ /* 0x000fe20000000f00 */
[----:B------:R-:W-:Y:S01]  /*ab60*/  HMMA.16816.F32 R140, R4, R28, R88 ;  /* 0x0000001c048c723c */ /* 0x000fe20000001858 */
[----:B------:R-:W-:Y:S01]  /*ab70*/  MOV R135, R148 ;  /* 0x0000009400877202 */ /* 0x000fe20000000f00 */
[----:B------:R-:W-:-:S02]  /*ab80*/  IMAD.MOV.U32 R210, RZ, RZ, R133 ;  /* 0x000000ffffd27224 */ /* 0x000fc400078e0085 */
[----:B--2---:R-:W-:Y:S01]  /*ab90*/  FFMA.FTZ R8, R203, UR26, -R12 ;  /* 0x0000001acb087c23 */ /* 0x004fe2000801080c */
[----:B----4-:R-:W-:Y:S01]  /*aba0*/  F2FP.F16.F32.PACK_AB R9, R60, R62 ;  /* 0x0000003e3c09723e */ /* 0x010fe200000000ff */
[----:B------:R-:W-:Y:S01]  /*abb0*/  IMAD.MOV.U32 R127, RZ, RZ, R204 ;  /* 0x000000ffff7f7224 */ /* 0x000fe200078e00cc */
[----:B------:R-:W-:Y:S01]  /*abc0*/  MOV R148, R149 ;  /* 0x0000009500947202 */ /* 0x000fe20000000f00 */
[----:B------:R2:W-:Y:S01]  /*abd0*/  MUFU.EX2 R47, R8 ;  /* 0x00000008002f7308 */ /* 0x0005e20000000800 */
[----:B------:R-:W-:Y:S01]  /*abe0*/  MOV R149, R150 ;  /* 0x0000009600957202 */ /* 0x000fe20000000f00 */
[----:B------:R-:W-:Y:S01]  /*abf0*/  IMAD.MOV.U32 R150, RZ, RZ, R151 ;  /* 0x000000ffff967224 */ /* 0x000fe200078e0097 */
[----:B------:R-:W-:Y:S01]  /*ac00*/  MOV R151, R144 ;  /* 0x0000009000977202 */ /* 0x000fe20000000f00 */
[----:B-1----:R-:W-:Y:S01]  /*ac10*/  FFMA.FTZ R0, R240, UR26, -R3 ;  /* 0x0000001af0007c23 */ /* 0x002fe20008010803 */
[----:B------:R-:W-:Y:S01]  /*ac20*/  MOV R206, R132 ;  /* 0x0000008400ce7202 */ /* 0x000fe20000000f00 */
[----:B------:R-:W-:Y:S01]  /*ac30*/  HMMA.16816.F32 R96, R4, R32, R68 ;  /* 0x000000200460723c */ /* 0x000fe20000001844 */
[----:B------:R-:W-:Y:S01]  /*ac40*/  MOV R208, R134 ;  /* 0x0000008600d07202 */ /* 0x000fe20000000f00 */
[----:B------:R1:W-:Y:S01]  /*ac50*/  MUFU.EX2 R41, R0 ;  /* 0x0000000000297308 */ /* 0x0003e20000000800 */
[----:B------:R-:W-:-:S02]  /*ac60*/  MOV R207, R135 ;  /* 0x0000008700cf7202 */ /* 0x000fc40000000f00 */
[----:B------:R-:W-:Y:S01]  /*ac70*/  MOV R110, R145 ;  /* 0x00000091006e7202 */ /* 0x000fe20000000f00 */
[----:B------:R-:W3:Y:S01]  /*ac80*/  LDSM.16.MT88.4 R132, [R226+0x9c00] ;  /* 0x009c0000e284783b */ /* 0x000ee20000004200 */
[----:B------:R-:W-:Y:S01]  /*ac90*/  MOV R109, R146 ;  /* 0x00000092006d7202 */ /* 0x000fe20000000f00 */
[----:B------:R-:W-:Y:S01]  /*aca0*/  HMMA.16816.F32 R104, R4, R36, R104 ;  /* 0x000000240468723c */ /* 0x000fe20000001868 */
[----:B------:R-:W-:Y:S01]  /*acb0*/  MOV R108, R147 ;  /* 0x00000093006c7202 */ /* 0x000fe20000000f00 */
[----:B--2---:R-:W-:Y:S01]  /*acc0*/  FFMA.FTZ R8, R205, UR26, -R12 ;  /* 0x0000001acd087c23 */ /* 0x004fe2000801080c */
[----:B------:R-:W-:-:S03]  /*acd0*/  MOV R209, R81 ;  /* 0x0000005100d17202 */ /* 0x000fc60000000f00 */
[C---:B------:R-:W-:Y:S01]  /*ace0*/  HMMA.16816.F32 R88, R4.reuse, R18, R120 ;  /* 0x000000120458723c */ /* 0x040fe20000001878 */
[----:B------:R2:W4:Y:S01]  /*acf0*/  MUFU.EX2 R46, R8 ;  /* 0x00000008002e7308 */ /* 0x0005220000000800 */
[----:B------:R-:W-:Y:S01]  /*ad00*/  MOV R205, R82 ;  /* 0x0000005200cd7202 */ /* 0x000fe20000000f00 */
[----:B------:R-:W-:Y:S01]  /*ad10*/  LDSM.16.MT88.4 R120, [R224+0x9c00] ;  /* 0x009c0000e078783b */ /* 0x000fe20000004200 */
[----:B------:R-:W-:Y:S01]  /*ad20*/  MOV R203, R83 ;  /* 0x0000005300cb7202 */ /* 0x000fe20000000f00 */
[--C-:B-1----:R-:W-:Y:S01]  /*ad30*/  FFMA.FTZ R0, R223, UR26, -R3.reuse ;  /* 0x0000001adf007c23 */ /* 0x102fe20008010803 */
[----:B------:R-:W-:Y:S01]  /*ad40*/  HMMA.16816.F32 R144, R4, R20, R128 ;  /* 0x000000140490723c */ /* 0x000fe20000001880 */
[----:B------:R-:W1:Y:S01]  /*ad50*/  LDSM.16.MT88.4 R80, [R224+0xbc00] ;  /* 0x00bc0000e050783b */ /* 0x000e620000004200 */
[----:B------:R-:W-:Y:S01]  /*ad60*/  FFMA.FTZ R3, R217, UR26, -R3 ;  /* 0x0000001ad9037c23 */ /* 0x000fe20008010803 */
[----:B------:R5:W-:Y:S01]  /*ad70*/  MUFU.EX2 R40, R0 ;  /* 0x0000000000287308 */ /* 0x000be20000000800 */
[----:B------:R-:W-:-:S02]  /*ad80*/  MOV R124, R201 ;  /* 0x000000c9007c7202 */ /* 0x000fc40000000f00 */
[----:B------:R-:W-:Y:S02]  /*ad90*/  MOV R217, R127 ;  /* 0x0000007f00d97202 */ /* 0x000fe40000000f00 */
[----:B------:R-:W-:Y:S01]  /*ada0*/  MOV R7, R202 ;  /* 0x000000ca00077202 */ /* 0x000fe20000000f00 */
[----:B------:R-:W-:Y:S01]  /*adb0*/  IMAD.MOV.U32 R202, RZ, RZ, R150 ;  /* 0x000000ffffca7224 */ /* 0x000fe200078e0096 */
[----:B------:R-:W-:Y:S02]  /*adc0*/  MOV R6, R151 ;  /* 0x0000009700067202 */ /* 0x000fe40000000f00 */
[----:B--2---:R-:W-:Y:S02]  /*add0*/  F2FP.F16.F32.PACK_AB R8, R200, R212 ;  /* 0x000000d4c808723e */ /* 0x004fe400000000ff */
[----:B----4-:R-:W-:Y:S02]  /*ade0*/  F2FP.F16.F32.PACK_AB R11, R46, R47 ;  /* 0x0000002f2e0b723e */ /* 0x010fe400000000ff */
[----:B------:R-:W-:-:S02]  /*adf0*/  MOV R243, R7 ;  /* 0x0000000700f37202 */ /* 0x000fc40000000f00 */
[----:B------:R-:W-:Y:S01]  /*ae00*/  MOV R240, R124 ;  /* 0x0000007c00f07202 */ /* 0x000fe20000000f00 */
[----:B-----5:R-:W-:Y:S02]  /*ae10*/  FFMA.FTZ R0, R215, UR26, -R2 ;  /* 0x0000001ad7007c23 */ /* 0x020fe40008010802 */
[----:B------:R-:W-:Y:S01]  /*ae20*/  HMMA.16816.F32 R100, R8, R26, R100 ;  /* 0x0000001a0864723c */ /* 0x000fe20000001864 */
[----:B------:R-:W-:Y:S01]  /*ae30*/  MOV R215, R110 ;  /* 0x0000006e00d77202 */ /* 0x000fe20000000f00 */
[----:B------:R2:W-:Y:S01]  /*ae40*/  MUFU.EX2 R27, R0 ;  /* 0x00000000001b7308 */ /* 0x0005e20000000800 */
[----:B------:R-:W-:-:S03]  /*ae50*/  MOV R223, R125 ;  /* 0x0000007d00df7202 */ /* 0x000fc60000000f00 */
[C---:B------:R-:W-:Y:S01]  /*ae60*/  HMMA.16816.F32 R112, R8.reuse, R24, R116 ;  /* 0x000000180870723c */ /* 0x040fe20000001874 */
[----:B------:R-:W-:Y:S02]  /*ae70*/  MOV R204, R148 ;  /* 0x0000009400cc7202 */ /* 0x000fe40000000f00 */
[----:B------:R-:W-:Y:S02]  /*ae80*/  MOV R201, R149 ;  /* 0x0000009500c97202 */ /* 0x000fe40000000f00 */
[----:B------:R-:W-:Y:S01]  /*ae90*/  LDSM.16.MT88.4 R148, [R224+0xac00] ;  /* 0x00ac0000e094783b */ /* 0x000fe20000004200 */
[C---:B------:R-:W-:Y:S06]  /*aea0*/  HMMA.16816.F32 R68, R8.reuse, R16, R184 ;  /* 0x000000100844723c */ /* 0x040fec00000018b8 */
[----:B------:R-:W-:Y:S01]  /*aeb0*/  HMMA.16816.F32 R128, R8, R32, R76 ;  /* 0x000000200880723c */ /* 0x000fe2000000184c */
[----:B------:R4:W-:Y:S01]  /*aec0*/  MUFU.EX2 R32, R3 ;  /* 0x0000000300207308 */ /* 0x0009e20000000800 */
[----:B--2---:R-:W-:Y:S01]  /*aed0*/  FFMA.FTZ R0, R216, UR26, -R2 ;  /* 0x0000001ad8007c23 */ /* 0x004fe20008010802 */
[----:B------:R-:W-:Y:S01]  /*aee0*/  IMAD.MOV.U32 R187, RZ, RZ, R13 ;  /* 0x000000ffffbb7224 */ /* 0x000fe200078e000d */
[----:B------:R-:W-:-:S02]  /*aef0*/  MOV R216, R92 ;  /* 0x0000005c00d87202 */ /* 0x000fc40000000f00 */
[C---:B------:R-:W-:Y:S01]  /*af00*/  HMMA.16816.F32 R56, R8.reuse, R28, R56 ;  /* 0x0000001c0838723c */ /* 0x040fe20000001838 */
[----:B------:R-:W-:Y:S01]  /*af10*/  F2FP.F16.F32.PACK_AB R92, R41, R42 ;  /* 0x0000002a295c723e */ /* 0x000fe200000000ff */
[----:B------:R-:W-:Y:S01]  /*af20*/  IMAD.MOV.U32 R33, RZ, RZ, R126 ;  /* 0x000000ffff217224 */ /* 0x000fe200078e007e */
[----:B------:R2:W5:Y:S03]  /*af30*/  MUFU.EX2 R25, R0 ;  /* 0x0000000000197308 */ /* 0x0005660000000800 */
[C---:B------:R-:W-:Y:S06]  /*af40*/  HMMA.16816.F32 R48, R8.reuse, R30, R48 ;  /* 0x0000001e0830723c */ /* 0x040fec0000001830 */
[----:B------:R-:W-:Y:S01]  /*af50*/  HMMA.16816.F32 R160, R8, R36, R160 ;  /* 0x0000002408a0723c */ /* 0x000fe200000018a0 */
[----:B----4-:R-:W-:-:S04]  /*af60*/  IMAD.MOV.U32 R3, RZ, RZ, R111 ;  /* 0x000000ffff037224 */ /* 0x010fc800078e006f */
[----:B------:R-:W-:Y:S01]  /*af70*/  FFMA.FTZ R3, R3, R45, R216 ;  /* 0x0000002d03037223 */ /* 0x000fe200000100d8 */
[C---:B------:R-:W-:Y:S01]  /*af80*/  HMMA.16816.F32 R84, R8.reuse, R20, R84 ;  /* 0x000000140854723c */ /* 0x040fe20000001854 */
[--C-:B--2---:R-:W-:Y:S01]  /*af90*/  FFMA.FTZ R0, R219, UR26, -R2.reuse ;  /* 0x0000001adb007c23 */ /* 0x104fe20008010802 */
[----:B------:R-:W-:Y:S01]  /*afa0*/  FFMA.FTZ R2, R221, UR26, -R2 ;  /* 0x0000001add027c23 */ /* 0x000fe20008010802 */
[----:B------:R-:W-:Y:S02]  /*afb0*/  MOV R219, R93 ;  /* 0x0000005d00db7202 */ /* 0x000fe40000000f00 */
[----:B------:R2:W-:Y:S01]  /*afc0*/  MUFU.EX2 R26, R0 ;  /* 0x00000000001a7308 */ /* 0x0005e20000000800 */
[----:B------:R-:W-:Y:S01]  /*afd0*/  HMMA.16816.F32 R64, R8, R34, R64 ;  /* 0x000000220840723c */ /* 0x000fe20000001840 */
[----:B------:R-:W-:Y:S02]  /*afe0*/  MOV R221, R94 ;  /* 0x0000005e00dd7202 */ /* 0x000fe40000000f00 */
[----:B-----5:R-:W-:-:S02]  /*aff0*/  F2FP.F16.F32.PACK_AB R93, R25, R27 ;  /* 0x0000001b195d723e */ /* 0x020fc400000000ff */
[----:B------:R-:W-:Y:S01]  /*b000*/  F2FP.F16.F32.PACK_AB R94, R32, R40 ;  /* 0x00000028205e723e */ /* 0x000fe200000000ff */
[C---:B------:R-:W-:Y:S01]  /*b010*/  HMMA.16816.F32 R36, R8.reuse, R38, R164 ;  /* 0x000000260824723c */ /* 0x040fe200000018a4 */
[----:B------:R4:W5:Y:S01]  /*b020*/  MUFU.EX2 R24, R2 ;  /* 0x0000000200187308 */ /* 0x0009620000000800 */
[----:B------:R-:W-:Y:S01]  /*b030*/  MOV R34, R109 ;  /* 0x0000006d00227202 */ /* 0x000fe20000000f00 */
[----:B------:R-:W-:Y:S01]  /*b040*/  LDSM.16.MT88.4 R164, [R226+0xac00] ;  /* 0x00ac0000e2a4783b */ /* 0x000fe20000004200 */
[----:B------:R-:W-:Y:S02]  /*b050*/  MOV R35, R108 ;  /* 0x0000006c00237202 */ /* 0x000fe40000000f00 */
[C---:B------:R-:W-:Y:S01]  /*b060*/  HMMA.16816.F32 R28, R8.reuse, R18, R176 ;  /* 0x00000012081c723c */ /* 0x040fe200000018b0 */
[----:B--2---:R-:W-:Y:S02]  /*b070*/  FFMA.FTZ R0, R6, UR26, -R12 ;  /* 0x0000001a06007c23 */ /* 0x004fe4000801080c */
[----:B------:R-:W2:Y:S03]  /*b080*/  LDSM.16.MT88.4 R4, [R226+0xbc00] ;  /* 0x00bc0000e204783b */ /* 0x000ea60000004200 */
[----:B------:R-:W-:Y:S01]  /*b090*/  HMMA.16816.F32 R20, R8, R22, R172 ;  /* 0x000000160814723c */ /* 0x000fe200000018ac */
[----:B------:R1:W1:Y:S01]  /*b0a0*/  MUFU.EX2 R16, R0 ;  /* 0x0000000000107308 */ /* 0x0002620000000800 */
[----:B----4-:R-:W-:-:S02]  /*b0b0*/  MOV R2, R95 ;  /* 0x0000005f00027202 */ /* 0x010fc40000000f00 */
[----:B-----5:R-:W-:-:S03]  /*b0c0*/  F2FP.F16.F32.PACK_AB R95, R24, R26 ;  /* 0x0000001a185f723e */ /* 0x020fc600000000ff */
[----:B------:R-:W-:Y:S01]  /*b0d0*/  FFMA.FTZ R8, R2, R15, R187 ;  /* 0x0000000f02087223 */ /* 0x000fe200000100bb */
[----:B------:R-:W-:-:S03]  /*b0e0*/  FFMA.FTZ R2, R34, R44, R215 ;  /* 0x0000002c22027223 */ /* 0x000fc600000100d7 */
[----:B---3--:R-:W-:Y:S01]  /*b0f0*/  HMMA.16816.F32 R124, R92, R132, R96 ;  /* 0x000000845c7c723c */ /* 0x008fe20000001860 */
[----:B------:R-:W-:Y:S01]  /*b100*/  FADD.FTZ R11, R35, R8 ;  /* 0x00000008230b7221 */ /* 0x000fe20000010000 */
[----:B------:R-:W-:Y:S01]  /*b110*/  FADD.FTZ R8, R223, R2 ;  /* 0x00000002df087221 */ /* 0x000fe20000010000 */
[----:B-1----:R-:W-:-:S03]  /*b120*/  FFMA.FTZ R0, R252, UR26, -R12 ;  /* 0x0000001afc007c23 */ /* 0x002fc6000801080c */
[C---:B------:R-:W-:Y:S01]  /*b130*/  HMMA.16816.F32 R76, R92.reuse, R82, R88 ;  /* 0x000000525c4c723c */ /* 0x040fe20000001858 */
[----:B------:R-:W-:Y:S01]  /*b140*/  F2FP.F16.F32.PACK_AB R96, R196, R197 ;  /* 0x000000c5c460723e */ /* 0x000fe200000000ff */
[----:B------:R1:W-:Y:S01]  /*b150*/  MUFU.EX2 R13, R0 ;  /* 0x00000000000d7308 */ /* 0x0003e20000000800 */
[----:B------:R-:W-:Y:S02]  /*b160*/  F2FP.F16.F32.PACK_AB R97, R16, R43 ;  /* 0x0000002b1061723e */ /* 0x000fe400000000ff */
[----:B------:R-:W-:Y:S01]  /*b170*/  F2FP.F16.F32.PACK_AB R98, R61, R63 ;  /* 0x0000003f3d62723e */ /* 0x000fe200000000ff */
[C---:B------:R-:W-:Y:S06]  /*b180*/  HMMA.16816.F32 R108, R92.reuse, R120, R156 ;  /* 0x000000785c6c723c */ /* 0x040fec000000189c */
[C---:B------:R-:W-:Y:S06]  /*b190*/  HMMA.16816.F32 R116, R92.reuse, R122, R180 ;  /* 0x0000007a5c74723c */ /* 0x040fec00000018b4 */
[----:B------:R-:W-:Y:S01]  /*b1a0*/  HMMA.16816.F32 R136, R92, R134, R136 ;  /* 0x000000865c88723c */ /* 0x000fe20000001888 */
[----:B-1----:R-:W-:-:S04]  /*b1b0*/  FFMA.FTZ R0, R247, UR26, -R12 ;  /* 0x0000001af7007c23 */ /* 0x002fc8000801080c */
[----:B------:R1:W3:Y:S01]  /*b1c0*/  MUFU.EX2 R9, R0 ;  /* 0x0000000000097308 */ /* 0x0002e20000000800 */
[C---:B--2---:R-:W-:Y:S06]  /*b1d0*/  HMMA.16816.F32 R88, R92.reuse, R4, R144 ;  /* 0x000000045c58723c */ /* 0x044fec0000001890 */
[C---:B------:R-:W-:Y:S06]  /*b1e0*/  HMMA.16816.F32 R140, R92.reuse, R148, R140 ;  /* 0x000000945c8c723c */ /* 0x040fec000000188c */
[----:B------:R-:W-:Y:S01]  /*b1f0*/  HMMA.16816.F32 R152, R92, R150, R152 ;  /* 0x000000965c98723c */ /* 0x000fe20000001898 */
[----:B-1----:R-:W-:Y:S01]  /*b200*/  FFMA.FTZ R0, R219, R14, R221 ;  /* 0x0000000edb007223 */ /* 0x002fe200000100dd */
        /* <DEDUP_REMOVED lines=67> */
[----:B------:R1:W-:Y:S01]  /*b640*/  STL [R1], R2 ;  /* 0x0000000201007387 */ /* 0x0003e20000100800 */
[C---:B------:R-:W-:Y:S03]  /*b650*/  HMMA.16816.F32 R128, R96.reuse, R132, R128 ;  /* 0x000000846080723c */ /* 0x040fe60000001880 */
[----:B------:R1:W-:Y:S03]  /*b660*/  STL [R1+0x8], R0 ;  /* 0x0000080001007387 */ /* 0x0003e60000100800 */
[C---:B------:R-:W-:Y:S01]  /*b670*/  HMMA.16816.F32 R144, R96.reuse, R148, R56 ;  /* 0x000000946090723c */ /* 0x040fe20000001838 */
[----:B------:R1:W-:Y:S05]  /*b680*/  STL [R1+0x4], R252 ;  /* 0x000004fc01007387 */ /* 0x0003ea0000100800 */
[C---:B------:R-:W-:Y:S06]  /*b690*/  HMMA.16816.F32 R160, R96.reuse, R164, R160 ;  /* 0x000000a460a0723c */ /* 0x040fec00000018a0 */
[C---:B------:R-:W-:Y:S06]  /*b6a0*/  HMMA.16816.F32 R68, R96.reuse, R80, R68 ;  /* 0x000000506044723c */ /* 0x040fec0000001844 */
[C---:B------:R-:W-:Y:S06]  /*b6b0*/  HMMA.16816.F32 R120, R96.reuse, R122, R100 ;  /* 0x0000007a6078723c */ /* 0x040fec0000001864 */
[----:B------:R-:W-:Y:S01]  /*b6c0*/  HMMA.16816.F32 R132, R96, R134, R64 ;  /* 0x000000866084723c */ /* 0x000fe20000001840 */
[----:B------:R-:W-:-:S02]  /*b6d0*/  MOV R102, R239 ;  /* 0x000000ef00667202 */ /* 0x000fc40000000f00 */
[----:B------:R-:W-:-:S03]  /*b6e0*/  MOV R103, R248 ;  /* 0x000000f800677202 */ /* 0x000fc60000000f00 */
[C---:B------:R-:W-:Y:S06]  /*b6f0*/  HMMA.16816.F32 R148, R96.reuse, R150, R48 ;  /* 0x000000966094723c */ /* 0x040fec0000001830 */
[C---:B------:R-:W-:Y:S06]  /*b700*/  HMMA.16816.F32 R164, R96.reuse, R166, R36 ;  /* 0x000000a660a4723c */ /* 0x040fec0000001824 */
[----:B------:R-:W-:Y:S06]  /*b710*/  HMMA.16816.F32 R80, R96, R82, R28 ;  /* 0x000000526050723c */ /* 0x000fec000000181c */
[-C--:B------:R-:W-:Y:S06]  /*b720*/  HMMA.16816.F32 R92, R92, R6.reuse, R52 ;  /* 0x000000065c5c723c */ /* 0x080fec0000001834 */
[----:B------:R-:W-:Y:S01]  /*b730*/  HMMA.16816.F32 R96, R96, R6, R20 ;  /* 0x000000066060723c */ /* 0x000fe20000001814 */
[----:B------:R-:W-:-:S08]  /*b740*/  NOP ;  /* 0x0000000000007918 */ /* 0x000fd00000000000 */
[----:B-1----:R-:W-:-:S15]  /*b750*/  @!P0 BRA `(.L_x_836) ;  /* 0x0000005400908947 */ /* 0x002fde0003800000 */
[----:B------:R-:W2:Y:S04]  /*b760*/  LDL.64 R206, [R1+0x30] ;  /* 0x0000300001ce7983 */ /* 0x000ea80000100a00 */
[----:B------:R-:W3:Y:S01]  /*b770*/  LDL.64 R210, [R1+0x28] ;  /* 0x0000280001d27983 */ /* 0x000ee20000100a00 */
[----:B------:R-:W-:Y:S01]  /*b780*/  UIADD3 UR24, UR25, -0x3, URZ ;  /* 0xfffffffd19187890 */ /* 0x000fe2000fffe03f */
[----:B------:R-:W-:-:S04]  /*b790*/  DEPBAR.LE SB0, 0x0 ;  /* 0x000080000000791a */ /* 0x000fc80000000000 */
[----:B------:R-:W-:Y:S02]  /*b7a0*/  USHF.R.S32.HI UR4, URZ, 0x1f, UR24 ;  /* 0x0000001f3f047899 */ /* 0x000fe40008011418 */
[----:B------:R-:W-:Y:S02]  /*b7b0*/  UIMAD.WIDE.U32 UR28, UR24, UR10, URZ ;  /* 0x0000000a181c72a5 */ /* 0x000fe4000f8e003f */
[----:B------:R-:W-:-:S04]  /*b7c0*/  UIMAD UR4, UR4, UR10, URZ ;  /* 0x0000000a040472a4 */ /* 0x000fc8000f8e023f */
[----:B------:R-:W-:Y:S01]  /*b7d0*/  UIMAD UR4, UR24, UR11, UR4 ;  /* 0x0000000b180472a4 */ /* 0x000fe2000f8e0204 */
[----:B------:R-:W-:Y:S02]  /*b7e0*/  MOV R4, UR28 ;  /* 0x0000001c00047c02 */ /* 0x000fe40008000f00 */
[----:B------:R-:W-:Y:S01]  /*b7f0*/  MOV R5, UR29 ;  /* 0x0000001d00057c02 */ /* 0x000fe20008000f00 */
[----:B------:R-:W-:-:S06]  /*b800*/  UIADD3 UR4, UR29, UR4, URZ ;  /* 0x000000041d047290 */ /* 0x000fcc000fffe03f */
[----:B------:R-:W-:Y:S01]  /*b810*/  MOV R3, UR4 ;  /* 0x0000000400037c02 */ /* 0x000fe20008000f00 */
[----:B------:R-:W-:-:S04]  /*b820*/  UIADD3 UR4, UR25, -0x3, URZ ;  /* 0xfffffffd19047890 */ /* 0x000fc8000fffe03f */
[----:B------:R-:W-:Y:S01]  /*b830*/  UISETP.GT.AND UP0, UPT, UR4, UR15, UPT ;  /* 0x0000000f0400728c */ /* 0x000fe2000bf04270 */
        /* <DEDUP_REMOVED lines=10> */
[----:B------:R-:W-:Y:S01]  /*b8e0*/  LDGSTS.E.BYPASS.LTC128B.128 [R238+0x9000], desc[UR18][R2.64] ;  /* 0x0900000002ee7fae */ /* 0x000fe2000b901d52 */
[----:B------:R-:W-:-:S03]  /*b8f0*/  PLOP3.LUT P0, PT, PT, PT, UP0, 0x80, 0x0 ;  /* 0x000000000000781c */ /* 0x000fc60003f0f008 */
        /* <DEDUP_REMOVED lines=9> */
[----:B------:R-:W5:Y:S04]  /*b990*/  LDSM.16.M88.4 R28, [R225+0x6c00] ;  /* 0x006c0000e11c783b */ /* 0x000f680000000200 */
[----:B------:R-:W-:Y:S04]  /*b9a0*/  LDSM.16.M88.4 R44, [R227+0x6400] ;  /* 0x00640000e32c783b */ /* 0x000fe80000000200 */
[----:B-1----:R-:W1:Y:S04]  /*b9b0*/  LDSM.16.M88.4 R4, [R229+0x1000] ;  /* 0x00100000e504783b */ /* 0x002e680000000200 */
[----:B------:R-:W1:Y:S04]  /*b9c0*/  LDSM.16.M88.4 R12, [R228] ;  /* 0x00000000e40c783b */ /* 0x000e680000000200 */
[----:B------:R-:W1:Y:S04]  /*b9d0*/  LDSM.16.M88.4 R48, [R227+0x6000] ;  /* 0x00600000e330783b */ /* 0x000e680000000200 */
[----:B------:R-:W1:Y:S04]  /*b9e0*/  LDSM.16.M88.4 R40, [R227+0x6800] ;  /* 0x00680000e328783b */ /* 0x000e680000000200 */
[----:B------:R-:W1:Y:S01]  /*b9f0*/  LDSM.16.M88.4 R36, [R227+0x6c00] ;  /* 0x006c0000e324783b */ /* 0x000e620000000200 */
[C---:B--2---:R-:W-:Y:S01]  /*ba00*/  HMMA.16816.F32 R104, R8.reuse, R18, RZ ;  /* 0x000000120868723c */ /* 0x044fe200000018ff */
[----:B------:R-:W2:Y:S02]  /*ba10*/  S2R R3, SR_TID.X ;  /* 0x0000000000037919 */ /* 0x000ea40000002100 */
[----:B------:R-:W0:Y:S03]  /*ba20*/  LDGDEPBAR ;  /* 0x00000000000079af */ /* 0x000e260000000000 */
[C---:B---3--:R-:W-:Y:S06]  /*ba30*/  HMMA.16816.F32 R56, R8.reuse, R20, RZ ;  /* 0x000000140838723c */ /* 0x048fec00000018ff */
[C---:B------:R-:W-:Y:S06]  /*ba40*/  HMMA.16816.F32 R52, R8.reuse, R16, RZ ;  /* 0x000000100834723c */ /* 0x040fec00000018ff */
[C---:B----4-:R-:W-:Y:S06]  /*ba50*/  HMMA.16816.F32 R100, R8.reuse, R32, RZ ;  /* 0x000000200864723c */ /* 0x050fec00000018ff */
[C---:B-----5:R-:W-:Y:S06]  /*ba60*/  HMMA.16816.F32 R60, R8.reuse, R28, RZ ;  /* 0x0000001c083c723c */ /* 0x060fec00000018ff */
[----:B------:R-:W-:Y:S01]  /*ba70*/  HMMA.16816.F32 R172, R8, R22, RZ ;  /* 0x0000001608ac723c */ /* 0x000fe200000018ff */
[----:B--2---:R-:W-:-:S05]  /*ba80*/  SHF.L.U32 R3, R3, 0x1, RZ ;  /* 0x0000000103037819 */ /* 0x004fca00000006ff */
[----:B------:R-:W-:Y:S01]  /*ba90*/  HMMA.16816.F32 R64, R8, R34, RZ ;  /* 0x000000220840723c */ /* 0x000fe200000018ff */
[----:B------:R-:W-:-:S05]  /*baa0*/  LOP3.LUT R3, R3, 0x6, RZ, 0xc0, !PT ;  /* 0x0000000603037812 */ /* 0x000fca00078ec0ff */
[----:B------:R-:W-:Y:S01]  /*bab0*/  HMMA.16816.F32 R24, R8, R30, RZ ;  /* 0x0000001e0818723c */ /* 0x000fe200000018ff */
[----:B------:R-:W2:Y:S05]  /*bac0*/  LDSM.16.M88.4 R8, [R229] ;  /* 0x00000000e508783b */ /* 0x000eaa0000000200 */
[----:B-1----:R-:W-:Y:S06]  /*bad0*/  HMMA.16816.F32 R196, R4, R46, R104 ;  /* 0x0000002e04c4723c */ /* 0x002fec0000001868 */
[----:B------:R-:W-:Y:S06]  /*bae0*/  HMMA.16816.F32 R104, R12, R20, RZ ;  /* 0x000000140c68723c */ /* 0x000fec00000018ff */
        /* <DEDUP_REMOVED lines=8> */
[C---:B------:R-:W-:Y:S06]  /*bb70*/  HMMA.16816.F32 R208, R4.reuse, R42, R64 ;  /* 0x0000002a04d0723c */ /* 0x040fec0000001840 */
[----:B------:R-:W-:Y:S01]  /*bb80*/  HMMA.16816.F32 R200, R4, R38, R24 ;  /* 0x0000002604c8723c */ /* 0x000fe20000001818 */
[----:B------:R-:W-:Y:S04]  /*bb90*/  LDSM.16.M88.4 R4, [R228+0x3000] ;  /* 0x00300000e404783b */ /* 0x000fe80000000200 */
[----:B------:R-:W1:Y:S01]  /*bba0*/  LDSM.16.M88.4 R24, [R225+0x7000] ;  /* 0x00700000e118783b */ /* 0x000e620000000200 */
[C---:B------:R-:W-:Y:S06]  /*bbb0*/  HMMA.16816.F32 R176, R12.reuse, R22, RZ ;  /* 0x000000160cb0723c */ /* 0x040fec00000018ff */
[C---:B------:R-:W-:Y:S06]  /*bbc0*/  HMMA.16816.F32 R100, R12.reuse, R16, RZ ;  /* 0x000000100c64723c */ /* 0x040fec00000018ff */
[C---:B------:R-:W-:Y:S01]  /*bbd0*/  HMMA.16816.F32 R172, R12.reuse, R18, RZ ;  /* 0x000000120cac723c */ /* 0x040fe200000018ff */
[----:B------:R-:W3:Y:S05]  /*bbe0*/  LDSM.16.M88.4 R16, [R228+0x2000] ;  /* 0x00200000e410783b */ /* 0x000eea0000000200 */
[C---:B------:R-:W-:Y:S06]  /*bbf0*/  HMMA.16816.F32 R20, R12.reuse, R28, RZ ;  /* 0x0000001c0c14723c */ /* 0x040fec00000018ff */
[C---:B------:R-:W-:Y:S06]  /*bc00*/  HMMA.16816.F32 R64, R12.reuse, R32, RZ ;  /* 0x000000200c40723c */ /* 0x040fec00000018ff */
[C---:B------:R-:W-:Y:S06]  /*bc10*/  HMMA.16816.F32 R32, R12.reuse, R34, RZ ;  /* 0x000000220c20723c */ /* 0x040fec00000018ff */
[----:B------:R-:W-:Y:S01]  /*bc20*/  HMMA.16816.F32 R12, R12, R30, RZ ;  /* 0x0000001e0c0c723c */ /* 0x000fe200000018ff */
[----:B------:R-:W-:Y:S05]  /*bc30*/  LDSM.16.M88.4 R28, [R227+0x7000] ;  /* 0x00700000e31c783b */ /* 0x000fea0000000200 */
[C---:B--2---:R-:W-:Y:S06]  /*bc40*/  HMMA.16816.F32 R104, R8.reuse, R48, R104 ;  /* 0x000000300868723c */ /* 0x044fec0000001868 */
[C---:B------:R-:W-:Y:S01]  /*bc50*/  HMMA.16816.F32 R188, R8.reuse, R36, R20 ;  /* 0x0000002408bc723c */ /* 0x040fe20000001814 */
[----:B------:R-:W2:Y:S05]  /*bc60*/  LDSM.16.M88.4 R20, [R229+0x2000] ;  /* 0x00200000e514783b */ /* 0x000eaa0000000200 */
        /* <DEDUP_REMOVED lines=9> */
[C---:B-1----:R-:W-:Y:S01]  /*bd00*/  HMMA.16816.F32 R176, R4.reuse, R24, R220 ;  /* 0x0000001804b0723c */ /* 0x042fe200000018dc */
[----:B------:R-:W-:Y:S05]  /*bd10*/  LDSM.16.M88.4 R12, [R228+0x4000] ;  /* 0x00400000e40c783b */ /* 0x000fea0000000200 */
        /* <DEDUP_REMOVED lines=8> */
[C---:B---3--:R-:W-:Y:S06]  /*bda0*/  HMMA.16816.F32 R8, R16.reuse, R24, R104 ;  /* 0x000000181008723c */ /* 0x048fec0000001868 */
[C---:B------:R-:W-:Y:S01]  /*bdb0*/  HMMA.16816.F32 R172, R16.reuse, R26, R48 ;  /* 0x0000001a10ac723c */ /* 0x040fe20000001830 */
[----:B------:R-:W3:Y:S05]  /*bdc0*/  LDSM.16.M88.4 R48, [R227+0x7c00] ;  /* 0x007c0000e330783b */ /* 0x000eea0000000200 */
[C---:B------:R-:W-:Y:S06]  /*bdd0*/  HMMA.16816.F32 R192, R16.reuse, R52, R192 ;  /* 0x0000003410c0723c */ /* 0x040fec00000018c0 */
[----:B------:R-:W-:Y:S06]  /*bde0*/  HMMA.16816.F32 R244, R16, R54, R100 ;  /* 0x0000003610f4723c */ /* 0x000fec0000001864 */
[----:B--2---:R-:W-:Y:S01]  /*bdf0*/  HMMA.16816.F32 R52, R20, R28, R8 ;  /* 0x0000001c1434723c */ /* 0x004fe20000001808 */
[----:B------:R-:W2:Y:S05]  /*be00*/  LDSM.16.M88.4 R8, [R228+0x5000] ;  /* 0x00500000e408783b */ /* 0x000eaa0000000200 */
[----:B------:R-:W-:Y:S06]  /*be10*/  HMMA.16816.F32 R216, R16, R56, R204 ;  /* 0x0000003810d8723c */ /* 0x000fec00000018cc */
[----:B-1----:R-:W-:Y:S06]  /*be20*/  HMMA.16816.F32 R24, R4, R28, R176 ;  /* 0x0000001c0418723c */ /* 0x002fec00000018b0 */
[C---:B------:R-:W-:Y:S06]  /*be30*/  HMMA.16816.F32 R208, R16.reuse, R58, R64 ;  /* 0x0000003a10d0723c */ /* 0x040fec0000001840 */
[C---:B------:R-:W-:Y:S06]  /*be40*/  HMMA.16816.F32 R204, R16.reuse, R60, R188 ;  /* 0x0000003c10cc723c */ /* 0x040fec00000018bc */
[----:B------:R-:W-:Y:S01]  /*be50*/  HMMA.16816.F32 R104, R16, R62, R44 ;  /* 0x0000003e1068723c */ /* 0x000fe2000000182c */
[----:B------:R-:W-:Y:S04]  /*be60*/  LDSM.16.M88.4 R44, [R227+0x8000] ;  /* 0x00800000e32c783b */ /* 0x000fe80000000200 */
[----:B------:R-:W1:Y:S01]  /*be70*/  LDSM.16.M88.4 R16, [R229+0x4000] ;  /* 0x00400000e510783b */ /* 0x000e620000000200 */
[C---:B------:R-:W-:Y:S06]  /*be80*/  HMMA.16816.F32 R176, R4.reuse, R32, R184 ;  /* 0x0000002004b0723c */ /* 0x040fec00000018b8 */
[C---:B------:R-:W-:Y:S06]  /*be90*/  HMMA.16816.F32 R100, R4.reuse, R30, R180 ;  /* 0x0000001e0464723c */ /* 0x040fec00000018b4 */
[C---:B------:R-:W-:Y:S06]  /*bea0*/  HMMA.16816.F32 R184, R4.reuse, R36, R220 ;  /* 0x0000002404b8723c */ /* 0x040fec00000018dc */
[C---:B------:R-:W-:Y:S06]  /*beb0*/  HMMA.16816.F32 R180, R4.reuse, R34, R196 ;  /* 0x0000002204b4723c */ /* 0x040fec00000018c4 */
[C---:B------:R-:W-:Y:S06]  /*bec0*/  HMMA.16816.F32 R212, R4.reuse, R38, R212 ;  /* 0x0000002604d4723c */ /* 0x040fec00000018d4 */
[C---:B---3--:R-:W-:Y:S06]  /*bed0*/  HMMA.16816.F32 R240, R4.reuse, R48, R240 ;  /* 0x0000003004f0723c */ /* 0x048fec00000018f0 */
[----:B------:R-:W-:Y:S01]  /*bee0*/  HMMA.16816.F32 R220, R4, R50, R200 ;  /* 0x0000003204dc723c */ /* 0x000fe200000018c8 */
[----:B------:R-:W3:Y:S05]  /*bef0*/  LDSM.16.M88.4 R4, [R229+0x5000] ;  /* 0x00500000e504783b */ /* 0x000eea0000000200 */
[----:B------:R-:W-:Y:S01]  /*bf00*/  HMMA.16816.F32 R64, R20, R30, R172 ;  /* 0x0000001e1440723c */ /* 0x000fe200000018ac */
[----:B------:R-:W4:Y:S05]  /*bf10*/  LDSM.16.M88.4 R28, [R225+0x8400] ;  /* 0x00840000e11c783b */ /* 0x000f2a0000000200 */
[-C--:B------:R-:W-:Y:S06]  /*bf20*/  HMMA.16816.F32 R52, R12, R40.reuse, R52 ;  /* 0x000000280c34723c */ /* 0x080fec0000001834 */
[----:B--2---:R-:W-:Y:S01]  /*bf30*/  HMMA.16816.F32 R60, R8, R40, R24 ;  /* 0x00000028083c723c */ /* 0x004fe20000001818 */
[----:B------:R-:W2:Y:S05]  /*bf40*/  LDSM.16.M88.4 R24, [R225+0x8800] ;  /* 0x00880000e118783b */ /* 0x000eaa0000000200 */
[C---:B------:R-:W-:Y:S06]  /*bf50*/  HMMA.16816.F32 R200, R20.reuse, R32, R192 ;  /* 0x0000002014c8723c */ /* 0x040fec00000018c0 */
[C---:B------:R-:W-:Y:S01]  /*bf60*/  HMMA.16816.F32 R188, R20.reuse, R34, R244 ;  /* 0x0000002214bc723c */ /* 0x040fe200000018f4 */
[----:B------:R-:W5:Y:S05]  /*bf70*/  LDSM.16.M88.4 R32, [R227+0x8400] ;  /* 0x00840000e320783b */ /* 0x000f6a0000000200 */
[C---:B------:R-:W-:Y:S06]  /*bf80*/  HMMA.16816.F32 R192, R20.reuse, R36, R216 ;  /* 0x0000002414c0723c */ /* 0x040fec00000018d8 */
[----:B------:R-:W-:Y:S01]  /*bf90*/  HMMA.16816.F32 R196, R20, R38, R208 ;  /* 0x0000002614c4723c */ /* 0x000fe200000018d0 */
[----:B------:R-:W5:Y:S05]  /*bfa0*/  LDSM.16.M88.4 R36, [R225+0x8c00] ;  /* 0x008c0000e124783b */ /* 0x000f6a0000000200 */
[----:B-1----:R-:W-:Y:S06]  /*bfb0*/  HMMA.16816.F32 R56, R16, R44, R52 ;  /* 0x0000002c1038723c */ /* 0x002fec0000001834 */
[----:B------:R-:W-:Y:S06]  /*bfc0*/  HMMA.16816.F32 R208, R20, R48, R204 ;  /* 0x0000003014d0723c */ /* 0x000fec00000018cc */
[----:B------:R-:W-:Y:S06]  /*bfd0*/  HMMA.16816.F32 R52, R8, R42, R100 ;  /* 0x0000002a0834723c */ /* 0x000fec0000001864 */
[----:B------:R-:W-:Y:S06]  /*bfe0*/  HMMA.16816.F32 R204, R20, R50, R104 ;  /* 0x0000003214cc723c */ /* 0x000fec0000001868 */
[----:B------:R-:W-:Y:S01]  /*bff0*/  HMMA.16816.F32 R40, R12, R42, R64 ;  /* 0x0000002a0c28723c */ /* 0x000fe20000001840 */
[----:B------:R-:W-:Y:S01]  /*c000*/  FMUL.FTZ R56, R56, UR8 ;  /* 0x0000000838387c20 */ /* 0x000fe20008410000 */
[----:B------:R-:W-:Y:S01]  /*c010*/  FMUL.FTZ R57, R57, UR8 ;  /* 0x0000000839397c20 */ /* 0x000fe20008410000 */
[----:B------:R-:W-:Y:S01]  /*c020*/  FMUL.FTZ R58, R58, UR8 ;  /* 0x000000083a3a7c20 */ /* 0x000fe20008410000 */
[----:B------:R-:W-:Y:S01]  /*c030*/  FMUL.FTZ R59, R59, UR8 ;  /* 0x000000083b3b7c20 */ /* 0x000fe20008410000 */
[----:B------:R-:W1:Y:S01]  /*c040*/  MUFU.TANH R217, R56 ;  /* 0x0000003800d97308 */ /* 0x000e620000002400 */
[----:B---3--:R-:W-:Y:S06]  /*c050*/  HMMA.16816.F32 R48, R4, R44, R60 ;  /* 0x0000002c0430723c */ /* 0x008fec000000183c */
[-C--:B----4-:R-:W-:Y:S01]  /*c060*/  HMMA.16816.F32 R20, R12, R28.reuse, R200 ;  /* 0x0000001c0c14723c */ /* 0x090fe200000018c8 */
[----:B------:R-:W3:Y:S05]  /*c070*/  MUFU.TANH R218, R57 ;  /* 0x0000003900da7308 */ /* 0x000eea0000002400 */
[----:B------:R-:W-:Y:S03]  /*c080*/  HMMA.16816.F32 R64, R8, R28, R176 ;  /* 0x0000001c0840723c */ /* 0x000fe600000018b0 */
[----:B------:R-:W4:Y:S03]  /*c090*/  MUFU.TANH R216, R58 ;  /* 0x0000003a00d87308 */ /* 0x000f260000002400 */
[----:B------:R-:W-:Y:S06]  /*c0a0*/  HMMA.16816.F32 R40, R16, R46, R40 ;  /* 0x0000002e1028723c */ /* 0x000fec0000001828 */
[----:B------:R-:W-:Y:S01]  /*c0b0*/  HMMA.16816.F32 R104, R8, R30, R180 ;  /* 0x0000001e0868723c */ /* 0x000fe200000018b4 */
[----:B------:R-:W-:Y:S01]  /*c0c0*/  FMUL.FTZ R48, R48, UR8 ;  /* 0x0000000830307c20 */ /* 0x000fe20008410000 */
[----:B------:R-:W-:Y:S01]  /*c0d0*/  FMUL.FTZ R49, R49, UR8 ;  /* 0x0000000831317c20 */ /* 0x000fe20008410000 */
[----:B------:R-:W-:Y:S01]  /*c0e0*/  FMUL.FTZ R50, R50, UR8 ;  /* 0x0000000832327c20 */ /* 0x000fe20008410000 */
[----:B------:R-:W-:-:S02]  /*c0f0*/  FMUL.FTZ R51, R51, UR8 ;  /* 0x0000000833337c20 */ /* 0x000fc40008410000 */
[----:B--2---:R-:W-:Y:S01]  /*c100*/  HMMA.16816.F32 R180, R8, R26, R212 ;  /* 0x0000001a08b4723c */ /* 0x004fe200000018d4 */
[----:B------:R2:W1:Y:S05]  /*c110*/  MUFU.TANH R214, R59 ;  /* 0x0000003b00d67308 */ /* 0x00046a0000002400 */
[----:B------:R-:W-:Y:S03]  /*c120*/  HMMA.16816.F32 R44, R4, R46, R52 ;  /* 0x0000002e042c723c */ /* 0x000fe60000001834 */
[----:B------:R-:W1:Y:S03]  /*c130*/  MUFU.TANH R212, R48 ;  /* 0x0000003000d47308 */ /* 0x000e660000002400 */
[-C--:B------:R-:W-:Y:S01]  /*c140*/  HMMA.16816.F32 R172, R8, R24.reuse, R184 ;  /* 0x0000001808ac723c */ /* 0x080fe200000018b8 */
[----:B------:R-:W-:Y:S01]  /*c150*/  FMUL.FTZ R40, R40, UR8 ;  /* 0x0000000828287c20 */ /* 0x000fe20008410000 */
[----:B------:R-:W-:Y:S01]  /*c160*/  FMUL.FTZ R41, R41, UR8 ;  /* 0x0000000829297c20 */ /* 0x000fe20008410000 */
[----:B------:R-:W-:Y:S01]  /*c170*/  FMUL.FTZ R42, R42, UR8 ;  /* 0x000000082a2a7c20 */ /* 0x000fe20008410000 */
[----:B------:R-:W-:Y:S01]  /*c180*/  FMUL.FTZ R43, R43, UR8 ;  /* 0x000000082b2b7c20 */ /* 0x000fe20008410000 */
[----:B------:R-:W1:Y:S01]  /*c190*/  MUFU.TANH R213, R49 ;  /* 0x0000003100d57308 */ /* 0x000e620000002400 */
[C---:B------:R-:W-:Y:S06]  /*c1a0*/  HMMA.16816.F32 R52, R12.reuse, R24, R192 ;  /* 0x000000180c34723c */ /* 0x040fec00000018c0 */
[----:B--2---:R-:W-:Y:S01]  /*c1b0*/  HMMA.16816.F32 R56, R12, R26, R196 ;  /* 0x0000001a0c38723c */ /* 0x004fe200000018c4 */
[----:B------:R-:W2:Y:S05]  /*c1c0*/  MUFU.TANH R187, R50 ;  /* 0x0000003200bb7308 */ /* 0x000eaa0000002400 */
[----:B-----5:R-:W-:Y:S01]  /*c1d0*/  HMMA.16816.F32 R24, R16, R32, R20 ;  /* 0x000000201018723c */ /* 0x020fe20000001814 */
[----:B------:R-:W-:Y:S01]  /*c1e0*/  FMUL.FTZ R47, R47, UR8 ;  /* 0x000000082f2f7c20 */ /* 0x000fe20008410000 */
[----:B------:R-:W5:Y:S01]  /*c1f0*/  LDSM.16.M88.4 R20, [R227+0x8c00] ;  /* 0x008c0000e314783b */ /* 0x000f620000000200 */
[----:B------:R3:W1:Y:S01]  /*c200*/  MUFU.TANH R200, R51 ;  /* 0x0000003300c87308 */ /* 0x0006620000002400 */
[----:B------:R-:W-:Y:S01]  /*c210*/  FMUL.FTZ R45, R45, UR8 ;  /* 0x000000082d2d7c20 */ /* 0x000fe20008410000 */
[----:B------:R-:W-:Y:S01]  /*c220*/  FMUL.FTZ R44, R44, UR8 ;  /* 0x000000082c2c7c20 */ /* 0x000fe20008410000 */
[----:B------:R-:W-:Y:S01]  /*c230*/  HMMA.16816.F32 R100, R8, R36, R240 ;  /* 0x000000240864723c */ /* 0x000fe200000018f0 */
[----:B------:R-:W-:-:S04]  /*c240*/  FMUL.FTZ R46, R46, UR8 ;  /* 0x000000082e2e7c20 */ /* 0x000fc80008410000 */
[----:B------:R-:W1:Y:S01]  /*c250*/  MUFU.TANH R186, R40 ;  /* 0x0000002800ba7308 */ /* 0x000e620000002400 */
[----:B------:R-:W-:Y:S01]  /*c260*/  HMMA.16816.F32 R60, R8, R38, R220 ;  /* 0x00000026083c723c */ /* 0x000fe200000018dc */
[----:B------:R-:W4:Y:S01]  /*c270*/  LDSM.16.M88.4 R8, [R227+0x8800] ;  /* 0x00880000e308783b */ /* 0x000f220000000200 */
[----:B------:R-:W-:-:S05]  /*c280*/  DEPBAR.LE SB0, 0x0 ;  /* 0x000080000000791a */ /* 0x000fca0000000000 */
[----:B------:R-:W1:Y:S01]  /*c290*/  MUFU.TANH R185, R41 ;  /* 0x0000002900b97308 */ /* 0x000e620000002400 */
[C---:B---3--:R-:W-:Y:S04]  /*c2a0*/  HMMA.16816.F32 R48, R12.reuse, R30, R188 ;  /* 0x0000001e0c30723c */ /* 0x048fe800000018bc */
[----:B------:R-:W-:Y:S01]  /*c2b0*/  FMUL.FTZ R0, R27, UR8 ;  /* 0x000000081b007c20 */ /* 0x000fe20008410000 */
[----:B------:R-:W-:Y:S01]  /*c2c0*/  FMUL.FTZ R24, R24, UR8 ;  /* 0x0000000818187c20 */ /* 0x000fe20008410000 */
[----:B------:R-:W-:Y:S01]  /*c2d0*/  HMMA.16816.F32 R28, R12, R36, R208 ;  /* 0x000000240c1c723c */ /* 0x000fe200000018d0 */
[----:B------:R-:W3:Y:S01]  /*c2e0*/  MUFU.TANH R179, R42 ;  /* 0x0000002a00b37308 */ /* 0x000ee20000002400 */
[----:B------:R-:W-:Y:S01]  /*c2f0*/  FMUL.FTZ R25, R25, UR8 ;  /* 0x0000000819197c20 */ /* 0x000fe20008410000 */
[----:B------:R-:W-:-:S03]  /*c300*/  FMUL.FTZ R26, R26, UR8 ;  /* 0x000000081a1a7c20 */ /* 0x000fc60008410000 */
[----:B------:R-:W-:Y:S03]  /*c310*/  HMMA.16816.F32 R36, R12, R38, R204 ;  /* 0x000000260c24723c */ /* 0x000fe600000018cc */
[----:B------:R2:W1:Y:S03]  /*c320*/  MUFU.TANH R184, R43 ;  /* 0x0000002b00b87308 */ /* 0x0004660000002400 */
[C---:B------:R-:W-:Y:S05]  /*c330*/  HMMA.16816.F32 R12, R4.reuse, R32, R64 ;  /* 0x00000020040c723c */ /* 0x040fea0000001840 */
[----:B------:R-:W1:Y:S01]  /*c340*/  MUFU.TANH R66, R47 ;  /* 0x0000002f00427308 */ /* 0x000e620000002400 */
[C---:B-----5:R-:W-:Y:S06]  /*c350*/  HMMA.16816.F32 R100, R4.reuse, R20, R100 ;  /* 0x000000140464723c */ /* 0x060fec0000001864 */
[C---:B------:R-:W-:Y:S01]  /*c360*/  HMMA.16816.F32 R60, R4.reuse, R22, R60 ;  /* 0x00000016043c723c */ /* 0x040fe2000000183c */
[----:B------:R5:W1:Y:S05]  /*c370*/  MUFU.TANH R47, R0 ;  /* 0x00000000002f7308 */ /* 0x000a6a0000002400 */
[-C--:B--2---:R-:W-:Y:S03]  /*c380*/  HMMA.16816.F32 R40, R4, R34.reuse, R104 ;  /* 0x000000220428723c */ /* 0x084fe60000001868 */
[----:B------:R-:W2:Y:S03]  /*c390*/  MUFU.TANH R178, R45 ;  /* 0x0000002d00b27308 */ /* 0x000ea60000002400 */
[----:B------:R-:W-:Y:S01]  /*c3a0*/  HMMA.16816.F32 R32, R16, R34, R48 ;  /* 0x000000221020723c */ /* 0x000fe20000001830 */
[----:B------:R-:W-:-:S04]  /*c3b0*/  FMUL.FTZ R2, R15, UR8 ;  /* 0x000000080f027c20 */ /* 0x000fc80008410000 */
[----:B------:R-:W1:Y:S01]  /*c3c0*/  MUFU.TANH R177, R44 ;  /* 0x0000002c00b17308 */ /* 0x000e620000002400 */
[----:B-----5:R-:W-:Y:S01]  /*c3d0*/  FMUL.FTZ R0, R12, UR8 ;  /* 0x000000080c007c20 */ /* 0x020fe20008410000 */
[C---:B----4-:R-:W-:Y:S06]  /*c3e0*/  HMMA.16816.F32 R172, R4.reuse, R8, R172 ;  /* 0x0000000804ac723c */ /* 0x050fec00000018ac */
[----:B------:R4:W1:Y:S01]  /*c3f0*/  MUFU.TANH R45, R0 ;  /* 0x00000000002d7308 */ /* 0x0008620000002400 */
[-C--:B------:R-:W-:Y:S06]  /*c400*/  HMMA.16816.F32 R180, R4, R10.reuse, R180 ;  /* 0x0000000a04b4723c */ /* 0x080fec00000018b4 */
[C---:B------:R-:W-:Y:S01]  /*c410*/  HMMA.16816.F32 R56, R16.reuse, R10, R56 ;  /* 0x0000000a1038723c */ /* 0x040fe20000001838 */
[----:B------:R-:W1:Y:S03]  /*c420*/  MUFU.TANH R176, R46 ;  /* 0x0000002e00b07308 */ /* 0x000e660000002400 */
[----:B------:R-:W-:Y:S01]  /*c430*/  FMUL.FTZ R6, R34, UR8 ;  /* 0x0000000822067c20 */ /* 0x000fe20008410000 */
[----:B------:R-:W-:Y:S01]  /*c440*/  FMUL.FTZ R7, R35, UR8 ;  /* 0x0000000823077c20 */ /* 0x000fe20008410000 */
[----:B------:R-:W-:Y:S03]  /*c450*/  HMMA.16816.F32 R48, R16, R20, R28 ;  /* 0x000000141030723c */ /* 0x000fe6000000181c */
[----:B------:R-:W1:Y:S01]  /*c460*/  MUFU.TANH R65, R24 ;  /* 0x0000001800417308 */ /* 0x000e620000002400 */
[----:B----4-:R-:W-:-:S02]  /*c470*/  FMUL.FTZ R0, R13, UR8 ;  /* 0x000000080d007c20 */ /* 0x010fc40008410000 */
[----:B------:R-:W-:Y:S05]  /*c480*/  HMMA.16816.F32 R36, R16, R22, R36 ;  /* 0x000000161024723c */ /* 0x000fea0000001824 */
[----:B------:R4:W1:Y:S08]  /*c490*/  MUFU.TANH R44, R0 ;  /* 0x00000000002c7308 */ /* 0x0008700000002400 */
[----:B------:R-:W1:Y:S08]  /*c4a0*/  MUFU.TANH R64, R25 ;  /* 0x0000001900407308 */ /* 0x000e700000002400 */
[----:B------:R5:W1:Y:S01]  /*c4b0*/  MUFU.TANH R46, R26 ;  /* 0x0000001a002e7308 */ /* 0x000a620000002400 */
[----:B----4-:R-:W-:-:S07]  /*c4c0*/  FMUL.FTZ R0, R14, UR8 ;  /* 0x000000080e007c20 */ /* 0x010fce0008410000 */
[----:B------:R4:W1:Y:S08]  /*c4d0*/  MUFU.TANH R13, R0 ;  /* 0x00000000000d7308 */ /* 0x0008700000002400 */
[----:B------:R3:W1:Y:S01]  /*c4e0*/  MUFU.TANH R10, R2 ;  /* 0x00000002000a7308 */ /* 0x0006620000002400 */
[----:B-----5:R-:W-:Y:S01]  /*c4f0*/  HMMA.16816.F32 R24, R16, R8, R52 ;  /* 0x000000081018723c */ /* 0x020fe20000001834 */
[----:B----4-:R-:W-:-:S04]  /*c500*/  MOV R0, UR24 ;  /* 0x0000001800007c02 */ /* 0x010fc80008000f00 */
[----:B------:R-:W-:Y:S01]  /*c510*/  LEA R0, R0, R3, 0x6 ;  /* 0x0000000300007211 */ /* 0x000fe200078e30ff */
[----:B------:R-:W-:-:S03]  /*c520*/  FMUL.FTZ R3, R32, UR8 ;  /* 0x0000000820037c20 */ /* 0x000fc60008410000 */
[C---:B---3--:R-:W-:Y:S01]  /*c530*/  IADD3 R2, R0.reuse, 0x1, RZ ;  /* 0x0000000100027810 */ /* 0x048fe20007ffe0ff */
[----:B------:R3:W4:Y:S01]  /*c540*/  MUFU.TANH R9, R3 ;  /* 0x0000000300097308 */ /* 0x0007220000002400 */
[----:B------:R-:W-:Y:S01]  /*c550*/  BAR.SYNC.DEFER_BLOCKING 0x0 ;  /* 0x0000000000007b1d */ /* 0x000fe20000010000 */
[-C--:B------:R-:W-:Y:S02]  /*c560*/  ISETP.GE.AND P6, PT, R0, R237.reuse, PT ;  /* 0x000000ed0000720c */ /* 0x080fe40003fc6270 */
[C---:B------:R-:W-:Y:S02]  /*c570*/  ISETP.GE.AND P5, PT, R2.reuse, R237, PT ;  /* 0x000000ed0200720c */ /* 0x040fe40003fa6270 */
[C---:B------:R-:W-:Y:S02]  /*c580*/  ISETP.GE.AND P3, PT, R2.reuse, R236, PT ;  /* 0x000000ec0200720c */ /* 0x040fe40003f66270 */
[C---:B------:R-:W-:Y:S02]  /*c590*/  ISETP.GE.AND P2, PT, R2.reuse, R235, PT ;  /* 0x000000eb0200720c */ /* 0x040fe40003f46270 */
[----:B------:R-:W-:-:S02]  /*c5a0*/  ISETP.GE.AND P1, PT, R2, R234, PT ;  /* 0x000000ea0200720c */ /* 0x000fc40003f26270 */
[C---:B------:R-:W-:Y:S02]  /*c5b0*/  ISETP.LT.OR P5, PT, R2.reuse, R232, P5 ;  /* 0x000000e80200720c */ /* 0x040fe40002fa1670 */
[C---:B------:R-:W-:Y:S02]  /*c5c0*/  ISETP.LT.OR P3, PT, R2.reuse, R231, P3 ;  /* 0x000000e70200720c */ /* 0x040fe40001f61670 */
[C---:B------:R-:W-:Y:S01]  /*c5d0*/  ISETP.LT.OR P2, PT, R2.reuse, R233, P2 ;  /* 0x000000e90200720c */ /* 0x040fe20001741670 */
[----:B---3--:R-:W-:Y:S01]  /*c5e0*/  FMUL.FTZ R3, R33, UR8 ;  /* 0x0000000821037c20 */ /* 0x008fe20008410000 */
[----:B------:R-:W-:Y:S02]  /*c5f0*/  ISETP.LT.OR P1, PT, R2, R230, P1 ;  /* 0x000000e60200720c */ /* 0x000fe40000f21670 */
[C---:B------:R-:W-:Y:S01]  /*c600*/  ISETP.GE.AND P4, PT, R0.reuse, R236, PT ;  /* 0x000000ec0000720c */ /* 0x040fe20003f86270 */
[----:B------:R3:W1:Y:S01]  /*c610*/  MUFU.TANH R8, R3 ;  /* 0x0000000300087308 */ /* 0x0006620000002400 */
[----:B------:R-:W-:Y:S01]  /*c620*/  ISETP.LT.OR P6, PT, R0, R232, P6 ;  /* 0x000000e80000720c */ /* 0x000fe200037c1670 */
[----:B--2-4-:R-:W-:-:S12]  /*c630*/  @!P0 BRA `(.L_x_838) ;  /* 0x0000000000708947 */ /* 0x014fd80003800000 */
[----:B------:R-:W2:Y:S04]  /*c640*/  LDL.64 R244, [R1+0x20] ;  /* 0x0000200001f47983 */ /* 0x000ea80000100a00 */
[----:B------:R-:W4:Y:S01]  /*c650*/  LDL.64 R246, [R1+0x18] ;  /* 0x0000180001f67983 */ /* 0x000f220000100a00 */
[----:B------:R-:W-:-:S04]  /*c660*/  UIADD3 UR25, UR25, -0x4, URZ ;  /* 0xfffffffc19197890 */ /* 0x000fc8000fffe03f */
[----:B------:R-:W-:Y:S02]  /*c670*/  USHF.R.S32.HI UR4, URZ, 0x1f, UR25 ;  /* 0x0000001f3f047899 */ /* 0x000fe40008011419 */
[----:B------:R-:W-:Y:S02]  /*c680*/  UIMAD.WIDE.U32 UR6, UR25, UR12, URZ ;  /* 0x0000000c190672a5 */ /* 0x000fe4000f8e003f */
[----:B------:R-:W-:-:S04]  /*c690*/  UIMAD UR4, UR4, UR12, URZ ;  /* 0x0000000c040472a4 */ /* 0x000fc8000f8e023f */
[----:B------:R-:W-:Y:S01]  /*c6a0*/  UIMAD UR4, UR25, UR13, UR4 ;  /* 0x0000000d190472a4 */ /* 0x000fe2000f8e0204 */
[----:B---3--:R-:W-:Y:S02]  /*c6b0*/  IMAD.U32 R3, RZ, RZ, UR6 ;  /* 0x00000006ff037e24 */ /* 0x008fe4000f8e00ff */
[----:B------:R-:W-:Y:S01]  /*c6c0*/  IMAD.U32 R4, RZ, RZ, UR6 ;  /* 0x00000006ff047e24 */ /* 0x000fe2000f8e00ff */
[----:B------:R-:W-:-:S06]  /*c6d0*/  UIADD3 UR4, UR7, UR4, URZ ;  /* 0x0000000407047290 */ /* 0x000fcc000fffe03f */
[----:B------:R-:W-:Y:S01]  /*c6e0*/  IMAD.U32 R2, RZ, RZ, UR4 ;  /* 0x00000004ff027e24 */ /* 0x000fe2000f8e00ff */
[----:B------:R-:W-:Y:S01]  /*c6f0*/  ULDC.64 UR4, c[0x0][0x218] ;  /* 0x0000860000047ab9 */ /* 0x000fe20000000a00 */
[----:B--2---:R-:W-:-:S04]  /*c700*/  LEA R3, P0, R3, R244, 0x6 ;  /* 0x000000f403037211 */ /* 0x004fc800078030ff */
[----:B----4-:R-:W-:Y:S02]  /*c710*/  LEA.HI.X R4, R4, R247, R2, 0x6, P0 ;  /* 0x000000f704047211 */ /* 0x010fe400000f3402 */
        /* <DEDUP_REMOVED lines=14> */
.L_x_838:
[----:B-1----:R-:W-:Y:S01]  /*c800*/  FSEL R12, R217, -INF , !P6 ;  /* 0xff800000d90c7808 */ /* 0x002fe20007000000 */
[----:B------:R-:W4:Y:S01]  /*c810*/  LDL.LU R247, [R1+0x8] ;  /* 0x0000080001f77983 */ /* 0x000f220000300800 */
[C---:B------:R-:W-:Y:S01]  /*c820*/  ISETP.GE.AND P0, PT, R0.reuse, R235, PT ;  /* 0x000000eb0000720c */ /* 0x040fe20003f06270 */
[C---:B--2---:R-:W-:Y:S01]  /*c830*/  VIADD R2, R0.reuse, 0x8 ;  /* 0x0000000800027836 */ /* 0x044fe20000000000 */
[----:B------:R-:W-:Y:S01]  /*c840*/  ISETP.GE.AND P6, PT, R0, R234, PT ;  /* 0x000000ea0000720c */ /* 0x000fe20003fc6270 */
[----:B---3--:R-:W-:Y:S01]  /*c850*/  FMUL.FTZ R3, R40, UR8 ;  /* 0x0000000828037c20 */ /* 0x008fe20008410000 */
[----:B------:R-:W-:Y:S01]  /*c860*/  ISETP.LT.OR P4, PT, R0, R231, P4 ;  /* 0x000000e70000720c */ /* 0x000fe20002781670 */
[----:B------:R-:W-:Y:S01]  /*c870*/  FMUL.FTZ R5, R42, UR8 ;  /* 0x000000082a057c20 */ /* 0x000fe20008410000 */
[C---:B------:R-:W-:Y:S01]  /*c880*/  ISETP.LT.OR P0, PT, R0.reuse, R233, P0 ;  /* 0x000000e90000720c */ /* 0x040fe20000701670 */
[----:B------:R1:W-:Y:S01]  /*c890*/  MUFU.TANH R14, R3 ;  /* 0x00000003000e7308 */ /* 0x0003e20000002400 */
[----:B------:R-:W-:Y:S01]  /*c8a0*/  ISETP.LT.OR P6, PT, R0, R230, P6 ;  /* 0x000000e60000720c */ /* 0x000fe200037c1670 */
[----:B------:R-:W-:Y:S01]  /*c8b0*/  FMUL.FTZ R4, R43, UR8 ;  /* 0x000000082b047c20 */ /* 0x000fe20008410000 */
[----:B------:R-:W-:Y:S01]  /*c8c0*/  FSEL R22, R216, -INF , !P4 ;  /* 0xff800000d8167808 */ /* 0x000fe20006000000 */
[----:B------:R-:W-:Y:S01]  /*c8d0*/  VIADD R20, R0, 0x39 ;  /* 0x0000003900147836 */ /* 0x000fe20000000000 */
[----:B------:R-:W-:Y:S01]  /*c8e0*/  FSEL R28, R212, -INF , !P0 ;  /* 0xff800000d41c7808 */ /* 0x000fe20004000000 */
[----:B------:R-:W-:Y:S01]  /*c8f0*/  STL [R1+0x3c], R227 ;  /* 0x00003ce301007387 */ /* 0x000fe20000100800 */
[----:B------:R-:W-:Y:S01]  /*c900*/  FSEL R32, R187, -INF , !P6 ;  /* 0xff800000bb207808 */ /* 0x000fe20007000000 */
[----:B------:R-:W-:Y:S01]  /*c910*/  MUFU.TANH R11, R7 ;  /* 0x00000007000b7308 */ /* 0x000fe20000002400 */
[----:B------:R-:W-:Y:S01]  /*c920*/  FSEL R17, R218, -INF , !P5 ;  /* 0xff800000da117808 */ /* 0x000fe20006800000 */
[----:B------:R-:W-:Y:S01]  /*c930*/  IMAD.MOV.U32 R187, RZ, RZ, R251 ;  /* 0x000000ffffbb7224 */ /* 0x000fe200078e00fb */
[C---:B------:R-:W-:Y:S01]  /*c940*/  ISETP.GE.AND P4, PT, R2.reuse, R237, PT ;  /* 0x000000ed0200720c */ /* 0x040fe20003f86270 */
[----:B------:R-:W-:Y:S01]  /*c950*/  STL [R1+0x38], R225 ;  /* 0x000038e101007387 */ /* 0x000fe20000100800 */
[----:B------:R-:W-:-:S02]  /*c960*/  ISETP.GE.AND P0, PT, R2, R236, PT ;  /* 0x000000ec0200720c */ /* 0x000fc40003f06270 */
[C---:B------:R-:W-:Y:S01]  /*c970*/  ISETP.GE.AND P6, PT, R2.reuse, R235, PT ;  /* 0x000000eb0200720c */ /* 0x040fe20003fc6270 */
[----:B------:R2:W3:Y:S01]  /*c980*/  MUFU.TANH R7, R5 ;  /* 0x0000000500077308 */ /* 0x0004e20000002400 */
[----:B------:R-:W-:Y:S01]  /*c990*/  ISETP.GE.AND P5, PT, R2, R234, PT ;  /* 0x000000ea0200720c */ /* 0x000fe20003fa6270 */
[----:B-1----:R-:W-:Y:S01]  /*c9a0*/  VIADD R3, R0, 0x9 ;  /* 0x0000000900037836 */ /* 0x002fe20000000000 */
[C---:B------:R-:W-:Y:S02]  /*c9b0*/  ISETP.LT.OR P4, PT, R2.reuse, R232, P4 ;  /* 0x000000e80200720c */ /* 0x040fe40002781670 */
[C---:B------:R-:W-:Y:S02]  /*c9c0*/  ISETP.LT.OR P0, PT, R2.reuse, R231, P0 ;  /* 0x000000e70200720c */ /* 0x040fe40000701670 */
[C---:B------:R-:W-:Y:S01]  /*c9d0*/  ISETP.LT.OR P6, PT, R2.reuse, R233, P6 ;  /* 0x000000e90200720c */ /* 0x040fe200037c1670 */
[----:B------:R-:W1:Y:S01]  /*c9e0*/  MUFU.TANH R6, R6 ;  /* 0x0000000600067308 */ /* 0x000e620000002400 */
[----:B------:R-:W-:Y:S01]  /*c9f0*/  ISETP.LT.OR P5, PT, R2, R230, P5 ;  /* 0x000000e60200720c */ /* 0x000fe20002fa1670 */
[----:B------:R-:W-:Y:S01]  /*ca00*/  FMUL.FTZ R2, R41, UR8 ;  /* 0x0000000829027c20 */ /* 0x000fe20008410000 */
[----:B------:R-:W-:-:S02]  /*ca10*/  FSEL R29, R214, -INF , !P3 ;  /* 0xff800000d61d7808 */ /* 0x000fc40005800000 */
[----:B------:R-:W-:Y:S02]  /*ca20*/  ISETP.GE.AND P3, PT, R3, R237, PT ;  /* 0x000000ed0300720c */ /* 0x000fe40003f66270 */
[----:B------:R-:W-:Y:S01]  /*ca30*/  FSEL R31, R213, -INF , !P2 ;  /* 0xff800000d51f7808 */ /* 0x000fe20005000000 */
[----:B------:R3:W1:Y:S01]  /*ca40*/  MUFU.TANH R67, R2 ;  /* 0x0000000200437308 */ /* 0x0006620000002400 */
[----:B------:R-:W-:Y:S01]  /*ca50*/  FSEL R34, R200, -INF , !P1 ;  /* 0xff800000c8227808 */ /* 0x000fe20004800000 */
[----:B--2---:R-:W-:Y:S01]  /*ca60*/  FMUL.FTZ R5, R26, UR8 ;  /* 0x000000081a057c20 */ /* 0x004fe20008410000 */
[----:B------:R-:W-:Y:S02]  /*ca70*/  FSEL R19, R186, -INF , !P4 ;  /* 0xff800000ba137808 */ /* 0x000fe40006000000 */
[C---:B------:R-:W-:Y:S02]  /*ca80*/  ISETP.GE.AND P2, PT, R3.reuse, R236, PT ;  /* 0x000000ec0300720c */ /* 0x040fe40003f46270 */
[C---:B------:R-:W-:Y:S01]  /*ca90*/  ISETP.GE.AND P1, PT, R3.reuse, R235, PT ;  /* 0x000000eb0300720c */ /* 0x040fe20003f26270 */
[----:B------:R2:W-:Y:S01]  /*caa0*/  MUFU.TANH R104, R4 ;  /* 0x0000000400687308 */ /* 0x0005e20000002400 */
[----:B------:R-:W-:-:S02]  /*cab0*/  ISETP.GE.AND P4, PT, R3, R234, PT ;  /* 0x000000ea0300720c */ /* 0x000fc40003f86270 */
[C---:B------:R-:W-:Y:S02]  /*cac0*/  ISETP.LT.OR P3, PT, R3.reuse, R232, P3 ;  /* 0x000000e80300720c */ /* 0x040fe40001f61670 */
[C---:B------:R-:W-:Y:S02]  /*cad0*/  ISETP.LT.OR P2, PT, R3.reuse, R231, P2 ;  /* 0x000000e70300720c */ /* 0x040fe40001741670 */
[C---:B------:R-:W-:Y:S01]  /*cae0*/  ISETP.LT.OR P1, PT, R3.reuse, R233, P1 ;  /* 0x000000e90300720c */ /* 0x040fe20000f21670 */
[----:B---3--:R-:W-:Y:S01]  /*caf0*/  VIADD R2, R0, 0x10 ;  /* 0x0000001000027836 */ /* 0x008fe20000000000 */
[----:B------:R-:W-:Y:S01]  /*cb00*/  ISETP.LT.OR P4, PT, R3, R230, P4 ;  /* 0x000000e60300720c */ /* 0x000fe20002781670 */
[----:B------:R-:W-:Y:S01]  /*cb10*/  FMUL.FTZ R3, R24, UR8 ;  /* 0x0000000818037c20 */ /* 0x000fe20008410000 */
[----:B------:R-:W-:Y:S02]  /*cb20*/  FSEL R35, R179, -INF , !P0 ;  /* 0xff800000b3237808 */ /* 0x000fe40004000000 */
[----:B------:R-:W-:Y:S01]  /*cb30*/  FSEL R30, R177, -INF , !P6 ;  /* 0xff800000b11e7808 */ /* 0x000fe20007000000 */
[----:B------:R3:W1:Y:S01]  /*cb40*/  MUFU.TANH R54, R3 ;  /* 0x0000000300367308 */ /* 0x0006620000002400 */
[----:B------:R-:W-:Y:S01]  /*cb50*/  FSEL R33, R176, -INF , !P5 ;  /* 0xff800000b0217808 */ /* 0x000fe20006800000 */
[----:B--2---:R-:W-:Y:S01]  /*cb60*/  FMUL.FTZ R4, R27, UR8 ;  /* 0x000000081b047c20 */ /* 0x004fe20008410000 */
        /* <DEDUP_REMOVED lines=9> */
[----:B------:R-:W-:Y:S01]  /*cc00*/  FMUL.FTZ R2, R25, UR8 ;  /* 0x0000000819027c20 */ /* 0x000fe20008410000 */
[----:B---3--:R-:W-:Y:S02]  /*cc10*/  IADD3 R3, R0, 0x11, RZ ;  /* 0x0000001100037810 */ /* 0x008fe40007ffe0ff */
[----:B------:R-:W-:Y:S01]  /*cc20*/  FSEL R25, R184, -INF , !P2 ;  /* 0xff800000b8197808 */ /* 0x000fe20005000000 */
[----:B------:R2:W3:Y:S01]  /*cc30*/  MUFU.TANH R52, R2 ;  /* 0x0000000200347308 */ /* 0x0004e20000002400 */
[----:B------:R-:W-:Y:S02]  /*cc40*/  FSEL R23, R178, -INF , !P1 ;  /* 0xff800000b2177808 */ /* 0x000fe40004800000 */
[----:B------:R-:W-:-:S02]  /*cc50*/  FSEL R24, R66, -INF , !P4 ;  /* 0xff80000042187808 */ /* 0x000fc40006000000 */
[----:B------:R-:W-:Y:S02]  /*cc60*/  FSEL R16, R65, -INF , !P0 ;  /* 0xff80000041107808 */ /* 0x000fe40004000000 */
[C---:B------:R-:W-:Y:S01]  /*cc70*/  ISETP.GE.AND P2, PT, R3.reuse, R237, PT ;  /* 0x000000ed0300720c */ /* 0x040fe20003f46270 */
[----:B------:R1:W-:Y:S01]  /*cc80*/  MUFU.TANH R66, R5 ;  /* 0x0000000500427308 */ /* 0x0003e20000002400 */
[C---:B------:R-:W-:Y:S02]  /*cc90*/  ISETP.GE.AND P1, PT, R3.reuse, R236, PT ;  /* 0x000000ec0300720c */ /* 0x040fe40003f26270 */
[C---:B------:R-:W-:Y:S02]  /*cca0*/  ISETP.GE.AND P4, PT, R3.reuse, R235, PT ;  /* 0x000000eb0300720c */ /* 0x040fe40003f86270 */
[C---:B------:R-:W-:Y:S02]  /*ccb0*/  ISETP.GE.AND P0, PT, R3.reuse, R234, PT ;  /* 0x000000ea0300720c */ /* 0x040fe40003f06270 */
[C---:B------:R-:W-:Y:S01]  /*ccc0*/  ISETP.LT.OR P2, PT, R3.reuse, R232, P2 ;  /* 0x000000e80300720c */ /* 0x040fe20001741670 */
[----:B------:R3:W-:Y:S01]  /*ccd0*/  MUFU.TANH R65, R4 ;  /* 0x0000000400417308 */ /* 0x0007e20000002400 */
[----:B--2---:R-:W-:Y:S01]  /*cce0*/  VIADD R2, R0, 0x18 ;  /* 0x0000001800027836 */ /* 0x004fe20000000000 */
[----:B------:R-:W-:-:S02]  /*ccf0*/  ISETP.LT.OR P1, PT, R3, R231, P1 ;  /* 0x000000e70300720c */ /* 0x000fc40000f21670 */
[C---:B------:R-:W-:Y:S02]  /*cd00*/  ISETP.LT.OR P4, PT, R3.reuse, R233, P4 ;  /* 0x000000e90300720c */ /* 0x040fe40002781670 */
[----:B------:R-:W-:Y:S01]  /*cd10*/  ISETP.LT.OR P0, PT, R3, R230, P0 ;  /* 0x000000e60300720c */ /* 0x000fe20000701670 */
[----:B------:R-:W-:Y:S01]  /*cd20*/  FMUL.FTZ R3, R172, UR8 ;  /* 0x00000008ac037c20 */ /* 0x000fe20008410000 */
[----:B------:R-:W-:Y:S01]  /*cd30*/  FSEL R106, R46, -INF , !P6 ;  /* 0xff8000002e6a7808 */ /* 0x000fe20007000000 */
[----:B-1----:R-:W-:Y:S01]  /*cd40*/  FMUL.FTZ R5, R174, UR8 ;  /* 0x00000008ae057c20 */ /* 0x002fe20008410000 */
[----:B------:R-:W-:Y:S01]  /*cd50*/  ISETP.GE.AND P6, PT, R2, R237, PT ;  /* 0x000000ed0200720c */ /* 0x000fe20003fc6270 */
[----:B------:R1:W-:Y:S01]  /*cd60*/  MUFU.TANH R55, R3 ;  /* 0x0000000300377308 */ /* 0x0003e20000002400 */
[----:B------:R-:W-:Y:S02]  /*cd70*/  FSEL R40, R45, -INF , !P5 ;  /* 0xff8000002d287808 */ /* 0x000fe40006800000 */
[----:B------:R-:W-:-:S02]  /*cd80*/  FSEL R43, R13, -INF , !P3 ;  /* 0xff8000000d2b7808 */ /* 0x000fc40005800000 */
[----:B------:R-:W-:Y:S01]  /*cd90*/  FSEL R15, R64, -INF , !P2 ;  /* 0xff800000400f7808 */ /* 0x000fe20005000000 */
[----:B---3--:R-:W-:Y:S01]  /*cda0*/  FMUL.FTZ R4, R175, UR8 ;  /* 0x00000008af047c20 */ /* 0x008fe20008410000 */
[C---:B------:R-:W-:Y:S02]  /*cdb0*/  ISETP.LT.OR P6, PT, R2.reuse, R232, P6 ;  /* 0x000000e80200720c */ /* 0x040fe400037c1670 */
[C---:B------:R-:W-:Y:S01]  /*cdc0*/  ISETP.GE.AND P5, PT, R2.reuse, R236, PT ;  /* 0x000000ec0200720c */ /* 0x040fe20003fa6270 */
[----:B------:R2:W-:Y:S01]  /*cdd0*/  MUFU.TANH R45, R4 ;  /* 0x00000004002d7308 */ /* 0x0005e20000002400 */
[C---:B------:R-:W-:Y:S02]  /*cde0*/  ISETP.GE.AND P3, PT, R2.reuse, R235, PT ;  /* 0x000000eb0200720c */ /* 0x040fe40003f66270 */
[----:B------:R-:W-:Y:S02]  /*cdf0*/  ISETP.GE.AND P2, PT, R2, R234, PT ;  /* 0x000000ea0200720c */ /* 0x000fe40003f46270 */
[----:B------:R-:W-:Y:S01]  /*ce00*/  FSEL R107, R47, -INF , !P1 ;  /* 0xff8000002f6b7808 */ /* 0x000fe20004800000 */
[----:B-1----:R-:W-:Y:S01]  /*ce10*/  VIADD R3, R0, 0x19 ;  /* 0x0000001900037836 */ /* 0x002fe20000000000 */
[----:B------:R-:W-:Y:S01]  /*ce20*/  FSEL R41, R44, -INF , !P4 ;  /* 0xff8000002c297808 */ /* 0x000fe20006000000 */
[----:B------:R1:W-:Y:S01]  /*ce30*/  MUFU.TANH R47, R5 ;  /* 0x00000005002f7308 */ /* 0x0003e20000002400 */
[----:B------:R-:W-:Y:S01]  /*ce40*/  FSEL R46, R10, -INF , !P0 ;  /* 0xff8000000a2e7808 */ /* 0x000fe20004000000 */
[----:B------:R-:W-:Y:S01]  /*ce50*/  FMUL.FTZ R10, R59, UR8 ;  /* 0x000000083b0a7c20 */ /* 0x000fe20008410000 */
[----:B------:R-:W-:Y:S01]  /*ce60*/  FSEL R13, R9, -INF , !P6 ;  /* 0xff800000090d7808 */ /* 0x000fe20007000000 */
[----:B------:R-:W-:Y:S01]  /*ce70*/  FMUL.FTZ R9, R58, UR8 ;  /* 0x000000083a097c20 */ /* 0x000fe20008410000 */
[----:B------:R-:W-:-:S02]  /*ce80*/  ISETP.LT.OR P5, PT, R2, R231, P5 ;  /* 0x000000e70200720c */ /* 0x000fc40002fa1670 */
[----:B------:R-:W-:Y:S01]  /*ce90*/  ISETP.LT.OR P3, PT, R2, R233, P3 ;  /* 0x000000e90200720c */ /* 0x000fe20001f61670 */
[----:B--2---:R-:W-:Y:S01]  /*cea0*/  VIADD R4, R0, 0x21 ;  /* 0x0000002100047836 */ /* 0x004fe20000000000 */
[----:B------:R-:W-:Y:S01]  /*ceb0*/  ISETP.LT.OR P2, PT, R2, R230, P2 ;  /* 0x000000e60200720c */ /* 0x000fe20001741670 */
[----:B------:R-:W-:Y:S01]  /*cec0*/  FMUL.FTZ R2, R173, UR8 ;  /* 0x00000008ad027c20 */ /* 0x000fe20008410000 */
[C---:B------:R-:W-:Y:S01]  /*ced0*/  ISETP.GE.AND P1, PT, R3.reuse, R237, PT ;  /* 0x000000ed0300720c */ /* 0x040fe20003f26270 */
[----:B------:R-:W-:Y:S01]  /*cee0*/  MUFU.TANH R10, R10 ;  /* 0x0000000a000a7308 */ /* 0x000fe20000002400 */
[C---:B------:R-:W-:Y:S02]  /*cef0*/  ISETP.GE.AND P4, PT, R3.reuse, R236, PT ;  /* 0x000000ec0300720c */ /* 0x040fe40003f86270 */
[C---:B------:R-:W-:Y:S02]  /*cf00*/  ISETP.GE.AND P0, PT, R3.reuse, R235, PT ;  /* 0x000000eb0300720c */ /* 0x040fe40003f06270 */
[C---:B------:R-:W-:Y:S01]  /*cf10*/  ISETP.GE.AND P6, PT, R3.reuse, R234, PT ;  /* 0x000000ea0300720c */ /* 0x040fe20003fc6270 */
[----:B-1----:R-:W-:Y:S01]  /*cf20*/  VIADD R5, R0, 0x31 ;  /* 0x0000003100057836 */ /* 0x002fe20000000000 */
[C---:B------:R-:W-:Y:S01]  /*cf30*/  ISETP.LT.OR P1, PT, R3.reuse, R232, P1 ;  /* 0x000000e80300720c */ /* 0x040fe20000f21670 */
[----:B------:R1:W-:Y:S01]  /*cf40*/  MUFU.TANH R53, R2 ;  /* 0x0000000200357308 */ /* 0x0003e20000002400 */
[----:B------:R-:W-:-:S02]  /*cf50*/  ISETP.LT.OR P4, PT, R3, R231, P4 ;  /* 0x000000e70300720c */ /* 0x000fc40002781670 */
[C---:B------:R-:W-:Y:S02]  /*cf60*/  ISETP.LT.OR P0, PT, R3.reuse, R233, P0 ;  /* 0x000000e90300720c */ /* 0x040fe40000701670 */
[----:B------:R-:W-:Y:S01]  /*cf70*/  ISETP.LT.OR P6, PT, R3, R230, P6 ;  /* 0x000000e60300720c */ /* 0x000fe200037c1670 */
[----:B------:R-:W-:Y:S01]  /*cf80*/  FMUL.FTZ R3, R56, UR8 ;  /* 0x0000000838037c20 */ /* 0x000fe20008410000 */
[----:B------:R-:W-:Y:S02]  /*cf90*/  FSEL R189, R7, -INF , !P2 ;  /* 0xff80000007bd7808 */ /* 0x000fe40005000000 */
[----:B------:R-:W-:Y:S01]  /*cfa0*/  FSEL R188, R14, -INF , !P3 ;  /* 0xff8000000ebc7808 */ /* 0x000fe20005800000 */
[----:B------:R2:W3:Y:S01]  /*cfb0*/  MUFU.TANH R44, R3 ;  /* 0x00000003002c7308 */ /* 0x0004e20000002400 */
[----:B------:R-:W-:Y:S02]  /*cfc0*/  FMNMX.FTZ R7, R250, R12, !PT ;  /* 0x0000000cfa077209 */ /* 0x000fe40007810000 */
[----:B------:R-:W-:Y:S01]  /*cfd0*/  FSEL R199, R6, -INF , !P5 ;  /* 0xff80000006c77808 */ /* 0x000fe20006800000 */
[----:B------:R-:W-:Y:S01]  /*cfe0*/  VIADD R6, R0, 0x30 ;  /* 0x0000003000067836 */ /* 0x000fe20000000000 */
[----:B------:R-:W-:Y:S01]  /*cff0*/  FSEL R14, R8, -INF , !P1 ;  /* 0xff800000080e7808 */ /* 0x000fe20004800000 */
[----:B------:R-:W-:Y:S01]  /*d000*/  FMUL.FTZ R8, R48, UR8 ;  /* 0x0000000830087c20 */ /* 0x000fe20008410000 */
[----:B-1----:R-:W-:-:S02]  /*d010*/  IADD3 R2, R0, 0x20, RZ ;  /* 0x0000002000027810 */ /* 0x002fc40007ffe0ff */
[----:B------:R-:W-:Y:S01]  /*d020*/  FMNMX.FTZ R7, R17, R7, !PT ;  /* 0x0000000711077209 */ /* 0x000fe20007810000 */
[----:B------:R1:W-:Y:S01]  /*d030*/  MUFU.TANH R27, R8 ;  /* 0x00000008001b7308 */ /* 0x0003e20000002400 */
[C---:B------:R-:W-:Y:S02]  /*d040*/  ISETP.GE.AND P5, PT, R2.reuse, R237, PT ;  /* 0x000000ed0200720c */ /* 0x040fe40003fa6270 */
[C---:B------:R-:W-:Y:S02]  /*d050*/  ISETP.GE.AND P3, PT, R2.reuse, R236, PT ;  /* 0x000000ec0200720c */ /* 0x040fe40003f66270 */
[C---:B------:R-:W-:Y:S02]  /*d060*/  ISETP.GE.AND P2, PT, R2.reuse, R235, PT ;  /* 0x000000eb0200720c */ /* 0x040fe40003f46270 */
[C---:B------:R-:W-:Y:S01]  /*d070*/  ISETP.GE.AND P1, PT, R2.reuse, R234, PT ;  /* 0x000000ea0200720c */ /* 0x040fe20003f26270 */
[----:B--2---:R-:W-:Y:S01]  /*d080*/  FMUL.FTZ R3, R57, UR8 ;  /* 0x0000000839037c20 */ /* 0x004fe20008410000 */
[----:B------:R-:W-:-:S02]  /*d090*/  ISETP.LT.OR P5, PT, R2, R232, P5 ;  /* 0x000000e80200720c */ /* 0x000fc40002fa1670 */
[C---:B------:R-:W-:Y:S01]  /*d0a0*/  ISETP.LT.OR P3, PT, R2.reuse, R231, P3 ;  /* 0x000000e70200720c */ /* 0x040fe20001f61670 */
[----:B------:R2:W3:Y:S01]  /*d0b0*/  MUFU.TANH R42, R3 ;  /* 0x00000003002a7308 */ /* 0x0004e20000002400 */
[C---:B------:R-:W-:Y:S02]  /*d0c0*/  ISETP.LT.OR P2, PT, R2.reuse, R233, P2 ;  /* 0x000000e90200720c */ /* 0x040fe40001741670 */
[----:B------:R-:W-:Y:S02]  /*d0d0*/  ISETP.LT.OR P1, PT, R2, R230, P1 ;  /* 0x000000e60200720c */ /* 0x000fe40000f21670 */
[C---:B------:R-:W-:Y:S01]  /*d0e0*/  IADD3 R2, R0.reuse, 0x29, RZ ;  /* 0x0000002900027810 */ /* 0x040fe20007ffe0ff */
[----:B-1----:R-:W-:Y:S01]  /*d0f0*/  FMUL.FTZ R8, R49, UR8 ;  /* 0x0000000831087c20 */ /* 0x002fe20008410000 */
[----:B------:R-:W-:Y:S02]  /*d100*/  IADD3 R21, R0, 0x38, RZ ;  /* 0x0000003800157810 */ /* 0x000fe40007ffe0ff */
[----:B------:R-:W-:Y:S01]  /*d110*/  FSEL R198, R11, -INF , !P4 ;  /* 0xff8000000bc67808 */ /* 0x000fe20006000000 */
[----:B------:R-:W1:Y:S01]  /*d120*/  MUFU.TANH R26, R8 ;  /* 0x00000008001a7308 */ /* 0x000e620000002400 */
[----:B------:R-:W-:-:S02]  /*d130*/  ISETP.GE.AND P4, PT, R4, R237, PT ;  /* 0x000000ed0400720c */ /* 0x000fc40003f86270 */
[----:B------:R-:W-:Y:S02]  /*d140*/  FSEL R48, R67, -INF , !P0 ;  /* 0xff80000043307808 */ /* 0x000fe40004000000 */
[----:B------:R-:W-:Y:S01]  /*d150*/  ISETP.LT.OR P4, PT, R4, R232, P4 ;  /* 0x000000e80400720c */ /* 0x000fe20002781670 */
[----:B--2---:R-:W-:Y:S01]  /*d160*/  VIADD R3, R0, 0x28 ;  /* 0x0000002800037836 */ /* 0x004fe20000000000 */
[----:B------:R-:W-:Y:S01]  /*d170*/  FMNMX.FTZ R0, R19, R7, !PT ;  /* 0x0000000713007209 */ /* 0x000fe20007810000 */
[----:B------:R-:W-:Y:S01]  /*d180*/  FMUL.FTZ R7, R36, UR8 ;  /* 0x0000000824077c20 */ /* 0x000fe20008410000 */
[----:B------:R-:W-:Y:S01]  /*d190*/  FSEL R196, R54, -INF , !P5 ;  /* 0xff80000036c47808 */ /* 0x000fe20006800000 */
[----:B------:R-:W-:Y:S01]  /*d1a0*/  MUFU.TANH R36, R9 ;  /* 0x0000000900247308 */ /* 0x000fe20000002400 */
[----:B------:R-:W-:Y:S02]  /*d1b0*/  FMNMX.FTZ R0, R18, R0, !PT ;  /* 0x0000000012007209 */ /* 0x000fe40007810000 */
[----:B------:R-:W-:-:S02]  /*d1c0*/  ISETP.GE.AND P0, PT, R3, R237, PT ;  /* 0x000000ed0300720c */ /* 0x000fc40003f06270 */
[----:B------:R-:W-:Y:S02]  /*d1d0*/  FMNMX.FTZ R0, R16, R0, !PT ;  /* 0x0000000010007209 */ /* 0x000fe40007810000 */
[----:B------:R-:W-:Y:S01]  /*d1e0*/  ISETP.GE.AND P5, PT, R2, R237, PT ;  /* 0x000000ed0200720c */ /* 0x000fe20003fa6270 */
[----:B------:R2:W1:Y:S01]  /*d1f0*/  MUFU.TANH R11, R7 ;  /* 0x00000007000b7308 */ /* 0x0004620000002400 */
[----:B------:R-:W-:Y:S02]  /*d200*/  FMNMX.FTZ R0, R15, R0, !PT ;  /* 0x000000000f007209 */ /* 0x000fe40007810000 */
[----:B------:R-:W-:Y:S02]  /*d210*/  FSEL R197, R52, -INF , !P4 ;  /* 0xff80000034c57808 */ /* 0x000fe40006000000 */
[----:B------:R-:W-:Y:S02]  /*d220*/  FMNMX.FTZ R0, R13, R0, !PT ;  /* 0x000000000d007209 */ /* 0x000fe40007810000 */
[----:B------:R-:W-:-:S02]  /*d230*/  ISETP.LT.OR P0, PT, R3, R232, P0 ;  /* 0x000000e80300720c */ /* 0x000fc40000701670 */
[----:B------:R-:W-:Y:S02]  /*d240*/  FMNMX.FTZ R0, R14, R0, !PT ;  /* 0x000000000e007209 */ /* 0x000fe40007810000 */
[-C--:B------:R-:W-:Y:S02]  /*d250*/  ISETP.GE.AND P4, PT, R6, R237.reuse, PT ;  /* 0x000000ed0600720c */ /* 0x080fe40003f86270 */
[----:B------:R-:W-:Y:S02]  /*d260*/  FMNMX.FTZ R0, R196, R0, !PT ;  /* 0x00000000c4007209 */ /* 0x000fe40007810000 */
[----:B------:R-:W-:Y:S01]  /*d270*/  ISETP.LT.OR P5, PT, R2, R232, P5 ;  /* 0x000000e80200720c */ /* 0x000fe20002fa1670 */
[----:B--2---:R-:W-:Y:S01]  /*d280*/  FMUL.FTZ R7, R37, UR8 ;  /* 0x0000000825077c20 */ /* 0x004fe20008410000 */
[----:B---3--:R-:W-:Y:S02]  /*d290*/  FSEL R201, R44, -INF , !P0 ;  /* 0xff8000002cc97808 */ /* 0x008fe40004000000 */
[----:B------:R-:W-:Y:S01]  /*d2a0*/  FMNMX.FTZ R0, R197, R0, !PT ;  /* 0x00000000c5007209 */ /* 0x000fe20007810000 */
[----:B------:R2:W3:Y:S01]  /*d2b0*/  MUFU.TANH R8, R7 ;  /* 0x0000000700087308 */ /* 0x0004e20000002400 */
[----:B------:R-:W-:-:S02]  /*d2c0*/  ISETP.GE.AND P0, PT, R5, R237, PT ;  /* 0x000000ed0500720c */ /* 0x000fc40003f06270 */
[----:B------:R-:W-:Y:S02]  /*d2d0*/  FSEL R200, R42, -INF , !P5 ;  /* 0xff8000002ac87808 */ /* 0x000fe40006800000 */
[----:B------:R-:W-:Y:S02]  /*d2e0*/  ISETP.LT.OR P4, PT, R6, R232, P4 ;  /* 0x000000e80600720c */ /* 0x000fe40002781670 */
[----:B------:R-:W-:Y:S02]  /*d2f0*/  FMNMX.FTZ R0, R201, R0, !PT ;  /* 0x00000000c9007209 */ /* 0x000fe40007810000 */
[----:B------:R-:W-:Y:S02]  /*d300*/  ISETP.GE.AND P5, PT, R21, R237, PT ;  /* 0x000000ed1500720c */ /* 0x000fe40003fa6270 */
[----:B------:R-:W-:Y:S02]  /*d310*/  ISETP.LT.OR P0, PT, R5, R232, P0 ;  /* 0x000000e80500720c */ /* 0x000fe40000701670 */
[----:B------:R-:W-:-:S02]  /*d320*/  FSEL R204, R27, -INF , !P4 ;  /* 0xff8000001bcc7808 */ /* 0x000fc40006000000 */
[----:B------:R-:W-:Y:S02]  /*d330*/  FMNMX.FTZ R0, R200, R0, !PT ;  /* 0x00000000c8007209 */ /* 0x000fe40007810000 */
[----:B------:R-:W-:Y:S01]  /*d340*/  ISETP.GE.AND P4, PT, R20, R237, PT ;  /* 0x000000ed1400720c */ /* 0x000fe20003f86270 */
[----:B--2---:R-:W-:Y:S01]  /*d350*/  FMUL.FTZ R7, R180, UR8 ;  /* 0x00000008b4077c20 */ /* 0x004fe20008410000 */
[----:B-1----:R-:W-:Y:S02]  /*d360*/  FSEL R205, R26, -INF , !P0 ;  /* 0xff8000001acd7808 */ /* 0x002fe40004000000 */
[----:B------:R-:W-:Y:S01]  /*d370*/  ISETP.LT.OR P5, PT, R21, R232, P5 ;  /* 0x000000e81500720c */ /* 0x000fe20002fa1670 */
[----:B------:R1:W2:Y:S01]  /*d380*/  MUFU.TANH R9, R7 ;  /* 0x0000000700097308 */ /* 0x0002a20000002400 */
[----:B------:R-:W-:Y:S02]  /*d390*/  FMNMX.FTZ R0, R204, R0, !PT ;  /* 0x00000000cc007209 */ /* 0x000fe40007810000 */
[----:B------:R-:W-:-:S02]  /*d3a0*/  ISETP.LT.OR P4, PT, R20, R232, P4 ;  /* 0x000000e81400720c */ /* 0x000fc40002781670 */
[----:B------:R-:W-:Y:S02]  /*d3b0*/  FSEL R203, R11, -INF , !P5 ;  /* 0xff8000000bcb7808 */ /* 0x000fe40006800000 */
[----:B------:R-:W-:Y:S02]  /*d3c0*/  FMNMX.FTZ R0, R205, R0, !PT ;  /* 0x00000000cd007209 */ /* 0x000fe40007810000 */
[----:B---3--:R-:W-:Y:S02]  /*d3d0*/  FSEL R213, R8, -INF , !P4 ;  /* 0xff80000008d57808 */ /* 0x008fe40006000000 */
[----:B------:R-:W-:Y:S02]  /*d3e0*/  FMNMX.FTZ R0, R203, R0, !PT ;  /* 0x00000000cb007209 */ /* 0x000fe40007810000 */
[C---:B------:R-:W-:Y:S02]  /*d3f0*/  ISETP.GE.AND P0, PT, R4.reuse, R236, PT ;  /* 0x000000ec0400720c */ /* 0x040fe40003f06270 */
[----:B------:R-:W-:Y:S01]  /*d400*/  FMNMX.FTZ R0, R213, R0, !PT ;  /* 0x00000000d5007209 */ /* 0x000fe20007810000 */
[----:B-1----:R-:W-:Y:S01]  /*d410*/  FMUL.FTZ R7, R181, UR8 ;  /* 0x00000008b5077c20 */ /* 0x002fe20008410000 */
[----:B------:R-:W-:-:S02]  /*d420*/  ISETP.GE.AND P5, PT, R4, R235, PT ;  /* 0x000000eb0400720c */ /* 0x000fc40003fa6270 */
[C---:B------:R-:W-:Y:S01]  /*d430*/  ISETP.GE.AND P4, PT, R4.reuse, R234, PT ;  /* 0x000000ea0400720c */ /* 0x040fe20003f86270 */
[----:B------:R1:W3:Y:S01]  /*d440*/  MUFU.TANH R8, R7 ;  /* 0x0000000700087308 */ /* 0x0002e20000002400 */
[C---:B------:R-:W-:Y:S02]  /*d450*/  ISETP.LT.OR P0, PT, R4.reuse, R231, P0 ;  /* 0x000000e70400720c */ /* 0x040fe40000701670 */
[C---:B------:R-:W-:Y:S02]  /*d460*/  ISETP.LT.OR P5, PT, R4.reuse, R233, P5 ;  /* 0x000000e90400720c */ /* 0x040fe40002fa1670 */
[----:B------:R-:W-:Y:S01]  /*d470*/  ISETP.LT.OR P4, PT, R4, R230, P4 ;  /* 0x000000e60400720c */ /* 0x000fe20002781670 */
[----:B------:R-:W-:Y:S01]  /*d480*/  FMUL.FTZ R4, R182, UR8 ;  /* 0x00000008b6047c20 */ /* 0x000fe20008410000 */
[----:B------:R-:W-:Y:S02]  /*d490*/  FSEL R49, R104, -INF , !P6 ;  /* 0xff80000068317808 */ /* 0x000fe40007000000 */
[----:B------:R-:W-:Y:S01]  /*d4a0*/  FSEL R195, R47, -INF , !P1 ;  /* 0xff8000002fc37808 */ /* 0x000fe20004800000 */
[----:B------:R2:W-:Y:S01]  /*d4b0*/  MUFU.TANH R44, R4 ;  /* 0x00000004002c7308 */ /* 0x0005e20000002400 */
[----:B------:R-:W-:-:S02]  /*d4c0*/  FSEL R210, R65, -INF , !P0 ;  /* 0xff80000041d27808 */ /* 0x000fc40004000000 */
[----:B------:R-:W-:Y:S02]  /*d4d0*/  FSEL R192, R53, -INF , !P5 ;  /* 0xff80000035c07808 */ /* 0x000fe40006800000 */
[CC--:B------:R-:W-:Y:S01]  /*d4e0*/  ISETP.GE.AND P6, PT, R3.reuse, R236.reuse, PT ;  /* 0x000000ec0300720c */ /* 0x0c0fe20003fc6270 */
[----:B-1----:R-:W1:Y:S01]  /*d4f0*/  SHFL.BFLY PT, R7, R0, 0x2, 0x1f ;  /* 0x0c401f0000077f89 */ /* 0x002e6200000e0000 */
[C---:B------:R-:W-:Y:S02]  /*d500*/  ISETP.GE.AND P1, PT, R2.reuse, R236, PT ;  /* 0x000000ec0200720c */ /* 0x040fe40003f26270 */
[C---:B------:R-:W-:Y:S02]  /*d510*/  ISETP.GE.AND P0, PT, R2.reuse, R235, PT ;  /* 0x000000eb0200720c */ /* 0x040fe40003f06270 */
[----:B------:R-:W-:Y:S02]  /*d520*/  ISETP.GE.AND P5, PT, R2, R234, PT ;  /* 0x000000ea0200720c */ /* 0x000fe40003fa6270 */
[----:B------:R-:W-:-:S02]  /*d530*/  ISETP.LT.OR P6, PT, R3, R231, P6 ;  /* 0x000000e70300720c */ /* 0x000fc400037c1670 */
        /* <DEDUP_REMOVED lines=8> */
[C---:B------:R-:W-:Y:S02]  /*d5c0*/  ISETP.GE.AND P3, PT, R3.reuse, R235, PT ;  /* 0x000000eb0300720c */ /* 0x040fe40003f66270 */
[C---:B------:R-:W-:Y:S02]  /*d5d0*/  ISETP.GE.AND P2, PT, R3.reuse, R234, PT ;  /* 0x000000ea0300720c */ /* 0x040fe40003f46270 */
[----:B-1----:R-:W-:Y:S01]  /*d5e0*/  FMNMX.FTZ R0, R0, R7, !PT ;  /* 0x0000000700007209 */ /* 0x002fe20007810000 */
[----:B------:R-:W-:Y:S01]  /*d5f0*/  FMUL.FTZ R7, R60, UR8 ;  /* 0x000000083c077c20 */ /* 0x000fe20008410000 */
[C---:B------:R-:W-:Y:S02]  /*d600*/  ISETP.LT.OR P3, PT, R3.reuse, R233, P3 ;  /* 0x000000e90300720c */ /* 0x040fe40001f61670 */
[----:B------:R-:W-:Y:S01]  /*d610*/  ISETP.LT.OR P2, PT, R3, R230, P2 ;  /* 0x000000e60300720c */ /* 0x000fe20001741670 */
[----:B--2---:R-:W1:Y:S01]  /*d620*/  SHFL.BFLY PT, R4, R0, 0x1, 0x1f ;  /* 0x0c201f0000047f89 */ /* 0x004e6200000e0000 */
[----:B------:R-:W-:Y:S01]  /*d630*/  FMUL.FTZ R3, R183, UR8 ;  /* 0x00000008b7037c20 */ /* 0x000fe20008410000 */
[----:B------:R-:W-:Y:S01]  /*d640*/  FSEL R194, R45, -INF , !P4 ;  /* 0xff8000002dc27808 */ /* 0x000fe20006000000 */
[----:B------:R-:W-:Y:S01]  /*d650*/  MUFU.TANH R7, R7 ;  /* 0x0000000700077308 */ /* 0x000fe20000002400 */
[----:B------:R-:W-:Y:S01]  /*d660*/  ISETP.GE.AND P4, PT, R6, R236, PT ;  /* 0x000000ec0600720c */ /* 0x000fe20003f86270 */
[----:B---3--:R-:W-:Y:S01]  /*d670*/  FMUL.FTZ R2, R100, UR8 ;  /* 0x0000000864027c20 */ /* 0x008fe20008410000 */
[----:B------:R-:W-:Y:S01]  /*d680*/  FSEL R191, R9, -INF , !P3 ;  /* 0xff80000009bf7808 */ /* 0x000fe20005800000 */
[----:B------:R-:W-:Y:S01]  /*d690*/  FMUL.FTZ R9, R62, UR8 ;  /* 0x000000083e097c20 */ /* 0x000fe20008410000 */
[----:B------:R-:W-:-:S02]  /*d6a0*/  ISETP.LT.OR P4, PT, R6, R231, P4 ;  /* 0x000000e70600720c */ /* 0x000fc40002781670 */
[C---:B------:R-:W-:Y:S01]  /*d6b0*/  ISETP.GE.AND P6, PT, R6.reuse, R235, PT ;  /* 0x000000eb0600720c */ /* 0x040fe20003fc6270 */
[----:B------:R2:W3:Y:S01]  /*d6c0*/  MUFU.TANH R11, R2 ;  /* 0x00000002000b7308 */ /* 0x0004e20000002400 */
[----:B------:R-:W-:Y:S02]  /*d6d0*/  ISETP.GE.AND P3, PT, R6, R234, PT ;  /* 0x000000ea0600720c */ /* 0x000fe40003f66270 */
[----:B------:R-:W-:Y:S01]  /*d6e0*/  FSEL R190, R8, -INF , !P0 ;  /* 0xff80000008be7808 */ /* 0x000fe20004000000 */
[----:B------:R-:W-:Y:S01]  /*d6f0*/  FMUL.FTZ R8, R61, UR8 ;  /* 0x000000083d087c20 */ /* 0x000fe20008410000 */
[C---:B------:R-:W-:Y:S02]  /*d700*/  ISETP.LT.OR P6, PT, R6.reuse, R233, P6 ;  /* 0x000000e90600720c */ /* 0x040fe400037c1670 */
[----:B------:R-:W-:Y:S01]  /*d710*/  ISETP.LT.OR P3, PT, R6, R230, P3 ;  /* 0x000000e60600720c */ /* 0x000fe20001f61670 */
[----:B------:R4:W-:Y:S01]  /*d720*/  MUFU.TANH R42, R3 ;  /* 0x00000003002a7308 */ /* 0x0009e20000002400 */
[----:B------:R-:W-:Y:S01]  /*d730*/  FSEL R216, R10, -INF , !P1 ;  /* 0xff8000000ad87808 */ /* 0x000fe20004800000 */
[----:B------:R-:W-:Y:S01]  /*d740*/  FMUL.FTZ R6, R39, UR8 ;  /* 0x0000000827067c20 */ /* 0x000fe20008410000 */
[----:B------:R-:W-:Y:S01]  /*d750*/  ISETP.GE.AND P1, PT, R5, R236, PT ;  /* 0x000000ec0500720c */ /* 0x000fe20003f26270 */
[----:B------:R-:W-:Y:S01]  /*d760*/  FMUL.FTZ R10, R63, UR8 ;  /* 0x000000083f0a7c20 */ /* 0x000fe20008410000 */
[----:B-1----:R-:W-:-:S02]  /*d770*/  FMNMX.FTZ R105, R0, R4, !PT ;  /* 0x0000000400697209 */ /* 0x002fc40007810000 */
[----:B------:R-:W-:Y:S01]  /*d780*/  FMNMX.FTZ R0, R248, R28, !PT ;  /* 0x0000001cf8007209 */ /* 0x000fe20007810000 */
[----:B------:R-:W-:Y:S01]  /*d790*/  MUFU.TANH R8, R8 ;  /* 0x0000000800087308 */ /* 0x000fe20000002400 */
[----:B--2---:R-:W-:Y:S01]  /*d7a0*/  FMUL.FTZ R2, R101, UR8 ;  /* 0x0000000865027c20 */ /* 0x004fe20008410000 */
[----:B---3--:R-:W-:Y:S02]  /*d7b0*/  FSEL R244, R11, -INF , !P6 ;  /* 0xff8000000bf47808 */ /* 0x008fe40007000000 */
[----:B------:R-:W-:Y:S02]  /*d7c0*/  FMNMX.FTZ R0, R31, R0, !PT ;  /* 0x000000001f007209 */ /* 0x000fe40007810000 */
[----:B------:R-:W-:Y:S02]  /*d7d0*/  ISETP.LT.OR P1, PT, R5, R231, P1 ;  /* 0x000000e70500720c */ /* 0x000fe40000f21670 */
[----:B------:R1:W2:Y:S01]  /*d7e0*/  MUFU.TANH R27, R2 ;  /* 0x00000002001b7308 */ /* 0x0002a20000002400 */
[----:B----4-:R-:W-:Y:S01]  /*d7f0*/  FMUL.FTZ R3, R50, UR8 ;  /* 0x0000000832037c20 */ /* 0x010fe20008410000 */
[----:B------:R-:W-:-:S02]  /*d800*/  FMNMX.FTZ R0, R30, R0, !PT ;  /* 0x000000001e007209 */ /* 0x000fc40007810000 */
[----:B------:R-:W-:Y:S02]  /*d810*/  ISETP.GE.AND P6, PT, R21, R236, PT ;  /* 0x000000ec1500720c */ /* 0x000fe40003fc6270 */
[----:B------:R-:W-:Y:S02]  /*d820*/  FMNMX.FTZ R0, R23, R0, !PT ;  /* 0x0000000017007209 */ /* 0x000fe40007810000 */
[----:B------:R-:W3:Y:S01]  /*d830*/  MUFU.TANH R3, R3 ;  /* 0x0000000300037308 */ /* 0x000ee20000002400 */
[----:B------:R-:W-:Y:S02]  /*d840*/  ISETP.GE.AND P0, PT, R5, R235, PT ;  /* 0x000000eb0500720c */ /* 0x000fe40003f06270 */
[----:B------:R-:W-:Y:S02]  /*d850*/  FMNMX.FTZ R0, R40, R0, !PT ;  /* 0x0000000028007209 */ /* 0x000fe40007810000 */
[----:B------:R-:W-:Y:S02]  /*d860*/  FSEL R223, R36, -INF , !P1 ;  /* 0xff80000024df7808 */ /* 0x000fe40004800000 */
[----:B------:R-:W-:Y:S01]  /*d870*/  ISETP.LT.OR P6, PT, R21, R231, P6 ;  /* 0x000000e71500720c */ /* 0x000fe200037c1670 */
[----:B------:R-:W-:Y:S01]  /*d880*/  MUFU.TANH R6, R6 ;  /* 0x0000000600067308 */ /* 0x000fe20000002400 */
[----:B-1----:R-:W-:Y:S01]  /*d890*/  FMUL.FTZ R2, R38, UR8 ;  /* 0x0000000826027c20 */ /* 0x002fe20008410000 */
[----:B------:R-:W-:-:S02]  /*d8a0*/  ISETP.LT.OR P0, PT, R5, R233, P0 ;  /* 0x000000e90500720c */ /* 0x000fc40000701670 */
[----:B------:R-:W-:Y:S02]  /*d8b0*/  ISETP.GE.AND P1, PT, R21, R235, PT ;  /* 0x000000eb1500720c */ /* 0x000fe40003f26270 */
[----:B--2---:R-:W-:Y:S02]  /*d8c0*/  FSEL R220, R27, -INF , !P0 ;  /* 0xff8000001bdc7808 */ /* 0x004fe40004000000 */
[----:B------:R1:W2:Y:S01]  /*d8d0*/  MUFU.TANH R26, R2 ;  /* 0x00000002001a7308 */ /* 0x0002a20000002400 */
[----:B---3--:R-:W-:Y:S01]  /*d8e0*/  FSEL R186, R3, -INF , !P4 ;  /* 0xff80000003ba7808 */ /* 0x008fe20006000000 */
[----:B------:R-:W-:Y:S01]  /*d8f0*/  FMUL.FTZ R3, R102, UR8 ;  /* 0x0000000866037c20 */ /* 0x000fe20008410000 */
[----:B------:R-:W-:Y:S02]  /*d900*/  ISETP.GE.AND P4, PT, R5, R234, PT ;  /* 0x000000ea0500720c */ /* 0x000fe40003f86270 */
[----:B------:R-:W-:Y:S02]  /*d910*/  ISETP.LT.OR P1, PT, R21, R233, P1 ;  /* 0x000000e91500720c */ /* 0x000fe40000f21670 */
[----:B------:R-:W-:Y:S01]  /*d920*/  ISETP.GE.AND P0, PT, R20, R236, PT ;  /* 0x000000ec1400720c */ /* 0x000fe20003f06270 */
[----:B------:R3:W4:Y:S01]  /*d930*/  MUFU.TANH R37, R3 ;  /* 0x0000000300257308 */ /* 0x0007220000002400 */
[----:B------:R-:W-:Y:S01]  /*d940*/  ISETP.LT.OR P4, PT, R5, R230, P4 ;  /* 0x000000e60500720c */ /* 0x000fe20002781670 */
[----:B------:R-:W-:Y:S01]  /*d950*/  FMUL.FTZ R5, R103, UR8 ;  /* 0x0000000867057c20 */ /* 0x000fe20008410000 */
[----:B------:R-:W-:-:S02]  /*d960*/  FSEL R218, R7, -INF , !P1 ;  /* 0xff80000007da7808 */ /* 0x000fc40004800000 */
[----:B------:R-:W-:Y:S02]  /*d970*/  ISETP.LT.OR P0, PT, R20, R231, P0 ;  /* 0x000000e71400720c */ /* 0x000fe40000701670 */
[----:B------:R-:W-:Y:S01]  /*d980*/  FSEL R47, R44, -INF , !P2 ;  /* 0xff8000002c2f7808 */ /* 0x000fe20005000000 */
[----:B------:R4:W4:Y:S01]  /*d990*/  MUFU.TANH R11, R5 ;  /* 0x00000005000b7308 */ /* 0x0009220000002400 */
[----:B-1----:R-:W-:Y:S02]  /*d9a0*/  FMNMX.FTZ R2, R249, R22, !PT ;  /* 0x00000016f9027209 */ /* 0x002fe40007810000 */
[----:B--2---:R-:W-:Y:S02]  /*d9b0*/  FSEL R219, R26, -INF , !P6 ;  /* 0xff8000001adb7808 */ /* 0x004fe40007000000 */
[----:B------:R-:W-:Y:S02]  /*d9c0*/  FMNMX.FTZ R2, R29, R2, !PT ;  /* 0x000000021d027209 */ /* 0x000fe40007810000 */
[----:B------:R-:W-:Y:S01]  /*d9d0*/  ISETP.GE.AND P6, PT, R20, R235, PT ;  /* 0x000000eb1400720c */ /* 0x000fe20003fc6270 */
[----:B------:R-:W1:Y:S01]  /*d9e0*/  MUFU.TANH R9, R9 ;  /* 0x0000000900097308 */ /* 0x000e620000002400 */
[----:B------:R-:W-:-:S02]  /*d9f0*/  FMNMX.FTZ R2, R35, R2, !PT ;  /* 0x0000000223027209 */ /* 0x000fc40007810000 */
[----:B------:R-:W-:Y:S02]  /*da00*/  ISETP.LT.OR P6, PT, R20, R233, P6 ;  /* 0x000000e91400720c */ /* 0x000fe400037c1670 */
[----:B------:R-:W-:Y:S02]  /*da10*/  FMNMX.FTZ R2, R25, R2, !PT ;  /* 0x0000000219027209 */ /* 0x000fe40007810000 */
[----:B------:R-:W-:Y:S01]  /*da20*/  FSEL R246, R8, -INF , !P6 ;  /* 0xff80000008f67808 */ /* 0x000fe20007000000 */
[----:B------:R-:W2:Y:S01]  /*da30*/  MUFU.TANH R10, R10 ;  /* 0x0000000a000a7308 */ /* 0x000ea20000002400 */
[----:B------:R-:W-:Y:S02]  /*da40*/  FMNMX.FTZ R2, R106, R2, !PT ;  /* 0x000000026a027209 */ /* 0x000fe40007810000 */
[----:B------:R-:W-:Y:S02]  /*da50*/  FSEL R227, R6, -INF , !P0 ;  /* 0xff80000006e37808 */ /* 0x000fe40004000000 */
[----:B------:R-:W-:-:S02]  /*da60*/  FMNMX.FTZ R2, R107, R2, !PT ;  /* 0x000000026b027209 */ /* 0x000fc40007810000 */
[----:B------:R-:W-:Y:S01]  /*da70*/  FSEL R100, R42, -INF , !P5 ;  /* 0xff8000002a647808 */ /* 0x000fe20006800000 */
[----:B------:R-:W-:Y:S01]  /*da80*/  IMAD.MOV.U32 R42, RZ, RZ, R186 ;  /* 0x000000ffff2a7224 */ /* 0x000fe200078e00ba */
[----:B---3--:R-:W-:Y:S02]  /*da90*/  FMNMX.FTZ R3, R199, R2, !PT ;  /* 0x00000002c7037209 */ /* 0x008fe40007810000 */
        /* <DEDUP_REMOVED lines=30> */
[----:B----4-:R-:W3:Y:S01]  /*dc80*/  SHFL.BFLY PT, R5, R103, 0x2, 0x1f ;  /* 0x0c401f0067057f89 */ /* 0x010ee200000e0000 */
[----:B------:R-:W-:Y:S02]  /*dc90*/  ISETP.GE.AND P0, PT, R21, R234, PT ;  /* 0x000000ea1500720c */ /* 0x000fe40003f06270 */
[----:B------:R-:W-:Y:S01]  /*dca0*/  FMNMX.FTZ R2, R47, R0, !PT ;  /* 0x000000002f027209 */ /* 0x000fe20007810000 */
[----:B------:R-:W4:Y:S01]  /*dcb0*/  SHFL.BFLY PT, R4, R104, 0x2, 0x1f ;  /* 0x0c401f0068047f89 */ /* 0x000f2200000e0000 */
[----:B------:R-:W-:Y:S01]  /*dcc0*/  FSEL R217, R37, -INF , !P3 ;  /* 0xff80000025d97808 */ /* 0x000fe20005800000 */
[----:B------:R-:W-:Y:S01]  /*dcd0*/  FMUL.FTZ R0, R105, UR26 ;  /* 0x0000001a69007c20 */ /* 0x000fe20008410000 */
[----:B------:R-:W-:Y:S01]  /*dce0*/  FMNMX.FTZ R2, R100, R2, !PT ;  /* 0x0000000264027209 */ /* 0x000fe20007810000 */
[----:B------:R-:W-:Y:S01]  /*dcf0*/  LDSM.16.MT88.4 R36, [R226+0xb000] ;  /* 0x00b00000e224783b */ /* 0x000fe20000004200 */
[----:B------:R-:W-:-:S02]  /*dd00*/  ISETP.GE.AND P2, PT, R20, R234, PT ;  /* 0x000000ea1400720c */ /* 0x000fc40003f46270 */
[----:B------:R-:W-:Y:S02]  /*dd10*/  ISETP.LT.OR P0, PT, R21, R230, P0 ;  /* 0x000000e61500720c */ /* 0x000fe40000701670 */
[----:B------:R-:W-:Y:S02]  /*dd20*/  FSEL R242, R11, -INF , !P4 ;  /* 0xff8000000bf27808 */ /* 0x000fe40006000000 */
[----:B------:R-:W-:Y:S02]  /*dd30*/  FMNMX.FTZ R2, R217, R2, !PT ;  /* 0x00000002d9027209 */ /* 0x000fe40007810000 */
[----:B------:R-:W-:Y:S02]  /*dd40*/  ISETP.LT.OR P2, PT, R20, R230, P2 ;  /* 0x000000e61400720c */ /* 0x000fe40001741670 */
[----:B-1----:R-:W-:Y:S02]  /*dd50*/  FSEL R50, R9, -INF , !P0 ;  /* 0xff80000009327808 */ /* 0x002fe40004000000 */
[----:B------:R-:W-:-:S02]  /*dd60*/  FMNMX.FTZ R2, R242, R2, !PT ;  /* 0x00000002f2027209 */ /* 0x000fc40007810000 */
[----:B--2---:R-:W-:Y:S02]  /*dd70*/  FSEL R243, R10, -INF , !P2 ;  /* 0xff8000000af37808 */ /* 0x004fe40005000000 */
[----:B------:R-:W-:Y:S02]  /*dd80*/  FMNMX.FTZ R2, R50, R2, !PT ;  /* 0x0000000232027209 */ /* 0x000fe40007810000 */
[----:B------:R-:W-:Y:S02]  /*dd90*/  FSETP.NEU.FTZ.AND P1, PT, R105, -INF , PT ;  /* 0xff8000006900780b */ /* 0x000fe40003f3d000 */
[----:B------:R-:W-:Y:S02]  /*dda0*/  FMNMX.FTZ R2, R243, R2, !PT ;  /* 0x00000002f3027209 */ /* 0x000fe40007810000 */
[----:B------:R-:W-:Y:S02]  /*ddb0*/  FSEL R0, R0, RZ, P1 ;  /* 0x000000ff00007208 */ /* 0x000fe40000800000 */
[----:B---3--:R-:W-:-:S02]  /*ddc0*/  FMNMX.FTZ R103, R103, R5, !PT ;  /* 0x0000000567677209 */ /* 0x008fc40007810000 */
[----:B----4-:R-:W-:Y:S01]  /*ddd0*/  FMNMX.FTZ R104, R104, R4, !PT ;  /* 0x0000000468687209 */ /* 0x010fe20007810000 */
[----:B------:R-:W1:Y:S01]  /*dde0*/  SHFL.BFLY PT, R5, R2, 0x2, 0x1f ;  /* 0x0c401f0002057f89 */ /* 0x000e6200000e0000 */
[--C-:B------:R-:W-:Y:S01]  /*ddf0*/  FFMA.FTZ R3, R12, UR26, -R0.reuse ;  /* 0x0000001a0c037c23 */ /* 0x100fe20008010800 */
[----:B------:R-:W-:Y:S02]  /*de00*/  MOV R241, R252 ;  /* 0x000000fc00f17202 */ /* 0x000fe40000000f00 */
[----:B------:R-:W2:Y:S01]  /*de10*/  SHFL.BFLY PT, R4, R104, 0x1, 0x1f ;  /* 0x0c201f0068047f89 */ /* 0x000ea200000e0000 */
[----:B------:R3:W4:Y:S03]  /*de20*/  MUFU.EX2 R179, R3 ;  /* 0x0000000300b37308 */ /* 0x0007260000000800 */
[----:B------:R-:W4:Y:S01]  /*de30*/  SHFL.BFLY PT, R6, R103, 0x1, 0x1f ;  /* 0x0c201f0067067f89 */ /* 0x000f2200000e0000 */
[----:B---3--:R-:W-:Y:S01]  /*de40*/  FFMA.FTZ R3, R17, UR26, -R0 ;  /* 0x0000001a11037c23 */ /* 0x008fe20008010800 */
[----:B-1----:R-:W-:-:S03]  /*de50*/  FMNMX.FTZ R2, R2, R5, !PT ;  /* 0x0000000502027209 */ /* 0x002fc60007810000 */
[----:B------:R1:W3:Y:S01]  /*de60*/  MUFU.EX2 R240, R3 ;  /* 0x0000000300f07308 */ /* 0x0002e20000000800 */
[----:B--2---:R-:W-:Y:S01]  /*de70*/  FMNMX.FTZ R104, R104, R4, !PT ;  /* 0x0000000468687209 */ /* 0x004fe20007810000 */
[----:B------:R-:W2:Y:S03]  /*de80*/  SHFL.BFLY PT, R102, R2, 0x1, 0x1f ;  /* 0x0c201f0002667f89 */ /* 0x000ea600000e0000 */
[C---:B------:R-:W-:Y:S01]  /*de90*/  FSETP.NEU.FTZ.AND P3, PT, R104.reuse, -INF , PT ;  /* 0xff8000006800780b */ /* 0x040fe20003f7d000 */
[----:B------:R-:W-:Y:S01]  /*dea0*/  FMUL.FTZ R12, R104, UR26 ;  /* 0x0000001a680c7c20 */ /* 0x000fe20008410000 */
[----:B----4-:R-:W-:-:S04]  /*deb0*/  FMNMX.FTZ R103, R103, R6, !PT ;  /* 0x0000000667677209 */ /* 0x010fc80007810000 */
[----:B------:R-:W-:Y:S02]  /*dec0*/  FSEL R12, R12, RZ, P3 ;  /* 0x000000ff0c0c7208 */ /* 0x000fe40001800000 */
[----:B------:R-:W-:Y:S01]  /*ded0*/  FSETP.NEU.FTZ.AND P2, PT, R103, -INF , PT ;  /* 0xff8000006700780b */ /* 0x000fe20003f5d000 */
[----:B-1----:R-:W-:Y:S02]  /*dee0*/  FFMA.FTZ R3, R19, UR26, -R0 ;  /* 0x0000001a13037c23 */ /* 0x002fe40008010800 */
[----:B------:R-:W-:Y:S02]  /*def0*/  FFMA.FTZ R4, R22, UR26, -R12 ;  /* 0x0000001a16047c23 */ /* 0x000fe4000801080c */
[----:B------:R1:W-:Y:S01]  /*df00*/  MUFU.EX2 R206, R3 ;  /* 0x0000000300ce7308 */ /* 0x0003e20000000800 */
[----:B--2---:R-:W-:-:S07]  /*df10*/  FMNMX.FTZ R102, R2, R102, !PT ;  /* 0x0000006602667209 */ /* 0x004fce0007810000 */
[----:B------:R2:W-:Y:S01]  /*df20*/  MUFU.EX2 R245, R4 ;  /* 0x0000000400f57308 */ /* 0x0005e20000000800 */
[----:B------:R-:W-:Y:S01]  /*df30*/  FSETP.NEU.FTZ.AND P0, PT, R102, -INF , PT ;  /* 0xff8000006600780b */ /* 0x000fe20003f1d000 */
[----:B-1----:R-:W-:-:S06]  /*df40*/  FFMA.FTZ R3, R18, UR26, -R0 ;  /* 0x0000001a12037c23 */ /* 0x002fcc0008010800 */
[----:B------:R1:W-:Y:S01]  /*df50*/  MUFU.EX2 R208, R3 ;  /* 0x0000000300d07308 */ /* 0x0003e20000000800 */
[----:B--2---:R-:W-:-:S07]  /*df60*/  FFMA.FTZ R4, R29, UR26, -R12 ;  /* 0x0000001a1d047c23 */ /* 0x004fce000801080c */
[----:B------:R-:W-:Y:S01]  /*df70*/  MUFU.EX2 R101, R4 ;  /* 0x0000000400657308 */ /* 0x000fe20000000800 */
[--C-:B-1----:R-:W-:Y:S02]  /*df80*/  FFMA.FTZ R3, R16, UR26, -R0.reuse ;  /* 0x0000001a10037c23 */ /* 0x102fe40008010800 */
[----:B------:R-:W-:Y:S05]  /*df90*/  LDSM.16.MT88.4 R16, [R224+0x9000] ;  /* 0x00900000e010783b */ /* 0x000fea0000004200 */
[----:B------:R1:W-:Y:S02]  /*dfa0*/  MUFU.EX2 R222, R3 ;  /* 0x0000000300de7308 */ /* 0x0003e40000000800 */
[----:B-1----:R-:W-:-:S06]  /*dfb0*/  FFMA.FTZ R3, R15, UR26, -R0 ;  /* 0x0000001a0f037c23 */ /* 0x002fcc0008010800 */
[----:B------:R1:W-:Y:S02]  /*dfc0*/  MUFU.EX2 R221, R3 ;  /* 0x0000000300dd7308 */ /* 0x0003e40000000800 */
[----:B-1----:R-:W-:Y:S01]  /*dfd0*/  FFMA.FTZ R3, R13, UR26, -R0 ;  /* 0x0000001a0d037c23 */ /* 0x002fe20008010800 */
[----:B------:R-:W-:-:S05]  /*dfe0*/  IMAD.MOV.U32 R13, RZ, RZ, R179 ;  /* 0x000000ffff0d7224 */ /* 0x000fca00078e00b3 */
[----:B------:R1:W-:Y:S02]  /*dff0*/  MUFU.EX2 R177, R3 ;  /* 0x0000000300b17308 */ /* 0x0003e40000000800 */
[----:B-1----:R-:W-:-:S06]  /*e000*/  FFMA.FTZ R3, R14, UR26, -R0 ;  /* 0x0000001a0e037c23 */ /* 0x002fcc0008010800 */
[----:B------:R1:W-:Y:S02]  /*e010*/  MUFU.EX2 R176, R3 ;  /* 0x0000000300b07308 */ /* 0x0003e40000000800 */
[----:B-1----:R-:W-:-:S05]  /*e020*/  FMUL.FTZ R3, R103, UR26 ;  /* 0x0000001a67037c20 */ /* 0x002fca0008410000 */
[----:B------:R-:W-:-:S05]  /*e030*/  FSEL R3, R3, RZ, P2 ;  /* 0x000000ff03037208 */ /* 0x000fca0001000000 */
[--C-:B------:R-:W-:Y:S01]  /*e040*/  FFMA.FTZ R4, R28, UR26, -R3.reuse ;  /* 0x0000001a1c047c23 */ /* 0x100fe20008010803 */
[--C-:B------:R-:W-:Y:S01]  /*e050*/  FFMA.FTZ R2, R31, UR26, -R3.reuse ;  /* 0x0000001a1f027c23 */ /* 0x100fe20008010803 */
[----:B------:R-:W-:Y:S01]  /*e060*/  FFMA.FTZ R8, R40, UR26, -R3 ;  /* 0x0000001a28087c23 */ /* 0x000fe20008010803 */
[----:B------:R-:W-:Y:S01]  /*e070*/  IMAD.MOV.U32 R40, RZ, RZ, R247 ;  /* 0x000000ffff287224 */ /* 0x000fe200078e00f7 */
[----:B------:R1:W-:Y:S08]  /*e080*/  MUFU.EX2 R51, R4 ;  /* 0x0000000400337308 */ /* 0x0003f00000000800 */
[----:B------:R2:W-:Y:S08]  /*e090*/  MUFU.EX2 R212, R2 ;  /* 0x0000000200d47308 */ /* 0x0005f00000000800 */
[----:B------:R4:W-:Y:S01]  /*e0a0*/  MUFU.EX2 R247, R8 ;  /* 0x0000000800f77308 */ /* 0x0009e20000000800 */
[----:B-1----:R-:W-:-:S02]  /*e0b0*/  FFMA.FTZ R4, R30, UR26, -R3 ;  /* 0x0000001a1e047c23 */ /* 0x002fc40008010803 */
[----:B------:R-:W-:Y:S05]  /*e0c0*/  LDSM.16.MT88.4 R28, [R226+0xa000] ;  /* 0x00a00000e21c783b */ /* 0x000fea0000004200 */
[----:B------:R1:W-:Y:S01]  /*e0d0*/  MUFU.EX2 R207, R4 ;  /* 0x0000000400cf7308 */ /* 0x0003e20000000800 */
[----:B--2---:R-:W-:-:S05]  /*e0e0*/  FMUL.FTZ R2, R102, UR26 ;  /* 0x0000001a66027c20 */ /* 0x004fca0008410000 */
[----:B------:R-:W-:Y:S01]  /*e0f0*/  FSEL R2, R2, RZ, P0 ;  /* 0x000000ff02027208 */ /* 0x000fe20000000000 */
[----:B----4-:R-:W-:Y:S01]  /*e100*/  FFMA.FTZ R8, R41, UR26, -R3 ;  /* 0x0000001a29087c23 */ /* 0x010fe20008010803 */
[----:B------:R-:W-:-:S03]  /*e110*/  IMAD.MOV.U32 R41, RZ, RZ, R246 ;  /* 0x000000ffff297224 */ /* 0x000fc600078e00f6 */
[--C-:B------:R-:W-:Y:S01]  /*e120*/  FFMA.FTZ R6, R24, UR26, -R2.reuse ;  /* 0x0000001a18067c23 */ /* 0x100fe20008010802 */
[----:B------:R3:W-:Y:S01]  /*e130*/  MUFU.EX2 R246, R8 ;  /* 0x0000000800f67308 */ /* 0x0007e20000000800 */
[----:B-1----:R-:W-:Y:S02]  /*e140*/  FFMA.FTZ R4, R23, UR26, -R3 ;  /* 0x0000001a17047c23 */ /* 0x002fe40008010803 */
[----:B------:R-:W1:Y:S05]  /*e150*/  LDSM.16.MT88.4 R20, [R226+0x9000] ;  /* 0x00900000e214783b */ /* 0x000e6a0000004200 */
[----:B------:R2:W4:Y:S08]  /*e160*/  MUFU.EX2 R209, R4 ;  /* 0x0000000400d17308 */ /* 0x0005300000000800 */
[----:B------:R4:W-:Y:S01]  /*e170*/  MUFU.EX2 R225, R6 ;  /* 0x0000000600e17308 */ /* 0x0009e20000000800 */
[----:B---3--:R-:W-:Y:S01]  /*e180*/  F2FP.F16.F32.PACK_AB R8, R240, R13 ;  /* 0x0000000df008723e */ /* 0x008fe200000000ff */
[----:B--2---:R-:W-:-:S06]  /*e190*/  FFMA.FTZ R4, R32, UR26, -R2 ;  /* 0x0000001a20047c23 */ /* 0x004fcc0008010802 */
[----:B------:R2:W-:Y:S01]  /*e1a0*/  MUFU.EX2 R252, R4 ;  /* 0x0000000400fc7308 */ /* 0x0005e20000000800 */
[----:B----4-:R-:W-:-:S05]  /*e1b0*/  FSEL R6, R105, RZ, P1 ;  /* 0x000000ff69067208 */ /* 0x010fca0000800000 */
[----:B------:R-:W-:Y:S01]  /*e1c0*/  FADD.FTZ R9, R250, -R6 ;  /* 0x80000006fa097221 */ /* 0x000fe20000010000 */
[----:B------:R-:W-:Y:S01]  /*e1d0*/  F2FP.F16.F32.PACK_AB R6, R209, R207 ;  /* 0x000000cfd106723e */ /* 0x000fe200000000ff */
[----:B------:R-:W-:Y:S02]  /*e1e0*/  IMAD.MOV.U32 R250, RZ, RZ, R176 ;  /* 0x000000fffffa7224 */ /* 0x000fe400078e00b0 */
[----:B------:R-:W-:Y:S01]  /*e1f0*/  FMUL.FTZ R9, R9, UR26 ;  /* 0x0000001a09097c20 */ /* 0x000fe20008410000 */
[----:B--2---:R-:W-:-:S03]  /*e200*/  FFMA.FTZ R4, R34, UR26, -R2 ;  /* 0x0000001a22047c23 */ /* 0x004fc60008010802 */
[----:B------:R-:W2:Y:S08]  /*e210*/  MUFU.EX2 R45, R9 ;  /* 0x00000009002d7308 */ /* 0x000eb00000000800 */
        /* <DEDUP_REMOVED lines=9> */
[----:B---3--:R-:W-:Y:S01]  /*e2b0*/  FFMA.FTZ R4, R33, UR26, -R2 ;  /* 0x0000001a21047c23 */ /* 0x008fe20008010802 */
        /* <DEDUP_REMOVED lines=17> */
[----:B--2---:R-:W-:-:S02]  /*e3d0*/  FSEL R4, R103, RZ, P2 ;  /* 0x000000ff67047208 */ /* 0x004fc40001000000 */
[----:B---3--:R-:W-:-:S03]  /*e3e0*/  F2FP.F16.F32.PACK_AB R7, R225, R211 ;  /* 0x000000d3e107723e */ /* 0x008fc600000000ff */
[----:B------:R-:W-:Y:S01]  /*e3f0*/  FADD.FTZ R5, R248, -R4 ;  /* 0x80000004f8057221 */ /* 0x000fe20000010000 */
[----:B------:R-:W-:-:S03]  /*e400*/  FSEL R4, R102, RZ, P0 ;  /* 0x000000ff66047208 */ /* 0x000fc60000000000 */
[----:B------:R-:W-:Y:S02]  /*e410*/  FMUL.FTZ R5, R5, UR26 ;  /* 0x0000001a05057c20 */ /* 0x000fe40008410000 */
[----:B------:R-:W-:Y:S01]  /*e420*/  FADD.FTZ R4, R239, -R4 ;  /* 0x80000004ef047221 */ /* 0x000fe20000010000 */
[----:B------:R-:W-:Y:S01]  /*e430*/  MOV R239, R187 ;  /* 0x000000bb00ef7202 */ /* 0x000fe20000000f00 */
[----:B------:R2:W3:Y:S02]  /*e440*/  MUFU.EX2 R15, R5 ;  /* 0x00000005000f7308 */ /* 0x0004e40000000800 */
[----:B------:R-:W-:-:S06]  /*e450*/  FMUL.FTZ R4, R4, UR26 ;  /* 0x0000001a04047c20 */ /* 0x000fcc0008410000 */
[----:B------:R4:W1:Y:S01]  /*e460*/  MUFU.EX2 R14, R4 ;  /* 0x00000004000e7308 */ /* 0x0008620000000800 */
[----:B--2---:R-:W-:Y:S01]  /*e470*/  FSEL R5, R104, RZ, P3 ;  /* 0x000000ff68057208 */ /* 0x004fe20001800000 */
[-C--:B---3--:R-:W-:Y:S01]  /*e480*/  FMUL.FTZ R124, R124, R15.reuse ;  /* 0x0000000f7c7c7220 */ /* 0x088fe20000410000 */
[-C--:B------:R-:W-:Y:S01]  /*e490*/  FMUL.FTZ R125, R125, R15.reuse ;  /* 0x0000000f7d7d7220 */ /* 0x080fe20000410000 */
[-C--:B------:R-:W-:Y:S01]  /*e4a0*/  FMUL.FTZ R108, R108, R15.reuse ;  /* 0x0000000f6c6c7220 */ /* 0x080fe20000410000 */
[-C--:B------:R-:W-:Y:S01]  /*e4b0*/  FMUL.FTZ R109, R109, R15.reuse ;  /* 0x0000000f6d6d7220 */ /* 0x080fe20000410000 */
[----:B------:R-:W-:Y:S01]  /*e4c0*/  FADD.FTZ R10, R249, -R5 ;  /* 0x80000005f90a7221 */ /* 0x000fe20000010000 */
[----:B------:R-:W-:Y:S01]  /*e4d0*/  F2FP.F16.F32.PACK_AB R5, R214, R252 ;  /* 0x000000fcd605723e */ /* 0x000fe200000000ff */
[-C--:B------:R-:W-:Y:S01]  /*e4e0*/  FMUL.FTZ R116, R116, R15.reuse ;  /* 0x0000000f74747220 */ /* 0x080fe20000410000 */
[--C-:B----4-:R-:W-:Y:S01]  /*e4f0*/  FFMA.FTZ R4, R35, UR26, -R12.reuse ;  /* 0x0000001a23047c23 */ /* 0x110fe2000801080c */
[----:B------:R-:W-:Y:S01]  /*e500*/  FMUL.FTZ R10, R10, UR26 ;  /* 0x0000001a0a0a7c20 */ /* 0x000fe20008410000 */
[----:B------:R-:W-:Y:S01]  /*e510*/  LDSM.16.MT88.4 R32, [R224+0xb000] ;  /* 0x00b00000e020783b */ /* 0x000fe20000004200 */
[-C--:B-1----:R-:W-:Y:S01]  /*e520*/  FMUL.FTZ R126, R126, R14.reuse ;  /* 0x0000000e7e7e7220 */ /* 0x082fe20000410000 */
        /* <DEDUP_REMOVED lines=19> */
[----:B------:R-:W1:Y:S01]  /*e660*/  LDSM.16.MT88.4 R24, [R224+0xa000] ;  /* 0x00a00000e018783b */ /* 0x000e620000004200 */
        /* <DEDUP_REMOVED lines=27> */
[----:B------:R2:W4:Y:S01]  /*e820*/  MUFU.EX2 R44, R10 ;  /* 0x0000000a002c7308 */ /* 0x0005220000000800 */
[----:B------:R-:W-:Y:S01]  /*e830*/  MOV R249, R177 ;  /* 0x000000b100f97202 */ /* 0x000fe20000000f00 */
[----:B------:R-:W-:Y:S01]  /*e840*/  HMMA.16816.F32 R184, R4, R20, R124 ;  /* 0x0000001404b8723c */ /* 0x000fe2000000187c */
[----:B---3--:R-:W-:-:S05]  /*e850*/  F2FP.F16.F32.PACK_AB R11, R248, R251 ;  /* 0x000000fbf80b723e */ /* 0x008fca00000000ff */
[C---:B------:R-:W-:Y:S06]  /*e860*/  HMMA.16816.F32 R56, R4.reuse, R16, R108 ;  /* 0x000000100438723c */ /* 0x040fec000000186c */
[----:B------:R-:W-:Y:S01]  /*e870*/  HMMA.16816.F32 R64, R4, R18, R116 ;  /* 0x000000120440723c */ /* 0x000fe20000001874 */
[----:B--2---:R-:W-:Y:S01]  /*e880*/  F2FP.F16.F32.PACK_AB R10, R208, R206 ;  /* 0x000000ced00a723e */ /* 0x004fe200000000ff */
[-C--:B----4-:R-:W-:Y:S01]  /*e890*/  FMUL.FTZ R130, R130, R44.reuse ;  /* 0x0000002c82827220 */ /* 0x090fe20000410000 */
[----:B------:R-:W-:-:S03]  /*e8a0*/  FMUL.FTZ R131, R131, R44 ;  /* 0x0000002c83837220 */ /* 0x000fc60000410000 */
        /* <DEDUP_REMOVED lines=24> */
[----:B------:R-:W-:Y:S01]  /*ea30*/  HMMA.16816.F32 R116, R4, R28, R156 ;  /* 0x0000001c0474723c */ /* 0x000fe2000000189c */
[-C--:B------:R-:W-:Y:S01]  /*ea40*/  FMUL.FTZ R98, R98, R44.reuse ;  /* 0x0000002c62627220 */ /* 0x080fe20000410000 */
[----:B------:R-:W-:-:S04]  /*ea50*/  FMUL.FTZ R99, R99, R44 ;  /* 0x0000002c63637220 */ /* 0x000fc80000410000 */
[C---:B------:R-:W-:Y:S06]  /*ea60*/  HMMA.16816.F32 R172, R4.reuse, R32, R72 ;  /* 0x0000002004ac723c */ /* 0x040fec0000001848 */
[C---:B------:R-:W-:Y:S01]  /*ea70*/  HMMA.16816.F32 R168, R4.reuse, R34, R76 ;  /* 0x0000002204a8723c */ /* 0x040fe2000000184c */
[----:B------:R-:W-:Y:S01]  /*ea80*/  MOV R75, R245 ;  /* 0x000000f5004b7202 */ /* 0x000fe20000000f00 */
[----:B------:R-:W-:Y:S02]  /*ea90*/  IMAD.MOV.U32 R74, RZ, RZ, R244 ;  /* 0x000000ffff4a7224 */ /* 0x000fe400078e00f4 */
[----:B------:R-:W-:Y:S01]  /*eaa0*/  IMAD.MOV.U32 R73, RZ, RZ, R243 ;  /* 0x000000ffff497224 */ /* 0x000fe200078e00f3 */
[----:B------:R-:W-:Y:S01]  /*eab0*/  F2FP.F16.F32.PACK_AB R9, R101, R75 ;  /* 0x0000004b6509723e */ /* 0x000fe200000000ff */
[C---:B------:R-:W-:Y:S06]  /*eac0*/  HMMA.16816.F32 R140, R4.reuse, R36, R88 ;  /* 0x00000024048c723c */ /* 0x040fec0000001858 */
[----:B------:R-:W-:Y:S06]  /*ead0*/  HMMA.16816.F32 R136, R4, R38, R92 ;  /* 0x000000260488723c */ /* 0x000fec000000185c */
[----:B------:R-:W-:Y:S01]  /*eae0*/  HMMA.16816.F32 R88, R8, R20, R128 ;  /* 0x000000140858723c */ /* 0x000fe20000001880 */
[----:B------:R-:W-:Y:S01]  /*eaf0*/  FFMA.FTZ R4, R188, UR26, -R3 ;  /* 0x0000001abc047c23 */ /* 0x000fe20008010803 */
[----:B------:R-:W-:-:S03]  /*eb00*/  IMAD.MOV.U32 R188, RZ, RZ, R239 ;  /* 0x000000ffffbc7224 */ /* 0x000fc600078e00ef */
[----:B------:R1:W-:Y:S01]  /*eb10*/  MUFU.EX2 R245, R4 ;  /* 0x0000000400f57308 */ /* 0x0003e20000000800 */
[C---:B------:R-:W-:Y:S01]  /*eb20*/  HMMA.16816.F32 R52, R8.reuse, R26, R148 ;  /* 0x0000001a0834723c */ /* 0x040fe20000001894 */
[----:B------:R-:W-:Y:S01]  /*eb30*/  IMAD.MOV.U32 R130, RZ, RZ, R41 ;  /* 0x000000ffff827224 */ /* 0x000fe200078e0029 */
[----:B------:R-:W-:Y:S01]  /*eb40*/  MOV R129, R40 ;  /* 0x0000002800817202 */ /* 0x000fe20000000f00 */
[----:B------:R-:W-:Y:S02]  /*eb50*/  IMAD.MOV.U32 R128, RZ, RZ, R42 ;  /* 0x000000ffff807224 */ /* 0x000fe400078e002a */
[----:B------:R-:W-:Y:S01]  /*eb60*/  IMAD.MOV.U32 R131, RZ, RZ, R75 ;  /* 0x000000ffff837224 */ /* 0x000fe200078e004b */
[----:B------:R-:W-:Y:S01]  /*eb70*/  HMMA.16816.F32 R156, R8, R16, R112 ;  /* 0x00000010089c723c */ /* 0x000fe20000001870 */
[----:B------:R-:W-:Y:S01]  /*eb80*/  IMAD.MOV.U32 R150, RZ, RZ, R242 ;  /* 0x000000ffff967224 */ /* 0x000fe200078e00f2 */
[----:B------:R-:W-:Y:S01]  /*eb90*/  MOV R149, R51 ;  /* 0x0000003300957202 */ /* 0x000fe20000000f00 */
[----:B------:R-:W-:Y:S01]  /*eba0*/  IMAD.MOV.U32 R148, RZ, RZ, R50 ;  /* 0x000000ffff947224 */ /* 0x000fe200078e0032 */
[----:B------:R-:W-:-:S02]  /*ebb0*/  MOV R151, R73 ;  /* 0x0000004900977202 */ /* 0x000fc40000000f00 */
[----:B------:R-:W-:Y:S01]  /*ebc0*/  HMMA.16816.F32 R112, R8, R18, R120 ;  /* 0x000000120870723c */ /* 0x000fe20000001878 */
[----:B------:R-:W-:Y:S01]  /*ebd0*/  LDSM.16.MT88.4 R16, [R224+0x9400] ;  /* 0x00940000e010783b */ /* 0x000fe20000004200 */
[----:B-1----:R-:W-:-:S04]  /*ebe0*/  FFMA.FTZ R4, R48, UR26, -R3 ;  /* 0x0000001a30047c23 */ /* 0x002fc80008010803 */
[C---:B------:R-:W-:Y:S01]  /*ebf0*/  HMMA.16816.F32 R152, R8.reuse, R22, R132 ;  /* 0x000000160898723c */ /* 0x040fe20000001884 */
[----:B------:R-:W-:Y:S01]  /*ec00*/  LDSM.16.MT88.4 R20, [R226+0x9400] ;  /* 0x00940000e214783b */ /* 0x000fe20000004200 */
[----:B------:R1:W2:Y:S04]  /*ec10*/  MUFU.EX2 R244, R4 ;  /* 0x0000000400f47308 */ /* 0x0002a80000000800 */
[C---:B------:R-:W-:Y:S01]  /*ec20*/  HMMA.16816.F32 R60, R8.reuse, R24, R144 ;  /* 0x00000018083c723c */ /* 0x040fe20000001890 */
[----:B------:R-:W-:Y:S05]  /*ec30*/  LDSM.16.MT88.4 R24, [R224+0xa400] ;  /* 0x00a40000e018783b */ /* 0x000fea0000004200 */
[C---:B------:R-:W-:Y:S06]  /*ec40*/  HMMA.16816.F32 R160, R8.reuse, R28, R160 ;  /* 0x0000001c08a0723c */ /* 0x040fec00000018a0 */
[----:B------:R-:W-:Y:S01]  /*ec50*/  HMMA.16816.F32 R164, R8, R30, R164 ;  /* 0x0000001e08a4723c */ /* 0x000fe200000018a4 */
[----:B-1----:R-:W-:Y:S01]  /*ec60*/  FFMA.FTZ R4, R43, UR26, -R2 ;  /* 0x0000001a2b047c23 */ /* 0x002fe20008010802 */
[----:B------:R-:W-:Y:S01]  /*ec70*/  LDSM.16.MT88.4 R28, [R226+0xa400] ;  /* 0x00a40000e21c783b */ /* 0x000fe20000004200 */
[----:B--2---:R-:W-:-:S02]  /*ec80*/  F2FP.F16.F32.PACK_AB R6, R244, R245 ;  /* 0x000000f5f406723e */ /* 0x004fc400000000ff */
[----:B------:R1:W-:Y:S01]  /*ec90*/  MUFU.EX2 R243, R4 ;  /* 0x0000000400f37308 */ /* 0x0003e20000000800 */
[----:B------:R-:W2:Y:S01]  /*eca0*/  LDSM.16.MT88.4 R40, [R224+0xb400] ;  /* 0x00b40000e028783b */ /* 0x000ea20000004200 */
[C---:B------:R-:W-:Y:S06]  /*ecb0*/  HMMA.16816.F32 R144, R8.reuse, R32, R68 ;  /* 0x000000200890723c */ /* 0x040fec0000001844 */
[C---:B------:R-:W-:Y:S01]  /*ecc0*/  HMMA.16816.F32 R80, R8.reuse, R34, R80 ;  /* 0x000000220850723c */ /* 0x040fe20000001850 */
[----:B------:R-:W-:Y:S01]  /*ecd0*/  IMAD.MOV.U32 R69, RZ, RZ, R222 ;  /* 0x000000ffff457224 */ /* 0x000fe200078e00de */
[----:B------:R-:W-:Y:S01]  /*ece0*/  MOV R70, R223 ;  /* 0x000000df00467202 */ /* 0x000fe20000000f00 */
[----:B------:R-:W-:Y:S01]  /*ecf0*/  IMAD.MOV.U32 R68, RZ, RZ, R221 ;  /* 0x000000ffff447224 */ /* 0x000fe200078e00dd */
[----:B------:R-:W-:Y:S01]  /*ed00*/  MOV R71, R74 ;  /* 0x0000004a00477202 */ /* 0x000fe20000000f00 */
[----:B------:R-:W-:Y:S01]  /*ed10*/  LDSM.16.MT88.4 R32, [R226+0x9800] ;  /* 0x00980000e220783b */ /* 0x000fe20000004200 */
[----:B------:R-:W-:Y:S01]  /*ed20*/  HMMA.16816.F32 R84, R8, R36, R84 ;  /* 0x000000240854723c */ /* 0x000fe20000001854 */
[----:B-1----:R-:W-:Y:S01]  /*ed30*/  FFMA.FTZ R4, R46, UR26, -R2 ;  /* 0x0000001a2e047c23 */ /* 0x002fe20008010802 */
[----:B------:R-:W-:-:S04]  /*ed40*/  IMAD.MOV.U32 R46, RZ, RZ, R241 ;  /* 0x000000ffff2e7224 */ /* 0x000fc800078e00f1 */
[----:B------:R-:W-:Y:S01]  /*ed50*/  HMMA.16816.F32 R96, R8, R38, R96 ;  /* 0x000000260860723c */ /* 0x000fe20000001860 */
[----:B------:R1:W3:Y:S01]  /*ed60*/  MUFU.EX2 R242, R4 ;  /* 0x0000000400f27308 */ /* 0x0002e20000000800 */
[----:B------:R-:W-:Y:S05]  /*ed70*/  LDSM.16.MT88.4 R36, [R224+0x9800] ;  /* 0x00980000e024783b */ /* 0x000fea0000004200 */
[----:B------:R-:W-:Y:S01]  /*ed80*/  FFMA.FTZ R8, R199, UR26, -R12 ;  /* 0x0000001ac7087c23 */ /* 0x000fe2000801080c */
[----:B------:R-:W-:-:S03]  /*ed90*/  F2FP.F16.F32.PACK_AB R10, R250, R249 ;  /* 0x000000f9fa0a723e */ /* 0x000fc600000000ff */
[----:B------:R4:W-:Y:S01]  /*eda0*/  MUFU.EX2 R222, R8 ;  /* 0x0000000800de7308 */ /* 0x0009e20000000800 */
[----:B-1----:R-:W-:Y:S01]  /*edb0*/  FFMA.FTZ R4, R189, UR26, -R2 ;  /* 0x0000001abd047c23 */ /* 0x002fe20008010802 */
[----:B------:R-:W-:Y:S01]  /*edc0*/  IMAD.MOV.U32 R189, RZ, RZ, R240 ;  /* 0x000000ffffbd7224 */ /* 0x000fe200078e00f0 */
[----:B---3--:R-:W-:-:S05]  /*edd0*/  F2FP.F16.F32.PACK_AB R5, R242, R243 ;  /* 0x000000f3f205723e */ /* 0x008fca00000000ff */
[----:B------:R1:W-:Y:S01]  /*ede0*/  MUFU.EX2 R241, R4 ;  /* 0x0000000400f17308 */ /* 0x0003e20000000800 */
[----:B----4-:R-:W-:-:S07]  /*edf0*/  FFMA.FTZ R8, R198, UR26, -R12 ;  /* 0x0000001ac6087c23 */ /* 0x010fce000801080c */
[----:B------:R-:W3:Y:S01]  /*ee00*/  MUFU.EX2 R221, R8 ;  /* 0x0000000800dd7308 */ /* 0x000ee20000000800 */
[----:B-1----:R-:W-:Y:S02]  /*ee10*/  FFMA.FTZ R4, R49, UR26, -R2 ;  /* 0x0000001a31047c23 */ /* 0x002fe40008010802 */
[----:B------:R-:W1:Y:S05]  /*ee20*/  LDSM.16.MT88.4 R48, [R226+0xb400] ;  /* 0x00b40000e230783b */ /* 0x000e6a0000004200 */
[----:B------:R4:W2:Y:S01]  /*ee30*/  MUFU.EX2 R240, R4 ;  /* 0x0000000400f07308 */ /* 0x0008a20000000800 */
[----:B---3--:R-:W-:Y:S01]  /*ee40*/  F2FP.F16.F32.PACK_AB R11, R221, R222 ;  /* 0x000000dedd0b723e */ /* 0x008fe200000000ff */
[----:B----4-:R-:W-:Y:S01]  /*ee50*/  FFMA.FTZ R4, R106, UR26, -R12 ;  /* 0x0000001a6a047c23 */ /* 0x010fe2000801080c */
[----:B--2---:R-:W-:Y:S01]  /*ee60*/  F2FP.F16.F32.PACK_AB R7, R240, R241 ;  /* 0x000000f1f007723e */ /* 0x004fe200000000ff */
[----:B------:R-:W-:-:S04]  /*ee70*/  IMAD.MOV.U32 R106, RZ, RZ, R70 ;  /* 0x000000ffff6a7224 */ /* 0x000fc800078e0046 */
[----:B------:R2:W-:Y:S02]  /*ee80*/  MUFU.EX2 R239, R4 ;  /* 0x0000000400ef7308 */ /* 0x0005e40000000800 */
[----:B--2---:R-:W-:-:S06]  /*ee90*/  FFMA.FTZ R4, R107, UR26, -R12 ;  /* 0x0000001a6b047c23 */ /* 0x004fcc000801080c */
[----:B------:R2:W3:Y:S02]  /*eea0*/  MUFU.EX2 R223, R4 ;  /* 0x0000000400df7308 */ /* 0x0004e40000000800 */
[----:B--2---:R-:W-:Y:S02]  /*eeb0*/  F2FP.F16.F32.PACK_AB R4, R246, R247 ;  /* 0x000000f7f604723e */ /* 0x004fe400000000ff */
[----:B---3--:R-:W-:-:S05]  /*eec0*/  F2FP.F16.F32.PACK_AB R9, R223, R239 ;  /* 0x000000efdf09723e */ /* 0x008fca00000000ff */
[C---:B------:R-:W-:Y:S06]  /*eed0*/  HMMA.16816.F32 R132, R4.reuse, R42, R168 ;  /* 0x0000002a0484723c */ /* 0x040fec00000018a8 */
[C---:B------:R-:W-:Y:S01]  /*eee0*/  HMMA.16816.F32 R56, R4.reuse, R16, R56 ;  /* 0x000000100438723c */ /* 0x040fe20000001838 */
[----:B------:R-:W-:Y:S01]  /*eef0*/  IMAD.MOV.U32 R169, RZ, RZ, R69 ;  /* 0x000000ffffa97224 */ /* 0x000fe200078e0045 */
[----:B------:R-:W-:Y:S01]  /*ef00*/  MOV R168, R68 ;  /* 0x0000004400a87202 */ /* 0x000fe20000000f00 */
[----:B------:R-:W-:Y:S02]  /*ef10*/  IMAD.MOV.U32 R170, RZ, RZ, R220 ;  /* 0x000000ffffaa7224 */ /* 0x000fe400078e00dc */
[----:B------:R-:W-:Y:S01]  /*ef20*/  IMAD.MOV.U32 R171, RZ, RZ, R209 ;  /* 0x000000ffffab7224 */ /* 0x000fe200078e00d1 */
[----:B------:R-:W-:Y:S01]  /*ef30*/  F2FP.F16.F32.PACK_AB R8, R168, R169 ;  /* 0x000000a9a808723e */ /* 0x000fe200000000ff */
[C---:B------:R-:W-:Y:S06]  /*ef40*/  HMMA.16816.F32 R64, R4.reuse, R18, R64 ;  /* 0x000000120440723c */ /* 0x040fec0000001840 */
[C---:B------:R-:W-:Y:S06]  /*ef50*/  HMMA.16816.F32 R72, R4.reuse, R20, R184 ;  /* 0x000000140448723c */ /* 0x040fec00000018b8 */
        /* <DEDUP_REMOVED lines=14> */
[----:B------:R-:W-:Y:S01]  /*f040*/  FFMA.FTZ R13, R204, UR26, -R0 ;  /* 0x0000001acc0d7c23 */ /* 0x000fe20008010800 */
[----:B------:R-:W-:-:S04]  /*f050*/  MOV R178, R188 ;  /* 0x000000bc00b27202 */ /* 0x000fc80000000f00 */
[C---:B------:R-:W-:Y:S06]  /*f060*/  HMMA.16816.F32 R124, R4.reuse, R30, R124 ;  /* 0x0000001e047c723c */ /* 0x040fec000000187c */
[C---:B------:R-:W-:Y:S06]  /*f070*/  HMMA.16816.F32 R120, R4.reuse, R40, R172 ;  /* 0x000000280478723c */ /* 0x040fec00000018ac */
[----:B-1----:R-:W-:Y:S01]  /*f080*/  HMMA.16816.F32 R140, R4, R48, R140 ;  /* 0x00000030048c723c */ /* 0x002fe2000000188c */
[----:B------:R-:W-:Y:S01]  /*f090*/  IMAD.MOV.U32 R173, RZ, RZ, R211 ;  /* 0x000000ffffad7224 */ /* 0x000fe200078e00d3 */
[----:B------:R-:W-:Y:S01]  /*f0a0*/  MOV R172, R208 ;  /* 0x000000d000ac7202 */ /* 0x000fe20000000f00 */
[----:B------:R-:W-:Y:S01]  /*f0b0*/  IMAD.MOV.U32 R174, RZ, RZ, R207 ;  /* 0x000000ffffae7224 */ /* 0x000fe200078e00cf */
[----:B------:R-:W-:-:S02]  /*f0c0*/  MOV R175, R206 ;  /* 0x000000ce00af7202 */ /* 0x000fc40000000f00 */
[----:B------:R-:W-:Y:S06]  /*f0d0*/  HMMA.16816.F32 R136, R4, R50, R136 ;  /* 0x000000320488723c */ /* 0x000fec0000001888 */
[----:B------:R-:W-:Y:S01]  /*f0e0*/  HMMA.16816.F32 R128, R8, R16, R156 ;  /* 0x000000100880723c */ /* 0x000fe2000000189c */
[----:B------:R-:W-:-:S04]  /*f0f0*/  FFMA.FTZ R4, R196, UR26, -R0 ;  /* 0x0000001ac4047c23 */ /* 0x000fc80008010800 */
[----:B------:R1:W-:Y:S01]  /*f100*/  MUFU.EX2 R220, R4 ;  /* 0x0000000400dc7308 */ /* 0x0003e20000000800 */
[C---:B------:R-:W-:Y:S01]  /*f110*/  HMMA.16816.F32 R112, R8.reuse, R18, R112 ;  /* 0x000000120870723c */ /* 0x040fe20000001870 */
[----:B------:R-:W-:Y:S01]  /*f120*/  MOV R158, R150 ;  /* 0x00000096009e7202 */ /* 0x000fe20000000f00 */
[----:B------:R-:W-:Y:S01]  /*f130*/  IMAD.MOV.U32 R150, RZ, RZ, R151 ;  /* 0x000000ffff967224 */ /* 0x000fe200078e0097 */
[----:B------:R-:W-:Y:S01]  /*f140*/  MOV R156, R217 ;  /* 0x000000d9009c7202 */ /* 0x000fe20000000f00 */
[----:B------:R-:W-:Y:S01]  /*f150*/  IMAD.MOV.U32 R151, RZ, RZ, R219 ;  /* 0x000000ffff977224 */ /* 0x000fe200078e00db */
[----:B------:R-:W-:Y:S01]  /*f160*/  LDSM.16.MT88.4 R16, [R224+0xb800] ;  /* 0x00b80000e010783b */ /* 0x000fe20000004200 */
[----:B------:R-:W-:Y:S01]  /*f170*/  IMAD.MOV.U32 R157, RZ, RZ, R218 ;  /* 0x000000ffff9d7224 */ /* 0x000fe200078e00da */
[----:B------:R-:W-:Y:S01]  /*f180*/  HMMA.16816.F32 R88, R8, R20, R88 ;  /* 0x000000140858723c */ /* 0x000fe20000001858 */
[----:B------:R-:W-:-:S05]  /*f190*/  IMAD.MOV.U32 R159, RZ, RZ, R71 ;  /* 0x000000ffff9f7224 */ /* 0x000fca00078e0047 */
[----:B------:R-:W-:Y:S01]  /*f1a0*/  HMMA.16816.F32 R68, R8, R22, R152 ;  /* 0x000000160844723c */ /* 0x000fe20000001898 */
[----:B------:R-:W-:Y:S01]  /*f1b0*/  LDSM.16.MT88.4 R20, [R226+0xb800] ;  /* 0x00b80000e214783b */ /* 0x000fe20000004200 */
[----:B-1----:R-:W-:-:S04]  /*f1c0*/  FFMA.FTZ R4, R197, UR26, -R0 ;  /* 0x0000001ac5047c23 */ /* 0x002fc80008010800 */
[C---:B------:R-:W-:Y:S01]  /*f1d0*/  HMMA.16816.F32 R60, R8.reuse, R24, R60 ;  /* 0x00000018083c723c */ /* 0x040fe2000000183c */
[----:B------:R1:W-:Y:S01]  /*f1e0*/  MUFU.EX2 R219, R4 ;  /* 0x0000000400db7308 */ /* 0x0003e20000000800 */
[----:B------:R-:W-:Y:S01]  /*f1f0*/  IMAD.MOV.U32 R153, RZ, RZ, R216 ;  /* 0x000000ffff997224 */ /* 0x000fe200078e00d8 */
[----:B------:R-:W-:Y:S01]  /*f200*/  MOV R152, R215 ;  /* 0x000000d700987202 */ /* 0x000fe20000000f00 */
[----:B------:R-:W-:Y:S02]  /*f210*/  IMAD.MOV.U32 R154, RZ, RZ, R213 ;  /* 0x000000ffff9a7224 */ /* 0x000fe400078e00d5 */
[C---:B------:R-:W-:Y:S01]  /*f220*/  HMMA.16816.F32 R52, R8.reuse, R26, R52 ;  /* 0x0000001a0834723c */ /* 0x040fe20000001834 */
[----:B------:R-:W-:Y:S01]  /*f230*/  IMAD.MOV.U32 R155, RZ, RZ, R189 ;  /* 0x000000ffff9b7224 */ /* 0x000fe200078e00bd */
[----:B------:R-:W-:Y:S04]  /*f240*/  LDSM.16.MT88.4 R24, [R226+0xa800] ;  /* 0x00a80000e218783b */ /* 0x000fe80000004200 */
[----:B------:R-:W-:Y:S01]  /*f250*/  HMMA.16816.F32 R160, R8, R28, R160 ;  /* 0x0000001c08a0723c */ /* 0x000fe200000018a0 */
[----:B-1----:R-:W-:-:S05]  /*f260*/  FFMA.FTZ R4, R193, UR26, -R3 ;  /* 0x0000001ac1047c23 */ /* 0x002fca0008010803 */
[C---:B------:R-:W-:Y:S01]  /*f270*/  HMMA.16816.F32 R164, R8.reuse, R30, R164 ;  /* 0x0000001e08a4723c */ /* 0x040fe200000018a4 */
[----:B------:R-:W1:Y:S01]  /*f280*/  LDSM.16.MT88.4 R28, [R224+0xa800] ;  /* 0x00a80000e01c783b */ /* 0x000e620000004200 */
[----:B------:R2:W-:Y:S04]  /*f290*/  MUFU.EX2 R218, R4 ;  /* 0x0000000400da7308 */ /* 0x0005e80000000800 */
[C---:B------:R-:W-:Y:S06]  /*f2a0*/  HMMA.16816.F32 R196, R8.reuse, R42, R80 ;  /* 0x0000002a08c4723c */ /* 0x040fec0000001850 */
[----:B------:R-:W-:Y:S01]  /*f2b0*/  HMMA.16816.F32 R84, R8, R48, R84 ;  /* 0x000000300854723c */ /* 0x000fe20000001854 */
[----:B--2---:R-:W-:-:S04]  /*f2c0*/  FFMA.FTZ R4, R192, UR26, -R3 ;  /* 0x0000001ac0047c23 */ /* 0x004fc80008010803 */
[----:B------:R2:W-:Y:S02]  /*f2d0*/  MUFU.EX2 R217, R4 ;  /* 0x0000000400d97308 */ /* 0x0005e40000000800 */
[----:B--2---:R-:W-:-:S06]  /*f2e0*/  FFMA.FTZ R4, R191, UR26, -R3 ;  /* 0x0000001abf047c23 */ /* 0x004fcc0008010803 */
[----:B------:R2:W-:Y:S02]  /*f2f0*/  MUFU.EX2 R216, R4 ;  /* 0x0000000400d87308 */ /* 0x0005e40000000800 */
[----:B--2---:R-:W-:-:S06]  /*f300*/  FFMA.FTZ R4, R190, UR26, -R3 ;  /* 0x0000001abe047c23 */ /* 0x004fcc0008010803 */
[----:B------:R2:W3:Y:S02]  /*f310*/  MUFU.EX2 R215, R4 ;  /* 0x0000000400d77308 */ /* 0x0004e40000000800 */
[----:B--2---:R-:W-:Y:S01]  /*f320*/  FFMA.FTZ R4, R195, UR26, -R2 ;  /* 0x0000001ac3047c23 */ /* 0x004fe20008010802 */
[----:B---3--:R-:W-:-:S05]  /*f330*/  F2FP.F16.F32.PACK_AB R6, R215, R216 ;  /* 0x000000d8d706723e */ /* 0x008fca00000000ff */
[----:B------:R2:W-:Y:S02]  /*f340*/  MUFU.EX2 R214, R4 ;  /* 0x0000000400d67308 */ /* 0x0005e40000000800 */
[--C-:B--2---:R-:W-:Y:S02]  /*f350*/  FFMA.FTZ R4, R194, UR26, -R2.reuse ;  /* 0x0000001ac2047c23 */ /* 0x104fe40008010802 */
[----:B------:R-:W-:Y:S04]  /*f360*/  HMMA.16816.F32 R192, R8, R50, R96 ;  /* 0x0000003208c0723c */ /* 0x000fe80000001860 */
[----:B------:R2:W3:Y:S02]  /*f370*/  MUFU.EX2 R213, R4 ;  /* 0x0000000400d57308 */ /* 0x0004e40000000800 */
[----:B--2---:R-:W-:Y:S01]  /*f380*/  FFMA.FTZ R4, R47, UR26, -R2 ;  /* 0x0000001a2f047c23 */ /* 0x004fe20008010802 */
[----:B------:R-:W-:-:S02]  /*f390*/  MOV R47, R210 ;  /* 0x000000d2002f7202 */ /* 0x000fc40000000f00 */
[----:B------:R-:W-:Y:S03]  /*f3a0*/  HMMA.16816.F32 R208, R8, R40, R144 ;  /* 0x0000002808d0723c */ /* 0x000fe60000001890 */
[----:B------:R2:W-:Y:S01]  /*f3b0*/  MUFU.EX2 R212, R4 ;  /* 0x0000000400d47308 */ /* 0x0005e20000000800 */
[----:B---3--:R-:W-:-:S03]  /*f3c0*/  F2FP.F16.F32.PACK_AB R5, R213, R214 ;  /* 0x000000d6d505723e */ /* 0x008fc600000000ff */
[----:B------:R-:W-:Y:S02]  /*f3d0*/  IMAD.MOV.U32 R146, RZ, RZ, R203 ;  /* 0x000000ffff927224 */ /* 0x000fe400078e00cb */
[----:B------:R-:W-:Y:S01]  /*f3e0*/  FFMA.FTZ R8, R205, UR26, -R0 ;  /* 0x0000001acd087c23 */ /* 0x000fe20008010800 */
[----:B------:R-:W-:Y:S01]  /*f3f0*/  MOV R40, R47 ;  /* 0x0000002f00287202 */ /* 0x000fe20000000f00 */
[----:B------:R-:W-:Y:S01]  /*f400*/  IMAD.MOV.U32 R41, RZ, RZ, R152 ;  /* 0x000000ffff297224 */ /* 0x000fe200078e0098 */
[----:B------:R-:W-:Y:S01]  /*f410*/  MOV R147, R202 ;  /* 0x000000ca00937202 */ /* 0x000fe20000000f00 */
[----:B------:R3:W-:Y:S01]  /*f420*/  MUFU.EX2 R107, R8 ;  /* 0x00000008006b7308 */ /* 0x0007e20000000800 */
[----:B------:R-:W-:Y:S01]  /*f430*/  MOV R144, R153 ;  /* 0x0000009900907202 */ /* 0x000fe20000000f00 */
[----:B------:R-:W-:Y:S02]  /*f440*/  IMAD.MOV.U32 R145, RZ, RZ, R154 ;  /* 0x000000ffff917224 */ /* 0x000fe400078e009a */
[----:B--2---:R-:W-:Y:S01]  /*f450*/  FFMA.FTZ R4, R100, UR26, -R2 ;  /* 0x0000001a64047c23 */ /* 0x004fe20008010802 */
[----:B------:R-:W-:Y:S01]  /*f460*/  MOV R83, R40 ;  /* 0x0000002800537202 */ /* 0x000fe20000000f00 */
[----:B------:R-:W-:Y:S01]  /*f470*/  IMAD.MOV.U32 R152, RZ, RZ, R158 ;  /* 0x000000ffff987224 */ /* 0x000fe200078e009e */
[----:B------:R-:W-:Y:S01]  /*f480*/  MOV R153, R159 ;  /* 0x0000009f00997202 */ /* 0x000fe20000000f00 */
[----:B------:R2:W4:Y:S01]  /*f490*/  MUFU.EX2 R203, R4 ;  /* 0x0000000400cb7308 */ /* 0x0005220000000800 */
[----:B------:R-:W-:Y:S01]  /*f4a0*/  IMAD.MOV.U32 R40, RZ, RZ, R41 ;  /* 0x000000ffff287224 */ /* 0x000fe200078e0029 */
[----:B------:R-:W-:Y:S01]  /*f4b0*/  MOV R41, R144 ;  /* 0x0000009000297202 */ /* 0x000fe20000000f00 */
[----:B------:R-:W-:Y:S01]  /*f4c0*/  IMAD.MOV.U32 R100, RZ, RZ, R147 ;  /* 0x000000ffff647224 */ /* 0x000fe200078e0093 */
[----:B------:R-:W-:Y:S01]  /*f4d0*/  MOV R159, R106 ;  /* 0x0000006a009f7202 */ /* 0x000fe20000000f00 */
[----:B------:R-:W-:Y:S01]  /*f4e0*/  IMAD.MOV.U32 R154, RZ, RZ, R170 ;  /* 0x000000ffff9a7224 */ /* 0x000fe200078e00aa */
[----:B------:R-:W-:Y:S01]  /*f4f0*/  MOV R147, R157 ;  /* 0x0000009d00937202 */ /* 0x000fe20000000f00 */
[----:B---3--:R-:W-:Y:S01]  /*f500*/  FFMA.FTZ R8, R146, UR26, -R0 ;  /* 0x0000001a92087c23 */ /* 0x008fe20008010800 */
[----:B------:R-:W-:Y:S01]  /*f510*/  MOV R146, R155 ;  /* 0x0000009b00927202 */ /* 0x000fe20000000f00 */
[----:B------:R-:W-:Y:S01]  /*f520*/  IMAD.MOV.U32 R144, RZ, RZ, R145 ;  /* 0x000000ffff907224 */ /* 0x000fe200078e0091 */
[----:B------:R-:W-:Y:S01]  /*f530*/  MOV R155, R180 ;  /* 0x000000b4009b7202 */ /* 0x000fe20000000f00 */
[----:B------:R-:W-:Y:S01]  /*f540*/  IMAD.MOV.U32 R47, RZ, RZ, R156 ;  /* 0x000000ffff2f7224 */ /* 0x000fe200078e009c */
[----:B------:R-:W-:Y:S01]  /*f550*/  MOV R145, R146 ;  /* 0x0000009200917202 */ /* 0x000fe20000000f00 */
[----:B------:R-:W-:-:S02]  /*f560*/  IMAD.MOV.U32 R156, RZ, RZ, R181 ;  /* 0x000000ffff9c7224 */ /* 0x000fc400078e00b5 */
[----:B------:R-:W-:Y:S02]  /*f570*/  IMAD.MOV.U32 R158, RZ, RZ, R183 ;  /* 0x000000ffff9e7224 */ /* 0x000fe400078e00b7 */
[----:B--2---:R-:W-:Y:S01]  /*f580*/  FFMA.FTZ R4, R201, UR26, -R0 ;  /* 0x0000001ac9047c23 */ /* 0x004fe20008010800 */
[----:B------:R-:W-:Y:S01]  /*f590*/  IMAD.MOV.U32 R146, RZ, RZ, R152 ;  /* 0x000000ffff927224 */ /* 0x000fe200078e0098 */
[----:B----4-:R-:W-:Y:S01]  /*f5a0*/  F2FP.F16.F32.PACK_AB R7, R203, R212 ;  /* 0x000000d4cb07723e */ /* 0x010fe200000000ff */
[----:B------:R-:W-:Y:S01]  /*f5b0*/  IMAD.MOV.U32 R170, RZ, RZ, R227 ;  /* 0x000000ffffaa7224 */ /* 0x000fe200078e00e3 */
[----:B------:R2:W-:Y:S01]  /*f5c0*/  MUFU.EX2 R202, R4 ;  /* 0x0000000400ca7308 */ /* 0x0005e20000000800 */
[----:B------:R-:W-:Y:S01]  /*f5d0*/  MOV R152, R153 ;  /* 0x0000009900987202 */ /* 0x000fe20000000f00 */
[----:B------:R-:W-:Y:S01]  /*f5e0*/  IMAD.MOV.U32 R153, RZ, RZ, R154 ;  /* 0x000000ffff997224 */ /* 0x000fe200078e009a */
[----:B------:R-:W-:Y:S01]  /*f5f0*/  MOV R154, R155 ;  /* 0x0000009b009a7202 */ /* 0x000fe20000000f00 */
[----:B------:R-:W-:Y:S01]  /*f600*/  IMAD.MOV.U32 R155, RZ, RZ, R156 ;  /* 0x000000ffff9b7224 */ /* 0x000fe200078e009c */
[----:B------:R-:W-:-:S03]  /*f610*/  MOV R157, R182 ;  /* 0x000000b6009d7202 */ /* 0x000fc60000000f00 */
[----:B------:R3:W-:Y:S01]  /*f620*/  MUFU.EX2 R106, R8 ;  /* 0x00000008006a7308 */ /* 0x0007e20000000800 */
[----:B------:R-:W-:Y:S01]  /*f630*/  IMAD.MOV.U32 R82, RZ, RZ, R144 ;  /* 0x000000ffff527224 */ /* 0x000fe200078e0090 */
[----:B------:R4:W5:Y:S01]  /*f640*/  LDL.LU R227, [R1+0x3c] ;  /* 0x00003c0001e37983 */ /* 0x0009620000300800 */
[----:B--2---:R-:W-:Y:S01]  /*f650*/  FFMA.FTZ R4, R200, UR26, -R0 ;  /* 0x0000001ac8047c23 */ /* 0x004fe20008010800 */
[----:B------:R-:W-:Y:S02]  /*f660*/  IMAD.MOV.U32 R80, RZ, RZ, R40 ;  /* 0x000000ffff507224 */ /* 0x000fe400078e0028 */
[----:B---3--:R-:W-:Y:S02]  /*f670*/  FFMA.FTZ R8, R100, UR26, -R12 ;  /* 0x0000001a64087c23 */ /* 0x008fe4000801080c */
[----:B------:R2:W-:Y:S01]  /*f680*/  MUFU.EX2 R201, R4 ;  /* 0x0000000400c97308 */ /* 0x0005e20000000800 */
[----:B------:R-:W-:Y:S01]  /*f690*/  MOV R156, R157 ;  /* 0x0000009d009c7202 */ /* 0x000fe20000000f00 */
[----:B------:R-:W-:-:S02]  /*f6a0*/  IMAD.MOV.U32 R40, RZ, RZ, R152 ;  /* 0x000000ffff287224 */ /* 0x000fc400078e0098 */
[----:B------:R-:W-:-:S04]  /*f6b0*/  IMAD.MOV.U32 R157, RZ, RZ, R158 ;  /* 0x000000ffff9d7224 */ /* 0x000fc800078e009e */
[----:B------:R3:W-:Y:S01]  /*f6c0*/  MUFU.EX2 R100, R8 ;  /* 0x0000000800647308 */ /* 0x0007e20000000800 */
[----:B------:R-:W-:Y:S02]  /*f6d0*/  MOV R158, R159 ;  /* 0x0000009f009e7202 */ /* 0x000fe40000000f00 */
[----:B------:R-:W-:Y:S02]  /*f6e0*/  MOV R42, R82 ;  /* 0x00000052002a7202 */ /* 0x000fe40000000f00 */
[----:B------:R-:W-:Y:S01]  /*f6f0*/  MOV R81, R41 ;  /* 0x0000002900517202 */ /* 0x000fe20000000f00 */
[----:B------:R-:W-:Y:S02]  /*f700*/  IMAD.MOV.U32 R144, RZ, RZ, R154 ;  /* 0x000000ffff907224 */ /* 0x000fe400078e009a */
[----:B------:R-:W-:Y:S01]  /*f710*/  MUFU.EX2 R200, R13 ;  /* 0x0000000d00c87308 */ /* 0x000fe20000000800 */
[----:B--2---:R-:W-:Y:S01]  /*f720*/  F2FP.F16.F32.PACK_AB R4, R217, R218 ;  /* 0x000000dad904723e */ /* 0x004fe200000000ff */
[----:B------:R-:W-:-:S02]  /*f730*/  IMAD.MOV.U32 R159, RZ, RZ, R170 ;  /* 0x000000ffff9f7224 */ /* 0x000fc400078e00aa */
[----:B---3--:R-:W-:Y:S01]  /*f740*/  FFMA.FTZ R8, R83, UR26, -R12 ;  /* 0x0000001a53087c23 */ /* 0x008fe2000801080c */
[----:B------:R-:W-:-:S03]  /*f750*/  MOV R83, R145 ;  /* 0x0000009100537202 */ /* 0x000fc60000000f00 */
[----:B------:R-:W-:Y:S01]  /*f760*/  HMMA.16816.F32 R204, R4, R38, R64 ;  /* 0x0000002604cc723c */ /* 0x000fe20000001840 */
[----:B------:R-:W-:Y:S01]  /*f770*/  MOV R145, R155 ;  /* 0x0000009b00917202 */ /* 0x000fe20000000f00 */
[----:B------:R2:W3:Y:S01]  /*f780*/  MUFU.EX2 R67, R8 ;  /* 0x0000000800437308 */ /* 0x0004e20000000800 */
[----:B------:R-:W-:-:S03]  /*f790*/  MOV R50, R42 ;  /* 0x0000002a00327202 */ /* 0x000fc60000000f00 */
[----:B------:R-:W-:Y:S01]  /*f7a0*/  IMAD.MOV.U32 R82, RZ, RZ, R145 ;  /* 0x000000ffff527224 */ /* 0x000fe200078e0091 */
[----:B------:R-:W-:Y:S01]  /*f7b0*/  MOV R41, R153 ;  /* 0x0000009900297202 */ /* 0x000fe20000000f00 */
[----:B------:R-:W-:Y:S02]  /*f7c0*/  IMAD.MOV.U32 R145, RZ, RZ, R159 ;  /* 0x000000ffff917224 */ /* 0x000fe400078e009f */
[----:B------:R-:W-:Y:S01]  /*f7d0*/  FFMA.FTZ R0, R50, UR26, -R0 ;  /* 0x0000001a32007c23 */ /* 0x000fe20008010800 */
[----:B------:R-:W-:Y:S01]  /*f7e0*/  IMAD.MOV.U32 R49, RZ, RZ, R81 ;  /* 0x000000ffff317224 */ /* 0x000fe200078e0051 */
[----:B------:R-:W-:Y:S01]  /*f7f0*/  MOV R42, R82 ;  /* 0x00000052002a7202 */ /* 0x000fe20000000f00 */
[C---:B-1----:R-:W-:Y:S06]  /*f800*/  HMMA.16816.F32 R96, R4.reuse, R28, R92 ;  /* 0x0000001c0460723c */ /* 0x042fec000000185c */
[----:B------:R-:W-:Y:S01]  /*f810*/  HMMA.16816.F32 R188, R4, R36, R56 ;  /* 0x0000002404bc723c */ /* 0x000fe20000001838 */
[----:B--2---:R-:W-:Y:S01]  /*f820*/  FFMA.FTZ R8, R80, UR26, -R12 ;  /* 0x0000001a50087c23 */ /* 0x004fe2000801080c */
[----:B------:R-:W-:Y:S01]  /*f830*/  MOV R80, R40 ;  /* 0x0000002800507202 */ /* 0x000fe20000000f00 */
[----:B------:R-:W-:-:S03]  /*f840*/  IMAD.MOV.U32 R40, RZ, RZ, R157 ;  /* 0x000000ffff287224 */ /* 0x000fc600078e009d */
[----:B------:R-:W-:Y:S01]  /*f850*/  MOV R48, R80 ;  /* 0x0000005000307202 */ /* 0x000fe20000000f00 */
[----:B------:R-:W-:Y:S01]  /*f860*/  HMMA.16816.F32 R184, R4, R32, R72 ;  /* 0x0000002004b8723c */ /* 0x000fe20000001848 */
[----:B------:R-:W-:Y:S02]  /*f870*/  MOV R80, R40 ;  /* 0x0000002800507202 */ /* 0x000fe40000000f00 */
[----:B------:R-:W-:Y:S02]  /*f880*/  MOV R82, R145 ;  /* 0x0000009100527202 */ /* 0x000fe40000000f00 */
[----:B------:R-:W-:Y:S02]  /*f890*/  MOV R40, R169 ;  /* 0x000000a900287202 */ /* 0x000fe40000000f00 */
[----:B------:R-:W-:Y:S02]  /*f8a0*/  MOV R50, R48 ;  /* 0x0000003000327202 */ /* 0x000fe40000000f00 */
[----:B------:R-:W-:-:S02]  /*f8b0*/  MOV R145, R171 ;  /* 0x000000ab00917202 */ /* 0x000fc40000000f00 */
[----:B------:R-:W-:Y:S02]  /*f8c0*/  MOV R48, R42 ;  /* 0x0000002a00307202 */ /* 0x000fe40000000f00 */
[----:B------:R-:W-:Y:S02]  /*f8d0*/  MOV R42, R80 ;  /* 0x00000050002a7202 */ /* 0x000fe40000000f00 */
[----:B------:R-:W-:Y:S02]  /*f8e0*/  MOV R80, R82 ;  /* 0x0000005200507202 */ /* 0x000fe40000000f00 */
[----:B------:R-:W-:Y:S02]  /*f8f0*/  MOV R82, R40 ;  /* 0x0000002800527202 */ /* 0x000fe40000000f00 */
[----:B------:R-:W-:Y:S02]  /*f900*/  MOV R40, R145 ;  /* 0x0000009100287202 */ /* 0x000fe40000000f00 */
[----:B------:R-:W-:-:S02]  /*f910*/  MOV R145, R173 ;  /* 0x000000ad00917202 */ /* 0x000fc40000000f00 */
[----:B------:R-:W-:Y:S02]  /*f920*/  MOV R170, R225 ;  /* 0x000000e100aa7202 */ /* 0x000fe40000000f00 */
[----:B------:R-:W-:Y:S01]  /*f930*/  MOV R173, R175 ;  /* 0x000000af00ad7202 */ /* 0x000fe20000000f00 */
[----:B------:R4:W5:Y:S01]  /*f940*/  LDL.LU R225, [R1+0x38] ;  /* 0x0000380001e17983 */ /* 0x0009620000300800 */
[----:B------:R-:W-:-:S03]  /*f950*/  MOV R175, R177 ;  /* 0x000000b100af7202 */ /* 0x000fc60000000f00 */
[----:B------:R-:W2:Y:S01]  /*f960*/  LDL.LU R177, [R1] ;  /* 0x0000000001b17983 */ /* 0x000ea20000300800 */
[----:B------:R-:W-:Y:S01]  /*f970*/  IMAD.MOV.U32 R43, RZ, RZ, R83 ;  /* 0x000000ffff2b7224 */ /* 0x000fe200078e0053 */
[----:B------:R-:W-:Y:S01]  /*f980*/  MOV R83, R156 ;  /* 0x0000009c00537202 */ /* 0x000fe20000000f00 */
[----:B------:R-:W-:Y:S01]  /*f990*/  IMAD.MOV.U32 R81, RZ, RZ, R41 ;  /* 0x000000ffff517224 */ /* 0x000fe200078e0029 */
[----:B------:R-:W-:Y:S01]  /*f9a0*/  MOV R41, R144 ;  /* 0x0000009000297202 */ /* 0x000fe20000000f00 */
[----:B------:R1:W-:Y:S01]  /*f9b0*/  MUFU.EX2 R66, R8 ;  /* 0x0000000800427308 */ /* 0x0003e20000000800 */
[----:B------:R-:W-:Y:S01]  /*f9c0*/  MOV R144, R158 ;  /* 0x0000009e00907202 */ /* 0x000fe20000000f00 */
[----:B------:R-:W-:Y:S02]  /*f9d0*/  IMAD.MOV.U32 R51, RZ, RZ, R43 ;  /* 0x000000ffff337224 */ /* 0x000fe400078e002b */
[----:B------:R-:W-:Y:S02]  /*f9e0*/  IMAD.MOV.U32 R43, RZ, RZ, R83 ;  /* 0x000000ffff2b7224 */ /* 0x000fe400078e0053 */
[----:B------:R-:W-:-:S02]  /*f9f0*/  IMAD.MOV.U32 R83, RZ, RZ, R168 ;  /* 0x000000ffff537224 */ /* 0x000fc400078e00a8 */
[----:B------:R-:W-:Y:S02]  /*fa00*/  IMAD.MOV.U32 R11, RZ, RZ, R51 ;  /* 0x000000ffff0b7224 */ /* 0x000fe400078e0033 */
[----:B-1----:R-:W-:Y:S01]  /*fa10*/  FFMA.FTZ R8, R49, UR26, -R12 ;  /* 0x0000001a31087c23 */ /* 0x002fe2000801080c */
        /* <DEDUP_REMOVED lines=12> */
[----:B------:R-:W-:Y:S01]  /*fae0*/  MOV R93, R50 ;  /* 0x00000032005d7202 */ /* 0x000fe20000000f00 */
[----:B------:R1:W-:Y:S01]  /*faf0*/  MUFU.EX2 R101, R0 ;  /* 0x0000000000657308 */ /* 0x0003e20000000800 */
        /* <DEDUP_REMOVED lines=11> */
[----:B-1----:R-:W-:Y:S01]  /*fbb0*/  FFMA.FTZ R0, R11, UR26, -R12 ;  /* 0x0000001a0b007c23 */ /* 0x002fe2000801080c */
[----:B------:R-:W-:Y:S01]  /*fbc0*/  IMAD.MOV.U32 R92, RZ, RZ, R94 ;  /* 0x000000ffff5c7224 */ /* 0x000fe200078e005e */
[----:B------:R-:W1:Y:S01]  /*fbd0*/  MUFU.EX2 R65, R8 ;  /* 0x0000000800417308 */ /* 0x000e620000000800 */
[----:B------:R-:W-:Y:S01]  /*fbe0*/  MOV R42, R145 ;  /* 0x00000091002a7202 */ /* 0x000fe20000000f00 */
[----:B------:R-:W-:Y:S01]  /*fbf0*/  IMAD.MOV.U32 R94, RZ, RZ, R56 ;  /* 0x000000ffff5e7224 */ /* 0x000fe200078e0038 */
[----:B------:R-:W-:Y:S01]  /*fc00*/  MOV R80, R173 ;  /* 0x000000ad00507202 */ /* 0x000fe20000000f00 */
[----:B------:R-:W-:-:S04]  /*fc10*/  IMAD.MOV.U32 R43, RZ, RZ, R172 ;  /* 0x000000ffff2b7224 */ /* 0x000fc800078e00ac */
[----:B------:R3:W-:Y:S01]  /*fc20*/  MUFU.EX2 R64, R0 ;  /* 0x0000000000407308 */ /* 0x0007e20000000800 */
[----:B------:R-:W-:Y:S02]  /*fc30*/  IMAD.MOV.U32 R56, RZ, RZ, R58 ;  /* 0x000000ffff387224 */ /* 0x000fe400078e003a */
[----:B------:R-:W-:Y:S01]  /*fc40*/  IMAD.MOV.U32 R58, RZ, RZ, R13 ;  /* 0x000000ffff3a7224 */ /* 0x000fe200078e000d */
[----:B------:R-:W-:Y:S01]  /*fc50*/  MOV R82, R175 ;  /* 0x000000af00527202 */ /* 0x000fe20000000f00 */
[----:B------:R-:W-:Y:S02]  /*fc60*/  IMAD.MOV.U32 R81, RZ, RZ, R174 ;  /* 0x000000ffff517224 */ /* 0x000fe400078e00ae */
[----:B------:R-:W-:Y:S01]  /*fc70*/  IMAD.MOV.U32 R13, RZ, RZ, R51 ;  /* 0x000000ffff0d7224 */ /* 0x000fe200078e0033 */
[----:B------:R-:W-:Y:S01]  /*fc80*/  HMMA.16816.F32 R152, R4, R30, R108 ;  /* 0x0000001e0498723c */ /* 0x000fe2000000186c */
[----:B------:R-:W-:Y:S02]  /*fc90*/  IMAD.MOV.U32 R83, RZ, RZ, R176 ;  /* 0x000000ffff537224 */ /* 0x000fe400078e00b0 */
[----:B------:R-:W-:-:S02]  /*fca0*/  IMAD.MOV.U32 R51, RZ, RZ, R42 ;  /* 0x000000ffff337224 */ /* 0x000fc400078e002a */
[----:B---3--:R-:W-:Y:S01]  /*fcb0*/  FFMA.FTZ R0, R93, UR26, -R3 ;  /* 0x0000001a5d007c23 */ /* 0x008fe20008010803 */
[----:B------:R-:W-:Y:S02]  /*fcc0*/  MOV R93, R95 ;  /* 0x0000005f005d7202 */ /* 0x000fe40000000f00 */
[----:B------:R-:W-:Y:S02]  /*fcd0*/  MOV R95, R57 ;  /* 0x00000039005f7202 */ /* 0x000fe40000000f00 */
[----:B------:R-:W-:Y:S02]  /*fce0*/  MOV R57, R59 ;  /* 0x0000003b00397202 */ /* 0x000fe40000000f00 */
[----:B------:R-:W-:Y:S02]  /*fcf0*/  MOV R59, R50 ;  /* 0x00000032003b7202 */ /* 0x000fe40000000f00 */
        /* <DEDUP_REMOVED lines=10> */
[----:B------:R-:W-:-:S02]  /*fda0*/  MOV R81, R83 ;  /* 0x0000005300517202 */ /* 0x000fc40000000f00 */
[----:B------:R-:W-:Y:S01]  /*fdb0*/  MOV R50, R51 ;  /* 0x0000003300327202 */ /* 0x000fe20000000f00 */
[----:B------:R-:W-:Y:S01]  /*fdc0*/  IMAD.MOV.U32 R51, RZ, RZ, R48 ;  /* 0x000000ffff337224 */ /* 0x000fe200078e0030 */
[----:B------:R-:W-:Y:S01]  /*fdd0*/  MOV R83, R144 ;  /* 0x0000009000537202 */ /* 0x000fe20000000f00 */
[----:B------:R-:W-:Y:S01]  /*fde0*/  HMMA.16816.F32 R156, R4, R24, R116 ;  /* 0x00000018049c723c */ /* 0x000fe20000001874 */
[----:B------:R-:W-:Y:S01]  /*fdf0*/  MOV R48, R42 ;  /* 0x0000002a00307202 */ /* 0x000fe20000000f00 */
[----:B------:R-:W-:Y:S01]  /*fe00*/  IMAD.MOV.U32 R42, RZ, RZ, R43 ;  /* 0x000000ffff2a7224 */ /* 0x000fe200078e002b */
[----:B------:R-:W-:Y:S01]  /*fe10*/  MOV R43, R80 ;  /* 0x00000050002b7202 */ /* 0x000fe20000000f00 */
[----:B------:R-:W-:-:S03]  /*fe20*/  IMAD.MOV.U32 R80, RZ, RZ, R81 ;  /* 0x000000ffff507224 */ /* 0x000fc600078e0051 */
[----:B------:R-:W-:Y:S02]  /*fe30*/  MOV R118, R47 ;  /* 0x0000002f00767202 */ /* 0x000fe40000000f00 */
[----:B------:R3:W-:Y:S01]  /*fe40*/  MUFU.EX2 R47, R0 ;  /* 0x00000000002f7308 */ /* 0x0007e20000000800 */
[----:B------:R-:W-:Y:S01]  /*fe50*/  F2FP.F16.F32.PACK_AB R8, R219, R220 ;  /* 0x000000dcdb08723e */ /* 0x000fe200000000ff */
[----:B------:R-:W-:Y:S01]  /*fe60*/  IMAD.MOV.U32 R117, RZ, RZ, R147 ;  /* 0x000000ffff757224 */ /* 0x000fe200078e0093 */
[----:B------:R-:W-:Y:S02]  /*fe70*/  F2FP.F16.F32.PACK_AB R9, R67, R100 ;  /* 0x000000644309723e */ /* 0x000fe400000000ff */
[----:B------:R-:W-:Y:S02]  /*fe80*/  F2FP.F16.F32.PACK_AB R10, R201, R202 ;  /* 0x000000cac90a723e */ /* 0x000fe400000000ff */
[----:B-1----:R-:W-:Y:S01]  /*fe90*/  F2FP.F16.F32.PACK_AB R11, R65, R66 ;  /* 0x00000042410b723e */ /* 0x002fe200000000ff */
[----:B------:R-:W-:Y:S01]  /*fea0*/  HMMA.16816.F32 R168, R4, R26, R124 ;  /* 0x0000001a04a8723c */ /* 0x000fe2000000187c */
[----:B------:R-:W-:Y:S01]  /*feb0*/  MOV R119, R146 ;  /* 0x0000009200777202 */ /* 0x000fe20000000f00 */
[----:B------:R-:W-:Y:S01]  /*fec0*/  IMAD.MOV.U32 R108, RZ, RZ, R93 ;  /* 0x000000ffff6c7224 */ /* 0x000fe200078e005d */
[----:B------:R-:W-:Y:S01]  /*fed0*/  MOV R109, R94 ;  /* 0x0000005e006d7202 */ /* 0x000fe20000000f00 */
[----:B---3--:R-:W-:-:S03]  /*fee0*/  FFMA.FTZ R0, R92, UR26, -R3 ;  /* 0x0000001a5c007c23 */ /* 0x008fc60008010803 */
[----:B------:R-:W-:Y:S01]  /*fef0*/  MOV R127, R118 ;  /* 0x00000076007f7202 */ /* 0x000fe20000000f00 */
[----:B------:R-:W-:Y:S01]  /*ff00*/  IMAD.MOV.U32 R92, RZ, RZ, R57 ;  /* 0x000000ffff5c7224 */ /* 0x000fe200078e0039 */
[----:B------:R-:W-:Y:S01]  /*ff10*/  MOV R111, R56 ;  /* 0x00000038006f7202 */ /* 0x000fe20000000f00 */
[----:B------:R-:W-:Y:S01]  /*ff20*/  IMAD.MOV.U32 R94, RZ, RZ, R59 ;  /* 0x000000ffff5e7224 */ /* 0x000fe200078e003b */
[----:B------:R-:W-:Y:S02]  /*ff30*/  MOV R93, R58 ;  /* 0x0000003a005d7202 */ /* 0x000fe40000000f00 */
[C---:B------:R-:W-:Y:S01]  /*ff40*/  HMMA.16816.F32 R56, R8.reuse, R38, R112 ;  /* 0x000000260838723c */ /* 0x040fe20000001870 */
        /* <DEDUP_REMOVED lines=8> */
[----:B------:R-:W-:-:S05]  /*ffd0*/  IMAD.MOV.U32 R51, RZ, RZ, R80 ;  /* 0x000000ffff337224 */ /* 0x000fca00078e0050 */
[----:B------:R-:W-:Y:S01]  /*ffe0*/  HMMA.16816.F32 R180, R4, R34, R76 ;  /* 0x0000002204b4723c */ /* 0x000fe2000000184c */
[----:B------:R-:W-:-:S05]  /*fff0*/  MOV R124, R119 ;  /* 0x00000077007c7202 */ /* 0x000fca0000000f00 */
[C---:B------:R-:W-:Y:S06]  /*10000*/  HMMA.16816.F32 R72, R4.reuse, R16, R120 ;  /* 0x000000100448723c */ /* 0x040fec0000001878 */
[C---:B------:R-:W-:Y:S06]  /*10010*/  HMMA.16816.F32 R76, R4.reuse, R18, R132 ;  /* 0x00000012044c723c */ /* 0x040fec0000001884 */
[----:B------:R-:W-:Y:S06]  /*10020*/  HMMA.16816.F32 R172, R4, R22, R136 ;  /* 0x0000001604ac723c */ /* 0x000fec0000001888 */
[C---:B------:R-:W-:Y:S01]  /*10030*/  HMMA.16816.F32 R160, R8.reuse, R24, R160 ;  /* 0x0000001808a0723c */ /* 0x040fe200000018a0 */
[----:B------:R-:W-:Y:S01]  /*10040*/  MOV R136, R124 ;  /* 0x0000007c00887202 */ /* 0x000fe20000000f00 */
[----:B------:R-:W-:Y:S01]  /*10050*/  IMAD.MOV.U32 R119, RZ, RZ, R94 ;  /* 0x000000ffff777224 */ /* 0x000fe200078e005e */
[----:B------:R-:W-:Y:S03]  /*10060*/  LDSM.16.MT88.4 R120, [R224+0x9c00] ;  /* 0x009c0000e078783b */ /* 0x000fe60000004200 */
[C---:B------:R-:W-:Y:S01]  /*10070*/  HMMA.16816.F32 R84, R8.reuse, R20, R84 ;  /* 0x000000140854723c */ /* 0x040fe20000001854 */
[----:B------:R-:W-:Y:S05]  /*10080*/  LDSM.16.MT88.4 R132, [R226+0x9c00] ;  /* 0x009c0000e284783b */ /* 0x000fea0000004200 */
[----:B------:R-:W-:Y:S01]  /*10090*/  HMMA.16816.F32 R52, R8, R30, R52 ;  /* 0x0000001e0834723c */ /* 0x000fe20000001834 */
[----:B--2---:R-:W-:-:S05]  /*100a0*/  MOV R40, R177 ;  /* 0x000000b100287202 */ /* 0x004fca0000000f00 */
[----:B------:R-:W-:Y:S02]  /*100b0*/  IMAD.MOV.U32 R82, RZ, RZ, R40 ;  /* 0x000000ffff527224 */ /* 0x000fe400078e0028 */
[----:B------:R-:W-:-:S03]  /*100c0*/  IMAD.MOV.U32 R40, RZ, RZ, R145 ;  /* 0x000000ffff287224 */ /* 0x000fc600078e0091 */
[----:B------:R-:W-:Y:S01]  /*100d0*/  MOV R81, R82 ;  /* 0x0000005200517202 */ /* 0x000fe20000000f00 */
[----:B------:R-:W-:Y:S01]  /*100e0*/  IMAD.MOV.U32 R82, RZ, RZ, R83 ;  /* 0x000000ffff527224 */ /* 0x000fe200078e0053 */
[----:B------:R-:W-:Y:S01]  /*100f0*/  MOV R83, R40 ;  /* 0x0000002800537202 */ /* 0x000fe20000000f00 */
[----:B------:R-:W-:Y:S02]  /*10100*/  IMAD.MOV.U32 R40, RZ, RZ, R46 ;  /* 0x000000ffff287224 */ /* 0x000fe400078e002e */
[----:B------:R1:W2:Y:S01]  /*10110*/  MUFU.EX2 R46, R0 ;  /* 0x00000000002e7308 */ /* 0x0002a20000000800 */
[----:B------:R-:W-:Y:S01]  /*10120*/  HMMA.16816.F32 R144, R8, R36, R128 ;  /* 0x000000240890723c */ /* 0x000fe20000001880 */
[----:B------:R-:W-:Y:S01]  /*10130*/  MOV R48, R81 ;  /* 0x0000005100307202 */ /* 0x000fe20000000f00 */
[----:B-1----:R-:W-:-:S05]  /*10140*/  FFMA.FTZ R0, R117, UR26, -R3 ;  /* 0x0000001a75007c23 */ /* 0x002fca0008010803 */
[----:B------:R1:W-:Y:S01]  /*10150*/  MUFU.EX2 R38, R0 ;  /* 0x0000000000267308 */ /* 0x0003e20000000800 */
[----:B------:R-:W-:Y:S01]  /*10160*/  FFMA.FTZ R3, R108, UR26, -R3 ;  /* 0x0000001a6c037c23 */ /* 0x000fe20008010803 */
[----:B------:R-:W-:Y:S01]  /*10170*/  MOV R117, R109 ;  /* 0x0000006d00757202 */ /* 0x000fe20000000f00 */
[----:B------:R-:W-:Y:S01]  /*10180*/  IMAD.MOV.U32 R108, RZ, RZ, R92 ;  /* 0x000000ffff6c7224 */ /* 0x000fe200078e005c */
[----:B------:R-:W-:Y:S01]  /*10190*/  MOV R109, R93 ;  /* 0x0000005d006d7202 */ /* 0x000fe20000000f00 */
[----:B------:R-:W-:Y:S02]  /*101a0*/  IMAD.MOV.U32 R92, RZ, RZ, R13 ;  /* 0x000000ffff5c7224 */ /* 0x000fe400078e000d */
[----:B------:R-:W-:Y:S02]  /*101b0*/  IMAD.MOV.U32 R13, RZ, RZ, R42 ;  /* 0x000000ffff0d7224 */ /* 0x000fe400078e002a */
[----:B-1----:R-:W-:-:S04]  /*101c0*/  FFMA.FTZ R0, R127, UR26, -R2 ;  /* 0x0000001a7f007c23 */ /* 0x002fc80008010802 */
[----:B------:R1:W-:Y:S01]  /*101d0*/  MUFU.EX2 R36, R0 ;  /* 0x0000000000247308 */ /* 0x0003e20000000800 */
[----:B------:R-:W-:Y:S01]  /*101e0*/  MOV R126, R109 ;  /* 0x0000006d007e7202 */ /* 0x000fe20000000f00 */
[----:B------:R-:W-:Y:S02]  /*101f0*/  IMAD.MOV.U32 R109, RZ, RZ, R13 ;  /* 0x000000ffff6d7224 */ /* 0x000fe400078e000d */
[----:B------:R-:W-:Y:S02]  /*10200*/  IMAD.MOV.U32 R13, RZ, RZ, R151 ;  /* 0x000000ffff0d7224 */ /* 0x000fe400078e0097 */
[----:B-1----:R-:W-:Y:S01]  /*10210*/  FFMA.FTZ R0, R116, UR26, -R2 ;  /* 0x0000001a74007c23 */ /* 0x002fe20008010802 */
[----:B------:R-:W-:-:S03]  /*10220*/  MOV R116, R111 ;  /* 0x0000006f00747202 */ /* 0x000fc60000000f00 */
[----:B------:R1:W-:Y:S01]  /*10230*/  MUFU.EX2 R28, R0 ;  /* 0x00000000001c7308 */ /* 0x0003e20000000800 */
[----:B------:R-:W-:Y:S02]  /*10240*/  IMAD.MOV.U32 R111, RZ, RZ, R51 ;  /* 0x000000ffff6f7224 */ /* 0x000fe400078e0033 */
[----:B------:R-:W-:Y:S01]  /*10250*/  IMAD.MOV.U32 R51, RZ, RZ, R148 ;  /* 0x000000ffff337224 */ /* 0x000fe200078e0094 */
[----:B------:R-:W-:Y:S01]  /*10260*/  HMMA.16816.F32 R176, R4, R20, R140 ;  /* 0x0000001404b0723c */ /* 0x000fe2000000188c */
[----:B------:R-:W-:Y:S01]  /*10270*/  LDSM.16.MT88.4 R4, [R226+0xbc00] ;  /* 0x00bc0000e204783b */ /* 0x000fe20000004200 */
[----:B-1----:R-:W-:Y:S01]  /*10280*/  FFMA.FTZ R0, R117, UR26, -R2 ;  /* 0x0000001a75007c23 */ /* 0x002fe20008010802 */
[----:B------:R-:W-:Y:S01]  /*10290*/  IMAD.MOV.U32 R117, RZ, RZ, R92 ;  /* 0x000000ffff757224 */ /* 0x000fe200078e005c */
[----:B------:R-:W-:Y:S01]  /*102a0*/  MOV R92, R48 ;  /* 0x00000030005c7202 */ /* 0x000fe20000000f00 */
[----:B------:R-:W-:Y:S01]  /*102b0*/  FFMA.FTZ R2, R150, UR26, -R2 ;  /* 0x0000001a96027c23 */ /* 0x000fe20008010802 */
[----:B------:R-:W-:-:S02]  /*102c0*/  MOV R48, R149 ;  /* 0x0000009500307202 */ /* 0x000fc40000000f00 */
[----:B------:R-:W1:Y:S01]  /*102d0*/  LDSM.16.MT88.4 R148, [R224+0xac00] ;  /* 0x00ac0000e094783b */ /* 0x000e620000004200 */
[----:B------:R-:W-:Y:S01]  /*102e0*/  IMAD.MOV.U32 R143, RZ, RZ, R118 ;  /* 0x000000ffff8f7224 */ /* 0x000fe200078e0076 */
[----:B------:R3:W-:Y:S01]  /*102f0*/  MUFU.EX2 R25, R0 ;  /* 0x0000000000197308 */ /* 0x0007e20000000800 */
[----:B------:R-:W-:Y:S01]  /*10300*/  MOV R93, R50 ;  /* 0x00000032005d7202 */ /* 0x000fe20000000f00 */
[----:B------:R-:W-:Y:S01]  /*10310*/  IMAD.MOV.U32 R80, RZ, RZ, R82 ;  /* 0x000000ffff507224 */ /* 0x000fe200078e0052 */
[----:B------:R-:W-:Y:S01]  /*10320*/  MOV R81, R83 ;  /* 0x0000005300517202 */ /* 0x000fe20000000f00 */
[----:B------:R-:W-:Y:S01]  /*10330*/  IMAD.MOV.U32 R82, RZ, RZ, R40 ;  /* 0x000000ffff527224 */ /* 0x000fe200078e0028 */
[----:B------:R-:W-:Y:S02]  /*10340*/  MOV R50, R43 ;  /* 0x0000002b00327202 */ /* 0x000fe40000000f00 */
[----:B------:R-:W-:Y:S02]  /*10350*/  MOV R83, R41 ;  /* 0x0000002900537202 */ /* 0x000fe40000000f00 */
[----:B------:R-:W-:Y:S01]  /*10360*/  HMMA.16816.F32 R40, R8, R34, R68 ;  /* 0x000000220828723c */ /* 0x000fe20000001844 */
[----:B------:R-:W4:Y:S01]  /*10370*/  MUFU.EX2 R37, R3 ;  /* 0x0000000300257308 */ /* 0x000f220000000800 */
[----:B------:R-:W-:-:S02]  /*10380*/  IMAD.MOV.U32 R125, RZ, RZ, R108 ;  /* 0x000000ffff7d7224 */ /* 0x000fc400078e006c */
[----:B---3--:R-:W-:Y:S02]  /*10390*/  FFMA.FTZ R0, R143, UR26, -R12 ;  /* 0x0000001a8f007c23 */ /* 0x008fe4000801080c */
[----:B------:R-:W-:Y:S01]  /*103a0*/  HMMA.16816.F32 R68, R8, R16, R208 ;  /* 0x000000100844723c */ /* 0x000fe200000018d0 */
[----:B------:R-:W-:Y:S02]  /*103b0*/  IMAD.MOV.U32 R127, RZ, RZ, R110 ;  /* 0x000000ffff7f7224 */ /* 0x000fe400078e006e */
[----:B------:R3:W-:Y:S01]  /*103c0*/  MUFU.EX2 R16, R0 ;  /* 0x0000000000107308 */ /* 0x0007e20000000800 */
[----:B------:R-:W-:Y:S02]  /*103d0*/  MOV R108, R95 ;  /* 0x0000005f006c7202 */ /* 0x000fe40000000f00 */
[----:B------:R-:W-:Y:S02]  /*103e0*/  MOV R110, R50 ;  /* 0x00000032006e7202 */ /* 0x000fe40000000f00 */
[----:B------:R-:W-:-:S03]  /*103f0*/  MOV R50, R83 ;  /* 0x0000005300327202 */ /* 0x000fc60000000f00 */
[----:B------:R-:W1:Y:S01]  /*10400*/  MUFU.EX2 R24, R2 ;  /* 0x0000000200187308 */ /* 0x000e620000000800 */
[----:B------:R-:W-:Y:S01]  /*10410*/  MOV R118, R93 ;  /* 0x0000005d00767202 */ /* 0x000fe20000000f00 */
[----:B------:R-:W-:Y:S01]  /*10420*/  IMAD.MOV.U32 R137, RZ, RZ, R125 ;  /* 0x000000ffff897224 */ /* 0x000fe200078e007d */
[----:B------:R-:W-:Y:S01]  /*10430*/  MOV R138, R126 ;  /* 0x0000007e008a7202 */ /* 0x000fe20000000f00 */
[----:B------:R-:W-:Y:S02]  /*10440*/  IMAD.MOV.U32 R139, RZ, RZ, R127 ;  /* 0x000000ffff8b7224 */ /* 0x000fe400078e007f */
[----:B---3--:R-:W-:Y:S01]  /*10450*/  FFMA.FTZ R0, R13, UR26, -R12 ;  /* 0x0000001a0d007c23 */ /* 0x008fe2000801080c */
[----:B------:R-:W-:Y:S01]  /*10460*/  IMAD.MOV.U32 R93, RZ, RZ, R80 ;  /* 0x000000ffff5d7224 */ /* 0x000fe200078e0050 */
[----:B------:R-:W-:Y:S02]  /*10470*/  MOV R124, R108 ;  /* 0x0000006c007c7202 */ /* 0x000fe40000000f00 */
[----:B------:R3:W-:Y:S01]  /*10480*/  MUFU.EX2 R13, R0 ;  /* 0x00000000000d7308 */ /* 0x0007e20000000800 */
[----:B------:R-:W-:Y:S01]  /*10490*/  IMAD.MOV.U32 R125, RZ, RZ, R109 ;  /* 0x000000ffff7d7224 */ /* 0x000fe200078e006d */
[----:B------:R-:W-:Y:S01]  /*104a0*/  MOV R126, R110 ;  /* 0x0000006e007e7202 */ /* 0x000fe20000000f00 */
[----:B------:R-:W-:Y:S01]  /*104b0*/  IMAD.MOV.U32 R127, RZ, RZ, R111 ;  /* 0x000000ffff7f7224 */ /* 0x000fe200078e006f */
[C---:B------:R-:W-:Y:S01]  /*104c0*/  HMMA.16816.F32 R128, R8.reuse, R32, R88 ;  /* 0x000000200880723c */ /* 0x040fe20000001858 */
        /* <DEDUP_REMOVED lines=8> */
[----:B---3--:R-:W-:-:S03]  /*10550*/  FFMA.FTZ R0, R136, UR26, -R12 ;  /* 0x0000001a88007c23 */ /* 0x008fc6000801080c */
[C---:B------:R-:W-:Y:S01]  /*10560*/  HMMA.16816.F32 R48, R8.reuse, R18, R196 ;  /* 0x000000120830723c */ /* 0x040fe200000018c4 */
[----:B------:R-:W-:Y:S01]  /*10570*/  MOV R142, R118 ;  /* 0x00000076008e7202 */ /* 0x000fe20000000f00 */
[----:B------:R-:W-:Y:S01]  /*10580*/  IMAD.MOV.U32 R143, RZ, RZ, R119 ;  /* 0x000000ffff8f7224 */ /* 0x000fe200078e0077 */
[----:B------:R-:W-:Y:S01]  /*10590*/  MOV R118, R94 ;  /* 0x0000005e00767202 */ /* 0x000fe20000000f00 */
[----:B------:R-:W-:Y:S02]  /*105a0*/  IMAD.MOV.U32 R117, RZ, RZ, R93 ;  /* 0x000000ffff757224 */ /* 0x000fe400078e005d */
[----:B------:R-:W-:Y:S01]  /*105b0*/  HMMA.16816.F32 R20, R8, R22, R192 ;  /* 0x000000160814723c */ /* 0x000fe200000018c0 */
[----:B------:R3:W3:Y:S01]  /*105c0*/  MUFU.EX2 R10, R0 ;  /* 0x00000000000a7308 */ /* 0x0006e20000000800 */
        /* <DEDUP_REMOVED lines=13> */
[----:B----4-:R-:W-:Y:S01]  /*106a0*/  F2FP.F16.F32.PACK_AB R94, R37, R38 ;  /* 0x00000026255e723e */ /* 0x010fe200000000ff */
[----:B------:R-:W-:Y:S01]  /*106b0*/  IMAD.MOV.U32 R29, RZ, RZ, R138 ;  /* 0x000000ffff1d7224 */ /* 0x000fe200078e008a */
[----:B------:R-:W-:Y:S01]  /*106c0*/  F2FP.F16.F32.PACK_AB R93, R28, R36 ;  /* 0x000000241c5d723e */ /* 0x000fe200000000ff */
[----:B------:R-:W2:Y:S01]  /*106d0*/  LDSM.16.MT88.4 R164, [R226+0xac00] ;  /* 0x00ac0000e2a4783b */ /* 0x000ea20000004200 */
[----:B-1----:R-:W-:Y:S01]  /*106e0*/  F2FP.F16.F32.PACK_AB R95, R24, R25 ;  /* 0x00000019185f723e */ /* 0x002fe200000000ff */
[----:B------:R-:W-:Y:S01]  /*106f0*/  FFMA.FTZ R2, R2, R45, R18 ;  /* 0x0000002d02027223 */ /* 0x000fe20000010012 */
[----:B------:R-:W-:Y:S01]  /*10700*/  MOV R3, R111 ;  /* 0x0000006f00037202 */ /* 0x000fe20000000f00 */
[----:B---3--:R-:W-:Y:S01]  /*10710*/  FFMA.FTZ R0, R196, R44, R19 ;  /* 0x0000002cc4007223 */ /* 0x008fe20000010013 */
[----:B------:R-:W-:Y:S01]  /*10720*/  MOV R17, R127 ;  /* 0x0000007f00117202 */ /* 0x000fe20000000f00 */
[----:B------:R-:W-:Y:S01]  /*10730*/  FFMA.FTZ R9, R198, R15, R197 ;  /* 0x0000000fc6097223 */ /* 0x000fe200000100c5 */
[----:B------:R-:W-:Y:S01]  /*10740*/  MOV R209, R125 ;  /* 0x0000007d00d17202 */ /* 0x000fe20000000f00 */
[----:B------:R-:W-:Y:S01]  /*10750*/  FFMA.FTZ R8, R199, R14, R252 ;  /* 0x0000000ec7087223 */ /* 0x000fe200000100fc */
[----:B------:R-:W-:Y:S01]  /*10760*/  IMAD.MOV.U32 R30, RZ, RZ, R140 ;  /* 0x000000ffff1e7224 */ /* 0x000fe200078e008c */
[----:B------:R-:W-:Y:S01]  /*10770*/  MOV R27, R141 ;  /* 0x0000008d001b7202 */ /* 0x000fe20000000f00 */
[----:B------:R-:W-:Y:S01]  /*10780*/  IMAD.MOV.U32 R26, RZ, RZ, R142 ;  /* 0x000000ffff1a7224 */ /* 0x000fe200078e008e */
[----:B------:R-:W-:Y:S01]  /*10790*/  MOV R211, R143 ;  /* 0x0000008f00d37202 */ /* 0x000fe20000000f00 */
[----:B------:R-:W-:Y:S01]  /*107a0*/  FADD.FTZ R3, R3, R2 ;  /* 0x0000000203037221 */ /* 0x000fe20000010000 */
[----:B------:R-:W-:Y:S01]  /*107b0*/  HMMA.16816.F32 R140, R92, R148, R96 ;  /* 0x000000945c8c723c */ /* 0x000fe20000001860 */
[----:B------:R-:W-:Y:S01]  /*107c0*/  FADD.FTZ R2, R17, R0 ;  /* 0x0000000011027221 */ /* 0x000fe20000010000 */
[----:B------:R-:W-:Y:S01]  /*107d0*/  FADD.FTZ R0, R208, R9 ;  /* 0x00000009d0007221 */ /* 0x000fe20000010000 */
[----:B------:R-:W-:Y:S01]  /*107e0*/  FADD.FTZ R8, R209, R8 ;  /* 0x00000008d1087221 */ /* 0x000fe20000010000 */
[----:B------:R-:W-:Y:S01]  /*107f0*/  FADD.FTZ R9, R210, R3 ;  /* 0x00000003d2097221 */ /* 0x000fe20000010000 */
[----:B------:R-:W-:Y:S01]  /*10800*/  MOV R31, R139 ;  /* 0x0000008b001f7202 */ /* 0x000fe20000000f00 */
[----:B------:R-:W1:Y:S01]  /*10810*/  LDSM.16.MT88.4 R80, [R224+0xbc00] ;  /* 0x00bc0000e050783b */ /* 0x000e620000004200 */
[----:B------:R-:W-:-:S02]  /*10820*/  F2FP.F16.F32.PACK_AB R96, R107, R200 ;  /* 0x000000c86b60723e */ /* 0x000fc400000000ff */
[----:B------:R-:W-:Y:S02]  /*10830*/  F2FP.F16.F32.PACK_AB R97, R16, R64 ;  /* 0x000000401061723e */ /* 0x000fe400000000ff */
[----:B------:R-:W-:Y:S02]  /*10840*/  F2FP.F16.F32.PACK_AB R98, R101, R106 ;  /* 0x0000006a6562723e */ /* 0x000fe400000000ff */
[----:B------:R-:W-:Y:S01]  /*10850*/  F2FP.F16.F32.PACK_AB R99, R10, R13 ;  /* 0x0000000d0a63723e */ /* 0x000fe200000000ff */
[----:B------:R-:W-:Y:S01]  /*10860*/  FADD.FTZ R3, R251, R2 ;  /* 0x00000002fb037221 */ /* 0x000fe20000010000 */
[----:B------:R-:W-:Y:S01]  /*10870*/  FADD.FTZ R2, R211, R0 ;  /* 0x00000000d3027221 */ /* 0x000fe20000010000 */
[----:B------:R-:W-:Y:S01]  /*10880*/  FADD.FTZ R0, R26, R8 ;  /* 0x000000081a007221 */ /* 0x000fe20000010000 */
[----:B------:R-:W-:Y:S01]  /*10890*/  FADD.FTZ R9, R27, R9 ;  /* 0x000000091b097221 */ /* 0x000fe20000010000 */
[----:B------:R-:W-:Y:S01]  /*108a0*/  HMMA.16816.F32 R88, R92, R4, R176 ;  /* 0x000000045c58723c */ /* 0x000fe200000018b0 */
[----:B------:R-:W-:Y:S01]  /*108b0*/  FADD.FTZ R8, R248, R3 ;  /* 0x00000003f8087221 */ /* 0x000fe20000010000 */
[----:B------:R-:W-:Y:S01]  /*108c0*/  MOV R39, R137 ;  /* 0x0000008900277202 */ /* 0x000fe20000000f00 */
        /* <DEDUP_REMOVED lines=52> */
[-C--:B------:R-:W-:Y:S03]  /*10c10*/  HMMA.16816.F32 R112, R96, R120.reuse, R144 ;  /* 0x000000786070723c */ /* 0x080fe60000001890 */
[----:B------:R3:W-:Y:S03]  /*10c20*/  STL [R1+0x4], R3 ;  /* 0x0000040301007387 */ /* 0x0007e60000100800 */
[C---:B------:R-:W-:Y:S01]  /*10c30*/  HMMA.16816.F32 R108, R92.reuse, R120, R188 ;  /* 0x000000785c6c723c */ /* 0x040fe200000018bc */
[----:B------:R3:W-:Y:S04]  /*10c40*/  STL [R1+0x8], R0 ;  /* 0x0000080001007387 */ /* 0x0007e80000100800 */
[----:B------:R3:W-:Y:S01]  /*10c50*/  STL [R1], R2 ;  /* 0x0000000201007387 */ /* 0x0007e20000100800 */
[C---:B------:R-:W-:Y:S06]  /*10c60*/  HMMA.16816.F32 R116, R92.reuse, R122, R204 ;  /* 0x0000007a5c74723c */ /* 0x040fec00000018cc */
[C---:B------:R-:W-:Y:S06]  /*10c70*/  HMMA.16816.F32 R124, R92.reuse, R132, R184 ;  /* 0x000000845c7c723c */ /* 0x040fec00000018b8 */
[C---:B------:R-:W-:Y:S06]  /*10c80*/  HMMA.16816.F32 R136, R92.reuse, R134, R180 ;  /* 0x000000865c88723c */ /* 0x040fec00000018b4 */
[C---:B------:R-:W-:Y:S06]  /*10c90*/  HMMA.16816.F32 R152, R92.reuse, R150, R152 ;  /* 0x000000965c98723c */ /* 0x040fec0000001898 */
[C---:B--2---:R-:W-:Y:S06]  /*10ca0*/  HMMA.16816.F32 R156, R92.reuse, R164, R156 ;  /* 0x000000a45c9c723c */ /* 0x044fec000000189c */
[C---:B------:R-:W-:Y:S06]  /*10cb0*/  HMMA.16816.F32 R168, R92.reuse, R166, R168 ;  /* 0x000000a65ca8723c */ /* 0x040fec00000018a8 */
[C---:B-1----:R-:W-:Y:S06]  /*10cc0*/  HMMA.16816.F32 R72, R92.reuse, R80, R72 ;  /* 0x000000505c48723c */ /* 0x042fec0000001848 */
        /* <DEDUP_REMOVED lines=11> */
[----:B---3--:R-:W-:-:S15]  /*10d80*/  HMMA.16816.F32 R96, R96, R6, R20 ;  /* 0x000000066060723c */ /* 0x008fde0000001814 */
[----:B------:R-:W-:-:S09]  /*10d90*/  NOP ;  /* 0x0000000000007918 */ /* 0x000fd20000000000 */
.L_x_836:
[----:B------:R-:W-:-:S06]  /*10da0*/  UISETP.GT.AND UP0, UPT, UR24, UR15, UPT ;  /* 0x0000000f1800728c */ /* 0x000fcc000bf04270 */
[----:B------:R-:W-:-:S13]  /*10db0*/  PLOP3.LUT P0, PT, PT, PT, UP0, 0x80, 0x0 ;  /* 0x000000000000781c */ /* 0x000fda0003f0f008 */
[----:B------:R-:W-:Y:S05]  /*10dc0*/  @!P0 BRA `(.L_x_839) ;  /* 0x00000048000c8947 */ /* 0x000fea0003800000 */
[----:B------:R-:W2:Y:S01]  /*10dd0*/  LDL.LU.64 R6, [R1+0x28] ;  /* 0x0000280001067983 */ /* 0x000ea20000300a00 */
        /* <DEDUP_REMOVED lines=8> */
[----:B------:R-:W-:Y:S01]  /*10e60*/  ULDC UR4, c[0x0][0x2ec] ;  /* 0x0000bb0000047ab9 */ /* 0x000fe20000000800 */
[----:B------:R-:W-:Y:S01]  /*10e70*/  ULDC.64 UR6, c[0x0][0x218] ;  /* 0x0000860000067ab9 */ /* 0x000fe20000000a00 */
[----:B------:R-:W-:Y:S01]  /*10e80*/  ULDC.64 UR10, c[0x0][0x220] ;  /* 0x00008800000a7ab9 */ /* 0x000fe20000000a00 */
[----:B------:R-:W-:Y:S01]  /*10e90*/  ULDC.64 UR8, c[0x0][0x248] ;  /* 0x0000920000087ab9 */ /* 0x000fe20000000a00 */
[----:B--2---:R-:W-:-:S05]  /*10ea0*/  IMAD.MOV.U32 R5, RZ, RZ, R7 ;  /* 0x000000ffff057224 */ /* 0x004fca00078e0007 */
[----:B------:R1:W-:Y:S01]  /*10eb0*/  STL.64 [R1+0x10], R4 ;  /* 0x0000100401007387 */ /* 0x0003e20000100a00 */
[----:B------:R-:W-:Y:S05]  /*10ec0*/  BRA `(.L_x_840) ;  /* 0x0000000000707947 */ /* 0x000fea0003800000 */
.L_x_842:
        /* <DEDUP_REMOVED lines=28> */
.L_x_840:
        /* <DEDUP_REMOVED lines=13> */
[----:B------:R-:W-:Y:S02]  /*11160*/  LEA.HI.X R5, R6, UR11, R0, 0x1, P0 ;  /* 0x0000000b06057c11 */ /* 0x000fe400080f0c00 */
        /* <DEDUP_REMOVED lines=10> */
[----:B------:R-:W-:Y:S07]  /*11210*/  LOP3.LUT R2, R2, 0x6, RZ, 0xc0, !PT ;  /* 0x0000000602027812 */ /* 0x000fee00078ec0ff */
[----:B------:R-:W-:Y:S08]  /*11220*/  LDGSTS.E.BYPASS.LTC128B.128 [R238+0xa800], desc[UR18][R6.64+0x40] ;  /* 0x0a80004006ee7fae */ /* 0x000ff0000b901d52 */
[----:B------:R1:W-:Y:S08]  /*11230*/  LDGSTS.E.BYPASS.LTC128B.128 [R238+0xb800], desc[UR18][R6.64+0x80] ;  /* 0x0b80008006ee7fae */ /* 0x0003f0000b901d52 */
[----:B------:R-:W-:Y:S08]  /*11240*/  LDSM.16.M88.4 R64, [R228] ;  /* 0x00000000e440783b */ /* 0x000ff00000000200 */
[----:B-----5:R-:W1:Y:S08]  /*11250*/  LDSM.16.M88.4 R16, [R225+0x6000] ;  /* 0x00600000e110783b */ /* 0x020e700000000200 */
[----:B------:R-:W2:Y:S08]  /*11260*/  LDSM.16.M88.4 R60, [R228+0x1000] ;  /* 0x00100000e43c783b */ /* 0x000eb00000000200 */
[----:B------:R-:W3:Y:S08]  /*11270*/  LDSM.16.M88.4 R32, [R225+0x6400] ;  /* 0x00640000e120783b */ /* 0x000ef00000000200 */
[----:B------:R-:W0:Y:S08]  /*11280*/  LDGDEPBAR ;  /* 0x00000000000079af */ /* 0x000e300000000000 */
[----:B------:R-:W4:Y:S08]  /*11290*/  LDSM.16.M88.4 R48, [R225+0x6800] ;  /* 0x00680000e130783b */ /* 0x000f300000000200 */
[----:B------:R-:W4:Y:S01]  /*112a0*/  LDSM.16.M88.4 R172, [R225+0x6c00] ;  /* 0x006c0000e1ac783b */ /* 0x000f220000000200 */
        /* <DEDUP_REMOVED lines=21> */
[-C--:B------:R-:W-:Y:S03]  /*11400*/  HMMA.16816.F32 R52, R64, R172.reuse, RZ ;  /* 0x000000ac4034723c */ /* 0x080fe600000018ff */
[----:B------:R-:W-:Y:S03]  /*11410*/  LDSM.16.M88.4 R212, [R225+0x7c00] ;  /* 0x007c0000e1d4783b */ /* 0x000fe60000000200 */
[C---:B------:R-:W-:Y:S05]  /*11420*/  HMMA.16816.F32 R56, R60.reuse, R172, RZ ;  /* 0x000000ac3c38723c */ /* 0x040fea00000018ff */
[----:B------:R-:W-:Y:S01]  /*11430*/  LDSM.16.M88.4 R216, [R229+0x4000] ;  /* 0x00400000e5d8783b */ /* 0x000fe20000000200 */
[-C--:B------:R-:W-:Y:S06]  /*11440*/  HMMA.16816.F32 R60, R60, R174.reuse, RZ ;  /* 0x000000ae3c3c723c */ /* 0x080fec00000018ff */
[----:B------:R-:W-:Y:S01]  /*11450*/  HMMA.16816.F32 R64, R64, R174, RZ ;  /* 0x000000ae4040723c */ /* 0x000fe200000018ff */
[----:B------:R-:W4:Y:S05]  /*11460*/  LDSM.16.M88.4 R172, [R225+0x7400] ;  /* 0x00740000e1ac783b */ /* 0x000f2a0000000200 */
        /* <DEDUP_REMOVED lines=86> */
[----:B------:R-:W1:Y:S01]  /*119d0*/  MUFU.TANH R105, R4 ;  /* 0x0000000400697308 */ /* 0x000e620000002400 */
[----:B------:R-:W-:Y:S01]  /*119e0*/  FMUL.FTZ R0, R7, UR12 ;  /* 0x0000000c07007c20 */ /* 0x000fe20008410000 */
[----:B------:R-:W-:Y:S01]  /*119f0*/  FMUL.FTZ R8, R8, UR12 ;  /* 0x0000000c08087c20 */ /* 0x000fe20008410000 */
[----:B------:R-:W-:Y:S01]  /*11a00*/  FMUL.FTZ R9, R9, UR12 ;  /* 0x0000000c09097c20 */ /* 0x000fe20008410000 */
[----:B------:R-:W-:Y:S01]  /*11a10*/  FMUL.FTZ R10, R10, UR12 ;  /* 0x0000000c0a0a7c20 */ /* 0x000fe20008410000 */
[----:B------:R-:W-:Y:S05]  /*11a20*/  FMUL.FTZ R11, R11, UR12 ;  /* 0x0000000c0b0b7c20 */ /* 0x000fea0008410000 */
[----:B------:R-:W2:Y:S01]  /*11a30*/  MUFU.TANH R104, R6 ;  /* 0x0000000600687308 */ /* 0x000ea20000002400 */
        /* <DEDUP_REMOVED lines=9> */
[----:B------:R4:W-:Y:S10]  /*11ad0*/  MUFU.TANH R101, R0 ;  /* 0x0000000000657308 */ /* 0x0009f40000002400 */
[----:B------:R1:W-:Y:S01]  /*11ae0*/  MUFU.TANH R180, R17 ;  /* 0x0000001100b47308 */ /* 0x0003e20000002400 */
[----:B---3--:R-:W3:Y:S09]  /*11af0*/  LDSM.16.M88.4 R4, [R227+0x8400] ;  /* 0x00840000e304783b */ /* 0x008ef20000000200 */
[----:B------:R-:W-:Y:S01]  /*11b00*/  MUFU.TANH R182, R8 ;  /* 0x0000000800b67308 */ /* 0x000fe20000002400 */
[----:B----4-:R-:W-:Y:S04]  /*11b10*/  IMAD.U32 R0, RZ, RZ, UR13 ;  /* 0x0000000dff007e24 */ /* 0x010fe8000f8e00ff */
[----:B------:R-:W-:Y:S05]  /*11b20*/  IMAD R0, R0, 0x40, R2 ;  /* 0x0000004000007824 */ /* 0x000fea00078e0202 */
[----:B------:R-:W-:Y:S01]  /*11b30*/  MUFU.TANH R184, R9 ;  /* 0x0000000900b87308 */ /* 0x000fe20000002400 */
[C---:B------:R-:W-:Y:S01]  /*11b40*/  VIADD R2, R0.reuse, 0x1 ;  /* 0x0000000100027836 */ /* 0x040fe20000000000 */
[CC--:B------:R-:W-:Y:S02]  /*11b50*/  ISETP.GE.AND P5, PT, R0.reuse, R232.reuse, PT ;  /* 0x000000e80000720c */ /* 0x0c0fe40003fa6270 */
[C---:B------:R-:W-:Y:S02]  /*11b60*/  ISETP.GE.AND P3, PT, R0.reuse, R231, PT ;  /* 0x000000e70000720c */ /* 0x040fe40003f66270 */
[----:B------:R-:W-:Y:S02]  /*11b70*/  ISETP.GE.OR P5, PT, R0, R237, !P5 ;  /* 0x000000ed0000720c */ /* 0x000fe40006fa6670 */
[C---:B------:R-:W-:Y:S02]  /*11b80*/  ISETP.GE.AND P4, PT, R2.reuse, R232, PT ;  /* 0x000000e80200720c */ /* 0x040fe40003f86270 */
[----:B------:R-:W-:Y:S01]  /*11b90*/  MUFU.TANH R183, R10 ;  /* 0x0000000a00b77308 */ /* 0x000fe20000002400 */
[----:B-1----:R-:W-:Y:S02]  /*11ba0*/  FSEL R17, R105, -INF , !P5 ;  /* 0xff80000069117808 */ /* 0x002fe40006800000 */
[C---:B------:R-:W-:Y:S02]  /*11bb0*/  ISETP.GE.AND P2, PT, R2.reuse, R231, PT ;  /* 0x000000e70200720c */ /* 0x040fe40003f46270 */
[C---:B------:R-:W-:Y:S02]  /*11bc0*/  ISETP.GE.AND P1, PT, R2.reuse, R233, PT ;  /* 0x000000e90200720c */ /* 0x040fe40003f26270 */
[C---:B------:R-:W-:Y:S03]  /*11bd0*/  ISETP.GE.AND P6, PT, R2.reuse, R230, PT ;  /* 0x000000e60200720c */ /* 0x040fe60003fc6270 */
[----:B------:R1:W-:Y:S01]  /*11be0*/  MUFU.TANH R177, R11 ;  /* 0x0000000b00b17308 */ /* 0x0003e20000002400 */
[C---:B------:R-:W-:Y:S02]  /*11bf0*/  ISETP.GE.OR P4, PT, R2.reuse, R237, !P4 ;  /* 0x000000ed0200720c */ /* 0x040fe40006786670 */
[C---:B------:R-:W-:Y:S02]  /*11c00*/  ISETP.GE.OR P2, PT, R2.reuse, R236, !P2 ;  /* 0x000000ec0200720c */ /* 0x040fe40005746670 */
[C---:B------:R-:W-:Y:S02]  /*11c10*/  ISETP.GE.OR P1, PT, R2.reuse, R235, !P1 ;  /* 0x000000eb0200720c */ /* 0x040fe40004f26670 */
[----:B------:R-:W-:Y:S01]  /*11c20*/  ISETP.GE.OR P6, PT, R2, R234, !P6 ;  /* 0x000000ea0200720c */ /* 0x000fe200077c6670 */
[-C--:B---3--:R-:W-:Y:S02]  /*11c30*/  HMMA.16816.F32 R20, R216, R4.reuse, R20 ;  /* 0x00000004d814723c */ /* 0x088fe40000001814 */
[----:B------:R-:W-:Y:S01]  /*11c40*/  MUFU.TANH R12, R12 ;  /* 0x0000000c000c7308 */ /* 0x000fe20000002400 */
[C---:B------:R-:W-:Y:S01]  /*11c50*/  ISETP.GE.OR P3, PT, R0.reuse, R236, !P3 ;  /* 0x000000ec0000720c */ /* 0x040fe20005f66670 */
[C---:B------:R-:W-:Y:S01]  /*11c60*/  VIADD R2, R0.reuse, 0x8 ;  /* 0x0000000800027836 */ /* 0x040fe20000000000 */
[-C--:B------:R-:W-:Y:S01]  /*11c70*/  ISETP.GE.AND P0, PT, R0, R233.reuse, PT ;  /* 0x000000e90000720c */ /* 0x080fe20003f06270 */
[C---:B------:R-:W-:Y:S01]  /*11c80*/  HMMA.16816.F32 R24, R172.reuse, R4, R24 ;  /* 0x00000004ac18723c */ /* 0x040fe20000001818 */
[----:B-1----:R-:W1:Y:S03]  /*11c90*/  LDSM.16.M88.4 R8, [R227+0x8800] ;  /* 0x00880000e308783b */ /* 0x002e660000000200 */
[----:B------:R-:W-:Y:S02]  /*11ca0*/  ISETP.GE.AND P5, PT, R2, R233, PT ;  /* 0x000000e90200720c */ /* 0x000fe40003fa6270 */
[----:B------:R-:W-:Y:S01]  /*11cb0*/  MUFU.TANH R176, R13 ;  /* 0x0000000d00b07308 */ /* 0x000fe20000002400 */
[-C--:B------:R-:W-:Y:S01]  /*11cc0*/  ISETP.GE.OR P0, PT, R0, R235.reuse, !P0 ;  /* 0x000000eb0000720c */ /* 0x080fe20004706670 */
[-C--:B------:R-:W-:Y:S03]  /*11cd0*/  HMMA.16816.F32 R28, R172, R6.reuse, R28 ;  /* 0x00000006ac1c723c */ /* 0x080fe6000000181c */
[----:B------:R-:W-:Y:S01]  /*11ce0*/  ISETP.GE.OR P5, PT, R2, R235, !P5 ;  /* 0x000000eb0200720c */ /* 0x000fe20006fa6670 */
[----:B------:R-:W-:Y:S02]  /*11cf0*/  VIADD R4, R0, 0x10 ;  /* 0x0000001000047836 */ /* 0x000fe40000000000 */
[C---:B------:R-:W-:Y:S02]  /*11d00*/  HMMA.16816.F32 R32, R216.reuse, R6, R32 ;  /* 0x00000006d820723c */ /* 0x040fe40000001820 */
[----:B------:R-:W3:Y:S03]  /*11d10*/  MUFU.TANH R103, R14 ;  /* 0x0000000e00677308 */ /* 0x000ee60000002400 */
[----:B------:R-:W-:Y:S01]  /*11d20*/  FMUL.FTZ R20, R20, UR12 ;  /* 0x0000000c14147c20 */ /* 0x000fe20008410000 */
[----:B------:R-:W-:Y:S01]  /*11d30*/  FMUL.FTZ R22, R22, UR12 ;  /* 0x0000000c16167c20 */ /* 0x000fe20008410000 */
[----:B------:R-:W-:Y:S01]  /*11d40*/  FMUL.FTZ R23, R23, UR12 ;  /* 0x0000000c17177c20 */ /* 0x000fe20008410000 */
[----:B------:R-:W-:Y:S04]  /*11d50*/  FMUL.FTZ R21, R21, UR12 ;  /* 0x0000000c15157c20 */ /* 0x000fe80008410000 */
[----:B------:R2:W-:Y:S01]  /*11d60*/  MUFU.TANH R5, R20 ;  /* 0x0000001400057308 */ /* 0x0005e20000002400 */
[----:B------:R-:W-:Y:S01]  /*11d70*/  FMUL.FTZ R27, R27, UR12 ;  /* 0x0000000c1b1b7c20 */ /* 0x000fe20008410000 */
[----:B------:R-:W-:Y:S01]  /*11d80*/  FMUL.FTZ R26, R26, UR12 ;  /* 0x0000000c1a1a7c20 */ /* 0x000fe20008410000 */
[----:B------:R-:W-:Y:S01]  /*11d90*/  FMUL.FTZ R25, R25, UR12 ;  /* 0x0000000c19197c20 */ /* 0x000fe20008410000 */
[----:B------:R-:W-:Y:S06]  /*11da0*/  FMUL.FTZ R24, R24, UR12 ;  /* 0x0000000c18187c20 */ /* 0x000fec0008410000 */
[----:B------:R-:W-:Y:S01]  /*11db0*/  MUFU.TANH R15, R15 ;  /* 0x0000000f000f7308 */ /* 0x000fe20000002400 */
[----:B------:R-:W-:Y:S01]  /*11dc0*/  FMUL.FTZ R31, R31, UR12 ;  /* 0x0000000c1f1f7c20 */ /* 0x000fe20008410000 */
[----:B------:R-:W-:Y:S01]  /*11dd0*/  FMUL.FTZ R28, R28, UR12 ;  /* 0x0000000c1c1c7c20 */ /* 0x000fe20008410000 */
[----:B------:R-:W-:Y:S01]  /*11de0*/  FMUL.FTZ R30, R30, UR12 ;  /* 0x0000000c1e1e7c20 */ /* 0x000fe20008410000 */
[----:B------:R-:W-:Y:S01]  /*11df0*/  FMUL.FTZ R29, R29, UR12 ;  /* 0x0000000c1d1d7c20 */ /* 0x000fe20008410000 */
[----:B------:R-:W-:Y:S05]  /*11e00*/  FMUL.FTZ R32, R32, UR12 ;  /* 0x0000000c20207c20 */ /* 0x000fea0008410000 */
[----:B------:R-:W4:Y:S01]  /*11e10*/  MUFU.TANH R16, R16 ;  /* 0x0000001000107308 */ /* 0x000f220000002400 */
[----:B--2---:R-:W-:Y:S01]  /*11e20*/  FSEL R20, R104, -INF , !P3 ;  /* 0xff80000068147808 */ /* 0x004fe20005800000 */
[----:B------:R-:W-:Y:S01]  /*11e30*/  FMUL.FTZ R33, R33, UR12 ;  /* 0x0000000c21217c20 */ /* 0x000fe20008410000 */
[----:B------:R-:W-:Y:S01]  /*11e40*/  ISETP.GE.AND P3, PT, R2, R230, PT ;  /* 0x000000e60200720c */ /* 0x000fe20003f66270 */
[----:B------:R-:W-:Y:S01]  /*11e50*/  FMUL.FTZ R34, R34, UR12 ;  /* 0x0000000c22227c20 */ /* 0x000fe20008410000 */
[-C--:B-1----:R-:W-:Y:S03]  /*11e60*/  HMMA.16816.F32 R36, R216, R8.reuse, R36 ;  /* 0x00000008d824723c */ /* 0x082fe60000001824 */
[----:B------:R-:W-:Y:S02]  /*11e70*/  ISETP.GE.OR P3, PT, R2, R234, !P3 ;  /* 0x000000ea0200720c */ /* 0x000fe40005f66670 */
[----:B------:R3:W-:Y:S01]  /*11e80*/  MUFU.TANH R13, R28 ;  /* 0x0000001c000d7308 */ /* 0x0007e20000002400 */
[----:B------:R-:W-:Y:S01]  /*11e90*/  FMUL.FTZ R35, R35, UR12 ;  /* 0x0000000c23237c20 */ /* 0x000fe20008410000 */
[C---:B------:R-:W-:Y:S08]  /*11ea0*/  HMMA.16816.F32 R40, R172.reuse, R8, R40 ;  /* 0x00000008ac28723c */ /* 0x040ff00000001828 */
[----:B------:R-:W-:Y:S01]  /*11eb0*/  MUFU.TANH R14, R30 ;  /* 0x0000001e000e7308 */ /* 0x000fe20000002400 */
[-C--:B------:R-:W-:Y:S06]  /*11ec0*/  HMMA.16816.F32 R44, R172, R10.reuse, R44 ;  /* 0x0000000aac2c723c */ /* 0x080fec000000182c */
[C---:B------:R-:W-:Y:S03]  /*11ed0*/  HMMA.16816.F32 R48, R216.reuse, R10, R48 ;  /* 0x0000000ad830723c */ /* 0x040fe60000001830 */
[----:B------:R1:W2:Y:S02]  /*11ee0*/  MUFU.TANH R105, R26 ;  /* 0x0000001a00697308 */ /* 0x0002a40000002400 */
[----:B---3--:R-:W-:Y:S01]  /*11ef0*/  FSEL R28, R103, -INF , !P3 ;  /* 0xff800000671c7808 */ /* 0x008fe20005800000 */
[----:B------:R-:W-:Y:S01]  /*11f00*/  FMUL.FTZ R36, R36, UR12 ;  /* 0x0000000c24247c20 */ /* 0x000fe20008410000 */
[----:B------:R-:W-:Y:S01]  /*11f10*/  ISETP.GE.AND P3, PT, R4, R231, PT ;  /* 0x000000e70400720c */ /* 0x000fe20003f66270 */
[----:B------:R-:W-:Y:S05]  /*11f20*/  FMUL.FTZ R38, R38, UR12 ;  /* 0x0000000c26267c20 */ /* 0x000fea0008410000 */
[----:B------:R-:W3:Y:S01]  /*11f30*/  MUFU.TANH R181, R18 ;  /* 0x0000001200b57308 */ /* 0x000ee20000002400 */
[----:B------:R-:W-:Y:S01]  /*11f40*/  ISETP.GE.OR P3, PT, R4, R236, !P3 ;  /* 0x000000ec0400720c */ /* 0x000fe20005f66670 */
[----:B------:R-:W-:Y:S01]  /*11f50*/  FMUL.FTZ R37, R37, UR12 ;  /* 0x0000000c25257c20 */ /* 0x000fe20008410000 */
[----:B------:R-:W-:Y:S01]  /*11f60*/  FMUL.FTZ R39, R39, UR12 ;  /* 0x0000000c27277c20 */ /* 0x000fe20008410000 */
[----:B------:R-:W-:Y:S01]  /*11f70*/  FMUL.FTZ R40, R40, UR12 ;  /* 0x0000000c28287c20 */ /* 0x000fe20008410000 */
[----:B------:R-:W-:Y:S01]  /*11f80*/  FMUL.FTZ R41, R41, UR12 ;  /* 0x0000000c29297c20 */ /* 0x000fe20008410000 */
[----:B------:R-:W-:Y:S04]  /*11f90*/  FMUL.FTZ R42, R42, UR12 ;  /* 0x0000000c2a2a7c20 */ /* 0x000fe80008410000 */
[----:B------:R-:W3:Y:S01]  /*11fa0*/  MUFU.TANH R18, R19 ;  /* 0x0000001300127308 */ /* 0x000ee20000002400 */
[----:B-1----:R-:W-:Y:S01]  /*11fb0*/  FSEL R26, R12, -INF , !P5 ;  /* 0xff8000000c1a7808 */ /* 0x002fe20006800000 */
[----:B------:R-:W-:Y:S01]  /*11fc0*/  FMUL.FTZ R44, R44, UR12 ;  /* 0x0000000c2c2c7c20 */ /* 0x000fe20008410000 */
[----:B------:R-:W-:Y:S01]  /*11fd0*/  FMUL.FTZ R45, R45, UR12 ;  /* 0x0000000c2d2d7c20 */ /* 0x000fe20008410000 */
[----:B------:R-:W-:Y:S06]  /*11fe0*/  FMUL.FTZ R48, R48, UR12 ;  /* 0x0000000c30307c20 */ /* 0x000fec0008410000 */
[----:B------:R-:W-:Y:S01]  /*11ff0*/  MUFU.TANH R12, R31 ;  /* 0x0000001f000c7308 */ /* 0x000fe20000002400 */
[----:B------:R-:W-:Y:S01]  /*12000*/  FMUL.FTZ R50, R50, UR12 ;  /* 0x0000000c32327c20 */ /* 0x000fe20008410000 */
[----:B------:R-:W-:Y:S08]  /*12010*/  FMUL.FTZ R49, R49, UR12 ;  /* 0x0000000c31317c20 */ /* 0x000ff00008410000 */
[----:B------:R1:W3:Y:S10]  /*12020*/  MUFU.TANH R178, R22 ;  /* 0x0000001600b27308 */ /* 0x0002f40000002400 */
[----:B------:R4:W-:Y:S10]  /*12030*/  MUFU.TANH R190, R25 ;  /* 0x0000001900be7308 */ /* 0x0009f40000002400 */
[----:B------:R-:W-:Y:S01]  /*12040*/  MUFU.TANH R187, R23 ;  /* 0x0000001700bb7308 */ /* 0x000fe20000002400 */
[----:B-1----:R-:W-:Y:S02]  /*12050*/  FSEL R22, R102, -INF , !P4 ;  /* 0xff80000066167808 */ /* 0x002fe40006000000 */
[C---:B------:R-:W-:Y:S04]  /*12060*/  ISETP.GE.AND P4, PT, R2.reuse, R232, PT ;  /* 0x000000e80200720c */ /* 0x040fe80003f86270 */
[----:B------:R-:W-:Y:S03]  /*12070*/  ISETP.GE.OR P4, PT, R2, R237, !P4 ;  /* 0x000000ed0200720c */ /* 0x000fe60006786670 */
[----:B------:R-:W-:Y:S01]  /*12080*/  MUFU.TANH R102, R27 ;  /* 0x0000001b00667308 */ /* 0x000fe20000002400 */
[----:B----4-:R-:W-:Y:S02]  /*12090*/  FSEL R25, R184, -INF , !P1 ;  /* 0xff800000b8197808 */ /* 0x010fe40004800000 */
[----:B------:R-:W-:Y:S02]  /*120a0*/  FSEL R19, R16, -INF , !P4 ;  /* 0xff80000010137808 */ /* 0x000fe40006000000 */
[C---:B------:R-:W-:Y:S05]  /*120b0*/  ISETP.GE.AND P4, PT, R4.reuse, R230, PT ;  /* 0x000000e60400720c */ /* 0x040fea0003f86270 */
[----:B------:R1:W-:Y:S01]  /*120c0*/  MUFU.TANH R191, R24 ;  /* 0x0000001800bf7308 */ /* 0x0003e20000002400 */
[----:B------:R-:W-:Y:S04]  /*120d0*/  ISETP.GE.OR P4, PT, R4, R234, !P4 ;  /* 0x000000ea0400720c */ /* 0x000fe80006786670 */
[----:B--2---:R-:W-:Y:S05]  /*120e0*/  FSEL R198, R105, -INF , !P4 ;  /* 0xff80000069c67808 */ /* 0x004fea0006000000 */
[----:B------:R2:W4:Y:S10]  /*120f0*/  MUFU.TANH R179, R21 ;  /* 0x0000001500b37308 */ /* 0x0005340000002400 */
[----:B------:R-:W-:Y:S01]  /*12100*/  MUFU.TANH R186, R32 ;  /* 0x0000002000ba7308 */ /* 0x000fe20000002400 */
[----:B-1----:R-:W-:Y:S02]  /*12110*/  FSEL R24, R101, -INF , !P2 ;  /* 0xff80000065187808 */ /* 0x002fe40005000000 */
[C---:B------:R-:W-:Y:S04]  /*12120*/  ISETP.GE.AND P2, PT, R2.reuse, R231, PT ;  /* 0x000000e70200720c */ /* 0x040fe80003f46270 */
[----:B------:R-:W-:Y:S01]  /*12130*/  ISETP.GE.OR P2, PT, R2, R236, !P2 ;  /* 0x000000ec0200720c */ /* 0x000fe20005746670 */
[----:B------:R-:W-:Y:S01]  /*12140*/  VIADD R2, R0, 0x9 ;  /* 0x0000000900027836 */ /* 0x000fe20000000000 */
[----:B--2---:R-:W-:Y:S01]  /*12150*/  FSEL R21, R182, -INF , !P0 ;  /* 0xff800000b6157808 */ /* 0x004fe20004000000 */
[----:B------:R1:W2:Y:S01]  /*12160*/  MUFU.TANH R101, R29 ;  /* 0x0000001d00657308 */ /* 0x0002a20000002400 */
[----:B------:R-:W-:Y:S02]  /*12170*/  ISETP.GE.AND P0, PT, R0, R230, PT ;  /* 0x000000e60000720c */ /* 0x000fe40003f06270 */
[----:B------:R-:W-:Y:S02]  /*12180*/  ISETP.GE.AND P1, PT, R2, R233, PT ;  /* 0x000000e90200720c */ /* 0x000fe40003f26270 */
[----:B------:R-:W-:Y:S02]  /*12190*/  ISETP.GE.OR P0, PT, R0, R234, !P0 ;  /* 0x000000ea0000720c */ /* 0x000fe40004706670 */
[C---:B------:R-:W-:Y:S03]  /*121a0*/  ISETP.GE.OR P1, PT, R2.reuse, R235, !P1 ;  /* 0x000000eb0200720c */ /* 0x040fe60004f26670 */
[----:B------:R4:W-:Y:S01]  /*121b0*/  MUFU.TANH R185, R33 ;  /* 0x0000002100b97308 */ /* 0x0009e20000002400 */
[----:B------:R-:W-:Y:S02]  /*121c0*/  FSEL R23, R183, -INF , !P0 ;  /* 0xff800000b7177808 */ /* 0x000fe40004000000 */
[----:B------:R-:W-:Y:S02]  /*121d0*/  ISETP.GE.AND P0, PT, R2, R230, PT ;  /* 0x000000e60200720c */ /* 0x000fe40003f06270 */
[----:B------:R-:W-:Y:S02]  /*121e0*/  FSEL R27, R176, -INF , !P1 ;  /* 0xff800000b01b7808 */ /* 0x000fe40004800000 */
[----:B------:R-:W-:Y:S03]  /*121f0*/  ISETP.GE.OR P0, PT, R2, R234, !P0 ;  /* 0x000000ea0200720c */ /* 0x000fe60004706670 */
[----:B------:R-:W2:Y:S01]  /*12200*/  MUFU.TANH R34, R34 ;  /* 0x0000002200227308 */ /* 0x000ea20000002400 */
[CC--:B------:R-:W-:Y:S02]  /*12210*/  ISETP.GE.AND P1, PT, R4.reuse, R232.reuse, PT ;  /* 0x000000e80400720c */ /* 0x0c0fe40003f26270 */
[----:B------:R-:W-:Y:S02]  /*12220*/  FSEL R30, R15, -INF , !P0 ;  /* 0xff8000000f1e7808 */ /* 0x000fe40004000000 */
[C---:B------:R-:W-:Y:S02]  /*12230*/  ISETP.GE.AND P0, PT, R4.reuse, R233, PT ;  /* 0x000000e90400720c */ /* 0x040fe40003f06270 */
[C---:B------:R-:W-:Y:S03]  /*12240*/  ISETP.GE.OR P1, PT, R4.reuse, R237, !P1 ;  /* 0x000000ed0400720c */ /* 0x040fe60004f26670 */
[----:B------:R-:W2:Y:S01]  /*12250*/  MUFU.TANH R35, R35 ;  /* 0x0000002300237308 */ /* 0x000ea20000002400 */
[----:B------:R-:W-:Y:S02]  /*12260*/  ISETP.GE.OR P0, PT, R4, R235, !P0 ;  /* 0x000000eb0400720c */ /* 0x000fe40004706670 */
[----:B------:R-:W-:Y:S02]  /*12270*/  FSEL R31, R5, -INF , !P1 ;  /* 0xff800000051f7808 */ /* 0x000fe40004800000 */
[----:B-1----:R-:W-:Y:S01]  /*12280*/  FSEL R29, R177, -INF , !P6 ;  /* 0xff800000b11d7808 */ /* 0x002fe20007000000 */
[----:B------:R-:W1:Y:S01]  /*12290*/  LDSM.16.M88.4 R4, [R227+0x8c00] ;  /* 0x008c0000e304783b */ /* 0x000e620000000200 */
[C---:B------:R-:W-:Y:S01]  /*122a0*/  ISETP.GE.AND P6, PT, R2.reuse, R232, PT ;  /* 0x000000e80200720c */ /* 0x040fe20003fc6270 */
[----:B------:R-:W-:Y:S04]  /*122b0*/  DEPBAR.LE SB0, 0x0 ;  /* 0x000080000000791a */ /* 0x000fe80000000000 */
[C---:B------:R-:W-:Y:S01]  /*122c0*/  ISETP.GE.AND P5, PT, R2.reuse, R231, PT ;  /* 0x000000e70200720c */ /* 0x040fe20003fa6270 */
[----:B------:R-:W2:Y:S01]  /*122d0*/  MUFU.TANH R36, R36 ;  /* 0x0000002400247308 */ /* 0x000ea20000002400 */
[C---:B------:R-:W-:Y:S01]  /*122e0*/  ISETP.GE.OR P6, PT, R2.reuse, R237, !P6 ;  /* 0x000000ed0200720c */ /* 0x040fe200077c6670 */
[----:B------:R-:W-:Y:S01]  /*122f0*/  BAR.SYNC.DEFER_BLOCKING 0x0 ;  /* 0x0000000000007b1d */ /* 0x000fe20000010000 */
[----:B------:R-:W-:Y:S01]  /*12300*/  ISETP.GE.OR P5, PT, R2, R236, !P5 ;  /* 0x000000ec0200720c */ /* 0x000fe20006fa6670 */
[----:B------:R-:W-:Y:S01]  /*12310*/  VIADD R2, R0, 0x11 ;  /* 0x0000001100027836 */ /* 0x000fe20000000000 */
[----:B---3--:R-:W-:Y:S02]  /*12320*/  FSEL R16, R181, -INF , !P2 ;  /* 0xff800000b5107808 */ /* 0x008fe40005000000 */
        /* <DEDUP_REMOVED lines=11> */
[----:B----4-:R-:W-:Y:S01]  /*123e0*/  FSEL R33, R178, -INF , !P3 ;  /* 0xff800000b2217808 */ /* 0x010fe20005800000 */
[----:B------:R-:W3:Y:S01]  /*123f0*/  MUFU.TANH R38, R38 ;  /* 0x0000002600267308 */ /* 0x000ee20000002400 */
[----:B------:R-:W-:Y:S02]  /*12400*/  FSEL R32, R179, -INF , !P2 ;  /* 0xff800000b3207808 */ /* 0x000fe40005000000 */
[----:B------:R-:W-:Y:S02]  /*12410*/  FSEL R187, R187, -INF , !P6 ;  /* 0xff800000bbbb7808 */ /* 0x000fe40007000000 */
[----:B------:R-:W-:Y:S01]  /*12420*/  FSEL R191, R191, -INF , !P0 ;  /* 0xff800000bfbf7808 */ /* 0x000fe20004000000 */
[-C--:B-1----:R-:W-:Y:S04]  /*12430*/  HMMA.16816.F32 R52, R216, R4.reuse, R52 ;  /* 0x00000004d834723c */ /* 0x082fe80000001834 */
[----:B------:R-:W-:Y:S01]  /*12440*/  MUFU.TANH R44, R44 ;  /* 0x0000002c002c7308 */ /* 0x000fe20000002400 */
[C---:B------:R-:W-:Y:S01]  /*12450*/  ISETP.GE.AND P3, PT, R2.reuse, R233, PT ;  /* 0x000000e90200720c */ /* 0x040fe20003f66270 */
[C---:B------:R-:W-:Y:S04]  /*12460*/  HMMA.16816.F32 R56, R172.reuse, R4, R56 ;  /* 0x00000004ac38723c */ /* 0x040fe80000001838 */
[C---:B------:R-:W-:Y:S04]  /*12470*/  ISETP.GE.AND P2, PT, R2.reuse, R230, PT ;  /* 0x000000e60200720c */ /* 0x040fe80003f46270 */
[----:B------:R-:W1:Y:S01]  /*12480*/  MUFU.TANH R37, R37 ;  /* 0x0000002500257308 */ /* 0x000e620000002400 */
[C---:B------:R-:W-:Y:S02]  /*12490*/  ISETP.GE.AND P6, PT, R2.reuse, R232, PT ;  /* 0x000000e80200720c */ /* 0x040fe40003fc6270 */
[----:B------:R-:W-:Y:S01]  /*124a0*/  FMUL.FTZ R5, R51, UR12 ;  /* 0x0000000c33057c20 */ /* 0x000fe20008410000 */
[C---:B------:R-:W-:Y:S01]  /*124b0*/  ISETP.GE.AND P0, PT, R2.reuse, R231, PT ;  /* 0x000000e70200720c */ /* 0x040fe20003f06270 */
[-C--:B------:R-:W-:Y:S03]  /*124c0*/  HMMA.16816.F32 R60, R172, R6.reuse, R60 ;  /* 0x00000006ac3c723c */ /* 0x080fe6000000183c */
[C---:B------:R-:W-:Y:S02]  /*124d0*/  ISETP.GE.OR P3, PT, R2.reuse, R235, !P3 ;  /* 0x000000eb0200720c */ /* 0x040fe40005f66670 */
[----:B------:R-:W4:Y:S01]  /*124e0*/  MUFU.TANH R39, R39 ;  /* 0x0000002700277308 */ /* 0x000f220000002400 */
[----:B------:R-:W-:Y:S01]  /*124f0*/  ISETP.GE.OR P2, PT, R2, R234, !P2 ;  /* 0x000000ea0200720c */ /* 0x000fe20005746670 */
[----:B------:R-:W-:Y:S01]  /*12500*/  VIADD R4, R0, 0x29 ;  /* 0x0000002900047836 */ /* 0x000fe20000000000 */
[C---:B------:R-:W-:Y:S01]  /*12510*/  ISETP.GE.OR P6, PT, R2.reuse, R237, !P6 ;  /* 0x000000ed0200720c */ /* 0x040fe200077c6670 */
[----:B------:R-:W-:Y:S04]  /*12520*/  HMMA.16816.F32 R64, R216, R6, R64 ;  /* 0x00000006d840723c */ /* 0x000fe80000001840 */
[----:B------:R-:W-:Y:S01]  /*12530*/  ISETP.GE.OR P0, PT, R2, R236, !P0 ;  /* 0x000000ec0200720c */ /* 0x000fe20004706670 */
[----:B------:R-:W-:Y:S01]  /*12540*/  VIADD R2, R0, 0x19 ;  /* 0x0000001900027836 */ /* 0x000fe20000000000 */
[----:B------:R-:W-:Y:S01]  /*12550*/  FSEL R190, R190, -INF , !P5 ;  /* 0xff800000bebe7808 */ /* 0x000fe20006800000 */
[----:B------:R-:W4:Y:S01]  /*12560*/  MUFU.TANH R40, R40 ;  /* 0x0000002800287308 */ /* 0x000f220000002400 */
[----:B------:R-:W-:Y:S02]  /*12570*/  FSEL R199, R102, -INF , !P1 ;  /* 0xff80000066c77808 */ /* 0x000fe40004800000 */
[----:B------:R-:W-:Y:S01]  /*12580*/  ISETP.GE.AND P5, PT, R2, R233, PT ;  /* 0x000000e90200720c */ /* 0x000fe20003fa6270 */
[----:B------:R-:W-:Y:S01]  /*12590*/  FMUL.FTZ R52, R52, UR12 ;  /* 0x0000000c34347c20 */ /* 0x000fe20008410000 */
[----:B------:R-:W-:Y:S01]  /*125a0*/  FSEL R192, R13, -INF , !P3 ;  /* 0xff8000000dc07808 */ /* 0x000fe20005800000 */
[----:B------:R-:W-:Y:S01]  /*125b0*/  FMUL.FTZ R54, R54, UR12 ;  /* 0x0000000c36367c20 */ /* 0x000fe20008410000 */
[C---:B------:R-:W-:Y:S03]  /*125c0*/  ISETP.GE.AND P4, PT, R2.reuse, R230, PT ;  /* 0x000000e60200720c */ /* 0x040fe60003f86270 */
[----:B------:R-:W4:Y:S01]  /*125d0*/  MUFU.TANH R41, R41 ;  /* 0x0000002900297308 */ /* 0x000f220000002400 */
[C---:B------:R-:W-:Y:S01]  /*125e0*/  ISETP.GE.AND P1, PT, R2.reuse, R232, PT ;  /* 0x000000e80200720c */ /* 0x040fe20003f26270 */
[----:B------:R-:W-:Y:S01]  /*125f0*/  FMUL.FTZ R53, R53, UR12 ;  /* 0x0000000c35357c20 */ /* 0x000fe20008410000 */
[C---:B------:R-:W-:Y:S01]  /*12600*/  ISETP.GE.AND P3, PT, R2.reuse, R231, PT ;  /* 0x000000e70200720c */ /* 0x040fe20003f66270 */
[----:B------:R-:W-:Y:S01]  /*12610*/  FMUL.FTZ R55, R55, UR12 ;  /* 0x0000000c37377c20 */ /* 0x000fe20008410000 */
[----:B------:R-:W-:Y:S01]  /*12620*/  ISETP.GE.OR P5, PT, R2, R235, !P5 ;  /* 0x000000eb0200720c */ /* 0x000fe20006fa6670 */
[----:B------:R-:W-:Y:S01]  /*12630*/  FMUL.FTZ R13, R46, UR12 ;  /* 0x0000000c2e0d7c20 */ /* 0x000fe20008410000 */
[C---:B------:R-:W-:Y:S03]  /*12640*/  ISETP.GE.OR P4, PT, R2.reuse, R234, !P4 ;  /* 0x000000ea0200720c */ /* 0x040fe60006786670 */
[----:B------:R-:W4:Y:S01]  /*12650*/  MUFU.TANH R5, R5 ;  /* 0x0000000500057308 */ /* 0x000f220000002400 */
[----:B------:R-:W-:Y:S01]  /*12660*/  ISETP.GE.OR P1, PT, R2, R237, !P1 ;  /* 0x000000ed0200720c */ /* 0x000fe20004f26670 */
[----:B------:R-:W-:Y:S01]  /*12670*/  FMUL.FTZ R64, R64, UR12 ;  /* 0x0000000c40407c20 */ /* 0x000fe20008410000 */
[----:B------:R-:W-:Y:S01]  /*12680*/  ISETP.GE.OR P3, PT, R2, R236, !P3 ;  /* 0x000000ec0200720c */ /* 0x000fe20005f66670 */
[----:B------:R-:W-:Y:S01]  /*12690*/  VIADD R2, R0, 0x20 ;  /* 0x0000002000027836 */ /* 0x000fe20000000000 */
[----:B--2---:R-:W-:Y:S01]  /*126a0*/  FSEL R196, R101, -INF , !P5 ;  /* 0xff80000065c47808 */ /* 0x004fe20006800000 */
[----:B------:R-:W-:Y:S01]  /*126b0*/  FMUL.FTZ R7, R66, UR12 ;  /* 0x0000000c42077c20 */ /* 0x000fe20008410000 */
[----:B------:R-:W-:Y:S03]  /*126c0*/  FSEL R197, R14, -INF , !P2 ;  /* 0xff8000000ec57808 */ /* 0x000fe60005000000 */
[----:B------:R-:W2:Y:S01]  /*126d0*/  MUFU.TANH R42, R42 ;  /* 0x0000002a002a7308 */ /* 0x000ea20000002400 */
[----:B------:R-:W-:Y:S01]  /*126e0*/  FSEL R200, R12, -INF , !P4 ;  /* 0xff8000000cc87808 */ /* 0x000fe20006000000 */
[----:B------:R-:W-:Y:S01]  /*126f0*/  FMUL.FTZ R9, R65, UR12 ;  /* 0x0000000c41097c20 */ /* 0x000fe20008410000 */
[----:B------:R-:W-:Y:S01]  /*12700*/  FSEL R186, R186, -INF , !P6 ;  /* 0xff800000baba7808 */ /* 0x000fe20007000000 */
[----:B------:R-:W-:Y:S01]  /*12710*/  FMUL.FTZ R8, R67, UR12 ;  /* 0x0000000c43087c20 */ /* 0x000fe20008410000 */
[C---:B------:R-:W-:Y:S01]  /*12720*/  ISETP.GE.AND P5, PT, R2.reuse, R232, PT ;  /* 0x000000e80200720c */ /* 0x040fe20003fa6270 */
[----:B------:R-:W-:Y:S01]  /*12730*/  FMUL.FTZ R14, R43, UR12 ;  /* 0x0000000c2b0e7c20 */ /* 0x000fe20008410000 */
[C---:B------:R-:W-:Y:S03]  /*12740*/  ISETP.GE.AND P2, PT, R2.reuse, R231, PT ;  /* 0x000000e70200720c */ /* 0x040fe60003f46270 */
[----:B------:R-:W2:Y:S01]  /*12750*/  MUFU.TANH R45, R45 ;  /* 0x0000002d002d7308 */ /* 0x000ea20000002400 */
[C---:B------:R-:W-:Y:S01]  /*12760*/  ISETP.GE.AND P4, PT, R2.reuse, R233, PT ;  /* 0x000000e90200720c */ /* 0x040fe20003f86270 */
[----:B------:R-:W-:Y:S01]  /*12770*/  FMUL.FTZ R12, R47, UR12 ;  /* 0x0000000c2f0c7c20 */ /* 0x000fe20008410000 */
[----:B------:R-:W-:Y:S01]  /*12780*/  ISETP.GE.AND P6, PT, R2, R230, PT ;  /* 0x000000e60200720c */ /* 0x000fe20003fc6270 */
[----:B------:R-:W-:Y:S01]  /*12790*/  FMUL.FTZ R11, R56, UR12 ;  /* 0x0000000c380b7c20 */ /* 0x000fe20008410000 */
[C---:B------:R-:W-:Y:S02]  /*127a0*/  ISETP.GE.OR P5, PT, R2.reuse, R237, !P5 ;  /* 0x000000ed0200720c */ /* 0x040fe40006fa6670 */
[C---:B------:R-:W-:Y:S03]  /*127b0*/  ISETP.GE.OR P2, PT, R2.reuse, R236, !P2 ;  /* 0x000000ec0200720c */ /* 0x040fe60005746670 */
[----:B------:R-:W2:Y:S01]  /*127c0*/  MUFU.TANH R48, R48 ;  /* 0x0000003000307308 */ /* 0x000ea20000002400 */
[C---:B------:R-:W-:Y:S02]  /*127d0*/  ISETP.GE.OR P4, PT, R2.reuse, R235, !P4 ;  /* 0x000000eb0200720c */ /* 0x040fe40006786670 */
[----:B------:R-:W-:Y:S01]  /*127e0*/  ISETP.GE.OR P6, PT, R2, R234, !P6 ;  /* 0x000000ea0200720c */ /* 0x000fe200077c6670 */
[----:B------:R-:W-:Y:S01]  /*127f0*/  VIADD R2, R0, 0x21 ;  /* 0x0000002100027836 */ /* 0x000fe20000000000 */
[----:B------:R-:W-:Y:S02]  /*12800*/  FSEL R188, R34, -INF , !P0 ;  /* 0xff80000022bc7808 */ /* 0x000fe40004000000 */
[----:B------:R-:W-:Y:S03]  /*12810*/  FSEL R185, R185, -INF , !P1 ;  /* 0xff800000b9b97808 */ /* 0x000fe60004800000 */
[----:B------:R-:W2:Y:S01]  /*12820*/  MUFU.TANH R50, R50 ;  /* 0x0000003200327308 */ /* 0x000ea20000002400 */
[----:B------:R-:W-:Y:S02]  /*12830*/  FSEL R189, R35, -INF , !P3 ;  /* 0xff80000023bd7808 */ /* 0x000fe40005800000 */
[----:B------:R-:W-:Y:S02]  /*12840*/  FSEL R207, R36, -INF , !P5 ;  /* 0xff80000024cf7808 */ /* 0x000fe40006800000 */
[C---:B------:R-:W-:Y:S02]  /*12850*/  ISETP.GE.AND P0, PT, R2.reuse, R232, PT ;  /* 0x000000e80200720c */ /* 0x040fe40003f06270 */
[C---:B------:R-:W-:Y:S03]  /*12860*/  ISETP.GE.AND P1, PT, R2.reuse, R231, PT ;  /* 0x000000e70200720c */ /* 0x040fe60003f26270 */
[----:B------:R-:W2:Y:S01]  /*12870*/  MUFU.TANH R49, R49 ;  /* 0x0000003100317308 */ /* 0x000ea20000002400 */
[C---:B------:R-:W-:Y:S02]  /*12880*/  ISETP.GE.AND P3, PT, R2.reuse, R233, PT ;  /* 0x000000e90200720c */ /* 0x040fe40003f66270 */
[C---:B------:R-:W-:Y:S02]  /*12890*/  ISETP.GE.AND P5, PT, R2.reuse, R230, PT ;  /* 0x000000e60200720c */ /* 0x040fe40003fa6270 */
[C---:B------:R-:W-:Y:S02]  /*128a0*/  ISETP.GE.OR P0, PT, R2.reuse, R237, !P0 ;  /* 0x000000ed0200720c */ /* 0x040fe40004706670 */
[C---:B------:R-:W-:Y:S03]  /*128b0*/  ISETP.GE.OR P1, PT, R2.reuse, R236, !P1 ;  /* 0x000000ec0200720c */ /* 0x040fe60004f26670 */
[----:B------:R-:W2:Y:S01]  /*128c0*/  MUFU.TANH R52, R52 ;  /* 0x0000003400347308 */ /* 0x000ea20000002400 */
[C---:B------:R-:W-:Y:S02]  /*128d0*/  ISETP.GE.OR P3, PT, R2.reuse, R235, !P3 ;  /* 0x000000eb0200720c */ /* 0x040fe40005f66670 */
[----:B------:R-:W-:Y:S01]  /*128e0*/  ISETP.GE.OR P5, PT, R2, R234, !P5 ;  /* 0x000000ea0200720c */ /* 0x000fe20006fa6670 */
[----:B------:R-:W-:Y:S01]  /*128f0*/  VIADD R2, R0, 0x28 ;  /* 0x0000002800027836 */ /* 0x000fe20000000000 */
[----:B---3--:R-:W-:Y:S02]  /*12900*/  FSEL R206, R38, -INF , !P2 ;  /* 0xff80000026ce7808 */ /* 0x008fe40005000000 */
[----:B-1----:R-:W-:Y:S03]  /*12910*/  FSEL R204, R37, -INF , !P0 ;  /* 0xff80000025cc7808 */ /* 0x002fe60004000000 */
[----:B------:R-:W1:Y:S01]  /*12920*/  MUFU.TANH R54, R54 ;  /* 0x0000003600367308 */ /* 0x000e620000002400 */
[C---:B------:R-:W-:Y:S02]  /*12930*/  ISETP.GE.AND P2, PT, R2.reuse, R233, PT ;  /* 0x000000e90200720c */ /* 0x040fe40003f46270 */
[----:B----4-:R-:W-:Y:S02]  /*12940*/  FSEL R208, R39, -INF , !P1 ;  /* 0xff80000027d07808 */ /* 0x010fe40004800000 */
[----:B------:R-:W-:Y:S02]  /*12950*/  ISETP.GE.OR P2, PT, R2, R235, !P2 ;  /* 0x000000eb0200720c */ /* 0x000fe40005746670 */
[----:B------:R-:W-:Y:S03]  /*12960*/  FSEL R212, R40, -INF , !P4 ;  /* 0xff80000028d47808 */ /* 0x000fe60006000000 */
[----:B------:R-:W3:Y:S01]  /*12970*/  MUFU.TANH R53, R53 ;  /* 0x0000003500357308 */ /* 0x000ee20000002400 */
[----:B------:R-:W-:Y:S02]  /*12980*/  FSEL R210, R44, -INF , !P2 ;  /* 0xff8000002cd27808 */ /* 0x000fe40005000000 */
[CC--:B------:R-:W-:Y:S02]  /*12990*/  ISETP.GE.AND P2, PT, R4.reuse, R231.reuse, PT ;  /* 0x000000e70400720c */ /* 0x0c0fe40003f46270 */
[----:B------:R-:W-:Y:S02]  /*129a0*/  FSEL R209, R41, -INF , !P3 ;  /* 0xff80000029d17808 */ /* 0x000fe40005800000 */
[----:B------:R-:W-:Y:S03]  /*129b0*/  ISETP.GE.OR P2, PT, R4, R236, !P2 ;  /* 0x000000ec0400720c */ /* 0x000fe60005746670 */
[----:B------:R-:W4:Y:S01]  /*129c0*/  MUFU.TANH R55, R55 ;  /* 0x0000003700377308 */ /* 0x000f220000002400 */
[C---:B------:R-:W-:Y:S02]  /*129d0*/  ISETP.GE.AND P0, PT, R2.reuse, R232, PT ;  /* 0x000000e80200720c */ /* 0x040fe40003f06270 */
[C---:B------:R-:W-:Y:S02]  /*129e0*/  ISETP.GE.AND P1, PT, R2.reuse, R231, PT ;  /* 0x000000e70200720c */ /* 0x040fe40003f26270 */
[----:B------:R-:W-:Y:S02]  /*129f0*/  ISETP.GE.AND P4, PT, R2, R230, PT ;  /* 0x000000e60200720c */ /* 0x000fe40003f86270 */
[----:B------:R-:W-:Y:S03]  /*12a00*/  ISETP.GE.AND P3, PT, R4, R233, PT ;  /* 0x000000e90400720c */ /* 0x000fe60003f66270 */
[----:B------:R-:W4:Y:S01]  /*12a10*/  MUFU.TANH R64, R64 ;  /* 0x0000004000407308 */ /* 0x000f220000002400 */
[----:B------:R-:W-:Y:S02]  /*12a20*/  FSEL R205, R5, -INF , !P2 ;  /* 0xff80000005cd7808 */ /* 0x000fe40005000000 */
[----:B------:R-:W-:Y:S02]  /*12a30*/  FMNMX.FTZ R6, R17, R3, !PT ;  /* 0x0000000311067209 */ /* 0x000fe40007810000 */
[----:B------:R-:W-:Y:S02]  /*12a40*/  FMNMX.FTZ R5, R20, R100, !PT ;  /* 0x0000006414057209 */ /* 0x000fe40007810000 */
[C---:B------:R-:W-:Y:S03]  /*12a50*/  ISETP.GE.OR P0, PT, R2.reuse, R237, !P0 ;  /* 0x000000ed0200720c */ /* 0x040fe60004706670 */
[----:B------:R-:W4:Y:S01]  /*12a60*/  MUFU.TANH R7, R7 ;  /* 0x0000000700077308 */ /* 0x000f220000002400 */
[C---:B------:R-:W-:Y:S02]  /*12a70*/  ISETP.GE.OR P1, PT, R2.reuse, R236, !P1 ;  /* 0x000000ec0200720c */ /* 0x040fe40004f26670 */
[----:B------:R-:W-:Y:S01]  /*12a80*/  ISETP.GE.OR P4, PT, R2, R234, !P4 ;  /* 0x000000ea0200720c */ /* 0x000fe20006786670 */
[----:B------:R-:W-:Y:S01]  /*12a90*/  VIADD R2, R0, 0x30 ;  /* 0x0000003000027836 */ /* 0x000fe20000000000 */
[----:B------:R-:W-:Y:S02]  /*12aa0*/  ISETP.GE.OR P3, PT, R4, R235, !P3 ;  /* 0x000000eb0400720c */ /* 0x000fe40005f66670 */
[----:B------:R-:W-:Y:S03]  /*12ab0*/  FMNMX.FTZ R6, R22, R6, !PT ;  /* 0x0000000616067209 */ /* 0x000fe60007810000 */
[----:B------:R-:W4:Y:S01]  /*12ac0*/  MUFU.TANH R9, R9 ;  /* 0x0000000900097308 */ /* 0x000f220000002400 */
[----:B------:R-:W-:Y:S02]  /*12ad0*/  FMNMX.FTZ R5, R24, R5, !PT ;  /* 0x0000000518057209 */ /* 0x000fe40007810000 */
[----:B--2---:R-:W-:Y:S02]  /*12ae0*/  FSEL R213, R42, -INF , !P6 ;  /* 0xff8000002ad57808 */ /* 0x004fe40007000000 */
[----:B------:R-:W-:Y:S02]  /*12af0*/  FSEL R211, R45, -INF , !P3 ;  /* 0xff8000002dd37808 */ /* 0x000fe40005800000 */
[----:B------:R-:W-:Y:S03]  /*12b00*/  FMNMX.FTZ R6, R19, R6, !PT ;  /* 0x0000000613067209 */ /* 0x000fe60007810000 */
[----:B------:R-:W2:Y:S01]  /*12b10*/  MUFU.TANH R8, R8 ;  /* 0x0000000800087308 */ /* 0x000ea20000002400 */
[C---:B------:R-:W-:Y:S02]  /*12b20*/  ISETP.GE.AND P6, PT, R4.reuse, R232, PT ;  /* 0x000000e80400720c */ /* 0x040fe40003fc6270 */
[----:B------:R-:W-:Y:S02]  /*12b30*/  ISETP.GE.AND P3, PT, R4, R230, PT ;  /* 0x000000e60400720c */ /* 0x000fe40003f66270 */
[----:B------:R-:W-:Y:S02]  /*12b40*/  FSEL R201, R48, -INF , !P0 ;  /* 0xff80000030c97808 */ /* 0x000fe40004000000 */
[----:B------:R-:W-:Y:S03]  /*12b50*/  FMNMX.FTZ R5, R16, R5, !PT ;  /* 0x0000000510057209 */ /* 0x000fe60007810000 */
[----:B------:R-:W1:Y:S01]  /*12b60*/  MUFU.TANH R14, R14 ;  /* 0x0000000e000e7308 */ /* 0x000e620000002400 */
[----:B------:R-:W-:Y:S02]  /*12b70*/  ISETP.GE.AND P0, PT, R2, R232, PT ;  /* 0x000000e80200720c */ /* 0x000fe40003f06270 */
[----:B------:R-:W-:Y:S02]  /*12b80*/  FMNMX.FTZ R6, R15, R6, !PT ;  /* 0x000000060f067209 */ /* 0x000fe40007810000 */
[C---:B------:R-:W-:Y:S02]  /*12b90*/  ISETP.GE.OR P6, PT, R4.reuse, R237, !P6 ;  /* 0x000000ed0400720c */ /* 0x040fe400077c6670 */
[----:B------:R-:W-:Y:S01]  /*12ba0*/  ISETP.GE.OR P3, PT, R4, R234, !P3 ;  /* 0x000000ea0400720c */ /* 0x000fe20005f66670 */
[----:B------:R-:W-:Y:S01]  /*12bb0*/  VIADD R4, R0, 0x31 ;  /* 0x0000003100047836 */ /* 0x000fe20000000000 */
[----:B------:R-:W-:Y:S01]  /*12bc0*/  FMNMX.FTZ R5, R18, R5, !PT ;  /* 0x0000000512057209 */ /* 0x000fe20007810000 */
[----:B------:R-:W1:Y:S01]  /*12bd0*/  MUFU.TANH R13, R13 ;  /* 0x0000000d000d7308 */ /* 0x000e620000002400 */
[----:B------:R-:W-:Y:S02]  /*12be0*/  ISETP.GE.OR P0, PT, R2, R237, !P0 ;  /* 0x000000ed0200720c */ /* 0x000fe40004706670 */
[----:B------:R-:W-:Y:S02]  /*12bf0*/  FSEL R203, R50, -INF , !P1 ;  /* 0xff80000032cb7808 */ /* 0x000fe40004800000 */
[----:B------:R-:W-:Y:S02]  /*12c00*/  FMNMX.FTZ R6, R31, R6, !PT ;  /* 0x000000061f067209 */ /* 0x000fe40007810000 */
[C---:B------:R-:W-:Y:S03]  /*12c10*/  ISETP.GE.AND P1, PT, R2.reuse, R231, PT ;  /* 0x000000e70200720c */ /* 0x040fe60003f26270 */
[----:B------:R-:W1:Y:S01]  /*12c20*/  MUFU.TANH R12, R12 ;  /* 0x0000000c000c7308 */ /* 0x000e620000002400 */
[----:B------:R-:W-:Y:S02]  /*12c30*/  FSEL R202, R49, -INF , !P6 ;  /* 0xff80000031ca7808 */ /* 0x000fe40007000000 */
[----:B------:R-:W-:Y:S02]  /*12c40*/  FMNMX.FTZ R5, R33, R5, !PT ;  /* 0x0000000521057209 */ /* 0x000fe40007810000 */
[C---:B------:R-:W-:Y:S02]  /*12c50*/  ISETP.GE.AND P6, PT, R2.reuse, R233, PT ;  /* 0x000000e90200720c */ /* 0x040fe40003fc6270 */
[----:B------:R-:W-:Y:S03]  /*12c60*/  ISETP.GE.AND P2, PT, R2, R230, PT ;  /* 0x000000e60200720c */ /* 0x000fe60003f46270 */
[----:B------:R-:W1:Y:S01]  /*12c70*/  MUFU.TANH R11, R11 ;  /* 0x0000000b000b7308 */ /* 0x000e620000002400 */
[----:B------:R-:W-:Y:S02]  /*12c80*/  FSEL R218, R52, -INF , !P0 ;  /* 0xff80000034da7808 */ /* 0x000fe40004000000 */
[----:B------:R-:W-:Y:S02]  /*12c90*/  ISETP.GE.AND P0, PT, R4, R232, PT ;  /* 0x000000e80400720c */ /* 0x000fe40003f06270 */
[----:B------:R-:W-:Y:S02]  /*12ca0*/  FMNMX.FTZ R6, R32, R6, !PT ;  /* 0x0000000620067209 */ /* 0x000fe40007810000 */
[C---:B------:R-:W-:Y:S02]  /*12cb0*/  ISETP.GE.OR P1, PT, R2.reuse, R236, !P1 ;  /* 0x000000ec0200720c */ /* 0x040fe40004f26670 */
[----:B------:R-:W-:Y:S02]  /*12cc0*/  FMNMX.FTZ R5, R187, R5, !PT ;  /* 0x00000005bb057209 */ /* 0x000fe40007810000 */
[C---:B------:R-:W-:Y:S02]  /*12cd0*/  ISETP.GE.OR P6, PT, R2.reuse, R235, !P6 ;  /* 0x000000eb0200720c */ /* 0x040fe400077c6670 */
[----:B------:R-:W-:Y:S01]  /*12ce0*/  ISETP.GE.OR P2, PT, R2, R234, !P2 ;  /* 0x000000ea0200720c */ /* 0x000fe20005746670 */
[----:B------:R-:W-:Y:S01]  /*12cf0*/  VIADD R2, R0, 0x38 ;  /* 0x0000003800027836 */ /* 0x000fe20000000000 */
[----:B------:R-:W-:Y:S01]  /*12d00*/  ISETP.GE.OR P0, PT, R4, R237, !P0 ;  /* 0x000000ed0400720c */ /* 0x000fe20004706670 */
[----:B------:R-:W-:Y:S01]  /*12d10*/  VIADD R0, R0, 0x39 ;  /* 0x0000003900007836 */ /* 0x000fe20000000000 */
[----:B------:R-:W-:Y:S02]  /*12d20*/  FMNMX.FTZ R6, R186, R6, !PT ;  /* 0x00000006ba067209 */ /* 0x000fe40007810000 */
[----:B-1----:R-:W-:Y:S02]  /*12d30*/  FSEL R222, R54, -INF , !P1 ;  /* 0xff80000036de7808 */ /* 0x002fe40004800000 */
[----:B------:R-:W-:Y:S02]  /*12d40*/  FMNMX.FTZ R5, R188, R5, !PT ;  /* 0x00000005bc057209 */ /* 0x000fe40007810000 */
[----:B------:R-:W-:Y:S02]  /*12d50*/  ISETP.GE.AND P1, PT, R4, R231, PT ;  /* 0x000000e70400720c */ /* 0x000fe40003f26270 */
[----:B---3--:R-:W-:Y:S02]  /*12d60*/  FSEL R216, R53, -INF , !P0 ;  /* 0xff80000035d87808 */ /* 0x008fe40004000000 */
[----:B------:R-:W-:Y:S02]  /*12d70*/  ISETP.GE.AND P0, PT, R2, R232, PT ;  /* 0x000000e80200720c */ /* 0x000fe40003f06270 */
[----:B------:R-:W-:Y:S02]  /*12d80*/  FMNMX.FTZ R6, R185, R6, !PT ;  /* 0x00000006b9067209 */ /* 0x000fe40007810000 */
[----:B------:R-:W-:Y:S02]  /*12d90*/  FMNMX.FTZ R5, R189, R5, !PT ;  /* 0x00000005bd057209 */ /* 0x000fe40007810000 */
[----:B------:R-:W-:Y:S02]  /*12da0*/  ISETP.GE.OR P1, PT, R4, R236, !P1 ;  /* 0x000000ec0400720c */ /* 0x000fe40004f26670 */
[----:B------:R-:W-:Y:S02]  /*12db0*/  ISETP.GE.OR P0, PT, R2, R237, !P0 ;  /* 0x000000ed0200720c */ /* 0x000fe40004706670 */
[----:B------:R-:W-:Y:S02]  /*12dc0*/  FMNMX.FTZ R6, R207, R6, !PT ;  /* 0x00000006cf067209 */ /* 0x000fe40007810000 */
[----:B------:R-:W-:Y:S02]  /*12dd0*/  FMNMX.FTZ R5, R206, R5, !PT ;  /* 0x00000005ce057209 */ /* 0x000fe40007810000 */
[----:B----4-:R-:W-:Y:S02]  /*12de0*/  FSEL R219, R55, -INF , !P1 ;  /* 0xff80000037db7808 */ /* 0x010fe40004800000 */
[----:B------:R-:W-:Y:S02]  /*12df0*/  ISETP.GE.AND P1, PT, R2, R231, PT ;  /* 0x000000e70200720c */ /* 0x000fe40003f26270 */
[----:B------:R-:W-:Y:S02]  /*12e00*/  FSEL R221, R64, -INF , !P0 ;  /* 0xff80000040dd7808 */ /* 0x000fe40004000000 */
[----:B------:R-:W-:Y:S02]  /*12e10*/  FMNMX.FTZ R6, R204, R6, !PT ;  /* 0x00000006cc067209 */ /* 0x000fe40007810000 */
[----:B------:R-:W-:Y:S02]  /*12e20*/  ISETP.GE.AND P0, PT, R0, R232, PT ;  /* 0x000000e80000720c */ /* 0x000fe40003f06270 */
        /* <DEDUP_REMOVED lines=9> */
[----:B------:R-:W-:Y:S02]  /*12ec0*/  PLOP3.LUT P0, PT, PT, PT, UP0, 0x80, 0x0 ;  /* 0x000000000000781c */ /* 0x000fe40003f0f008 */
[----:B------:R-:W-:Y:S02]  /*12ed0*/  ISETP.GE.AND P1, PT, R0, R231, PT ;  /* 0x000000e70000720c */ /* 0x000fe40003f26270 */
[----:B------:R-:W-:Y:S02]  /*12ee0*/  FMNMX.FTZ R5, R21, R106, !PT ;  /* 0x0000006a15057209 */ /* 0x000fe40007810000 */
[----:B------:R-:W-:Y:S02]  /*12ef0*/  FMNMX.FTZ R7, R218, R7, !PT ;  /* 0x00000007da077209 */ /* 0x000fe40007810000 */
[----:B------:R-:W-:Y:S02]  /*12f00*/  FMNMX.FTZ R6, R222, R6, !PT ;  /* 0x00000006de067209 */ /* 0x000fe40007810000 */
[----:B------:R-:W-:Y:S02]  /*12f10*/  ISETP.GE.OR P1, PT, R0, R236, !P1 ;  /* 0x000000ec0000720c */ /* 0x000fe40004f26670 */
[----:B------:R-:W-:Y:S02]  /*12f20*/  FMNMX.FTZ R5, R25, R5, !PT ;  /* 0x0000000519057209 */ /* 0x000fe40007810000 */
[----:B------:R-:W-:Y:S02]  /*12f30*/  FMNMX.FTZ R105, R216, R7, !PT ;  /* 0x00000007d8697209 */ /* 0x000fe40007810000 */
[----:B------:R-:W-:Y:S02]  /*12f40*/  FMNMX.FTZ R104, R219, R6, !PT ;  /* 0x00000006db687209 */ /* 0x000fe40007810000 */
[----:B--2---:R-:W-:Y:S02]  /*12f50*/  FSEL R220, R8, -INF , !P1 ;  /* 0xff80000008dc7808 */ /* 0x004fe40004800000 */
[----:B------:R-:W-:Y:S02]  /*12f60*/  FMNMX.FTZ R5, R26, R5, !PT ;  /* 0x000000051a057209 */ /* 0x000fe40007810000 */
[----:B------:R-:W-:Y:S02]  /*12f70*/  FMNMX.FTZ R105, R221, R105, !PT ;  /* 0x00000069dd697209 */ /* 0x000fe40007810000 */
[----:B------:R-:W-:Y:S02]  /*12f80*/  FMNMX.FTZ R104, R223, R104, !PT ;  /* 0x00000068df687209 */ /* 0x000fe40007810000 */
[----:B------:R-:W-:Y:S02]  /*12f90*/  ISETP.GE.AND P1, PT, R4, R233, PT ;  /* 0x000000e90400720c */ /* 0x000fe40003f26270 */
[----:B------:R-:W-:Y:S02]  /*12fa0*/  FMNMX.FTZ R10, R27, R5, !PT ;  /* 0x000000051b0a7209 */ /* 0x000fe40007810000 */
[----:B------:R-:W-:Y:S02]  /*12fb0*/  FMNMX.FTZ R105, R217, R105, !PT ;  /* 0x00000069d9697209 */ /* 0x000fe40007810000 */
[----:B------:R-:W-:Y:S01]  /*12fc0*/  FMNMX.FTZ R104, R220, R104, !PT ;  /* 0x00000068dc687209 */ /* 0x000fe20007810000 */
[----:B------:R-:W-:Y:S06]  /*12fd0*/  @P0 BRA `(.L_x_842) ;  /* 0xffffffdc00bc0947 */ /* 0x000fec000383ffff */
.L_x_841:
[C---:B------:R-:W-:Y:S01]  /*12fe0*/  ISETP.GE.AND P0, PT, R4.reuse, R230, PT ;  /* 0x000000e60400720c */ /* 0x040fe20003f06270 */
[----:B------:R-:W-:Y:S01]  /*12ff0*/  FMUL.FTZ R57, R57, UR12 ;  /* 0x0000000c39397c20 */ /* 0x000fe20008410000 */
[----:B------:R-:W-:Y:S01]  /*13000*/  FMNMX.FTZ R5, R23, R107, !PT ;  /* 0x0000006b17057209 */ /* 0x000fe20007810000 */
[----:B-1----:R-:W1:Y:S01]  /*13010*/  SHFL.BFLY PT, R7, R105, 0x2, 0x1f ;  /* 0x0c401f0069077f89 */ /* 0x002e6200000e0000 */
[C---:B------:R-:W-:Y:S01]  /*13020*/  ISETP.GE.OR P0, PT, R4.reuse, R234, !P0 ;  /* 0x000000ea0400720c */ /* 0x040fe20004706670 */
[----:B------:R-:W-:Y:S01]  /*13030*/  FMUL.FTZ R61, R61, UR12 ;  /* 0x0000000c3d3d7c20 */ /* 0x000fe20008410000 */
[----:B------:R-:W-:Y:S01]  /*13040*/  ISETP.GE.OR P1, PT, R4, R235, !P1 ;  /* 0x000000eb0400720c */ /* 0x000fe20004f26670 */
[----:B------:R-:W2:Y:S01]  /*13050*/  MUFU.TANH R57, R57 ;  /* 0x0000003900397308 */ /* 0x000ea20000002400 */
[----:B------:R-:W-:Y:S01]  /*13060*/  FMNMX.FTZ R4, R29, R5, !PT ;  /* 0x000000051d047209 */ /* 0x000fe20007810000 */
[----:B------:R-:W-:Y:S01]  /*13070*/  FMUL.FTZ R58, R58, UR12 ;  /* 0x0000000c3a3a7c20 */ /* 0x000fe20008410000 */
[----:B------:R-:W-:Y:S01]  /*13080*/  FMNMX.FTZ R6, R191, R10, !PT ;  /* 0x0000000abf067209 */ /* 0x000fe20007810000 */
[----:B------:R-:W-:Y:S01]  /*13090*/  LDSM.16.MT88.4 R36, [R226+0x9000] ;  /* 0x00900000e224783b */ /* 0x000fe20000004200 */
[----:B------:R-:W-:Y:S01]  /*130a0*/  FMNMX.FTZ R4, R28, R4, !PT ;  /* 0x000000041c047209 */ /* 0x000fe20007810000 */
[----:B------:R-:W-:Y:S01]  /*130b0*/  FMUL.FTZ R59, R59, UR12 ;  /* 0x0000000c3b3b7c20 */ /* 0x000fe20008410000 */
[----:B------:R-:W-:Y:S03]  /*130c0*/  FMNMX.FTZ R6, R190, R6, !PT ;  /* 0x00000006be067209 */ /* 0x000fe60007810000 */
[----:B------:R-:W3:Y:S01]  /*130d0*/  MUFU.TANH R61, R61 ;  /* 0x0000003d003d7308 */ /* 0x000ee20000002400 */
[----:B------:R-:W-:Y:S01]  /*130e0*/  FMNMX.FTZ R4, R30, R4, !PT ;  /* 0x000000041e047209 */ /* 0x000fe20007810000 */
[----:B------:R-:W-:Y:S01]  /*130f0*/  FMUL.FTZ R62, R62, UR12 ;  /* 0x0000000c3e3e7c20 */ /* 0x000fe20008410000 */
[----:B------:R-:W-:Y:S01]  /*13100*/  FMNMX.FTZ R5, R192, R6, !PT ;  /* 0x00000006c0057209 */ /* 0x000fe20007810000 */
[----:B------:R-:W-:Y:S01]  /*13110*/  LDSM.16.MT88.4 R52, [R224+0xa000] ;  /* 0x00a00000e034783b */ /* 0x000fe20000004200 */
[----:B------:R-:W-:Y:S01]  /*13120*/  FMNMX.FTZ R4, R198, R4, !PT ;  /* 0x00000004c6047209 */ /* 0x000fe20007810000 */
[----:B------:R-:W-:Y:S01]  /*13130*/  FMUL.FTZ R60, R60, UR12 ;  /* 0x0000000c3c3c7c20 */ /* 0x000fe20008410000 */
[----:B------:R-:W-:Y:S03]  /*13140*/  FSEL R214, R11, -INF , !P6 ;  /* 0xff8000000bd67808 */ /* 0x000fe60007000000 */
[----:B------:R-:W4:Y:S01]  /*13150*/  MUFU.TANH R58, R58 ;  /* 0x0000003a003a7308 */ /* 0x000f220000002400 */
[----:B------:R-:W-:Y:S01]  /*13160*/  FMNMX.FTZ R4, R199, R4, !PT ;  /* 0x00000004c7047209 */ /* 0x000fe20007810000 */
[----:B------:R-:W-:Y:S01]  /*13170*/  FMUL.FTZ R63, R63, UR12 ;  /* 0x0000000c3f3f7c20 */ /* 0x000fe20008410000 */
[----:B------:R-:W-:Y:S01]  /*13180*/  FMNMX.FTZ R5, R196, R5, !PT ;  /* 0x00000005c4057209 */ /* 0x000fe20007810000 */
[----:B------:R-:W-:Y:S01]  /*13190*/  SHFL.BFLY PT, R8, R104, 0x2, 0x1f ;  /* 0x0c401f0068087f89 */ /* 0x000fe200000e0000 */
[----:B------:R-:W-:Y:S01]  /*131a0*/  FMNMX.FTZ R4, R197, R4, !PT ;  /* 0x00000004c5047209 */ /* 0x000fe20007810000 */
[----:B------:R-:W-:Y:S01]  /*131b0*/  UISETP.GT.AND UP0, UPT, UR13, UR15, UPT ;  /* 0x0000000f0d00728c */ /* 0x000fe2000bf04270 */
[----:B------:R-:W-:Y:S03]  /*131c0*/  FMNMX.FTZ R5, R212, R5, !PT ;  /* 0x00000005d4057209 */ /* 0x000fe60007810000 */
[----:B------:R-:W5:Y:S01]  /*131d0*/  MUFU.TANH R59, R59 ;  /* 0x0000003b003b7308 */ /* 0x000f620000002400 */
[----:B------:R-:W-:Y:S01]  /*131e0*/  FMNMX.FTZ R4, R200, R4, !PT ;  /* 0x00000004c8047209 */ /* 0x000fe20007810000 */
[----:B------:R-:W-:Y:S01]  /*131f0*/  UMOV UR24, UR13 ;  /* 0x0000000d00187c82 */ /* 0x000fe20008000000 */
[----:B------:R-:W-:Y:S02]  /*13200*/  FSEL R194, R14, -INF , !P5 ;  /* 0xff8000000ec27808 */ /* 0x000fe40006800000 */
[----:B------:R-:W-:Y:S02]  /*13210*/  FMNMX.FTZ R4, R213, R4, !PT ;  /* 0x00000004d5047209 */ /* 0x000fe40007810000 */
[----:B------:R-:W-:Y:S03]  /*13220*/  FSEL R193, R13, -INF , !P4 ;  /* 0xff8000000dc17808 */ /* 0x000fe60006000000 */
[----:B------:R-:W5:Y:S01]  /*13230*/  MUFU.TANH R62, R62 ;  /* 0x0000003e003e7308 */ /* 0x000f620000002400 */
[----:B------:R-:W-:Y:S02]  /*13240*/  FMNMX.FTZ R5, R209, R5, !PT ;  /* 0x00000005d1057209 */ /* 0x000fe40007810000 */
[----:B------:R-:W-:Y:S02]  /*13250*/  FSEL R195, R12, -INF , !P3 ;  /* 0xff8000000cc37808 */ /* 0x000fe40005800000 */
[----:B------:R-:W-:Y:S02]  /*13260*/  FMNMX.FTZ R5, R210, R5, !PT ;  /* 0x00000005d2057209 */ /* 0x000fe40007810000 */
[C---:B------:R-:W-:Y:S03]  /*13270*/  ISETP.GE.AND P6, PT, R2.reuse, R233, PT ;  /* 0x000000e90200720c */ /* 0x040fe60003fc6270 */
[----:B------:R-:W5:Y:S01]  /*13280*/  MUFU.TANH R60, R60 ;  /* 0x0000003c003c7308 */ /* 0x000f620000002400 */
[----:B------:R-:W-:Y:S02]  /*13290*/  FMNMX.FTZ R5, R211, R5, !PT ;  /* 0x00000005d3057209 */ /* 0x000fe40007810000 */
[----:B------:R-:W-:Y:S02]  /*132a0*/  ISETP.GE.OR P6, PT, R2, R235, !P6 ;  /* 0x000000eb0200720c */ /* 0x000fe400077c6670 */
[----:B------:R-:W-:Y:S05]  /*132b0*/  FMNMX.FTZ R103, R214, R5, !PT ;  /* 0x00000005d6677209 */ /* 0x000fea0007810000 */
[----:B------:R-:W5:Y:S01]  /*132c0*/  MUFU.TANH R63, R63 ;  /* 0x0000003f003f7308 */ /* 0x000f620000002400 */
[----:B--2---:R-:W-:Y:S02]  /*132d0*/  FSEL R242, R57, -INF , !P1 ;  /* 0xff80000039f27808 */ /* 0x004fe40004800000 */
[----:B------:R-:W-:Y:S02]  /*132e0*/  ISETP.GE.AND P1, PT, R0, R233, PT ;  /* 0x000000e90000720c */ /* 0x000fe40003f26270 */
[----:B-1----:R-:W-:Y:S02]  /*132f0*/  FMNMX.FTZ R105, R105, R7, !PT ;  /* 0x0000000769697209 */ /* 0x002fe40007810000 */
[----:B------:R-:W-:Y:S02]  /*13300*/  FMNMX.FTZ R7, R194, R4, !PT ;  /* 0x00000004c2077209 */ /* 0x000fe40007810000 */
[----:B------:R-:W-:Y:S01]  /*13310*/  ISETP.GE.OR P1, PT, R0, R235, !P1 ;  /* 0x000000eb0000720c */ /* 0x000fe20004f26670 */
[----:B------:R-:W1:Y:S01]  /*13320*/  SHFL.BFLY PT, R5, R105, 0x1, 0x1f ;  /* 0x0c201f0069057f89 */ /* 0x000e6200000e0000 */
[----:B------:R-:W-:Y:S02]  /*13330*/  FMNMX.FTZ R7, R193, R7, !PT ;  /* 0x00000007c1077209 */ /* 0x000fe40007810000 */
[----:B---3--:R-:W-:Y:S02]  /*13340*/  FSEL R243, R61, -INF , !P1 ;  /* 0xff8000003df37808 */ /* 0x008fe40004800000 */
[-C--:B------:R-:W-:Y:S02]  /*13350*/  ISETP.GE.AND P1, PT, R2, R230.reuse, PT ;  /* 0x000000e60200720c */ /* 0x080fe40003f26270 */
[----:B----4-:R-:W-:Y:S02]  /*13360*/  FSEL R215, R58, -INF , !P2 ;  /* 0xff8000003ad77808 */ /* 0x010fe40005000000 */
[----:B------:R-:W-:Y:S02]  /*13370*/  FMNMX.FTZ R7, R195, R7, !PT ;  /* 0x00000007c3077209 */ /* 0x000fe40007810000 */
[----:B------:R-:W-:Y:S02]  /*13380*/  ISETP.GE.AND P2, PT, R0, R230, PT ;  /* 0x000000e60000720c */ /* 0x000fe40003f46270 */
[-C--:B------:R-:W-:Y:S02]  /*13390*/  ISETP.GE.OR P1, PT, R2, R234.reuse, !P1 ;  /* 0x000000ea0200720c */ /* 0x080fe40004f26670 */
[----:B-----5:R-:W-:Y:S02]  /*133a0*/  FSEL R244, R59, -INF , !P0 ;  /* 0xff8000003bf47808 */ /* 0x020fe40004000000 */
[----:B------:R-:W-:Y:S02]  /*133b0*/  FMNMX.FTZ R2, R215, R7, !PT ;  /* 0x00000007d7027209 */ /* 0x000fe40007810000 */
[----:B------:R-:W-:Y:S02]  /*133c0*/  ISETP.GE.OR P2, PT, R0, R234, !P2 ;  /* 0x000000ea0000720c */ /* 0x000fe40005746670 */
[----:B------:R-:W-:Y:S02]  /*133d0*/  FMNMX.FTZ R0, R244, R2, !PT ;  /* 0x00000002f4007209 */ /* 0x000fe40007810000 */
[----:B------:R-:W-:Y:S02]  /*133e0*/  FSEL R245, R62, -INF , !P1 ;  /* 0xff8000003ef57808 */ /* 0x000fe40004800000 */
[----:B------:R-:W-:Y:S02]  /*133f0*/  FSEL R241, R60, -INF , !P6 ;  /* 0xff8000003cf17808 */ /* 0x000fe40007000000 */
[----:B------:R-:W-:Y:S02]  /*13400*/  FMNMX.FTZ R103, R242, R103, !PT ;  /* 0x00000067f2677209 */ /* 0x000fe40007810000 */
[----:B------:R-:W-:Y:S02]  /*13410*/  FSEL R172, R63, -INF , !P2 ;  /* 0xff8000003fac7808 */ /* 0x000fe40005000000 */
[----:B------:R-:W-:Y:S02]  /*13420*/  FMNMX.FTZ R0, R245, R0, !PT ;  /* 0x00000000f5007209 */ /* 0x000fe40007810000 */
        /* <DEDUP_REMOVED lines=8> */
[----:B------:R-:W-:Y:S07]  /*134b0*/  FMUL.FTZ R173, R105, UR4 ;  /* 0x0000000469ad7c20 */ /* 0x000fee0008410000 */
[----:B------:R-:W3:Y:S01]  /*134c0*/  SHFL.BFLY PT, R4, R104, 0x1, 0x1f ;  /* 0x0c201f0068047f89 */ /* 0x000ee200000e0000 */
[----:B------:R-:W-:Y:S02]  /*134d0*/  FSEL R173, R173, RZ, P3 ;  /* 0x000000ffadad7208 */ /* 0x000fe40001800000 */
[----:B-1----:R-:W-:Y:S03]  /*134e0*/  FMNMX.FTZ R0, R0, R2, !PT ;  /* 0x0000000200007209 */ /* 0x002fe60007810000 */
[--C-:B------:R-:W-:Y:S01]  /*134f0*/  FFMA.FTZ R2, R19, UR4, -R173.reuse ;  /* 0x0000000413027c23 */ /* 0x100fe200080108ad */
[----:B--2---:R-:W-:Y:S03]  /*13500*/  FMNMX.FTZ R103, R103, R6, !PT ;  /* 0x0000000667677209 */ /* 0x004fe60007810000 */
[----:B------:R1:W-:Y:S01]  /*13510*/  MUFU.EX2 R252, R2 ;  /* 0x0000000200fc7308 */ /* 0x0003e20000000800 */
[----:B---3--:R-:W-:Y:S01]  /*13520*/  FMNMX.FTZ R104, R104, R4, !PT ;  /* 0x0000000468687209 */ /* 0x008fe20007810000 */
[----:B------:R-:W2:Y:S01]  /*13530*/  SHFL.BFLY PT, R5, R103, 0x1, 0x1f ;  /* 0x0c201f0067057f89 */ /* 0x000ea200000e0000 */
[--C-:B------:R-:W-:Y:S02]  /*13540*/  FFMA.FTZ R4, R17, UR4, -R173.reuse ;  /* 0x0000000411047c23 */ /* 0x100fe400080108ad */
[C---:B------:R-:W-:Y:S01]  /*13550*/  FSETP.NEU.FTZ.AND P2, PT, R104.reuse, -INF , PT ;  /* 0xff8000006800780b */ /* 0x040fe20003f5d000 */
[----:B------:R-:W-:Y:S04]  /*13560*/  FMUL.FTZ R174, R104, UR4 ;  /* 0x0000000468ae7c20 */ /* 0x000fe80008410000 */
[----:B------:R3:W-:Y:S01]  /*13570*/  MUFU.EX2 R249, R4 ;  /* 0x0000000400f97308 */ /* 0x0007e20000000800 */
[----:B------:R-:W-:Y:S01]  /*13580*/  FSEL R174, R174, RZ, P2 ;  /* 0x000000ffaeae7208 */ /* 0x000fe20001000000 */
[----:B-1----:R-:W1:Y:S04]  /*13590*/  SHFL.BFLY PT, R2, R0, 0x1, 0x1f ;  /* 0x0c201f0000027f89 */ /* 0x002e6800000e0000 */
[--C-:B------:R-:W-:Y:S01]  /*135a0*/  FFMA.FTZ R60, R189, UR4, -R174.reuse ;  /* 0x00000004bd3c7c23 */ /* 0x100fe200080108ae */
[----:B---3--:R-:W-:Y:S01]  /*135b0*/  FFMA.FTZ R4, R22, UR4, -R173 ;  /* 0x0000000416047c23 */ /* 0x008fe200080108ad */
[----:B--2---:R-:W-:Y:S03]  /*135c0*/  FMNMX.FTZ R103, R103, R5, !PT ;  /* 0x0000000567677209 */ /* 0x004fe60007810000 */
[----:B------:R2:W3:Y:S01]  /*135d0*/  MUFU.EX2 R248, R4 ;  /* 0x0000000400f87308 */ /* 0x0004e20000000800 */
[C---:B------:R-:W-:Y:S01]  /*135e0*/  FSETP.NEU.FTZ.AND P1, PT, R103.reuse, -INF , PT ;  /* 0xff8000006700780b */ /* 0x040fe20003f3d000 */
[----:B------:R-:W-:Y:S05]  /*135f0*/  FMUL.FTZ R175, R103, UR4 ;  /* 0x0000000467af7c20 */ /* 0x000fea0008410000 */
[----:B------:R-:W-:Y:S02]  /*13600*/  FSEL R175, R175, RZ, P1 ;  /* 0x000000ffafaf7208 */ /* 0x000fe40000800000 */
[----:B-1----:R-:W-:Y:S03]  /*13610*/  FMNMX.FTZ R102, R0, R2, !PT ;  /* 0x0000000200667209 */ /* 0x002fe60007810000 */
[--C-:B------:R-:W-:Y:S01]  /*13620*/  FFMA.FTZ R0, R25, UR4, -R175.reuse ;  /* 0x0000000419007c23 */ /* 0x100fe200080108af */
[--C-:B------:R-:W-:Y:S01]  /*13630*/  FFMA.FTZ R2, R27, UR4, -R175.reuse ;  /* 0x000000041b027c23 */ /* 0x100fe200080108af */
[C---:B------:R-:W-:Y:S01]  /*13640*/  FSETP.NEU.FTZ.AND P0, PT, R102.reuse, -INF , PT ;  /* 0xff8000006600780b */ /* 0x040fe20003f1d000 */
[----:B------:R-:W-:Y:S01]  /*13650*/  FMUL.FTZ R184, R102, UR4 ;  /* 0x0000000466b87c20 */ /* 0x000fe20008410000 */
[----:B------:R1:W-:Y:S01]  /*13660*/  MUFU.EX2 R58, R0 ;  /* 0x00000000003a7308 */ /* 0x0003e20000000800 */
[--C-:B--2---:R-:W-:Y:S01]  /*13670*/  FFMA.FTZ R4, R20, UR4, -R174.reuse ;  /* 0x0000000414047c23 */ /* 0x104fe200080108ae */
[----:B---3--:R-:W-:Y:S02]  /*13680*/  F2FP.F16.F32.PACK_AB R176, R248, R249 ;  /* 0x000000f9f8b0723e */ /* 0x008fe400000000ff */
[----:B------:R-:W-:Y:S06]  /*13690*/  FSEL R184, R184, RZ, P0 ;  /* 0x000000ffb8b87208 */ /* 0x000fec0000000000 */
[----:B------:R2:W-:Y:S10]  /*136a0*/  MUFU.EX2 R67, R4 ;  /* 0x0000000400437308 */ /* 0x0005f40000000800 */
[----:B------:R3:W-:Y:S01]  /*136b0*/  MUFU.EX2 R59, R2 ;  /* 0x00000002003b7308 */ /* 0x0007e20000000800 */
[----:B-1----:R-:W-:Y:S09]  /*136c0*/  FFMA.FTZ R0, R26, UR4, -R175 ;  /* 0x000000041a007c23 */ /* 0x002ff200080108af */
[----:B------:R1:W4:Y:S01]  /*136d0*/  MUFU.EX2 R247, R0 ;  /* 0x0000000000f77308 */ /* 0x0003220000000800 */
[----:B--2---:R-:W-:Y:S09]  /*136e0*/  FFMA.FTZ R4, R24, UR4, -R174 ;  /* 0x0000000418047c23 */ /* 0x004ff200080108ae */
[----:B------:R2:W5:Y:S01]  /*136f0*/  MUFU.EX2 R250, R4 ;  /* 0x0000000400fa7308 */ /* 0x0005620000000800 */
[--C-:B---3--:R-:W-:Y:S09]  /*13700*/  FFMA.FTZ R2, R30, UR4, -R184.reuse ;  /* 0x000000041e027c23 */ /* 0x108ff200080108b8 */
[----:B------:R3:W-:Y:S01]  /*13710*/  MUFU.EX2 R240, R2 ;  /* 0x0000000200f07308 */ /* 0x0007e20000000800 */
[----:B-1----:R-:W-:Y:S01]  /*13720*/  FFMA.FTZ R0, R23, UR4, -R184 ;  /* 0x0000000417007c23 */ /* 0x002fe200080108b8 */
[----:B----4-:R-:W-:Y:S08]  /*13730*/  F2FP.F16.F32.PACK_AB R182, R59, R247 ;  /* 0x000000f73bb6723e */ /* 0x010ff000000000ff */
[----:B------:R1:W-:Y:S01]  /*13740*/  MUFU.EX2 R246, R0 ;  /* 0x0000000000f67308 */ /* 0x0003e20000000800 */
[----:B--2---:R-:W-:Y:S01]  /*13750*/  FFMA.FTZ R4, R15, UR4, -R173 ;  /* 0x000000040f047c23 */ /* 0x004fe200080108ad */
[----:B-----5:R-:W-:Y:S08]  /*13760*/  F2FP.F16.F32.PACK_AB R177, R250, R67 ;  /* 0x00000043fab1723e */ /* 0x020ff000000000ff */
[----:B------:R2:W4:Y:S01]  /*13770*/  MUFU.EX2 R65, R4 ;  /* 0x0000000400417308 */ /* 0x0005220000000800 */
[----:B---3--:R-:W-:Y:S05]  /*13780*/  FSEL R2, R104, RZ, P2 ;  /* 0x000000ff68027208 */ /* 0x008fea0001000000 */
[----:B------:R-:W-:Y:S01]  /*13790*/  FADD.FTZ R2, -R2, R100 ;  /* 0x0000006402027221 */ /* 0x000fe20000010100 */
[----:B-1----:R-:W-:Y:S03]  /*137a0*/  FFMA.FTZ R0, R29, UR4, -R184 ;  /* 0x000000041d007c23 */ /* 0x002fe600080108b8 */
[----:B------:R-:W-:Y:S01]  /*137b0*/  FMUL.FTZ R2, R2, UR4 ;  /* 0x0000000402027c20 */ /* 0x000fe20008410000 */
[----:B------:R1:W3:Y:S01]  /*137c0*/  MUFU.EX2 R61, R0 ;  /* 0x00000000003d7308 */ /* 0x0002e20000000800 */
[----:B--2---:R-:W-:Y:S01]  /*137d0*/  FFMA.FTZ R4, R16, UR4, -R174 ;  /* 0x0000000410047c23 */ /* 0x004fe200080108ae */
[----:B----4-:R-:W-:Y:S08]  /*137e0*/  F2FP.F16.F32.PACK_AB R178, R65, R252 ;  /* 0x000000fc41b2723e */ /* 0x010ff000000000ff */
[----:B------:R2:W-:Y:S10]  /*137f0*/  MUFU.EX2 R251, R4 ;  /* 0x0000000400fb7308 */ /* 0x0005f40000000800 */
[----:B------:R-:W4:Y:S01]  /*13800*/  MUFU.EX2 R100, R2 ;  /* 0x0000000200647308 */ /* 0x000f220000000800 */
[----:B-1----:R-:W-:Y:S01]  /*13810*/  FFMA.FTZ R0, R28, UR4, -R184 ;  /* 0x000000041c007c23 */ /* 0x002fe200080108b8 */
[----:B---3--:R-:W-:Y:S08]  /*13820*/  F2FP.F16.F32.PACK_AB R181, R61, R246 ;  /* 0x000000f63db5723e */ /* 0x008ff000000000ff */
[----:B------:R1:W3:Y:S01]  /*13830*/  MUFU.EX2 R239, R0 ;  /* 0x0000000000ef7308 */ /* 0x0002e20000000800 */
[----:B--2---:R-:W-:Y:S09]  /*13840*/  FFMA.FTZ R4, R18, UR4, -R174 ;  /* 0x0000000412047c23 */ /* 0x004ff200080108ae */
[----:B------:R2:W5:Y:S01]  /*13850*/  MUFU.EX2 R62, R4 ;  /* 0x00000004003e7308 */ /* 0x0005620000000800 */
        /* <DEDUP_REMOVED lines=8> */
[----:B-1----:R-:W-:Y:S01]  /*138e0*/  FSEL R0, R105, RZ, P3 ;  /* 0x000000ff69007208 */ /* 0x002fe20001800000 */
[----:B------:R-:W-:Y:S01]  /*138f0*/  FMUL.FTZ R70, R100, R70 ;  /* 0x0000004664467220 */ /* 0x000fe20000410000 */
[----:B---3--:R-:W-:Y:S01]  /*13900*/  F2FP.F16.F32.PACK_AB R183, R240, R239 ;  /* 0x000000eff0b7723e */ /* 0x008fe200000000ff */
[----:B------:R-:W-:Y:S01]  /*13910*/  FMUL.FTZ R71, R100, R71 ;  /* 0x0000004764477220 */ /* 0x000fe20000410000 */
[----:B------:R-:W-:Y:S01]  /*13920*/  MOV R134, R58 ;  /* 0x0000003a00867202 */ /* 0x000fe20000000f00 */
[----:B------:R-:W-:Y:S01]  /*13930*/  FADD.FTZ R0, -R0, R3 ;  /* 0x0000000300007221 */ /* 0x000fe20000010100 */
[----:B------:R-:W-:Y:S01]  /*13940*/  MOV R135, R61 ;  /* 0x0000003d00877202 */ /* 0x000fe20000000f00 */
[----:B------:R-:W-:Y:S01]  /*13950*/  FMUL.FTZ R82, R100, R82 ;  /* 0x0000005264527220 */ /* 0x000fe20000410000 */
[----:B--2---:R-:W-:Y:S01]  /*13960*/  FFMA.FTZ R4, R21, UR4, -R175 ;  /* 0x0000000415047c23 */ /* 0x004fe200080108af */
[----:B------:R-:W-:Y:S01]  /*13970*/  FMUL.FTZ R3, R0, UR4 ;  /* 0x0000000400037c20 */ /* 0x000fe20008410000 */
[----:B------:R-:W-:Y:S01]  /*13980*/  FSEL R0, R103, RZ, P1 ;  /* 0x000000ff67007208 */ /* 0x000fe20000800000 */
[----:B------:R-:W1:Y:S01]  /*13990*/  LDSM.16.MT88.4 R20, [R224+0x9000] ;  /* 0x00900000e014783b */ /* 0x000e620000004200 */
[----:B------:R-:W2:Y:S01]  /*139a0*/  MUFU.EX2 R63, R4 ;  /* 0x00000004003f7308 */ /* 0x000ea20000000800 */
[----:B-----5:R-:W-:Y:S01]  /*139b0*/  F2FP.F16.F32.PACK_AB R179, R62, R251 ;  /* 0x000000fb3eb3723e */ /* 0x020fe200000000ff */
[C---:B------:R-:W-:Y:S01]  /*139c0*/  FMUL.FTZ R83, R100.reuse, R83 ;  /* 0x0000005364537220 */ /* 0x040fe20000410000 */
[C---:B------:R-:W-:Y:S01]  /*139d0*/  FMUL.FTZ R86, R100.reuse, R86 ;  /* 0x0000005664567220 */ /* 0x040fe20000410000 */
[C---:B------:R-:W-:Y:S01]  /*139e0*/  FMUL.FTZ R87, R100.reuse, R87 ;  /* 0x0000005764577220 */ /* 0x040fe20000410000 */
[C---:B------:R-:W-:Y:S01]  /*139f0*/  FMUL.FTZ R98, R100.reuse, R98 ;  /* 0x0000006264627220 */ /* 0x040fe20000410000 */
[----:B------:R-:W-:Y:S04]  /*13a00*/  FMUL.FTZ R99, R100, R99 ;  /* 0x0000006364637220 */ /* 0x000fe80000410000 */
[----:B------:R3:W4:Y:S01]  /*13a10*/  MUFU.EX2 R101, R3 ;  /* 0x0000000300657308 */ /* 0x0007220000000800 */
[----:B--2---:R-:W-:Y:S01]  /*13a20*/  F2FP.F16.F32.PACK_AB R180, R58, R63 ;  /* 0x0000003f3ab4723e */ /* 0x004fe200000000ff */
[----:B---3--:R-:W-:Y:S01]  /*13a30*/  FADD.FTZ R3, -R0, R106 ;  /* 0x0000006a00037221 */ /* 0x008fe20000010100 */
[----:B------:R-:W-:Y:S01]  /*13a40*/  FSEL R0, R102, RZ, P0 ;  /* 0x000000ff66007208 */ /* 0x000fe20000000000 */
[C---:B----4-:R-:W-:Y:S01]  /*13a50*/  FMUL.FTZ R4, R101.reuse, R112 ;  /* 0x0000007065047220 */ /* 0x050fe20000410000 */
[----:B------:R-:W-:Y:S01]  /*13a60*/  FMUL.FTZ R5, R101, R113 ;  /* 0x0000007165057220 */ /* 0x000fe20000410000 */
[----:B------:R-:W-:Y:S01]  /*13a70*/  FMUL.FTZ R2, R3, UR4 ;  /* 0x0000000403027c20 */ /* 0x000fe20008410000 */
[----:B------:R-:W-:Y:S01]  /*13a80*/  FFMA.FTZ R3, R31, UR4, -R173 ;  /* 0x000000041f037c23 */ /* 0x000fe200080108ad */
[----:B------:R-:W-:Y:S01]  /*13a90*/  FADD.FTZ R0, -R0, R107 ;  /* 0x0000006b00007221 */ /* 0x000fe20000010100 */
[----:B------:R-:W-:Y:S01]  /*13aa0*/  LDSM.16.MT88.4 R112, [R224+0xb000] ;  /* 0x00b00000e070783b */ /* 0x000fe20000004200 */
[C---:B------:R-:W-:Y:S01]  /*13ab0*/  FMUL.FTZ R16, R101.reuse, R120 ;  /* 0x0000007865107220 */ /* 0x040fe20000410000 */
[----:B------:R2:W-:Y:S01]  /*13ac0*/  MUFU.EX2 R66, R3 ;  /* 0x0000000300427308 */ /* 0x0005e20000000800 */
[----:B------:R-:W-:Y:S01]  /*13ad0*/  FMUL.FTZ R0, R0, UR4 ;  /* 0x0000000400007c20 */ /* 0x000fe20008410000 */
[C---:B------:R-:W-:Y:S01]  /*13ae0*/  FMUL.FTZ R17, R101.reuse, R121 ;  /* 0x0000007965117220 */ /* 0x040fe20000410000 */
[C---:B------:R-:W-:Y:S01]  /*13af0*/  FMUL.FTZ R48, R101.reuse, R148 ;  /* 0x0000009465307220 */ /* 0x040fe20000410000 */
[C---:B------:R-:W-:Y:S01]  /*13b00*/  FMUL.FTZ R49, R101.reuse, R149 ;  /* 0x0000009565317220 */ /* 0x040fe20000410000 */
[-C--:B-1----:R-:W-:Y:S01]  /*13b10*/  HMMA.16816.F32 R4, R176, R20.reuse, R4 ;  /* 0x00000014b004723c */ /* 0x082fe20000001804 */
[----:B------:R-:W-:Y:S01]  /*13b20*/  LDSM.16.MT88.4 R120, [R226+0x9400] ;  /* 0x00940000e278783b */ /* 0x000fe20000004200 */
[----:B------:R-:W-:Y:S03]  /*13b30*/  PLOP3.LUT P0, PT, PT, PT, UP0, 0x80, 0x0 ;  /* 0x000000000000781c */ /* 0x000fe60003f0f008 */
[----:B------:R-:W1:Y:S01]  /*13b40*/  MUFU.EX2 R2, R2 ;  /* 0x0000000200027308 */ /* 0x000e620000000800 */
[C---:B------:R-:W-:Y:S01]  /*13b50*/  FMUL.FTZ R68, R101.reuse, R68 ;  /* 0x0000004465447220 */ /* 0x040fe20000410000 */
[C---:B------:R-:W-:Y:S01]  /*13b60*/  FMUL.FTZ R69, R101.reuse, R69 ;  /* 0x0000004565457220 */ /* 0x040fe20000410000 */
[C---:B------:R-:W-:Y:S03]  /*13b70*/  FMUL.FTZ R80, R101.reuse, R80 ;  /* 0x0000005065507220 */ /* 0x040fe60000410000 */
[C---:B------:R-:W-:Y:S01]  /*13b80*/  FMUL.FTZ R81, R101.reuse, R81 ;  /* 0x0000005165517220 */ /* 0x040fe20000410000 */
[----:B------:R-:W-:Y:S03]  /*13b90*/  LDSM.16.MT88.4 R148, [R224+0xac00] ;  /* 0x00ac0000e094783b */ /* 0x000fe60000004200 */
[----:B------:R-:W3:Y:S01]  /*13ba0*/  MUFU.EX2 R0, R0 ;  /* 0x0000000000007308 */ /* 0x000ee20000000800 */
[--C-:B--2---:R-:W-:Y:S01]  /*13bb0*/  FFMA.FTZ R3, R32, UR4, -R173.reuse ;  /* 0x0000000420037c23 */ /* 0x104fe200080108ad */
[C---:B------:R-:W-:Y:S01]  /*13bc0*/  FMUL.FTZ R32, R101.reuse, R132 ;  /* 0x0000008465207220 */ /* 0x040fe20000410000 */
[----:B------:R-:W-:Y:S01]  /*13bd0*/  MOV R132, R248 ;  /* 0x000000f800847202 */ /* 0x000fe20000000f00 */
[C---:B------:R-:W-:Y:S01]  /*13be0*/  FMUL.FTZ R84, R101.reuse, R84 ;  /* 0x0000005465547220 */ /* 0x040fe20000410000 */
[C---:B------:R-:W-:Y:S01]  /*13bf0*/  FMUL.FTZ R85, R101.reuse, R85 ;  /* 0x0000005565557220 */ /* 0x040fe20000410000 */
[C---:B------:R-:W-:Y:S01]  /*13c00*/  FMUL.FTZ R96, R101.reuse, R96 ;  /* 0x0000006065607220 */ /* 0x040fe20000410000 */
[----:B------:R-:W-:Y:S03]  /*13c10*/  FMUL.FTZ R97, R101, R97 ;  /* 0x0000006165617220 */ /* 0x000fe60000410000 */
[----:B------:R2:W-:Y:S01]  /*13c20*/  MUFU.EX2 R107, R3 ;  /* 0x00000003006b7308 */ /* 0x0005e20000000800 */
[C---:B-1----:R-:W-:Y:S01]  /*13c30*/  FMUL.FTZ R8, R2.reuse, R108 ;  /* 0x0000006c02087220 */ /* 0x042fe20000410000 */
[C---:B------:R-:W-:Y:S01]  /*13c40*/  FMUL.FTZ R9, R2.reuse, R109 ;  /* 0x0000006d02097220 */ /* 0x040fe20000410000 */
[C---:B------:R-:W-:Y:S01]  /*13c50*/  FMUL.FTZ R29, R2.reuse, R137 ;  /* 0x00000089021d7220 */ /* 0x040fe20000410000 */
[C---:B------:R-:W-:Y:S01]  /*13c60*/  FMUL.FTZ R12, R2.reuse, R116 ;  /* 0x00000074020c7220 */ /* 0x040fe20000410000 */
[C---:B------:R-:W-:Y:S01]  /*13c70*/  FMUL.FTZ R13, R2.reuse, R117 ;  /* 0x00000075020d7220 */ /* 0x040fe20000410000 */
[C---:B------:R-:W-:Y:S01]  /*13c80*/  FMUL.FTZ R24, R2.reuse, R124 ;  /* 0x0000007c02187220 */ /* 0x040fe20000410000 */
[C---:B------:R-:W-:Y:S01]  /*13c90*/  FMUL.FTZ R25, R2.reuse, R125 ;  /* 0x0000007d02197220 */ /* 0x040fe20000410000 */
[----:B------:R-:W-:Y:S01]  /*13ca0*/  FMUL.FTZ R28, R2, R136 ;  /* 0x00000088021c7220 */ /* 0x000fe20000410000 */
[C---:B---3--:R-:W-:Y:S01]  /*13cb0*/  FMUL.FTZ R10, R0.reuse, R110 ;  /* 0x0000006e000a7220 */ /* 0x048fe20000410000 */
[C---:B------:R-:W-:Y:S01]  /*13cc0*/  FMUL.FTZ R11, R0.reuse, R111 ;  /* 0x0000006f000b7220 */ /* 0x040fe20000410000 */
[C---:B------:R-:W-:Y:S01]  /*13cd0*/  FMUL.FTZ R26, R0.reuse, R126 ;  /* 0x0000007e001a7220 */ /* 0x040fe20000410000 */
[----:B------:R-:W1:Y:S01]  /*13ce0*/  LDSM.16.MT88.4 R108, [R226+0xa000] ;  /* 0x00a00000e26c783b */ /* 0x000e620000004200 */
[----:B------:R-:W-:Y:S01]  /*13cf0*/  FMUL.FTZ R27, R0, R127 ;  /* 0x0000007f001b7220 */ /* 0x000fe20000410000 */
[C---:B------:R-:W-:Y:S01]  /*13d00*/  FMUL.FTZ R57, R2.reuse, R157 ;  /* 0x0000009d02397220 */ /* 0x040fe20000410000 */
[----:B------:R-:W-:Y:S01]  /*13d10*/  FMUL.FTZ R56, R2, R156 ;  /* 0x0000009c02387220 */ /* 0x000fe20000410000 */
[C---:B------:R-:W-:Y:S01]  /*13d20*/  FMUL.FTZ R58, R0.reuse, R158 ;  /* 0x0000009e003a7220 */ /* 0x040fe20000410000 */
[C---:B------:R-:W-:Y:S01]  /*13d30*/  HMMA.16816.F32 R8, R180.reuse, R20, R8 ;  /* 0x00000014b408723c */ /* 0x040fe20000001808 */
[----:B------:R3:W-:Y:S02]  /*13d40*/  MUFU.EX2 R156, R60 ;  /* 0x0000003c009c7308 */ /* 0x0007e40000000800 */
[----:B------:R-:W-:Y:S01]  /*13d50*/  LDSM.16.MT88.4 R124, [R224+0xa400] ;  /* 0x00a40000e07c783b */ /* 0x000fe20000004200 */
[--C-:B--2---:R-:W-:Y:S01]  /*13d60*/  FFMA.FTZ R3, R187, UR4, -R174.reuse ;  /* 0x00000004bb037c23 */ /* 0x104fe200080108ae */
[C---:B------:R-:W-:Y:S01]  /*13d70*/  FMUL.FTZ R14, R0.reuse, R118 ;  /* 0x00000076000e7220 */ /* 0x040fe20000410000 */
[----:B------:R-:W-:Y:S01]  /*13d80*/  FMUL.FTZ R15, R0, R119 ;  /* 0x00000077000f7220 */ /* 0x000fe20000410000 */
[C---:B------:R-:W-:Y:S01]  /*13d90*/  FMUL.FTZ R20, R101.reuse, R128 ;  /* 0x0000008065147220 */ /* 0x040fe20000410000 */
[----:B------:R-:W-:Y:S03]  /*13da0*/  MOV R158, R132 ;  /* 0x00000084009e7202 */ /* 0x000fe60000000f00 */
[----:B------:R2:W-:Y:S01]  /*13db0*/  MUFU.EX2 R128, R3 ;  /* 0x0000000300807308 */ /* 0x0005e20000000800 */
[----:B------:R-:W-:Y:S01]  /*13dc0*/  FMUL.FTZ R21, R101, R129 ;  /* 0x0000008165157220 */ /* 0x000fe20000410000 */
[C---:B------:R-:W-:Y:S01]  /*13dd0*/  FMUL.FTZ R61, R2.reuse, R169 ;  /* 0x000000a9023d7220 */ /* 0x040fe20000410000 */
[-C--:B------:R-:W-:Y:S03]  /*13de0*/  HMMA.16816.F32 R12, R180, R22.reuse, R12 ;  /* 0x00000016b40c723c */ /* 0x080fe6000000180c */
[----:B------:R-:W-:Y:S01]  /*13df0*/  MOV R169, R135 ;  /* 0x0000008700a97202 */ /* 0x000fe20000000f00 */
[C---:B------:R-:W-:Y:S01]  /*13e00*/  FMUL.FTZ R72, R2.reuse, R72 ;  /* 0x0000004802487220 */ /* 0x040fe20000410000 */
[----:B---3--:R-:W-:Y:S01]  /*13e10*/  FMUL.FTZ R60, R2, R168 ;  /* 0x000000a8023c7220 */ /* 0x008fe20000410000 */
[C---:B------:R-:W-:Y:S05]  /*13e20*/  HMMA.16816.F32 R16, R176.reuse, R22, R16 ;  /* 0x00000016b010723c */ /* 0x040fea0000001810 */
[----:B------:R-:W-:Y:S01]  /*13e30*/  FMUL.FTZ R30, R0, R138 ;  /* 0x0000008a001e7220 */ /* 0x000fe20000410000 */
[----:B------:R-:W-:Y:S01]  /*13e40*/  MOV R136, R249 ;  /* 0x000000f900887202 */ /* 0x000fe20000000f00 */
[--C-:B--2---:R-:W-:Y:S01]  /*13e50*/  FFMA.FTZ R3, R186, UR4, -R173.reuse ;  /* 0x00000004ba037c23 */ /* 0x104fe200080108ad */
[C---:B------:R-:W-:Y:S03]  /*13e60*/  FMUL.FTZ R22, R100.reuse, R130 ;  /* 0x0000008264167220 */ /* 0x040fe60000410000 */
[----:B------:R2:W-:Y:S01]  /*13e70*/  MUFU.EX2 R137, R3 ;  /* 0x0000000300897308 */ /* 0x0005e20000000800 */
[----:B------:R-:W-:Y:S01]  /*13e80*/  FMUL.FTZ R23, R100, R131 ;  /* 0x0000008364177220 */ /* 0x000fe20000410000 */
[----:B------:R-:W-:Y:S01]  /*13e90*/  MOV R131, R63 ;  /* 0x0000003f00837202 */ /* 0x000fe20000000f00 */
[----:B------:R-:W-:Y:S01]  /*13ea0*/  FMUL.FTZ R63, R0, R171 ;  /* 0x000000ab003f7220 */ /* 0x000fe20000410000 */
[----:B------:R-:W-:Y:S01]  /*13eb0*/  MOV R130, R67 ;  /* 0x0000004300827202 */ /* 0x000fe20000000f00 */
[----:B------:R-:W-:Y:S01]  /*13ec0*/  FMUL.FTZ R67, R100, R167 ;  /* 0x000000a764437220 */ /* 0x000fe20000410000 */
[----:B------:R-:W-:Y:S01]  /*13ed0*/  FMUL.FTZ R73, R2, R73 ;  /* 0x0000004902497220 */ /* 0x000fe20000410000 */
[C---:B------:R-:W-:Y:S01]  /*13ee0*/  FMUL.FTZ R74, R0.reuse, R74 ;  /* 0x0000004a004a7220 */ /* 0x040fe20000410000 */
[-C--:B------:R-:W-:Y:S03]  /*13ef0*/  HMMA.16816.F32 R20, R176, R36.reuse, R20 ;  /* 0x00000024b014723c */ /* 0x080fe60000001814 */
[----:B------:R-:W-:Y:S01]  /*13f00*/  FMUL.FTZ R75, R0, R75 ;  /* 0x0000004b004b7220 */ /* 0x000fe20000410000 */
[C---:B------:R-:W-:Y:S01]  /*13f10*/  FMUL.FTZ R76, R2.reuse, R76 ;  /* 0x0000004c024c7220 */ /* 0x040fe20000410000 */
[----:B------:R-:W-:Y:S01]  /*13f20*/  FMUL.FTZ R77, R2, R77 ;  /* 0x0000004d024d7220 */ /* 0x000fe20000410000 */
[C---:B------:R-:W-:Y:S05]  /*13f30*/  HMMA.16816.F32 R24, R180.reuse, R36, R24 ;  /* 0x00000024b418723c */ /* 0x040fea0000001818 */
[----:B--2---:R-:W-:Y:S01]  /*13f40*/  FFMA.FTZ R3, R185, UR4, -R173 ;  /* 0x00000004b9037c23 */ /* 0x004fe200080108ad */
[C---:B------:R-:W-:Y:S01]  /*13f50*/  FMUL.FTZ R31, R0.reuse, R139 ;  /* 0x0000008b001f7220 */ /* 0x040fe20000410000 */
[--C-:B------:R-:W-:Y:S01]  /*13f60*/  FFMA.FTZ R36, R33, UR4, -R174.reuse ;  /* 0x0000000421247c23 */ /* 0x100fe200080108ae */
[C---:B------:R-:W-:Y:S01]  /*13f70*/  FMUL.FTZ R37, R101.reuse, R145 ;  /* 0x0000009165257220 */ /* 0x040fe20000410000 */
[----:B------:R2:W3:Y:S02]  /*13f80*/  MUFU.EX2 R106, R3 ;  /* 0x00000003006a7308 */ /* 0x0004e40000000800 */
[----:B------:R-:W-:Y:S01]  /*13f90*/  MOV R145, R251 ;  /* 0x000000fb00917202 */ /* 0x000fe20000000f00 */
[C---:B------:R-:W-:Y:S01]  /*13fa0*/  FMUL.FTZ R33, R101.reuse, R133 ;  /* 0x0000008565217220 */ /* 0x040fe20000410000 */
[-C--:B------:R-:W-:Y:S03]  /*13fb0*/  HMMA.16816.F32 R28, R180, R38.reuse, R28 ;  /* 0x00000026b41c723c */ /* 0x080fe6000000181c */
[----:B------:R-:W-:Y:S03]  /*13fc0*/  MOV R133, R250 ;  /* 0x000000fa00857202 */ /* 0x000fe60000000f00 */
[----:B------:R4:W-:Y:S01]  /*13fd0*/  MUFU.EX2 R64, R36 ;  /* 0x0000002400407308 */ /* 0x0009e20000000800 */
[----:B------:R-:W-:Y:S01]  /*13fe0*/  MOV R139, R246 ;  /* 0x000000f6008b7202 */ /* 0x000fe20000000f00 */
[C---:B------:R-:W-:Y:S04]  /*13ff0*/  HMMA.16816.F32 R32, R176.reuse, R38, R32 ;  /* 0x00000026b020723c */ /* 0x040fe80000001820 */
[----:B------:R-:W-:Y:S01]  /*14000*/  FMUL.FTZ R43, R0, R143 ;  /* 0x0000008f002b7220 */ /* 0x000fe20000410000 */
[----:B------:R-:W-:Y:S01]  /*14010*/  MOV R143, R240 ;  /* 0x000000f0008f7202 */ /* 0x000fe20000000f00 */
[----:B--2---:R-:W-:Y:S01]  /*14020*/  FFMA.FTZ R3, R188, UR4, -R174 ;  /* 0x00000004bc037c23 */ /* 0x004fe200080108ae */
[C---:B------:R-:W-:Y:S03]  /*14030*/  FMUL.FTZ R39, R100.reuse, R147 ;  /* 0x0000009364277220 */ /* 0x040fe60000410000 */
[----:B------:R2:W-:Y:S01]  /*14040*/  MUFU.EX2 R138, R3 ;  /* 0x00000003008a7308 */ /* 0x0005e20000000800 */
[----:B------:R-:W-:Y:S01]  /*14050*/  MOV R147, R239 ;  /* 0x000000ef00937202 */ /* 0x000fe20000000f00 */
[----:B------:R-:W-:Y:S01]  /*14060*/  FMUL.FTZ R38, R100, R146 ;  /* 0x0000009264267220 */ /* 0x000fe20000410000 */
[----:B---3--:R-:W-:Y:S01]  /*14070*/  MOV R157, R106 ;  /* 0x0000006a009d7202 */ /* 0x008fe20000000f00 */
[----:B----4-:R-:W-:Y:S01]  /*14080*/  FMUL.FTZ R36, R101, R144 ;  /* 0x0000009065247220 */ /* 0x010fe20000410000 */
[----:B------:R-:W-:Y:S01]  /*14090*/  MOV R144, R252 ;  /* 0x000000fc00907202 */ /* 0x000fe20000000f00 */
[--C-:B------:R-:W-:Y:S01]  /*140a0*/  FFMA.FTZ R106, R190, UR4, -R175.reuse ;  /* 0x00000004be6a7c23 */ /* 0x100fe200080108af */
[C---:B------:R-:W-:Y:S01]  /*140b0*/  FMUL.FTZ R40, R2.reuse, R140 ;  /* 0x0000008c02287220 */ /* 0x040fe20000410000 */
[----:B------:R-:W-:Y:S01]  /*140c0*/  FMUL.FTZ R41, R2, R141 ;  /* 0x0000008d02297220 */ /* 0x000fe20000410000 */
[----:B------:R-:W-:Y:S01]  /*140d0*/  FMUL.FTZ R42, R0, R142 ;  /* 0x0000008e002a7220 */ /* 0x000fe20000410000 */
[----:B------:R3:W-:Y:S01]  /*140e0*/  MUFU.EX2 R129, R106 ;  /* 0x0000006a00817308 */ /* 0x0007e20000000800 */
[-C--:B------:R-:W-:Y:S03]  /*140f0*/  HMMA.16816.F32 R36, R176, R52.reuse, R36 ;  /* 0x00000034b024723c */ /* 0x080fe60000001824 */
[C---:B------:R-:W-:Y:S01]  /*14100*/  FMUL.FTZ R44, R2.reuse, R152 ;  /* 0x00000098022c7220 */ /* 0x040fe20000410000 */
[----:B------:R-:W-:Y:S01]  /*14110*/  FMUL.FTZ R45, R2, R153 ;  /* 0x00000099022d7220 */ /* 0x000fe20000410000 */
[C---:B------:R-:W-:Y:S01]  /*14120*/  FMUL.FTZ R46, R0.reuse, R154 ;  /* 0x0000009a002e7220 */ /* 0x040fe20000410000 */
[C---:B------:R-:W-:Y:S05]  /*14130*/  HMMA.16816.F32 R40, R180.reuse, R52, R40 ;  /* 0x00000034b428723c */ /* 0x040fea0000001828 */
[--C-:B--2---:R-:W-:Y:S01]  /*14140*/  FFMA.FTZ R3, R191, UR4, -R175.reuse ;  /* 0x00000004bf037c23 */ /* 0x104fe200080108af */
[C---:B------:R-:W-:Y:S01]  /*14150*/  FMUL.FTZ R47, R0.reuse, R155 ;  /* 0x0000009b002f7220 */ /* 0x040fe20000410000 */
[----:B------:R-:W-:Y:S01]  /*14160*/  MOV R171, R133 ;  /* 0x0000008500ab7202 */ /* 0x000fe20000000f00 */
[----:B------:R-:W-:Y:S01]  /*14170*/  FMUL.FTZ R52, R101, R160 ;  /* 0x000000a065347220 */ /* 0x000fe20000410000 */
[----:B------:R2:W4:Y:S02]  /*14180*/  MUFU.EX2 R252, R3 ;  /* 0x0000000300fc7308 */ /* 0x0005240000000800 */
[--C-:B---3--:R-:W-:Y:S01]  /*14190*/  FFMA.FTZ R106, R197, UR4, -R184.reuse ;  /* 0x00000004c56a7c23 */ /* 0x108fe200080108b8 */
[----:B------:R-:W-:Y:S01]  /*141a0*/  FMUL.FTZ R53, R101, R161 ;  /* 0x000000a165357220 */ /* 0x000fe20000410000 */
[-C--:B------:R-:W-:Y:S03]  /*141b0*/  HMMA.16816.F32 R44, R180, R54.reuse, R44 ;  /* 0x00000036b42c723c */ /* 0x080fe6000000182c */
[----:B------:R-:W-:Y:S01]  /*141c0*/  MOV R142, R59 ;  /* 0x0000003b008e7202 */ /* 0x000fe20000000f00 */
[C---:B------:R-:W-:Y:S01]  /*141d0*/  FMUL.FTZ R59, R0.reuse, R159 ;  /* 0x0000009f003b7220 */ /* 0x040fe20000410000 */
[----:B------:R-:W-:Y:S01]  /*141e0*/  MOV R152, R66 ;  /* 0x0000004200987202 */ /* 0x000fe20000000f00 */
[C---:B------:R-:W-:Y:S05]  /*141f0*/  HMMA.16816.F32 R48, R176.reuse, R54, R48 ;  /* 0x00000036b030723c */ /* 0x040fea0000001830 */
[----:B------:R-:W-:Y:S01]  /*14200*/  MOV R141, R62 ;  /* 0x0000003e008d7202 */ /* 0x000fe20000000f00 */
[----:B------:R-:W-:Y:S01]  /*14210*/  FMUL.FTZ R62, R0, R170 ;  /* 0x000000aa003e7220 */ /* 0x000fe20000410000 */
[--C-:B--2---:R-:W-:Y:S01]  /*14220*/  FFMA.FTZ R3, R192, UR4, -R175.reuse ;  /* 0x00000004c0037c23 */ /* 0x104fe200080108af */
[C---:B------:R-:W-:Y:S03]  /*14230*/  FMUL.FTZ R54, R100.reuse, R162 ;  /* 0x000000a264367220 */ /* 0x040fe60000410000 */
[----:B------:R2:W-:Y:S01]  /*14240*/  MUFU.EX2 R251, R3 ;  /* 0x0000000300fb7308 */ /* 0x0005e20000000800 */
[C---:B------:R-:W-:Y:S01]  /*14250*/  FMUL.FTZ R55, R100.reuse, R163 ;  /* 0x000000a364377220 */ /* 0x040fe20000410000 */
[----:B------:R-:W-:Y:S01]  /*14260*/  FMUL.FTZ R66, R100, R166 ;  /* 0x000000a664427220 */ /* 0x000fe20000410000 */
[----:B----4-:R-:W-:Y:S01]  /*14270*/  F2FP.F16.F32.PACK_AB R116, R129, R252 ;  /* 0x000000fc8174723e */ /* 0x010fe200000000ff */
[C---:B------:R-:W-:Y:S01]  /*14280*/  FMUL.FTZ R78, R0.reuse, R78 ;  /* 0x0000004e004e7220 */ /* 0x040fe20000410000 */
[----:B------:R-:W-:Y:S01]  /*14290*/  MOV R170, R134 ;  /* 0x0000008600aa7202 */ /* 0x000fe20000000f00 */
[----:B------:R-:W-:Y:S01]  /*142a0*/  FMUL.FTZ R79, R0, R79 ;  /* 0x0000004f004f7220 */ /* 0x000fe20000410000 */
[----:B------:R-:W-:Y:S01]  /*142b0*/  LDSM.16.MT88.4 R132, [R226+0x9c00] ;  /* 0x009c0000e284783b */ /* 0x000fe20000004200 */
[-C--:B-1----:R-:W-:Y:S03]  /*142c0*/  HMMA.16816.F32 R52, R176, R108.reuse, R52 ;  /* 0x0000006cb034723c */ /* 0x082fe60000001834 */
[----:B------:R-:W-:Y:S01]  /*142d0*/  MOV R140, R65 ;  /* 0x00000041008c7202 */ /* 0x000fe20000000f00 */
[C---:B------:R-:W-:Y:S01]  /*142e0*/  FMUL.FTZ R65, R101.reuse, R165 ;  /* 0x000000a565417220 */ /* 0x040fe20000410000 */
[----:B------:R-:W-:Y:S01]  /*142f0*/  MOV R153, R64 ;  /* 0x0000004000997202 */ /* 0x000fe20000000f00 */
[C---:B------:R-:W-:Y:S05]  /*14300*/  HMMA.16816.F32 R56, R180.reuse, R108, R56 ;  /* 0x0000006cb438723c */ /* 0x040fea0000001838 */
[----:B--2---:R-:W-:Y:S01]  /*14310*/  FFMA.FTZ R3, R196, UR4, -R175 ;  /* 0x00000004c4037c23 */ /* 0x004fe200080108af */
[-C--:B------:R-:W-:Y:S03]  /*14320*/  HMMA.16816.F32 R60, R180, R110.reuse, R60 ;  /* 0x0000006eb43c723c */ /* 0x080fe6000000183c */
[----:B------:R1:W2:Y:S02]  /*14330*/  MUFU.EX2 R250, R3 ;  /* 0x0000000300fa7308 */ /* 0x0002a40000000800 */
[----:B------:R-:W-:Y:S01]  /*14340*/  FMUL.FTZ R64, R101, R164 ;  /* 0x000000a465407220 */ /* 0x000fe20000410000 */
[C---:B------:R-:W-:Y:S01]  /*14350*/  FMUL.FTZ R88, R2.reuse, R88 ;  /* 0x0000005802587220 */ /* 0x040fe20000410000 */
[----:B------:R-:W-:Y:S01]  /*14360*/  LDSM.16.MT88.4 R164, [R226+0xac00] ;  /* 0x00ac0000e2a4783b */ /* 0x000fe20000004200 */
[----:B------:R-:W-:Y:S03]  /*14370*/  FMUL.FTZ R89, R2, R89 ;  /* 0x0000005902597220 */ /* 0x000fe60000410000 */
[C---:B------:R-:W-:Y:S01]  /*14380*/  FMUL.FTZ R90, R0.reuse, R90 ;  /* 0x0000005a005a7220 */ /* 0x040fe20000410000 */
[C---:B------:R-:W-:Y:S03]  /*14390*/  HMMA.16816.F32 R64, R176.reuse, R110, R64 ;  /* 0x0000006eb040723c */ /* 0x040fe60000001840 */
[----:B------:R-:W3:Y:S01]  /*143a0*/  LDSM.16.MT88.4 R108, [R226+0xb000] ;  /* 0x00b00000e26c783b */ /* 0x000ee20000004200 */
[----:B------:R-:W-:Y:S01]  /*143b0*/  FMUL.FTZ R91, R0, R91 ;  /* 0x0000005b005b7220 */ /* 0x000fe20000410000 */
[----:B------:R-:W-:Y:S01]  /*143c0*/  FMUL.FTZ R92, R2, R92 ;  /* 0x0000005c025c7220 */ /* 0x000fe20000410000 */
[-C--:B------:R-:W-:Y:S05]  /*143d0*/  HMMA.16816.F32 R68, R176, R112.reuse, R68 ;  /* 0x00000070b044723c */ /* 0x080fea0000001844 */
[--C-:B-1----:R-:W-:Y:S01]  /*143e0*/  FFMA.FTZ R3, R198, UR4, -R184.reuse ;  /* 0x00000004c6037c23 */ /* 0x102fe200080108b8 */
[C---:B------:R-:W-:Y:S03]  /*143f0*/  HMMA.16816.F32 R72, R180.reuse, R112, R72 ;  /* 0x00000070b448723c */ /* 0x040fe60000001848 */
[----:B------:R1:W-:Y:S02]  /*14400*/  MUFU.EX2 R249, R3 ;  /* 0x0000000300f97308 */ /* 0x0003e40000000800 */
[----:B--2---:R-:W-:Y:S01]  /*14410*/  F2FP.F16.F32.PACK_AB R118, R250, R251 ;  /* 0x000000fbfa76723e */ /* 0x004fe200000000ff */
[-C--:B------:R-:W-:Y:S05]  /*14420*/  HMMA.16816.F32 R76, R180, R114.reuse, R76 ;  /* 0x00000072b44c723c */ /* 0x080fea000000184c */
[----:B------:R-:W-:Y:S01]  /*14430*/  FMUL.FTZ R93, R2, R93 ;  /* 0x0000005d025d7220 */ /* 0x000fe20000410000 */
[C---:B------:R-:W-:Y:S01]  /*14440*/  HMMA.16816.F32 R80, R176.reuse, R114, R80 ;  /* 0x00000072b050723c */ /* 0x040fe20000001850 */
[----:B------:R-:W2:Y:S04]  /*14450*/  LDSM.16.MT88.4 R112, [R224+0x9400] ;  /* 0x00940000e070783b */ /* 0x000ea80000004200 */
[C---:B------:R-:W-:Y:S01]  /*14460*/  FMUL.FTZ R94, R0.reuse, R94 ;  /* 0x0000005e005e7220 */ /* 0x040fe20000410000 */
[----:B------:R-:W-:Y:S01]  /*14470*/  FMUL.FTZ R95, R0, R95 ;  /* 0x0000005f005f7220 */ /* 0x000fe20000410000 */
[----:B------:R-:W-:Y:S01]  /*14480*/  MOV R146, R247 ;  /* 0x000000f700927202 */ /* 0x000fe20000000f00 */
[--C-:B-1----:R-:W-:Y:S01]  /*14490*/  FFMA.FTZ R3, R199, UR4, -R184.reuse ;  /* 0x00000004c7037c23 */ /* 0x102fe200080108b8 */
[----:B------:R-:W-:Y:S02]  /*144a0*/  MUFU.EX2 R247, R106 ;  /* 0x0000006a00f77308 */ /* 0x000fe40000000800 */
[----:B------:R-:W-:Y:S08]  /*144b0*/  MOV R168, R144 ;  /* 0x0000009000a87202 */ /* 0x000ff00000000f00 */
[----:B------:R1:W4:Y:S01]  /*144c0*/  MUFU.EX2 R248, R3 ;  /* 0x0000000300f87308 */ /* 0x0003220000000800 */
[-C--:B---3--:R-:W-:Y:S06]  /*144d0*/  HMMA.16816.F32 R84, R176, R108.reuse, R84 ;  /* 0x0000006cb054723c */ /* 0x088fec0000001854 */
[C---:B------:R-:W-:Y:S06]  /*144e0*/  HMMA.16816.F32 R88, R180.reuse, R108, R88 ;  /* 0x0000006cb458723c */ /* 0x040fec0000001858 */
[-C--:B------:R-:W-:Y:S05]  /*144f0*/  HMMA.16816.F32 R92, R180, R110.reuse, R92 ;  /* 0x0000006eb45c723c */ /* 0x080fea000000185c */
[----:B-1----:R-:W-:Y:S01]  /*14500*/  FFMA.FTZ R3, R200, UR4, -R184 ;  /* 0x00000004c8037c23 */ /* 0x002fe200080108b8 */
[----:B------:R-:W-:Y:S03]  /*14510*/  HMMA.16816.F32 R96, R176, R110, R96 ;  /* 0x0000006eb060723c */ /* 0x000fe60000001860 */
[----:B------:R1:W3:Y:S02]  /*14520*/  MUFU.EX2 R246, R3 ;  /* 0x0000000300f67308 */ /* 0x0002e40000000800 */
[----:B------:R-:W-:Y:S02]  /*14530*/  F2FP.F16.F32.PACK_AB R109, R128, R153 ;  /* 0x00000099806d723e */ /* 0x000fe400000000ff */
[----:B------:R-:W-:Y:S04]  /*14540*/  F2FP.F16.F32.PACK_AB R108, R107, R152 ;  /* 0x000000986b6c723e */ /* 0x000fe800000000ff */
[----:B------:R-:W-:Y:S02]  /*14550*/  F2FP.F16.F32.PACK_AB R110, R157, R137 ;  /* 0x000000899d6e723e */ /* 0x000fe400000000ff */
[----:B------:R-:W-:Y:S02]  /*14560*/  F2FP.F16.F32.PACK_AB R111, R156, R138 ;  /* 0x0000008a9c6f723e */ /* 0x000fe400000000ff */
[----:B----4-:R-:W-:Y:S05]  /*14570*/  F2FP.F16.F32.PACK_AB R117, R248, R249 ;  /* 0x000000f9f875723e */ /* 0x010fea00000000ff */
[-C--:B--2---:R-:W-:Y:S05]  /*14580*/  HMMA.16816.F32 R4, R108, R112.reuse, R4 ;  /* 0x000000706c04723c */ /* 0x084fea0000001804 */
[--C-:B-1----:R-:W-:Y:S01]  /*14590*/  FFMA.FTZ R3, R207, UR4, -R173.reuse ;  /* 0x00000004cf037c23 */ /* 0x102fe200080108ad */
[----:B---3--:R-:W-:Y:S03]  /*145a0*/  F2FP.F16.F32.PACK_AB R119, R246, R247 ;  /* 0x000000f7f677723e */ /* 0x008fe600000000ff */
[----:B------:R1:W-:Y:S04]  /*145b0*/  MUFU.EX2 R239, R3 ;  /* 0x0000000300ef7308 */ /* 0x0003e80000000800 */
        /* <DEDUP_REMOVED lines=39> */
[--C-:B-1----:R-:W-:Y:S02]  /*14830*/  FFMA.FTZ R3, R203, UR4, -R174.reuse ;  /* 0x00000004cb037c23 */ /* 0x102fe400080108ae */
[----:B---3--:R-:W-:Y:S02]  /*14840*/  F2FP.F16.F32.PACK_AB R108, R240, R239 ;  /* 0x000000eff06c723e */ /* 0x008fe400000000ff */
[----:B------:R1:W-:Y:S02]  /*14850*/  MUFU.EX2 R202, R3 ;  /* 0x0000000300ca7308 */ /* 0x0003e40000000800 */
        /* <DEDUP_REMOVED lines=9> */
[-C--:B------:R-:W-:Y:S03]  /*148f0*/  HMMA.16816.F32 R4, R108, R112.reuse, R4 ;  /* 0x000000706c04723c */ /* 0x080fe60000001804 */
[--C-:B-1----:R-:W-:Y:S01]  /*14900*/  FFMA.FTZ R3, R209, UR4, -R175.reuse ;  /* 0x00000004d1037c23 */ /* 0x102fe200080108af */
[----:B------:R-:W-:Y:S05]  /*14910*/  MOV R209, R137 ;  /* 0x0000008900d17202 */ /* 0x000fea0000000f00 */
[----:B------:R1:W2:Y:S02]  /*14920*/  MUFU.EX2 R199, R3 ;  /* 0x0000000300c77308 */ /* 0x0002a40000000800 */
[--C-:B-1----:R-:W-:Y:S01]  /*14930*/  FFMA.FTZ R3, R210, UR4, -R175.reuse ;  /* 0x00000004d2037c23 */ /* 0x102fe200080108af */
[----:B--2---:R-:W-:Y:S01]  /*14940*/  F2FP.F16.F32.PACK_AB R116, R199, R201 ;  /* 0x000000c9c774723e */ /* 0x004fe200000000ff */
[----:B------:R-:W2:Y:S06]  /*14950*/  LDL.LU R210, [R1] ;  /* 0x0000000001d27983 */ /* 0x000eac0000300800 */
[----:B------:R1:W-:Y:S01]  /*14960*/  MUFU.EX2 R198, R3 ;  /* 0x0000000300c67308 */ /* 0x0003e20000000800 */
[----:B------:R-:W3:Y:S01]  /*14970*/  LDL.LU R159, [R1+0x8] ;  /* 0x00000800019f7983 */ /* 0x000ee20000300800 */
[----:B-1----:R-:W-:Y:S01]  /*14980*/  FFMA.FTZ R3, R211, UR4, -R175 ;  /* 0x00000004d3037c23 */ /* 0x002fe200080108af */
[----:B------:R-:W-:Y:S07]  /*14990*/  MOV R211, R129 ;  /* 0x0000008100d37202 */ /* 0x000fee0000000f00 */
[----:B------:R1:W5:Y:S02]  /*149a0*/  MUFU.EX2 R200, R3 ;  /* 0x0000000300c87308 */ /* 0x0003640000000800 */
[--C-:B-1----:R-:W-:Y:S01]  /*149b0*/  FFMA.FTZ R3, R213, UR4, -R184.reuse ;  /* 0x00000004d5037c23 */ /* 0x102fe200080108b8 */
[----:B-----5:R-:W-:Y:S02]  /*149c0*/  F2FP.F16.F32.PACK_AB R118, R200, R198 ;  /* 0x000000c6c876723e */ /* 0x020fe400000000ff */
[----:B------:R-:W-:Y:S05]  /*149d0*/  MOV R213, R128 ;  /* 0x0000008000d57202 */ /* 0x000fea0000000f00 */
[----:B------:R1:W-:Y:S02]  /*149e0*/  MUFU.EX2 R197, R3 ;  /* 0x0000000300c57308 */ /* 0x0003e40000000800 */
[--C-:B-1----:R-:W-:Y:S08]  /*149f0*/  FFMA.FTZ R3, R194, UR4, -R184.reuse ;  /* 0x00000004c2037c23 */ /* 0x102ff000080108b8 */
[----:B------:R1:W5:Y:S02]  /*14a00*/  MUFU.EX2 R188, R3 ;  /* 0x0000000300bc7308 */ /* 0x0003640000000800 */
[--C-:B-1----:R-:W-:Y:S01]  /*14a10*/  FFMA.FTZ R3, R193, UR4, -R184.reuse ;  /* 0x00000004c1037c23 */ /* 0x102fe200080108b8 */
[----:B-----5:R-:W-:Y:S07]  /*14a20*/  F2FP.F16.F32.PACK_AB R117, R188, R197 ;  /* 0x000000c5bc75723e */ /* 0x020fee00000000ff */
[----:B------:R1:W-:Y:S02]  /*14a30*/  MUFU.EX2 R187, R3 ;  /* 0x0000000300bb7308 */ /* 0x0003e40000000800 */
[----:B-1----:R-:W-:Y:S08]  /*14a40*/  FFMA.FTZ R3, R195, UR4, -R184 ;  /* 0x00000004c3037c23 */ /* 0x002ff000080108b8 */
[----:B------:R1:W5:Y:S02]  /*14a50*/  MUFU.EX2 R186, R3 ;  /* 0x0000000300ba7308 */ /* 0x0003640000000800 */
[--C-:B-1----:R-:W-:Y:S01]  /*14a60*/  FFMA.FTZ R3, R218, UR4, -R173.reuse ;  /* 0x00000004da037c23 */ /* 0x102fe200080108ad */
[----:B------:R-:W-:Y:S02]  /*14a70*/  MOV R218, R107 ;  /* 0x0000006b00da7202 */ /* 0x000fe40000000f00 */
[----:B-----5:R-:W-:Y:S05]  /*14a80*/  F2FP.F16.F32.PACK_AB R119, R186, R187 ;  /* 0x000000bbba77723e */ /* 0x020fea00000000ff */
[----:B------:R1:W-:Y:S02]  /*14a90*/  MUFU.EX2 R196, R3 ;  /* 0x0000000300c47308 */ /* 0x0003e40000000800 */
[C---:B------:R-:W-:Y:S06]  /*14aa0*/  HMMA.16816.F32 R8, R116.reuse, R112, R8 ;  /* 0x000000707408723c */ /* 0x040fec0000001808 */
[-C--:B------:R-:W-:Y:S05]  /*14ab0*/  HMMA.16816.F32 R12, R116, R114.reuse, R12 ;  /* 0x00000072740c723c */ /* 0x080fea000000180c */
[--C-:B-1----:R-:W-:Y:S01]  /*14ac0*/  FFMA.FTZ R3, R216, UR4, -R173.reuse ;  /* 0x00000004d8037c23 */ /* 0x102fe200080108ad */
[C---:B------:R-:W-:Y:S01]  /*14ad0*/  HMMA.16816.F32 R16, R108.reuse, R114, R16 ;  /* 0x000000726c10723c */ /* 0x040fe20000001810 */
[----:B------:R-:W1:Y:S02]  /*14ae0*/  LDSM.16.MT88.4 R112, [R226+0xa800] ;  /* 0x00a80000e270783b */ /* 0x000e640000004200 */
[----:B------:R5:W-:Y:S02]  /*14af0*/  MUFU.EX2 R195, R3 ;  /* 0x0000000300c37308 */ /* 0x000be40000000800 */
[----:B------:R-:W-:Y:S01]  /*14b00*/  MOV R216, R153 ;  /* 0x0000009900d87202 */ /* 0x000fe20000000f00 */
[-C--:B----4-:R-:W-:Y:S06]  /*14b10*/  HMMA.16816.F32 R20, R108, R120.reuse, R20 ;  /* 0x000000786c14723c */ /* 0x090fec0000001814 */
[C---:B------:R-:W-:Y:S06]  /*14b20*/  HMMA.16816.F32 R24, R116.reuse, R120, R24 ;  /* 0x000000787418723c */ /* 0x040fec0000001818 */
[-C--:B------:R-:W-:Y:S05]  /*14b30*/  HMMA.16816.F32 R28, R116, R122.reuse, R28 ;  /* 0x0000007a741c723c */ /* 0x080fea000000181c */
[--C-:B-----5:R-:W-:Y:S01]  /*14b40*/  FFMA.FTZ R3, R222, UR4, -R174.reuse ;  /* 0x00000004de037c23 */ /* 0x120fe200080108ae */
[C---:B------:R-:W-:Y:S01]  /*14b50*/  HMMA.16816.F32 R32, R108.reuse, R122, R32 ;  /* 0x0000007a6c20723c */ /* 0x040fe20000001820 */
[----:B------:R-:W4:Y:S02]  /*14b60*/  LDSM.16.MT88.4 R120, [R224+0xb800] ;  /* 0x00b80000e078783b */ /* 0x000f240000004200 */
[----:B------:R5:W-:Y:S02]  /*14b70*/  MUFU.EX2 R194, R3 ;  /* 0x0000000300c27308 */ /* 0x000be40000000800 */
[----:B------:R-:W-:Y:S01]  /*14b80*/  MOV R222, R152 ;  /* 0x0000009800de7202 */ /* 0x000fe20000000f00 */
[-C--:B------:R-:W-:Y:S06]  /*14b90*/  HMMA.16816.F32 R36, R108, R124.reuse, R36 ;  /* 0x0000007c6c24723c */ /* 0x080fec0000001824 */
[C---:B------:R-:W-:Y:S06]  /*14ba0*/  HMMA.16816.F32 R40, R116.reuse, R124, R40 ;  /* 0x0000007c7428723c */ /* 0x040fec0000001828 */
[-C--:B------:R-:W-:Y:S05]  /*14bb0*/  HMMA.16816.F32 R44, R116, R126.reuse, R44 ;  /* 0x0000007e742c723c */ /* 0x080fea000000182c */
[--C-:B-----5:R-:W-:Y:S01]  /*14bc0*/  FFMA.FTZ R3, R219, UR4, -R174.reuse ;  /* 0x00000004db037c23 */ /* 0x120fe200080108ae */
[C---:B------:R-:W-:Y:S01]  /*14bd0*/  HMMA.16816.F32 R48, R108.reuse, R126, R48 ;  /* 0x0000007e6c30723c */ /* 0x040fe20000001830 */
[----:B------:R-:W5:Y:S02]  /*14be0*/  LDSM.16.MT88.4 R124, [R226+0xb800] ;  /* 0x00b80000e27c783b */ /* 0x000f640000004200 */
[----:B------:R4:W5:Y:S02]  /*14bf0*/  MUFU.EX2 R192, R3 ;  /* 0x0000000300c07308 */ /* 0x0009640000000800 */
[----:B------:R-:W-:Y:S01]  /*14c00*/  MOV R219, R143 ;  /* 0x0000008f00db7202 */ /* 0x000fe20000000f00 */
[-C--:B-1----:R-:W-:Y:S06]  /*14c10*/  HMMA.16816.F32 R52, R108, R112.reuse, R52 ;  /* 0x000000706c34723c */ /* 0x082fec0000001834 */
[C---:B------:R-:W-:Y:S06]  /*14c20*/  HMMA.16816.F32 R56, R116.reuse, R112, R56 ;  /* 0x000000707438723c */ /* 0x040fec0000001838 */
[-C--:B------:R-:W-:Y:S05]  /*14c30*/  HMMA.16816.F32 R60, R116, R114.reuse, R60 ;  /* 0x00000072743c723c */ /* 0x080fea000000183c */
[--C-:B----4-:R-:W-:Y:S01]  /*14c40*/  FFMA.FTZ R3, R221, UR4, -R173.reuse ;  /* 0x00000004dd037c23 */ /* 0x110fe200080108ad */
[C---:B------:R-:W-:Y:S03]  /*14c50*/  HMMA.16816.F32 R64, R108.reuse, R114, R64 ;  /* 0x000000726c40723c */ /* 0x040fe60000001840 */
[----:B------:R1:W-:Y:S02]  /*14c60*/  MUFU.EX2 R193, R3 ;  /* 0x0000000300c17308 */ /* 0x0003e40000000800 */
[----:B------:R-:W-:Y:S01]  /*14c70*/  FFMA.FTZ R173, R217, UR4, -R173 ;  /* 0x00000004d9ad7c23 */ /* 0x000fe200080108ad */
[-C--:B------:R-:W-:Y:S07]  /*14c80*/  HMMA.16816.F32 R68, R108, R120.reuse, R68 ;  /* 0x000000786c44723c */ /* 0x080fee0000001844 */
[----:B------:R4:W4:Y:S01]  /*14c90*/  MUFU.EX2 R191, R173 ;  /* 0x000000ad00bf7308 */ /* 0x0009220000000800 */
[C---:B------:R-:W-:Y:S04]  /*14ca0*/  HMMA.16816.F32 R72, R116.reuse, R120, R72 ;  /* 0x000000787448723c */ /* 0x040fe80000001848 */
[----:B------:R-:W-:Y:S02]  /*14cb0*/  MOV R221, R142 ;  /* 0x0000008e00dd7202 */ /* 0x000fe40000000f00 */
[-C--:B------:R-:W-:Y:S05]  /*14cc0*/  HMMA.16816.F32 R76, R116, R122.reuse, R76 ;  /* 0x0000007a744c723c */ /* 0x080fea000000184c */
[--C-:B-1----:R-:W-:Y:S01]  /*14cd0*/  FFMA.FTZ R3, R223, UR4, -R174.reuse ;  /* 0x00000004df037c23 */ /* 0x102fe200080108ae */
[C---:B------:R-:W-:Y:S03]  /*14ce0*/  HMMA.16816.F32 R80, R108.reuse, R122, R80 ;  /* 0x0000007a6c50723c */ /* 0x040fe60000001850 */
[----:B------:R1:W-:Y:S02]  /*14cf0*/  MUFU.EX2 R190, R3 ;  /* 0x0000000300be7308 */ /* 0x0003e40000000800 */
[----:B------:R-:W-:Y:S01]  /*14d00*/  FFMA.FTZ R174, R220, UR4, -R174 ;  /* 0x00000004dcae7c23 */ /* 0x000fe200080108ae */
[-C--:B-----5:R-:W-:Y:S07]  /*14d10*/  HMMA.16816.F32 R84, R108, R124.reuse, R84 ;  /* 0x0000007c6c54723c */ /* 0x0a0fee0000001854 */
[----:B------:R5:W-:Y:S01]  /*14d20*/  MUFU.EX2 R189, R174 ;  /* 0x000000ae00bd7308 */ /* 0x000be20000000800 */
[C---:B------:R-:W-:Y:S04]  /*14d30*/  HMMA.16816.F32 R88, R116.reuse, R124, R88 ;  /* 0x0000007c7458723c */ /* 0x040fe80000001858 */
[----:B----4-:R-:W-:Y:S02]  /*14d40*/  F2FP.F16.F32.PACK_AB R173, R192, R194 ;  /* 0x000000c2c0ad723e */ /* 0x010fe400000000ff */
[-C--:B------:R-:W-:Y:S05]  /*14d50*/  HMMA.16816.F32 R92, R116, R126.reuse, R92 ;  /* 0x0000007e745c723c */ /* 0x080fea000000185c */
[--C-:B-1----:R-:W-:Y:S01]  /*14d60*/  FFMA.FTZ R3, R214, UR4, -R175.reuse ;  /* 0x00000004d6037c23 */ /* 0x102fe200080108af */
[----:B------:R-:W-:Y:S03]  /*14d70*/  HMMA.16816.F32 R96, R108, R126, R96 ;  /* 0x0000007e6c60723c */ /* 0x000fe60000001860 */
[----:B------:R1:W-:Y:S02]  /*14d80*/  MUFU.EX2 R183, R3 ;  /* 0x0000000300b77308 */ /* 0x0003e40000000800 */
[----:B-----5:R-:W-:Y:S02]  /*14d90*/  F2FP.F16.F32.PACK_AB R174, R191, R193 ;  /* 0x000000c1bfae723e */ /* 0x020fe400000000ff */
[----:B------:R-:W-:Y:S04]  /*14da0*/  MOV R220, R147 ;  /* 0x0000009300dc7202 */ /* 0x000fe80000000f00 */
[----:B------:R-:W-:Y:S02]  /*14db0*/  MOV R217, R141 ;  /* 0x0000008d00d97202 */ /* 0x000fe40000000f00 */
[----:B------:R-:W-:Y:S02]  /*14dc0*/  MOV R214, R146 ;  /* 0x0000009200d67202 */ /* 0x000fe40000000f00 */
[----:B------:R-:W-:Y:S01]  /*14dd0*/  MOV R223, R140 ;  /* 0x0000008c00df7202 */ /* 0x000fe20000000f00 */
[--C-:B-1----:R-:W-:Y:S01]  /*14de0*/  FFMA.FTZ R3, R242, UR4, -R175.reuse ;  /* 0x00000004f2037c23 */ /* 0x102fe200080108af */
[----:B------:R-:W-:Y:S03]  /*14df0*/  MOV R242, R145 ;  /* 0x0000009100f27202 */ /* 0x000fe60000000f00 */
[----:B------:R1:W4:Y:S02]  /*14e00*/  MUFU.EX2 R185, R3 ;  /* 0x0000000300b97308 */ /* 0x0003240000000800 */
[--C-:B-1----:R-:W-:Y:S01]  /*14e10*/  FFMA.FTZ R3, R241, UR4, -R175.reuse ;  /* 0x00000004f1037c23 */ /* 0x102fe200080108af */
[----:B------:R-:W-:Y:S01]  /*14e20*/  FFMA.FTZ R175, R243, UR4, -R175 ;  /* 0x00000004f3af7c23 */ /* 0x000fe200080108af */
[----:B------:R-:W-:Y:S01]  /*14e30*/  MOV R241, R131 ;  /* 0x0000008300f17202 */ /* 0x000fe20000000f00 */
[----:B------:R-:W5:Y:S05]  /*14e40*/  LDL.LU R243, [R1+0x4] ;  /* 0x0000040001f37983 */ /* 0x000f6a0000300800 */
[----:B------:R1:W-:Y:S01]  /*14e50*/  MUFU.EX2 R182, R3 ;  /* 0x0000000300b67308 */ /* 0x0003e20000000800 */
[----:B----4-:R-:W-:Y:S01]  /*14e60*/  F2FP.F16.F32.PACK_AB R176, R185, R183 ;  /* 0x000000b7b9b0723e */ /* 0x010fe200000000ff */
[----:B--2---:R-:W-:Y:S01]  /*14e70*/  FFMA.FTZ R2, R2, R210, R241 ;  /* 0x000000d202027223 */ /* 0x004fe200000100f1 */
[----:B------:R-:W-:Y:S02]  /*14e80*/  MOV R210, R209 ;  /* 0x000000d100d27202 */ /* 0x000fe40000000f00 */
[----:B------:R-:W-:Y:S01]  /*14e90*/  MOV R209, R212 ;  /* 0x000000d400d17202 */ /* 0x000fe20000000f00 */
[----:B------:R-:W-:Y:S04]  /*14ea0*/  FADD.FTZ R2, R170, R2 ;  /* 0x00000002aa027221 */ /* 0x000fe80000010000 */
[----:B------:R2:W4:Y:S01]  /*14eb0*/  MUFU.EX2 R181, R175 ;  /* 0x000000af00b57308 */ /* 0x0005220000000800 */
[----:B------:R-:W-:Y:S01]  /*14ec0*/  MOV R212, R157 ;  /* 0x0000009d00d47202 */ /* 0x000fe20000000f00 */
[----:B------:R-:W-:Y:S01]  /*14ed0*/  FADD.FTZ R2, R214, R2 ;  /* 0x00000002d6027221 */ /* 0x000fe20000010000 */
[--C-:B-1----:R-:W-:Y:S01]  /*14ee0*/  FFMA.FTZ R3, R215, UR4, -R184.reuse ;  /* 0x00000004d7037c23 */ /* 0x102fe200080108b8 */
[----:B------:R-:W-:Y:S02]  /*14ef0*/  MOV R215, R130 ;  /* 0x0000008200d77202 */ /* 0x000fe40000000f00 */
[----:B------:R-:W1:Y:S04]  /*14f00*/  LDSM.16.MT88.4 R128, [R224+0x9c00] ;  /* 0x009c0000e080783b */ /* 0x000e680000004200 */
[----:B------:R3:W-:Y:S01]  /*14f10*/  MUFU.EX2 R107, R3 ;  /* 0x00000003006b7308 */ /* 0x0007e20000000800 */
[----:B--2---:R-:W-:Y:S02]  /*14f20*/  F2FP.F16.F32.PACK_AB R175, R189, R190 ;  /* 0x000000bebdaf723e */ /* 0x004fe400000000ff */
[----:B----4-:R-:W-:Y:S01]  /*14f30*/  F2FP.F16.F32.PACK_AB R178, R181, R182 ;  /* 0x000000b6b5b2723e */ /* 0x010fe200000000ff */
[--C-:B---3--:R-:W-:Y:S02]  /*14f40*/  FFMA.FTZ R3, R244, UR4, -R184.reuse ;  /* 0x00000004f4037c23 */ /* 0x108fe400080108b8 */
[----:B------:R-:W2:Y:S04]  /*14f50*/  LDL.LU R244, [R1+0xc] ;  /* 0x00000c0001f47983 */ /* 0x000ea80000300800 */
[----:B------:R3:W4:Y:S02]  /*14f60*/  MUFU.EX2 R180, R3 ;  /* 0x0000000300b47308 */ /* 0x0007240000000800 */
[--C-:B---3--:R-:W-:Y:S01]  /*14f70*/  FFMA.FTZ R3, R245, UR4, -R184.reuse ;  /* 0x00000004f5037c23 */ /* 0x108fe200080108b8 */
[----:B------:R-:W-:Y:S01]  /*14f80*/  FFMA.FTZ R184, R172, UR4, -R184 ;  /* 0x00000004acb87c23 */ /* 0x000fe200080108b8 */
[----:B------:R-:W-:Y:S06]  /*14f90*/  F2FP.F16.F32.PACK_AB R172, R195, R196 ;  /* 0x000000c4c3ac723e */ /* 0x000fec00000000ff */
[----:B------:R3:W-:Y:S01]  /*14fa0*/  MUFU.EX2 R106, R3 ;  /* 0x00000003006a7308 */ /* 0x0007e20000000800 */
[----:B----4-:R-:W-:Y:S02]  /*14fb0*/  F2FP.F16.F32.PACK_AB R177, R180, R107 ;  /* 0x0000006bb4b1723e */ /* 0x010fe400000000ff */
[----:B------:R-:W-:Y:S01]  /*14fc0*/  MOV R245, R136 ;  /* 0x0000008800f57202 */ /* 0x000fe20000000f00 */
[-C--:B-1----:R-:W-:Y:S01]  /*14fd0*/  HMMA.16816.F32 R112, R172, R128.reuse, R4 ;  /* 0x00000080ac70723c */ /* 0x082fe20000001804 */
[----:B------:R-:W1:Y:S05]  /*14fe0*/  LDSM.16.MT88.4 R4, [R224+0xbc00] ;  /* 0x00bc0000e004783b */ /* 0x000e6a0000004200 */
[----:B------:R-:W4:Y:S01]  /*14ff0*/  MUFU.EX2 R184, R184 ;  /* 0x000000b800b87308 */ /* 0x000f220000000800 */
[----:B---3--:R-:W-:Y:S01]  /*15000*/  FFMA.FTZ R3, R0, R159, R205 ;  /* 0x0000009f00037223 */ /* 0x008fe200000100cd */
[----:B------:R-:W-:Y:S03]  /*15010*/  MOV R205, R156 ;  /* 0x0000009c00cd7202 */ /* 0x000fe60000000f00 */
[----:B------:R-:W-:Y:S01]  /*15020*/  FADD.FTZ R3, R169, R3 ;  /* 0x00000003a9037221 */ /* 0x000fe20000010000 */
[----:B----4-:R-:W-:Y:S03]  /*15030*/  F2FP.F16.F32.PACK_AB R179, R184, R106 ;  /* 0x0000006ab8b3723e */ /* 0x010fe600000000ff */
[----:B------:R-:W-:Y:S04]  /*15040*/  FADD.FTZ R3, R220, R3 ;  /* 0x00000003dc037221 */ /* 0x000fe80000010000 */
[C---:B------:R-:W-:Y:S01]  /*15050*/  HMMA.16816.F32 R108, R176.reuse, R128, R8 ;  /* 0x00000080b06c723c */ /* 0x040fe20000001808 */
[----:B------:R-:W3:Y:S05]  /*15060*/  LDSM.16.MT88.4 R8, [R226+0xbc00] ;  /* 0x00bc0000e208783b */ /* 0x000eea0000004200 */
        /* <DEDUP_REMOVED lines=11> */
[----:B-----5:R-:W-:Y:S06]  /*15120*/  FFMA.FTZ R100, R100, R243, R215 ;  /* 0x000000f364647223 */ /* 0x020fec00000100d7 */
[----:B------:R-:W-:Y:S01]  /*15130*/  FADD.FTZ R0, R171, R100 ;  /* 0x00000064ab007221 */ /* 0x000fe20000010000 */
[----:B------:R-:W-:Y:S03]  /*15140*/  MOV R100, R104 ;  /* 0x0000006800647202 */ /* 0x000fe60000000f00 */
[----:B------:R-:W-:Y:S04]  /*15150*/  FADD.FTZ R0, R242, R0 ;  /* 0x00000000f2007221 */ /* 0x000fe80000010000 */
        /* <DEDUP_REMOVED lines=12> */
[----:B--2---:R-:W-:Y:S04]  /*15220*/  FFMA.FTZ R101, R101, R244, R245 ;  /* 0x000000f465657223 */ /* 0x004fe800000100f5 */
[----:B------:R-:W-:Y:S02]  /*15230*/  FADD.FTZ R13, R158, R101 ;  /* 0x000000659e0d7221 */ /* 0x000fe40000010000 */
[C---:B------:R-:W-:Y:S04]  /*15240*/  HMMA.16816.F32 R156, R176.reuse, R164, R56 ;  /* 0x000000a4b09c723c */ /* 0x040fe80000001838 */
[----:B------:R-:W-:Y:S02]  /*15250*/  FADD.FTZ R13, R168, R13 ;  /* 0x0000000da80d7221 */ /* 0x000fe40000010000 */
        /* <DEDUP_REMOVED lines=16> */
[-C--:B---3--:R-:W-:Y:S04]  /*15360*/  HMMA.16816.F32 R84, R172, R8.reuse, R84 ;  /* 0x00000008ac54723c */ /* 0x088fe80000001854 */
        /* <DEDUP_REMOVED lines=37> */
[----:B------:R2:W-:Y:S04]  /*155c0*/  STL [R1], R2 ;  /* 0x0000000201007387 */ /* 0x0005e80000100800 */
[----:B------:R2:W-:Y:S01]  /*155d0*/  STL [R1+0x8], R0 ;  /* 0x0000080001007387 */ /* 0x0005e20000100800 */
[----:B-1----:R-:W-:Y:S01]  /*155e0*/  MOV R3, R105 ;  /* 0x0000006900037202 */ /* 0x002fe20000000f00 */
[----:B------:R-:W-:Y:S06]  /*155f0*/  @P0 BRA `(.L_x_840) ;  /* 0xffffffb800a40947 */ /* 0x000fec000383ffff */
.L_x_839:
[----:B------:R-:W3:Y:S04]  /*15600*/  LDL.LU R8, [R1+0xc] ;  /* 0x00000c0001087983 */ /* 0x000ee80000300800 */
[----:B------:R-:W4:Y:S04]  /*15610*/  LDL.LU R7, [R1+0x4] ;  /* 0x0000040001077983 */ /* 0x000f280000300800 */
[----:B------:R-:W2:Y:S04]  /*15620*/  LDL.LU R6, [R1] ;  /* 0x0000000001067983 */ /* 0x000ea80000300800 */
[----:B------:R-:W2:Y:S01]  /*15630*/  LDL.LU R5, [R1+0x8] ;  /* 0x0000080001057983 */ /* 0x000ea20000300800 */
        /* <DEDUP_REMOVED lines=73> */
.L_x_843:
        /* <DEDUP_REMOVED lines=23> */
.L_x_844:
        /* <DEDUP_REMOVED lines=106> */
[----:B------:R-:W1:Y:S01]  /*162e0*/  S2UR UR4, SR_CTAID.X ;  /* 0x00000000000479c3 */ /* 0x000e620000002500 */
        /* <DEDUP_REMOVED lines=22> */
[----:B----4-:R-:W4:Y:S01]  /*16450*/  @P2 LDC.64 R4, c[0x0][0x2c0] ;  /* 0x0000b000ff042b82 */ /* 0x010f220000000a00 */
[----:B------:R-:W-:Y:S02]  /*16460*/  F2FP.F16.F32.PACK_AB R29, R29, R148 ;  /* 0x000000941d1d723e */ /* 0x000fe400000000ff */
[----:B---3--:R-:W-:-:S02]  /*16470*/  IADD3 R2, R16, R58, RZ ;  /* 0x0000003a10027210 */ /* 0x008fc40007ffe0ff */
[----:B------:R-:W-:Y:S02]  /*16480*/  F2FP.F16.F32.PACK_AB R28, R28, R150 ;  /* 0x000000961c1c723e */ /* 0x000fe400000000ff */
[----:B--2---:R-:W-:Y:S01]  /*16490*/  IADD3 R0, R58, R17, RZ ;  /* 0x000000113a007210 */ /* 0x004fe20007ffe0ff */
[----:B------:R-:W-:Y:S01]  /*164a0*/  STS [R2], R41 ;  /* 0x0000002902007388 */ /* 0x000fe20000000800 */
[----:B------:R-:W-:Y:S02]  /*164b0*/  F2FP.F16.F32.PACK_AB R31, R31, R140 ;  /* 0x0000008c1f1f723e */ /* 0x000fe400000000ff */
[----:B------:R-:W-:Y:S01]  /*164c0*/  F2FP.F16.F32.PACK_AB R30, R143, R30 ;  /* 0x0000001e8f1e723e */ /* 0x000fe200000000ff */
[----:B------:R-:W-:Y:S01]  /*164d0*/  STS [R2+0x200], R40 ;  /* 0x0002002802007388 */ /* 0x000fe20000000800 */
[----:B------:R-:W-:Y:S01]  /*164e0*/  F2FP.F16.F32.PACK_AB R27, R27, R152 ;  /* 0x000000981b1b723e */ /* 0x000fe200000000ff */
[----:B-1----:R-:W1:Y:S01]  /*164f0*/  @!P2 LDC R3, c[0x0][0x270] ;  /* 0x00009c00ff03ab82 */ /* 0x002e620000000800 */
        /* <DEDUP_REMOVED lines=54> */
[----:B-1----:R-:W-:-:S03]  /*16860*/  MOV R22, 0x7f800000 ;  /* 0x7f80000000167802 */ /* 0x002fc60000000f00 */
[----:B------:R-:W-:Y:S04]  /*16870*/  STS [R16+0x5000], R13 ;  /* 0x0050000d10007388 */ /* 0x000fe80000000800 */
[----:B------:R1:W-:Y:S04]  /*16880*/  STS [R16+0x5200], R12 ;  /* 0x0052000c10007388 */ /* 0x0003e80000000800 */
[----:B------:R1:W-:Y:S01]  /*16890*/  STS [R17+0x5000], R9 ;  /* 0x0050000911007388 */ /* 0x0003e20000000800 */
[----:B--2---:R-:W2:Y:S03]  /*168a0*/  @P1 LDC R15, c[0x0][0x2e8] ;  /* 0x0000ba00ff0f1b82 */ /* 0x004ea60000000800 */
[----:B------:R1:W-:Y:S01]  /*168b0*/  STS [R17+0x5200], R8 ;  /* 0x0052000811007388 */ /* 0x0003e20000000800 */
[----:B---3--:R-:W-:Y:S03]  /*168c0*/  @P0 MUFU.LG2 R14, R57 ;  /* 0x00000039000e0308 */ /* 0x008fe60000000c00 */
[----:B------:R3:W-:Y:S01]  /*168d0*/  STS [R2+0x4000], R7 ;  /* 0x0040000702007388 */ /* 0x0007e20000000800 */
[----:B------:R-:W2:Y:S03]  /*168e0*/  @P3 LDC R11, c[0x0][0x2e8] ;  /* 0x0000ba00ff0b3b82 */ /* 0x000ea60000000800 */
[----:B------:R-:W-:Y:S04]  /*168f0*/  STS [R2+0x4200], R47 ;  /* 0x0042002f02007388 */ /* 0x000fe80000000800 */
[----:B------:R-:W-:Y:S01]  /*16900*/  STS [R0+0x4000], R45 ;  /* 0x0040002d00007388 */ /* 0x000fe20000000800 */
[----:B----4-:R-:W4:Y:S03]  /*16910*/  @P2 LDC R10, c[0x0][0x2c0] ;  /* 0x0000b000ff0a2b82 */ /* 0x010f260000000800 */
[----:B------:R-:W-:Y:S01]  /*16920*/  STS [R0+0x4200], R44 ;  /* 0x0042002c00007388 */ /* 0x000fe20000000800 */
[----:B-1----:R-:W-:-:S03]  /*16930*/  SHF.R.S32.HI R12, RZ, 0x2, R60 ;  /* 0x00000002ff0c7819 */ /* 0x002fc6000001143c */
[----:B------:R-:W-:Y:S01]  /*16940*/  STS [R2+0x5000], R46 ;  /* 0x0050002e02007388 */ /* 0x000fe20000000800 */
[----:B------:R-:W1:Y:S03]  /*16950*/  @P4 LDC R9, c[0x0][0x2e8] ;  /* 0x0000ba00ff094b82 */ /* 0x000e660000000800 */
        /* <DEDUP_REMOVED lines=8> */
[----:B------:R-:W1:Y:S01]  /*169e0*/  S2R R6, SR_CTAID.Y ;  /* 0x0000000000067919 */ /* 0x000e620000002600 */
[----:B------:R-:W1:Y:S01]  /*169f0*/  S2R R26, SR_CTAID.Z ;  /* 0x00000000001a7919 */ /* 0x000e620000002700 */
[----:B--2---:R-:W-:Y:S01]  /*16a00*/  @P2 MOV R2, 0x1 ;  /* 0x0000000100022802 */ /* 0x004fe20000000f00 */
[----:B------:R-:W-:Y:S02]  /*16a10*/  @!P2 IMAD R2, R54, R3, RZ ;  /* 0x000000033602a224 */ /* 0x000fe400078e02ff */
[----:B------:R-:W-:Y:S01]  /*16a20*/  @P2 IMAD R0, R5, R4, RZ ;  /* 0x0000000405002224 */ /* 0x000fe200078e02ff */
[----:B------:R-:W-:Y:S01]  /*16a30*/  @!P2 MOV R0, R54 ;  /* 0x000000360000a202 */ /* 0x000fe20000000f00 */
[----:B---3--:R-:W-:Y:S01]  /*16a40*/  @P3 FMUL.FTZ R4, R7, 0.69314718246459960938 ;  /* 0x3f31721807043820 */ /* 0x008fe20000410000 */
[----:B------:R2:W3:Y:S03]  /*16a50*/  LDS.128 R36, [R238+0x1800] ;  /* 0x00180000ee247984 */ /* 0x0004e60000000c00 */
[----:B------:R-:W-:Y:S01]  /*16a60*/  @P3 FFMA.FTZ R24, R104, R11, R4 ;  /* 0x0000000b68183223 */ /* 0x000fe20000010004 */
[----:B------:R2:W2:Y:S01]  /*16a70*/  LDS.128 R32, [R238+0x3800] ;  /* 0x00380000ee207984 */ /* 0x0004a20000000c00 */
[----:B------:R-:W-:-:S03]  /*16a80*/  @P0 FMUL.FTZ R4, R14, 0.69314718246459960938 ;  /* 0x3f3172180e040820 */ /* 0x000fc60000410000 */
[----:B------:R2:W2:Y:S01]  /*16a90*/  LDS.128 R28, [R238+0x5800] ;  /* 0x00580000ee1c7984 */ /* 0x0004a20000000c00 */
[----:B----4-:R-:W-:Y:S01]  /*16aa0*/  @P0 FFMA.FTZ R23, R103, R16, R4 ;  /* 0x0000001067170223 */ /* 0x010fe20000010004 */
[----:B-1----:R-:W-:Y:S01]  /*16ab0*/  IMAD R3, R6, R2, RZ ;  /* 0x0000000206037224 */ /* 0x002fe200078e02ff */
[----:B------:R-:W-:Y:S01]  /*16ac0*/  IADD3 R2, R12, 0x20, RZ ;  /* 0x000000200c027810 */ /* 0x000fe20007ffe0ff */
[----:B------:R-:W1:Y:S03]  /*16ad0*/  @P1 MUFU.LG2 R6, R59 ;  /* 0x0000003b00061308 */ /* 0x000e660000000c00 */
        /* <DEDUP_REMOVED lines=9> */
[----:B-1----:R-:W-:-:S03]  /*16b70*/  @P1 FMUL.FTZ R3, R6, 0.69314718246459960938 ;  /* 0x3f31721806031820 */ /* 0x002fc60000410000 */
[----:B------:R-:W-:Y:S01]  /*16b80*/  IADD3 R14, P4, P3, R2, R52, R0 ;  /* 0x00000034020e7210 */ /* 0x000fe20007b9e000 */
[----:B------:R-:W-:Y:S01]  /*16b90*/  @P1 FFMA.FTZ R22, R102, R15, R3 ;  /* 0x0000000f66161223 */ /* 0x000fe20000010003 */
[----:B------:R-:W-:Y:S02]  /*16ba0*/  SHF.R.S32.HI R5, RZ, 0x1f, R2 ;  /* 0x0000001fff057819 */ /* 0x000fe40000011402 */
[----:B------:R-:W-:Y:S02]  /*16bb0*/  SHF.R.S32.HI R0, RZ, 0x1f, R0 ;  /* 0x0000001fff007819 */ /* 0x000fe40000011400 */
[----:B------:R-:W-:Y:S02]  /*16bc0*/  SHF.L.U32 R15, R61, 0x3, RZ ;  /* 0x000000033d0f7819 */ /* 0x000fe400000006ff */
[----:B------:R-:W-:Y:S01]  /*16bd0*/  IADD3.X R11, R5, R53, R0, P4, P3 ;  /* 0x00000035050b7210 */ /* 0x000fe200027e6400 */
[----:B--23--:R-:W-:Y:S06]  /*16be0*/  @P5 BRA `(.L_x_846) ;  /* 0x0000000000c05947 */ /* 0x00cfec0003800000 */
        /* <DEDUP_REMOVED lines=48> */
.L_x_846:
[----:B------:R-:W-:Y:S05]  /*16ef0*/  BSYNC B0 ;  /* 0x0000000000007941 */ /* 0x000fea0003800000 */
.L_x_845:
        /* <DEDUP_REMOVED lines=32> */
.L_x_848:
[----:B------:R-:W-:Y:S05]  /*17100*/  BSYNC B0 ;  /* 0x0000000000007941 */ /* 0x000fea0003800000 */
.L_x_847:
        /* <DEDUP_REMOVED lines=20> */
.L_x_850:
[----:B------:R-:W-:Y:S05]  /*17250*/  BSYNC B0 ;  /* 0x0000000000007941 */ /* 0x000fea0003800000 */
.L_x_849:
        /* <DEDUP_REMOVED lines=20> */
.L_x_852:
[----:B------:R-:W-:Y:S05]  /*173a0*/  BSYNC B0 ;  /* 0x0000000000007941 */ /* 0x000fea0003800000 */
.L_x_851:
        /* <DEDUP_REMOVED lines=17> */
.L_x_853:
        /* <DEDUP_REMOVED lines=12> */
.L_x_1224:


//--------------------- .text._ZN5flash16flash_fwd_kernelI23Flash_fwd_kernel_traitsILi96ELi128ELi64ELi4ELb0ELb0EN7cutlass6half_tE19Flash_kernel_traitsILi96ELi128ELi64ELi4ES3_EELb1ELb0ELb1ELb1ELb0ELb0ELb0ELb0EEEvNS_16Flash_fwd_paramsE --------------------------
	.section	.text._ZN5flash16flash_fwd_kernelI23Flash_fwd_kernel_traitsILi96ELi128ELi64ELi4ELb0ELb0EN7cutlass6half_tE19Flash_kernel_traitsILi96ELi128ELi64ELi4ES3_EELb1ELb0ELb1ELb1ELb0ELb0ELb0ELb0EEEvNS_16Flash_fwd_paramsE,"ax",@progbits
	.align	128
        .global         _ZN5flash16flash_fwd_kernelI23Flash_fwd_kernel_traitsILi96ELi128ELi64ELi4ELb0ELb0EN7cutlass6half_tE19Flash_kernel_traitsILi96ELi128ELi64ELi4ES3_EELb1ELb0ELb1ELb1ELb0ELb0ELb0ELb0EEEvNS_16Flash_fwd_paramsE
        .type           _ZN5flash16flash_fwd_kernelI23Flash_fwd_kernel_traitsILi96ELi128ELi64ELi4ELb0ELb0EN7cutlass6half_tE19Flash_kernel_traitsILi96ELi128ELi64ELi4ES3_EELb1ELb0ELb1ELb1ELb0ELb0ELb0ELb0EEEvNS_16Flash_fwd_paramsE,@function
        .size           _ZN5flash16flash_fwd_kernelI23Flash_fwd_kernel_traitsILi96ELi128ELi64ELi4ELb0ELb0EN7cutlass6half_tE19Flash_kernel_traitsILi96ELi128ELi64ELi4ES3_EELb1ELb0ELb1ELb1ELb0ELb0ELb0ELb0EEEvNS_16Flash_fwd_paramsE,(.L_x_1225 - _ZN5flash16flash_fwd_kernelI23Flash_fwd_kernel_traitsILi96ELi128ELi64ELi4ELb0ELb0EN7cutlass6half_tE19Flash_kernel_traitsILi96ELi128ELi64ELi4ES3_EELb1ELb0ELb1ELb1ELb0ELb0ELb0ELb0EEEvNS_16Flash_fwd_paramsE)
        .other          _ZN5flash16flash_fwd_kernelI23Flash_fwd_kernel_traitsILi96ELi128ELi64ELi4ELb0ELb0EN7cutlass6half_tE19Flash_kernel_traitsILi96ELi128ELi64ELi4ES3_EELb1ELb0ELb1ELb1ELb0ELb0ELb0ELb0EEEvNS_16Flash_fwd_paramsE,@"STO_CUDA_ENTRY STV_DEFAULT"
_ZN5flash16flash_fwd_kernelI23Flash_fwd_kernel_traitsILi96ELi128ELi64ELi4ELb0ELb0EN7cutlass6half_tE19Flash_kernel_traitsILi96ELi128ELi64ELi4ES3_EELb1ELb0ELb1ELb1ELb0ELb0ELb0ELb0EEEvNS_16Flash_fwd_paramsE:
.text._ZN5flash16flash_fwd_kernelI23Flash_fwd_kernel_traitsILi96ELi128ELi64ELi4ELb0ELb0EN7cutlass6half_tE19Flash_kernel_traitsILi96ELi128ELi64ELi4ES3_EELb1ELb0ELb1ELb1ELb0ELb0ELb0ELb0EEEvNS_16Flash_fwd_paramsE:
        /* <DEDUP_REMOVED lines=16> */
[----:B------:R-:W1:Y:S01]  /*0100*/  S2UR UR24, SR_CTAID.Z ;  /* 0x00000000001879c3 */ /* 0x000e620000002700 */
[----:B------:R-:W4:Y:S01]  /*0110*/  @P2 LDG.E.64 R2, desc[UR26][R2.64] ;  /* 0x0000001a02022981 */ /* 0x000f22000c1e1b00 */
[----:B------:R-:W-:-:S06]  /*0120*/  IMAD.U32 R233, RZ, RZ, UR5 ;  /* 0x00000005ffe97e24 */ /* 0x000fcc000f8e00ff */
[----:B------:R-:W4:Y:S01]  /*0130*/  @P2 LDC R0, c[0x0][0x3b0] ;  /* 0x0000ec00ff002b82 */ /* 0x000f220000000800 */
[----:B------:R-:W5:Y:S01]  /*0140*/  @P2 LDG.E.64 R232, desc[UR26][R232.64] ;  /* 0x0000001ae8e82981 */ /* 0x000f62000c1e1b00 */
[----:B------:R-:W-:Y:S02]  /*0150*/  UISETP.NE.U32.AND UP2, UPT, UR6, URZ, UPT ;  /* 0x0000003f0600728c */ /* 0x000fe4000bf45070 */
[----:B--2---:R-:W-:Y:S02]  /*0160*/  UIMAD.WIDE UR8, UR25, 0x4, UR8 ;  /* 0x00000004190878a5 */ /* 0x004fe4000f8e0208 */
[----:B------:R-:W-:Y:S01]  /*0170*/  UISETP.NE.AND.EX UP2, UPT, UR7, URZ, UPT, UP2 ;  /* 0x0000003f0700728c */ /* 0x000fe2000bf45320 */
[----:B------:R-:W-:Y:S02]  /*0180*/  ULDC.U8 UR6, c[0x0][0x3c2] ;  /* 0x0000f08000067ab9 */ /* 0x000fe40000000000 */
[----:B------:R-:W-:Y:S02]  /*0190*/  UISETP.NE.AND UP3, UPT, UR6, URZ, UPT ;  /* 0x0000003f0600728c */ /* 0x000fe4000bf65270 */
[----:B-1----:R-:W-:Y:S01]  /*01a0*/  ULOP3.LUT UR4, UR24, UR16, UR25, 0xfe, !UPT ;  /* 0x0000001018047292 */ /* 0x002fe2000f8efe19 */
[----:B------:R-:W-:Y:S01]  /*01b0*/  PLOP3.LUT P0, PT, PT, PT, UP2, 0x80, 0x0 ;  /* 0x000000000000781c */ /* 0x000fe20003f0f028 */
[----:B------:R-:W-:-:S04]  /*01c0*/  ULDC.64 UR6, c[0x0][0x2f8] ;  /* 0x0000be0000067ab9 */ /* 0x000fc80000000a00 */
[----:B---3--:R-:W-:Y:S01]  /*01d0*/  LOP3.LUT P3, RZ, R149, UR4, RZ, 0xfc, !PT ;  /* 0x0000000495ff7c12 */ /* 0x008fe2000f86fcff */
[----:B------:R-:W-:Y:S02]  /*01e0*/  ULDC.64 UR4, c[0x0][0x300] ;  /* 0x0000c00000047ab9 */ /* 0x000fe40000000a00 */
[----:B------:R-:W-:-:S04]  /*01f0*/  UISETP.NE.U32.AND UP1, UPT, UR4, URZ, UPT ;  /* 0x0000003f0400728c */ /* 0x000fc8000bf25070 */
[----:B------:R-:W-:-:S03]  /*0200*/  UISETP.NE.AND.EX UP1, UPT, UR5, URZ, UPT, UP1 ;  /* 0x0000003f0500728c */ /* 0x000fc6000bf25310 */
[----:B------:R-:W-:Y:S02]  /*0210*/  ULDC.64 UR4, c[0x0][0x2f8] ;  /* 0x0000be0000047ab9 */ /* 0x000fe40000000a00 */
[----:B------:R-:W-:Y:S01]  /*0220*/  UISETP.EQ.U32.AND UP0, UPT, UR4, URZ, UPT ;  /* 0x0000003f0400728c */ /* 0x000fe2000bf02070 */
[----:B------:R-:W5:Y:S03]  /*0230*/  @!P3 LDC.64 R8, c[0x0][0x3b8] ;  /* 0x0000ee00ff08bb82 */ /* 0x000f660000000a00 */
[----:B------:R-:W-:Y:S02]  /*0240*/  UISETP.EQ.OR.EX UP0, UPT, UR5, URZ, !UP3, UP0 ;  /* 0x0000003f0500728c */ /* 0x000fe4000df02700 */
[----:B------:R-:W-:Y:S01]  /*0250*/  UIMAD.WIDE UR6, UR25, 0x4, UR6 ;  /* 0x00000004190678a5 */ /* 0x000fe2000f8e0206 */
[----:B----4-:R-:W-:Y:S01]  /*0260*/  @P2 IADD3 R6, P1, R2, R0, RZ ;  /* 0x0000000002062210 */ /* 0x010fe20007f3e0ff */
[----:B------:R-:W-:-:S04]  /*0270*/  IMAD.U32 R2, RZ, RZ, UR8 ;  /* 0x00000008ff027e24 */ /* 0x000fc8000f8e00ff */
[----:B------:R-:W-:Y:S01]  /*0280*/  @P2 IMAD.X R5, RZ, RZ, R3, P1 ;  /* 0x000000ffff052224 */ /* 0x000fe200008e0603 */
[----:B------:R-:W-:Y:S01]  /*0290*/  PLOP3.LUT P1, PT, PT, PT, UP1, 0x80, 0x0 ;  /* 0x000000000000781c */ /* 0x000fe20003f2f018 */
[----:B------:R-:W-:Y:S01]  /*02a0*/  IMAD.U32 R3, RZ, RZ, UR9 ;  /* 0x00000009ff037e24 */ /* 0x000fe2000f8e00ff */
[----:B------:R-:W-:Y:S01]  /*02b0*/  @UP1 ULDC.64 UR8, c[0x0][0x300] ;  /* 0x0000c00000081ab9 */ /* 0x000fe20000000a00 */
[----:B------:R-:W-:Y:S01]  /*02c0*/  @!P3 IMAD.MOV.U32 R4, RZ, RZ, R6 ;  /* 0x000000ffff04b224 */ /* 0x000fe200078e0006 */
[----:B------:R-:W-:Y:S01]  /*02d0*/  @UP1 UIMAD.WIDE UR8, UR25, 0x4, UR8 ;  /* 0x00000004190818a5 */ /* 0x000fe2000f8e0208 */
[----:B-----5:R-:W-:Y:S01]  /*02e0*/  @!P3 STG.E.64 desc[UR26][R8.64], R232 ;  /* 0x000000e80800b986 */ /* 0x020fe2000c101b1a */
[----:B------:R-:W-:-:S03]  /*02f0*/  PLOP3.LUT P2, PT, PT, PT, UP0, 0x80, 0x0 ;  /* 0x000000000000781c */ /* 0x000fc60003f4f008 */
[----:B------:R1:W-:Y:S04]  /*0300*/  @!P3 STG.E.64 desc[UR26][R8.64+0x8], R4 ;  /* 0x000008040800b986 */ /* 0x0003e8000c101b1a */
[----:B------:R-:W2:Y:S04]  /*0310*/  @P0 LDG.E R7, desc[UR26][R2.64+0x4] ;  /* 0x0000041a02070981 */ /* 0x000ea8000c1e1900 */
[----:B-1----:R1:W3:Y:S02]  /*0320*/  @P0 LDG.E R8, desc[UR26][R2.64] ;  /* 0x0000001a02080981 */ /* 0x0022e4000c1e1900 */
[----:B-1----:R-:W-:-:S02]  /*0330*/  IMAD.U32 R2, RZ, RZ, UR8 ;  /* 0x00000008ff027e24 */ /* 0x002fc4000f8e00ff */
[----:B------:R-:W-:Y:S01]  /*0340*/  IMAD.U32 R3, RZ, RZ, UR9 ;  /* 0x00000009ff037e24 */ /* 0x000fe2000f8e00ff */
[----:B------:R-:W-:Y:S01]  /*0350*/  SHF.R.S32.HI R22, RZ, 0x1f, R149 ;  /* 0x0000001fff167819 */ /* 0x000fe20000011495 */
[----:B------:R-:W-:-:S03]  /*0360*/  ULDC UR9, c[0x0][0x270] ;  /* 0x00009c0000097ab9 */ /* 0x000fc60000000800 */
[----:B------:R1:W4:Y:S02]  /*0370*/  @P1 LDG.E R0, desc[UR26][R2.64] ;  /* 0x0000001a02001981 */ /* 0x000324000c1e1900 */
[----:B-1----:R-:W-:Y:S02]  /*0380*/  IMAD.U32 R2, RZ, RZ, UR6 ;  /* 0x00000006ff027e24 */ /* 0x002fe4000f8e00ff */
[----:B------:R-:W-:-:S05]  /*0390*/  IMAD.U32 R3, RZ, RZ, UR7 ;  /* 0x00000007ff037e24 */ /* 0x000fca000f8e00ff */
[----:B------:R-:W5:Y:S01]  /*03a0*/  @!P2 LDG.E R4, desc[UR26][R2.64] ;  /* 0x0000001a0204a981 */ /* 0x000f62000c1e1900 */
[----:B------:R-:W-:Y:S01]  /*03b0*/  UMOV UR8, URZ ;  /* 0x0000003f00087c82 */ /* 0x000fe20008000000 */
        /* <DEDUP_REMOVED lines=28> */
.L_x_854:
[----:B------:R-:W-:Y:S01]  /*0580*/  ULDC UR6, c[0x0][0x2c8] ;  /* 0x0000b20000067ab9 */ /* 0x000fe20000000800 */
.L_x_855:
        /* <DEDUP_REMOVED lines=48> */
[----:B------:R-:W-:Y:S01]  /*0890*/  IMAD.U32 R6, RZ, RZ, UR16 ;  /* 0x00000010ff067e24 */ /* 0x000fe2000f8e00ff */
[----:B------:R-:W-:Y:S01]  /*08a0*/  UISETP.NE.AND UP2, UPT, UR8, URZ, UPT ;  /* 0x0000003f0800728c */ /* 0x000fe2000bf45270 */
[----:B------:R-:W-:Y:S01]  /*08b0*/  LOP3.LUT R0, R10, 0xfffffffc, RZ, 0xc0, !PT ;  /* 0xfffffffc0a007812 */ /* 0x000fe200078ec0ff */
[----:B------:R-:W-:Y:S01]  /*08c0*/  BSSY B0, `(.L_x_857) ;  /* 0x0000050000007945 */ /* 0x000fe20003800000 */
[----:B------:R-:W-:-:S03]  /*08d0*/  SHF.R.S32.HI R10, RZ, 0x2, R10 ;  /* 0x00000002ff0a7819 */ /* 0x000fc6000001140a */
[----:B------:R-:W-:Y:S01]  /*08e0*/  @UP1 ULDC.64 UR6, c[0x0][0x298] ;  /* 0x0000a60000061ab9 */ /* 0x000fe20000000a00 */
[----:B------:R-:W-:Y:S01]  /*08f0*/  @!UP1 USHF.R.S32.HI UR12, URZ, 0x1f, UR25 ;  /* 0x0000001f3f0c9899 */ /* 0x000fe20008011419 */
[----:B------:R-:W-:Y:S01]  /*0900*/  IMAD.IADD R0, R149, 0x1, -R0 ;  /* 0x0000000195007824 */ /* 0x000fe200078e0a00 */
[----:B------:R-:W-:Y:S01]  /*0910*/  @UP1 UIMAD.WIDE.U32 UR10, UR15, UR6, URZ ;  /* 0x000000060f0a12a5 */ /* 0x000fe2000f8e003f */
[--C-:B------:R-:W-:Y:S01]  /*0920*/  SHF.R.S32.HI R11, RZ, 0x1f, R10.reuse ;  /* 0x0000001fff0b7819 */ /* 0x100fe2000001140a */
[----:B------:R-:W-:Y:S01]  /*0930*/  @!UP1 ULDC.64 UR4, c[0x0][0x290] ;  /* 0x0000a40000049ab9 */ /* 0x000fe20000000a00 */
[----:B------:R-:W-:Y:S01]  /*0940*/  VIADD R14, R10, 0x20 ;  /* 0x000000200a0e7836 */ /* 0x000fe20000000000 */
[----:B------:R-:W-:Y:S01]  /*0950*/  @!UP1 UIMAD UR6, UR12, UR4, URZ ;  /* 0x000000040c0692a4 */ /* 0x000fe2000f8e023f */
[C---:B------:R-:W-:Y:S01]  /*0960*/  ISETP.NE.AND P3, PT, R0.reuse, RZ, PT ;  /* 0x000000ff0000720c */ /* 0x040fe20003f65270 */
[----:B------:R-:W-:Y:S01]  /*0970*/  @UP1 UIMAD UR7, UR15, UR7, UR11 ;  /* 0x000000070f0712a4 */ /* 0x000fe2000f8e020b */
[----:B------:R-:W-:Y:S01]  /*0980*/  IMAD.SHL.U32 R0, R0, 0x8, RZ ;  /* 0x0000000800007824 */ /* 0x000fe200078e00ff */
[----:B------:R-:W-:Y:S01]  /*0990*/  @!UP1 UIMAD.WIDE.U32 UR18, UR25, UR4, URZ ;  /* 0x00000004191292a5 */ /* 0x000fe2000f8e003f */
[----:B------:R-:W-:Y:S01]  /*09a0*/  IADD3 R15, R10, 0x40, RZ ;  /* 0x000000400a0f7810 */ /* 0x000fe20007ffe0ff */
[----:B------:R-:W-:Y:S01]  /*09b0*/  ULDC.U8 UR11, c[0x0][0x3d8] ;  /* 0x0000f600000b7ab9 */ /* 0x000fe20000000000 */
[----:B------:R-:W-:Y:S01]  /*09c0*/  @!UP1 UIMAD UR6, UR25, UR5, UR6 ;  /* 0x00000005190692a4 */ /* 0x000fe2000f8e0206 */
[----:B------:R-:W-:Y:S01]  /*09d0*/  IMAD.WIDE R6, R6, 0x80, R10 ;  /* 0x0000008006067825 */ /* 0x000fe200078e020a */
[----:B------:R-:W-:Y:S01]  /*09e0*/  UISETP.NE.AND UP3, UPT, UR11, URZ, UPT ;  /* 0x0000003f0b00728c */ /* 0x000fe2000bf65270 */
[----:B------:R-:W-:Y:S01]  /*09f0*/  ISETP.GE.AND P2, PT, R14, UR17, PT ;  /* 0x000000110e007c0c */ /* 0x000fe2000bf46270 */
[----:B------:R-:W-:Y:S01]  /*0a00*/  UISETP.NE.AND UP0, UPT, UR11, URZ, !UP2 ;  /* 0x0000003f0b00728c */ /* 0x000fe2000d705270 */
[----:B------:R-:W-:Y:S01]  /*0a10*/  ISETP.GE.AND P1, PT, R15, UR17, PT ;  /* 0x000000110f007c0c */ /* 0x000fe2000bf26270 */
[----:B------:R-:W-:Y:S01]  /*0a20*/  @UP2 ULDC.64 UR4, c[0x0][0x2c0] ;  /* 0x0000b00000042ab9 */ /* 0x000fe20000000a00 */
[----:B------:R-:W-:Y:S01]  /*0a30*/  USHF.R.S32.HI UR12, URZ, 0x1f, UR24 ;  /* 0x0000001f3f0c7899 */ /* 0x000fe20008011418 */
[----:B------:R-:W-:Y:S01]  /*0a40*/  VIADD R16, R10, 0x60 ;  /* 0x000000600a107836 */ /* 0x000fe20000000000 */
[----:B------:R-:W-:Y:S01]  /*0a50*/  @UP2 UIMAD UR13, UR5, UR4, URZ ;  /* 0x00000004050d22a4 */ /* 0x000fe2000f8e023f */
[C---:B------:R-:W-:Y:S01]  /*0a60*/  VIADD R18, R0.reuse, 0x20 ;  /* 0x0000002000127836 */ /* 0x040fe20000000000 */
[----:B------:R-:W-:Y:S01]  /*0a70*/  UISETP.EQ.AND UP3, UPT, UR8, URZ, UP3 ;  /* 0x0000003f0800728c */ /* 0x000fe20009f62270 */
[----:B------:R-:W-:Y:S01]  /*0a80*/  IADD3 R17, R0, 0x40, RZ ;  /* 0x0000004000117810 */ /* 0x000fe20007ffe0ff */
[----:B------:R-:W-:Y:S01]  /*0a90*/  ULDC.64 UR4, c[0x0][0x2a0] ;  /* 0x0000a80000047ab9 */ /* 0x000fe20000000a00 */
[----:B------:R-:W-:Y:S01]  /*0aa0*/  @UP2 UMOV UR8, 0x1 ;  /* 0x0000000100082882 */ /* 0x000fe20000000000 */
[----:B------:R-:W-:Y:S01]  /*0ab0*/  UIMAD UR12, UR12, UR4, URZ ;  /* 0x000000040c0c72a4 */ /* 0x000fe2000f8e023f */
[----:B------:R-:W-:Y:S01]  /*0ac0*/  IMAD.U32 R12, RZ, RZ, UR4 ;  /* 0x00000004ff0c7e24 */ /* 0x000fe2000f8e00ff */
[----:B------:R-:W-:Y:S01]  /*0ad0*/  @!UP1 UIADD3 UR7, UR19, UR6, URZ ;  /* 0x0000000613079290 */ /* 0x000fe2000fffe03f */
[----:B------:R-:W-:Y:S01]  /*0ae0*/  @!UP2 ULDC UR4, c[0x0][0x2c4] ;  /* 0x0000b1000004aab9 */ /* 0x000fe20000000800 */
[----:B------:R-:W-:Y:S01]  /*0af0*/  @UP0 ULDC UR4, c[0x0][0x2e4] ;  /* 0x0000b90000040ab9 */ /* 0x000fe20000000800 */
[----:B------:R-:W-:-:S02]  /*0b00*/  UIMAD UR5, UR24, UR5, UR12 ;  /* 0x00000005180572a4 */ /* 0x000fc4000f8e020c */
[----:B------:R-:W-:Y:S01]  /*0b10*/  @!UP2 UIMAD UR8, UR4, UR9, URZ ;  /* 0x000000090408a2a4 */ /* 0x000fe2000f8e023f */
[----:B------:R-:W-:Y:S01]  /*0b20*/  @UP1 UMOV UR12, UR10 ;  /* 0x0000000a000c1c82 */ /* 0x000fe20008000000 */
[----:B------:R-:W-:Y:S01]  /*0b30*/  @UP3 ULDC UR10, c[0x0][0x2c4] ;  /* 0x0000b100000a3ab9 */ /* 0x000fe20000000800 */
[----:B------:R-:W-:Y:S01]  /*0b40*/  @!UP1 UMOV UR12, UR18 ;  /* 0x00000012000c9c82 */ /* 0x000fe20008000000 */
[----:B------:R-:W-:Y:S01]  /*0b50*/  @UP3 UIMAD UR10, UR25, UR10, URZ ;  /* 0x0000000a190a32a4 */ /* 0x000fe2000f8e023f */
[C---:B------:R-:W-:Y:S01]  /*0b60*/  IADD3 R2, P0, R0.reuse, UR12, RZ ;  /* 0x0000000c00027c10 */ /* 0x040fe2000ff1e0ff */
[----:B------:R-:W-:Y:S02]  /*0b70*/  UIMAD UR8, UR25, UR8, URZ ;  /* 0x00000008190872a4 */ /* 0x000fe4000f8e023f */
        /* <DEDUP_REMOVED lines=36> */
.L_x_858:
[----:B------:R-:W-:Y:S05]  /*0dc0*/  BSYNC B0 ;  /* 0x0000000000007941 */ /* 0x000fea0003800000 */
.L_x_857:
        /* <DEDUP_REMOVED lines=22> */
.L_x_860:
[----:B------:R-:W-:Y:S05]  /*0f30*/  BSYNC B0 ;  /* 0x0000000000007941 */ /* 0x000fea0003800000 */
.L_x_859:
        /* <DEDUP_REMOVED lines=22> */
.L_x_862:
[----:B------:R-:W-:Y:S05]  /*10a0*/  BSYNC B0 ;  /* 0x0000000000007941 */ /* 0x000fea0003800000 */
.L_x_861:
        /* <DEDUP_REMOVED lines=24> */
.L_x_864:
[----:B------:R-:W-:Y:S05]  /*1230*/  BSYNC B0 ;  /* 0x0000000000007941 */ /* 0x000fea0003800000 */
.L_x_863:
        /* <DEDUP_REMOVED lines=10> */
.L_x_866:
[----:B------:R-:W-:Y:S05]  /*12e0*/  BSYNC B0 ;  /* 0x0000000000007941 */ /* 0x000fea0003800000 */
.L_x_865:
        /* <DEDUP_REMOVED lines=10> */
.L_x_868:
[----:B------:R-:W-:Y:S05]  /*1390*/  BSYNC B0 ;  /* 0x0000000000007941 */ /* 0x000fea0003800000 */
.L_x_867:
        /* <DEDUP_REMOVED lines=10> */
.L_x_870:
[----:B------:R-:W-:Y:S05]  /*1440*/  BSYNC B0 ;  /* 0x0000000000007941 */ /* 0x000fea0003800000 */
.L_x_869:
        /* <DEDUP_REMOVED lines=10> */
.L_x_856:
[----:B------:R-:W2:Y:S01]  /*14f0*/  LDC R11, c[0x0][0x278] ;  /* 0x00009e00ff0b7b82 */ /* 0x000ea20000000800 */
[----:B------:R-:W3:Y:S01]  /*1500*/  S2R R10, SR_CTAID.Z ;  /* 0x00000000000a7919 */ /* 0x000ee20000002700 */
[CC--:B------:R-:W-:Y:S01]  /*1510*/  LEA.HI R5, R22.reuse, R149.reuse, RZ, 0x2 ;  /* 0x0000009516057211 */ /* 0x0c0fe200078f10ff */
[----:B------:R-:W-:Y:S01]  /*1520*/  UIADD3 UR5, -UR28, UR17, URZ ;  /* 0x000000111c057290 */ /* 0x000fe2000fffe13f */
[----:B------:R-:W-:Y:S01]  /*1530*/  LEA.HI R23, R22, R149, RZ, 0x3 ;  /* 0x0000009516177211 */ /* 0x000fe200078f18ff */
[----:B------:R-:W-:Y:S01]  /*1540*/  UISETP.NE.AND UP0, UPT, UR15, -0x1, UPT ;  /* 0xffffffff0f00788c */ /* 0x000fe2000bf05270 */
[----:B------:R-:W-:Y:S01]  /*1550*/  SHF.R.S32.HI R8, RZ, 0x2, R5 ;  /* 0x00000002ff087819 */ /* 0x000fe20000011405 */
[----:B------:R-:W-:Y:S01]  /*1560*/  UISETP.NE.AND UP1, UPT, UR10, -0x1, UPT ;  /* 0xffffffff0a00788c */ /* 0x000fe2000bf25270 */
[----:B------:R-:W-:Y:S01]  /*1570*/  SHF.R.S32.HI R20, RZ, 0x3, R23 ;  /* 0x00000003ff147819 */ /* 0x000fe20000011417 */
[----:B------:R-:W-:Y:S01]  /*1580*/  IMAD.U32 R12, RZ, RZ, UR16 ;  /* 0x00000010ff0c7e24 */ /* 0x000fe2000f8e00ff */
[----:B------:R-:W-:Y:S01]  /*1590*/  SHF.R.S32.HI R9, RZ, 0x1f, R8 ;  /* 0x0000001fff097819 */ /* 0x000fe20000011408 */
[----:B------:R-:W-:Y:S01]  /*15a0*/  IMAD.MOV.U32 R169, RZ, RZ, R15 ;  /* 0x000000ffffa97224 */ /* 0x000fe200078e000f */
[----:B------:R-:W-:-:S02]  /*15b0*/  SHF.R.S32.HI R144, RZ, 0x5, R7 ;  /* 0x00000005ff907819 */ /* 0x000fc40000011407 */
[----:B------:R-:W-:Y:S01]  /*15c0*/  PLOP3.LUT P2, PT, PT, PT, UP1, 0x80, 0x0 ;  /* 0x000000000000781c */ /* 0x000fe20003f4f018 */
[----:B------:R-:W-:Y:S01]  /*15d0*/  IMAD.WIDE R12, R12, 0x80, R8 ;  /* 0x000000800c0c7825 */ /* 0x000fe200078e0208 */
[----:B------:R-:W-:Y:S01]  /*15e0*/  @UP0 ULDC.64 UR6, c[0x0][0x240] ;  /* 0x0000900000060ab9 */ /* 0x000fe20000000a00 */
[----:B------:R-:W-:Y:S02]  /*15f0*/  @!UP0 USHF.R.S32.HI UR9, URZ, 0x1f, UR25 ;  /* 0x0000001f3f098899 */ /* 0x000fe40008011419 */
[----:B------:R-:W-:Y:S01]  /*1600*/  @UP0 UIMAD.WIDE.U32 UR18, UR15, UR6, URZ ;  /* 0x000000060f1202a5 */ /* 0x000fe2000f8e003f */
[----:B------:R-:W-:-:S03]  /*1610*/  @UP1 ULDC.64 UR12, c[0x0][0x248] ;  /* 0x00009200000c1ab9 */ /* 0x000fc60000000a00 */
[----:B------:R-:W-:Y:S01]  /*1620*/  @UP0 UIMAD UR4, UR15, UR7, UR19 ;  /* 0x000000070f0402a4 */ /* 0x000fe2000f8e0213 */
[----:B--2---:R-:W-:Y:S02]  /*1630*/  IABS R6, R11 ;  /* 0x0000000b00067213 */ /* 0x004fe40000000000 */
[----:B------:R-:W-:Y:S02]  /*1640*/  @!UP0 ULDC.64 UR6, c[0x0][0x228] ;  /* 0x00008a0000068ab9 */ /* 0x000fe40000000a00 */
[----:B------:R-:W2:Y:S01]  /*1650*/  I2F.RP R2, R6 ;  /* 0x0000000600027306 */ /* 0x000ea20000209400 */
[----:B------:R-:W-:Y:S02]  /*1660*/  @!UP0 UIMAD UR9, UR9, UR6, URZ ;  /* 0x00000006090982a4 */ /* 0x000fe4000f8e023f */
[----:B------:R-:W-:Y:S01]  /*1670*/  @!UP0 UIMAD.WIDE.U32 UR30, UR25, UR6, URZ ;  /* 0x00000006191e82a5 */ /* 0x000fe2000f8e003f */
[----:B---3--:R-:W-:Y:S01]  /*1680*/  IABS R10, R10 ;  /* 0x0000000a000a7213 */ /* 0x008fe20000000000 */
[----:B------:R-:W-:-:S02]  /*1690*/  @!UP0 UIMAD UR7, UR25, UR7, UR9 ;  /* 0x00000007190782a4 */ /* 0x000fc4000f8e0209 */
[----:B------:R-:W-:Y:S02]  /*16a0*/  @UP1 UIADD3 UR9, UR8, UR10, URZ ;  /* 0x0000000a08091290 */ /* 0x000fe4000fffe03f */
[----:B------:R-:W-:Y:S02]  /*16b0*/  @!UP0 UIADD3 UR4, UR31, UR7, URZ ;  /* 0x000000071f048290 */ /* 0x000fe4000fffe03f */
[----:B------:R-:W-:Y:S02]  /*16c0*/  @UP1 UIMAD.WIDE.U32 UR32, UR9, UR12, URZ ;  /* 0x0000000c092012a5 */ /* 0x000fe4000f8e003f */
[----:B------:R-:W-:Y:S01]  /*16d0*/  @UP1 UIMAD UR9, UR9, UR13, URZ ;  /* 0x0000000d090912a4 */ /* 0x000fe2000f8e023f */
[----:B--2---:R-:W2:Y:S01]  /*16e0*/  MUFU.RCP R2, R2 ;  /* 0x0000000200027308 */ /* 0x004ea20000001000 */
[----:B------:R-:W-:Y:S02]  /*16f0*/  @!UP0 UMOV UR18, UR30 ;  /* 0x0000001e00128c82 */ /* 0x000fe40008000000 */
[----:B------:R-:W-:Y:S01]  /*1700*/  @UP1 UIADD3 UR9, UR33, UR9, URZ ;  /* 0x0000000921091290 */ /* 0x000fe2000fffe03f */
[----:B------:R-:W-:Y:S01]  /*1710*/  @UP1 UMOV UR20, UR32 ;  /* 0x0000002000141c82 */ /* 0x000fe20008000000 */
[----:B--2---:R-:W-:-:S04]  /*1720*/  VIADD R2, R2, 0xffffffe ;  /* 0x0ffffffe02027836 */ /* 0x004fc80000000000 */
[----:B------:R-:W2:Y:S02]  /*1730*/  F2I.FTZ.U32.TRUNC.NTZ R3, R2 ;  /* 0x0000000200037305 */ /* 0x000ea4000021f000 */
[----:B--2---:R-:W-:Y:S02]  /*1740*/  IMAD.MOV R0, RZ, RZ, -R3 ;  /* 0x000000ffff007224 */ /* 0x004fe400078e0a03 */
[C---:B------:R-:W-:Y:S02]  /*1750*/  VIADD R2, R8.reuse, 0x40 ;  /* 0x0000004008027836 */ /* 0x040fe40000000000 */
[----:B------:R-:W-:Y:S02]  /*1760*/  IMAD.MOV.U32 R4, RZ, RZ, R0 ;  /* 0x000000ffff047224 */ /* 0x000fe400078e0000 */
[----:B------:R-:W-:Y:S01]  /*1770*/  VIADD R0, R8, 0x60 ;  /* 0x0000006008007836 */ /* 0x000fe20000000000 */
[----:B------:R-:W-:Y:S01]  /*1780*/  ISETP.GE.AND P5, PT, R2, UR5, PT ;  /* 0x0000000502007c0c */ /* 0x000fe2000bfa6270 */
[----:B------:R-:W-:-:S02]  /*1790*/  IMAD R4, R4, R6, RZ ;  /* 0x0000000604047224 */ /* 0x000fc400078e02ff */
[----:B------:R-:W-:Y:S01]  /*17a0*/  IMAD.MOV.U32 R2, RZ, RZ, RZ ;  /* 0x000000ffff027224 */ /* 0x000fe200078e00ff */
[----:B------:R-:W-:-:S03]  /*17b0*/  ISETP.GE.AND P4, PT, R0, UR5, PT ;  /* 0x0000000500007c0c */ /* 0x000fc6000bf86270 */
[----:B------:R-:W-:Y:S01]  /*17c0*/  IMAD.HI.U32 R0, R3, R4, R2 ;  /* 0x0000000403007227 */ /* 0x000fe200078e0002 */
[----:B------:R-:W-:Y:S02]  /*17d0*/  LOP3.LUT R2, R5, 0xfffffffc, RZ, 0xc0, !PT ;  /* 0xfffffffc05027812 */ /* 0x000fe400078ec0ff */
[----:B------:R-:W-:-:S03]  /*17e0*/  SHF.L.U32 R3, R20, 0x6, RZ ;  /* 0x0000000614037819 */ /* 0x000fc600000006ff */
[----:B------:R-:W-:Y:S01]  /*17f0*/  IMAD.IADD R2, R149, 0x1, -R2 ;  /* 0x0000000195027824 */ /* 0x000fe200078e0a02 */
[----:B------:R-:W-:Y:S01]  /*1800*/  LOP3.LUT R3, R3, 0xc0, RZ, 0xc0, !PT ;  /* 0x000000c003037812 */ /* 0x000fe200078ec0ff */
[----:B------:R-:W-:-:S04]  /*1810*/  IMAD.HI.U32 R0, R0, R10, RZ ;  /* 0x0000000a00007227 */ /* 0x000fc800078e00ff */
[----:B------:R-:W-:Y:S02]  /*1820*/  IMAD.SHL.U32 R14, R2, 0x8, RZ ;  /* 0x00000008020e7824 */ /* 0x000fe400078e00ff */
[----:B------:R-:W-:Y:S02]  /*1830*/  IMAD.MOV R4, RZ, RZ, -R0 ;  /* 0x000000ffff047224 */ /* 0x000fe400078e0a00 */
[----:B------:R-:W-:Y:S01]  /*1840*/  IMAD.MOV.U32 R168, RZ, RZ, R14 ;  /* 0x000000ffffa87224 */ /* 0x000fe200078e000e */
[----:B------:R2:W-:Y:S01]  /*1850*/  STL [R1+0x78], R14 ;  /* 0x0000780e01007387 */ /* 0x0005e20000100800 */
[----:B------:R-:W-:Y:S01]  /*1860*/  MOV R168, R14 ;  /* 0x0000000e00a87202 */ /* 0x000fe20000000f00 */
[----:B------:R-:W-:-:S03]  /*1870*/  IMAD R2, R6, R4, R10 ;  /* 0x0000000406027224 */ /* 0x000fc600078e020a */
[----:B------:R-:W-:Y:S02]  /*1880*/  LOP3.LUT R4, R3, 0x18, R168, 0xf8, !PT ;  /* 0x0000001803047812 */ /* 0x000fe400078ef8a8 */
[----:B------:R-:W-:Y:S02]  /*1890*/  SHF.R.U32.HI R3, RZ, 0x3, R3 ;  /* 0x00000003ff037819 */ /* 0x000fe40000011603 */
[----:B------:R-:W-:Y:S02]  /*18a0*/  ISETP.GT.U32.AND P0, PT, R6, R2, PT ;  /* 0x000000020600720c */ /* 0x000fe40003f04070 */
[----:B------:R-:W-:Y:S02]  /*18b0*/  LOP3.LUT R4, R4, R3, RZ, 0x3c, !PT ;  /* 0x0000000304047212 */ /* 0x000fe400078e3cff */
[----:B------:R-:W-:-:S04]  /*18c0*/  LEA.HI R3, R5, R8, RZ, 0x1 ;  /* 0x0000000805037211 */ /* 0x000fc800078f08ff */
[----:B------:R-:W-:-:S05]  /*18d0*/  LOP3.LUT R3, R3, 0x7fffffe, RZ, 0xc0, !PT ;  /* 0x07fffffe03037812 */ /* 0x000fca00078ec0ff */
[----:B------:R-:W-:Y:S02]  /*18e0*/  IMAD.IADD R3, R8, 0x1, -R3 ;  /* 0x0000000108037824 */ /* 0x000fe400078e0a03 */
[----:B------:R-:W-:Y:S01]  /*18f0*/  @!P0 IMAD.IADD R2, R2, 0x1, -R6 ;  /* 0x0000000102028824 */ /* 0x000fe200078e0a06 */
[----:B--2---:R-:W-:Y:S06]  /*1900*/  @P2 BRA `(.L_x_871) ;  /* 0x0000000000342947 */ /* 0x004fec0003800000 */
        /* <DEDUP_REMOVED lines=13> */
.L_x_871:
[----:B------:R-:W-:Y:S01]  /*19e0*/  SHF.R.S32.HI R169, RZ, 0x1f, R168 ;  /* 0x0000001fffa97819 */ /* 0x000fe200000114a8 */
[----:B------:R-:W-:Y:S01]  /*19f0*/  @UP1 UIADD3 UR30, UR8, UR10, URZ ;  /* 0x0000000a081e1290 */ /* 0x000fe2000fffe03f */
[----:B------:R-:W-:Y:S01]  /*1a00*/  ISETP.GE.U32.AND P1, PT, R2, R6, PT ;  /* 0x000000060200720c */ /* 0x000fe20003f26070 */
[----:B------:R-:W-:Y:S01]  /*1a10*/  IMAD R2, R144, 0x8, R3 ;  /* 0x0000000890027824 */ /* 0x000fe200078e0203 */
[----:B------:R-:W-:Y:S01]  /*1a20*/  @UP1 ULDC.64 UR10, c[0x0][0x250] ;  /* 0x00009400000a1ab9 */ /* 0x000fe20000000a00 */
[----:B------:R2:W-:Y:S01]  /*1a30*/  STL [R1+0x7c], R169 ;  /* 0x00007ca901007387 */ /* 0x0005e20000100800 */
[----:B------:R-:W-:Y:S01]  /*1a40*/  @UP1 UIMAD.WIDE.U32 UR6, UR30, UR10, URZ ;  /* 0x0000000a1e0612a5 */ /* 0x000fe2000f8e003f */
[----:B------:R-:W-:Y:S01]  /*1a50*/  IMAD.U32 R218, R2, 0x20, R4 ;  /* 0x0000002002da7824 */ /* 0x000fe200078e0004 */
[----:B------:R-:W-:Y:S01]  /*1a60*/  @UP1 UIMAD UR30, UR30, UR11, URZ ;  /* 0x0000000b1e1e12a4 */ /* 0x000fe2000f8e023f */
[----:B------:R-:W-:Y:S01]  /*1a70*/  LOP3.LUT R5, R11, UR24, RZ, 0x3c, !PT ;  /* 0x000000180b057c12 */ /* 0x000fe2000f8e3cff */
[----:B------:R-:W-:-:S02]  /*1a80*/  USHF.R.S32.HI UR19, URZ, 0x1f, UR24 ;  /* 0x0000001f3f137899 */ /* 0x000fc40008011418 */
        /* <DEDUP_REMOVED lines=16> */
.L_x_872:
[----:B------:R-:W-:Y:S01]  /*1b90*/  ISETP.GE.AND P2, PT, R5, RZ, PT ;  /* 0x000000ff0500720c */ /* 0x000fe20003f46270 */
[----:B------:R-:W-:Y:S01]  /*1ba0*/  IMAD R4, R9, UR12, RZ ;  /* 0x0000000c09047c24 */ /* 0x000fe2000f8e02ff */
[----:B------:R-:W-:Y:S01]  /*1bb0*/  ISETP.NE.AND P3, PT, R11, RZ, PT ;  /* 0x000000ff0b00720c */ /* 0x000fe20003f65270 */
[----:B------:R-:W-:Y:S01]  /*1bc0*/  IMAD.WIDE.U32 R2, R8, UR12, R168 ;  /* 0x0000000c08027c25 */ /* 0x000fe2000f8e00a8 */
[----:B------:R-:W3:Y:S01]  /*1bd0*/  S2UR UR8, SR_CgaCtaId ;  /* 0x00000000000879c3 */ /* 0x000ee20000008800 */
[----:B------:R-:W-:Y:S01]  /*1be0*/  IADD3 R153, R168, 0x40, RZ ;  /* 0x00000040a8997810 */ /* 0x000fe20007ffe0ff */
[----:B------:R-:W-:Y:S01]  /*1bf0*/  BSSY B0, `(.L_x_873) ;  /* 0x0000051000007945 */ /* 0x000fe20003800000 */
[----:B------:R-:W-:Y:S01]  /*1c00*/  @!P0 VIADD R0, R0, 0x1 ;  /* 0x0000000100008836 */ /* 0x000fe20000000000 */
[----:B------:R-:W-:Y:S01]  /*1c10*/  IADD3 R6, P0, R2, UR20, RZ ;  /* 0x0000001402067c10 */ /* 0x000fe2000ff1e0ff */
[C---:B------:R-:W-:Y:S01]  /*1c20*/  IMAD R7, R8.reuse, UR13, R4 ;  /* 0x0000000d08077c24 */ /* 0x040fe2000f8e0204 */
[----:B------:R-:W-:Y:S01]  /*1c30*/  UIADD3 UR20, UR21, -0x1, URZ ;  /* 0xffffffff15147890 */ /* 0x000fe2000fffe03f */
[C---:B------:R-:W-:Y:S01]  /*1c40*/  IMAD.WIDE.U32 R4, R8.reuse, UR10, R168 ;  /* 0x0000000a08047c25 */ /* 0x040fe2000f8e00a8 */
[----:B------:R-:W-:-:S02]  /*1c50*/  IADD3 R18, R8, 0x20, RZ ;  /* 0x0000002008127810 */ /* 0x000fc40007ffe0ff */
[----:B------:R-:W-:Y:S01]  /*1c60*/  IADD3.X R7, R3, UR9, R7, P0, !PT ;  /* 0x0000000903077c10 */ /* 0x000fe200087fe407 */
[----:B------:R-:W-:Y:S02]  /*1c70*/  IMAD R2, R9, UR10, RZ ;  /* 0x0000000a09027c24 */ /* 0x000fe4000f8e02ff */
[----:B------:R-:W-:Y:S01]  /*1c80*/  @P1 VIADD R0, R0, 0x1 ;  /* 0x0000000100001836 */ /* 0x000fe20000000000 */
        /* <DEDUP_REMOVED lines=17> */
[----:B------:R-:W-:Y:S01]  /*1da0*/  UIMAD UR18, UR20, -0x40, UR29 ;  /* 0xffffffc0141278a4 */ /* 0x000fe2000f8e021d */
[----:B------:R-:W-:Y:S01]  /*1db0*/  ISETP.GE.AND P1, PT, R18, UR5, PT ;  /* 0x0000000512007c0c */ /* 0x000fe2000bf26270 */
[----:B------:R-:W-:Y:S01]  /*1dc0*/  IMAD R2, R10, UR6, RZ ;  /* 0x000000060a027c24 */ /* 0x000fe2000f8e02ff */
[----:B---3--:R-:W-:Y:S01]  /*1dd0*/  ULEA UR4, UR8, UR4, 0x18 ;  /* 0x0000000408047291 */ /* 0x008fe2000f8ec03f */
[----:B------:R-:W-:Y:S01]  /*1de0*/  IMAD.WIDE.U32 R26, R0, UR6, R6 ;  /* 0x00000006001a7c25 */ /* 0x000fe2000f8e0006 */
[----:B------:R-:W-:-:S03]  /*1df0*/  IADD3 R11, R15, UR9, RZ ;  /* 0x000000090f0b7c10 */ /* 0x000fc6000fffe0ff */
[C---:B------:R-:W-:Y:S01]  /*1e00*/  IMAD R19, R0.reuse, UR7, R2 ;  /* 0x0000000700137c24 */ /* 0x040fe2000f8e0202 */
[----:B------:R-:W-:Y:S01]  /*1e10*/  ULDC.64 UR6, c[0x0][0x268] ;  /* 0x00009a0000067ab9 */ /* 0x000fe20000000a00 */
[----:B------:R3:W-:Y:S01]  /*1e20*/  STL.64 [R1+0x88], R26 ;  /* 0x0000881a01007387 */ /* 0x0007e20000100a00 */
[----:B------:R-:W-:Y:S01]  /*1e30*/  IMAD.WIDE.U32 R24, R0, UR6, R4 ;  /* 0x0000000600187c25 */ /* 0x000fe2000f8e0004 */
[----:B------:R-:W-:-:S03]  /*1e40*/  LEA R218, R218, UR4, 0x1 ;  /* 0x00000004dada7c11 */ /* 0x000fc6000f8e08ff */
[----:B------:R-:W-:Y:S01]  /*1e50*/  IMAD R10, R10, UR6, RZ ;  /* 0x000000060a0a7c24 */ /* 0x000fe2000f8e02ff */
[----:B------:R3:W-:Y:S03]  /*1e60*/  STL.64 [R1+0x90], R24 ;  /* 0x0000901801007387 */ /* 0x0007e60000100a00 */
        /* <DEDUP_REMOVED lines=41> */
.L_x_874:
[----:B------:R-:W-:Y:S05]  /*2100*/  BSYNC B0 ;  /* 0x0000000000007941 */ /* 0x000fea0003800000 */
.L_x_873:
[----:B------:R-:W-:Y:S04]  /*2110*/  BSSY B0, `(.L_x_875) ;  /* 0x0000028000007945 */ /* 0x000fe80003800000 */
        /* <DEDUP_REMOVED lines=39> */
.L_x_876:
[----:B------:R-:W-:Y:S05]  /*2390*/  BSYNC B0 ;  /* 0x0000000000007941 */ /* 0x000fea0003800000 */
.L_x_875:
        /* <DEDUP_REMOVED lines=40> */
.L_x_878:
[----:B------:R-:W-:Y:S05]  /*2620*/  BSYNC B0 ;  /* 0x0000000000007941 */ /* 0x000fea0003800000 */
.L_x_877:
        /* <DEDUP_REMOVED lines=8> */
[----:B-1--4-:R-:W-:Y:S01]  /*26b0*/  IMAD.MOV.U32 R2, RZ, RZ, R14 ;  /* 0x000000ffff027224 */ /* 0x012fe200078e000e */
        /* <DEDUP_REMOVED lines=33> */
.L_x_880:
[----:B------:R-:W-:Y:S05]  /*28d0*/  BSYNC B0 ;  /* 0x0000000000007941 */ /* 0x000fea0003800000 */
.L_x_879:
        /* <DEDUP_REMOVED lines=9> */
[----:B-1--4-:R-:W-:Y:S01]  /*2970*/  IMAD.WIDE.U32 R2, R150, UR20, R166 ;  /* 0x0000001496027c25 */ /* 0x012fe2000f8e00a6 */
[----:B------:R-:W-:-:S04]  /*2980*/  ISETP.GE.AND P5, PT, R18, UR18, PT ;  /* 0x0000001212007c0c */ /* 0x000fc8000bfa6270 */
[----:B------:R-:W-:Y:S02]  /*2990*/  IADD3 R10, R3, UR6, RZ ;  /* 0x00000006030a7c10 */ /* 0x000fe4000fffe0ff */
[----:B------:R-:W-:Y:S07]  /*29a0*/  @P0 BRA `(.L_x_882) ;  /* 0x00000000007c0947 */ /* 0x000fee0003800000 */
[----:B------:R-:W-:Y:S02]  /*29b0*/  ULDC UR6, c[0x0][0x2d0] ;  /* 0x0000b40000067ab9 */ /* 0x000fe40000000800 */
[----:B------:R-:W-:Y:S02]  /*29c0*/  ISETP.GE.AND P3, PT, R168, UR6, PT ;  /* 0x00000006a8007c0c */ /* 0x000fe4000bf66270 */
[----:B------:R-:W-:Y:S02]  /*29d0*/  ISETP.GE.AND P2, PT, R165, UR6, PT ;  /* 0x00000006a5007c0c */ /* 0x000fe4000bf46270 */
[----:B------:R-:W-:-:S09]  /*29e0*/  ISETP.GE.AND P0, PT, R153, UR6, PT ;  /* 0x0000000699007c0c */ /* 0x000fd2000bf06270 */
[----:B------:R-:W1:Y:S01]  /*29f0*/  @!P3 LDC.64 R6, c[0x0][0x218] ;  /* 0x00008600ff06bb82 */ /* 0x000e620000000a00 */
[----:B------:R4:W-:Y:S04]  /*2a00*/  @P3 STS [R218+0x6000], RZ ;  /* 0x006000ffda003388 */ /* 0x0009e80000000800 */
        /* <DEDUP_REMOVED lines=25> */
.L_x_882:
[----:B------:R-:W-:Y:S05]  /*2ba0*/  BSYNC B0 ;  /* 0x0000000000007941 */ /* 0x000fea0003800000 */
.L_x_881:
        /* <DEDUP_REMOVED lines=10> */
[----:B-1--4-:R-:W1:Y:S01]  /*2c50*/  @!P3 LDC.64 R4, c[0x0][0x218] ;  /* 0x00008600ff04bb82 */ /* 0x012e620000000a00 */
        /* <DEDUP_REMOVED lines=24> */
.L_x_884:
[----:B------:R-:W-:Y:S05]  /*2de0*/  BSYNC B0 ;  /* 0x0000000000007941 */ /* 0x000fea0003800000 */
.L_x_883:
        /* <DEDUP_REMOVED lines=11> */
[----:B-1--4-:R-:W-:Y:S01]  /*2ea0*/  LEA.HI R4, R22, R149, RZ, 0x4 ;  /* 0x0000009516047211 */ /* 0x012fe200078f20ff */
        /* <DEDUP_REMOVED lines=10> */
[----:B------:R1:W4:Y:S01]  /*2f50*/  @P0 LDG.E R11, desc[UR26][R2.64] ;  /* 0x0000001a020b0981 */ /* 0x000322000c1e1900 */
[----:B------:R-:W-:Y:S01]  /*2f60*/  LOP3.LUT R6, R4, 0xfffffff0, RZ, 0xc0, !PT ;  /* 0xfffffff004067812 */ /* 0x000fe200078ec0ff */
[C---:B------:R-:W-:Y:S01]  /*2f70*/  IMAD.IADD R7, R149.reuse, 0x1, -R0 ;  /* 0x0000000195077824 */ /* 0x040fe200078e0a00 */
[----:B------:R-:W4:Y:S01]  /*2f80*/  @P0 MUFU.RCP R10, UR6 ;  /* 0x00000006000a0d08 */ /* 0x000f220008001000 */
        /* <DEDUP_REMOVED lines=20> */
[----:B-1----:R-:W-:Y:S01]  /*30d0*/  IMAD.SHL.U32 R3, R13, 0x40, RZ ;  /* 0x000000400d037824 */ /* 0x002fe200078e00ff */
        /* <DEDUP_REMOVED lines=37> */
[----:B----4-:R-:W-:-:S05]  /*3330*/  @P0 FMUL.FTZ R10, R11, R10 ;  /* 0x0000000a0b0a0220 */ /* 0x010fca0000410000 */
[----:B------:R-:W-:-:S13]  /*3340*/  @P0 R2UR UR7, R10 ;  /* 0x000000000a0702ca */ /* 0x000fda00000e0000 */
[----:B------:R-:W-:Y:S01]  /*3350*/  @UP1 UMOV UR19, UR7 ;  /* 0x0000000700131c82 */ /* 0x000fe20008000000 */
[----:B--2---:R-:W-:Y:S05]  /*3360*/  @P1 BRA `(.L_x_886) ;  /* 0x00000000007c1947 */ /* 0x004fea0003800000 */
        /* <DEDUP_REMOVED lines=31> */
.L_x_886:
[----:B------:R-:W-:Y:S05]  /*3560*/  BSYNC B0 ;  /* 0x0000000000007941 */ /* 0x000fea0003800000 */
.L_x_885:
        /* <DEDUP_REMOVED lines=12> */
[----:B-12---:R-:W-:Y:S02]  /*3630*/  IADD3.X R6, R3, UR18, RZ, P0, !PT ;  /* 0x0000001203067c10 */ /* 0x006fe400087fe4ff */
        /* <DEDUP_REMOVED lines=26> */
.L_x_888:
[----:B------:R-:W-:Y:S05]  /*37e0*/  BSYNC B0 ;  /* 0x0000000000007941 */ /* 0x000fea0003800000 */
.L_x_887:
[----:B------:R-:W-:Y:S01]  /*37f0*/  LDSM.16.M88.4 R16, [R213+0x6000] ;  /* 0x00600000d510783b */ /* 0x000fe20000000200 */
[----:B-12---:R-:W-:Y:S01]  /*3800*/  IMAD.MOV.U32 R2, RZ, RZ, 0x10 ;  /* 0x00000010ff027424 */ /* 0x006fe200078e00ff */
[----:B------:R-:W-:Y:S01]  /*3810*/  LOP3.LUT P0, RZ, R13, 0x2, RZ, 0xc0, !PT ;  /* 0x000000020dff7812 */ /* 0x000fe2000780c0ff */
[----:B------:R-:W-:Y:S01]  /*3820*/  IMAD.MOV.U32 R0, RZ, RZ, 0x20 ;  /* 0x00000020ff007424 */ /* 0x000fe200078e00ff */
[----:B------:R-:W1:Y:S01]  /*3830*/  LDSM.16.M88.4 R4, [R216+0x1000] ;  /* 0x00100000d804783b */ /* 0x000e620000000200 */
[----:B------:R-:W-:Y:S01]  /*3840*/  LOP3.LUT P1, RZ, R12, 0x2, RZ, 0xc0, !PT ;  /* 0x000000020cff7812 */ /* 0x000fe2000782c0ff */
[----:B------:R-:W-:Y:S01]  /*3850*/  IMAD.SHL.U32 R149, R149, 0x2, RZ ;  /* 0x0000000295957824 */ /* 0x000fe200078e00ff */
[----:B------:R-:W-:Y:S01]  /*3860*/  UIADD3 UR6, UR29, 0x1, -UR17 ;  /* 0x000000011d067890 */ /* 0x000fe2000fffe811 */
[----:B------:R-:W2:Y:S01]  /*3870*/  LDSM.16.M88.4 R32, [R213+0x6400] ;  /* 0x00640000d520783b */ /* 0x000ea20000000200 */
[----:B------:R-:W-:Y:S01]  /*3880*/  SEL R0, R0, 0xffffffe0, !P0 ;  /* 0xffffffe000007807 */ /* 0x000fe20004000000 */
[----:B------:R-:W-:Y:S01]  /*3890*/  IMAD.U32 R3, RZ, RZ, UR16 ;  /* 0x00000010ff037e24 */ /* 0x000fe2000f8e00ff */
[----:B------:R-:W-:Y:S01]  /*38a0*/  SEL R2, R2, 0xfffffff0, !P1 ;  /* 0xfffffff002027807 */ /* 0x000fe20004800000 */
[----:B------:R-:W5:Y:S01]  /*38b0*/  LDSM.16.M88.4 R28, [R213+0x6800] ;  /* 0x00680000d51c783b */ /* 0x000f620000000200 */
[----:B------:R-:W-:Y:S01]  /*38c0*/  UIADD3 UR7, UR29, -UR17, URZ ;  /* 0x800000111d077290 */ /* 0x000fe2000fffe03f */
[----:B------:R-:W-:Y:S01]  /*38d0*/  IMAD.IADD R215, R213, 0x1, R0 ;  /* 0x00000001d5d77824 */ /* 0x000fe200078e0200 */
[----:B------:R-:W-:Y:S01]  /*38e0*/  SHF.R.S32.HI R0, RZ, 0x1f, R145 ;  /* 0x0000001fff007819 */ /* 0x000fe20000011491 */
[----:B---3--:R-:W3:Y:S01]  /*38f0*/  LDSM.16.M88.4 R24, [R213+0x6c00] ;  /* 0x006c0000d518783b */ /* 0x008ee20000000200 */
[----:B------:R-:W-:Y:S01]  /*3900*/  IMAD R217, R2, 0x2, R216 ;  /* 0x0000000202d97824 */ /* 0x000fe200078e02d8 */
[----:B------:R-:W-:Y:S01]  /*3910*/  LOP3.LUT R154, R149, 0x6, RZ, 0xc0, !PT ;  /* 0x00000006959a7812 */ /* 0x000fe200078ec0ff */
[----:B------:R-:W-:Y:S01]  /*3920*/  IMAD R180, R3, 0x8, R144 ;  /* 0x0000000803b47824 */ /* 0x000fe200078e0290 */
[----:B------:R-:W4:Y:S01]  /*3930*/  LDSM.16.M88.4 R8, [R216] ;  /* 0x00000000d808783b */ /* 0x000f220000000200 */
[----:B------:R-:W-:Y:S01]  /*3940*/  LEA.HI R0, R0, R145, RZ, 0x2 ;  /* 0x0000009100007211 */ /* 0x000fe200078f10ff */
[----:B------:R-:W-:Y:S01]  /*3950*/  IMAD.U32 R3, RZ, RZ, UR20 ;  /* 0x00000014ff037e24 */ /* 0x000fe2000f8e00ff */
[----:B------:R-:W-:Y:S01]  /*3960*/  UIADD3 UR6, UR6, UR22, URZ ;  /* 0x0000001606067290 */ /* 0x000fe2000fffe03f */
[----:B------:R-:W-:Y:S01]  /*3970*/  LDSM.16.M88.4 R44, [R215+0x6000] ;  /* 0x00600000d72c783b */ /* 0x000fe20000000200 */
[----:B------:R-:W-:Y:S01]  /*3980*/  SHF.R.S32.HI R0, RZ, 0x2, R0 ;  /* 0x00000002ff007819 */ /* 0x000fe20000011400 */
[----:B------:R-:W-:Y:S01]  /*3990*/  IMAD R3, R3, 0x40, R154 ;  /* 0x0000004003037824 */ /* 0x000fe200078e029a */
[----:B------:R-:W4:Y:S01]  /*39a0*/  LDC.U8 R231, c[0x0][0x388] ;  /* 0x0000e200ffe77b82 */ /* 0x000f220000000000 */
[----:B------:R-:W4:Y:S01]  /*39b0*/  LDSM.16.M88.4 R12, [R217+0x1000] ;  /* 0x00100000d90c783b */ /* 0x000f220000000200 */
[----:B------:R-:W-:-:S03]  /*39c0*/  UISETP.GT.AND UP0, UPT, UR20, UR14, UPT ;  /* 0x0000000e1400728c */ /* 0x000fc6000bf04270 */
[----:B------:R-:W4:Y:S04]  /*39d0*/  LDSM.16.M88.4 R40, [R215+0x6400] ;  /* 0x00640000d728783b */ /* 0x000f280000000200 */
[----:B------:R-:W4:Y:S04]  /*39e0*/  LDSM.16.M88.4 R52, [R215+0x6800] ;  /* 0x00680000d734783b */ /* 0x000f280000000200 */
[----:B------:R-:W4:Y:S04]  /*39f0*/  LDSM.16.M88.4 R48, [R215+0x6c00] ;  /* 0x006c0000d730783b */ /* 0x000f280000000200 */
[----:B------:R-:W4:Y:S01]  /*3a00*/  LDSM.16.M88.4 R20, [R217] ;  /* 0x00000000d914783b */ /* 0x000f220000000200 */
[C---:B-1----:R-:W-:Y:S03]  /*3a10*/  HMMA.16816.F32 R64, R4.reuse, R16, RZ ;  /* 0x000000100440723c */ /* 0x042fe600000018ff */
[----:B------:R-:W-:Y:S03]  /*3a20*/  LDSM.16.M88.4 R36, [R213+0x7000] ;  /* 0x00700000d524783b */ /* 0x000fe60000000200 */
[C---:B------:R-:W-:Y:S01]  /*3a30*/  HMMA.16816.F32 R92, R4.reuse, R18, RZ ;  /* 0x00000012045c723c */ /* 0x040fe200000018ff */
[----:B------:R-:W-:Y:S04]  /*3a40*/  STL [R1+0x10], R180 ;  /* 0x000010b401007387 */ /* 0x000fe80000100800 */
[----:B------:R-:W0:Y:S01]  /*3a50*/  LDGDEPBAR ;  /* 0x00000000000079af */ /* 0x000e220000000000 */
[C---:B--2---:R-:W-:Y:S06]  /*3a60*/  HMMA.16816.F32 R72, R4.reuse, R32, RZ ;  /* 0x000000200448723c */ /* 0x044fec00000018ff */
[C---:B------:R-:W-:Y:S06]  /*3a70*/  HMMA.16816.F32 R88, R4.reuse, R34, RZ ;  /* 0x000000220458723c */ /* 0x040fec00000018ff */
[C---:B-----5:R-:W-:Y:S06]  /*3a80*/  HMMA.16816.F32 R84, R4.reuse, R28, RZ ;  /* 0x0000001c0454723c */ /* 0x060fec00000018ff */
[C---:B---3--:R-:W-:Y:S06]  /*3a90*/  HMMA.16816.F32 R76, R4.reuse, R24, RZ ;  /* 0x00000018044c723c */ /* 0x048fec00000018ff */
[C---:B------:R-:W-:Y:S06]  /*3aa0*/  HMMA.16816.F32 R80, R4.reuse, R30, RZ ;  /* 0x0000001e0450723c */ /* 0x040fec00000018ff */
[----:B------:R-:W-:Y:S01]  /*3ab0*/  HMMA.16816.F32 R68, R4, R26, RZ ;  /* 0x0000001a0444723c */ /* 0x000fe200000018ff */
[----:B------:R-:W1:Y:S05]  /*3ac0*/  LDSM.16.M88.4 R4, [R216+0x3000] ;  /* 0x00300000d804783b */ /* 0x000e6a0000000200 */
[C---:B----4-:R-:W-:Y:S06]  /*3ad0*/  HMMA.16816.F32 R96, R8.reuse, R16, RZ ;  /* 0x000000100860723c */ /* 0x050fec00000018ff */
[C---:B------:R-:W-:Y:S06]  /*3ae0*/  HMMA.16816.F32 R116, R8.reuse, R18, RZ ;  /* 0x000000120874723c */ /* 0x040fec00000018ff */
[C---:B------:R-:W-:Y:S06]  /*3af0*/  HMMA.16816.F32 R60, R8.reuse, R32, RZ ;  /* 0x00000020083c723c */ /* 0x040fec00000018ff */
[C---:B------:R-:W-:Y:S01]  /*3b00*/  HMMA.16816.F32 R136, R8.reuse, R34, RZ ;  /* 0x000000220888723c */ /* 0x040fe200000018ff */
[----:B------:R-:W2:Y:S05]  /*3b10*/  LDSM.16.M88.4 R32, [R213+0x7400] ;  /* 0x00740000d520783b */ /* 0x000eaa0000000200 */
[C---:B------:R-:W-:Y:S06]  /*3b20*/  HMMA.16816.F32 R56, R8.reuse, R28, RZ ;  /* 0x0000001c0838723c */ /* 0x040fec00000018ff */
[C---:B------:R-:W-:Y:S01]  /*3b30*/  HMMA.16816.F32 R132, R8.reuse, R30, RZ ;  /* 0x0000001e0884723c */ /* 0x040fe200000018ff */
[----:B------:R-:W3:Y:S05]  /*3b40*/  LDSM.16.M88.4 R28, [R213+0x7800] ;  /* 0x00780000d51c783b */ /* 0x000eea0000000200 */
[C---:B------:R-:W-:Y:S06]  /*3b50*/  HMMA.16816.F32 R16, R8.reuse, R24, RZ ;  /* 0x000000180810723c */ /* 0x040fec00000018ff */
[----:B------:R-:W-:Y:S01]  /*3b60*/  HMMA.16816.F32 R112, R8, R26, RZ ;  /* 0x0000001a0870723c */ /* 0x000fe200000018ff */
[----:B------:R-:W4:Y:S04]  /*3b70*/  LDSM.16.M88.4 R24, [R213+0x7c00] ;  /* 0x007c0000d518783b */ /* 0x000f280000000200 */
[----:B------:R-:W5:Y:S01]  /*3b80*/  LDSM.16.M88.4 R8, [R216+0x2000] ;  /* 0x00200000d808783b */ /* 0x000f620000000200 */
[C---:B------:R-:W-:Y:S06]  /*3b90*/  HMMA.16816.F32 R108, R12.reuse, R44, R64 ;  /* 0x0000002c0c6c723c */ /* 0x040fec0000001840 */
[C---:B------:R-:W-:Y:S06]  /*3ba0*/  HMMA.16816.F32 R104, R12.reuse, R40, R72 ;  /* 0x000000280c68723c */ /* 0x040fec0000001848 */
[C---:B------:R-:W-:Y:S06]  /*3bb0*/  HMMA.16816.F32 R128, R12.reuse, R46, R92 ;  /* 0x0000002e0c80723c */ /* 0x040fec000000185c */
[C---:B------:R-:W-:Y:S06]  /*3bc0*/  HMMA.16816.F32 R124, R12.reuse, R42, R88 ;  /* 0x0000002a0c7c723c */ /* 0x040fec0000001858 */
[C---:B------:R-:W-:Y:S06]  /*3bd0*/  HMMA.16816.F32 R100, R12.reuse, R52, R84 ;  /* 0x000000340c64723c */ /* 0x040fec0000001854 */
[C---:B------:R-:W-:Y:S01]  /*3be0*/  HMMA.16816.F32 R120, R12.reuse, R48, R76 ;  /* 0x000000300c78723c */ /* 0x040fe2000000184c */
[----:B------:R-:W-:Y:S05]  /*3bf0*/  LDSM.16.M88.4 R76, [R215+0x7c00] ;  /* 0x007c0000d74c783b */ /* 0x000fea0000000200 */
[C---:B------:R-:W-:Y:S06]  /*3c00*/  HMMA.16816.F32 R92, R12.reuse, R54, R80 ;  /* 0x000000360c5c723c */ /* 0x040fec0000001850 */
[----:B------:R-:W-:Y:S06]  /*3c10*/  HMMA.16816.F32 R88, R12, R50, R68 ;  /* 0x000000320c58723c */ /* 0x000fec0000001844 */
[C---:B------:R-:W-:Y:S06]  /*3c20*/  HMMA.16816.F32 R84, R20.reuse, R44, R96 ;  /* 0x0000002c1454723c */ /* 0x040fec0000001860 */
[C---:B------:R-:W-:Y:S06]  /*3c30*/  HMMA.16816.F32 R64, R20.reuse, R46, R116 ;  /* 0x0000002e1440723c */ /* 0x040fec0000001874 */
[C---:B------:R-:W-:Y:S06]  /*3c40*/  HMMA.16816.F32 R80, R20.reuse, R40, R60 ;  /* 0x000000281450723c */ /* 0x040fec000000183c */
[C---:B------:R-:W-:Y:S06]  /*3c50*/  HMMA.16816.F32 R44, R20.reuse, R42, R136 ;  /* 0x0000002a142c723c */ /* 0x040fec0000001888 */
[C---:B------:R-:W-:Y:S01]  /*3c60*/  HMMA.16816.F32 R72, R20.reuse, R52, R56 ;  /* 0x000000341448723c */ /* 0x040fe20000001838 */
[----:B------:R-:W-:Y:S05]  /*3c70*/  LDSM.16.M88.4 R56, [R215+0x7000] ;  /* 0x00700000d738783b */ /* 0x000fea0000000200 */
[C---:B------:R-:W-:Y:S01]  /*3c80*/  HMMA.16816.F32 R68, R20.reuse, R48, R16 ;  /* 0x000000301444723c */ /* 0x040fe20000001810 */
[----:B------:R-:W5:Y:S05]  /*3c90*/  LDSM.16.M88.4 R16, [R217+0x3000] ;  /* 0x00300000d910783b */ /* 0x000f6a0000000200 */
[C---:B------:R-:W-:Y:S01]  /*3ca0*/  HMMA.16816.F32 R40, R20.reuse, R54, R132 ;  /* 0x000000361428723c */ /* 0x040fe20000001884 */
[----:B------:R-:W-:Y:S05]  /*3cb0*/  LDSM.16.M88.4 R52, [R215+0x7800] ;  /* 0x00780000d734783b */ /* 0x000fea0000000200 */
[----:B------:R-:W-:Y:S01]  /*3cc0*/  HMMA.16816.F32 R12, R20, R50, R112 ;  /* 0x00000032140c723c */ /* 0x000fe20000001870 */
[----:B------:R-:W5:Y:S04]  /*3cd0*/  LDSM.16.M88.4 R48, [R215+0x7400] ;  /* 0x00740000d730783b */ /* 0x000f680000000200 */
[----:B------:R-:W5:Y:S01]  /*3ce0*/  LDSM.16.M88.4 R20, [R217+0x2000] ;  /* 0x00200000d914783b */ /* 0x000f620000000200 */
[C---:B-1----:R-:W-:Y:S06]  /*3cf0*/  HMMA.16816.F32 R60, R4.reuse, R36, R108 ;  /* 0x00000024043c723c */ /* 0x042fec000000186c */
[C---:B--2---:R-:W-:Y:S06]  /*3d00*/  HMMA.16816.F32 R132, R4.reuse, R32, R104 ;  /* 0x000000200484723c */ /* 0x044fec0000001868 */
[C---:B------:R-:W-:Y:S06]  /*3d10*/  HMMA.16816.F32 R108, R4.reuse, R38, R128 ;  /* 0x00000026046c723c */ /* 0x040fec0000001880 */
[C---:B------:R-:W-:Y:S06]  /*3d20*/  HMMA.16816.F32 R124, R4.reuse, R34, R124 ;  /* 0x00000022047c723c */ /* 0x040fec000000187c */
[C---:B---3--:R-:W-:Y:S06]  /*3d30*/  HMMA.16816.F32 R136, R4.reuse, R28, R100 ;  /* 0x0000001c0488723c */ /* 0x048fec0000001864 */
[C---:B----4-:R-:W-:Y:S06]  /*3d40*/  HMMA.16816.F32 R120, R4.reuse, R24, R120 ;  /* 0x000000180478723c */ /* 0x050fec0000001878 */
[C---:B------:R-:W-:Y:S06]  /*3d50*/  HMMA.16816.F32 R116, R4.reuse, R30, R92 ;  /* 0x0000001e0474723c */ /* 0x040fec000000185c */
[----:B------:R-:W-:Y:S06]  /*3d60*/  HMMA.16816.F32 R112, R4, R26, R88 ;  /* 0x0000001a0470723c */ /* 0x000fec0000001858 */
[C---:B-----5:R-:W-:Y:S06]  /*3d70*/  HMMA.16816.F32 R104, R8.reuse, R36, R84 ;  /* 0x000000240868723c */ /* 0x060fec0000001854 */
[C---:B------:R-:W-:Y:S06]  /*3d80*/  HMMA.16816.F32 R92, R8.reuse, R32, R80 ;  /* 0x00000020085c723c */ /* 0x040fec0000001850 */
[C---:B------:R-:W-:Y:S01]  /*3d90*/  HMMA.16816.F32 R100, R8.reuse, R38, R64 ;  /* 0x000000260864723c */ /* 0x040fe20000001840 */
[----:B------:R-:W-:Y:S05]  /*3da0*/  LDSM.16.M88.4 R36, [R213+0x8800] ;  /* 0x00880000d524783b */ /* 0x000fea0000000200 */
[C---:B------:R-:W-:Y:S01]  /*3db0*/  HMMA.16816.F32 R4, R8.reuse, R34, R44 ;  /* 0x000000220804723c */ /* 0x040fe2000000182c */
[----:B------:R-:W-:Y:S04]  /*3dc0*/  LDSM.16.M88.4 R44, [R213+0x8000] ;  /* 0x00800000d52c783b */ /* 0x000fe80000000200 */
[----:B------:R-:W-:Y:S01]  /*3dd0*/  LDSM.16.M88.4 R32, [R213+0x8c00] ;  /* 0x008c0000d520783b */ /* 0x000fe20000000200 */
[C---:B------:R-:W-:Y:S06]  /*3de0*/  HMMA.16816.F32 R84, R8.reuse, R28, R72 ;  /* 0x0000001c0854723c */ /* 0x040fec0000001848 */
[C---:B------:R-:W-:Y:S01]  /*3df0*/  HMMA.16816.F32 R96, R8.reuse, R30, R40 ;  /* 0x0000001e0860723c */ /* 0x040fe20000001828 */
[----:B------:R-:W-:Y:S04]  /*3e00*/  LDSM.16.M88.4 R40, [R213+0x8400] ;  /* 0x00840000d528783b */ /* 0x000fe80000000200 */
[----:B------:R-:W-:Y:S01]  /*3e10*/  LDSM.16.M88.4 R28, [R215+0x8400] ;  /* 0x00840000d71c783b */ /* 0x000fe20000000200 */
[C---:B------:R-:W-:Y:S06]  /*3e20*/  HMMA.16816.F32 R88, R8.reuse, R24, R68 ;  /* 0x000000180858723c */ /* 0x040fec0000001844 */
[----:B------:R-:W-:Y:S01]  /*3e30*/  HMMA.16816.F32 R80, R8, R26, R12 ;  /* 0x0000001a0850723c */ /* 0x000fe2000000180c */
[----:B------:R-:W1:Y:S04]  /*3e40*/  LDSM.16.M88.4 R8, [R216+0x5000] ;  /* 0x00500000d808783b */ /* 0x000e680000000200 */
[----:B------:R-:W2:Y:S01]  /*3e50*/  LDSM.16.M88.4 R12, [R216+0x4000] ;  /* 0x00400000d80c783b */ /* 0x000ea20000000200 */
[C---:B------:R-:W-:Y:S03]  /*3e60*/  HMMA.16816.F32 R72, R16.reuse, R56, R60 ;  /* 0x000000381048723c */ /* 0x040fe6000000183c */
[----:B------:R-:W-:Y:S03]  /*3e70*/  LDSM.16.M88.4 R24, [R215+0x8000] ;  /* 0x00800000d718783b */ /* 0x000fe60000000200 */
        /* <DEDUP_REMOVED lines=10> */
[----:B------:R-:W3:Y:S04]  /*3f20*/  LDSM.16.M88.4 R4, [R217+0x5000] ;  /* 0x00500000d904783b */ /* 0x000ee80000000200 */
[----:B------:R-:W4:Y:S01]  /*3f30*/  LDSM.16.M88.4 R48, [R215+0x8800] ;  /* 0x00880000d730783b */ /* 0x000f220000000200 */
[----:B------:R-:W-:Y:S03]  /*3f40*/  HMMA.16816.F32 R108, R20, R52, R84 ;  /* 0x00000034146c723c */ /* 0x000fe60000001854 */
[----:B------:R-:W5:Y:S01]  /*3f50*/  LDSM.16.M88.4 R84, [R215+0x8c00] ;  /* 0x008c0000d754783b */ /* 0x000f620000000200 */
[----:B------:R-:W-:-:S04]  /*3f60*/  DEPBAR.LE SB0, 0x0 ;  /* 0x000080000000791a */ /* 0x000fc80000000000 */
        /* <DEDUP_REMOVED lines=15> */
[----:B------:R-:W-:Y:S06]  /*4060*/  HMMA.16816.F32 R8, R12, R40, R116 ;  /* 0x000000280c08723c */ /* 0x000fec0000001874 */
[C---:B---3--:R-:W-:Y:S06]  /*4070*/  HMMA.16816.F32 R92, R4.reuse, R24, R92 ;  /* 0x00000018045c723c */ /* 0x048fec000000185c */
[C---:B------:R-:W-:Y:S06]  /*4080*/  HMMA.16816.F32 R88, R4.reuse, R26, R88 ;  /* 0x0000001a0458723c */ /* 0x040fec0000001858 */
[C---:B------:R-:W-:Y:S06]  /*4090*/  HMMA.16816.F32 R76, R4.reuse, R28, R76 ;  /* 0x0000001c044c723c */ /* 0x040fec000000184c */
[C---:B------:R-:W-:Y:S06]  /*40a0*/  HMMA.16816.F32 R72, R4.reuse, R30, R72 ;  /* 0x0000001e0448723c */ /* 0x040fec0000001848 */
[C---:B----4-:R-:W-:Y:S06]  /*40b0*/  HMMA.16816.F32 R68, R4.reuse, R48, R68 ;  /* 0x000000300444723c */ /* 0x050fec0000001844 */
[C---:B------:R-:W-:Y:S06]  /*40c0*/  HMMA.16816.F32 R64, R4.reuse, R50, R64 ;  /* 0x000000320440723c */ /* 0x040fec0000001840 */
[C---:B-----5:R-:W-:Y:S06]  /*40d0*/  HMMA.16816.F32 R60, R4.reuse, R84, R60 ;  /* 0x00000054043c723c */ /* 0x060fec000000183c */
        /* <DEDUP_REMOVED lines=10> */
[----:B------:R-:W-:Y:S01]  /*4180*/  IMAD.U32 R5, RZ, RZ, UR6 ;  /* 0x00000006ff057e24 */ /* 0x000fe2000f8e00ff */
[C---:B------:R-:W-:Y:S01]  /*4190*/  HMMA.16816.F32 R40, R12.reuse, R42, R112 ;  /* 0x0000002a0c28723c */ /* 0x040fe20000001870 */
[C---:B------:R-:W-:Y:S01]  /*41a0*/  IADD3 R225, R6.reuse, 0x8, R4 ;  /* 0x0000000806e17810 */ /* 0x040fe20007ffe004 */
[----:B------:R-:W-:Y:S01]  /*41b0*/  IMAD.IADD R0, R147, 0x1, R0 ;  /* 0x0000000193007824 */ /* 0x000fe200078e0200 */
[C-C-:B------:R-:W-:Y:S01]  /*41c0*/  IADD3 R224, R6.reuse, 0x40, R4.reuse ;  /* 0x0000004006e07810 */ /* 0x140fe20007ffe004 */
[----:B------:R-:W-:Y:S01]  /*41d0*/  VIADD R100, R233, 0x646e171e ;  /* 0x646e171ee9647836 */ /* 0x000fe20000000000 */
[----:B------:R-:W-:Y:S01]  /*41e0*/  IADD3 R226, R6, 0x48, R4 ;  /* 0x0000004806e27810 */ /* 0x000fe20007ffe004 */
[----:B------:R-:W-:Y:S01]  /*41f0*/  HMMA.16816.F32 R36, R12, R38, R104 ;  /* 0x000000260c24723c */ /* 0x000fe20000001868 */
[C-C-:B------:R-:W-:Y:S01]  /*4200*/  IMAD.IADD R6, R223.reuse, 0x1, -R3.reuse ;  /* 0x00000001df067824 */ /* 0x140fe200078e0a03 */
[----:B------:R-:W-:Y:S01]  /*4210*/  VIADDMNMX R222, R223, -UR23, RZ, !PT ;  /* 0x80000017dfde7c46 */ /* 0x000fe2000f8001ff */
[----:B------:R-:W-:Y:S01]  /*4220*/  IMAD.IADD R7, R224, 0x1, -R3 ;  /* 0x00000001e0077824 */ /* 0x000fe200078e0a03 */
[----:B------:R-:W-:-:S02]  /*4230*/  VIADDMNMX R221, R225, -UR23, RZ, !PT ;  /* 0x80000017e1dd7c46 */ /* 0x000fc4000f8001ff */
[----:B------:R-:W-:Y:S01]  /*4240*/  HMMA.16816.F32 R32, R12, R34, R96 ;  /* 0x000000220c20723c */ /* 0x000fe20000001860 */
[----:B------:R-:W-:Y:S02]  /*4250*/  VIADDMNMX R220, R224, -UR23, RZ, !PT ;  /* 0x80000017e0dc7c46 */ /* 0x000fe4000f8001ff */
[----:B------:R-:W-:Y:S02]  /*4260*/  VIADDMNMX R219, R226, -UR23, RZ, !PT ;  /* 0x80000017e2db7c46 */ /* 0x000fe4000f8001ff */
[----:B------:R-:W-:Y:S01]  /*4270*/  ISETP.GE.AND P2, PT, R3, R230, PT ;  /* 0x000000e60300720c */ /* 0x000fe20003f46270 */
[C---:B------:R-:W-:Y:S01]  /*4280*/  HMMA.16816.F32 R52, R16.reuse, R24, R52 ;  /* 0x000000181034723c */ /* 0x040fe20000001834 */
[----:B------:R-:W-:Y:S01]  /*4290*/  IADD3 R12, R5, 0x40, R4 ;  /* 0x00000040050c7810 */ /* 0x000fe20007ffe004 */
[----:B------:R-:W-:Y:S01]  /*42a0*/  BAR.SYNC.DEFER_BLOCKING 0x0 ;  /* 0x0000000000007b1d */ /* 0x000fe20000010000 */
[C---:B------:R-:W-:Y:S02]  /*42b0*/  ISETP.LT.OR P2, PT, R3.reuse, R222, P2 ;  /* 0x000000de0300720c */ /* 0x040fe40001741670 */
[----:B------:R-:W-:Y:S01]  /*42c0*/  VIMNMX R228, R12, UR29, PT ;  /* 0x0000001d0ce47c48 */ /* 0x000fe2000bfe0100 */
[----:B------:R-:W-:Y:S03]  /*42d0*/  HMMA.16816.F32 R44, R16, R26, R44 ;  /* 0x0000001a102c723c */ /* 0x000fe6000000182c */
[----:B------:R-:W-:-:S03]  /*42e0*/  ISETP.GE.AND P4, PT, R3, R228, PT ;  /* 0x000000e40300720c */ /* 0x000fc60003f86270 */
[----:B------:R-:W-:Y:S01]  /*42f0*/  HMMA.16816.F32 R24, R16, R28, R8 ;  /* 0x0000001c1018723c */ /* 0x000fe20000001808 */
[----:B------:R-:W-:-:S05]  /*4300*/  ISETP.LT.OR P4, PT, R3, R220, P4 ;  /* 0x000000dc0300720c */ /* 0x000fca0002781670 */
[C---:B------:R-:W-:Y:S01]  /*4310*/  HMMA.16816.F32 R80, R16.reuse, R84, R80 ;  /* 0x000000541050723c */ /* 0x040fe20000001850 */
[C-C-:B------:R-:W-:Y:S01]  /*4320*/  IADD3 R11, R5.reuse, 0x8, R4.reuse ;  /* 0x00000008050b7810 */ /* 0x140fe20007ffe004 */
[--C-:B------:R-:W-:Y:S01]  /*4330*/  IMAD.IADD R9, R226, 0x1, -R3.reuse ;  /* 0x00000001e2097824 */ /* 0x100fe200078e0a03 */
[----:B------:R-:W-:Y:S01]  /*4340*/  IADD3 R10, R5, 0x48, R4 ;  /* 0x00000048050a7810 */ /* 0x000fe20007ffe004 */
[----:B------:R-:W-:Y:S01]  /*4350*/  IMAD.IADD R5, R225, 0x1, -R3 ;  /* 0x00000001e1057824 */ /* 0x000fe200078e0a03 */
[----:B------:R-:W-:Y:S01]  /*4360*/  IABS R4, R6 ;  /* 0x0000000600047213 */ /* 0x000fe20000000000 */
[C---:B------:R-:W-:Y:S01]  /*4370*/  HMMA.16816.F32 R40, R16.reuse, R30, R40 ;  /* 0x0000001e1028723c */ /* 0x040fe20000001828 */
[----:B------:R-:W-:Y:S02]  /*4380*/  VIMNMX R229, R11, UR29, PT ;  /* 0x0000001d0be57c48 */ /* 0x000fe4000bfe0100 */
[----:B------:R-:W-:Y:S01]  /*4390*/  IABS R6, R5 ;  /* 0x0000000500067213 */ /* 0x000fe20000000000 */
[----:B------:R-:W-:Y:S01]  /*43a0*/  IMAD.MOV.U32 R8, RZ, RZ, R4 ;  /* 0x000000ffff087224 */ /* 0x000fe200078e0004 */
[----:B------:R-:W-:Y:S01]  /*43b0*/  IABS R4, R7 ;  /* 0x0000000700047213 */ /* 0x000fe20000000000 */
[----:B------:R-:W-:Y:S01]  /*43c0*/  HMMA.16816.F32 R20, R16, R48, R20 ;  /* 0x000000301014723c */ /* 0x000fe20000001814 */
[----:B------:R-:W-:-:S02]  /*43d0*/  I2FP.F32.S32 R7, R6 ;  /* 0x0000000600077245 */ /* 0x000fc40000201400 */
[----:B------:R-:W-:Y:S01]  /*43e0*/  I2FP.F32.S32 R6, R4 ;  /* 0x0000000400067245 */ /* 0x000fe20000201400 */
[----:B------:R-:W-:Y:S01]  /*43f0*/  VIADD R4, R3, 0x1 ;  /* 0x0000000103047836 */ /* 0x000fe20000000000 */
[----:B------:R-:W-:Y:S01]  /*4400*/  I2FP.F32.S32 R8, R8 ;  /* 0x0000000800087245 */ /* 0x000fe20000201400 */
[C---:B------:R-:W-:Y:S01]  /*4410*/  HMMA.16816.F32 R36, R16.reuse, R50, R36 ;  /* 0x000000321024723c */ /* 0x040fe20000001824 */
[----:B------:R-:W-:Y:S01]  /*4420*/  IABS R5, R9 ;  /* 0x0000000900057213 */ /* 0x000fe20000000000 */
[----:B------:R-:W-:Y:S01]  /*4430*/  FFMA.FTZ R15, R6, -UR19, R92 ;  /* 0x80000013060f7c23 */ /* 0x000fe2000801005c */
[----:B------:R-:W-:Y:S01]  /*4440*/  IMAD.IADD R6, R223, 0x1, -R4 ;  /* 0x00000001df067824 */ /* 0x000fe200078e0a04 */
[----:B------:R-:W-:Y:S01]  /*4450*/  VIMNMX R227, R10, UR29, PT ;  /* 0x0000001d0ae37c48 */ /* 0x000fe2000bfe0100 */
[----:B------:R-:W-:Y:S01]  /*4460*/  FFMA.FTZ R14, R7, -UR19, R54 ;  /* 0x80000013070e7c23 */ /* 0x000fe20008010036 */
[----:B------:R-:W-:Y:S01]  /*4470*/  HMMA.16816.F32 R84, R16, R86, R32 ;  /* 0x000000561054723c */ /* 0x000fe20000001820 */
[----:B------:R-:W-:Y:S01]  /*4480*/  ISETP.GE.AND P6, PT, R4, R230, PT ;  /* 0x000000e60400720c */ /* 0x000fe20003fc6270 */
[--C-:B------:R-:W-:Y:S01]  /*4490*/  IMAD.IADD R7, R224, 0x1, -R4.reuse ;  /* 0x00000001e0077824 */ /* 0x100fe200078e0a04 */
[----:B------:R-:W-:Y:S01]  /*44a0*/  IABS R9, R6 ;  /* 0x0000000600097213 */ /* 0x000fe20000000000 */
[--C-:B------:R-:W-:Y:S01]  /*44b0*/  IMAD.IADD R6, R225, 0x1, -R4.reuse ;  /* 0x00000001e1067824 */ /* 0x100fe200078e0a04 */
[----:B------:R-:W-:Y:S01]  /*44c0*/  ISETP.GE.AND P5, PT, R4, R229, PT ;  /* 0x000000e50400720c */ /* 0x000fe20003fa6270 */
[----:B------:R-:W-:-:S02]  /*44d0*/  IMAD.IADD R10, R226, 0x1, -R4 ;  /* 0x00000001e20a7824 */ /* 0x000fc400078e0a04 */
[----:B------:R-:W-:Y:S01]  /*44e0*/  FFMA.FTZ R16, R8, -UR19, R52 ;  /* 0x8000001308107c23 */ /* 0x000fe20008010034 */
[----:B------:R-:W-:Y:S01]  /*44f0*/  I2FP.F32.S32 R8, R5 ;  /* 0x0000000500087245 */ /* 0x000fe20000201400 */
[----:B------:R-:W-:Y:S01]  /*4500*/  VIADD R5, R3, 0x8 ;  /* 0x0000000803057836 */ /* 0x000fe20000000000 */
[C---:B------:R-:W-:Y:S02]  /*4510*/  ISETP.GE.AND P3, PT, R4.reuse, R228, PT ;  /* 0x000000e40400720c */ /* 0x040fe40003f66270 */
[----:B------:R-:W-:Y:S01]  /*4520*/  ISETP.GE.AND P1, PT, R4, R227, PT ;  /* 0x000000e30400720c */ /* 0x000fe20003f26270 */
[----:B------:R-:W-:Y:S01]  /*4530*/  FFMA.FTZ R13, R8, -UR19, R94 ;  /* 0x80000013080d7c23 */ /* 0x000fe2000801005e */
[----:B------:R-:W-:Y:S01]  /*4540*/  IMAD.IADD R8, R223, 0x1, -R5 ;  /* 0x00000001df087824 */ /* 0x000fe200078e0a05 */
[C---:B------:R-:W-:Y:S02]  /*4550*/  ISETP.LT.OR P6, PT, R4.reuse, R222, P6 ;  /* 0x000000de0400720c */ /* 0x040fe400037c1670 */
[----:B------:R-:W-:-:S02]  /*4560*/  ISETP.LT.OR P5, PT, R4, R221, P5 ;  /* 0x000000dd0400720c */ /* 0x000fc40002fa1670 */
[C---:B------:R-:W-:Y:S02]  /*4570*/  ISETP.LT.OR P3, PT, R4.reuse, R220, P3 ;  /* 0x000000dc0400720c */ /* 0x040fe40001f61670 */
[----:B------:R-:W-:Y:S02]  /*4580*/  ISETP.LT.OR P1, PT, R4, R219, P1 ;  /* 0x000000db0400720c */ /* 0x000fe40000f21670 */
[----:B------:R-:W-:Y:S02]  /*4590*/  IABS R6, R6 ;  /* 0x0000000600067213 */ /* 0x000fe40000000000 */
[----:B------:R-:W-:Y:S02]  /*45a0*/  IABS R4, R7 ;  /* 0x0000000700047213 */ /* 0x000fe40000000000 */
[----:B------:R-:W-:Y:S02]  /*45b0*/  IABS R7, R10 ;  /* 0x0000000a00077213 */ /* 0x000fe40000000000 */
[----:B------:R-:W-:Y:S01]  /*45c0*/  IABS R11, R8 ;  /* 0x00000008000b7213 */ /* 0x000fe20000000000 */
[----:B------:R-:W-:Y:S01]  /*45d0*/  IMAD.MOV.U32 R8, RZ, RZ, R6 ;  /* 0x000000ffff087224 */ /* 0x000fe200078e0006 */
[----:B------:R-:W-:Y:S01]  /*45e0*/  I2FP.F32.S32 R9, R9 ;  /* 0x0000000900097245 */ /* 0x000fe20000201400 */
[----:B------:R-:W-:Y:S01]  /*45f0*/  IMAD.MOV.U32 R6, RZ, RZ, R4 ;  /* 0x000000ffff067224 */ /* 0x000fe200078e0004 */
[----:B------:R-:W-:Y:S01]  /*4600*/  FSEL R146, R16, -INF , !P2 ;  /* 0xff80000010927808 */ /* 0x000fe20005000000 */
[----:B------:R-:W-:Y:S01]  /*4610*/  IMAD.MOV.U32 R4, RZ, RZ, R7 ;  /* 0x000000ffff047224 */ /* 0x000fe200078e0007 */
[----:B------:R-:W-:Y:S01]  /*4620*/  ISETP.GE.AND P0, PT, R3, R229, PT ;  /* 0x000000e50300720c */ /* 0x000fe20003f06270 */
[----:B------:R-:W-:Y:S01]  /*4630*/  FFMA.FTZ R9, R9, -UR19, R53 ;  /* 0x8000001309097c23 */ /* 0x000fe20008010035 */
[----:B------:R-:W-:Y:S01]  /*4640*/  I2FP.F32.S32 R7, R6 ;  /* 0x0000000600077245 */ /* 0x000fe20000201400 */
[----:B------:R-:W-:Y:S01]  /*4650*/  IMAD.MOV.U32 R6, RZ, RZ, R11 ;  /* 0x000000ffff067224 */ /* 0x000fe200078e000b */
[----:B------:R-:W-:-:S02]  /*4660*/  I2FP.F32.S32 R4, R4 ;  /* 0x0000000400047245 */ /* 0x000fc40000201400 */
[----:B------:R-:W-:Y:S01]  /*4670*/  ISETP.GE.AND P2, PT, R3, R227, PT ;  /* 0x000000e30300720c */ /* 0x000fe20003f46270 */
[----:B------:R-:W-:Y:S01]  /*4680*/  FFMA.FTZ R17, R7, -UR19, R93 ;  /* 0x8000001307117c23 */ /* 0x000fe2000801005d */
[----:B------:R-:W-:Y:S01]  /*4690*/  I2FP.F32.S32 R8, R8 ;  /* 0x0000000800087245 */ /* 0x000fe20000201400 */
[----:B------:R-:W-:Y:S01]  /*46a0*/  FFMA.FTZ R12, R4, -UR19, R95 ;  /* 0x80000013040c7c23 */ /* 0x000fe2000801005f */
[----:B------:R-:W-:Y:S01]  /*46b0*/  I2FP.F32.S32 R6, R6 ;  /* 0x0000000600067245 */ /* 0x000fe20000201400 */
[C---:B------:R-:W-:Y:S01]  /*46c0*/  VIADD R4, R3.reuse, 0x9 ;  /* 0x0000000903047836 */ /* 0x040fe20000000000 */
[C---:B------:R-:W-:Y:S01]  /*46d0*/  ISETP.LT.OR P0, PT, R3.reuse, R221, P0 ;  /* 0x000000dd0300720c */ /* 0x040fe20000701670 */
[----:B------:R-:W-:Y:S01]  /*46e0*/  FFMA.FTZ R18, R8, -UR19, R55 ;  /* 0x8000001308127c23 */ /* 0x000fe20008010037 */
[----:B------:R-:W-:Y:S01]  /*46f0*/  ISETP.LT.OR P2, PT, R3, R219, P2 ;  /* 0x000000db0300720c */ /* 0x000fe20001741670 */
[----:B------:R-:W-:Y:S01]  /*4700*/  FFMA.FTZ R11, R6, -UR19, R44 ;  /* 0x80000013060b7c23 */ /* 0x000fe2000801002c */
[----:B------:R-:W-:Y:S01]  /*4710*/  FSEL R149, R14, -INF , !P0 ;  /* 0xff8000000e957808 */ /* 0x000fe20004000000 */
[----:B------:R-:W-:Y:S01]  /*4720*/  IMAD.IADD R8, R223, 0x1, -R4 ;  /* 0x00000001df087824 */ /* 0x000fe200078e0a04 */
        /* <DEDUP_REMOVED lines=13> */
[----:B------:R-:W-:Y:S02]  /*4800*/  ISETP.LT.OR P6, PT, R5, R219, P6 ;  /* 0x000000db0500720c */ /* 0x000fe400037c1670 */
[----:B------:R-:W-:Y:S02]  /*4810*/  IABS R5, R6 ;  /* 0x0000000600057213 */ /* 0x000fe40000000000 */
[----:B------:R-:W-:Y:S01]  /*4820*/  IABS R10, R8 ;  /* 0x00000008000a7213 */ /* 0x000fe20000000000 */
[----:B------:R-:W-:Y:S01]  /*4830*/  IMAD.IADD R8, R225, 0x1, -R4 ;  /* 0x00000001e1087824 */ /* 0x000fe200078e0a04 */
[----:B------:R-:W-:Y:S01]  /*4840*/  IABS R7, R7 ;  /* 0x0000000700077213 */ /* 0x000fe20000000000 */
[----:B------:R-:W-:Y:S01]  /*4850*/  IMAD.MOV.U32 R6, RZ, RZ, R5 ;  /* 0x000000ffff067224 */ /* 0x000fe200078e0005 */
[----:B------:R-:W-:Y:S02]  /*4860*/  IABS R5, R9 ;  /* 0x0000000900057213 */ /* 0x000fe40000000000 */
[----:B------:R-:W-:-:S02]  /*4870*/  IABS R8, R8 ;  /* 0x0000000800087213 */ /* 0x000fc40000000000 */
        /* <DEDUP_REMOVED lines=21> */
[----:B------:R-:W-:Y:S01]  /*49d0*/  ISETP.GE.AND P1, PT, R4, R228, PT ;  /* 0x000000e40400720c */ /* 0x000fe20003f26270 */
        /* <DEDUP_REMOVED lines=25> */
[----:B------:R-:W-:Y:S01]  /*4b70*/  I2FP.F32.S32 R8, R8 ;  /* 0x0000000800087245 */ /* 0x000fe20000201400 */
[--C-:B------:R-:W-:Y:S01]  /*4b80*/  IMAD.IADD R6, R223, 0x1, -R4.reuse ;  /* 0x00000001df067824 */ /* 0x100fe200078e0a04 */
[----:B------:R-:W-:Y:S01]  /*4b90*/  FSEL R28, R16, -INF , !P2 ;  /* 0xff800000101c7808 */ /* 0x000fe20005000000 */
[----:B------:R-:W-:Y:S01]  /*4ba0*/  IMAD.IADD R11, R224, 0x1, -R4 ;  /* 0x00000001e00b7824 */ /* 0x000fe200078e0a04 */
[----:B------:R-:W-:Y:S01]  /*4bb0*/  FSEL R32, R14, -INF , !P6 ;  /* 0xff8000000e207808 */ /* 0x000fe20007000000 */
[----:B------:R-:W-:Y:S01]  /*4bc0*/  FFMA.FTZ R17, R8, -UR19, R26 ;  /* 0x8000001308117c23 */ /* 0x000fe2000801001a */
        /* <DEDUP_REMOVED lines=90> */
[C---:B------:R-:W-:Y:S01]  /*5170*/  ISETP.GE.AND P2, PT, R5.reuse, R227, PT ;  /* 0x000000e30500720c */ /* 0x040fe20003f46270 */
        /* <DEDUP_REMOVED lines=28> */
[C---:B------:R-:W-:Y:S01]  /*5340*/  ISETP.GE.AND P6, PT, R4.reuse, R230, PT ;  /* 0x000000e60400720c */ /* 0x040fe20003fc6270 */
[----:B------:R-:W-:Y:S01]  /*5350*/  IMAD.IADD R7, R223, 0x1, -R5 ;  /* 0x00000001df077824 */ /* 0x000fe200078e0a05 */
[----:B------:R-:W-:Y:S01]  /*5360*/  ISETP.GE.AND P5, PT, R4, R229, PT ;  /* 0x000000e50400720c */ /* 0x000fe20003fa6270 */
[----:B------:R-:W-:Y:S01]  /*5370*/  IMAD.IADD R8, R226, 0x1, -R4 ;  /* 0x00000001e2087824 */ /* 0x000fe200078e0a04 */
[----:B------:R-:W-:-:S02]  /*5380*/  ISETP.GE.AND P3, PT, R4, R228, PT ;  /* 0x000000e40400720c */ /* 0x000fc40003f66270 */
[C---:B------:R-:W-:Y:S02]  /*5390*/  ISETP.GE.AND P1, PT, R4.reuse, R227, PT ;  /* 0x000000e30400720c */ /* 0x040fe40003f26270 */
[C---:B------:R-:W-:Y:S02]  /*53a0*/  ISETP.LT.OR P6, PT, R4.reuse, R222, P6 ;  /* 0x000000de0400720c */ /* 0x040fe400037c1670 */
[C---:B------:R-:W-:Y:S02]  /*53b0*/  ISETP.LT.OR P5, PT, R4.reuse, R221, P5 ;  /* 0x000000dd0400720c */ /* 0x040fe40002fa1670 */
[C---:B------:R-:W-:Y:S02]  /*53c0*/  ISETP.LT.OR P3, PT, R4.reuse, R220, P3 ;  /* 0x000000dc0400720c */ /* 0x040fe40001f61670 */
[----:B------:R-:W-:Y:S02]  /*53d0*/  ISETP.LT.OR P1, PT, R4, R219, P1 ;  /* 0x000000db0400720c */ /* 0x000fe40000f21670 */
[----:B------:R-:W-:Y:S01]  /*53e0*/  IABS R4, R6 ;  /* 0x0000000600047213 */ /* 0x000fe20000000000 */
[----:B------:R-:W-:Y:S01]  /*53f0*/  IMAD.IADD R6, R225, 0x1, -R5 ;  /* 0x00000001e1067824 */ /* 0x000fe200078e0a05 */
[----:B------:R-:W-:-:S02]  /*5400*/  I2FP.F32.S32 R9, R10 ;  /* 0x0000000a00097245 */ /* 0x000fc40000201400 */
[----:B------:R-:W-:Y:S02]  /*5410*/  IABS R11, R7 ;  /* 0x00000007000b7213 */ /* 0x000fe40000000000 */
[----:B------:R-:W-:Y:S01]  /*5420*/  IABS R7, R8 ;  /* 0x0000000800077213 */ /* 0x000fe20000000000 */
[----:B------:R-:W-:Y:S02]  /*5430*/  IMAD.MOV.U32 R8, RZ, RZ, R4 ;  /* 0x000000ffff087224 */ /* 0x000fe400078e0004 */
[----:B------:R-:W-:Y:S01]  /*5440*/  FFMA.FTZ R13, R9, -UR19, R20 ;  /* 0x80000013090d7c23 */ /* 0x000fe20008010014 */
[----:B------:R-:W-:Y:S01]  /*5450*/  IABS R6, R6 ;  /* 0x0000000600067213 */ /* 0x000fe20000000000 */
[----:B------:R-:W-:Y:S01]  /*5460*/  IMAD.IADD R9, R224, 0x1, -R5 ;  /* 0x00000001e0097824 */ /* 0x000fe200078e0a05 */
[----:B------:R-:W-:Y:S02]  /*5470*/  FSEL R128, R19, -INF , !P0 ;  /* 0xff80000013807808 */ /* 0x000fe40004000000 */
[----:B------:R-:W-:Y:S01]  /*5480*/  I2FP.F32.S32 R10, R8 ;  /* 0x00000008000a7245 */ /* 0x000fe20000201400 */
[----:B------:R-:W-:Y:S01]  /*5490*/  IMAD.MOV.U32 R8, RZ, RZ, R6 ;  /* 0x000000ffff087224 */ /* 0x000fe200078e0006 */
[----:B------:R-:W-:Y:S01]  /*54a0*/  IABS R4, R9 ;  /* 0x0000000900047213 */ /* 0x000fe20000000000 */
[----:B------:R-:W-:Y:S01]  /*54b0*/  IMAD.MOV.U32 R9, RZ, RZ, R11 ;  /* 0x000000ffff097224 */ /* 0x000fe200078e000b */
[----:B------:R-:W-:Y:S01]  /*54c0*/  I2FP.F32.S32 R6, R7 ;  /* 0x0000000700067245 */ /* 0x000fe20000201400 */
[----:B------:R-:W-:Y:S01]  /*54d0*/  FFMA.FTZ R12, R10, -UR19, R68 ;  /* 0x800000130a0c7c23 */ /* 0x000fe20008010044 */
[----:B------:R-:W-:-:S02]  /*54e0*/  I2FP.F32.S32 R8, R8 ;  /* 0x0000000800087245 */ /* 0x000fc40000201400 */
        /* <DEDUP_REMOVED lines=11> */
[--C-:B------:R-:W-:Y:S01]  /*55a0*/  IMAD.IADD R8, R225, 0x1, -R4.reuse ;  /* 0x00000001e1087824 */ /* 0x100fe200078e0a04 */
[C---:B------:R-:W-:Y:S01]  /*55b0*/  ISETP.GE.AND P4, PT, R5.reuse, R229, PT ;  /* 0x000000e50500720c */ /* 0x040fe20003f86270 */
[----:B------:R-:W-:Y:S01]  /*55c0*/  IMAD.IADD R11, R224, 0x1, -R4 ;  /* 0x00000001e00b7824 */ /* 0x000fe200078e0a04 */
[----:B------:R-:W-:Y:S01]  /*55d0*/  ISETP.GE.AND P2, PT, R5, R228, PT ;  /* 0x000000e40500720c */ /* 0x000fe20003f46270 */
[----:B------:R-:W-:Y:S01]  /*55e0*/  FFMA.FTZ R18, R7, -UR19, R69 ;  /* 0x8000001307127c23 */ /* 0x000fe20008010045 */
[----:B------:R-:W-:-:S02]  /*55f0*/  ISETP.GE.AND P6, PT, R5, R227, PT ;  /* 0x000000e30500720c */ /* 0x000fc40003fc6270 */
[C---:B------:R-:W-:Y:S02]  /*5600*/  ISETP.LT.OR P0, PT, R5.reuse, R222, P0 ;  /* 0x000000de0500720c */ /* 0x040fe40000701670 */
[C---:B------:R-:W-:Y:S02]  /*5610*/  ISETP.LT.OR P4, PT, R5.reuse, R221, P4 ;  /* 0x000000dd0500720c */ /* 0x040fe40002781670 */
[C---:B------:R-:W-:Y:S02]  /*5620*/  ISETP.LT.OR P2, PT, R5.reuse, R220, P2 ;  /* 0x000000dc0500720c */ /* 0x040fe40001741670 */
[----:B------:R-:W-:Y:S01]  /*5630*/  ISETP.LT.OR P6, PT, R5, R219, P6 ;  /* 0x000000db0500720c */ /* 0x000fe200037c1670 */
[----:B------:R-:W-:Y:S01]  /*5640*/  IMAD.IADD R5, R226, 0x1, -R5 ;  /* 0x00000001e2057824 */ /* 0x000fe200078e0a05 */
[----:B------:R-:W-:Y:S02]  /*5650*/  FSEL R160, R15, -INF , !P5 ;  /* 0xff8000000fa07808 */ /* 0x000fe40006800000 */
        /* <DEDUP_REMOVED lines=82> */
[C---:B------:R-:W-:Y:S01]  /*5b80*/  ISETP.LT.OR P1, PT, R5.reuse, R221, P1 ;  /* 0x000000dd0500720c */ /* 0x040fe20000f21670 */
[----:B------:R-:W-:Y:S01]  /*5b90*/  VIADD R80, R232, 0xb54cda56 ;  /* 0xb54cda56e8507836 */ /* 0x000fe20000000000 */
        /* <DEDUP_REMOVED lines=18> */
[----:B------:R-:W-:Y:S01]  /*5cc0*/  I2FP.F32.S32 R9, R10 ;  /* 0x0000000a00097245 */ /* 0x000fe20000201400 */
[----:B------:R-:W-:Y:S01]  /*5cd0*/  FFMA.FTZ R15, R7, -UR19, R62 ;  /* 0x80000013070f7c23 */ /* 0x000fe2000801003e */
[----:B------:R-:W-:Y:S01]  /*5ce0*/  FSEL R143, R13, -INF , !P6 ;  /* 0xff8000000d8f7808 */ /* 0x000fe20007000000 */
[----:B------:R-:W-:Y:S01]  /*5cf0*/  FFMA.FTZ R16, R6, -UR19, R83 ;  /* 0x8000001306107c23 */ /* 0x000fe20008010053 */
[----:B------:R-:W-:-:S02]  /*5d00*/  IMAD.IADD R6, R223, 0x1, -R5 ;  /* 0x00000001df067824 */ /* 0x000fc400078e0a05 */
[----:B------:R-:W-:Y:S01]  /*5d10*/  FFMA.FTZ R14, R9, -UR19, R81 ;  /* 0x80000013090e7c23 */ /* 0x000fe20008010051 */
[----:B------:R-:W-:Y:S01]  /*5d20*/  FSEL R159, R12, -INF , !P5 ;  /* 0xff8000000c9f7808 */ /* 0x000fe20006800000 */
[--C-:B------:R-:W-:Y:S01]  /*5d30*/  IMAD.IADD R9, R224, 0x1, -R4.reuse ;  /* 0x00000001e0097824 */ /* 0x100fe200078e0a04 */
[----:B------:R-:W-:Y:S01]  /*5d40*/  FSEL R7, R11, -INF , !P3 ;  /* 0xff8000000b077808 */ /* 0x000fe20005800000 */
[----:B------:R-:W-:Y:S01]  /*5d50*/  IMAD.IADD R8, R226, 0x1, -R4 ;  /* 0x00000001e2087824 */ /* 0x000fe200078e0a04 */
[----:B------:R-:W-:Y:S01]  /*5d60*/  ISETP.GE.AND P2, PT, R4, R230, PT ;  /* 0x000000e60400720c */ /* 0x000fe20003f46270 */
[----:B------:R-:W-:Y:S01]  /*5d70*/  IMAD.IADD R10, R224, 0x1, -R5 ;  /* 0x00000001e00a7824 */ /* 0x000fe200078e0a05 */
[C---:B------:R-:W-:Y:S01]  /*5d80*/  ISETP.GE.AND P6, PT, R4.reuse, R229, PT ;  /* 0x000000e50400720c */ /* 0x040fe20003fc6270 */
[----:B------:R1:W-:Y:S01]  /*5d90*/  STL [R1+0x8], R7 ;  /* 0x0000080701007387 */ /* 0x0003e20000100800 */
[C---:B------:R-:W-:Y:S01]  /*5da0*/  ISETP.GE.AND P5, PT, R4.reuse, R228, PT ;  /* 0x000000e40400720c */ /* 0x040fe20003fa6270 */
[----:B------:R-:W-:Y:S01]  /*5db0*/  VIADD R3, R3, 0x39 ;  /* 0x0000003903037836 */ /* 0x000fe20000000000 */
[C---:B------:R-:W-:Y:S01]  /*5dc0*/  ISETP.GE.AND P3, PT, R4.reuse, R227, PT ;  /* 0x000000e30400720c */ /* 0x040fe20003f66270 */
[----:B------:R-:W-:Y:S01]  /*5dd0*/  IMAD R17, R231, 0x10000, R231 ;  /* 0x00010000e7117824 */ /* 0x000fe200078e02e7 */
[----:B------:R-:W-:-:S02]  /*5de0*/  ISETP.LT.OR P2, PT, R4, R222, P2 ;  /* 0x000000de0400720c */ /* 0x000fc40001741670 */
[C---:B------:R-:W-:Y:S02]  /*5df0*/  ISETP.LT.OR P6, PT, R4.reuse, R221, P6 ;  /* 0x000000dd0400720c */ /* 0x040fe400037c1670 */
[C---:B------:R-:W-:Y:S02]  /*5e00*/  ISETP.LT.OR P5, PT, R4.reuse, R220, P5 ;  /* 0x000000dc0400720c */ /* 0x040fe40002fa1670 */
[----:B------:R-:W-:Y:S02]  /*5e10*/  ISETP.LT.OR P3, PT, R4, R219, P3 ;  /* 0x000000db0400720c */ /* 0x000fe40001f61670 */
[----:B------:R-:W-:Y:S02]  /*5e20*/  IABS R6, R6 ;  /* 0x0000000600067213 */ /* 0x000fe40000000000 */
[----:B------:R-:W-:Y:S02]  /*5e30*/  IABS R4, R9 ;  /* 0x0000000900047213 */ /* 0x000fe40000000000 */
[----:B------:R-:W-:Y:S01]  /*5e40*/  IABS R8, R8 ;  /* 0x0000000800087213 */ /* 0x000fe20000000000 */
[----:B------:R-:W-:Y:S01]  /*5e50*/  IMAD.MOV.U32 R11, RZ, RZ, R6 ;  /* 0x000000ffff0b7224 */ /* 0x000fe200078e0006 */
[----:B------:R-:W-:Y:S01]  /*5e60*/  FSEL R174, R19, -INF , !P1 ;  /* 0xff80000013ae7808 */ /* 0x000fe20004800000 */
[----:B------:R-:W-:Y:S01]  /*5e70*/  IMAD.MOV.U32 R6, RZ, RZ, R4 ;  /* 0x000000ffff067224 */ /* 0x000fe200078e0004 */
[----:B------:R-:W-:-:S02]  /*5e80*/  IABS R4, R10 ;  /* 0x0000000a00047213 */ /* 0x000fc40000000000 */
[----:B------:R-:W-:Y:S02]  /*5e90*/  ISETP.GE.AND P1, PT, R5, R230, PT ;  /* 0x000000e60500720c */ /* 0x000fe40003f26270 */
[----:B------:R-:W-:Y:S01]  /*5ea0*/  I2FP.F32.S32 R9, R6 ;  /* 0x0000000600097245 */ /* 0x000fe20000201400 */
[----:B-1----:R-:W-:Y:S01]  /*5eb0*/  IMAD.IADD R7, R225, 0x1, -R5 ;  /* 0x00000001e1077824 */ /* 0x002fe200078e0a05 */
[----:B------:R-:W-:Y:S02]  /*5ec0*/  I2FP.F32.S32 R6, R8 ;  /* 0x0000000800067245 */ /* 0x000fe40000201400 */
[----:B------:R-:W-:Y:S01]  /*5ed0*/  I2FP.F32.S32 R8, R11 ;  /* 0x0000000b00087245 */ /* 0x000fe20000201400 */
[----:B------:R-:W-:Y:S01]  /*5ee0*/  FFMA.FTZ R11, R9, -UR19, R61 ;  /* 0x80000013090b7c23 */ /* 0x000fe2000801003d */
[----:B------:R-:W-:Y:S01]  /*5ef0*/  I2FP.F32.S32 R4, R4 ;  /* 0x0000000400047245 */ /* 0x000fe20000201400 */
[----:B------:R-:W-:Y:S01]  /*5f00*/  FFMA.FTZ R10, R6, -UR19, R63 ;  /* 0x80000013060a7c23 */ /* 0x000fe2000801003f */
[----:B------:R-:W-:Y:S01]  /*5f10*/  IABS R7, R7 ;  /* 0x0000000700077213 */ /* 0x000fe20000000000 */
[----:B------:R-:W-:Y:S01]  /*5f20*/  FFMA.FTZ R9, R8, -UR19, R84 ;  /* 0x8000001308097c23 */ /* 0x000fe20008010054 */
[----:B------:R-:W-:Y:S01]  /*5f30*/  ISETP.LT.OR P1, PT, R5, R222, P1 ;  /* 0x000000de0500720c */ /* 0x000fe20000f21670 */
[----:B------:R-:W-:Y:S01]  /*5f40*/  FFMA.FTZ R12, R4, -UR19, R56 ;  /* 0x80000013040c7c23 */ /* 0x000fe20008010038 */
[----:B------:R-:W-:Y:S01]  /*5f50*/  IMAD.IADD R4, R226, 0x1, -R5 ;  /* 0x00000001e2047824 */ /* 0x000fe200078e0a05 */
[----:B------:R-:W-:Y:S01]  /*5f60*/  FSEL R209, R18, -INF , !P0 ;  /* 0xff80000012d17808 */ /* 0x000fe20004000000 */
[--C-:B------:R-:W-:Y:S01]  /*5f70*/  IMAD.IADD R6, R223, 0x1, -R3.reuse ;  /* 0x00000001df067824 */ /* 0x100fe200078e0a03 */
[----:B------:R-:W-:Y:S01]  /*5f80*/  FSEL R234, R15, -INF , !P4 ;  /* 0xff8000000fea7808 */ /* 0x000fe20006000000 */
[----:B------:R-:W-:Y:S01]  /*5f90*/  IMAD.IADD R8, R224, 0x1, -R3 ;  /* 0x00000001e0087824 */ /* 0x000fe200078e0a03 */
[----:B------:R-:W-:-:S02]  /*5fa0*/  FSEL R154, R14, -INF , !P2 ;  /* 0xff8000000e9a7808 */ /* 0x000fc40005000000 */
[----:B------:R-:W-:Y:S02]  /*5fb0*/  I2FP.F32.S32 R7, R7 ;  /* 0x0000000700077245 */ /* 0x000fe40000201400 */
[C---:B------:R-:W-:Y:S02]  /*5fc0*/  ISETP.GE.AND P0, PT, R5.reuse, R229, PT ;  /* 0x000000e50500720c */ /* 0x040fe40003f06270 */
[----:B------:R-:W-:Y:S01]  /*5fd0*/  ISETP.GE.AND P4, PT, R5, R228, PT ;  /* 0x000000e40500720c */ /* 0x000fe20003f86270 */
[----:B------:R-:W-:Y:S01]  /*5fe0*/  FFMA.FTZ R13, R7, -UR19, R86 ;  /* 0x80000013070d7c23 */ /* 0x000fe20008010056 */
[----:B------:R-:W-:Y:S01]  /*5ff0*/  ISETP.GE.AND P2, PT, R5, R227, PT ;  /* 0x000000e30500720c */ /* 0x000fe20003f46270 */
[----:B------:R-:W-:Y:S01]  /*6000*/  IMAD.IADD R7, R225, 0x1, -R3 ;  /* 0x00000001e1077824 */ /* 0x000fe200078e0a03 */
[----:B------:R-:W-:Y:S02]  /*6010*/  FSEL R175, R16, -INF , !P6 ;  /* 0xff80000010af7808 */ /* 0x000fe40007000000 */
[----:B------:R-:W-:-:S02]  /*6020*/  FSEL R186, R11, -INF , !P5 ;  /* 0xff8000000bba7808 */ /* 0x000fc40006800000 */
[----:B------:R-:W-:Y:S02]  /*6030*/  FSEL R211, R10, -INF , !P3 ;  /* 0xff8000000ad37808 */ /* 0x000fe40005800000 */
[----:B------:R-:W-:Y:S02]  /*6040*/  FSEL R155, R9, -INF , !P1 ;  /* 0xff800000099b7808 */ /* 0x000fe40004800000 */
[C---:B------:R-:W-:Y:S02]  /*6050*/  ISETP.GE.AND P6, PT, R3.reuse, R230, PT ;  /* 0x000000e60300720c */ /* 0x040fe40003fc6270 */
[----:B------:R-:W-:Y:S02]  /*6060*/  IABS R4, R4 ;  /* 0x0000000400047213 */ /* 0x000fe40000000000 */
[C---:B------:R-:W-:Y:S02]  /*6070*/  ISETP.GE.AND P5, PT, R3.reuse, R229, PT ;  /* 0x000000e50300720c */ /* 0x040fe40003fa6270 */
[----:B------:R-:W-:-:S02]  /*6080*/  ISETP.GE.AND P3, PT, R3, R228, PT ;  /* 0x000000e40300720c */ /* 0x000fc40003f66270 */
[----:B------:R-:W-:Y:S02]  /*6090*/  ISETP.GE.AND P1, PT, R3, R227, PT ;  /* 0x000000e30300720c */ /* 0x000fe40003f26270 */
[C---:B------:R-:W-:Y:S02]  /*60a0*/  ISETP.LT.OR P0, PT, R5.reuse, R221, P0 ;  /* 0x000000dd0500720c */ /* 0x040fe40000701670 */
[C---:B------:R-:W-:Y:S02]  /*60b0*/  ISETP.LT.OR P4, PT, R5.reuse, R220, P4 ;  /* 0x000000dc0500720c */ /* 0x040fe40002781670 */
[----:B------:R-:W-:Y:S02]  /*60c0*/  ISETP.LT.OR P2, PT, R5, R219, P2 ;  /* 0x000000db0500720c */ /* 0x000fe40001741670 */
[----:B------:R-:W-:Y:S02]  /*60d0*/  IABS R5, R6 ;  /* 0x0000000600057213 */ /* 0x000fe40000000000 */
[----:B------:R-:W-:-:S02]  /*60e0*/  ISETP.LT.OR P6, PT, R3, R222, P6 ;  /* 0x000000de0300720c */ /* 0x000fc400037c1670 */
[----:B------:R-:W-:Y:S01]  /*60f0*/  I2FP.F32.S32 R4, R4 ;  /* 0x0000000400047245 */ /* 0x000fe20000201400 */
[----:B------:R-:W-:Y:S01]  /*6100*/  IMAD.MOV.U32 R6, RZ, RZ, R5 ;  /* 0x000000ffff067224 */ /* 0x000fe200078e0005 */
[C---:B------:R-:W-:Y:S02]  /*6110*/  ISETP.LT.OR P5, PT, R3.reuse, R221, P5 ;  /* 0x000000dd0300720c */ /* 0x040fe40002fa1670 */
[C---:B------:R-:W-:Y:S02]  /*6120*/  ISETP.LT.OR P3, PT, R3.reuse, R220, P3 ;  /* 0x000000dc0300720c */ /* 0x040fe40001f61670 */
[----:B------:R-:W-:Y:S01]  /*6130*/  ISETP.LT.OR P1, PT, R3, R219, P1 ;  /* 0x000000db0300720c */ /* 0x000fe20000f21670 */
[----:B------:R-:W-:Y:S01]  /*6140*/  IMAD.IADD R3, R226, 0x1, -R3 ;  /* 0x00000001e2037824 */ /* 0x000fe200078e0a03 */
[----:B------:R-:W-:Y:S01]  /*6150*/  IABS R5, R7 ;  /* 0x0000000700057213 */ /* 0x000fe20000000000 */
[----:B------:R-:W-:Y:S01]  /*6160*/  FFMA.FTZ R7, R4, -UR19, R58 ;  /* 0x8000001304077c23 */ /* 0x000fe2000801003a */
[----:B------:R-:W-:-:S02]  /*6170*/  FSEL R252, R13, -INF , !P0 ;  /* 0xff8000000dfc7808 */ /* 0x000fc40004000000 */
[----:B------:R-:W-:Y:S02]  /*6180*/  PLOP3.LUT P0, PT, PT, PT, UP0, 0x80, 0x0 ;  /* 0x000000000000781c */ /* 0x000fe40003f0f008 */
        /* <DEDUP_REMOVED lines=81> */
.L_x_891:
[----:B------:R-:W-:Y:S05]  /*66a0*/  BSYNC B0 ;  /* 0x0000000000007941 */ /* 0x000fea0003800000 */
.L_x_890:
[----:B------:R-:W0:Y:S02]  /*66b0*/  LDGDEPBAR ;  /* 0x00000000000079af */ /* 0x000e240000000000 */
.L_x_889:
[----:B------:R3:W-:Y:S01]  /*66c0*/  STL [R1+0xd0], R228 ;  /* 0x0000d0e401007387 */ /* 0x0007e20000100800 */
[----:B-12---:R-:W-:Y:S01]  /*66d0*/  VIADD R7, R180, 0x4 ;  /* 0x00000004b4077836 */ /* 0x006fe20000000000 */
[----:B------:R-:W-:Y:S01]  /*66e0*/  LOP3.LUT R179, R151, R232, RZ, 0x3c, !PT ;  /* 0x000000e897b37212 */ /* 0x000fe200078e3cff */
[----:B------:R-:W-:Y:S01]  /*66f0*/  USHF.L.U32 UR6, UR20, 0x1, URZ ;  /* 0x0000000114067899 */ /* 0x000fe2000800063f */
[----:B------:R-:W-:Y:S01]  /*6700*/  STL [R1+0xcc], R227 ;  /* 0x0000cce301007387 */ /* 0x000fe20000100800 */
[----:B------:R-:W-:Y:S01]  /*6710*/  FMNMX.FTZ R3, R34, R31, !PT ;  /* 0x0000001f22037209 */ /* 0x000fe20007810000 */
[----:B------:R-:W-:Y:S01]  /*6720*/  IMAD.WIDE.U32 R64, R7, -0x326172a9, RZ ;  /* 0xcd9e8d5707407825 */ /* 0x000fe200078e00ff */
[----:B------:R-:W-:Y:S01]  /*6730*/  ULDC UR22, c[0x0][0x2ec] ;  /* 0x0000bb0000167ab9 */ /* 0x000fe20000000800 */
[----:B------:R-:W-:Y:S01]  /*6740*/  STL [R1+0xc8], R226 ;  /* 0x0000c8e201007387 */ /* 0x000fe20000100800 */
[----:B------:R-:W-:Y:S01]  /*6750*/  FMNMX.FTZ R3, R28, R3, !PT ;  /* 0x000000031c037209 */ /* 0x000fe20007810000 */
[----:B------:R-:W-:-:S02]  /*6760*/  IMAD.WIDE.U32 R82, R152, -0x2daee0ad, RZ ;  /* 0xd2511f5398527825 */ /* 0x000fc400078e00ff */
[----:B------:R-:W-:Y:S01]  /*6770*/  STL [R1+0xc4], R225 ;  /* 0x0000c4e101007387 */ /* 0x000fe20000100800 */
[----:B------:R-:W-:Y:S01]  /*6780*/  FMNMX.FTZ R3, R26, R3, !PT ;  /* 0x000000031a037209 */ /* 0x000fe20007810000 */
[----:B------:R-:W-:Y:S02]  /*6790*/  IMAD.MOV.U32 R231, RZ, RZ, R17 ;  /* 0x000000ffffe77224 */ /* 0x000fe400078e0011 */
[----:B------:R-:W-:Y:S01]  /*67a0*/  STL [R1+0xc0], R224 ;  /* 0x0000c0e001007387 */ /* 0x000fe20000100800 */
[----:B------:R-:W-:-:S03]  /*67b0*/  FMNMX.FTZ R3, R30, R3, !PT ;  /* 0x000000031e037209 */ /* 0x000fc60007810000 */
[----:B------:R-:W-:Y:S01]  /*67c0*/  STL [R1+0xbc], R223 ;  /* 0x0000bcdf01007387 */ /* 0x000fe20000100800 */
[----:B------:R-:W-:-:S03]  /*67d0*/  FMNMX.FTZ R3, R27, R3, !PT ;  /* 0x000000031b037209 */ /* 0x000fc60007810000 */
[----:B------:R-:W-:Y:S01]  /*67e0*/  STL [R1+0xb8], R222 ;  /* 0x0000b8de01007387 */ /* 0x000fe20000100800 */
[----:B------:R-:W-:-:S03]  /*67f0*/  FMNMX.FTZ R3, R24, R3, !PT ;  /* 0x0000000318037209 */ /* 0x000fc60007810000 */
[----:B------:R-:W-:Y:S01]  /*6800*/  STL [R1+0xb4], R221 ;  /* 0x0000b4dd01007387 */ /* 0x000fe20000100800 */
[----:B------:R-:W-:Y:S02]  /*6810*/  FMNMX.FTZ R4, R23, R3, !PT ;  /* 0x0000000317047209 */ /* 0x000fe40007810000 */
        /* <DEDUP_REMOVED lines=25> */
[----:B------:R-:W-:Y:S03]  /*69b0*/  STL [R1+0xc], R179 ;  /* 0x00000cb301007387 */ /* 0x000fe60000100800 */
[----:B------:R-:W-:Y:S01]  /*69c0*/  FMNMX.FTZ R3, R162, R3, !PT ;  /* 0x00000003a2037209 */ /* 0x000fe20007810000 */
[----:B---3--:R-:W2:Y:S03]  /*69d0*/  LDL.LU R228, [R1+0x8] ;  /* 0x0000080001e47983 */ /* 0x008ea60000300800 */
[----:B------:R-:W-:Y:S01]  /*69e0*/  FMNMX.FTZ R3, R159, R3, !PT ;  /* 0x000000039f037209 */ /* 0x000fe20007810000 */
[----:B------:R-:W1:Y:S03]  /*69f0*/  SHFL.BFLY PT, R4, R102, 0x2, 0x1f ;  /* 0x0c401f0066047f89 */ /* 0x000e6600000e0000 */
[----:B------:R-:W-:-:S04]  /*6a00*/  FMNMX.FTZ R3, R234, R3, !PT ;  /* 0x00000003ea037209 */ /* 0x000fc80007810000 */
[----:B------:R-:W-:-:S04]  /*6a10*/  FMNMX.FTZ R3, R211, R3, !PT ;  /* 0x00000003d3037209 */ /* 0x000fc80007810000 */
[----:B------:R-:W-:-:S04]  /*6a20*/  FMNMX.FTZ R3, R210, R3, !PT ;  /* 0x00000003d2037209 */ /* 0x000fc80007810000 */
[----:B------:R-:W-:-:S05]  /*6a30*/  FMNMX.FTZ R3, R208, R3, !PT ;  /* 0x00000003d0037209 */ /* 0x000fca0007810000 */
[----:B------:R-:W3:Y:S01]  /*6a40*/  SHFL.BFLY PT, R5, R3, 0x2, 0x1f ;  /* 0x0c401f0003057f89 */ /* 0x000ee200000e0000 */
[----:B-1----:R-:W-:Y:S02]  /*6a50*/  FMNMX.FTZ R102, R102, R4, !PT ;  /* 0x0000000466667209 */ /* 0x002fe40007810000 */
[----:B------:R-:W-:-:S03]  /*6a60*/  LOP3.LUT R4, R65, R179, RZ, 0x3c, !PT ;  /* 0x000000b341047212 */ /* 0x000fc600078e3cff */
[----:B------:R-:W1:Y:S01]  /*6a70*/  SHFL.BFLY PT, R6, R102, 0x1, 0x1f ;  /* 0x0c201f0066067f89 */ /* 0x000e6200000e0000 */
[----:B------:R-:W-:Y:S02]  /*6a80*/  VIADD R22, R233, 0xbb67ae85 ;  /* 0xbb67ae85e9167836 */ /* 0x000fe40000000000 */
[----:B------:R-:W-:-:S05]  /*6a90*/  IMAD.WIDE.U32 R66, R4, -0x2daee0ad, RZ ;  /* 0xd2511f5304427825 */ /* 0x000fca00078e00ff */
[----:B------:R-:W-:Y:S01]  /*6aa0*/  LOP3.LUT R4, R67, R82, R22, 0x96, !PT ;  /* 0x0000005243047212 */ /* 0x000fe200078e9616 */
[----:B------:R-:W-:Y:S01]  /*6ab0*/  VIADD R67, R232, 0x9e3779b9 ;  /* 0x9e3779b9e8437836 */ /* 0x000fe20000000000 */
[----:B---3--:R-:W-:Y:S02]  /*6ac0*/  FMNMX.FTZ R3, R3, R5, !PT ;  /* 0x0000000503037209 */ /* 0x008fe40007810000 */
[----:B------:R-:W-:Y:S01]  /*6ad0*/  LOP3.LUT R5, R83, UR6, R233, 0x96, !PT ;  /* 0x0000000653057c12 */ /* 0x000fe2000f8e96e9 */
[----:B------:R-:W-:-:S04]  /*6ae0*/  IMAD.WIDE.U32 R38, R4, -0x326172a9, RZ ;  /* 0xcd9e8d5704267825 */ /* 0x000fc800078e00ff */
[----:B------:R-:W-:-:S04]  /*6af0*/  IMAD.WIDE.U32 R20, R5, -0x326172a9, RZ ;  /* 0xcd9e8d5705147825 */ /* 0x000fc800078e00ff */
[----:B------:R-:W-:Y:S01]  /*6b00*/  VIADD R65, R232, 0x3c6ef372 ;  /* 0x3c6ef372e8417836 */ /* 0x000fe20000000000 */
[----:B-1----:R-:W-:Y:S02]  /*6b10*/  FMNMX.FTZ R102, R102, R6, !PT ;  /* 0x0000000666667209 */ /* 0x002fe40007810000 */
[----:B------:R-:W-:Y:S02]  /*6b20*/  LOP3.LUT R4, R21, R64, R67, 0x96, !PT ;  /* 0x0000004015047212 */ /* 0x000fe400078e9643 */
[----:B------:R-:W-:Y:S01]  /*6b30*/  LOP3.LUT R6, R39, R20, R65, 0x96, !PT ;  /* 0x0000001427067212 */ /* 0x000fe200078e9641 */
[----:B------:R-:W-:Y:S01]  /*6b40*/  VIADD R81, R233, 0x76cf5d0a ;  /* 0x76cf5d0ae9517836 */ /* 0x000fe20000000000 */
[----:B------:R-:W1:Y:S01]  /*6b50*/  SHFL.BFLY PT, R101, R3, 0x1, 0x1f ;  /* 0x0c201f0003657f89 */ /* 0x000e6200000e0000 */
[----:B------:R-:W-:Y:S01]  /*6b60*/  FMUL.FTZ R8, R102, UR22 ;  /* 0x0000001666087c20 */ /* 0x000fe20008410000 */
[----:B------:R-:W-:Y:S01]  /*6b70*/  IMAD.WIDE.U32 R4, R4, -0x2daee0ad, RZ ;  /* 0xd2511f5304047825 */ /* 0x000fe200078e00ff */
[----:B------:R-:W-:-:S03]  /*6b80*/  FSETP.NEU.FTZ.AND P1, PT, R102, -INF , PT ;  /* 0xff8000006600780b */ /* 0x000fc60003f3d000 */
[----:B------:R-:W-:Y:S02]  /*6b90*/  VIADD R105, R233, 0x32370b8f ;  /* 0x32370b8fe9697836 */ /* 0x000fe40000000000 */
[----:B------:R-:W-:Y:S01]  /*6ba0*/  IMAD.WIDE.U32 R6, R6, -0x2daee0ad, RZ ;  /* 0xd2511f5306067825 */ /* 0x000fe200078e00ff */
[----:B------:R-:W-:Y:S02]  /*6bb0*/  FSEL R37, R8, RZ, P1 ;  /* 0x000000ff08257208 */ /* 0x000fe40000800000 */
[----:B------:R-:W-:Y:S02]  /*6bc0*/  LOP3.LUT R5, R5, R66, R81, 0x96, !PT ;  /* 0x0000004205057212 */ /* 0x000fe400078e9651 */
[----:B------:R-:W-:Y:S01]  /*6bd0*/  LOP3.LUT R8, R7, R4, R105, 0x96, !PT ;  /* 0x0000000407087212 */ /* 0x000fe200078e9669 */
[----:B------:R-:W-:Y:S02]  /*6be0*/  VIADD R106, R232, 0xdaa66d2b ;  /* 0xdaa66d2be86a7836 */ /* 0x000fe40000000000 */
[----:B------:R-:W-:Y:S01]  /*6bf0*/  FFMA.FTZ R7, R34, UR22, -R37 ;  /* 0x0000001622077c23 */ /* 0x000fe20008010825 */
[----:B------:R-:W-:-:S04]  /*6c00*/  IMAD.WIDE.U32 R4, R5, -0x326172a9, RZ ;  /* 0xcd9e8d5705047825 */ /* 0x000fc800078e00ff */
[----:B------:R-:W-:-:S04]  /*6c10*/  IMAD.WIDE.U32 R8, R8, -0x326172a9, RZ ;  /* 0xcd9e8d5708087825 */ /* 0x000fc800078e00ff */
[----:B------:R-:W-:Y:S01]  /*6c20*/  VIADD R107, R232, 0x78dde6e4 ;  /* 0x78dde6e4e86b7836 */ /* 0x000fe20000000000 */
[----:B------:R3:W-:Y:S01]  /*6c30*/  MUFU.EX2 R217, R7 ;  /* 0x0000000700d97308 */ /* 0x0007e20000000800 */
[----:B------:R-:W-:Y:S01]  /*6c40*/  LOP3.LUT R5, R5, R38, R106, 0x96, !PT ;  /* 0x0000002605057212 */ /* 0x000fe200078e966a */
[C---:B------:R-:W-:Y:S02]  /*6c50*/  VIADD R132, R233.reuse, 0xed9eba14 ;  /* 0xed9eba14e9847836 */ /* 0x040fe40000000000 */
[----:B------:R-:W-:Y:S01]  /*6c60*/  VIADD R152, R233, 0xa9066899 ;  /* 0xa9066899e9987836 */ /* 0x000fe20000000000 */
[----:B-1----:R-:W-:Y:S01]  /*6c70*/  FMNMX.FTZ R101, R3, R101, !PT ;  /* 0x0000006503657209 */ /* 0x002fe20007810000 */
[----:B------:R-:W-:Y:S01]  /*6c80*/  FFMA.FTZ R3, R28, UR22, -R37 ;  /* 0x000000161c037c23 */ /* 0x000fe20008010825 */
[----:B---3--:R-:W-:Y:S01]  /*6c90*/  LOP3.LUT R7, R9, R4, R107, 0x96, !PT ;  /* 0x0000000409077212 */ /* 0x008fe200078e966b */
[----:B------:R-:W-:-:S04]  /*6ca0*/  IMAD.WIDE.U32 R4, R5, -0x2daee0ad, RZ ;  /* 0xd2511f5305047825 */ /* 0x000fc800078e00ff */
[----:B------:R-:W-:Y:S01]  /*6cb0*/  IMAD.WIDE.U32 R12, R7, -0x2daee0ad, RZ ;  /* 0xd2511f53070c7825 */ /* 0x000fe200078e00ff */
[----:B------:R-:W-:-:S03]  /*6cc0*/  LOP3.LUT R6, R5, R6, R132, 0x96, !PT ;  /* 0x0000000605067212 */ /* 0x000fc600078e9684 */
[----:B------:R-:W-:Y:S01]  /*6cd0*/  FFMA.FTZ R5, R26, UR22, -R37 ;  /* 0x000000161a057c23 */ /* 0x000fe20008010825 */
[----:B------:R-:W-:Y:S01]  /*6ce0*/  LOP3.LUT R4, R13, R4, R152, 0x96, !PT ;  /* 0x000000040d047212 */ /* 0x000fe200078e9698 */
[----:B------:R1:W-:Y:S01]  /*6cf0*/  MUFU.EX2 R166, R3 ;  /* 0x0000000300a67308 */ /* 0x0003e20000000800 */
[----:B------:R-:W-:Y:S01]  /*6d00*/  FSETP.NEU.FTZ.AND P1, PT, R101, -INF , PT ;  /* 0xff8000006500780b */ /* 0x000fe20003f3d000 */
[----:B------:R-:W-:Y:S01]  /*6d10*/  IMAD.WIDE.U32 R6, R6, -0x326172a9, RZ ;  /* 0xcd9e8d5706067825 */ /* 0x000fe200078e00ff */
[----:B------:R-:W-:-:S05]  /*6d20*/  LEA R212, R0, UR4, 0x1 ;  /* 0x0000000400d47c11 */ /* 0x000fca000f8e08ff */
[----:B------:R3:W4:Y:S01]  /*6d30*/  MUFU.EX2 R153, R5 ;  /* 0x0000000500997308 */ /* 0x0007220000000800 */
[----:B------:R-:W-:Y:S02]  /*6d40*/  VIADD R187, R232, 0x1715609d ;  /* 0x1715609de8bb7836 */ /* 0x000fe40000000000 */
[----:B------:R-:W-:Y:S01]  /*6d50*/  FFMA.FTZ R10, R31, UR22, -R37 ;  /* 0x000000161f0a7c23 */ /* 0x000fe20008010825 */
[----:B------:R-:W-:Y:S01]  /*6d60*/  LDSM.16.MT88.4 R108, [R212+0x9000] ;  /* 0x00900000d46c783b */ /* 0x000fe20000004200 */
[----:B-1----:R-:W-:Y:S01]  /*6d70*/  FMUL.FTZ R3, R101, UR22 ;  /* 0x0000001665037c20 */ /* 0x002fe20008410000 */
[----:B------:R-:W-:Y:S02]  /*6d80*/  LOP3.LUT R13, R7, R8, R187, 0x96, !PT ;  /* 0x00000008070d7212 */ /* 0x000fe400078e96bb */
[----:B------:R-:W-:Y:S04]  /*6d90*/  LDSM.16.MT88.4 R92, [R212+0xa000] ;  /* 0x00a00000d45c783b */ /* 0x000fe80000004200 */
[----:B------:R-:W-:Y:S01]  /*6da0*/  LDSM.16.MT88.4 R112, [R212+0xb000] ;  /* 0x00b00000d470783b */ /* 0x000fe20000004200 */
[----:B---3--:R-:W-:Y:S01]  /*6db0*/  IMAD.WIDE.U32 R4, R4, -0x326172a9, RZ ;  /* 0xcd9e8d5704047825 */ /* 0x008fe200078e00ff */
[----:B------:R-:W-:-:S02]  /*6dc0*/  FSEL R36, R3, RZ, P1 ;  /* 0x000000ff03247208 */ /* 0x000fc40000800000 */
[----:B------:R-:W-:Y:S01]  /*6dd0*/  LDSM.16.MT88.4 R68, [R212+0x9400] ;  /* 0x00940000d444783b */ /* 0x000fe20000004200 */
[----:B------:R-:W-:-:S03]  /*6de0*/  LOP3.LUT R0, R4, 0xffff, RZ, 0xc0, !PT ;  /* 0x0000ffff04007812 */ /* 0x000fc600078ec0ff */
[----:B------:R-:W-:Y:S01]  /*6df0*/  LDSM.16.MT88.4 R72, [R212+0xa400] ;  /* 0x00a40000d448783b */ /* 0x000fe20000004200 */
[----:B------:R-:W-:Y:S01]  /*6e00*/  LOP3.LUT R3, R5, R6, R80, 0x96, !PT ;  /* 0x0000000605037212 */ /* 0x000fe200078e9650 */
[----:B------:R-:W-:Y:S01]  /*6e10*/  FFMA.FTZ R5, R32, UR22, -R36 ;  /* 0x0000001620057c23 */ /* 0x000fe20008010824 */
[----:B------:R-:W-:Y:S01]  /*6e20*/  LOP3.LUT R8, R4, 0xff, RZ, 0xc0, !PT ;  /* 0x000000ff04087812 */ /* 0x000fe200078ec0ff */
[----:B------:R-:W-:Y:S01]  /*6e30*/  LDSM.16.MT88.4 R120, [R212+0xb400] ;  /* 0x00b40000d478783b */ /* 0x000fe20000004200 */
[--C-:B------:R-:W-:Y:S02]  /*6e40*/  SHF.R.U32.HI R6, RZ, 0x10, R4.reuse ;  /* 0x00000010ff067819 */ /* 0x100fe40000011604 */
[----:B------:R-:W-:Y:S02]  /*6e50*/  SHF.R.U32.HI R7, RZ, 0x18, R4 ;  /* 0x00000018ff077819 */ /* 0x000fe40000011604 */
[----:B------:R-:W-:Y:S01]  /*6e60*/  SHF.R.U32.HI R4, RZ, 0x8, R0 ;  /* 0x00000008ff047819 */ /* 0x000fe20000011600 */
[----:B------:R-:W-:Y:S01]  /*6e70*/  IMAD R214, R2, 0x2, R212 ;  /* 0x0000000202d67824 */ /* 0x000fe200078e02d4 */
[----:B------:R-:W-:Y:S01]  /*6e80*/  LOP3.LUT R0, R3, 0xffff, RZ, 0xc0, !PT ;  /* 0x0000ffff03007812 */ /* 0x000fe200078ec0ff */
[----:B------:R1:W-:Y:S01]  /*6e90*/  MUFU.EX2 R104, R5 ;  /* 0x0000000500687308 */ /* 0x0003e20000000800 */
[----:B------:R-:W-:Y:S01]  /*6ea0*/  LOP3.LUT R2, R6, 0xff, RZ, 0xc0, !PT ;  /* 0x000000ff06027812 */ /* 0x000fe200078ec0ff */
[----:B------:R-:W-:Y:S01]  /*6eb0*/  FFMA.FTZ R6, R33, UR22, -R36 ;  /* 0x0000001621067c23 */ /* 0x000fe20008010824 */
[----:B------:R-:W-:-:S05]  /*6ec0*/  SHF.R.U32.HI R0, RZ, 0x8, R0 ;  /* 0x00000008ff007819 */ /* 0x000fca0000011600 */
[----:B------:R-:W-:Y:S01]  /*6ed0*/  MUFU.EX2 R218, R10 ;  /* 0x0000000a00da7308 */ /* 0x000fe20000000800 */
[----:B------:R-:W-:Y:S01]  /*6ee0*/  PRMT R4, R8, 0x5410, R4 ;  /* 0x0000541008047816 */ /* 0x000fe20000000004 */
[--C-:B------:R-:W-:Y:S01]  /*6ef0*/  FFMA.FTZ R9, R48, UR22, -R36.reuse ;  /* 0x0000001630097c23 */ /* 0x100fe20008010824 */
[----:B------:R-:W3:Y:S04]  /*6f00*/  LDSM.16.MT88.4 R96, [R214+0x9000] ;  /* 0x00900000d660783b */ /* 0x000ee80000004200 */
[----:B------:R-:W3:Y:S01]  /*6f10*/  LDSM.16.MT88.4 R88, [R214+0xa000] ;  /* 0x00a00000d658783b */ /* 0x000ee20000004200 */
[----:B-1----:R-:W-:Y:S01]  /*6f20*/  LOP3.LUT R5, R3, 0xff, RZ, 0xc0, !PT ;  /* 0x000000ff03057812 */ /* 0x002fe200078ec0ff */
[----:B------:R1:W4:Y:S01]  /*6f30*/  MUFU.EX2 R227, R6 ;  /* 0x0000000600e37308 */ /* 0x0003220000000800 */
[----:B------:R-:W-:Y:S01]  /*6f40*/  PRMT R7, R2, 0x5410, R7 ;  /* 0x0000541002077816 */ /* 0x000fe20000000007 */
[----:B------:R-:W-:Y:S01]  /*6f50*/  FFMA.FTZ R2, R44, UR22, -R36 ;  /* 0x000000162c027c23 */ /* 0x000fe20008010824 */
[----:B------:R-:W2:Y:S04]  /*6f60*/  LDSM.16.MT88.4 R116, [R214+0xb000] ;  /* 0x00b00000d674783b */ /* 0x000ea80000004200 */
[----:B------:R-:W2:Y:S01]  /*6f70*/  LDSM.16.MT88.4 R84, [R214+0x9400] ;  /* 0x00940000d654783b */ /* 0x000ea20000004200 */
[----:B------:R-:W-:Y:S03]  /*6f80*/  MUFU.EX2 R215, R9 ;  /* 0x0000000900d77308 */ /* 0x000fe60000000800 */
[----:B------:R-:W2:Y:S04]  /*6f90*/  LDSM.16.MT88.4 R76, [R214+0xa400] ;  /* 0x00a40000d64c783b */ /* 0x000ea80000004200 */
[----:B------:R-:W2:Y:S01]  /*6fa0*/  LDSM.16.MT88.4 R124, [R214+0xb400] ;  /* 0x00b40000d67c783b */ /* 0x000ea20000004200 */
[----:B-1----:R-:W-:-:S02]  /*6fb0*/  PRMT R6, R5, 0x5410, R0 ;  /* 0x0000541005067816 */ /* 0x002fc40000000000 */
[--C-:B------:R-:W-:Y:S02]  /*6fc0*/  SHF.R.U32.HI R0, RZ, 0x10, R3.reuse ;  /* 0x00000010ff007819 */ /* 0x100fe40000011603 */
[----:B------:R-:W-:Y:S02]  /*6fd0*/  SHF.R.U32.HI R5, RZ, 0x18, R3 ;  /* 0x00000018ff057819 */ /* 0x000fe40000011603 */
[----:B------:R-:W-:Y:S02]  /*6fe0*/  LOP3.LUT R3, R0, 0xff, RZ, 0xc0, !PT ;  /* 0x000000ff00037812 */ /* 0x000fe400078ec0ff */
[--C-:B------:R-:W-:Y:S01]  /*6ff0*/  HSET2.LE.AND R0, R4, R231.reuse, PT ;  /* 0x000000e704007233 */ /* 0x100fe20003803000 */
[----:B------:R-:W-:Y:S01]  /*7000*/  FFMA.FTZ R4, R30, UR22, -R37 ;  /* 0x000000161e047c23 */ /* 0x000fe20008010825 */
[----:B------:R4:W1:Y:S01]  /*7010*/  MUFU.EX2 R216, R2 ;  /* 0x0000000200d87308 */ /* 0x0008620000000800 */
[----:B------:R-:W-:Y:S02]  /*7020*/  PRMT R5, R3, 0x5410, R5 ;  /* 0x0000541003057816 */ /* 0x000fe40000000005 */
[----:B------:R-:W-:-:S05]  /*7030*/  HSET2.LE.AND R3, R6, R231, PT ;  /* 0x000000e706037233 */ /* 0x000fca0003803000 */
[----:B------:R3:W-:Y:S01]  /*7040*/  MUFU.EX2 R165, R4 ;  /* 0x0000000400a57308 */ /* 0x0007e20000000800 */
[----:B----4-:R-:W-:-:S04]  /*7050*/  F2FP.F16.F32.PACK_AB R2, R153, R166 ;  /* 0x000000a69902723e */ /* 0x010fc800000000ff */
[----:B------:R-:W-:Y:S01]  /*7060*/  LOP3.LUT R10, R0, R2, RZ, 0xc0, !PT ;  /* 0x00000002000a7212 */ /* 0x000fe200078ec0ff */
[--C-:B---3--:R-:W-:Y:S01]  /*7070*/  FFMA.FTZ R4, R27, UR22, -R37.reuse ;  /* 0x000000161b047c23 */ /* 0x108fe20008010825 */
[--C-:B------:R-:W-:Y:S02]  /*7080*/  HSET2.LE.AND R0, R7, R231.reuse, PT ;  /* 0x000000e707007233 */ /* 0x100fe40003803000 */
[----:B------:R-:W-:Y:S01]  /*7090*/  F2FP.F16.F32.PACK_AB R2, R227, R104 ;  /* 0x00000068e302723e */ /* 0x000fe200000000ff */
[----:B------:R3:W-:Y:S03]  /*70a0*/  MUFU.EX2 R223, R4 ;  /* 0x0000000400df7308 */ /* 0x0007e60000000800 */
[----:B------:R-:W-:Y:S01]  /*70b0*/  LOP3.LUT R11, R0, R2, RZ, 0xc0, !PT ;  /* 0x00000002000b7212 */ /* 0x000fe200078ec0ff */
[----:B------:R-:W-:Y:S01]  /*70c0*/  FFMA.FTZ R0, R24, UR22, -R37 ;  /* 0x0000001618007c23 */ /* 0x000fe20008010825 */
[----:B------:R-:W-:-:S02]  /*70d0*/  HSET2.LE.AND R5, R5, R231, PT ;  /* 0x000000e705057233 */ /* 0x000fc40003803000 */
[----:B-1----:R-:W-:Y:S02]  /*70e0*/  F2FP.F16.F32.PACK_AB R6, R216, R215 ;  /* 0x000000d7d806723e */ /* 0x002fe400000000ff */
[----:B---3--:R-:W-:-:S04]  /*70f0*/  F2FP.F16.F32.PACK_AB R4, R218, R217 ;  /* 0x000000d9da04723e */ /* 0x008fc800000000ff */
[----:B------:R-:W-:Y:S01]  /*7100*/  LOP3.LUT R8, R3, R4, RZ, 0xc0, !PT ;  /* 0x0000000403087212 */ /* 0x000fe200078ec0ff */
[----:B------:R-:W-:Y:S01]  /*7110*/  IMAD.WIDE.U32 R2, R13, -0x2daee0ad, RZ ;  /* 0xd2511f530d027825 */ /* 0x000fe200078e00ff */
[----:B------:R1:W-:Y:S01]  /*7120*/  MUFU.EX2 R177, R0 ;  /* 0x0000000000b17308 */ /* 0x0003e20000000800 */
[----:B------:R-:W-:Y:S02]  /*7130*/  LOP3.LUT R9, R5, R6, RZ, 0xc0, !PT ;  /* 0x0000000605097212 */ /* 0x000fe400078ec0ff */
[C---:B------:R-:W-:Y:S01]  /*7140*/  LOP3.LUT R4, R2.reuse, 0xffff, RZ, 0xc0, !PT ;  /* 0x0000ffff02047812 */ /* 0x040fe200078ec0ff */
[----:B------:R-:W-:Y:S01]  /*7150*/  FFMA.FTZ R5, R35, UR22, -R36 ;  /* 0x0000001623057c23 */ /* 0x000fe20008010824 */
[----:B------:R-:W-:Y:S02]  /*7160*/  LOP3.LUT R6, R2, 0xff, RZ, 0xc0, !PT ;  /* 0x000000ff02067812 */ /* 0x000fe400078ec0ff */
[----:B------:R-:W-:Y:S01]  /*7170*/  SHF.R.U32.HI R4, RZ, 0x8, R4 ;  /* 0x00000008ff047819 */ /* 0x000fe20000011604 */
[----:B------:R3:W-:Y:S01]  /*7180*/  MUFU.EX2 R150, R5 ;  /* 0x0000000500967308 */ /* 0x0007e20000000800 */
[----:B-1----:R-:W-:-:S02]  /*7190*/  FFMA.FTZ R0, R23, UR22, -R37 ;  /* 0x0000001617007c23 */ /* 0x002fc40008010825 */
[----:B------:R-:W-:-:S05]  /*71a0*/  PRMT R6, R6, 0x5410, R4 ;  /* 0x0000541006067816 */ /* 0x000fca0000000004 */
[----:B------:R1:W4:Y:S01]  /*71b0*/  MUFU.EX2 R167, R0 ;  /* 0x0000000000a77308 */ /* 0x0003220000000800 */
[----:B------:R-:W-:Y:S01]  /*71c0*/  SHF.R.U32.HI R7, RZ, 0x18, R2 ;  /* 0x00000018ff077819 */ /* 0x000fe20000011602 */
[--C-:B------:R-:W-:Y:S01]  /*71d0*/  FFMA.FTZ R4, R25, UR22, -R36.reuse ;  /* 0x0000001619047c23 */ /* 0x100fe20008010824 */
[----:B---3--:R-:W-:-:S05]  /*71e0*/  FFMA.FTZ R5, R29, UR22, -R36 ;  /* 0x000000161d057c23 */ /* 0x008fca0008010824 */
[----:B------:R3:W-:Y:S01]  /*71f0*/  MUFU.EX2 R151, R4 ;  /* 0x0000000400977308 */ /* 0x0007e20000000800 */
[----:B-1----:R-:W-:Y:S02]  /*7200*/  LOP3.LUT R0, R3, R12, R100, 0x96, !PT ;  /* 0x0000000c03007212 */ /* 0x002fe400078e9664 */
[----:B------:R-:W-:Y:S02]  /*7210*/  SHF.R.U32.HI R3, RZ, 0x10, R2 ;  /* 0x00000010ff037819 */ /* 0x000fe40000011602 */
[----:B------:R-:W-:-:S03]  /*7220*/  LOP3.LUT R2, R0, 0xffff, RZ, 0xc0, !PT ;  /* 0x0000ffff00027812 */ /* 0x000fc600078ec0ff */
[----:B------:R1:W2:Y:S01]  /*7230*/  MUFU.EX2 R176, R5 ;  /* 0x0000000500b07308 */ /* 0x0002a20000000800 */
[----:B------:R-:W-:Y:S02]  /*7240*/  LOP3.LUT R3, R3, 0xff, RZ, 0xc0, !PT ;  /* 0x000000ff03037812 */ /* 0x000fe400078ec0ff */
[----:B------:R-:W-:Y:S02]  /*7250*/  SHF.R.U32.HI R2, RZ, 0x8, R2 ;  /* 0x00000008ff027819 */ /* 0x000fe40000011602 */
[----:B------:R-:W-:Y:S01]  /*7260*/  PRMT R12, R3, 0x5410, R7 ;  /* 0x00005410030c7816 */ /* 0x000fe20000000007 */
[----:B------:R-:W-:Y:S01]  /*7270*/  FFMA.FTZ R3, R40, UR22, -R36 ;  /* 0x0000001628037c23 */ /* 0x000fe20008010824 */
[----:B---3--:R-:W-:Y:S02]  /*7280*/  SHF.R.U32.HI R4, RZ, 0x18, R0 ;  /* 0x00000018ff047819 */ /* 0x008fe40000011600 */
[----:B-1----:R-:W-:-:S04]  /*7290*/  LOP3.LUT R5, R0, 0xff, RZ, 0xc0, !PT ;  /* 0x000000ff00057812 */ /* 0x002fc800078ec0ff */
[----:B------:R-:W-:Y:S02]  /*72a0*/  PRMT R7, R5, 0x5410, R2 ;  /* 0x0000541005077816 */ /* 0x000fe40000000002 */
[----:B------:R-:W-:Y:S01]  /*72b0*/  SHF.R.U32.HI R2, RZ, 0x10, R0 ;  /* 0x00000010ff027819 */ /* 0x000fe20000011600 */
[----:B------:R1:W3:Y:S01]  /*72c0*/  MUFU.EX2 R178, R3 ;  /* 0x0000000300b27308 */ /* 0x0002e20000000800 */
[----:B------:R-:W-:Y:S01]  /*72d0*/  HSET2.LE.AND R0, R6, R231, PT ;  /* 0x000000e706007233 */ /* 0x000fe20003803000 */
[----:B------:R-:W-:Y:S01]  /*72e0*/  HMMA.16816.F32 R56, R8, R96, RZ ;  /* 0x000000600838723c */ /* 0x000fe200000018ff */
[----:B-1----:R-:W-:Y:S02]  /*72f0*/  LOP3.LUT R3, R2, 0xff, RZ, 0xc0, !PT ;  /* 0x000000ff02037812 */ /* 0x002fe400078ec0ff */
[----:B----4-:R-:W-:-:S04]  /*7300*/  F2FP.F16.F32.PACK_AB R2, R167, R177 ;  /* 0x000000b1a702723e */ /* 0x010fc800000000ff */
[----:B------:R-:W-:Y:S02]  /*7310*/  LOP3.LUT R6, R0, R2, RZ, 0xc0, !PT ;  /* 0x0000000200067212 */ /* 0x000fe400078ec0ff */
[--C-:B------:R-:W-:Y:S02]  /*7320*/  HSET2.LE.AND R0, R12, R231.reuse, PT ;  /* 0x000000e70c007233 */ /* 0x100fe40003803000 */
[----:B--2---:R-:W-:Y:S02]  /*7330*/  F2FP.F16.F32.PACK_AB R2, R151, R176 ;  /* 0x000000b09702723e */ /* 0x004fe400000000ff */
[----:B------:R-:W-:Y:S02]  /*7340*/  PRMT R5, R3, 0x5410, R4 ;  /* 0x0000541003057816 */ /* 0x000fe40000000004 */
[----:B------:R-:W-:Y:S02]  /*7350*/  HSET2.LE.AND R3, R7, R231, PT ;  /* 0x000000e707037233 */ /* 0x000fe40003803000 */
[----:B------:R-:W-:-:S02]  /*7360*/  LOP3.LUT R7, R0, R2, RZ, 0xc0, !PT ;  /* 0x0000000200077212 */ /* 0x000fc400078ec0ff */
[----:B------:R-:W-:-:S04]  /*7370*/  FMNMX.FTZ R0, R146, R147, !PT ;  /* 0x0000009392007209 */ /* 0x000fc80007810000 */
[----:B------:R-:W-:Y:S01]  /*7380*/  FMNMX.FTZ R0, R144, R0, !PT ;  /* 0x0000000090007209 */ /* 0x000fe20007810000 */
[----:B------:R-:W-:Y:S03]  /*7390*/  HMMA.16816.F32 R28, R8, R98, RZ ;  /* 0x00000062081c723c */ /* 0x000fe600000018ff */
[----:B------:R-:W-:Y:S02]  /*73a0*/  FMNMX.FTZ R0, R103, R0, !PT ;  /* 0x0000000067007209 */ /* 0x000fe40007810000 */
[----:B------:R-:W-:Y:S02]  /*73b0*/  HSET2.LE.AND R5, R5, R231, PT ;  /* 0x000000e705057233 */ /* 0x000fe40003803000 */
[----:B------:R-:W-:Y:S02]  /*73c0*/  F2FP.F16.F32.PACK_AB R4, R223, R165 ;  /* 0x000000a5df04723e */ /* 0x000fe400000000ff */
[----:B---3--:R-:W-:-:S02]  /*73d0*/  F2FP.F16.F32.PACK_AB R12, R178, R150 ;  /* 0x00000096b20c723e */ /* 0x008fc400000000ff */
[----:B------:R-:W-:Y:S02]  /*73e0*/  FMNMX.FTZ R0, R136, R0, !PT ;  /* 0x0000000088007209 */ /* 0x000fe40007810000 */
[----:B------:R-:W-:Y:S02]  /*73f0*/  LOP3.LUT R4, R3, R4, RZ, 0xc0, !PT ;  /* 0x0000000403047212 */ /* 0x000fe400078ec0ff */
[----:B------:R-:W-:Y:S02]  /*7400*/  LOP3.LUT R5, R5, R12, RZ, 0xc0, !PT ;  /* 0x0000000c05057212 */ /* 0x000fe400078ec0ff */
[----:B------:R-:W-:Y:S01]  /*7410*/  FMNMX.FTZ R0, R133, R0, !PT ;  /* 0x0000000085007209 */ /* 0x000fe20007810000 */
[----:B------:R-:W-:Y:S03]  /*7420*/  HMMA.16816.F32 R32, R8, R110, RZ ;  /* 0x0000006e0820723c */ /* 0x000fe600000018ff */
[----:B------:R-:W-:-:S03]  /*7430*/  FMNMX.FTZ R0, R131, R0, !PT ;  /* 0x0000000083007209 */ /* 0x000fc60007810000 */
[----:B------:R-:W-:Y:S01]  /*7440*/  HMMA.16816.F32 R60, R8, R108, RZ ;  /* 0x0000006c083c723c */ /* 0x000fe200000018ff */
[----:B------:R-:W-:-:S05]  /*7450*/  FMNMX.FTZ R0, R129, R0, !PT ;  /* 0x0000000081007209 */ /* 0x000fca0007810000 */
[----:B------:R-:W-:Y:S01]  /*7460*/  HMMA.16816.F32 R52, R8, R92, RZ ;  /* 0x0000005c0834723c */ /* 0x000fe200000018ff */
[----:B------:R-:W-:-:S05]  /*7470*/  FMNMX.FTZ R0, R158, R0, !PT ;  /* 0x000000009e007209 */ /* 0x000fca0007810000 */
[C---:B------:R-:W-:Y:S06]  /*7480*/  HMMA.16816.F32 R48, R8.reuse, R88, RZ ;  /* 0x000000580830723c */ /* 0x040fec00000018ff */
[C---:B------:R-:W-:Y:S06]  /*7490*/  HMMA.16816.F32 R44, R8.reuse, R112, RZ ;  /* 0x00000070082c723c */ /* 0x040fec00000018ff */
[C---:B------:R-:W-:Y:S06]  /*74a0*/  HMMA.16816.F32 R40, R8.reuse, R116, RZ ;  /* 0x000000740828723c */ /* 0x040fec00000018ff */
[C---:B------:R-:W-:Y:S06]  /*74b0*/  HMMA.16816.F32 R24, R8.reuse, R94, RZ ;  /* 0x0000005e0818723c */ /* 0x040fec00000018ff */
[C---:B------:R-:W-:Y:S06]  /*74c0*/  HMMA.16816.F32 R16, R8.reuse, R90, RZ ;  /* 0x0000005a0810723c */ /* 0x040fec00000018ff */
[----:B------:R-:W-:Y:S06]  /*74d0*/  HMMA.16816.F32 R12, R8, R114, RZ ;  /* 0x00000072080c723c */ /* 0x000fec00000018ff */
[----:B------:R-:W-:Y:S06]  /*74e0*/  HMMA.16816.F32 R188, R4, R84, R56 ;  /* 0x0000005404bc723c */ /* 0x000fec0000001838 */
[----:B------:R-:W-:Y:S01]  /*74f0*/  HMMA.16816.F32 R8, R8, R118, RZ ;  /* 0x000000760808723c */ /* 0x000fe200000018ff */
[----:B------:R-:W-:-:S05]  /*7500*/  FMNMX.FTZ R0, R156, R0, !PT ;  /* 0x000000009c007209 */ /* 0x000fca0007810000 */
[----:B------:R-:W-:Y:S01]  /*7510*/  HMMA.16816.F32 R200, R4, R86, R28 ;  /* 0x0000005604c8723c */ /* 0x000fe2000000181c */
[----:B------:R-:W-:-:S06]  /*7520*/  FMNMX.FTZ R0, R141, R0, !PT ;  /* 0x000000008d007209 */ /* 0x000fcc0007810000 */
[----:B------:R-:W-:Y:S01]  /*7530*/  IMAD.WIDE.U32 R28, R180, -0x326172a9, RZ ;  /* 0xcd9e8d57b41c7825 */ /* 0x000fe200078e00ff */
[----:B------:R-:W-:-:S04]  /*7540*/  FMNMX.FTZ R0, R135, R0, !PT ;  /* 0x0000000087007209 */ /* 0x000fc80007810000 */
[----:B------:R-:W-:Y:S01]  /*7550*/  LOP3.LUT R3, R29, R179, RZ, 0x3c, !PT ;  /* 0x000000b31d037212 */ /* 0x000fe200078e3cff */
[----:B------:R-:W-:Y:S01]  /*7560*/  HMMA.16816.F32 R204, R4, R70, R32 ;  /* 0x0000004604cc723c */ /* 0x000fe20000001820 */
[----:B------:R-:W-:-:S06]  /*7570*/  FMNMX.FTZ R2, R228, R0, !PT ;  /* 0x00000000e4027209 */ /* 0x000fcc0007810000 */
[----:B------:R-:W-:Y:S01]  /*7580*/  IMAD.WIDE.U32 R34, R3, -0x2daee0ad, RZ ;  /* 0xd2511f5303227825 */ /* 0x000fe200078e00ff */
[----:B------:R-:W-:Y:S01]  /*7590*/  HMMA.16816.F32 R168, R4, R68, R60 ;  /* 0x0000004404a8723c */ /* 0x000fe2000000183c */
[----:B------:R-:W-:Y:S02]  /*75a0*/  FMNMX.FTZ R2, R154, R2, !PT ;  /* 0x000000029a027209 */ /* 0x000fe40007810000 */
[----:B------:R-:W-:-:S03]  /*75b0*/  FMNMX.FTZ R0, R149, R148, !PT ;  /* 0x0000009495007209 */ /* 0x000fc60007810000 */
[C---:B------:R-:W-:Y:S01]  /*75c0*/  HMMA.16816.F32 R248, R4.reuse, R72, R52 ;  /* 0x0000004804f8723c */ /* 0x040fe20000001834 */
[----:B------:R-:W-:Y:S02]  /*75d0*/  IMAD.MOV.U32 R61, RZ, RZ, R188 ;  /* 0x000000ffff3d7224 */ /* 0x000fe400078e00bc */
[----:B------:R-:W-:Y:S02]  /*75e0*/  IMAD.MOV.U32 R60, RZ, RZ, R189 ;  /* 0x000000ffff3c7224 */ /* 0x000fe400078e00bd */
[----:B------:R-:W-:Y:S01]  /*75f0*/  IMAD.MOV.U32 R63, RZ, RZ, R190 ;  /* 0x000000ffff3f7224 */ /* 0x000fe200078e00be */
[----:B------:R-:W-:Y:S01]  /*7600*/  HMMA.16816.F32 R244, R4, R76, R48 ;  /* 0x0000004c04f4723c */ /* 0x000fe20000001830 */
[----:B------:R-:W-:Y:S01]  /*7610*/  IMAD.MOV.U32 R62, RZ, RZ, R191 ;  /* 0x000000ffff3e7224 */ /* 0x000fe200078e00bf */
[----:B------:R-:W-:-:S04]  /*7620*/  FMNMX.FTZ R3, R155, R2, !PT ;  /* 0x000000029b037209 */ /* 0x000fc80007810000 */
[C---:B------:R-:W-:Y:S06]  /*7630*/  HMMA.16816.F32 R240, R4.reuse, R120, R44 ;  /* 0x0000007804f0723c */ /* 0x040fec000000182c */
[C---:B------:R-:W-:Y:S06]  /*7640*/  HMMA.16816.F32 R236, R4.reuse, R124, R40 ;  /* 0x0000007c04ec723c */ /* 0x040fec0000001828 */
[C---:B------:R-:W-:Y:S06]  /*7650*/  HMMA.16816.F32 R196, R4.reuse, R74, R24 ;  /* 0x0000004a04c4723c */ /* 0x040fec0000001818 */
[C---:B------:R-:W-:Y:S06]  /*7660*/  HMMA.16816.F32 R192, R4.reuse, R78, R16 ;  /* 0x0000004e04c0723c */ /* 0x040fec0000001810 */
[C---:B------:R-:W-:Y:S06]  /*7670*/  HMMA.16816.F32 R188, R4.reuse, R122, R12 ;  /* 0x0000007a04bc723c */ /* 0x040fec000000180c */
[----:B------:R-:W-:Y:S01]  /*7680*/  HMMA.16816.F32 R180, R4, R126, R8 ;  /* 0x0000007e04b4723c */ /* 0x000fe20000001808 */
[----:B------:R-:W-:-:S06]  /*7690*/  FMNMX.FTZ R2, R139, R0, !PT ;  /* 0x000000008b027209 */ /* 0x000fcc0007810000 */
[----:B------:R-:W-:Y:S02]  /*76a0*/  LOP3.LUT R4, R35, R82, R22, 0x96, !PT ;  /* 0x0000005223047212 */ /* 0x000fe400078e9616 */
[----:B------:R-:W-:-:S03]  /*76b0*/  FMNMX.FTZ R0, R235, R3, !PT ;  /* 0x00000003eb007209 */ /* 0x000fc60007810000 */
[----:B------:R-:W-:Y:S01]  /*76c0*/  IMAD.WIDE.U32 R32, R4, -0x326172a9, RZ ;  /* 0xcd9e8d5704207825 */ /* 0x000fe200078e00ff */
[----:B------:R-:W-:Y:S02]  /*76d0*/  FMNMX.FTZ R3, R138, R2, !PT ;  /* 0x000000028a037209 */ /* 0x000fe40007810000 */
[----:B------:R-:W-:Y:S02]  /*76e0*/  LOP3.LUT R2, R21, R28, R67, 0x96, !PT ;  /* 0x0000001c15027212 */ /* 0x000fe400078e9643 */
[----:B------:R-:W-:Y:S01]  /*76f0*/  LOP3.LUT R4, R33, R20, R65, 0x96, !PT ;  /* 0x0000001421047212 */ /* 0x000fe200078e9641 */
[----:B------:R-:W1:Y:S01]  /*7700*/  SHFL.BFLY PT, R9, R0, 0x2, 0x1f ;  /* 0x0c401f0000097f89 */ /* 0x000e6200000e0000 */
[----:B------:R-:W-:Y:S01]  /*7710*/  FMNMX.FTZ R6, R137, R3, !PT ;  /* 0x0000000389067209 */ /* 0x000fe20007810000 */
[----:B------:R-:W-:-:S04]  /*7720*/  IMAD.WIDE.U32 R2, R2, -0x2daee0ad, RZ ;  /* 0xd2511f5302027825 */ /* 0x000fc800078e00ff */
[----:B------:R-:W-:Y:S01]  /*7730*/  IMAD.WIDE.U32 R4, R4, -0x2daee0ad, RZ ;  /* 0xd2511f5304047825 */ /* 0x000fe200078e00ff */
[----:B------:R-:W-:Y:S02]  /*7740*/  FMNMX.FTZ R6, R134, R6, !PT ;  /* 0x0000000686067209 */ /* 0x000fe40007810000 */
[----:B------:R-:W-:Y:S02]  /*7750*/  LOP3.LUT R3, R3, R34, R81, 0x96, !PT ;  /* 0x0000002203037212 */ /* 0x000fe400078e9651 */
[----:B------:R-:W-:Y:S02]  /*7760*/  LOP3.LUT R7, R5, R2, R105, 0x96, !PT ;  /* 0x0000000205077212 */ /* 0x000fe400078e9669 */
[----:B------:R-:W-:-:S04]  /*7770*/  FMNMX.FTZ R2, R130, R6, !PT ;  /* 0x0000000682027209 */ /* 0x000fc80007810000 */
[----:B------:R-:W-:Y:S01]  /*7780*/  FMNMX.FTZ R5, R128, R2, !PT ;  /* 0x0000000280057209 */ /* 0x000fe20007810000 */
[----:B------:R-:W-:-:S04]  /*7790*/  IMAD.WIDE.U32 R2, R3, -0x326172a9, RZ ;  /* 0xcd9e8d5703027825 */ /* 0x000fc800078e00ff */
[----:B------:R-:W-:Y:S01]  /*77a0*/  IMAD.WIDE.U32 R6, R7, -0x326172a9, RZ ;  /* 0xcd9e8d5707067825 */ /* 0x000fe200078e00ff */
[----:B------:R-:W-:-:S04]  /*77b0*/  FMNMX.FTZ R5, R160, R5, !PT ;  /* 0x00000005a0057209 */ /* 0x000fc80007810000 */
[----:B------:R-:W-:Y:S02]  /*77c0*/  LOP3.LUT R8, R7, R2, R107, 0x96, !PT ;  /* 0x0000000207087212 */ /* 0x000fe400078e966b */
[----:B------:R-:W-:Y:S02]  /*77d0*/  FMNMX.FTZ R2, R145, R5, !PT ;  /* 0x0000000591027209 */ /* 0x000fe40007810000 */
[----:B------:R-:W-:Y:S02]  /*77e0*/  LOP3.LUT R3, R3, R32, R106, 0x96, !PT ;  /* 0x0000002003037212 */ /* 0x000fe400078e966a */
[----:B-1----:R-:W-:Y:S02]  /*77f0*/  FMNMX.FTZ R7, R0, R9, !PT ;  /* 0x0000000900077209 */ /* 0x002fe40007810000 */
[----:B------:R-:W-:Y:S01]  /*7800*/  FMNMX.FTZ R0, R142, R2, !PT ;  /* 0x000000028e007209 */ /* 0x000fe20007810000 */
[----:B------:R-:W-:-:S03]  /*7810*/  IMAD.WIDE.U32 R2, R3, -0x2daee0ad, RZ ;  /* 0xd2511f5303027825 */ /* 0x000fc600078e00ff */
[----:B------:R-:W-:Y:S01]  /*7820*/  FMNMX.FTZ R0, R140, R0, !PT ;  /* 0x000000008c007209 */ /* 0x000fe20007810000 */
[----:B------:R-:W-:Y:S01]  /*7830*/  IMAD.WIDE.U32 R8, R8, -0x2daee0ad, RZ ;  /* 0xd2511f5308087825 */ /* 0x000fe200078e00ff */
[----:B------:R-:W-:Y:S02]  /*7840*/  LOP3.LUT R3, R3, R4, R132, 0x96, !PT ;  /* 0x0000000403037212 */ /* 0x000fe400078e9684 */
[----:B------:R-:W-:Y:S01]  /*7850*/  FMNMX.FTZ R0, R174, R0, !PT ;  /* 0x00000000ae007209 */ /* 0x000fe20007810000 */
[----:B------:R-:W1:Y:S03]  /*7860*/  SHFL.BFLY PT, R12, R7, 0x1, 0x1f ;  /* 0x0c201f00070c7f89 */ /* 0x000e6600000e0000 */
[----:B------:R-:W-:Y:S01]  /*7870*/  FMNMX.FTZ R0, R175, R0, !PT ;  /* 0x00000000af007209 */ /* 0x000fe20007810000 */
[----:B------:R-:W-:Y:S01]  /*7880*/  IMAD.WIDE.U32 R4, R3, -0x326172a9, RZ ;  /* 0xcd9e8d5703047825 */ /* 0x000fe200078e00ff */
[----:B------:R-:W-:-:S02]  /*7890*/  LOP3.LUT R2, R9, R2, R152, 0x96, !PT ;  /* 0x0000000209027212 */ /* 0x000fc400078e9698 */
[----:B------:R-:W-:Y:S02]  /*78a0*/  FMNMX.FTZ R9, R252, R0, !PT ;  /* 0x00000000fc097209 */ /* 0x000fe40007810000 */
[----:B------:R-:W-:Y:S02]  /*78b0*/  LOP3.LUT R0, R5, R6, R187, 0x96, !PT ;  /* 0x0000000605007212 */ /* 0x000fe400078e96bb */
[----:B------:R-:W-:-:S05]  /*78c0*/  FMNMX.FTZ R5, R164, R9, !PT ;  /* 0x00000009a4057209 */ /* 0x000fca0007810000 */
[----:B------:R-:W2:Y:S01]  /*78d0*/  SHFL.BFLY PT, R11, R5, 0x2, 0x1f ;  /* 0x0c401f00050b7f89 */ /* 0x000ea200000e0000 */
[----:B------:R-:W-:-:S05]  /*78e0*/  IMAD.WIDE.U32 R2, R2, -0x326172a9, RZ ;  /* 0xcd9e8d5702027825 */ /* 0x000fca00078e00ff */
[----:B------:R-:W-:Y:S02]  /*78f0*/  LOP3.LUT R4, R3, R4, R80, 0x96, !PT ;  /* 0x0000000403047212 */ /* 0x000fe400078e9650 */
[C---:B------:R-:W-:Y:S02]  /*7900*/  LOP3.LUT R6, R2.reuse, 0xffff, RZ, 0xc0, !PT ;  /* 0x0000ffff02067812 */ /* 0x040fe400078ec0ff */
[----:B------:R-:W-:Y:S02]  /*7910*/  LOP3.LUT R10, R2, 0xff, RZ, 0xc0, !PT ;  /* 0x000000ff020a7812 */ /* 0x000fe400078ec0ff */
[--C-:B------:R-:W-:Y:S02]  /*7920*/  SHF.R.U32.HI R15, RZ, 0x10, R2.reuse ;  /* 0x00000010ff0f7819 */ /* 0x100fe40000011602 */
[----:B------:R-:W-:Y:S01]  /*7930*/  SHF.R.U32.HI R14, RZ, 0x18, R2 ;  /* 0x00000018ff0e7819 */ /* 0x000fe20000011602 */
[----:B------:R-:W-:-:S04]  /*7940*/  IMAD.WIDE.U32 R2, R0, -0x2daee0ad, RZ ;  /* 0xd2511f5300027825 */ /* 0x000fc800078e00ff */
[----:B------:R-:W-:Y:S01]  /*7950*/  IMAD.MOV.U32 R50, RZ, RZ, R104 ;  /* 0x000000ffff327224 */ /* 0x000fe200078e0068 */
[----:B-1----:R-:W-:Y:S02]  /*7960*/  FMNMX.FTZ R104, R7, R12, !PT ;  /* 0x0000000c07687209 */ /* 0x002fe40007810000 */
[----:B------:R-:W-:Y:S02]  /*7970*/  LOP3.LUT R0, R3, R8, R100, 0x96, !PT ;  /* 0x0000000803007212 */ /* 0x000fe400078e9664 */
[C---:B------:R-:W-:Y:S02]  /*7980*/  LOP3.LUT R7, R2.reuse, 0xffff, RZ, 0xc0, !PT ;  /* 0x0000ffff02077812 */ /* 0x040fe400078ec0ff */
[----:B------:R-:W-:Y:S02]  /*7990*/  LOP3.LUT R12, R2, 0xff, RZ, 0xc0, !PT ;  /* 0x000000ff020c7812 */ /* 0x000fe400078ec0ff */
[--C-:B------:R-:W-:Y:S02]  /*79a0*/  SHF.R.U32.HI R9, RZ, 0x10, R2.reuse ;  /* 0x00000010ff097819 */ /* 0x100fe40000011602 */
[----:B------:R-:W-:Y:S01]  /*79b0*/  SHF.R.U32.HI R8, RZ, 0x18, R2 ;  /* 0x00000018ff087819 */ /* 0x000fe20000011602 */
[C---:B------:R-:W-:Y:S01]  /*79c0*/  FMUL.FTZ R2, R104.reuse, UR22 ;  /* 0x0000001668027c20 */ /* 0x040fe20008410000 */
[----:B------:R-:W-:-:S02]  /*79d0*/  FSETP.NEU.FTZ.AND P1, PT, R104, -INF , PT ;  /* 0xff8000006800780b */ /* 0x000fc40003f3d000 */
[----:B------:R-:W-:Y:S02]  /*79e0*/  SHF.R.U32.HI R6, RZ, 0x8, R6 ;  /* 0x00000008ff067819 */ /* 0x000fe40000011606 */
[----:B------:R-:W-:Y:S02]  /*79f0*/  FSEL R13, R2, RZ, P1 ;  /* 0x000000ff020d7208 */ /* 0x000fe40000800000 */
[----:B--2---:R-:W-:Y:S02]  /*7a00*/  FMNMX.FTZ R2, R5, R11, !PT ;  /* 0x0000000b05027209 */ /* 0x004fe40007810000 */
[----:B------:R-:W-:-:S03]  /*7a10*/  PRMT R16, R10, 0x5410, R6 ;  /* 0x000054100a107816 */ /* 0x000fc60000000006 */
[----:B------:R-:W1:Y:S01]  /*7a20*/  SHFL.BFLY PT, R10, R2, 0x1, 0x1f ;  /* 0x0c201f00020a7f89 */ /* 0x000e6200000e0000 */
[----:B------:R-:W-:Y:S01]  /*7a30*/  FFMA.FTZ R5, R146, UR22, -R13 ;  /* 0x0000001692057c23 */ /* 0x000fe2000801080d */
[----:B------:R-:W-:-:S03]  /*7a40*/  LOP3.LUT R3, R15, 0xff, RZ, 0xc0, !PT ;  /* 0x000000ff0f037812 */ /* 0x000fc600078ec0ff */
[----:B------:R2:W-:Y:S01]  /*7a50*/  MUFU.EX2 R30, R5 ;  /* 0x00000005001e7308 */ /* 0x0005e20000000800 */
[----:B------:R-:W-:Y:S02]  /*7a60*/  PRMT R11, R3, 0x5410, R14 ;  /* 0x00005410030b7816 */ /* 0x000fe4000000000e */
[----:B------:R-:W-:Y:S01]  /*7a70*/  LOP3.LUT R3, R9, 0xff, RZ, 0xc0, !PT ;  /* 0x000000ff09037812 */ /* 0x000fe200078ec0ff */
[----:B------:R-:W-:-:S03]  /*7a80*/  FFMA.FTZ R6, R147, UR22, -R13 ;  /* 0x0000001693067c23 */ /* 0x000fc6000801080d */
[----:B------:R-:W-:Y:S02]  /*7a90*/  PRMT R15, R3, 0x5410, R8 ;  /* 0x00005410030f7816 */ /* 0x000fe40000000008 */
[----:B------:R-:W-:Y:S02]  /*7aa0*/  LOP3.LUT R3, R4, 0xffff, RZ, 0xc0, !PT ;  /* 0x0000ffff04037812 */ /* 0x000fe400078ec0ff */
[----:B--2---:R-:W-:-:S04]  /*7ab0*/  SHF.R.U32.HI R5, RZ, 0x8, R7 ;  /* 0x00000008ff057819 */ /* 0x004fc80000011607 */
[----:B------:R-:W-:Y:S01]  /*7ac0*/  PRMT R9, R12, 0x5410, R5 ;  /* 0x000054100c097816 */ /* 0x000fe20000000005 */
[--C-:B------:R-:W-:Y:S01]  /*7ad0*/  FFMA.FTZ R5, R144, UR22, -R13.reuse ;  /* 0x0000001690057c23 */ /* 0x100fe2000801080d */
[----:B------:R2:W-:Y:S08]  /*7ae0*/  MUFU.EX2 R225, R6 ;  /* 0x0000000600e17308 */ /* 0x0005f00000000800 */
[----:B------:R3:W-:Y:S01]  /*7af0*/  MUFU.EX2 R213, R5 ;  /* 0x0000000500d57308 */ /* 0x0007e20000000800 */
[--C-:B--2---:R-:W-:Y:S01]  /*7b00*/  FFMA.FTZ R6, R103, UR22, -R13.reuse ;  /* 0x0000001667067c23 */ /* 0x104fe2000801080d */
[----:B-1----:R-:W-:Y:S01]  /*7b10*/  FMNMX.FTZ R103, R2, R10, !PT ;  /* 0x0000000a02677209 */ /* 0x002fe20007810000 */
[----:B------:R-:W-:Y:S01]  /*7b20*/  FFMA.FTZ R2, R136, UR22, -R13 ;  /* 0x0000001688027c23 */ /* 0x000fe2000801080d */
[----:B---3--:R-:W-:-:S02]  /*7b30*/  SHF.R.U32.HI R5, RZ, 0x8, R3 ;  /* 0x00000008ff057819 */ /* 0x008fc40000011603 */
[----:B------:R-:W-:-:S04]  /*7b40*/  LOP3.LUT R3, R4, 0xff, RZ, 0xc0, !PT ;  /* 0x000000ff04037812 */ /* 0x000fc800078ec0ff */
[----:B------:R-:W-:Y:S02]  /*7b50*/  PRMT R7, R3, 0x5410, R5 ;  /* 0x0000541003077816 */ /* 0x000fe40000000005 */
[--C-:B------:R-:W-:Y:S01]  /*7b60*/  SHF.R.U32.HI R5, RZ, 0x10, R4.reuse ;  /* 0x00000010ff057819 */ /* 0x100fe20000011604 */
[----:B------:R1:W-:Y:S01]  /*7b70*/  MUFU.EX2 R49, R2 ;  /* 0x0000000200317308 */ /* 0x0003e20000000800 */
[----:B------:R-:W-:Y:S02]  /*7b80*/  SHF.R.U32.HI R3, RZ, 0x18, R4 ;  /* 0x00000018ff037819 */ /* 0x000fe40000011604 */
[----:B------:R-:W-:Y:S01]  /*7b90*/  FSETP.NEU.FTZ.AND P1, PT, R103, -INF , PT ;  /* 0xff8000006700780b */ /* 0x000fe20003f3d000 */
[----:B------:R-:W-:Y:S01]  /*7ba0*/  FFMA.FTZ R4, R133, UR22, -R13 ;  /* 0x0000001685047c23 */ /* 0x000fe2000801080d */
[----:B-1----:R-:W-:-:S04]  /*7bb0*/  LOP3.LUT R2, R5, 0xff, RZ, 0xc0, !PT ;  /* 0x000000ff05027812 */ /* 0x002fc800078ec0ff */
[----:B------:R-:W-:Y:S01]  /*7bc0*/  PRMT R5, R2, 0x5410, R3 ;  /* 0x0000541002057816 */ /* 0x000fe20000000003 */
[----:B------:R-:W-:Y:S01]  /*7bd0*/  FFMA.FTZ R3, R131, UR22, -R13 ;  /* 0x0000001683037c23 */ /* 0x000fe2000801080d */
[----:B------:R-:W-:-:S03]  /*7be0*/  FMUL.FTZ R2, R103, UR22 ;  /* 0x0000001667027c20 */ /* 0x000fc60008410000 */
[----:B------:R1:W-:Y:S02]  /*7bf0*/  MUFU.EX2 R144, R3 ;  /* 0x0000000300907308 */ /* 0x0003e40000000800 */
[----:B------:R-:W-:Y:S02]  /*7c00*/  FSEL R12, R2, RZ, P1 ;  /* 0x000000ff020c7208 */ /* 0x000fe40000800000 */
[----:B------:R-:W-:-:S04]  /*7c10*/  LOP3.LUT R2, R0, 0xffff, RZ, 0xc0, !PT ;  /* 0x0000ffff00027812 */ /* 0x000fc800078ec0ff */
[----:B------:R2:W-:Y:S01]  /*7c20*/  MUFU.EX2 R222, R4 ;  /* 0x0000000400de7308 */ /* 0x0005e20000000800 */
[----:B-1----:R-:W-:-:S07]  /*7c30*/  FFMA.FTZ R3, R129, UR22, -R13 ;  /* 0x0000001681037c23 */ /* 0x002fce000801080d */
[----:B------:R1:W-:Y:S01]  /*7c40*/  MUFU.EX2 R17, R3 ;  /* 0x0000000300117308 */ /* 0x0003e20000000800 */
[----:B--2---:R-:W-:-:S07]  /*7c50*/  FFMA.FTZ R4, R139, UR22, -R12 ;  /* 0x000000168b047c23 */ /* 0x004fce000801080c */
[----:B------:R-:W2:Y:S01]  /*7c60*/  MUFU.EX2 R224, R6 ;  /* 0x0000000600e07308 */ /* 0x000ea20000000800 */
[----:B-1----:R-:W-:Y:S02]  /*7c70*/  SHF.R.U32.HI R3, RZ, 0x8, R2 ;  /* 0x00000008ff037819 */ /* 0x002fe40000011602 */
[----:B------:R-:W-:-:S05]  /*7c80*/  LOP3.LUT R2, R0, 0xff, RZ, 0xc0, !PT ;  /* 0x000000ff00027812 */ /* 0x000fca00078ec0ff */
[----:B------:R1:W-:Y:S02]  /*7c90*/  MUFU.EX2 R226, R4 ;  /* 0x0000000400e27308 */ /* 0x0003e40000000800 */
[----:B-1----:R-:W-:Y:S01]  /*7ca0*/  PRMT R4, R2, 0x5410, R3 ;  /* 0x0000541002047816 */ /* 0x002fe20000000003 */
[----:B------:R-:W-:Y:S01]  /*7cb0*/  FFMA.FTZ R2, R138, UR22, -R12 ;  /* 0x000000168a027c23 */ /* 0x000fe2000801080c */
[----:B------:R-:W-:-:S04]  /*7cc0*/  SHF.R.U32.HI R3, RZ, 0x10, R0 ;  /* 0x00000010ff037819 */ /* 0x000fc80000011600 */
[----:B------:R1:W3:Y:S02]  /*7cd0*/  MUFU.EX2 R48, R2 ;  /* 0x0000000200307308 */ /* 0x0002e40000000800 */
[----:B-1----:R-:W-:Y:S02]  /*7ce0*/  SHF.R.U32.HI R2, RZ, 0x18, R0 ;  /* 0x00000018ff027819 */ /* 0x002fe40000011600 */
[----:B------:R-:W-:Y:S01]  /*7cf0*/  LOP3.LUT R0, R3, 0xff, RZ, 0xc0, !PT ;  /* 0x000000ff03007812 */ /* 0x000fe200078ec0ff */
[----:B------:R-:W-:-:S03]  /*7d00*/  FFMA.FTZ R3, R149, UR22, -R12 ;  /* 0x0000001695037c23 */ /* 0x000fc6000801080c */
[----:B------:R-:W-:Y:S02]  /*7d10*/  PRMT R14, R0, 0x5410, R2 ;  /* 0x00005410000e7816 */ /* 0x000fe40000000002 */
[--C-:B------:R-:W-:Y:S02]  /*7d20*/  HSET2.LE.AND R0, R16, R231.reuse, PT ;  /* 0x000000e710007233 */ /* 0x100fe40003803000 */
[----:B--2---:R-:W-:Y:S01]  /*7d30*/  F2FP.F16.F32.PACK_AB R2, R224, R213 ;  /* 0x000000d5e002723e */ /* 0x004fe200000000ff */
[----:B------:R1:W-:Y:S03]  /*7d40*/  MUFU.EX2 R219, R3 ;  /* 0x0000000300db7308 */ /* 0x0003e60000000800 */
[----:B------:R-:W-:Y:S02]  /*7d50*/  LOP3.LUT R10, R0, R2, RZ, 0xc0, !PT ;  /* 0x00000002000a7212 */ /* 0x000fe400078ec0ff */
[----:B------:R-:W-:-:S02]  /*7d60*/  HSET2.LE.AND R0, R11, R231, PT ;  /* 0x000000e70b007233 */ /* 0x000fc40003803000 */
[----:B---3--:R-:W-:Y:S01]  /*7d70*/  F2FP.F16.F32.PACK_AB R2, R48, R226 ;  /* 0x000000e23002723e */ /* 0x008fe200000000ff */
[----:B-1----:R-:W-:-:S03]  /*7d80*/  FFMA.FTZ R3, R148, UR22, -R12 ;  /* 0x0000001694037c23 */ /* 0x002fc6000801080c */
[----:B------:R-:W-:Y:S01]  /*7d90*/  LOP3.LUT R11, R0, R2, RZ, 0xc0, !PT ;  /* 0x00000002000b7212 */ /* 0x000fe200078ec0ff */
[----:B------:R1:W2:Y:S01]  /*7da0*/  MUFU.EX2 R220, R3 ;  /* 0x0000000300dc7308 */ /* 0x0002a20000000800 */
[----:B------:R-:W-:Y:S02]  /*7db0*/  HSET2.LE.AND R0, R9, R231, PT ;  /* 0x000000e709007233 */ /* 0x000fe40003803000 */
[----:B------:R-:W-:-:S04]  /*7dc0*/  F2FP.F16.F32.PACK_AB R2, R17, R144 ;  /* 0x000000901102723e */ /* 0x000fc800000000ff */
        /* <DEDUP_REMOVED lines=8> */
[----:B------:R1:W3:Y:S01]  /*7e50*/  MUFU.EX2 R20, R3 ;  /* 0x0000000300147308 */ /* 0x0002e20000000800 */
[----:B--2---:R-:W-:-:S04]  /*7e60*/  F2FP.F16.F32.PACK_AB R2, R220, R219 ;  /* 0x000000dbdc02723e */ /* 0x004fc800000000ff */
[----:B------:R-:W-:Y:S01]  /*7e70*/  LOP3.LUT R9, R0, R2, RZ, 0xc0, !PT ;  /* 0x0000000200097212 */ /* 0x000fe200078ec0ff */
[----:B-1----:R-:W-:-:S04]  /*7e80*/  FFMA.FTZ R3, R137, UR22, -R12 ;  /* 0x0000001689037c23 */ /* 0x002fc8000801080c */
[----:B------:R1:W-:Y:S01]  /*7e90*/  MUFU.EX2 R56, R3 ;  /* 0x0000000300387308 */ /* 0x0003e20000000800 */
[----:B------:R-:W-:Y:S02]  /*7ea0*/  HSET2.LE.AND R0, R15, R231, PT ;  /* 0x000000e70f007233 */ /* 0x000fe40003803000 */
[----:B---3--:R-:W-:Y:S01]  /*7eb0*/  F2FP.F16.F32.PACK_AB R2, R20, R146 ;  /* 0x000000921402723e */ /* 0x008fe200000000ff */
[----:B-1----:R-:W-:Y:S01]  /*7ec0*/  FFMA.FTZ R3, R134, UR22, -R12 ;  /* 0x0000001686037c23 */ /* 0x002fe2000801080c */
[----:B------:R-:W-:-:S03]  /*7ed0*/  IMAD.MOV.U32 R134, RZ, RZ, R17 ;  /* 0x000000ffff867224 */ /* 0x000fc600078e0011 */
[----:B------:R-:W1:Y:S01]  /*7ee0*/  MUFU.EX2 R221, R3 ;  /* 0x0000000300dd7308 */ /* 0x000e620000000800 */
[----:B------:R-:W-:Y:S01]  /*7ef0*/  HMMA.16816.F32 R16, R8, R108, RZ ;  /* 0x0000006c0810723c */ /* 0x000fe200000018ff */
[----:B------:R-:W-:Y:S02]  /*7f00*/  LOP3.LUT R7, R0, R2, RZ, 0xc0, !PT ;  /* 0x0000000200077212 */ /* 0x000fe400078ec0ff */
[----:B------:R-:W-:Y:S02]  /*7f10*/  HSET2.LE.AND R0, R4, R231, PT ;  /* 0x000000e704007233 */ /* 0x000fe40003803000 */
[----:B------:R-:W-:-:S04]  /*7f20*/  F2FP.F16.F32.PACK_AB R2, R222, R49 ;  /* 0x00000031de02723e */ /* 0x000fc800000000ff */
[----:B------:R-:W-:Y:S02]  /*7f30*/  LOP3.LUT R4, R0, R2, RZ, 0xc0, !PT ;  /* 0x0000000200047212 */ /* 0x000fe400078ec0ff */
[----:B------:R-:W-:Y:S02]  /*7f40*/  HSET2.LE.AND R0, R14, R231, PT ;  /* 0x000000e70e007233 */ /* 0x000fe40003803000 */
[----:B-1----:R-:W-:-:S04]  /*7f50*/  F2FP.F16.F32.PACK_AB R2, R221, R56 ;  /* 0x00000038dd02723e */ /* 0x002fc800000000ff */
[----:B------:R-:W-:Y:S01]  /*7f60*/  LOP3.LUT R5, R0, R2, RZ, 0xc0, !PT ;  /* 0x0000000200057212 */ /* 0x000fe200078ec0ff */
[----:B------:R-:W-:Y:S01]  /*7f70*/  IMAD.MOV.U32 R109, RZ, RZ, R20 ;  /* 0x000000ffff6d7224 */ /* 0x000fe200078e0014 */
[----:B------:R-:W-:Y:S06]  /*7f80*/  HMMA.16816.F32 R24, R8, R88, RZ ;  /* 0x000000580818723c */ /* 0x000fec00000018ff */
[----:B------:R-:W-:Y:S01]  /*7f90*/  HMMA.16816.F32 R128, R4, R68, R16 ;  /* 0x000000440480723c */ /* 0x000fe20000001810 */
[----:B------:R-:W-:-:S05]  /*7fa0*/  UIADD3 UR6, UR6, 0x1, URZ ;  /* 0x0000000106067890 */ /* 0x000fca000fffe03f */
[C---:B------:R-:W-:Y:S06]  /*7fb0*/  HMMA.16816.F32 R20, R8.reuse, R96, RZ ;  /* 0x000000600814723c */ /* 0x040fec00000018ff */
[----:B------:R-:W-:Y:S01]  /*7fc0*/  HMMA.16816.F32 R16, R8, R92, RZ ;  /* 0x0000005c0810723c */ /* 0x000fe200000018ff */
[----:B------:R-:W-:-:S05]  /*7fd0*/  LOP3.LUT R2, R83, UR6, R233, 0x96, !PT ;  /* 0x0000000653027c12 */ /* 0x000fca000f8e96e9 */
[----:B------:R-:W-:Y:S01]  /*7fe0*/  IMAD.WIDE.U32 R2, R2, -0x326172a9, RZ ;  /* 0xcd9e8d5702027825 */ /* 0x000fe200078e00ff */
[----:B------:R-:W-:Y:S03]  /*7ff0*/  HMMA.16816.F32 R52, R8, R114, RZ ;  /* 0x000000720834723c */ /* 0x000fe600000018ff */
[----:B------:R-:W-:Y:S01]  /*8000*/  IMAD.MOV.U32 R108, RZ, RZ, R167 ;  /* 0x000000ffff6c7224 */ /* 0x000fe200078e00a7 */
[----:B------:R-:W-:Y:S01]  /*8010*/  LOP3.LUT R0, R3, R28, R67, 0x96, !PT ;  /* 0x0000001c03007212 */ /* 0x000fe200078e9643 */
[----:B------:R-:W-:Y:S01]  /*8020*/  IMAD.MOV.U32 R136, RZ, RZ, R166 ;  /* 0x000000ffff887224 */ /* 0x000fe200078e00a6 */
[----:B------:R-:W-:Y:S01]  /*8030*/  LOP3.LUT R15, R33, R2, R65, 0x96, !PT ;  /* 0x00000002210f7212 */ /* 0x000fe200078e9641 */
[----:B------:R-:W-:Y:S01]  /*8040*/  IMAD.MOV.U32 R139, RZ, RZ, R165 ;  /* 0x000000ffff8b7224 */ /* 0x000fe200078e00a5 */
[----:B------:R-:W-:Y:S01]  /*8050*/  LOP3.LUT R3, R3, R64, R67, 0x96, !PT ;  /* 0x0000004003037212 */ /* 0x000fe200078e9643 */
[----:B------:R-:W-:Y:S01]  /*8060*/  IMAD.MOV.U32 R68, RZ, RZ, R164 ;  /* 0x000000ffff447224 */ /* 0x000fe200078e00a4 */
[----:B------:R-:W-:Y:S01]  /*8070*/  LOP3.LUT R14, R39, R2, R65, 0x96, !PT ;  /* 0x00000002270e7212 */ /* 0x000fe200078e9641 */
        /* <DEDUP_REMOVED lines=10> */
[----:B------:R-:W-:-:S05]  /*8120*/  IMAD.WIDE.U32 R2, R3, -0x2daee0ad, RZ ;  /* 0xd2511f5303027825 */ /* 0x000fca00078e00ff */
[C---:B------:R-:W-:Y:S06]  /*8130*/  HMMA.16816.F32 R16, R8.reuse, R112, RZ ;  /* 0x000000700810723c */ /* 0x040fec00000018ff */
[C---:B------:R-:W-:Y:S06]  /*8140*/  HMMA.16816.F32 R20, R8.reuse, R116, RZ ;  /* 0x000000740814723c */ /* 0x040fec00000018ff */
[C---:B------:R-:W-:Y:S06]  /*8150*/  HMMA.16816.F32 R24, R8.reuse, R110, RZ ;  /* 0x0000006e0818723c */ /* 0x040fec00000018ff */
[C---:B------:R-:W-:Y:S06]  /*8160*/  HMMA.16816.F32 R28, R8.reuse, R98, RZ ;  /* 0x00000062081c723c */ /* 0x040fec00000018ff */
[C---:B------:R-:W-:Y:S06]  /*8170*/  HMMA.16816.F32 R40, R8.reuse, R94, RZ ;  /* 0x0000005e0828723c */ /* 0x040fec00000018ff */
[C---:B------:R-:W-:Y:S06]  /*8180*/  HMMA.16816.F32 R44, R8.reuse, R90, RZ ;  /* 0x0000005a082c723c */ /* 0x040fec00000018ff */
[----:B------:R-:W-:Y:S07]  /*8190*/  HMMA.16816.F32 R56, R8, R118, RZ ;  /* 0x000000760838723c */ /* 0x000fee00000018ff */
[----:B------:R-:W-:-:S04]  /*81a0*/  IMAD.WIDE.U32 R10, R15, -0x2daee0ad, RZ ;  /* 0xd2511f530f0a7825 */ /* 0x000fc800078e00ff */
[----:B------:R-:W-:-:S04]  /*81b0*/  IMAD.WIDE.U32 R14, R14, -0x2daee0ad, RZ ;  /* 0xd2511f530e0e7825 */ /* 0x000fc800078e00ff */
[----:B------:R-:W-:Y:S01]  /*81c0*/  IMAD.WIDE.U32 R8, R0, -0x2daee0ad, RZ ;  /* 0xd2511f5300087825 */ /* 0x000fe200078e00ff */
[----:B------:R-:W-:-:S03]  /*81d0*/  LOP3.LUT R0, R15, R2, R105, 0x96, !PT ;  /* 0x000000020f007212 */ /* 0x000fc600078e9669 */
[----:B------:R-:W-:Y:S01]  /*81e0*/  IMAD.MOV.U32 R115, RZ, RZ, R49 ;  /* 0x000000ffff737224 */ /* 0x000fe200078e0031 */
[----:B------:R-:W-:Y:S01]  /*81f0*/  LOP3.LUT R9, R9, R34, R81, 0x96, !PT ;  /* 0x0000002209097212 */ /* 0x000fe200078e9651 */
[----:B------:R-:W-:Y:S01]  /*8200*/  IMAD.MOV.U32 R83, RZ, RZ, R48 ;  /* 0x000000ffff537224 */ /* 0x000fe200078e0030 */
[----:B------:R-:W-:Y:S01]  /*8210*/  LOP3.LUT R11, R11, R8, R105, 0x96, !PT ;  /* 0x000000080b0b7212 */ /* 0x000fe200078e9669 */
[----:B------:R-:W-:-:S04]  /*8220*/  IMAD.WIDE.U32 R48, R0, -0x326172a9, RZ ;  /* 0xcd9e8d5700307825 */ /* 0x000fc800078e00ff */
[----:B------:R-:W-:Y:S01]  /*8230*/  FFMA.FTZ R0, R158, UR22, -R13 ;  /* 0x000000169e007c23 */ /* 0x000fe2000801080d */
[----:B------:R-:W-:Y:S01]  /*8240*/  LOP3.LUT R3, R3, R66, R81, 0x96, !PT ;  /* 0x0000004203037212 */ /* 0x000fe200078e9651 */
[----:B------:R-:W-:Y:S02]  /*8250*/  IMAD.MOV.U32 R88, RZ, RZ, R147 ;  /* 0x000000ffff587224 */ /* 0x000fe400078e0093 */
[----:B------:R-:W-:Y:S02]  /*8260*/  IMAD.MOV.U32 R89, RZ, RZ, R146 ;  /* 0x000000ffff597224 */ /* 0x000fe400078e0092 */
[----:B------:R-:W-:Y:S02]  /*8270*/  IMAD.MOV.U32 R147, RZ, RZ, R50 ;  /* 0x000000ffff937224 */ /* 0x000fe400078e0032 */
[----:B------:R-:W-:Y:S02]  /*8280*/  IMAD.MOV.U32 R146, RZ, RZ, R51 ;  /* 0x000000ffff927224 */ /* 0x000fe400078e0033 */
[----:B------:R-:W-:-:S02]  /*8290*/  IMAD.MOV.U32 R82, RZ, RZ, R223 ;  /* 0x000000ffff527224 */ /* 0x000fc400078e00df */
[----:B------:R-:W-:Y:S01]  /*82a0*/  IMAD.WIDE.U32 R8, R9, -0x326172a9, RZ ;  /* 0xcd9e8d5709087825 */ /* 0x000fe200078e00ff */
[----:B------:R1:W-:Y:S03]  /*82b0*/  MUFU.EX2 R223, R0 ;  /* 0x0000000000df7308 */ /* 0x0003e60000000800 */
[----:B------:R-:W-:Y:S01]  /*82c0*/  IMAD.WIDE.U32 R50, R11, -0x326172a9, RZ ;  /* 0xcd9e8d570b327825 */ /* 0x000fe200078e00ff */
[----:B------:R-:W-:-:S03]  /*82d0*/  LOP3.LUT R9, R9, R32, R106, 0x96, !PT ;  /* 0x0000002009097212 */ /* 0x000fc600078e966a */
[----:B------:R-:W-:Y:S01]  /*82e0*/  IMAD.MOV.U32 R117, RZ, RZ, R231 ;  /* 0x000000ffff757224 */ /* 0x000fe200078e00e7 */
[----:B------:R-:W-:Y:S01]  /*82f0*/  LOP3.LUT R8, R51, R8, R107, 0x96, !PT ;  /* 0x0000000833087212 */ /* 0x000fe200078e966b */
[----:B------:R-:W-:-:S04]  /*8300*/  IMAD.WIDE.U32 R2, R3, -0x326172a9, RZ ;  /* 0xcd9e8d5703027825 */ /* 0x000fc800078e00ff */
[----:B------:R-:W-:Y:S02]  /*8310*/  IMAD.MOV.U32 R119, RZ, RZ, R139 ;  /* 0x000000ffff777224 */ /* 0x000fe400078e008b */
[----:B-1----:R-:W-:Y:S01]  /*8320*/  FFMA.FTZ R0, R156, UR22, -R13 ;  /* 0x000000169c007c23 */ /* 0x002fe2000801080d */
[----:B------:R-:W-:Y:S02]  /*8330*/  IMAD.MOV.U32 R118, RZ, RZ, R136 ;  /* 0x000000ffff767224 */ /* 0x000fe400078e0088 */
[----:B------:R-:W-:Y:S01]  /*8340*/  IMAD.MOV.U32 R112, RZ, RZ, R61 ;  /* 0x000000ffff707224 */ /* 0x000fe200078e003d */
[----:B------:R1:W-:Y:S01]  /*8350*/  MUFU.EX2 R231, R0 ;  /* 0x0000000000e77308 */ /* 0x0003e20000000800 */
[----:B------:R-:W-:Y:S01]  /*8360*/  HMMA.16816.F32 R136, R4, R120, R16 ;  /* 0x000000780488723c */ /* 0x000fe20000001810 */
[----:B------:R-:W-:Y:S01]  /*8370*/  IMAD.MOV.U32 R113, RZ, RZ, R60 ;  /* 0x000000ffff717224 */ /* 0x000fe200078e003c */
[----:B------:R-:W-:Y:S01]  /*8380*/  LOP3.LUT R15, R49, R2, R107, 0x96, !PT ;  /* 0x00000002310f7212 */ /* 0x000fe200078e966b */
[----:B------:R-:W-:Y:S01]  /*8390*/  IMAD.MOV.U32 R116, RZ, RZ, R227 ;  /* 0x000000ffff747224 */ /* 0x000fe200078e00e3 */
[----:B------:R2:W-:Y:S01]  /*83a0*/  STL [R1+0x30], R152 ;  /* 0x0000309801007387 */ /* 0x0005e20000100800 */
[----:B------:R-:W-:-:S02]  /*83b0*/  IMAD.WIDE.U32 R60, R8, -0x2daee0ad, RZ ;  /* 0xd2511f53083c7825 */ /* 0x000fc400078e00ff */
[----:B------:R-:W-:Y:S02]  /*83c0*/  LOP3.LUT R16, R3, R38, R106, 0x96, !PT ;  /* 0x0000002603107212 */ /* 0x000fe400078e966a */
[----:B------:R-:W-:Y:S02]  /*83d0*/  IMAD.MOV.U32 R110, RZ, RZ, R108 ;  /* 0x000000ffff6e7224 */ /* 0x000fe400078e006c */
[----:B------:R-:W-:Y:S02]  /*83e0*/  IMAD.MOV.U32 R72, RZ, RZ, R134 ;  /* 0x000000ffff487224 */ /* 0x000fe400078e0086 */
[----:B------:R-:W-:Y:S02]  /*83f0*/  IMAD.MOV.U32 R73, RZ, RZ, R133 ;  /* 0x000000ffff497224 */ /* 0x000fe400078e0085 */
[----:B------:R-:W-:Y:S02]  /*8400*/  IMAD.MOV.U32 R90, RZ, RZ, R68 ;  /* 0x000000ffff5a7224 */ /* 0x000fe400078e0044 */
[----:B-1----:R-:W-:Y:S01]  /*8410*/  FFMA.FTZ R0, R141, UR22, -R13 ;  /* 0x000000168d007c23 */ /* 0x002fe2000801080d */
[----:B------:R-:W-:-:S02]  /*8420*/  IMAD.MOV.U32 R18, RZ, RZ, R152 ;  /* 0x000000ffff127224 */ /* 0x000fc400078e0098 */
        /* <DEDUP_REMOVED lines=8> */
[C---:B------:R-:W-:Y:S01]  /*84b0*/  HMMA.16816.F32 R96, R4.reuse, R70, R24 ;  /* 0x000000460460723c */ /* 0x040fe20000001818 */
[----:B------:R-:W-:Y:S01]  /*84c0*/  IMAD.MOV.U32 R134, RZ, RZ, R154 ;  /* 0x000000ffff867224 */ /* 0x000fe200078e009a */
[----:B------:R-:W-:Y:S01]  /*84d0*/  LOP3.LUT R2, R61, R2, R18, 0x96, !PT ;  /* 0x000000023d027212 */ /* 0x000fe200078e9612 */
[----:B------:R-:W-:Y:S01]  /*84e0*/  IMAD.MOV.U32 R133, RZ, RZ, R153 ;  /* 0x000000ffff857224 */ /* 0x000fe200078e0099 */
[----:B------:R-:W-:Y:S01]  /*84f0*/  LDSM.16.MT88.4 R24, [R214+0xa800] ;  /* 0x00a80000d618783b */ /* 0x000fe20000004200 */
[----:B------:R-:W-:Y:S01]  /*8500*/  IMAD.WIDE.U32 R10, R16, -0x2daee0ad, RZ ;  /* 0xd2511f53100a7825 */ /* 0x000fe200078e00ff */
[----:B--2---:R-:W-:Y:S02]  /*8510*/  HMMA.16816.F32 R152, R4, R124, R20 ;  /* 0x0000007c0498723c */ /* 0x004fe40000001814 */
[----:B------:R-:W-:Y:S01]  /*8520*/  LDSM.16.MT88.4 R20, [R214+0x9800] ;  /* 0x00980000d614783b */ /* 0x000fe20000004200 */
[----:B-1----:R-:W-:-:S03]  /*8530*/  FFMA.FTZ R0, R135, UR22, -R13 ;  /* 0x0000001687007c23 */ /* 0x002fc6000801080d */
[C---:B------:R-:W-:Y:S01]  /*8540*/  HMMA.16816.F32 R68, R4.reuse, R78, R44 ;  /* 0x0000004e0444723c */ /* 0x040fe2000000182c */
[----:B------:R1:W-:Y:S01]  /*8550*/  MUFU.EX2 R124, R0 ;  /* 0x00000000007c7308 */ /* 0x0003e20000000800 */
[----:B------:R-:W-:Y:S01]  /*8560*/  IMAD.WIDE.U32 R8, R2, -0x326172a9, RZ ;  /* 0xcd9e8d5702087825 */ /* 0x000fe200078e00ff */
[----:B------:R-:W-:Y:S03]  /*8570*/  LDSM.16.MT88.4 R32, [R212+0xb800] ;  /* 0x00b80000d420783b */ /* 0x000fe60000004200 */
[----:B------:R-:W-:Y:S01]  /*8580*/  HMMA.16816.F32 R84, R4, R74, R40 ;  /* 0x0000004a0454723c */ /* 0x000fe20000001828 */
[----:B------:R-:W-:-:S05]  /*8590*/  IMAD.WIDE.U32 R46, R15, -0x2daee0ad, RZ ;  /* 0xd2511f530f2e7825 */ /* 0x000fca00078e00ff */
[----:B------:R-:W-:Y:S01]  /*85a0*/  HMMA.16816.F32 R64, R4, R122, R52 ;  /* 0x0000007a0440723c */ /* 0x000fe20000001834 */
[----:B------:R-:W-:-:S05]  /*85b0*/  LOP3.LUT R2, R47, R10, R18, 0x96, !PT ;  /* 0x0000000a2f027212 */ /* 0x000fca00078e9612 */
[----:B------:R-:W-:Y:S01]  /*85c0*/  HMMA.16816.F32 R56, R4, R126, R56 ;  /* 0x0000007e0438723c */ /* 0x000fe20000001838 */
[----:B-1----:R-:W-:Y:S01]  /*85d0*/  FFMA.FTZ R0, R160, UR22, -R12 ;  /* 0x00000016a0007c23 */ /* 0x002fe2000801080c */
[----:B------:R-:W-:Y:S01]  /*85e0*/  IMAD.MOV.U32 R76, RZ, RZ, R109 ;  /* 0x000000ffff4c7224 */ /* 0x000fe200078e006d */
[----:B------:R-:W-:Y:S01]  /*85f0*/  LOP3.LUT R11, R11, R14, R132, 0x96, !PT ;  /* 0x0000000e0b0b7212 */ /* 0x000fe200078e9684 */
[----:B------:R-:W-:Y:S01]  /*8600*/  IMAD.WIDE.U32 R44, R3, -0x326172a9, RZ ;  /* 0xcd9e8d57032c7825 */ /* 0x000fe200078e00ff */
[----:B------:R-:W-:Y:S03]  /*8610*/  LDSM.16.MT88.4 R40, [R214+0xb800] ;  /* 0x00b80000d628783b */ /* 0x000fe60000004200 */
[--C-:B------:R-:W-:Y:S01]  /*8620*/  FFMA.FTZ R7, R140, UR22, -R12.reuse ;  /* 0x000000168c077c23 */ /* 0x100fe2000801080c */
[----:B------:R1:W-:Y:S08]  /*8630*/  MUFU.EX2 R111, R0 ;  /* 0x00000000006f7308 */ /* 0x0003f00000000800 */
[----:B------:R-:W2:Y:S01]  /*8640*/  MUFU.EX2 R10, R7 ;  /* 0x00000007000a7308 */ /* 0x000ea20000000800 */
[----:B-1----:R-:W-:-:S07]  /*8650*/  FFMA.FTZ R0, R145, UR22, -R12 ;  /* 0x0000001691007c23 */ /* 0x002fce000801080c */
[----:B------:R1:W3:Y:S01]  /*8660*/  MUFU.EX2 R109, R0 ;  /* 0x00000000006d7308 */ /* 0x0002e20000000800 */
[----:B------:R-:W-:Y:S01]  /*8670*/  IMAD.WIDE.U32 R38, R11, -0x326172a9, RZ ;  /* 0xcd9e8d570b267825 */ /* 0x000fe200078e00ff */
[----:B------:R-:W-:-:S03]  /*8680*/  SHF.R.U32.HI R5, RZ, 0x10, R8 ;  /* 0x00000010ff057819 */ /* 0x000fc60000011608 */
[----:B------:R-:W-:Y:S01]  /*8690*/  IMAD.WIDE.U32 R2, R2, -0x326172a9, RZ ;  /* 0xcd9e8d5702027825 */ /* 0x000fe200078e00ff */
[----:B------:R-:W-:-:S03]  /*86a0*/  LOP3.LUT R4, R9, R44, R80, 0x96, !PT ;  /* 0x0000002c09047212 */ /* 0x000fc600078e9650 */
[----:B-1----:R-:W-:-:S04]  /*86b0*/  FFMA.FTZ R0, R142, UR22, -R12 ;  /* 0x000000168e007c23 */ /* 0x002fc8000801080c */
[----:B------:R1:W4:Y:S01]  /*86c0*/  MUFU.EX2 R52, R0 ;  /* 0x0000000000347308 */ /* 0x0003220000000800 */
[----:B------:R-:W-:Y:S02]  /*86d0*/  LOP3.LUT R5, R5, 0xff, RZ, 0xc0, !PT ;  /* 0x000000ff05057812 */ /* 0x000fe400078ec0ff */
[----:B------:R-:W-:Y:S02]  /*86e0*/  LOP3.LUT R11, R2, 0xff, RZ, 0xc0, !PT ;  /* 0x000000ff020b7812 */ /* 0x000fe400078ec0ff */
[--C-:B------:R-:W-:Y:S02]  /*86f0*/  SHF.R.U32.HI R14, RZ, 0x10, R2.reuse ;  /* 0x00000010ff0e7819 */ /* 0x100fe40000011602 */
[----:B------:R-:W-:Y:S02]  /*8700*/  SHF.R.U32.HI R15, RZ, 0x18, R2 ;  /* 0x00000018ff0f7819 */ /* 0x000fe40000011602 */
[C---:B-1----:R-:W-:Y:S02]  /*8710*/  LOP3.LUT R0, R8.reuse, 0xffff, RZ, 0xc0, !PT ;  /* 0x0000ffff08007812 */ /* 0x042fe400078ec0ff */
[----:B------:R-:W-:-:S02]  /*8720*/  LOP3.LUT R9, R8, 0xff, RZ, 0xc0, !PT ;  /* 0x000000ff08097812 */ /* 0x000fc400078ec0ff */
[----:B------:R-:W-:Y:S02]  /*8730*/  SHF.R.U32.HI R6, RZ, 0x8, R0 ;  /* 0x00000008ff067819 */ /* 0x000fe40000011600 */
[----:B------:R-:W-:Y:S02]  /*8740*/  SHF.R.U32.HI R8, RZ, 0x18, R8 ;  /* 0x00000018ff087819 */ /* 0x000fe40000011608 */
[----:B------:R-:W-:Y:S01]  /*8750*/  LOP3.LUT R0, R3, R38, R80, 0x96, !PT ;  /* 0x0000002603007212 */ /* 0x000fe200078e9650 */
[----:B--2---:R-:W-:Y:S01]  /*8760*/  IMAD.MOV.U32 R80, RZ, RZ, R10 ;  /* 0x000000ffff507224 */ /* 0x004fe200078e000a */
[----:B------:R-:W-:Y:S01]  /*8770*/  LOP3.LUT R10, R2, 0xffff, RZ, 0xc0, !PT ;  /* 0x0000ffff020a7812 */ /* 0x000fe200078ec0ff */
[--C-:B------:R-:W-:Y:S01]  /*8780*/  FFMA.FTZ R3, R163, UR22, -R37.reuse ;  /* 0x00000016a3037c23 */ /* 0x100fe20008010825 */
[----:B------:R-:W-:Y:S02]  /*8790*/  PRMT R16, R9, 0x5410, R6 ;  /* 0x0000541009107816 */ /* 0x000fe40000000006 */
[----:B------:R-:W-:Y:S01]  /*87a0*/  PRMT R9, R5, 0x5410, R8 ;  /* 0x0000541005097816 */ /* 0x000fe20000000008 */
[----:B------:R-:W-:Y:S01]  /*87b0*/  FFMA.FTZ R5, R161, UR22, -R37 ;  /* 0x00000016a1057c23 */ /* 0x000fe20008010825 */
[C---:B------:R-:W-:Y:S01]  /*87c0*/  LOP3.LUT R2, R4.reuse, 0xffff, RZ, 0xc0, !PT ;  /* 0x0000ffff04027812 */ /* 0x040fe200078ec0ff */
[----:B------:R1:W-:Y:S01]  /*87d0*/  MUFU.EX2 R107, R3 ;  /* 0x00000003006b7308 */ /* 0x0003e20000000800 */
[----:B------:R-:W-:-:S02]  /*87e0*/  LOP3.LUT R7, R4, 0xff, RZ, 0xc0, !PT ;  /* 0x000000ff04077812 */ /* 0x000fc400078ec0ff */
[----:B------:R-:W-:-:S05]  /*87f0*/  SHF.R.U32.HI R6, RZ, 0x18, R4 ;  /* 0x00000018ff067819 */ /* 0x000fca0000011604 */
[----:B------:R2:W4:Y:S01]  /*8800*/  MUFU.EX2 R106, R5 ;  /* 0x00000005006a7308 */ /* 0x0005220000000800 */
[----:B------:R-:W-:Y:S01]  /*8810*/  IMAD.MOV.U32 R121, RZ, RZ, R19 ;  /* 0x000000ffff797224 */ /* 0x000fe200078e0013 */
[----:B-1----:R-:W-:Y:S01]  /*8820*/  SHF.R.U32.HI R3, RZ, 0x10, R4 ;  /* 0x00000010ff037819 */ /* 0x002fe20000011604 */
[----:B------:R-:W-:-:S03]  /*8830*/  FFMA.FTZ R4, R157, UR22, -R37 ;  /* 0x000000169d047c23 */ /* 0x000fc60008010825 */
[----:B------:R-:W-:Y:S02]  /*8840*/  LOP3.LUT R3, R3, 0xff, RZ, 0xc0, !PT ;  /* 0x000000ff03037812 */ /* 0x000fe400078ec0ff */
[----:B--2---:R-:W-:Y:S02]  /*8850*/  SHF.R.U32.HI R5, RZ, 0x8, R2 ;  /* 0x00000008ff057819 */ /* 0x004fe40000011602 */
[----:B------:R-:W-:Y:S01]  /*8860*/  SHF.R.U32.HI R2, RZ, 0x8, R10 ;  /* 0x00000008ff027819 */ /* 0x000fe2000001160a */
[----:B------:R1:W-:Y:S01]  /*8870*/  MUFU.EX2 R105, R4 ;  /* 0x0000000400697308 */ /* 0x0003e20000000800 */
[----:B------:R-:W-:Y:S02]  /*8880*/  PRMT R8, R7, 0x5410, R5 ;  /* 0x0000541007087816 */ /* 0x000fe40000000005 */
[----:B------:R-:W-:Y:S02]  /*8890*/  PRMT R19, R11, 0x5410, R2 ;  /* 0x000054100b137816 */ /* 0x000fe40000000002 */
[----:B------:R-:W-:-:S02]  /*88a0*/  LOP3.LUT R2, R0, 0xffff, RZ, 0xc0, !PT ;  /* 0x0000ffff00027812 */ /* 0x000fc400078ec0ff */
[----:B------:R-:W-:Y:S01]  /*88b0*/  PRMT R17, R3, 0x5410, R6 ;  /* 0x0000541003117816 */ /* 0x000fe20000000006 */
[----:B------:R-:W-:Y:S01]  /*88c0*/  IMAD.MOV.U32 R158, RZ, RZ, R117 ;  /* 0x000000ffff9e7224 */ /* 0x000fe200078e0075 */
[----:B------:R-:W-:Y:S02]  /*88d0*/  LOP3.LUT R7, R0, 0xff, RZ, 0xc0, !PT ;  /* 0x000000ff00077812 */ /* 0x000fe400078ec0ff */
[--C-:B------:R-:W-:Y:S02]  /*88e0*/  SHF.R.U32.HI R6, RZ, 0x18, R0.reuse ;  /* 0x00000018ff067819 */ /* 0x100fe40000011600 */
[----:B------:R-:W-:Y:S02]  /*88f0*/  LOP3.LUT R5, R14, 0xff, RZ, 0xc0, !PT ;  /* 0x000000ff0e057812 */ /* 0x000fe400078ec0ff */
[----:B-1----:R-:W-:Y:S02]  /*8900*/  SHF.R.U32.HI R4, RZ, 0x10, R0 ;  /* 0x00000010ff047819 */ /* 0x002fe40000011600 */
[----:B------:R-:W-:-:S02]  /*8910*/  SHF.R.U32.HI R2, RZ, 0x8, R2 ;  /* 0x00000008ff027819 */ /* 0x000fc40000011602 */
[----:B------:R-:W-:Y:S01]  /*8920*/  LOP3.LUT R0, R4, 0xff, RZ, 0xc0, !PT ;  /* 0x000000ff04007812 */ /* 0x000fe200078ec0ff */
[----:B------:R-:W-:Y:S01]  /*8930*/  FFMA.FTZ R3, R143, UR22, -R37 ;  /* 0x000000168f037c23 */ /* 0x000fe20008010825 */
[----:B------:R-:W-:Y:S02]  /*8940*/  PRMT R18, R5, 0x5410, R15 ;  /* 0x0000541005127816 */ /* 0x000fe4000000000f */
[----:B------:R-:W-:Y:S01]  /*8950*/  PRMT R15, R0, 0x5410, R6 ;  /* 0x00005410000f7816 */ /* 0x000fe20000000006 */
[----:B------:R-:W-:Y:S01]  /*8960*/  IMAD.MOV.U32 R142, RZ, RZ, R63 ;  /* 0x000000ffff8e7224 */ /* 0x000fe200078e003f */
[----:B------:R-:W-:Y:S02]  /*8970*/  PRMT R14, R7, 0x5410, R2 ;  /* 0x00005410070e7816 */ /* 0x000fe40000000002 */
[----:B------:R-:W-:Y:S01]  /*8980*/  HSET2.LE.AND R0, R16, R158, PT ;  /* 0x0000009e10007233 */ /* 0x000fe20003803000 */
[----:B------:R1:W-:Y:S01]  /*8990*/  MUFU.EX2 R63, R3 ;  /* 0x00000003003f7308 */ /* 0x0003e20000000800 */
[----:B------:R-:W-:Y:S01]  /*89a0*/  F2FP.F16.F32.PACK_AB R2, R124, R227 ;  /* 0x000000e37c02723e */ /* 0x000fe200000000ff */
[----:B------:R-:W-:Y:S01]  /*89b0*/  FFMA.FTZ R7, R172, UR22, -R36 ;  /* 0x00000016ac077c23 */ /* 0x000fe20008010824 */
[----:B------:R-:W-:-:S02]  /*89c0*/  IMAD.MOV.U32 R143, RZ, RZ, R62 ;  /* 0x000000ffff8f7224 */ /* 0x000fc400078e003e */
[----:B------:R-:W-:Y:S01]  /*89d0*/  LOP3.LUT R10, R0, R2, RZ, 0xc0, !PT ;  /* 0x00000002000a7212 */ /* 0x000fe200078ec0ff */
[--C-:B------:R-:W-:Y:S02]  /*89e0*/  FFMA.FTZ R0, R162, UR22, -R36.reuse ;  /* 0x00000016a2007c23 */ /* 0x100fe40008010824 */
[----:B------:R-:W-:Y:S01]  /*89f0*/  MUFU.EX2 R61, R7 ;  /* 0x00000007003d7308 */ /* 0x000fe20000000800 */
[----:B-1----:R-:W-:-:S07]  /*8a00*/  FFMA.FTZ R3, R173, UR22, -R36 ;  /* 0x00000016ad037c23 */ /* 0x002fce0008010824 */
[----:B------:R1:W-:Y:S01]  /*8a10*/  MUFU.EX2 R51, R0 ;  /* 0x0000000000337308 */ /* 0x0003e20000000800 */
[----:B---3--:R-:W-:-:S07]  /*8a20*/  F2FP.F16.F32.PACK_AB R2, R109, R111 ;  /* 0x0000006f6d02723e */ /* 0x008fce00000000ff */
[----:B------:R2:W3:Y:S01]  /*8a30*/  MUFU.EX2 R62, R3 ;  /* 0x00000003003e7308 */ /* 0x0004e20000000800 */
[----:B----4-:R-:W-:Y:S02]  /*8a40*/  F2FP.F16.F32.PACK_AB R4, R80, R52 ;  /* 0x000000345004723e */ /* 0x010fe400000000ff */
[--C-:B-1----:R-:W-:Y:S02]  /*8a50*/  HSET2.LE.AND R0, R17, R158.reuse, PT ;  /* 0x0000009e11007233 */ /* 0x102fe40003803000 */
[----:B--2---:R-:W-:-:S03]  /*8a60*/  HSET2.LE.AND R3, R9, R158, PT ;  /* 0x0000009e09037233 */ /* 0x004fc60003803000 */
[----:B------:R-:W-:Y:S02]  /*8a70*/  LOP3.LUT R9, R0, R2, RZ, 0xc0, !PT ;  /* 0x0000000200097212 */ /* 0x000fe400078ec0ff */
[--C-:B------:R-:W-:Y:S02]  /*8a80*/  HSET2.LE.AND R0, R14, R158.reuse, PT ;  /* 0x0000009e0e007233 */ /* 0x100fe40003803000 */
[----:B------:R-:W-:Y:S02]  /*8a90*/  F2FP.F16.F32.PACK_AB R2, R106, R107 ;  /* 0x0000006b6a02723e */ /* 0x000fe400000000ff */
[----:B------:R-:W-:Y:S02]  /*8aa0*/  LOP3.LUT R11, R3, R4, RZ, 0xc0, !PT ;  /* 0x00000004030b7212 */ /* 0x000fe400078ec0ff */
[----:B------:R-:W-:Y:S02]  /*8ab0*/  HSET2.LE.AND R5, R8, R158, PT ;  /* 0x0000009e08057233 */ /* 0x000fe40003803000 */
[----:B------:R-:W-:-:S02]  /*8ac0*/  LOP3.LUT R4, R0, R2, RZ, 0xc0, !PT ;  /* 0x0000000200047212 */ /* 0x000fc400078ec0ff */
[----:B------:R-:W-:Y:S02]  /*8ad0*/  F2FP.F16.F32.PACK_AB R6, R231, R223 ;  /* 0x000000dfe706723e */ /* 0x000fe400000000ff */
[--C-:B------:R-:W-:Y:S02]  /*8ae0*/  HSET2.LE.AND R0, R15, R158.reuse, PT ;  /* 0x0000009e0f007233 */ /* 0x100fe40003803000 */
[----:B---3--:R-:W-:Y:S02]  /*8af0*/  F2FP.F16.F32.PACK_AB R2, R61, R62 ;  /* 0x0000003e3d02723e */ /* 0x008fe400000000ff */
[----:B------:R-:W-:Y:S02]  /*8b00*/  LOP3.LUT R8, R5, R6, RZ, 0xc0, !PT ;  /* 0x0000000605087212 */ /* 0x000fe400078ec0ff */
[----:B------:R-:W-:Y:S02]  /*8b10*/  LOP3.LUT R5, R0, R2, RZ, 0xc0, !PT ;  /* 0x0000000200057212 */ /* 0x000fe400078ec0ff */
[----:B------:R-:W-:-:S02]  /*8b20*/  HSET2.LE.AND R0, R19, R158, PT ;  /* 0x0000009e13007233 */ /* 0x000fc40003803000 */
[----:B------:R-:W-:-:S04]  /*8b30*/  F2FP.F16.F32.PACK_AB R2, R63, R105 ;  /* 0x000000693f02723e */ /* 0x000fc800000000ff */
[----:B------:R-:W-:Y:S02]  /*8b40*/  LOP3.LUT R6, R0, R2, RZ, 0xc0, !PT ;  /* 0x0000000200067212 */ /* 0x000fe400078ec0ff */
[----:B------:R-:W-:Y:S02]  /*8b50*/  HSET2.LE.AND R0, R18, R158, PT ;  /* 0x0000009e12007233 */ /* 0x000fe40003803000 */
[----:B------:R-:W1:Y:S01]  /*8b60*/  LDSM.16.MT88.4 R16, [R212+0xa800] ;  /* 0x00a80000d410783b */ /* 0x000e620000004200 */
[----:B------:R-:W-:-:S04]  /*8b70*/  FFMA.FTZ R3, R159, UR22, -R36 ;  /* 0x000000169f037c23 */ /* 0x000fc80008010824 */
[----:B------:R-:W2:Y:S01]  /*8b80*/  MUFU.EX2 R49, R3 ;  /* 0x0000000300317308 */ /* 0x000ea20000000800 */
[----:B------:R-:W-:Y:S02]  /*8b90*/  IMAD.MOV.U32 R120, RZ, RZ, R118 ;  /* 0x000000ffff787224 */ /* 0x000fe400078e0076 */
[----:B------:R-:W-:Y:S02]  /*8ba0*/  IMAD.MOV.U32 R81, RZ, RZ, R119 ;  /* 0x000000ffff517224 */ /* 0x000fe400078e0077 */
[----:B------:R-:W-:Y:S02]  /*8bb0*/  IMAD.MOV.U32 R125, RZ, RZ, R114 ;  /* 0x000000ffff7d7224 */ /* 0x000fe400078e0072 */
[----:B------:R-:W-:Y:S02]  /*8bc0*/  IMAD.MOV.U32 R140, RZ, RZ, R112 ;  /* 0x000000ffff8c7224 */ /* 0x000fe400078e0070 */
[----:B------:R-:W-:Y:S01]  /*8bd0*/  IMAD.MOV.U32 R141, RZ, RZ, R113 ;  /* 0x000000ffff8d7224 */ /* 0x000fe200078e0071 */
[----:B--2---:R-:W-:-:S04]  /*8be0*/  F2FP.F16.F32.PACK_AB R2, R49, R51 ;  /* 0x000000333102723e */ /* 0x004fc800000000ff */
[----:B------:R-:W-:Y:S01]  /*8bf0*/  LOP3.LUT R7, R0, R2, RZ, 0xc0, !PT ;  /* 0x0000000200077212 */ /* 0x000fe200078ec0ff */
        /* <DEDUP_REMOVED lines=12> */
[----:B-1----:R-:W-:Y:S01]  /*8cc0*/  HMMA.16816.F32 R144, R4, R16, R248 ;  /* 0x000000100490723c */ /* 0x002fe200000018f8 */
[----:B------:R-:W-:-:S02]  /*8cd0*/  IMAD.MOV.U32 R76, RZ, RZ, R174 ;  /* 0x000000ffff4c7224 */ /* 0x000fc400078e00ae */
[----:B------:R-:W-:Y:S02]  /*8ce0*/  IMAD.MOV.U32 R44, RZ, RZ, R125 ;  /* 0x000000ffff2c7224 */ /* 0x000fe400078e007d */
[----:B------:R-:W-:Y:S01]  /*8cf0*/  IMAD.MOV.U32 R74, RZ, RZ, R116 ;  /* 0x000000ffff4a7224 */ /* 0x000fe200078e0074 */
[----:B------:R-:W-:Y:S01]  /*8d00*/  HMMA.16816.F32 R172, R4, R26, R192 ;  /* 0x0000001a04ac723c */ /* 0x000fe200000018c0 */
[----:B------:R-:W-:Y:S01]  /*8d10*/  IMAD.MOV.U32 R249, RZ, RZ, R2 ;  /* 0x000000fffff97224 */ /* 0x000fe200078e0002 */
[----:B------:R-:W-:Y:S01]  /*8d20*/  LOP3.LUT R2, R39, R48, R187, 0x96, !PT ;  /* 0x0000003027027212 */ /* 0x000fe200078e96bb */
[----:B------:R-:W-:-:S03]  /*8d30*/  IMAD.MOV.U32 R3, RZ, RZ, R75 ;  /* 0x000000ffff037224 */ /* 0x000fc600078e004b */
[----:B------:R-:W-:Y:S01]  /*8d40*/  HMMA.16816.F32 R116, R8, R28, R128 ;  /* 0x0000001c0874723c */ /* 0x000fe20000001880 */
[----:B------:R-:W-:Y:S02]  /*8d50*/  IMAD.MOV.U32 R193, RZ, RZ, R0 ;  /* 0x000000ffffc17224 */ /* 0x000fe400078e0000 */
[----:B------:R-:W-:Y:S01]  /*8d60*/  FFMA.FTZ R0, R209, UR22, -R37 ;  /* 0x00000016d1007c23 */ /* 0x000fe20008010825 */
[----:B------:R-:W-:Y:S02]  /*8d70*/  IMAD.MOV.U32 R52, RZ, RZ, R90 ;  /* 0x000000ffff347224 */ /* 0x000fe400078e005a */
[C---:B------:R-:W-:Y:S01]  /*8d80*/  HMMA.16816.F32 R128, R4.reuse, R20, R140 ;  /* 0x000000140480723c */ /* 0x040fe2000000188c */
[----:B------:R-:W-:Y:S02]  /*8d90*/  IMAD.MOV.U32 R53, RZ, RZ, R91 ;  /* 0x000000ffff357224 */ /* 0x000fe400078e005b */
        /* <DEDUP_REMOVED lines=8> */
[----:B------:R1:W-:Y:S01]  /*8e20*/  MUFU.EX2 R44, R0 ;  /* 0x00000000002c7308 */ /* 0x0003e20000000800 */
[----:B------:R-:W-:Y:S01]  /*8e30*/  IMAD.MOV.U32 R135, RZ, RZ, R89 ;  /* 0x000000ffff877224 */ /* 0x000fe200078e0059 */
[----:B------:R-:W-:Y:S01]  /*8e40*/  HMMA.16816.F32 R72, R4, R32, R240 ;  /* 0x000000200448723c */ /* 0x000fe200000018f0 */
[----:B------:R-:W-:-:S04]  /*8e50*/  IMAD.WIDE.U32 R2, R2, -0x2daee0ad, RZ ;  /* 0xd2511f5302027825 */ /* 0x000fc800078e00ff */
[----:B------:R-:W-:Y:S01]  /*8e60*/  IMAD.MOV.U32 R200, RZ, RZ, R52 ;  /* 0x000000ffffc87224 */ /* 0x000fe200078e0034 */
[C---:B------:R-:W-:Y:S01]  /*8e70*/  HMMA.16816.F32 R88, R4.reuse, R40, R236 ;  /* 0x000000280458723c */ /* 0x040fe200000018ec */
[----:B------:R-:W-:Y:S02]  /*8e80*/  IMAD.MOV.U32 R243, RZ, RZ, R53 ;  /* 0x000000fffff37224 */ /* 0x000fe400078e0035 */
[----:B------:R-:W-:Y:S02]  /*8e90*/  IMAD.MOV.U32 R242, RZ, RZ, R54 ;  /* 0x000000fffff27224 */ /* 0x000fe400078e0036 */
[----:B------:R-:W-:Y:S01]  /*8ea0*/  IMAD.MOV.U32 R241, RZ, RZ, R55 ;  /* 0x000000fffff17224 */ /* 0x000fe200078e0037 */
[----:B------:R-:W-:Y:S01]  /*8eb0*/  HMMA.16816.F32 R124, R4, R30, R204 ;  /* 0x0000001e047c723c */ /* 0x000fe200000018cc */
[----:B------:R-:W-:Y:S02]  /*8ec0*/  IMAD.MOV.U32 R239, RZ, RZ, R78 ;  /* 0x000000ffffef7224 */ /* 0x000fe400078e004e */
[----:B-1----:R-:W-:Y:S01]  /*8ed0*/  FFMA.FTZ R0, R186, UR22, -R37 ;  /* 0x00000016ba007c23 */ /* 0x002fe20008010825 */
[----:B------:R-:W-:-:S02]  /*8ee0*/  IMAD.MOV.U32 R238, RZ, RZ, R79 ;  /* 0x000000ffffee7224 */ /* 0x000fc400078e004f */
[C---:B------:R-:W-:Y:S01]  /*8ef0*/  HMMA.16816.F32 R156, R4.reuse, R18, R196 ;  /* 0x00000012049c723c */ /* 0x040fe200000018c4 */
[----:B------:R-:W-:Y:S02]  /*8f00*/  IMAD.MOV.U32 R206, RZ, RZ, R77 ;  /* 0x000000ffffce7224 */ /* 0x000fe400078e004d */
[----:B------:R-:W-:Y:S02]  /*8f10*/  IMAD.MOV.U32 R203, RZ, RZ, R47 ;  /* 0x000000ffffcb7224 */ /* 0x000fe400078e002f */
[----:B------:R1:W2:Y:S01]  /*8f20*/  MUFU.EX2 R47, R0 ;  /* 0x00000000002f7308 */ /* 0x0002a20000000800 */
[C---:B------:R-:W-:Y:S01]  /*8f30*/  HMMA.16816.F32 R112, R4.reuse, R28, R168 ;  /* 0x0000001c0470723c */ /* 0x040fe200000018a8 */
[----:B------:R-:W-:Y:S01]  /*8f40*/  IMAD.MOV.U32 R196, RZ, RZ, R76 ;  /* 0x000000ffffc47224 */ /* 0x000fe200078e004c */
[----:B------:R-:W-:Y:S04]  /*8f50*/  LDSM.16.MT88.4 R168, [R214+0xac00] ;  /* 0x00ac0000d6a8783b */ /* 0x000fe80000004200 */
[C---:B------:R-:W-:Y:S06]  /*8f60*/  HMMA.16816.F32 R160, R4.reuse, R24, R244 ;  /* 0x0000001804a0723c */ /* 0x040fec00000018f4 */
[----:B------:R-:W-:Y:S01]  /*8f70*/  HMMA.16816.F32 R76, R4, R34, R188 ;  /* 0x00000022044c723c */ /* 0x000fe200000018bc */
[----:B-1----:R-:W-:-:S05]  /*8f80*/  LOP3.LUT R0, R2, 0xffff, RZ, 0xc0, !PT ;  /* 0x0000ffff02007812 */ /* 0x002fca00078ec0ff */
[----:B------:R-:W-:Y:S07]  /*8f90*/  HMMA.16816.F32 R52, R4, R42, R180 ;  /* 0x0000002a0434723c */ /* 0x000fee00000018b4 */
[--C-:B------:R-:W-:Y:S01]  /*8fa0*/  FFMA.FTZ R4, R185, UR22, -R37.reuse ;  /* 0x00000016b9047c23 */ /* 0x100fe20008010825 */
[----:B------:R-:W-:-:S03]  /*8fb0*/  FFMA.FTZ R6, R184, UR22, -R37 ;  /* 0x00000016b8067c23 */ /* 0x000fc60008010825 */
[----:B------:R1:W-:Y:S01]  /*8fc0*/  MUFU.EX2 R39, R4 ;  /* 0x0000000400277308 */ /* 0x0003e20000000800 */
[----:B------:R-:W-:Y:S01]  /*8fd0*/  LOP3.LUT R5, R2, 0xff, RZ, 0xc0, !PT ;  /* 0x000000ff02057812 */ /* 0x000fe200078ec0ff */
[----:B------:R-:W-:-:S06]  /*8fe0*/  IMAD.MOV.U32 R250, RZ, RZ, R14 ;  /* 0x000000fffffa7224 */ /* 0x000fcc00078e000e */
[----:B------:R3:W-:Y:S01]  /*8ff0*/  MUFU.EX2 R38, R6 ;  /* 0x0000000600267308 */ /* 0x0007e20000000800 */
[----:B-1----:R-:W-:Y:S02]  /*9000*/  SHF.R.U32.HI R4, RZ, 0x8, R0 ;  /* 0x00000008ff047819 */ /* 0x002fe40000011600 */
[----:B------:R-:W-:Y:S02]  /*9010*/  LOP3.LUT R0, R3, R46, R100, 0x96, !PT ;  /* 0x0000002e03007212 */ /* 0x000fe400078e9664 */
[----:B------:R-:W-:-:S04]  /*9020*/  SHF.R.U32.HI R3, RZ, 0x10, R2 ;  /* 0x00000010ff037819 */ /* 0x000fc80000011602 */
[----:B---3--:R-:W-:Y:S01]  /*9030*/  LOP3.LUT R6, R3, 0xff, RZ, 0xc0, !PT ;  /* 0x000000ff03067812 */ /* 0x008fe200078ec0ff */
[----:B------:R-:W-:Y:S01]  /*9040*/  FFMA.FTZ R3, R234, UR22, -R36 ;  /* 0x00000016ea037c23 */ /* 0x000fe20008010824 */
[----:B------:R-:W-:Y:S01]  /*9050*/  SHF.R.U32.HI R14, RZ, 0x18, R2 ;  /* 0x00000018ff0e7819 */ /* 0x000fe20000011602 */
[----:B------:R-:W-:Y:S02]  /*9060*/  IMAD.MOV.U32 R248, RZ, RZ, R15 ;  /* 0x000000fffff87224 */ /* 0x000fe400078e000f */
[----:B------:R1:W-:Y:S01]  /*9070*/  MUFU.EX2 R37, R3 ;  /* 0x0000000300257308 */ /* 0x0003e20000000800 */
[C---:B------:R-:W-:Y:S01]  /*9080*/  HMMA.16816.F32 R164, R8.reuse, R24, R164 ;  /* 0x0000001808a4723c */ /* 0x040fe200000018a4 */
[C---:B------:R-:W-:Y:S02]  /*9090*/  LOP3.LUT R2, R0.reuse, 0xffff, RZ, 0xc0, !PT ;  /* 0x0000ffff00027812 */ /* 0x040fe400078ec0ff */
[----:B------:R-:W-:Y:S02]  /*90a0*/  PRMT R15, R5, 0x5410, R4 ;  /* 0x00005410050f7816 */ /* 0x000fe40000000004 */
[----:B------:R-:W-:Y:S01]  /*90b0*/  SHF.R.U32.HI R4, RZ, 0x10, R0 ;  /* 0x00000010ff047819 */ /* 0x000fe20000011600 */
[----:B------:R-:W-:Y:S01]  /*90c0*/  HMMA.16816.F32 R24, R8, R26, R68 ;  /* 0x0000001a0818723c */ /* 0x000fe20000001844 */
[----:B------:R-:W-:-:S02]  /*90d0*/  LOP3.LUT R7, R0, 0xff, RZ, 0xc0, !PT ;  /* 0x000000ff00077812 */ /* 0x000fc400078ec0ff */
[----:B------:R-:W-:-:S03]  /*90e0*/  SHF.R.U32.HI R5, RZ, 0x18, R0 ;  /* 0x00000018ff057819 */ /* 0x000fc60000011600 */
[C---:B------:R-:W-:Y:S01]  /*90f0*/  HMMA.16816.F32 R68, R8.reuse, R32, R136 ;  /* 0x000000200844723c */ /* 0x040fe20000001888 */
[----:B-1----:R-:W-:Y:S01]  /*9100*/  FFMA.FTZ R3, R211, UR22, -R36 ;  /* 0x00000016d3037c23 */ /* 0x002fe20008010824 */
[----:B------:R-:W-:Y:S01]  /*9110*/  SHF.R.U32.HI R0, RZ, 0x8, R2 ;  /* 0x00000008ff007819 */ /* 0x000fe20000011602 */
[----:B------:R-:W-:Y:S02]  /*9120*/  IMAD.MOV.U32 R197, RZ, RZ, R110 ;  /* 0x000000ffffc57224 */ /* 0x000fe400078e006e */
[----:B------:R-:W-:Y:S01]  /*9130*/  IMAD.MOV.U32 R245, RZ, RZ, R111 ;  /* 0x000000fffff57224 */ /* 0x000fe200078e006f */
[----:B------:R1:W3:Y:S01]  /*9140*/  MUFU.EX2 R33, R3 ;  /* 0x0000000300217308 */ /* 0x0002e20000000800 */
[----:B------:R-:W-:Y:S01]  /*9150*/  LOP3.LUT R2, R4, 0xff, RZ, 0xc0, !PT ;  /* 0x000000ff04027812 */ /* 0x000fe200078ec0ff */
[----:B------:R-:W-:Y:S01]  /*9160*/  IMAD.MOV.U32 R195, RZ, RZ, R108 ;  /* 0x000000ffffc37224 */ /* 0x000fe200078e006c */
[----:B------:R-:W-:Y:S01]  /*9170*/  PRMT R0, R7, 0x5410, R0 ;  /* 0x0000541007007816 */ /* 0x000fe20000000000 */
[----:B------:R-:W-:Y:S01]  /*9180*/  IMAD.MOV.U32 R247, RZ, RZ, R109 ;  /* 0x000000fffff77224 */ /* 0x000fe200078e006d */
[----:B------:R-:W-:Y:S01]  /*9190*/  PRMT R4, R2, 0x5410, R5 ;  /* 0x0000541002047816 */ /* 0x000fe20000000005 */
[----:B------:R-:W-:Y:S01]  /*91a0*/  FFMA.FTZ R5, R208, UR22, -R36 ;  /* 0x00000016d0057c23 */ /* 0x000fe20008010824 */
[C---:B------:R-:W-:Y:S01]  /*91b0*/  HMMA.16816.F32 R108, R8.reuse, R22, R92 ;  /* 0x00000016086c723c */ /* 0x040fe2000000185c */
[--C-:B------:R-:W-:Y:S01]  /*91c0*/  HSET2.LE.AND R0, R0, R193.reuse, PT ;  /* 0x000000c100007233 */ /* 0x100fe20003803000 */
[----:B------:R-:W-:Y:S01]  /*91d0*/  IMAD.MOV.U32 R192, RZ, RZ, R228 ;  /* 0x000000ffffc07224 */ /* 0x000fe200078e00e4 */
[----:B--2---:R-:W-:Y:S01]  /*91e0*/  F2FP.F16.F32.PACK_AB R2, R47, R44 ;  /* 0x0000002c2f02723e */ /* 0x004fe200000000ff */
[----:B------:R-:W-:Y:S01]  /*91f0*/  MUFU.EX2 R23, R5 ;  /* 0x0000000500177308 */ /* 0x000fe20000000800 */
[----:B------:R-:W-:Y:S01]  /*9200*/  PRMT R6, R6, 0x5410, R14 ;  /* 0x0000541006067816 */ /* 0x000fe2000000000e */
[----:B------:R-:W-:Y:S01]  /*9210*/  IMAD.MOV.U32 R194, RZ, RZ, R134 ;  /* 0x000000ffffc27224 */ /* 0x000fe200078e0086 */
[C---:B------:R-:W-:Y:S01]  /*9220*/  HMMA.16816.F32 R176, R8.reuse, R20, R176 ;  /* 0x0000001408b0723c */ /* 0x040fe200000018b0 */
[----:B------:R-:W-:Y:S01]  /*9230*/  IMAD.MOV.U32 R198, RZ, RZ, R120 ;  /* 0x000000ffffc67224 */ /* 0x000fe200078e0078 */
[----:B------:R-:W-:Y:S01]  /*9240*/  LDSM.16.MT88.4 R136, [R214+0x9c00] ;  /* 0x009c0000d688783b */ /* 0x000fe20000004200 */
[----:B-1----:R-:W-:Y:S01]  /*9250*/  FFMA.FTZ R3, R210, UR22, -R36 ;  /* 0x00000016d2037c23 */ /* 0x002fe20008010824 */
[----:B------:R-:W-:Y:S01]  /*9260*/  LOP3.LUT R92, R0, R2, RZ, 0xc0, !PT ;  /* 0x00000002005c7212 */ /* 0x000fe200078ec0ff */
[----:B------:R-:W-:Y:S01]  /*9270*/  IMAD.MOV.U32 R240, RZ, RZ, R132 ;  /* 0x000000fffff07224 */ /* 0x000fe200078e0084 */
[C---:B------:R-:W-:Y:S01]  /*9280*/  HMMA.16816.F32 R148, R8.reuse, R16, R148 ;  /* 0x000000100894723c */ /* 0x040fe20000001894 */
[----:B------:R-:W1:Y:S01]  /*9290*/  MUFU.EX2 R32, R3 ;  /* 0x0000000300207308 */ /* 0x000e620000000800 */
[--C-:B------:R-:W-:Y:S01]  /*92a0*/  HSET2.LE.AND R0, R4, R193.reuse, PT ;  /* 0x000000c104007233 */ /* 0x100fe20003803000 */
[----:B------:R-:W-:Y:S01]  /*92b0*/  IMAD.MOV.U32 R237, RZ, RZ, R135 ;  /* 0x000000ffffed7224 */ /* 0x000fe200078e0087 */
[----:B---3--:R-:W-:Y:S01]  /*92c0*/  F2FP.F16.F32.PACK_AB R2, R33, R37 ;  /* 0x000000252102723e */ /* 0x008fe200000000ff */
[----:B------:R-:W-:Y:S01]  /*92d0*/  IMAD.MOV.U32 R199, RZ, RZ, R133 ;  /* 0x000000ffffc77224 */ /* 0x000fe200078e0085 */
[C---:B------:R-:W-:Y:S06]  /*92e0*/  HMMA.16816.F32 R64, R8.reuse, R34, R64 ;  /* 0x000000220840723c */ /* 0x040fec0000001840 */
[----:B------:R-:W-:Y:S01]  /*92f0*/  HMMA.16816.F32 R56, R8, R42, R56 ;  /* 0x0000002a0838723c */ /* 0x000fe20000001838 */
[----:B------:R-:W-:Y:S01]  /*9300*/  LOP3.LUT R93, R0, R2, RZ, 0xc0, !PT ;  /* 0x00000002005d7212 */ /* 0x000fe200078ec0ff */
[----:B------:R-:W-:Y:S01]  /*9310*/  IMAD.MOV.U32 R244, RZ, RZ, R82 ;  /* 0x000000fffff47224 */ /* 0x000fe200078e0052 */
[----:B------:R-:W-:Y:S01]  /*9320*/  HSET2.LE.AND R0, R15, R193, PT ;  /* 0x000000c10f007233 */ /* 0x000fe20003803000 */
[----:B------:R-:W-:Y:S01]  /*9330*/  IMAD.MOV.U32 R204, RZ, RZ, R122 ;  /* 0x000000ffffcc7224 */ /* 0x000fe200078e007a */
[----:B------:R-:W-:Y:S01]  /*9340*/  F2FP.F16.F32.PACK_AB R2, R38, R39 ;  /* 0x000000272602723e */ /* 0x000fe200000000ff */
[----:B------:R-:W-:Y:S01]  /*9350*/  IMAD.MOV.U32 R246, RZ, RZ, R83 ;  /* 0x000000fffff67224 */ /* 0x000fe200078e0053 */
[----:B------:R2:W5:Y:S02]  /*9360*/  LDL.LU R228, [R1+0xd0] ;  /* 0x0000d00001e47983 */ /* 0x0005640000300800 */
[----:B------:R-:W-:-:S02]  /*9370*/  LOP3.LUT R94, R0, R2, RZ, 0xc0, !PT ;  /* 0x00000002005e7212 */ /* 0x000fc400078ec0ff */
[----:B------:R-:W-:Y:S02]  /*9380*/  HSET2.LE.AND R0, R6, R193, PT ;  /* 0x000000c106007233 */ /* 0x000fe40003803000 */
[----:B-1----:R-:W-:-:S04]  /*9390*/  F2FP.F16.F32.PACK_AB R2, R23, R32 ;  /* 0x000000201702723e */ /* 0x002fc800000000ff */
[----:B------:R-:W-:Y:S01]  /*93a0*/  LOP3.LUT R95, R0, R2, RZ, 0xc0, !PT ;  /* 0x00000002005f7212 */ /* 0x000fe200078ec0ff */
[----:B------:R-:W-:Y:S01]  /*93b0*/  FFMA.FTZ R0, R192, UR22, -R13 ;  /* 0x00000016c0007c23 */ /* 0x000fe2000801080d */
[----:B------:R-:W-:Y:S02]  /*93c0*/  IMAD.MOV.U32 R192, RZ, RZ, R194 ;  /* 0x000000ffffc07224 */ /* 0x000fe400078e00c2 */
[----:B------:R-:W-:Y:S01]  /*93d0*/  IMAD.MOV.U32 R194, RZ, RZ, R195 ;  /* 0x000000ffffc27224 */ /* 0x000fe200078e00c3 */
[----:B------:R1:W-:Y:S01]  /*93e0*/  MUFU.EX2 R14, R0 ;  /* 0x00000000000e7308 */ /* 0x0003e20000000800 */
[----:B------:R-:W-:Y:S02]  /*93f0*/  IMAD.MOV.U32 R195, RZ, RZ, R196 ;  /* 0x000000ffffc37224 */ /* 0x000fe400078e00c4 */
[----:B------:R-:W-:Y:S02]  /*9400*/  IMAD.MOV.U32 R196, RZ, RZ, R197 ;  /* 0x000000ffffc47224 */ /* 0x000fe400078e00c5 */
[----:B------:R-:W-:-:S02]  /*9410*/  IMAD.MOV.U32 R197, RZ, RZ, R198 ;  /* 0x000000ffffc57224 */ /* 0x000fc400078e00c6 */
[----:B-1----:R-:W-:Y:S01]  /*9420*/  FFMA.FTZ R0, R192, UR22, -R13 ;  /* 0x00000016c0007c23 */ /* 0x002fe2000801080d */
[----:B------:R-:W-:-:S03]  /*9430*/  IMAD.MOV.U32 R192, RZ, RZ, R194 ;  /* 0x000000ffffc07224 */ /* 0x000fc600078e00c2 */
[----:B------:R1:W-:Y:S01]  /*9440*/  MUFU.EX2 R15, R0 ;  /* 0x00000000000f7308 */ /* 0x0003e20000000800 */
[----:B------:R-:W-:Y:S02]  /*9450*/  IMAD.MOV.U32 R194, RZ, RZ, R195 ;  /* 0x000000ffffc27224 */ /* 0x000fe400078e00c3 */
[----:B------:R-:W-:Y:S02]  /*9460*/  IMAD.MOV.U32 R195, RZ, RZ, R196 ;  /* 0x000000ffffc37224 */ /* 0x000fe400078e00c4 */
[----:B------:R-:W-:Y:S01]  /*9470*/  IMAD.MOV.U32 R198, RZ, RZ, R200 ;  /* 0x000000ffffc67224 */ /* 0x000fe200078e00c8 */
[----:B------:R-:W-:Y:S01]  /*9480*/  LOP3.LUT R20, R45, R50, R187, 0x96, !PT ;  /* 0x000000322d147212 */ /* 0x000fe200078e96bb */
[----:B------:R-:W-:Y:S02]  /*9490*/  IMAD.MOV.U32 R196, RZ, RZ, R197 ;  /* 0x000000ffffc47224 */ /* 0x000fe400078e00c5 */
[----:B-1----:R-:W-:Y:S01]  /*94a0*/  FFMA.FTZ R0, R192, UR22, -R13 ;  /* 0x00000016c0007c23 */ /* 0x002fe2000801080d */
[----:B------:R-:W-:-:S03]  /*94b0*/  IMAD.MOV.U32 R192, RZ, RZ, R194 ;  /* 0x000000ffffc07224 */ /* 0x000fc600078e00c2 */
[----:B------:R1:W-:Y:S01]  /*94c0*/  MUFU.EX2 R21, R0 ;  /* 0x0000000000157308 */ /* 0x0003e20000000800 */
[----:B------:R-:W-:Y:S01]  /*94d0*/  IMAD.MOV.U32 R194, RZ, RZ, R195 ;  /* 0x000000ffffc27224 */ /* 0x000fe200078e00c3 */
[----:B------:R-:W-:Y:S01]  /*94e0*/  HMMA.16816.F32 R132, R8, R30, R96 ;  /* 0x0000001e0884723c */ /* 0x000fe20000001860 */
[----:B------:R-:W-:Y:S02]  /*94f0*/  IMAD.MOV.U32 R197, RZ, RZ, R198 ;  /* 0x000000ffffc57224 */ /* 0x000fe400078e00c6 */
[----:B------:R-:W-:-:S03]  /*9500*/  IMAD.WIDE.U32 R2, R20, -0x2daee0ad, RZ ;  /* 0xd2511f5314027825 */ /* 0x000fc600078e00ff */
[C---:B------:R-:W-:Y:S01]  /*9510*/  HMMA.16816.F32 R28, R8.reuse, R18, R84 ;  /* 0x00000012081c723c */ /* 0x040fe20000001854 */
[----:B-1----:R-:W-:Y:S01]  /*9520*/  FFMA.FTZ R0, R235, UR22, -R13 ;  /* 0x00000016eb007c23 */ /* 0x002fe2000801080d */
[----:B------:R-:W-:Y:S02]  /*9530*/  IMAD.MOV.U32 R195, RZ, RZ, R197 ;  /* 0x000000ffffc37224 */ /* 0x000fe400078e00c5 */
[----:B------:R-:W-:Y:S01]  /*9540*/  FFMA.FTZ R4, R252, UR22, -R12 ;  /* 0x00000016fc047c23 */ /* 0x000fe2000801080c */
[----:B------:R-:W-:Y:S01]  /*9550*/  LOP3.LUT R5, R2, 0xff, RZ, 0xc0, !PT ;  /* 0x000000ff02057812 */ /* 0x000fe200078ec0ff */
[----:B------:R1:W3:Y:S01]  /*9560*/  MUFU.EX2 R22, R0 ;  /* 0x0000000000167308 */ /* 0x0002e20000000800 */
[----:B------:R-:W-:Y:S01]  /*9570*/  HMMA.16816.F32 R84, R8, R40, R152 ;  /* 0x000000280854723c */ /* 0x000fe20000001898 */
[----:B------:R-:W-:Y:S01]  /*9580*/  IMAD.MOV.U32 R197, RZ, RZ, R225 ;  /* 0x000000ffffc57224 */ /* 0x000fe200078e00e1 */
[----:B------:R-:W-:Y:S01]  /*9590*/  LDSM.16.MT88.4 R152, [R212+0xac00] ;  /* 0x00ac0000d498783b */ /* 0x000fe20000004200 */
[----:B------:R-:W-:-:S02]  /*95a0*/  IMAD.MOV.U32 R198, RZ, RZ, R226 ;  /* 0x000000ffffc67224 */ /* 0x000fc400078e00e2 */
[----:B------:R-:W-:Y:S01]  /*95b0*/  IMAD.MOV.U32 R200, RZ, RZ, R248 ;  /* 0x000000ffffc87224 */ /* 0x000fe200078e00f8 */
[----:B------:R-:W-:Y:S01]  /*95c0*/  LDSM.16.MT88.4 R16, [R214+0xbc00] ;  /* 0x00bc0000d610783b */ /* 0x000fe20000004200 */
[----:B-1----:R-:W-:Y:S01]  /*95d0*/  FFMA.FTZ R0, R192, UR22, -R12 ;  /* 0x00000016c0007c23 */ /* 0x002fe2000801080c */
[----:B------:R-:W-:-:S03]  /*95e0*/  IMAD.MOV.U32 R192, RZ, RZ, R194 ;  /* 0x000000ffffc07224 */ /* 0x000fc600078e00c2 */
[----:B------:R1:W-:Y:S01]  /*95f0*/  MUFU.EX2 R10, R0 ;  /* 0x00000000000a7308 */ /* 0x0003e20000000800 */
[----:B------:R-:W-:Y:S02]  /*9600*/  IMAD.MOV.U32 R194, RZ, RZ, R195 ;  /* 0x000000ffffc27224 */ /* 0x000fe400078e00c3 */
[----:B-1----:R-:W-:Y:S02]  /*9610*/  FFMA.FTZ R0, R192, UR22, -R12 ;  /* 0x00000016c0007c23 */ /* 0x002fe4000801080c */
[----:B------:R-:W-:-:S03]  /*9620*/  IMAD.MOV.U32 R192, RZ, RZ, R194 ;  /* 0x000000ffffc07224 */ /* 0x000fc600078e00c2 */
[----:B------:R1:W-:Y:S01]  /*9630*/  MUFU.EX2 R13, R0 ;  /* 0x00000000000d7308 */ /* 0x0003e20000000800 */
[----:B------:R-:W-:Y:S02]  /*9640*/  SHF.R.U32.HI R8, RZ, 0x18, R2 ;  /* 0x00000018ff087819 */ /* 0x000fe40000011602 */
[----:B-1----:R-:W-:Y:S02]  /*9650*/  LOP3.LUT R0, R3, R60, R100, 0x96, !PT ;  /* 0x0000003c03007212 */ /* 0x002fe400078e9664 */
[----:B------:R-:W-:-:S04]  /*9660*/  LOP3.LUT R3, R2, 0xffff, RZ, 0xc0, !PT ;  /* 0x0000ffff02037812 */ /* 0x000fc800078ec0ff */
[----:B------:R-:W-:Y:S01]  /*9670*/  SHF.R.U32.HI R6, RZ, 0x8, R3 ;  /* 0x00000008ff067819 */ /* 0x000fe20000011603 */
[----:B------:R-:W-:Y:S01]  /*9680*/  FFMA.FTZ R3, R192, UR22, -R12 ;  /* 0x00000016c0037c23 */ /* 0x000fe2000801080c */
[----:B------:R1:W-:Y:S02]  /*9690*/  MUFU.EX2 R11, R4 ;  /* 0x00000004000b7308 */ /* 0x0003e40000000800 */
[----:B------:R-:W-:-:S06]  /*96a0*/  PRMT R7, R5, 0x5410, R6 ;  /* 0x0000541005077816 */ /* 0x000fcc0000000006 */
[----:B------:R4:W2:Y:S01]  /*96b0*/  MUFU.EX2 R9, R3 ;  /* 0x0000000300097308 */ /* 0x0008a20000000800 */
[C---:B------:R-:W-:Y:S02]  /*96c0*/  LOP3.LUT R5, R0.reuse, 0xff, RZ, 0xc0, !PT ;  /* 0x000000ff00057812 */ /* 0x040fe400078ec0ff */
[----:B------:R-:W-:Y:S02]  /*96d0*/  SHF.R.U32.HI R6, RZ, 0x18, R0 ;  /* 0x00000018ff067819 */ /* 0x000fe40000011600 */
[----:B-1----:R-:W-:Y:S02]  /*96e0*/  SHF.R.U32.HI R4, RZ, 0x10, R2 ;  /* 0x00000010ff047819 */ /* 0x002fe40000011602 */
[----:B------:R-:W-:Y:S02]  /*96f0*/  LOP3.LUT R2, R0, 0xffff, RZ, 0xc0, !PT ;  /* 0x0000ffff00027812 */ /* 0x000fe400078ec0ff */
[----:B----4-:R-:W-:Y:S02]  /*9700*/  SHF.R.U32.HI R3, RZ, 0x10, R0 ;  /* 0x00000010ff037819 */ /* 0x010fe40000011600 */
[----:B------:R-:W-:-:S02]  /*9710*/  LOP3.LUT R4, R4, 0xff, RZ, 0xc0, !PT ;  /* 0x000000ff04047812 */ /* 0x000fc400078ec0ff */
[----:B------:R-:W-:Y:S02]  /*9720*/  LOP3.LUT R0, R3, 0xff, RZ, 0xc0, !PT ;  /* 0x000000ff03007812 */ /* 0x000fe400078ec0ff */
[----:B------:R-:W-:Y:S01]  /*9730*/  SHF.R.U32.HI R2, RZ, 0x8, R2 ;  /* 0x00000008ff027819 */ /* 0x000fe20000011602 */
[----:B------:R-:W-:Y:S01]  /*9740*/  IMAD.MOV.U32 R195, RZ, RZ, R197 ;  /* 0x000000ffffc37224 */ /* 0x000fe200078e00c5 */
[----:B------:R-:W-:Y:S01]  /*9750*/  PRMT R6, R0, 0x5410, R6 ;  /* 0x0000541000067816 */ /* 0x000fe20000000006 */
[----:B------:R-:W-:Y:S01]  /*9760*/  IMAD.MOV.U32 R197, RZ, RZ, R206 ;  /* 0x000000ffffc57224 */ /* 0x000fe200078e00ce */
[----:B------:R-:W-:Y:S02]  /*9770*/  PRMT R3, R4, 0x5410, R8 ;  /* 0x0000541004037816 */ /* 0x000fe40000000008 */
[----:B------:R-:W-:Y:S02]  /*9780*/  PRMT R5, R5, 0x5410, R2 ;  /* 0x0000541005057816 */ /* 0x000fe40000000002 */
[----:B------:R-:W-:-:S02]  /*9790*/  HSET2.LE.AND R0, R7, R193, PT ;  /* 0x000000c107007233 */ /* 0x000fc40003803000 */
[----:B---3--:R-:W-:Y:S01]  /*97a0*/  F2FP.F16.F32.PACK_AB R2, R22, R21 ;  /* 0x000000151602723e */ /* 0x008fe200000000ff */
[----:B------:R-:W-:Y:S01]  /*97b0*/  IMAD.MOV.U32 R194, RZ, RZ, R197 ;  /* 0x000000ffffc27224 */ /* 0x000fe200078e00c5 */
[--C-:B------:R-:W-:Y:S01]  /*97c0*/  HSET2.LE.AND R3, R3, R193.reuse, PT ;  /* 0x000000c103037233 */ /* 0x100fe20003803000 */
[----:B------:R-:W-:Y:S01]  /*97d0*/  IMAD.MOV.U32 R206, RZ, RZ, R244 ;  /* 0x000000ffffce7224 */ /* 0x000fe200078e00f4 */
[----:B------:R-:W-:Y:S01]  /*97e0*/  LOP3.LUT R98, R0, R2, RZ, 0xc0, !PT ;  /* 0x0000000200627212 */ /* 0x000fe200078ec0ff */
[----:B------:R-:W-:Y:S01]  /*97f0*/  IMAD.MOV.U32 R244, RZ, RZ, R224 ;  /* 0x000000fffff47224 */ /* 0x000fe200078e00e0 */
[--C-:B------:R-:W-:Y:S01]  /*9800*/  HSET2.LE.AND R5, R5, R193.reuse, PT ;  /* 0x000000c105057233 */ /* 0x100fe20003803000 */
[----:B------:R-:W-:Y:S01]  /*9810*/  IMAD.MOV.U32 R192, RZ, RZ, R195 ;  /* 0x000000ffffc07224 */ /* 0x000fe200078e00c3 */
[----:B------:R-:W-:Y:S01]  /*9820*/  HSET2.LE.AND R6, R6, R193, PT ;  /* 0x000000c106067233 */ /* 0x000fe20003803000 */
[----:B------:R-:W-:Y:S01]  /*9830*/  IMAD.MOV.U32 R193, RZ, RZ, R194 ;  /* 0x000000ffffc17224 */ /* 0x000fe200078e00c2 */
[----:B--2---:R-:W-:Y:S01]  /*9840*/  F2FP.F16.F32.PACK_AB R0, R9, R11 ;  /* 0x0000000b0900723e */ /* 0x004fe200000000ff */
[----:B------:R-:W-:Y:S01]  /*9850*/  IMAD.MOV.U32 R194, RZ, RZ, R198 ;  /* 0x000000ffffc27224 */ /* 0x000fe200078e00c6 */
[----:B------:R-:W-:Y:S01]  /*9860*/  F2FP.F16.F32.PACK_AB R2, R15, R14 ;  /* 0x0000000e0f02723e */ /* 0x000fe200000000ff */
[----:B------:R-:W-:Y:S01]  /*9870*/  IMAD.MOV.U32 R195, RZ, RZ, R204 ;  /* 0x000000ffffc37224 */ /* 0x000fe200078e00cc */
[----:B------:R-:W-:Y:S01]  /*9880*/  F2FP.F16.F32.PACK_AB R4, R13, R10 ;  /* 0x0000000a0d04723e */ /* 0x000fe200000000ff */
[----:B------:R-:W-:Y:S01]  /*9890*/  IMAD.MOV.U32 R197, RZ, RZ, R244 ;  /* 0x000000ffffc57224 */ /* 0x000fe200078e00f4 */
[----:B------:R-:W-:Y:S01]  /*98a0*/  LOP3.LUT R99, R3, R0, RZ, 0xc0, !PT ;  /* 0x0000000003637212 */ /* 0x000fe200078ec0ff */
[----:B------:R-:W-:Y:S01]  /*98b0*/  FADD.FTZ R3, R193, R192 ;  /* 0x000000c0c1037221 */ /* 0x000fe20000010000 */
[----:B------:R-:W-:Y:S01]  /*98c0*/  LOP3.LUT R96, R5, R2, RZ, 0xc0, !PT ;  /* 0x0000000205607212 */ /* 0x000fe200078ec0ff */
[----:B------:R-:W-:Y:S01]  /*98d0*/  FADD.FTZ R2, R219, R220 ;  /* 0x000000dcdb027221 */ /* 0x000fe20000010000 */
[----:B------:R-:W-:Y:S01]  /*98e0*/  IMAD.MOV.U32 R193, RZ, RZ, R194 ;  /* 0x000000ffffc17224 */ /* 0x000fe200078e00c2 */
        /* <DEDUP_REMOVED lines=54> */
[----:B------:R-:W-:Y:S01]  /*9c50*/  IMAD.MOV.U32 R251, RZ, RZ, R80 ;  /* 0x000000fffffb7224 */ /* 0x000fe200078e0050 */
[----:B------:R-:W1:Y:S01]  /*9c60*/  LDSM.16.MT88.4 R120, [R212+0x9c00] ;  /* 0x009c0000d478783b */ /* 0x000e620000004200 */
[----:B------:R-:W-:Y:S01]  /*9c70*/  FADD.FTZ R3, R249, R3 ;  /* 0x00000003f9037221 */ /* 0x000fe20000010000 */
[----:B------:R-:W-:Y:S01]  /*9c80*/  FADD.FTZ R0, R51, R0 ;  /* 0x0000000033007221 */ /* 0x000fe20000010000 */
[----:B------:R-:W-:Y:S01]  /*9c90*/  FADD.FTZ R2, R105, R2 ;  /* 0x0000000269027221 */ /* 0x000fe20000010000 */
[----:B------:R-:W2:Y:S01]  /*9ca0*/  LDSM.16.MT88.4 R80, [R212+0xbc00] ;  /* 0x00bc0000d450783b */ /* 0x000ea20000004200 */
        /* <DEDUP_REMOVED lines=14> */
[----:B------:R-:W4:Y:S01]  /*9d90*/  LDC.U8 R231, c[0x0][0x388] ;  /* 0x0000e200ffe77b82 */ /* 0x000f220000000000 */
[----:B------:R3:W5:Y:S01]  /*9da0*/  LDL.LU R225, [R1+0xc4] ;  /* 0x0000c40001e17983 */ /* 0x0007620000300800 */
[----:B------:R-:W-:-:S03]  /*9db0*/  FADD.FTZ R4, R21, R4 ;  /* 0x0000000415047221 */ /* 0x000fc60000010000 */
        /* <DEDUP_REMOVED lines=22> */
[C---:B-1----:R-:W-:Y:S06]  /*9f20*/  HMMA.16816.F32 R112, R92.reuse, R120, R112 ;  /* 0x000000785c70723c */ /* 0x042fec0000001870 */
        /* <DEDUP_REMOVED lines=24> */
[----:B---34-:R-:W-:-:S15]  /*a0b0*/  @!P0 BRA `(.L_x_892) ;  /* 0x000000e800948947 */ /* 0x018fde0003800000 */
[----:B------:R-:W2:Y:S01]  /*a0c0*/  LDL.64 R246, [R1+0x78] ;  /* 0x0000780001f67983 */ /* 0x000ea20000100a00 */
[----:B------:R-:W-:-:S03]  /*a0d0*/  ULDC UR4, c[0x0][0x2d0] ;  /* 0x0000b40000047ab9 */ /* 0x000fc60000000800 */
[----:B------:R-:W3:Y:S04]  /*a0e0*/  LDL R248, [R1+0x54] ;  /* 0x0000540001f87983 */ /* 0x000ee80000100800 */
[----:B------:R-:W4:Y:S04]  /*a0f0*/  LDL R249, [R1+0x70] ;  /* 0x0000700001f97983 */ /* 0x000f280000100800 */
[----:B------:R-:W4:Y:S01]  /*a100*/  LDL.64 R250, [R1+0x58] ;  /* 0x0000580001fa7983 */ /* 0x000f220000100a00 */
[----:B------:R-:W-:Y:S01]  /*a110*/  UIADD3 UR20, UR21, -0x2, URZ ;  /* 0xfffffffe15147890 */ /* 0x000fe2000fffe03f */
[----:B------:R-:W-:-:S04]  /*a120*/  DEPBAR.LE SB0, 0x0 ;  /* 0x000080000000791a */ /* 0x000fc80000000000 */
[----:B------:R-:W-:Y:S01]  /*a130*/  USHF.R.S32.HI UR6, URZ, 0x1f, UR20 ;  /* 0x0000001f3f067899 */ /* 0x000fe20008011414 */
[----:B------:R-:W-:Y:S01]  /*a140*/  IMAD.U32 R2, RZ, RZ, UR20 ;  /* 0x00000014ff027e24 */ /* 0x000fe2000f8e00ff */
[----:B------:R-:W1:Y:S01]  /*a150*/  S2R R100, SR_TID.X ;  /* 0x0000000000647919 */ /* 0x000e620000002100 */
[----:B------:R-:W-:Y:S01]  /*a160*/  UISETP.GT.AND UP0, UPT, UR20, UR14, UPT ;  /* 0x0000000e1400728c */ /* 0x000fe2000bf04270 */
[----:B-1----:R-:W-:-:S05]  /*a170*/  IMAD.SHL.U32 R100, R100, 0x2, RZ ;  /* 0x0000000264647824 */ /* 0x002fca00078e00ff */
[----:B------:R-:W-:Y:S01]  /*a180*/  LOP3.LUT R100, R100, 0x6, RZ, 0xc0, !PT ;  /* 0x0000000664647812 */ /* 0x000fe200078ec0ff */
[----:B------:R-:W-:Y:S01]  /*a190*/  BAR.SYNC.DEFER_BLOCKING 0x0 ;  /* 0x0000000000007b1d */ /* 0x000fe20000010000 */
[----:B--2---:R-:W-:Y:S02]  /*a1a0*/  ISETP.GE.AND P4, PT, R246, UR4, PT ;  /* 0x00000004f6007c0c */ /* 0x004fe4000bf86270 */
[----:B---3--:R-:W-:Y:S02]  /*a1b0*/  ISETP.GE.AND P3, PT, R248, UR4, PT ;  /* 0x00000004f8007c0c */ /* 0x008fe4000bf66270 */
[----:B----4-:R-:W-:Y:S01]  /*a1c0*/  ISETP.GE.AND P2, PT, R249, UR4, PT ;  /* 0x00000004f9007c0c */ /* 0x010fe2000bf46270 */
[----:B------:R-:W-:Y:S01]  /*a1d0*/  UIMAD UR4, UR8, UR20, URZ ;  /* 0x00000014080472a4 */ /* 0x000fe2000f8e023f */
[----:B------:R-:W-:-:S07]  /*a1e0*/  IMAD.WIDE.U32 R2, R2, UR9, R250 ;  /* 0x0000000902027c25 */ /* 0x000fce000f8e00fa */
[----:B------:R-:W1:Y:S01]  /*a1f0*/  @!P4 LDC.64 R4, c[0x0][0x220] ;  /* 0x00008800ff04cb82 */ /* 0x000e620000000a00 */
[----:B------:R-:W-:Y:S01]  /*a200*/  UIMAD UR4, UR6, UR9, UR4 ;  /* 0x00000009060472a4 */ /* 0x000fe2000f8e0204 */
[----:B-----5:R-:W-:Y:S01]  /*a210*/  @P4 STS [R218+0x9000], RZ ;  /* 0x009000ffda004388 */ /* 0x020fe20000000800 */
[----:B------:R-:W-:-:S03]  /*a220*/  IADD3 R0, P5, R2, UR24, RZ ;  /* 0x0000001802007c10 */ /* 0x000fc6000ffbe0ff */
[----:B------:R-:W-:Y:S01]  /*a230*/  @P4 STS [R218+0x9004], RZ ;  /* 0x009004ffda004388 */ /* 0x000fe20000000800 */
[----:B------:R-:W-:Y:S01]  /*a240*/  VIADD R3, R3, UR4 ;  /* 0x0000000403037c36 */ /* 0x000fe20008000000 */
[----:B------:R-:W2:Y:S02]  /*a250*/  @!P3 LDC.64 R10, c[0x0][0x220] ;  /* 0x00008800ff0abb82 */ /* 0x000ea40000000a00 */
[----:B------:R-:W-:Y:S06]  /*a260*/  @P4 STS.64 [R218+0x9008], RZ ;  /* 0x009008ffda004388 */ /* 0x000fec0000000a00 */
[----:B------:R-:W3:Y:S08]  /*a270*/  @!P2 LDC.64 R8, c[0x0][0x220] ;  /* 0x00008800ff08ab82 */ /* 0x000ef00000000a00 */
        /* <DEDUP_REMOVED lines=50> */
[----:B------:R-:W-:Y:S01]  /*a5a0*/  LDSM.16.M88.4 R32, [R213+0x6000] ;  /* 0x00600000d520783b */ /* 0x000fe20000000200 */
[C---:B------:R-:W-:Y:S02]  /*a5b0*/  ISETP.LT.OR P5, PT, R0.reuse, R220, P5 ;  /* 0x000000dc0000720c */ /* 0x040fe40002fa1670 */
[C---:B------:R-:W-:Y:S01]  /*a5c0*/  ISETP.GE.AND P0, PT, R0.reuse, R230, PT ;  /* 0x000000e60000720c */ /* 0x040fe20003f06270 */
[----:B---3--:R-:W2:Y:S01]  /*a5d0*/  LDSM.16.M88.4 R8, [R216+0x1000] ;  /* 0x00100000d808783b */ /* 0x008ea20000000200 */
[----:B------:R-:W-:-:S02]  /*a5e0*/  ISETP.LT.OR P1, PT, R0, R219, P1 ;  /* 0x000000db0000720c */ /* 0x000fc40000f21670 */
[C---:B------:R-:W-:Y:S01]  /*a5f0*/  ISETP.LT.OR P6, PT, R0.reuse, R221, P6 ;  /* 0x000000dd0000720c */ /* 0x040fe200037c1670 */
[----:B------:R-:W3:Y:S01]  /*a600*/  LDSM.16.M88.4 R24, [R213+0x6800] ;  /* 0x00680000d518783b */ /* 0x000ee20000000200 */
[----:B------:R-:W-:-:S03]  /*a610*/  ISETP.LT.OR P0, PT, R0, R222, P0 ;  /* 0x000000de0000720c */ /* 0x000fc60000701670 */
[----:B------:R-:W4:Y:S04]  /*a620*/  LDSM.16.M88.4 R28, [R213+0x6400] ;  /* 0x00640000d51c783b */ /* 0x000f280000000200 */
[----:B------:R-:W4:Y:S04]  /*a630*/  LDSM.16.M88.4 R20, [R213+0x6c00] ;  /* 0x006c0000d514783b */ /* 0x000f280000000200 */
[----:B------:R-:W4:Y:S01]  /*a640*/  LDSM.16.M88.4 R12, [R216] ;  /* 0x00000000d80c783b */ /* 0x000f220000000200 */
[----:B-1----:R-:W-:-:S03]  /*a650*/  IMAD.IADD R3, R223, 0x1, -R0 ;  /* 0x00000001df037824 */ /* 0x002fc600078e0a00 */
[----:B------:R-:W-:Y:S01]  /*a660*/  LDSM.16.M88.4 R48, [R215+0x6000] ;  /* 0x00600000d730783b */ /* 0x000fe20000000200 */
[----:B------:R-:W-:-:S03]  /*a670*/  IMAD.IADD R2, R225, 0x1, -R0 ;  /* 0x00000001e1027824 */ /* 0x000fc600078e0a00 */
[----:B------:R-:W1:Y:S04]  /*a680*/  LDSM.16.M88.4 R4, [R217+0x1000] ;  /* 0x00100000d904783b */ /* 0x000e680000000200 */
[----:B------:R-:W1:Y:S04]  /*a690*/  LDSM.16.M88.4 R36, [R215+0x6800] ;  /* 0x00680000d724783b */ /* 0x000e680000000200 */
[----:B------:R-:W1:Y:S04]  /*a6a0*/  LDSM.16.M88.4 R40, [R215+0x6400] ;  /* 0x00640000d728783b */ /* 0x000e680000000200 */
[----:B------:R-:W1:Y:S01]  /*a6b0*/  LDSM.16.M88.4 R52, [R215+0x6c00] ;  /* 0x006c0000d734783b */ /* 0x000e620000000200 */
[C---:B--2---:R-:W-:Y:S03]  /*a6c0*/  HMMA.16816.F32 R180, R8.reuse, R32, RZ ;  /* 0x0000002008b4723c */ /* 0x044fe600000018ff */
[----:B------:R-:W2:Y:S04]  /*a6d0*/  LDSM.16.M88.4 R16, [R217] ;  /* 0x00000000d910783b */ /* 0x000ea80000000200 */
[----:B------:R-:W0:Y:S01]  /*a6e0*/  LDGDEPBAR ;  /* 0x00000000000079af */ /* 0x000e220000000000 */
[C---:B---3--:R-:W-:Y:S06]  /*a6f0*/  HMMA.16816.F32 R60, R8.reuse, R24, RZ ;  /* 0x00000018083c723c */ /* 0x048fec00000018ff */
[C---:B----4-:R-:W-:Y:S06]  /*a700*/  HMMA.16816.F32 R108, R8.reuse, R28, RZ ;  /* 0x0000001c086c723c */ /* 0x050fec00000018ff */
[C---:B------:R-:W-:Y:S06]  /*a710*/  HMMA.16816.F32 R44, R8.reuse, R20, RZ ;  /* 0x00000014082c723c */ /* 0x040fec00000018ff */
[C---:B------:R-:W-:Y:S06]  /*a720*/  HMMA.16816.F32 R176, R8.reuse, R34, RZ ;  /* 0x0000002208b0723c */ /* 0x040fec00000018ff */
[C---:B------:R-:W-:Y:S06]  /*a730*/  HMMA.16816.F32 R64, R8.reuse, R30, RZ ;  /* 0x0000001e0840723c */ /* 0x040fec00000018ff */
[C---:B------:R-:W-:Y:S06]  /*a740*/  HMMA.16816.F32 R56, R8.reuse, R26, RZ ;  /* 0x0000001a0838723c */ /* 0x040fec00000018ff */
[----:B------:R-:W-:Y:S06]  /*a750*/  HMMA.16816.F32 R8, R8, R22, RZ ;  /* 0x000000160808723c */ /* 0x000fec00000018ff */
[C---:B------:R-:W-:Y:S06]  /*a760*/  HMMA.16816.F32 R192, R12.reuse, R32, RZ ;  /* 0x000000200cc0723c */ /* 0x040fec00000018ff */
[C---:B------:R-:W-:Y:S06]  /*a770*/  HMMA.16816.F32 R184, R12.reuse, R28, RZ ;  /* 0x0000001c0cb8723c */ /* 0x040fec00000018ff */
[----:B------:R-:W-:Y:S06]  /*a780*/  HMMA.16816.F32 R240, R12, R30, RZ ;  /* 0x0000001e0cf0723c */ /* 0x000fec00000018ff */
[C---:B-1----:R-:W-:Y:S06]  /*a790*/  HMMA.16816.F32 R204, R4.reuse, R48, R180 ;  /* 0x0000003004cc723c */ /* 0x042fec00000018b4 */
[C---:B------:R-:W-:Y:S06]  /*a7a0*/  HMMA.16816.F32 R180, R4.reuse, R36, R60 ;  /* 0x0000002404b4723c */ /* 0x040fec000000183c */
[C---:B------:R-:W-:Y:S06]  /*a7b0*/  HMMA.16816.F32 R196, R4.reuse, R40, R108 ;  /* 0x0000002804c4723c */ /* 0x040fec000000186c */
[----:B------:R-:W-:Y:S06]  /*a7c0*/  HMMA.16816.F32 R60, R4, R38, R56 ;  /* 0x00000026043c723c */ /* 0x000fec0000001838 */
[C---:B------:R-:W-:Y:S06]  /*a7d0*/  HMMA.16816.F32 R236, R12.reuse, R20, RZ ;  /* 0x000000140cec723c */ /* 0x040fec00000018ff */
[----:B------:R-:W-:Y:S01]  /*a7e0*/  HMMA.16816.F32 R208, R12, R22, RZ ;  /* 0x000000160cd0723c */ /* 0x000fe200000018ff */
[----:B------:R-:W-:Y:S05]  /*a7f0*/  LDSM.16.M88.4 R20, [R213+0x7400] ;  /* 0x00740000d514783b */ /* 0x000fea0000000200 */
[C---:B------:R-:W-:Y:S01]  /*a800*/  HMMA.16816.F32 R108, R4.reuse, R52, R44 ;  /* 0x00000034046c723c */ /* 0x040fe2000000182c */
[----:B------:R-:W-:Y:S05]  /*a810*/  LDSM.16.M88.4 R44, [R213+0x7c00] ;  /* 0x007c0000d52c783b */ /* 0x000fea0000000200 */
[C---:B------:R-:W-:Y:S06]  /*a820*/  HMMA.16816.F32 R176, R4.reuse, R50, R176 ;  /* 0x0000003204b0723c */ /* 0x040fec00000018b0 */
[C---:B------:R-:W-:Y:S06]  /*a830*/  HMMA.16816.F32 R64, R4.reuse, R42, R64 ;  /* 0x0000002a0440723c */ /* 0x040fec0000001840 */
[----:B------:R-:W-:Y:S01]  /*a840*/  HMMA.16816.F32 R56, R4, R54, R8 ;  /* 0x000000360438723c */ /* 0x000fe20000001808 */
[----:B------:R-:W1:Y:S04]  /*a850*/  LDSM.16.M88.4 R4, [R216+0x3000] ;  /* 0x00300000d804783b */ /* 0x000e680000000200 */
[----:B------:R-:W-:Y:S01]  /*a860*/  LDSM.16.M88.4 R8, [R213+0x7000] ;  /* 0x00700000d508783b */ /* 0x000fe20000000200 */
[C---:B------:R-:W-:Y:S06]  /*a870*/  HMMA.16816.F32 R188, R12.reuse, R24, RZ ;  /* 0x000000180cbc723c */ /* 0x040fec00000018ff */
[C---:B------:R-:W-:Y:S01]  /*a880*/  HMMA.16816.F32 R244, R12.reuse, R26, RZ ;  /* 0x0000001a0cf4723c */ /* 0x040fe200000018ff */
[----:B------:R-:W3:Y:S05]  /*a890*/  LDSM.16.M88.4 R24, [R213+0x7800] ;  /* 0x00780000d518783b */ /* 0x000eea0000000200 */
[----:B------:R-:W-:Y:S01]  /*a8a0*/  HMMA.16816.F32 R200, R12, R34, RZ ;  /* 0x000000220cc8723c */ /* 0x000fe200000018ff */
[----:B------:R-:W4:Y:S05]  /*a8b0*/  LDSM.16.M88.4 R12, [R216+0x2000] ;  /* 0x00200000d80c783b */ /* 0x000f2a0000000200 */
[C---:B--2---:R-:W-:Y:S06]  /*a8c0*/  HMMA.16816.F32 R32, R16.reuse, R48, R192 ;  /* 0x000000301020723c */ /* 0x044fec00000018c0 */
[C---:B------:R-:W-:Y:S06]  /*a8d0*/  HMMA.16816.F32 R28, R16.reuse, R40, R184 ;  /* 0x00000028101c723c */ /* 0x040fec00000018b8 */
[C---:B------:R-:W-:Y:S06]  /*a8e0*/  HMMA.16816.F32 R40, R16.reuse, R42, R240 ;  /* 0x0000002a1028723c */ /* 0x040fec00000018f0 */
[C---:B------:R-:W-:Y:S06]  /*a8f0*/  HMMA.16816.F32 R48, R16.reuse, R50, R200 ;  /* 0x000000321030723c */ /* 0x040fec00000018c8 */
[----:B------:R-:W-:Y:S06]  /*a900*/  HMMA.16816.F32 R240, R16, R52, R236 ;  /* 0x0000003410f0723c */ /* 0x000fec00000018ec */
[----:B-1----:R-:W-:Y:S06]  /*a910*/  HMMA.16816.F32 R236, R4, R20, R196 ;  /* 0x0000001404ec723c */ /* 0x002fec00000018c4 */
[C---:B------:R-:W-:Y:S06]  /*a920*/  HMMA.16816.F32 R248, R16.reuse, R36, R188 ;  /* 0x0000002410f8723c */ /* 0x040fec00000018bc */
[C---:B------:R-:W-:Y:S01]  /*a930*/  HMMA.16816.F32 R200, R16.reuse, R38, R244 ;  /* 0x0000002610c8723c */ /* 0x040fe200000018f4 */
[----:B------:R-:W-:Y:S05]  /*a940*/  LDSM.16.M88.4 R36, [R215+0x7c00] ;  /* 0x007c0000d724783b */ /* 0x000fea0000000200 */
[----:B------:R-:W-:Y:S06]  /*a950*/  HMMA.16816.F32 R208, R16, R54, R208 ;  /* 0x0000003610d0723c */ /* 0x000fec00000018d0 */
[C---:B---3--:R-:W-:Y:S06]  /*a960*/  HMMA.16816.F32 R196, R4.reuse, R24, R180 ;  /* 0x0000001804c4723c */ /* 0x048fec00000018b4 */
[C---:B------:R-:W-:Y:S06]  /*a970*/  HMMA.16816.F32 R204, R4.reuse, R8, R204 ;  /* 0x0000000804cc723c */ /* 0x040fec00000018cc */
[C---:B------:R-:W-:Y:S06]  /*a980*/  HMMA.16816.F32 R244, R4.reuse, R44, R108 ;  /* 0x0000002c04f4723c */ /* 0x040fec000000186c */
[C---:B------:R-:W-:Y:S06]  /*a990*/  HMMA.16816.F32 R192, R4.reuse, R10, R176 ;  /* 0x0000000a04c0723c */ /* 0x040fec00000018b0 */
[C---:B------:R-:W-:Y:S06]  /*a9a0*/  HMMA.16816.F32 R188, R4.reuse, R22, R64 ;  /* 0x0000001604bc723c */ /* 0x040fec0000001840 */
[C---:B------:R-:W-:Y:S06]  /*a9b0*/  HMMA.16816.F32 R184, R4.reuse, R26, R60 ;  /* 0x0000001a04b8723c */ /* 0x040fec000000183c */
[----:B------:R-:W-:Y:S01]  /*a9c0*/  HMMA.16816.F32 R16, R4, R46, R56 ;  /* 0x0000002e0410723c */ /* 0x000fe20000001838 */
[----:B------:R-:W-:Y:S05]  /*a9d0*/  LDSM.16.M88.4 R4, [R217+0x3000] ;  /* 0x00300000d904783b */ /* 0x000fea0000000200 */
[C---:B----4-:R-:W-:Y:S01]  /*a9e0*/  HMMA.16816.F32 R180, R12.reuse, R8, R32 ;  /* 0x000000080cb4723c */ /* 0x050fe20000001820 */
[----:B------:R-:W1:Y:S05]  /*a9f0*/  LDSM.16.M88.4 R32, [R215+0x7000] ;  /* 0x00700000d720783b */ /* 0x000e6a0000000200 */
[C---:B------:R-:W-:Y:S01]  /*aa00*/  HMMA.16816.F32 R108, R12.reuse, R20, R28 ;  /* 0x000000140c6c723c */ /* 0x040fe2000000181c */
[----:B------:R-:W2:Y:S05]  /*aa10*/  LDSM.16.M88.4 R28, [R215+0x7400] ;  /* 0x00740000d71c783b */ /* 0x000eaa0000000200 */
[C---:B------:R-:W-:Y:S01]  /*aa20*/  HMMA.16816.F32 R64, R12.reuse, R22, R40 ;  /* 0x000000160c40723c */ /* 0x040fe20000001828 */
[----:B------:R-:W3:Y:S05]  /*aa30*/  LDSM.16.M88.4 R20, [R215+0x7800] ;  /* 0x00780000d714783b */ /* 0x000eea0000000200 */
[C---:B------:R-:W-:Y:S01]  /*aa40*/  HMMA.16816.F32 R176, R12.reuse, R10, R48 ;  /* 0x0000000a0cb0723c */ /* 0x040fe20000001830 */
[----:B------:R-:W4:Y:S05]  /*aa50*/  LDSM.16.M88.4 R8, [R217+0x2000] ;  /* 0x00200000d908783b */ /* 0x000f2a0000000200 */
[C---:B------:R-:W-:Y:S06]  /*aa60*/  HMMA.16816.F32 R60, R12.reuse, R26, R200 ;  /* 0x0000001a0c3c723c */ /* 0x040fec00000018c8 */
[C---:B------:R-:W-:Y:S06]  /*aa70*/  HMMA.16816.F32 R48, R12.reuse, R44, R240 ;  /* 0x0000002c0c30723c */ /* 0x040fec00000018f0 */
[----:B------:R-:W-:Y:S06]  /*aa80*/  HMMA.16816.F32 R52, R12, R24, R248 ;  /* 0x000000180c34723c */ /* 0x000fec00000018f8 */
[C---:B-1----:R-:W-:Y:S06]  /*aa90*/  HMMA.16816.F32 R56, R4.reuse, R34, R192 ;  /* 0x000000220438723c */ /* 0x042fec00000018c0 */
[C---:B--2---:R-:W-:Y:S06]  /*aaa0*/  HMMA.16816.F32 R200, R4.reuse, R30, R188 ;  /* 0x0000001e04c8723c */ /* 0x044fec00000018bc */
[----:B---3--:R-:W-:Y:S06]  /*aab0*/  HMMA.16816.F32 R192, R4, R22, R184 ;  /* 0x0000001604c0723c */ /* 0x008fec00000018b8 */
[----:B------:R-:W-:Y:S01]  /*aac0*/  HMMA.16816.F32 R44, R12, R46, R208 ;  /* 0x0000002e0c2c723c */ /* 0x000fe200000018d0 */
[----:B------:R-:W-:Y:S05]  /*aad0*/  LDSM.16.M88.4 R12, [R213+0x8000] ;  /* 0x00800000d50c783b */ /* 0x000fea0000000200 */
        /* <DEDUP_REMOVED lines=8> */
[C---:B------:R-:W-:Y:S06]  /*ab60*/  HMMA.16816.F32 R32, R8.reuse, R34, R176 ;  /* 0x000000220820723c */ /* 0x040fec00000018b0 */
[C---:B------:R-:W-:Y:S06]  /*ab70*/  HMMA.16816.F32 R108, R8.reuse, R28, R108 ;  /* 0x0000001c086c723c */ /* 0x040fec000000186c */
[C---:B------:R-:W-:Y:S01]  /*ab80*/  HMMA.16816.F32 R64, R8.reuse, R30, R64 ;  /* 0x0000001e0840723c */ /* 0x040fe20000001840 */
[----:B------:R-:W3:Y:S05]  /*ab90*/  LDSM.16.M88.4 R28, [R213+0x8400] ;  /* 0x00840000d51c783b */ /* 0x000eea0000000200 */
[C---:B------:R-:W-:Y:S06]  /*aba0*/  HMMA.16816.F32 R176, R8.reuse, R20, R52 ;  /* 0x0000001408b0723c */ /* 0x040fec0000001834 */
[C---:B------:R-:W-:Y:S01]  /*abb0*/  HMMA.16816.F32 R180, R8.reuse, R22, R60 ;  /* 0x0000001608b4723c */ /* 0x040fe2000000183c */
[----:B------:R-:W-:Y:S04]  /*abc0*/  LDSM.16.M88.4 R20, [R215+0x8000] ;  /* 0x00800000d714783b */ /* 0x000fe80000000200 */
[----:B------:R-:W-:Y:S01]  /*abd0*/  LDSM.16.M88.4 R60, [R213+0x8c00] ;  /* 0x008c0000d53c783b */ /* 0x000fe20000000200 */
[C---:B------:R-:W-:Y:S06]  /*abe0*/  HMMA.16816.F32 R204, R8.reuse, R36, R48 ;  /* 0x0000002408cc723c */ /* 0x040fec0000001830 */
[----:B------:R-:W-:Y:S01]  /*abf0*/  HMMA.16816.F32 R208, R8, R38, R44 ;  /* 0x0000002608d0723c */ /* 0x000fe2000000182c */
[----:B------:R-:W4:Y:S05]  /*ac00*/  LDSM.16.M88.4 R8, [R217+0x5000] ;  /* 0x00500000d908783b */ /* 0x000f2a0000000200 */
[-C--:B-1----:R-:W-:Y:S06]  /*ac10*/  HMMA.16816.F32 R52, R4, R12.reuse, R40 ;  /* 0x0000000c0434723c */ /* 0x082fec0000001828 */
[----:B--2---:R-:W-:Y:S01]  /*ac20*/  HMMA.16816.F32 R48, R16, R12, R24 ;  /* 0x0000000c1030723c */ /* 0x004fe20000001818 */
[----:B------:R-:W-:Y:S05]  /*ac30*/  LDSM.16.M88.4 R24, [R215+0x8400] ;  /* 0x00840000d718783b */ /* 0x000fea0000000200 */
[-C--:B------:R-:W-:Y:S01]  /*ac40*/  HMMA.16816.F32 R44, R4, R14.reuse, R56 ;  /* 0x0000000e042c723c */ /* 0x080fe20000001838 */
[----:B------:R-:W1:Y:S05]  /*ac50*/  LDSM.16.M88.4 R56, [R213+0x8800] ;  /* 0x00880000d538783b */ /* 0x000e6a0000000200 */
[----:B------:R-:W-:Y:S01]  /*ac60*/  HMMA.16816.F32 R36, R16, R14, R32 ;  /* 0x0000000e1024723c */ /* 0x000fe20000001820 */
[----:B------:R-:W2:Y:S05]  /*ac70*/  LDSM.16.M88.4 R12, [R217+0x4000] ;  /* 0x00400000d90c783b */ /* 0x000eaa0000000200 */
[C---:B---3--:R-:W-:Y:S06]  /*ac80*/  HMMA.16816.F32 R32, R4.reuse, R28, R236 ;  /* 0x0000001c0420723c */ /* 0x048fec00000018ec */
[----:B------:R-:W-:Y:S06]  /*ac90*/  HMMA.16816.F32 R200, R4, R30, R200 ;  /* 0x0000001e04c8723c */ /* 0x000fec00000018c8 */
[----:B----4-:R-:W-:Y:S06]  /*aca0*/  HMMA.16816.F32 R52, R8, R20, R52 ;  /* 0x000000140834723c */ /* 0x010fec0000001834 */
[C---:B------:R-:W-:Y:S06]  /*acb0*/  HMMA.16816.F32 R188, R4.reuse, R60, R188 ;  /* 0x0000003c04bc723c */ /* 0x040fec00000018bc */
[C---:B------:R-:W-:Y:S06]  /*acc0*/  HMMA.16816.F32 R184, R4.reuse, R62, R184 ;  /* 0x0000003e04b8723c */ /* 0x040fec00000018b8 */
[----:B-1----:R-:W-:Y:S06]  /*acd0*/  HMMA.16816.F32 R196, R4, R56, R196 ;  /* 0x0000003804c4723c */ /* 0x002fec00000018c4 */
[----:B--2---:R-:W-:Y:S06]  /*ace0*/  HMMA.16816.F32 R48, R12, R20, R48 ;  /* 0x000000140c30723c */ /* 0x004fec0000001830 */
        /* <DEDUP_REMOVED lines=19> */
[----:B------:R-:W-:-:S02]  /*ae20*/  FFMA.FTZ R5, R5, -UR19, R50 ;  /* 0x8000001305057c23 */ /* 0x000fc40008010032 */
        /* <DEDUP_REMOVED lines=10> */
[----:B------:R-:W-:Y:S01]  /*aed0*/  ISETP.GE.AND P0, PT, R2, R230, PT ;  /* 0x000000e60200720c */ /* 0x000fe20003f06270 */
[--C-:B------:R-:W-:Y:S01]  /*aee0*/  IMAD.IADD R5, R224, 0x1, -R2.reuse ;  /* 0x00000001e0057824 */ /* 0x100fe200078e0a02 */
[----:B------:R-:W-:Y:S01]  /*aef0*/  IABS R6, R4 ;  /* 0x0000000400067213 */ /* 0x000fe20000000000 */
[----:B------:R-:W-:Y:S01]  /*af00*/  IMAD.IADD R7, R226, 0x1, -R2 ;  /* 0x00000001e2077824 */ /* 0x000fe200078e0a02 */
[----:B------:R-:W-:Y:S01]  /*af10*/  IABS R4, R3 ;  /* 0x0000000300047213 */ /* 0x000fe20000000000 */
[----:B------:R-:W-:Y:S01]  /*af20*/  HMMA.16816.F32 R20, R8, R24, R32 ;  /* 0x000000180814723c */ /* 0x000fe20000001820 */
[----:B------:R-:W-:-:S02]  /*af30*/  IABS R3, R5 ;  /* 0x0000000500037213 */ /* 0x000fc40000000000 */
[----:B------:R-:W-:Y:S01]  /*af40*/  IABS R5, R7 ;  /* 0x0000000700057213 */ /* 0x000fe20000000000 */
[----:B------:R-:W-:Y:S01]  /*af50*/  IMAD.MOV.U32 R7, RZ, RZ, R6 ;  /* 0x000000ffff077224 */ /* 0x000fe200078e0006 */
[C---:B------:R-:W-:Y:S01]  /*af60*/  ISETP.GE.AND P6, PT, R2.reuse, R229, PT ;  /* 0x000000e50200720c */ /* 0x040fe20003fc6270 */
[----:B------:R-:W-:Y:S01]  /*af70*/  IMAD.MOV.U32 R6, RZ, RZ, R4 ;  /* 0x000000ffff067224 */ /* 0x000fe200078e0004 */
[C---:B------:R-:W-:Y:S01]  /*af80*/  ISETP.GE.AND P5, PT, R2.reuse, R228, PT ;  /* 0x000000e40200720c */ /* 0x040fe20003fa6270 */
[----:B------:R-:W-:Y:S01]  /*af90*/  IMAD.MOV.U32 R4, RZ, RZ, R3 ;  /* 0x000000ffff047224 */ /* 0x000fe200078e0003 */
[----:B------:R-:W-:Y:S01]  /*afa0*/  ISETP.GE.AND P1, PT, R2, R227, PT ;  /* 0x000000e30200720c */ /* 0x000fe20003f26270 */
[----:B------:R-:W-:Y:S01]  /*afb0*/  IMAD.MOV.U32 R3, RZ, RZ, R5 ;  /* 0x000000ffff037224 */ /* 0x000fe200078e0005 */
[----:B------:R-:W-:Y:S01]  /*afc0*/  I2FP.F32.S32 R5, R6 ;  /* 0x0000000600057245 */ /* 0x000fe20000201400 */
[----:B------:R-:W-:Y:S01]  /*afd0*/  HMMA.16816.F32 R40, R12, R24, R40 ;  /* 0x000000180c28723c */ /* 0x000fe20000001828 */
[----:B------:R-:W-:-:S02]  /*afe0*/  I2FP.F32.S32 R4, R4 ;  /* 0x0000000400047245 */ /* 0x000fc40000201400 */
[----:B------:R-:W-:Y:S01]  /*aff0*/  I2FP.F32.S32 R3, R3 ;  /* 0x0000000300037245 */ /* 0x000fe20000201400 */
[----:B------:R-:W-:Y:S01]  /*b000*/  FFMA.FTZ R5, R5, -UR19, R51 ;  /* 0x8000001305057c23 */ /* 0x000fe20008010033 */
[----:B------:R-:W-:Y:S01]  /*b010*/  I2FP.F32.S32 R7, R7 ;  /* 0x0000000700077245 */ /* 0x000fe20000201400 */
[----:B------:R-:W-:Y:S01]  /*b020*/  FFMA.FTZ R4, R4, -UR19, R53 ;  /* 0x8000001304047c23 */ /* 0x000fe20008010035 */
[C---:B------:R-:W-:Y:S01]  /*b030*/  ISETP.LT.OR P0, PT, R2.reuse, R222, P0 ;  /* 0x000000de0200720c */ /* 0x040fe20000701670 */
[----:B------:R-:W-:Y:S01]  /*b040*/  FFMA.FTZ R3, R3, -UR19, R55 ;  /* 0x8000001303037c23 */ /* 0x000fe20008010037 */
[C---:B------:R-:W-:Y:S01]  /*b050*/  ISETP.LT.OR P6, PT, R2.reuse, R221, P6 ;  /* 0x000000dd0200720c */ /* 0x040fe200037c1670 */
[----:B------:R-:W-:Y:S01]  /*b060*/  FFMA.FTZ R6, R7, -UR19, R49 ;  /* 0x8000001307067c23 */ /* 0x000fe20008010031 */
[C---:B------:R-:W-:Y:S01]  /*b070*/  ISETP.LT.OR P5, PT, R2.reuse, R220, P5 ;  /* 0x000000dc0200720c */ /* 0x040fe20002fa1670 */
[----:B------:R-:W-:Y:S01]  /*b080*/  HMMA.16816.F32 R28, R12, R26, R28 ;  /* 0x0000001a0c1c723c */ /* 0x000fe2000000181c */
[----:B------:R-:W-:Y:S01]  /*b090*/  ISETP.LT.OR P1, PT, R2, R219, P1 ;  /* 0x000000db0200720c */ /* 0x000fe20000f21670 */
[----:B------:R-:W-:Y:S01]  /*b0a0*/  VIADD R2, R0, 0x8 ;  /* 0x0000000800027836 */ /* 0x000fe20000000000 */
[----:B------:R-:W-:-:S02]  /*b0b0*/  FSEL R108, R4, -INF , !P5 ;  /* 0xff800000046c7808 */ /* 0x000fc40006800000 */
[----:B------:R-:W-:Y:S01]  /*b0c0*/  FSEL R110, R3, -INF , !P1 ;  /* 0xff800000036e7808 */ /* 0x000fe20004800000 */
[--C-:B------:R-:W-:Y:S01]  /*b0d0*/  IMAD.IADD R4, R223, 0x1, -R2.reuse ;  /* 0x00000001df047824 */ /* 0x100fe200078e0a02 */
[----:B------:R-:W-:Y:S01]  /*b0e0*/  FSEL R100, R5, -INF , !P6 ;  /* 0xff80000005647808 */ /* 0x000fe20007000000 */
[--C-:B------:R-:W-:Y:S01]  /*b0f0*/  IMAD.IADD R3, R225, 0x1, -R2.reuse ;  /* 0x00000001e1037824 */ /* 0x100fe200078e0a02 */
[----:B------:R-:W-:Y:S01]  /*b100*/  FSEL R64, R6, -INF , !P0 ;  /* 0xff80000006407808 */ /* 0x000fe20004000000 */
        /* <DEDUP_REMOVED lines=12> */
[C---:B------:R-:W-:Y:S01]  /*b1d0*/  ISETP.GE.AND P5, PT, R2.reuse, R228, PT ;  /* 0x000000e40200720c */ /* 0x040fe20003fa6270 */
[----:B------:R-:W-:Y:S01]  /*b1e0*/  IMAD.MOV.U32 R3, RZ, RZ, R5 ;  /* 0x000000ffff037224 */ /* 0x000fe200078e0005 */
[----:B------:R-:W-:Y:S01]  /*b1f0*/  ISETP.GE.AND P1, PT, R2, R227, PT ;  /* 0x000000e30200720c */ /* 0x000fe20003f26270 */
[----:B------:R-:W-:Y:S01]  /*b200*/  HMMA.16816.F32 R56, R16, R58, R180 ;  /* 0x0000003a1038723c */ /* 0x000fe200000018b4 */
[----:B------:R-:W-:-:S02]  /*b210*/  I2FP.F32.S32 R4, R4 ;  /* 0x0000000400047245 */ /* 0x000fc40000201400 */
[----:B------:R-:W-:Y:S02]  /*b220*/  I2FP.F32.S32 R3, R3 ;  /* 0x0000000300037245 */ /* 0x000fe40000201400 */
        /* <DEDUP_REMOVED lines=8> */
[----:B------:R-:W-:-:S02]  /*b2b0*/  ISETP.LT.OR P5, PT, R2, R220, P5 ;  /* 0x000000dc0200720c */ /* 0x000fc40002fa1670 */
[----:B------:R-:W-:Y:S01]  /*b2c0*/  ISETP.LT.OR P1, PT, R2, R219, P1 ;  /* 0x000000db0200720c */ /* 0x000fe20000f21670 */
[----:B------:R-:W-:Y:S01]  /*b2d0*/  VIADD R2, R0, 0x9 ;  /* 0x0000000900027836 */ /* 0x000fe20000000000 */
[----:B------:R-:W-:Y:S02]  /*b2e0*/  FSEL R106, R4, -INF , !P5 ;  /* 0xff800000046a7808 */ /* 0x000fe40006800000 */
        /* <DEDUP_REMOVED lines=8> */
[----:B------:R-:W-:-:S02]  /*b370*/  IABS R4, R3 ;  /* 0x0000000300047213 */ /* 0x000fc40000000000 */
[----:B------:R-:W-:Y:S02]  /*b380*/  IABS R3, R5 ;  /* 0x0000000500037213 */ /* 0x000fe40000000000 */
        /* <DEDUP_REMOVED lines=8> */
[----:B------:R-:W-:-:S02]  /*b410*/  I2FP.F32.S32 R5, R6 ;  /* 0x0000000600057245 */ /* 0x000fc40000201400 */
[----:B------:R-:W-:Y:S02]  /*b420*/  I2FP.F32.S32 R4, R4 ;  /* 0x0000000400047245 */ /* 0x000fe40000201400 */
[----:B------:R-:W-:Y:S01]  /*b430*/  ISETP.GE.AND P1, PT, R2, R227, PT ;  /* 0x000000e30200720c */ /* 0x000fe20003f26270 */
[----:B------:R-:W-:Y:S01]  /*b440*/  FFMA.FTZ R5, R5, -UR19, R39 ;  /* 0x8000001305057c23 */ /* 0x000fe20008010027 */
[----:B------:R-:W-:Y:S01]  /*b450*/  I2FP.F32.S32 R7, R7 ;  /* 0x0000000700077245 */ /* 0x000fe20000201400 */
[----:B------:R-:W-:Y:S01]  /*b460*/  FFMA.FTZ R4, R4, -UR19, R45 ;  /* 0x8000001304047c23 */ /* 0x000fe2000801002d */
[----:B------:R-:W-:Y:S02]  /*b470*/  I2FP.F32.S32 R3, R3 ;  /* 0x0000000300037245 */ /* 0x000fe40000201400 */
        /* <DEDUP_REMOVED lines=19> */
[----:B------:R-:W-:Y:S02]  /*b5b0*/  IABS R6, R5 ;  /* 0x0000000500067213 */ /* 0x000fe40000000000 */
        /* <DEDUP_REMOVED lines=8> */
[----:B------:R-:W-:Y:S02]  /*b640*/  IMAD.MOV.U32 R3, RZ, RZ, R5 ;  /* 0x000000ffff037224 */ /* 0x000fe400078e0005 */
[----:B------:R-:W-:Y:S01]  /*b650*/  IMAD.MOV.U32 R2, RZ, RZ, R6 ;  /* 0x000000ffff027224 */ /* 0x000fe200078e0006 */
[----:B------:R-:W-:Y:S02]  /*b660*/  I2FP.F32.S32 R7, R7 ;  /* 0x0000000700077245 */ /* 0x000fe40000201400 */
[----:B------:R-:W-:Y:S02]  /*b670*/  I2FP.F32.S32 R5, R3 ;  /* 0x0000000300057245 */ /* 0x000fe40000201400 */
[----:B------:R-:W-:-:S02]  /*b680*/  I2FP.F32.S32 R3, R4 ;  /* 0x0000000400037245 */ /* 0x000fc40000201400 */
[----:B------:R-:W-:Y:S01]  /*b690*/  I2FP.F32.S32 R2, R2 ;  /* 0x0000000200027245 */ /* 0x000fe20000201400 */
[----:B------:R-:W-:Y:S02]  /*b6a0*/  FFMA.FTZ R5, R5, -UR19, R42 ;  /* 0x8000001305057c23 */ /* 0x000fe4000801002a */
        /* <DEDUP_REMOVED lines=305> */
[C---:B------:R-:W-:Y:S01]  /*c9c0*/  ISETP.GE.AND P0, PT, R2.reuse, R230, PT ;  /* 0x000000e60200720c */ /* 0x040fe20003f06270 */
        /* <DEDUP_REMOVED lines=125> */
.L_x_895:
[----:B------:R-:W-:Y:S05]  /*d1a0*/  BSYNC B0 ;  /* 0x0000000000007941 */ /* 0x000fea0003800000 */
.L_x_894:
[----:B------:R-:W0:Y:S02]  /*d1b0*/  LDGDEPBAR ;  /* 0x00000000000079af */ /* 0x000e240000000000 */
.L_x_893:
[----:B------:R-:W3:Y:S04]  /*d1c0*/  LDL R4, [R1+0x30] ;  /* 0x0000300001047983 */ /* 0x000ee80000100800 */
[----:B------:R-:W4:Y:S04]  /*d1d0*/  LDL.LU R3, [R1+0x34] ;  /* 0x0000340001037983 */ /* 0x000f280000300800 */
[----:B------:R-:W5:Y:S04]  /*d1e0*/  LDL.LU R2, [R1+0x48] ;  /* 0x0000480001027983 */ /* 0x000f680000300800 */
[----:B------:R-:W5:Y:S04]  /*d1f0*/  LDL R0, [R1+0x10] ;  /* 0x0000100001007983 */ /* 0x000f680000100800 */
[----:B------:R-:W5:Y:S04]  /*d200*/  LDL R21, [R1+0xc] ;  /* 0x00000c0001157983 */ /* 0x000f680000100800 */
[----:B-12---:R-:W2:Y:S04]  /*d210*/  LDL R6, [R1+0x74] ;  /* 0x0000740001067983 */ /* 0x006ea80000100800 */
[----:B------:R-:W2:Y:S01]  /*d220*/  LDL R22, [R1+0x38] ;  /* 0x0000380001167983 */ /* 0x000ea20000100800 */
[----:B------:R-:W-:Y:S01]  /*d230*/  USHF.L.U32 UR4, UR20, 0x1, URZ ;  /* 0x0000000114047899 */ /* 0x000fe2000800063f */
[C---:B------:R-:W-:Y:S01]  /*d240*/  IADD3 R13, R233.reuse, -0x4498517b, RZ ;  /* 0xbb67ae85e90d7810 */ /* 0x040fe20007ffe0ff */
[----:B------:R-:W-:Y:S01]  /*d250*/  VIADD R180, R232, 0x9e3779b9 ;  /* 0x9e3779b9e8b47836 */ /* 0x000fe20000000000 */
[C---:B------:R-:W-:Y:S01]  /*d260*/  IADD3 R184, R233.reuse, 0x32370b8f, RZ ;  /* 0x32370b8fe9b87810 */ /* 0x040fe20007ffe0ff */
[----:B------:R-:W-:-:S02]  /*d270*/  VIADD R181, R233, 0x76cf5d0a ;  /* 0x76cf5d0ae9b57836 */ /* 0x000fc40000000000 */
[C---:B------:R-:W-:Y:S02]  /*d280*/  VIADD R185, R232.reuse, 0xdaa66d2b ;  /* 0xdaa66d2be8b97836 */ /* 0x040fe40000000000 */
[----:B------:R-:W-:Y:S02]  /*d290*/  VIADD R186, R232, 0x78dde6e4 ;  /* 0x78dde6e4e8ba7836 */ /* 0x000fe40000000000 */
[----:B------:R-:W-:Y:S02]  /*d2a0*/  VIADD R187, R233, 0xed9eba14 ;  /* 0xed9eba14e9bb7836 */ /* 0x000fe40000000000 */
[----:B------:R-:W-:Y:S02]  /*d2b0*/  IMAD.MOV.U32 R18, RZ, RZ, R244 ;  /* 0x000000ffff127224 */ /* 0x000fe400078e00f4 */
[----:B------:R-:W-:Y:S02]  /*d2c0*/  IMAD.MOV.U32 R25, RZ, RZ, R234 ;  /* 0x000000ffff197224 */ /* 0x000fe400078e00ea */
[----:B---3--:R-:W-:-:S02]  /*d2d0*/  IMAD.MOV.U32 R5, RZ, RZ, R4 ;  /* 0x000000ffff057224 */ /* 0x008fc400078e0004 */
[----:B----4-:R-:W-:Y:S02]  /*d2e0*/  IMAD.MOV.U32 R4, RZ, RZ, R3 ;  /* 0x000000ffff047224 */ /* 0x010fe400078e0003 */
[----:B-----5:R-:W-:Y:S02]  /*d2f0*/  IMAD.MOV.U32 R3, RZ, RZ, R2 ;  /* 0x000000ffff037224 */ /* 0x020fe400078e0002 */
[----:B------:R-:W-:Y:S01]  /*d300*/  IMAD.WIDE.U32 R28, R0, -0x326172a9, RZ ;  /* 0xcd9e8d57001c7825 */ /* 0x000fe200078e00ff */
[----:B------:R-:W-:-:S04]  /*d310*/  FMNMX.FTZ R2, R104, R65, !PT ;  /* 0x0000004168027209 */ /* 0x000fc80007810000 */
[----:B------:R-:W-:Y:S02]  /*d320*/  LOP3.LUT R0, R29, R21, RZ, 0x3c, !PT ;  /* 0x000000151d007212 */ /* 0x000fe400078e3cff */
[----:B------:R-:W-:Y:S01]  /*d330*/  FMNMX.FTZ R2, R64, R2, !PT ;  /* 0x0000000240027209 */ /* 0x000fe20007810000 */
[----:B--2---:R-:W-:-:S04]  /*d340*/  IMAD.WIDE.U32 R176, R6, -0x2daee0ad, RZ ;  /* 0xd2511f5306b07825 */ /* 0x004fc800078e00ff */
[----:B------:R-:W-:Y:S01]  /*d350*/  IMAD.WIDE.U32 R52, R0, -0x2daee0ad, RZ ;  /* 0xd2511f5300347825 */ /* 0x000fe200078e00ff */
[----:B------:R-:W-:-:S03]  /*d360*/  FMNMX.FTZ R0, R54, R2, !PT ;  /* 0x0000000236007209 */ /* 0x000fc60007810000 */
[----:B------:R-:W-:Y:S01]  /*d370*/  IMAD.MOV.U32 R19, RZ, RZ, R4 ;  /* 0x000000ffff137224 */ /* 0x000fe200078e0004 */
[----:B------:R-:W-:Y:S02]  /*d380*/  LOP3.LUT R4, R177, UR4, R233, 0x96, !PT ;  /* 0x00000004b1047c12 */ /* 0x000fe4000f8e96e9 */
[----:B------:R-:W-:Y:S01]  /*d390*/  LOP3.LUT R2, R53, R176, R13, 0x96, !PT ;  /* 0x000000b035027212 */ /* 0x000fe200078e960d */
[----:B------:R-:W-:Y:S01]  /*d3a0*/  VIADD R53, R232, 0x3c6ef372 ;  /* 0x3c6ef372e8357836 */ /* 0x000fe20000000000 */
[----:B------:R-:W-:Y:S01]  /*d3b0*/  MOV R43, R5 ;  /* 0x00000005002b7202 */ /* 0x000fe20000000f00 */
[----:B------:R-:W-:Y:S01]  /*d3c0*/  IMAD.WIDE.U32 R4, R4, -0x326172a9, RZ ;  /* 0xcd9e8d5704047825 */ /* 0x000fe200078e00ff */
[----:B------:R-:W-:-:S03]  /*d3d0*/  FMNMX.FTZ R0, R46, R0, !PT ;  /* 0x000000002e007209 */ /* 0x000fc60007810000 */
[----:B------:R-:W-:Y:S01]  /*d3e0*/  IMAD.WIDE.U32 R32, R2, -0x326172a9, RZ ;  /* 0xcd9e8d5702207825 */ /* 0x000fe200078e00ff */
[----:B------:R-:W-:Y:S02]  /*d3f0*/  LOP3.LUT R2, R5, R28, R180, 0x96, !PT ;  /* 0x0000001c05027212 */ /* 0x000fe400078e96b4 */
[----:B------:R-:W-:Y:S02]  /*d400*/  FMNMX.FTZ R0, R237, R0, !PT ;  /* 0x00000000ed007209 */ /* 0x000fe40007810000 */
[----:B------:R-:W-:Y:S01]  /*d410*/  LOP3.LUT R8, R33, R4, R53, 0x96, !PT ;  /* 0x0000000421087212 */ /* 0x000fe200078e9635 */
[----:B------:R-:W-:Y:S01]  /*d420*/  IMAD.MOV.U32 R20, RZ, RZ, R3 ;  /* 0x000000ffff147224 */ /* 0x000fe200078e0003 */
[----:B------:R-:W-:Y:S01]  /*d430*/  FMNMX.FTZ R0, R201, R0, !PT ;  /* 0x00000000c9007209 */ /* 0x000fe20007810000 */
[----:B------:R-:W-:-:S04]  /*d440*/  IMAD.WIDE.U32 R2, R2, -0x2daee0ad, RZ ;  /* 0xd2511f5302027825 */ /* 0x000fc800078e00ff */
[----:B------:R-:W-:Y:S01]  /*d450*/  IMAD.WIDE.U32 R8, R8, -0x2daee0ad, RZ ;  /* 0xd2511f5308087825 */ /* 0x000fe200078e00ff */
[----:B------:R-:W-:Y:S02]  /*d460*/  FMNMX.FTZ R7, R183, R0, !PT ;  /* 0x00000000b7077209 */ /* 0x000fe40007810000 */
[----:B------:R-:W-:Y:S02]  /*d470*/  LOP3.LUT R3, R3, R52, R181, 0x96, !PT ;  /* 0x0000003403037212 */ /* 0x000fe400078e96b5 */
[----:B------:R-:W-:-:S03]  /*d480*/  LOP3.LUT R0, R9, R2, R184, 0x96, !PT ;  /* 0x0000000209007212 */ /* 0x000fc600078e96b8 */
[----:B------:R-:W-:Y:S01]  /*d490*/  IMAD.WIDE.U32 R2, R3, -0x326172a9, RZ ;  /* 0xcd9e8d5703027825 */ /* 0x000fe200078e00ff */
[----:B------:R-:W-:-:S03]  /*d4a0*/  FMNMX.FTZ R7, R178, R7, !PT ;  /* 0x00000007b2077209 */ /* 0x000fc60007810000 */
        /* <DEDUP_REMOVED lines=13> */
[----:B------:R-:W-:Y:S02]  /*d580*/  FMNMX.FTZ R6, R204, R6, !PT ;  /* 0x00000006cc067209 */ /* 0x000fe40007810000 */
[----:B------:R-:W-:Y:S02]  /*d590*/  LOP3.LUT R10, R7, R8, R187, 0x96, !PT ;  /* 0x00000008070a7212 */ /* 0x000fe400078e96bb */
[----:B------:R-:W-:Y:S02]  /*d5a0*/  LOP3.LUT R7, R2, 0xff, RZ, 0xc0, !PT ;  /* 0x000000ff02077812 */ /* 0x000fe400078ec0ff */
[----:B------:R-:W-:-:S02]  /*d5b0*/  SHF.R.U32.HI R0, RZ, 0x8, R0 ;  /* 0x00000008ff007819 */ /* 0x000fc40000011600 */
[----:B------:R-:W-:Y:S02]  /*d5c0*/  FMNMX.FTZ R6, R194, R6, !PT ;  /* 0x00000006c2067209 */ /* 0x000fe40007810000 */
[----:B------:R-:W-:Y:S02]  /*d5d0*/  PRMT R17, R7, 0x5410, R0 ;  /* 0x0000541007117816 */ /* 0x000fe40000000000 */
[----:B------:R-:W-:Y:S02]  /*d5e0*/  FMNMX.FTZ R0, R190, R6, !PT ;  /* 0x00000006be007209 */ /* 0x000fe40007810000 */
[----:B------:R-:W-:Y:S02]  /*d5f0*/  FMNMX.FTZ R7, R103, R105, !PT ;  /* 0x0000006967077209 */ /* 0x000fe40007810000 */
[----:B------:R-:W-:Y:S01]  /*d600*/  FMNMX.FTZ R6, R102, R109, !PT ;  /* 0x0000006d66067209 */ /* 0x000fe20007810000 */
[----:B------:R-:W1:Y:S01]  /*d610*/  SHFL.BFLY PT, R9, R0, 0x2, 0x1f ;  /* 0x0c401f0000097f89 */ /* 0x000e6200000e0000 */
[----:B------:R-:W-:-:S02]  /*d620*/  FMNMX.FTZ R8, R100, R7, !PT ;  /* 0x0000000764087209 */ /* 0x000fc40007810000 */
[----:B------:R-:W-:Y:S02]  /*d630*/  FMNMX.FTZ R7, R108, R6, !PT ;  /* 0x000000066c077209 */ /* 0x000fe40007810000 */
[--C-:B------:R-:W-:Y:S02]  /*d640*/  SHF.R.U32.HI R6, RZ, 0x10, R2.reuse ;  /* 0x00000010ff067819 */ /* 0x100fe40000011602 */
[----:B------:R-:W-:Y:S02]  /*d650*/  FMNMX.FTZ R8, R55, R8, !PT ;  /* 0x0000000837087209 */ /* 0x000fe40007810000 */
[----:B------:R-:W-:Y:S02]  /*d660*/  FMNMX.FTZ R7, R106, R7, !PT ;  /* 0x000000076a077209 */ /* 0x000fe40007810000 */
[----:B------:R-:W-:Y:S02]  /*d670*/  LOP3.LUT R6, R6, 0xff, RZ, 0xc0, !PT ;  /* 0x000000ff06067812 */ /* 0x000fe400078ec0ff */
[----:B------:R-:W-:-:S02]  /*d680*/  SHF.R.U32.HI R2, RZ, 0x18, R2 ;  /* 0x00000018ff027819 */ /* 0x000fc40000011602 */
[----:B------:R-:W-:Y:S02]  /*d690*/  FMNMX.FTZ R8, R47, R8, !PT ;  /* 0x000000082f087209 */ /* 0x000fe40007810000 */
[----:B------:R-:W-:Y:S01]  /*d6a0*/  FMNMX.FTZ R7, R66, R7, !PT ;  /* 0x0000000742077209 */ /* 0x000fe20007810000 */
[----:B------:R-:W-:Y:S01]  /*d6b0*/  IMAD.WIDE.U32 R44, R10, -0x326172a9, RZ ;  /* 0xcd9e8d570a2c7825 */ /* 0x000fe200078e00ff */
[----:B------:R-:W-:Y:S02]  /*d6c0*/  PRMT R16, R6, 0x5410, R2 ;  /* 0x0000541006107816 */ /* 0x000fe40000000002 */
[----:B------:R-:W-:Y:S02]  /*d6d0*/  FMNMX.FTZ R2, R239, R8, !PT ;  /* 0x00000008ef027209 */ /* 0x000fe40007810000 */
[----:B------:R-:W-:Y:S02]  /*d6e0*/  IADD3 R51, R232, -0x4ab325aa, RZ ;  /* 0xb54cda56e8337810 */ /* 0x000fe40007ffe0ff */
[----:B------:R-:W-:-:S02]  /*d6f0*/  FMNMX.FTZ R6, R241, R7, !PT ;  /* 0x00000007f1067209 */ /* 0x000fc40007810000 */
[----:B------:R-:W-:Y:S02]  /*d700*/  FMNMX.FTZ R7, R236, R2, !PT ;  /* 0x00000002ec077209 */ /* 0x000fe40007810000 */
[----:B------:R-:W-:Y:S02]  /*d710*/  LOP3.LUT R2, R3, R44, R51, 0x96, !PT ;  /* 0x0000002c03027212 */ /* 0x000fe400078e9633 */
[----:B------:R-:W-:Y:S02]  /*d720*/  FMNMX.FTZ R3, R238, R6, !PT ;  /* 0x00000006ee037209 */ /* 0x000fe40007810000 */
[----:B------:R-:W-:Y:S02]  /*d730*/  FMNMX.FTZ R7, R200, R7, !PT ;  /* 0x00000007c8077209 */ /* 0x000fe40007810000 */
[----:B------:R-:W-:Y:S02]  /*d740*/  FMNMX.FTZ R3, R202, R3, !PT ;  /* 0x00000003ca037209 */ /* 0x000fe40007810000 */
[----:B-1----:R-:W-:-:S02]  /*d750*/  FMNMX.FTZ R6, R0, R9, !PT ;  /* 0x0000000900067209 */ /* 0x002fc40007810000 */
        /* <DEDUP_REMOVED lines=24> */
[C---:B------:R-:W-:Y:S01]  /*d8e0*/  LOP3.LUT R7, R2.reuse, 0xffff, RZ, 0xc0, !PT ;  /* 0x0000ffff02077812 */ /* 0x040fe200078ec0ff */
[----:B------:R-:W1:Y:S01]  /*d8f0*/  SHFL.BFLY PT, R11, R0, 0x2, 0x1f ;  /* 0x0c401f00000b7f89 */ /* 0x000e6200000e0000 */
[----:B------:R-:W-:Y:S02]  /*d900*/  FMNMX.FTZ R3, R251, R3, !PT ;  /* 0x00000003fb037209 */ /* 0x000fe40007810000 */
[----:B------:R-:W-:Y:S02]  /*d910*/  FMNMX.FTZ R9, R243, R9, !PT ;  /* 0x00000009f3097209 */ /* 0x000fe40007810000 */
[----:B------:R-:W-:Y:S01]  /*d920*/  SHF.R.U32.HI R8, RZ, 0x8, R7 ;  /* 0x00000008ff087819 */ /* 0x000fe20000011607 */
[----:B------:R-:W2:Y:S01]  /*d930*/  SHFL.BFLY PT, R12, R6, 0x1, 0x1f ;  /* 0x0c201f00060c7f89 */ /* 0x000ea200000e0000 */
[----:B------:R-:W-:Y:S02]  /*d940*/  LOP3.LUT R7, R2, 0xff, RZ, 0xc0, !PT ;  /* 0x000000ff02077812 */ /* 0x000fe400078ec0ff */
[----:B------:R-:W-:-:S02]  /*d950*/  FMNMX.FTZ R3, R248, R3, !PT ;  /* 0x00000003f8037209 */ /* 0x000fc40007810000 */
[----:B------:R-:W-:Y:S02]  /*d960*/  FMNMX.FTZ R9, R199, R9, !PT ;  /* 0x00000009c7097209 */ /* 0x000fe40007810000 */
[----:B------:R-:W-:Y:S02]  /*d970*/  PRMT R15, R7, 0x5410, R8 ;  /* 0x00005410070f7816 */ /* 0x000fe40000000008 */
[----:B------:R-:W-:Y:S02]  /*d980*/  FMNMX.FTZ R3, R211, R3, !PT ;  /* 0x00000003d3037209 */ /* 0x000fe40007810000 */
[----:B------:R-:W-:Y:S02]  /*d990*/  FMNMX.FTZ R7, R189, R9, !PT ;  /* 0x00000009bd077209 */ /* 0x000fe40007810000 */
[----:B------:R-:W-:Y:S01]  /*d9a0*/  SHF.R.U32.HI R8, RZ, 0x10, R2 ;  /* 0x00000010ff087819 */ /* 0x000fe20000011602 */
[----:B------:R-:W3:Y:S01]  /*d9b0*/  SHFL.BFLY PT, R10, R3, 0x2, 0x1f ;  /* 0x0c401f00030a7f89 */ /* 0x000ee200000e0000 */
[----:B------:R-:W-:-:S02]  /*d9c0*/  FMNMX.FTZ R9, R210, R7, !PT ;  /* 0x00000007d2097209 */ /* 0x000fc40007810000 */
[----:B------:R-:W-:Y:S02]  /*d9d0*/  SHF.R.U32.HI R7, RZ, 0x18, R2 ;  /* 0x00000018ff077819 */ /* 0x000fe40000011602 */
[----:B------:R-:W-:Y:S02]  /*d9e0*/  LOP3.LUT R2, R8, 0xff, RZ, 0xc0, !PT ;  /* 0x000000ff08027812 */ /* 0x000fe400078ec0ff */
[----:B------:R-:W-:Y:S02]  /*d9f0*/  FMNMX.FTZ R8, R207, R9, !PT ;  /* 0x00000009cf087209 */ /* 0x000fe40007810000 */
[----:B------:R-:W-:Y:S02]  /*da00*/  PRMT R14, R2, 0x5410, R7 ;  /* 0x00005410020e7816 */ /* 0x000fe40000000007 */
[----:B------:R-:W-:Y:S02]  /*da10*/  FMNMX.FTZ R2, R198, R8, !PT ;  /* 0x00000008c6027209 */ /* 0x000fe40007810000 */
[----:B-1----:R-:W-:-:S02]  /*da20*/  FMNMX.FTZ R7, R0, R11, !PT ;  /* 0x0000000b00077209 */ /* 0x002fc40007810000 */
[----:B------:R-:W-:Y:S02]  /*da30*/  FMNMX.FTZ R0, R193, R2, !PT ;  /* 0x00000002c1007209 */ /* 0x000fe40007810000 */
[----:B--2---:R-:W-:-:S03]  /*da40*/  FMNMX.FTZ R245, R6, R12, !PT ;  /* 0x0000000c06f57209 */ /* 0x004fc60007810000 */
[----:B------:R-:W1:Y:S01]  /*da50*/  SHFL.BFLY PT, R6, R0, 0x2, 0x1f ;  /* 0x0c401f0000067f89 */ /* 0x000e6200000e0000 */
[----:B------:R-:W-:Y:S01]  /*da60*/  IMAD.WIDE.U32 R30, R22, -0x326172a9, RZ ;  /* 0xcd9e8d57161e7825 */ /* 0x000fe200078e00ff */
[----:B---3--:R-:W-:-:S04]  /*da70*/  FMNMX.FTZ R8, R3, R10, !PT ;  /* 0x0000000a03087209 */ /* 0x008fc80007810000 */
[----:B------:R-:W-:Y:S01]  /*da80*/  LOP3.LUT R2, R31, R21, RZ, 0x3c, !PT ;  /* 0x000000151f027212 */ /* 0x000fe200078e3cff */
[----:B------:R-:W2:Y:S04]  /*da90*/  SHFL.BFLY PT, R9, R8, 0x1, 0x1f ;  /* 0x0c201f0008097f89 */ /* 0x000ea800000e0000 */
[----:B------:R-:W-:-:S04]  /*daa0*/  IMAD.WIDE.U32 R34, R2, -0x2daee0ad, RZ ;  /* 0xd2511f5302227825 */ /* 0x000fc800078e00ff */
[C---:B------:R-:W-:Y:S01]  /*dab0*/  FMUL.FTZ R22, R245.reuse, UR22 ;  /* 0x00000016f5167c20 */ /* 0x040fe20008410000 */
[----:B------:R-:W-:Y:S02]  /*dac0*/  FSETP.NEU.FTZ.AND P1, PT, R245, -INF , PT ;  /* 0xff800000f500780b */ /* 0x000fe40003f3d000 */
[----:B------:R-:W-:Y:S02]  /*dad0*/  LOP3.LUT R2, R35, R176, R13, 0x96, !PT ;  /* 0x000000b023027212 */ /* 0x000fe400078e960d */
[----:B------:R-:W-:-:S03]  /*dae0*/  FSEL R22, R22, RZ, P1 ;  /* 0x000000ff16167208 */ /* 0x000fc60000800000 */
[----:B------:R-:W-:Y:S01]  /*daf0*/  IMAD.WIDE.U32 R26, R2, -0x326172a9, RZ ;  /* 0xcd9e8d57021a7825 */ /* 0x000fe200078e00ff */
[----:B-1----:R-:W-:Y:S02]  /*db00*/  FMNMX.FTZ R0, R0, R6, !PT ;  /* 0x0000000600007209 */ /* 0x002fe40007810000 */
[----:B------:R-:W-:Y:S01]  /*db10*/  LOP3.LUT R2, R5, R30, R180, 0x96, !PT ;  /* 0x0000001e05027212 */ /* 0x000fe200078e96b4 */
[----:B------:R-:W-:Y:S01]  /*db20*/  SHFL.BFLY PT, R10, R7, 0x1, 0x1f ;  /* 0x0c201f00070a7f89 */ /* 0x000fe200000e0000 */
[----:B------:R-:W-:Y:S01]  /*db30*/  FFMA.FTZ R3, R65, UR22, -R22 ;  /* 0x0000001641037c23 */ /* 0x000fe20008010816 */
[----:B------:R-:W-:Y:S02]  /*db40*/  LOP3.LUT R12, R27, R4, R53, 0x96, !PT ;  /* 0x000000041b0c7212 */ /* 0x000fe400078e9635 */
[----:B------:R-:W1:Y:S01]  /*db50*/  SHFL.BFLY PT, R5, R0, 0x1, 0x1f ;  /* 0x0c201f0000057f89 */ /* 0x000e6200000e0000 */
[----:B------:R3:W-:Y:S01]  /*db60*/  MUFU.EX2 R176, R3 ;  /* 0x0000000300b07308 */ /* 0x0007e20000000800 */
[----:B--2---:R-:W-:Y:S01]  /*db70*/  FMNMX.FTZ R244, R8, R9, !PT ;  /* 0x0000000908f47209 */ /* 0x004fe20007810000 */
[----:B------:R-:W-:-:S03]  /*db80*/  IMAD.WIDE.U32 R12, R12, -0x2daee0ad, RZ ;  /* 0xd2511f530c0c7825 */ /* 0x000fc600078e00ff */
[C---:B------:R-:W-:Y:S01]  /*db90*/  FSETP.NEU.FTZ.AND P0, PT, R244.reuse, -INF , PT ;  /* 0xff800000f400780b */ /* 0x040fe20003f1d000 */
[----:B------:R-:W-:Y:S01]  /*dba0*/  FMUL.FTZ R23, R244, UR22 ;  /* 0x00000016f4177c20 */ /* 0x000fe20008410000 */
[----:B---3--:R-:W-:-:S03]  /*dbb0*/  IMAD.WIDE.U32 R2, R2, -0x2daee0ad, RZ ;  /* 0xd2511f5302027825 */ /* 0x008fc600078e00ff */
[----:B------:R-:W-:Y:S01]  /*dbc0*/  LOP3.LUT R6, R13, R2, R184, 0x96, !PT ;  /* 0x000000020d067212 */ /* 0x000fe200078e96b8 */
[----:B------:R-:W-:Y:S01]  /*dbd0*/  FFMA.FTZ R2, R54, UR22, -R22 ;  /* 0x0000001636027c23 */ /* 0x000fe20008010816 */
[----:B------:R-:W-:-:S03]  /*dbe0*/  FSEL R23, R23, RZ, P0 ;  /* 0x000000ff17177208 */ /* 0x000fc60000000000 */
[----:B------:R2:W-:Y:S01]  /*dbf0*/  MUFU.EX2 R54, R2 ;  /* 0x0000000200367308 */ /* 0x0005e20000000800 */
[----:B------:R-:W-:Y:S01]  /*dc00*/  FFMA.FTZ R4, R64, UR22, -R22 ;  /* 0x0000001640047c23 */ /* 0x000fe20008010816 */
[----:B------:R-:W-:Y:S01]  /*dc10*/  IMAD.MOV.U32 R57, RZ, RZ, R20 ;  /* 0x000000ffff397224 */ /* 0x000fe200078e0014 */
[----:B-1----:R-:W-:Y:S01]  /*dc20*/  FMNMX.FTZ R234, R0, R5, !PT ;  /* 0x0000000500ea7209 */ /* 0x002fe20007810000 */
[----:B------:R-:W-:Y:S02]  /*dc30*/  IMAD.MOV.U32 R20, RZ, RZ, R235 ;  /* 0x000000ffff147224 */ /* 0x000fe400078e00eb */
[----:B------:R-:W-:Y:S01]  /*dc40*/  FFMA.FTZ R0, R47, UR22, -R23 ;  /* 0x000000162f007c23 */ /* 0x000fe20008010817 */
[----:B------:R-:W-:Y:S01]  /*dc50*/  FMNMX.FTZ R235, R7, R10, !PT ;  /* 0x0000000a07eb7209 */ /* 0x000fe20007810000 */
[----:B------:R1:W-:Y:S01]  /*dc60*/  MUFU.EX2 R63, R4 ;  /* 0x00000004003f7308 */ /* 0x0003e20000000800 */
[----:B--2---:R-:W-:-:S07]  /*dc70*/  FFMA.FTZ R2, R46, UR22, -R22 ;  /* 0x000000162e027c23 */ /* 0x004fce0008010816 */
[----:B------:R2:W3:Y:S01]  /*dc80*/  MUFU.EX2 R36, R2 ;  /* 0x0000000200247308 */ /* 0x0004e20000000800 */
[----:B-1----:R-:W-:Y:S02]  /*dc90*/  LOP3.LUT R4, R3, R34, R181, 0x96, !PT ;  /* 0x0000002203047212 */ /* 0x002fe400078e96b5 */
[----:B------:R-:W-:-:S05]  /*dca0*/  FSEL R3, R245, RZ, P1 ;  /* 0x000000fff5037208 */ /* 0x000fca0000800000 */
[----:B------:R1:W-:Y:S01]  /*dcb0*/  MUFU.EX2 R37, R0 ;  /* 0x0000000000257308 */ /* 0x0003e20000000800 */
[----:B------:R-:W-:Y:S01]  /*dcc0*/  FSETP.NEU.FTZ.AND P1, PT, R235, -INF , PT ;  /* 0xff800000eb00780b */ /* 0x000fe20003f3d000 */
[----:B--2---:R-:W-:-:S06]  /*dcd0*/  FFMA.FTZ R2, R55, UR22, -R23 ;  /* 0x0000001637027c23 */ /* 0x004fcc0008010817 */
[----:B------:R2:W4:Y:S01]  /*dce0*/  MUFU.EX2 R41, R2 ;  /* 0x0000000200297308 */ /* 0x0005220000000800 */
[----:B------:R-:W-:Y:S02]  /*dcf0*/  IMAD.MOV.U32 R56, RZ, RZ, R19 ;  /* 0x000000ffff387224 */ /* 0x000fe400078e0013 */
[----:B-1----:R-:W-:-:S05]  /*dd00*/  FFMA.FTZ R0, R105, UR22, -R23 ;  /* 0x0000001669007c23 */ /* 0x002fca0008010817 */
[----:B------:R1:W-:Y:S01]  /*dd10*/  MUFU.EX2 R35, R0 ;  /* 0x0000000000237308 */ /* 0x0003e20000000800 */
[----:B--2---:R-:W-:Y:S02]  /*dd20*/  FSEL R2, R244, RZ, P0 ;  /* 0x000000fff4027208 */ /* 0x004fe40000000000 */
[----:B------:R-:W-:-:S03]  /*dd30*/  FSETP.NEU.FTZ.AND P0, PT, R234, -INF , PT ;  /* 0xff800000ea00780b */ /* 0x000fc60003f1d000 */
[----:B------:R-:W-:Y:S01]  /*dd40*/  FADD.FTZ R19, R103, -R2 ;  /* 0x8000000267137221 */ /* 0x000fe20000010000 */
[----:B------:R-:W-:Y:S02]  /*dd50*/  FSEL R2, R235, RZ, P1 ;  /* 0x000000ffeb027208 */ /* 0x000fe40000800000 */
[----:B-1----:R-:W-:Y:S02]  /*dd60*/  FSEL R0, R234, RZ, P0 ;  /* 0x000000ffea007208 */ /* 0x002fe40000000000 */
[----:B------:R-:W-:Y:S01]  /*dd70*/  MOV R46, R18 ;  /* 0x00000012002e7202 */ /* 0x000fe20000000f00 */
[----:B------:R-:W-:Y:S01]  /*dd80*/  FADD.FTZ R18, R102, -R2 ;  /* 0x8000000266127221 */ /* 0x000fe20000010000 */
[----:B------:R-:W-:Y:S01]  /*dd90*/  FFMA.FTZ R2, R100, UR22, -R23 ;  /* 0x0000001664027c23 */ /* 0x000fe20008010817 */
[----:B------:R-:W-:Y:S01]  /*dda0*/  FADD.FTZ R13, R101, -R0 ;  /* 0x80000000650d7221 */ /* 0x000fe20000010000 */
[----:B------:R-:W-:Y:S01]  /*ddb0*/  PRMT R47, R231, 0x7054, R231 ;  /* 0x00007054e72f7816 */ /* 0x000fe200000000e7 */
[----:B------:R-:W-:Y:S01]  /*ddc0*/  IMAD.MOV.U32 R101, RZ, RZ, R29 ;  /* 0x000000ffff657224 */ /* 0x000fe200078e001d */
[----:B------:R-:W-:Y:S01]  /*ddd0*/  MOV R100, R28 ;  /* 0x0000001c00647202 */ /* 0x000fe20000000f00 */
[----:B------:R-:W-:Y:S01]  /*dde0*/  IMAD.WIDE.U32 R4, R4, -0x326172a9, RZ ;  /* 0xcd9e8d5704047825 */ /* 0x000fe200078e00ff */
[----:B------:R1:W2:Y:S03]  /*ddf0*/  MUFU.EX2 R64, R2 ;  /* 0x0000000200407308 */ /* 0x0002a60000000800 */
[----:B------:R-:W-:Y:S01]  /*de00*/  IMAD.WIDE.U32 R28, R6, -0x326172a9, RZ ;  /* 0xcd9e8d57061c7825 */ /* 0x000fe200078e00ff */
[----:B------:R-:W-:-:S02]  /*de10*/  HSET2.LE.AND R10, R17, R47, PT ;  /* 0x0000002f110a7233 */ /* 0x000fc40003803000 */
[----:B---3--:R-:W-:Y:S02]  /*de20*/  F2FP.F16.F32.PACK_AB R0, R36, R54 ;  /* 0x000000362400723e */ /* 0x008fe400000000ff */
[----:B------:R-:W-:Y:S01]  /*de30*/  LOP3.LUT R4, R29, R4, R186, 0x96, !PT ;  /* 0x000000041d047212 */ /* 0x000fe200078e96ba */
[----:B------:R-:W-:Y:S01]  /*de40*/  FADD.FTZ R24, R104, -R3 ;  /* 0x8000000368187221 */ /* 0x000fe20000010000 */
[----:B------:R-:W-:Y:S01]  /*de50*/  IMAD.MOV.U32 R102, RZ, RZ, R30 ;  /* 0x000000ffff667224 */ /* 0x000fe200078e001e */
[----:B------:R-:W-:Y:S01]  /*de60*/  LOP3.LUT R10, R10, R0, RZ, 0xc0, !PT ;  /* 0x000000000a0a7212 */ /* 0x000fe200078ec0ff */
[----:B------:R-:W-:Y:S01]  /*de70*/  IMAD.MOV.U32 R103, RZ, RZ, R31 ;  /* 0x000000ffff677224 */ /* 0x000fe200078e001f */
[----:B------:R-:W-:Y:S02]  /*de80*/  HSET2.LE.AND R11, R16, R47, PT ;  /* 0x0000002f100b7233 */ /* 0x000fe40003803000 */
[----:B-1----:R-:W-:Y:S01]  /*de90*/  LOP3.LUT R2, R5, R26, R185, 0x96, !PT ;  /* 0x0000001a05027212 */ /* 0x002fe200078e96b9 */
[----:B------:R-:W-:Y:S01]  /*dea0*/  IMAD.WIDE.U32 R30, R4, -0x2daee0ad, RZ ;  /* 0xd2511f53041e7825 */ /* 0x000fe200078e00ff */
[----:B----4-:R-:W-:-:S03]  /*deb0*/  F2FP.F16.F32.PACK_AB R0, R37, R41 ;  /* 0x000000292500723e */ /* 0x010fc600000000ff */
[----:B------:R-:W-:Y:S01]  /*dec0*/  IMAD.WIDE.U32 R2, R2, -0x2daee0ad, RZ ;  /* 0xd2511f5302027825 */ /* 0x000fe200078e00ff */
[----:B------:R-:W-:Y:S02]  /*ded0*/  LOP3.LUT R11, R11, R0, RZ, 0xc0, !PT ;  /* 0x000000000b0b7212 */ /* 0x000fe400078ec0ff */
[--C-:B------:R-:W-:Y:S02]  /*dee0*/  HSET2.LE.AND R8, R15, R47.reuse, PT ;  /* 0x0000002f0f087233 */ /* 0x100fe40003803000 */
[----:B------:R-:W-:Y:S02]  /*def0*/  F2FP.F16.F32.PACK_AB R0, R63, R176 ;  /* 0x000000b03f00723e */ /* 0x000fe400000000ff */
[----:B------:R-:W-:Y:S02]  /*df00*/  LOP3.LUT R2, R31, R2, R43, 0x96, !PT ;  /* 0x000000021f027212 */ /* 0x000fe400078e962b */
[----:B------:R-:W-:Y:S02]  /*df10*/  LOP3.LUT R8, R8, R0, RZ, 0xc0, !PT ;  /* 0x0000000008087212 */ /* 0x000fe400078ec0ff */
[----:B------:R-:W-:-:S02]  /*df20*/  HSET2.LE.AND R9, R14, R47, PT ;  /* 0x0000002f0e097233 */ /* 0x000fc40003803000 */
[----:B------:R-:W-:Y:S01]  /*df30*/  LOP3.LUT R12, R3, R12, R187, 0x96, !PT ;  /* 0x0000000c030c7212 */ /* 0x000fe200078e96bb */
[----:B------:R-:W-:Y:S01]  /*df40*/  IMAD.WIDE.U32 R2, R2, -0x326172a9, RZ ;  /* 0xcd9e8d5702027825 */ /* 0x000fe200078e00ff */
[----:B--2---:R-:W-:-:S03]  /*df50*/  F2FP.F16.F32.PACK_AB R0, R64, R35 ;  /* 0x000000234000723e */ /* 0x004fc600000000ff */
[----:B------:R-:W-:Y:S01]  /*df60*/  IMAD.MOV.U32 R55, RZ, RZ, R20 ;  /* 0x000000ffff377224 */ /* 0x000fe200078e0014 */
[----:B------:R-:W-:Y:S01]  /*df70*/  LOP3.LUT R9, R9, R0, RZ, 0xc0, !PT ;  /* 0x0000000009097212 */ /* 0x000fe200078ec0ff */
[----:B------:R-:W-:Y:S01]  /*df80*/  FMUL.FTZ R20, R235, UR22 ;  /* 0x00000016eb147c20 */ /* 0x000fe20008410000 */
[----:B------:R-:W-:-:S04]  /*df90*/  LOP3.LUT R0, R2, 0xffff, RZ, 0xc0, !PT ;  /* 0x0000ffff02007812 */ /* 0x000fc800078ec0ff */
[----:B------:R-:W-:Y:S02]  /*dfa0*/  SHF.R.U32.HI R4, RZ, 0x8, R0 ;  /* 0x00000008ff047819 */ /* 0x000fe40000011600 */
[----:B------:R-:W-:Y:S02]  /*dfb0*/  LOP3.LUT R0, R2, 0xff, RZ, 0xc0, !PT ;  /* 0x000000ff02007812 */ /* 0x000fe400078ec0ff */
[----:B------:R-:W-:Y:S02]  /*dfc0*/  FSEL R20, R20, RZ, P1 ;  /* 0x000000ff14147208 */ /* 0x000fe40000800000 */
[----:B------:R-:W-:-:S03]  /*dfd0*/  PRMT R6, R0, 0x5410, R4 ;  /* 0x0000541000067816 */ /* 0x000fc60000000004 */
[--C-:B------:R-:W-:Y:S01]  /*dfe0*/  FFMA.FTZ R4, R106, UR22, -R20.reuse ;  /* 0x000000166a047c23 */ /* 0x100fe20008010814 */
[----:B------:R-:W-:-:S03]  /*dff0*/  FFMA.FTZ R0, R66, UR22, -R20 ;  /* 0x0000001642007c23 */ /* 0x000fc60008010814 */
[----:B------:R1:W-:Y:S08]  /*e000*/  MUFU.EX2 R42, R4 ;  /* 0x00000004002a7308 */ /* 0x0003f00000000800 */
[----:B------:R-:W2:Y:S01]  /*e010*/  MUFU.EX2 R38, R0 ;  /* 0x0000000000267308 */ /* 0x000ea20000000800 */
[----:B------:R-:W-:Y:S01]  /*e020*/  HSET2.LE.AND R6, R6, R47, PT ;  /* 0x0000002f06067233 */ /* 0x000fe20003803000 */
[----:B------:R-:W-:-:S04]  /*e030*/  IMAD.WIDE.U32 R16, R12, -0x326172a9, RZ ;  /* 0xcd9e8d570c107825 */ /* 0x000fc800078e00ff */
[----:B------:R-:W-:Y:S01]  /*e040*/  FMUL.FTZ R21, R234, UR22 ;  /* 0x00000016ea157c20 */ /* 0x000fe20008410000 */
[----:B-1----:R-:W-:Y:S02]  /*e050*/  SHF.R.U32.HI R4, RZ, 0x10, R2 ;  /* 0x00000010ff047819 */ /* 0x002fe40000011602 */
[----:B--2---:R-:W-:-:S04]  /*e060*/  F2FP.F16.F32.PACK_AB R0, R38, R42 ;  /* 0x0000002a2600723e */ /* 0x004fc800000000ff */
[----:B------:R-:W-:Y:S02]  /*e070*/  LOP3.LUT R6, R6, R0, RZ, 0xc0, !PT ;  /* 0x0000000006067212 */ /* 0x000fe400078ec0ff */
[----:B------:R-:W-:Y:S02]  /*e080*/  LOP3.LUT R0, R3, R16, R51, 0x96, !PT ;  /* 0x0000001003007212 */ /* 0x000fe400078e9633 */
[----:B------:R-:W-:Y:S02]  /*e090*/  SHF.R.U32.HI R3, RZ, 0x18, R2 ;  /* 0x00000018ff037819 */ /* 0x000fe40000011602 */
[----:B------:R-:W-:Y:S02]  /*e0a0*/  LOP3.LUT R2, R4, 0xff, RZ, 0xc0, !PT ;  /* 0x000000ff04027812 */ /* 0x000fe400078ec0ff */
[----:B------:R-:W-:Y:S02]  /*e0b0*/  FSEL R21, R21, RZ, P0 ;  /* 0x000000ff15157208 */ /* 0x000fe40000000000 */
[----:B------:R-:W-:-:S03]  /*e0c0*/  PRMT R7, R2, 0x5410, R3 ;  /* 0x0000541002077816 */ /* 0x000fc60000000003 */
[--C-:B------:R-:W-:Y:S01]  /*e0d0*/  FFMA.FTZ R3, R107, UR22, -R21.reuse ;  /* 0x000000166b037c23 */ /* 0x100fe20008010815 */
[----:B------:R-:W-:-:S03]  /*e0e0*/  FFMA.FTZ R2, R67, UR22, -R21 ;  /* 0x0000001643027c23 */ /* 0x000fc60008010815 */
[----:B------:R-:W-:Y:S08]  /*e0f0*/  MUFU.EX2 R104, R3 ;  /* 0x0000000300687308 */ /* 0x000ff00000000800 */
[----:B------:R-:W1:Y:S01]  /*e100*/  MUFU.EX2 R62, R2 ;  /* 0x00000002003e7308 */ /* 0x000e620000000800 */
[----:B------:R-:W-:Y:S02]  /*e110*/  HSET2.LE.AND R7, R7, R47, PT ;  /* 0x0000002f07077233 */ /* 0x000fe40003803000 */
[----:B------:R-:W-:-:S02]  /*e120*/  LOP3.LUT R4, R0, 0xff, RZ, 0xc0, !PT ;  /* 0x000000ff00047812 */ /* 0x000fc400078ec0ff */
[----:B-1----:R-:W-:-:S04]  /*e130*/  F2FP.F16.F32.PACK_AB R2, R62, R104 ;  /* 0x000000683e02723e */ /* 0x002fc800000000ff */
[----:B------:R-:W-:Y:S02]  /*e140*/  LOP3.LUT R7, R7, R2, RZ, 0xc0, !PT ;  /* 0x0000000207077212 */ /* 0x000fe400078ec0ff */
[----:B------:R-:W-:-:S04]  /*e150*/  LOP3.LUT R2, R0, 0xffff, RZ, 0xc0, !PT ;  /* 0x0000ffff00027812 */ /* 0x000fc800078ec0ff */
[----:B------:R-:W-:Y:S01]  /*e160*/  SHF.R.U32.HI R2, RZ, 0x8, R2 ;  /* 0x00000008ff027819 */ /* 0x000fe20000011602 */
[----:B------:R-:W-:-:S03]  /*e170*/  FFMA.FTZ R3, R109, UR22, -R20 ;  /* 0x000000166d037c23 */ /* 0x000fc60008010814 */
[----:B------:R-:W-:Y:S01]  /*e180*/  PRMT R4, R4, 0x5410, R2 ;  /* 0x0000541004047816 */ /* 0x000fe20000000002 */
[----:B------:R-:W-:Y:S01]  /*e190*/  FFMA.FTZ R2, R108, UR22, -R20 ;  /* 0x000000166c027c23 */ /* 0x000fe20008010814 */
[----:B------:R-:W-:Y:S08]  /*e1a0*/  MUFU.EX2 R109, R3 ;  /* 0x00000003006d7308 */ /* 0x000ff00000000800 */
[----:B------:R-:W1:Y:S01]  /*e1b0*/  MUFU.EX2 R65, R2 ;  /* 0x0000000200417308 */ /* 0x000e620000000800 */
[----:B------:R-:W-:-:S02]  /*e1c0*/  SHF.R.U32.HI R5, RZ, 0x10, R0 ;  /* 0x00000010ff057819 */ /* 0x000fc40000011600 */
[----:B------:R-:W-:Y:S02]  /*e1d0*/  HSET2.LE.AND R4, R4, R47, PT ;  /* 0x0000002f04047233 */ /* 0x000fe40003803000 */
[----:B------:R-:W-:Y:S02]  /*e1e0*/  SHF.R.U32.HI R0, RZ, 0x18, R0 ;  /* 0x00000018ff007819 */ /* 0x000fe40000011600 */
[----:B------:R-:W-:-:S04]  /*e1f0*/  LOP3.LUT R5, R5, 0xff, RZ, 0xc0, !PT ;  /* 0x000000ff05057812 */ /* 0x000fc800078ec0ff */
[----:B------:R-:W-:Y:S01]  /*e200*/  PRMT R5, R5, 0x5410, R0 ;  /* 0x0000541005057816 */ /* 0x000fe20000000000 */
[----:B------:R-:W-:Y:S01]  /*e210*/  FFMA.FTZ R0, R110, UR22, -R21 ;  /* 0x000000166e007c23 */ /* 0x000fe20008010815 */
[----:B-1----:R-:W-:-:S04]  /*e220*/  F2FP.F16.F32.PACK_AB R2, R65, R109 ;  /* 0x0000006d4102723e */ /* 0x002fc800000000ff */
[----:B------:R-:W-:Y:S01]  /*e230*/  LOP3.LUT R4, R4, R2, RZ, 0xc0, !PT ;  /* 0x0000000204047212 */ /* 0x000fe200078ec0ff */
[----:B------:R-:W-:Y:S01]  /*e240*/  FFMA.FTZ R2, R111, UR22, -R21 ;  /* 0x000000166f027c23 */ /* 0x000fe20008010815 */
[----:B------:R-:W-:Y:S01]  /*e250*/  MUFU.EX2 R58, R0 ;  /* 0x00000000003a7308 */ /* 0x000fe20000000800 */
[----:B------:R-:W-:-:S07]  /*e260*/  FMUL.FTZ R13, R13, UR22 ;  /* 0x000000160d0d7c20 */ /* 0x000fce0008410000 */
[----:B------:R-:W1:Y:S01]  /*e270*/  MUFU.EX2 R40, R2 ;  /* 0x0000000200287308 */ /* 0x000e620000000800 */
[----:B------:R-:W-:-:S07]  /*e280*/  HSET2.LE.AND R5, R5, R47, PT ;  /* 0x0000002f05057233 */ /* 0x000fce0003803000 */
[----:B------:R2:W-:Y:S01]  /*e290*/  MUFU.EX2 R47, R13 ;  /* 0x0000000d002f7308 */ /* 0x0005e20000000800 */
[----:B------:R-:W-:Y:S01]  /*e2a0*/  FMUL.FTZ R24, R24, UR22 ;  /* 0x0000001618187c20 */ /* 0x000fe20008410000 */
[----:B------:R-:W-:Y:S01]  /*e2b0*/  FMUL.FTZ R19, R19, UR22 ;  /* 0x0000001613137c20 */ /* 0x000fe20008410000 */
[----:B------:R-:W-:Y:S01]  /*e2c0*/  FMUL.FTZ R18, R18, UR22 ;  /* 0x0000001612127c20 */ /* 0x000fe20008410000 */
[----:B-1----:R-:W-:Y:S01]  /*e2d0*/  F2FP.F16.F32.PACK_AB R0, R58, R40 ;  /* 0x000000283a00723e */ /* 0x002fe200000000ff */
[----:B--2---:R-:W1:Y:S03]  /*e2e0*/  LDSM.16.MT88.4 R12, [R212+0x9000] ;  /* 0x00900000d40c783b */ /* 0x004e660000004200 */
[----:B------:R-:W-:Y:S01]  /*e2f0*/  LOP3.LUT R5, R5, R0, RZ, 0xc0, !PT ;  /* 0x0000000005057212 */ /* 0x000fe200078ec0ff */
[----:B------:R-:W-:Y:S01]  /*e300*/  IMAD.MOV.U32 R0, RZ, RZ, R62 ;  /* 0x000000ffff007224 */ /* 0x000fe200078e003e */
[----:B------:R-:W-:-:S02]  /*e310*/  MOV R62, R25 ;  /* 0x00000019003e7202 */ /* 0x000fc40000000f00 */
[----:B------:R-:W2:Y:S08]  /*e320*/  MUFU.EX2 R25, R24 ;  /* 0x0000001800197308 */ /* 0x000eb00000000800 */
[----:B------:R3:W4:Y:S02]  /*e330*/  MUFU.EX2 R24, R19 ;  /* 0x0000001300187308 */ /* 0x0007240000000800 */
[----:B---3--:R-:W-:-:S06]  /*e340*/  IMAD.MOV.U32 R19, RZ, RZ, R46 ;  /* 0x000000ffff137224 */ /* 0x008fcc00078e002e */
[----:B------:R-:W3:Y:S01]  /*e350*/  MUFU.EX2 R46, R18 ;  /* 0x00000012002e7308 */ /* 0x000ee20000000800 */
[-C--:B--2---:R-:W-:Y:S01]  /*e360*/  FMUL.FTZ R116, R116, R25.reuse ;  /* 0x0000001974747220 */ /* 0x084fe20000410000 */
[----:B------:R-:W-:Y:S01]  /*e370*/  FMUL.FTZ R117, R117, R25 ;  /* 0x0000001975757220 */ /* 0x000fe20000410000 */
[-C--:B----4-:R-:W-:Y:S01]  /*e380*/  FMUL.FTZ R118, R118, R24.reuse ;  /* 0x0000001876767220 */ /* 0x090fe20000410000 */
        /* <DEDUP_REMOVED lines=9> */
[-C--:B---3--:R-:W-:Y:S01]  /*e420*/  FMUL.FTZ R112, R112, R46.reuse ;  /* 0x0000002e70707220 */ /* 0x088fe20000410000 */
[-C--:B------:R-:W-:Y:S01]  /*e430*/  FMUL.FTZ R113, R113, R46.reuse ;  /* 0x0000002e71717220 */ /* 0x080fe20000410000 */
[-C--:B------:R-:W-:Y:S01]  /*e440*/  FMUL.FTZ R124, R124, R46.reuse ;  /* 0x0000002e7c7c7220 */ /* 0x080fe20000410000 */
[----:B------:R-:W-:Y:S01]  /*e450*/  FMUL.FTZ R125, R125, R46 ;  /* 0x0000002e7d7d7220 */ /* 0x000fe20000410000 */
[----:B------:R-:W-:Y:S01]  /*e460*/  IMAD.MOV.U32 R18, RZ, RZ, R104 ;  /* 0x000000ffff127224 */ /* 0x000fe200078e0068 */
        /* <DEDUP_REMOVED lines=21> */
[----:B------:R-:W-:Y:S01]  /*e5c0*/  IMAD.MOV.U32 R110, RZ, RZ, R100 ;  /* 0x000000ffff6e7224 */ /* 0x000fe200078e0064 */
[----:B------:R-:W-:Y:S01]  /*e5d0*/  MOV R111, R101 ;  /* 0x00000065006f7202 */ /* 0x000fe20000000f00 */
[----:B------:R-:W-:-:S02]  /*e5e0*/  IMAD.MOV.U32 R2, RZ, RZ, R102 ;  /* 0x000000ffff027224 */ /* 0x000fc400078e0066 */
[----:B------:R-:W-:Y:S01]  /*e5f0*/  IMAD.MOV.U32 R3, RZ, RZ, R103 ;  /* 0x000000ffff037224 */ /* 0x000fe200078e0067 */
        /* <DEDUP_REMOVED lines=65> */
[----:B------:R-:W-:Y:S01]  /*ea10*/  MOV R172, R43 ;  /* 0x0000002b00ac7202 */ /* 0x000fe20000000f00 */
[----:B------:R-:W-:Y:S01]  /*ea20*/  IMAD.MOV.U32 R173, RZ, RZ, R42 ;  /* 0x000000ffffad7224 */ /* 0x000fe200078e002a */
[----:B------:R-:W-:Y:S01]  /*ea30*/  MOV R175, R40 ;  /* 0x0000002800af7202 */ /* 0x000fe20000000f00 */
[----:B------:R-:W-:-:S02]  /*ea40*/  IMAD.MOV.U32 R174, RZ, RZ, R41 ;  /* 0x000000ffffae7224 */ /* 0x000fc400078e0029 */
[----:B------:R-:W-:Y:S02]  /*ea50*/  IMAD.MOV.U32 R125, RZ, RZ, R63 ;  /* 0x000000ffff7d7224 */ /* 0x000fe400078e003f */
[----:B------:R-:W-:Y:S02]  /*ea60*/  IMAD.MOV.U32 R124, RZ, RZ, R62 ;  /* 0x000000ffff7c7224 */ /* 0x000fe400078e003e */
[----:B------:R-:W-:Y:S01]  /*ea70*/  IMAD.MOV.U32 R130, RZ, RZ, R60 ;  /* 0x000000ffff827224 */ /* 0x000fe200078e003c */
[----:B------:R-:W-:Y:S01]  /*ea80*/  MOV R131, R58 ;  /* 0x0000003a00837202 */ /* 0x000fe20000000f00 */
[----:B------:R-:W-:Y:S02]  /*ea90*/  IMAD.MOV.U32 R108, RZ, RZ, R59 ;  /* 0x000000ffff6c7224 */ /* 0x000fe400078e003b */
[----:B------:R-:W-:Y:S02]  /*eaa0*/  IMAD.MOV.U32 R129, RZ, RZ, R57 ;  /* 0x000000ffff817224 */ /* 0x000fe400078e0039 */
[----:B------:R-:W-:Y:S01]  /*eab0*/  IMAD.MOV.U32 R128, RZ, RZ, R56 ;  /* 0x000000ffff807224 */ /* 0x000fe200078e0038 */
[----:B-1----:R-:W-:Y:S07]  /*eac0*/  HMMA.16816.F32 R40, R8, R12, R68 ;  /* 0x0000000c0828723c */ /* 0x002fee0000001844 */
[----:B------:R-:W-:-:S02]  /*ead0*/  IMAD.MOV.U32 R71, RZ, RZ, R61 ;  /* 0x000000ffff477224 */ /* 0x000fc400078e003d */
[C---:B------:R-:W-:Y:S06]  /*eae0*/  HMMA.16816.F32 R60, R4.reuse, R12, R72 ;  /* 0x0000000c043c723c */ /* 0x040fec0000001848 */
[----:B------:R-:W-:Y:S01]  /*eaf0*/  HMMA.16816.F32 R56, R4, R14, R76 ;  /* 0x0000000e0438723c */ /* 0x000fe2000000184c */
[----:B------:R-:W-:Y:S01]  /*eb00*/  IMAD.MOV.U32 R72, RZ, RZ, R39 ;  /* 0x000000ffff487224 */ /* 0x000fe200078e0027 */
[----:B------:R-:W-:Y:S01]  /*eb10*/  MOV R73, R38 ;  /* 0x0000002600497202 */ /* 0x000fe20000000f00 */
[----:B------:R-:W-:Y:S02]  /*eb20*/  IMAD.MOV.U32 R74, RZ, RZ, R37 ;  /* 0x000000ffff4a7224 */ /* 0x000fe400078e0025 */
[----:B------:R-:W-:-:S02]  /*eb30*/  IMAD.MOV.U32 R75, RZ, RZ, R36 ;  /* 0x000000ffff4b7224 */ /* 0x000fc400078e0024 */
[----:B------:R-:W-:Y:S01]  /*eb40*/  HMMA.16816.F32 R36, R8, R14, R80 ;  /* 0x0000000e0824723c */ /* 0x000fe20000001850 */
[----:B------:R-:W1:Y:S01]  /*eb50*/  LDSM.16.MT88.4 R12, [R214+0xb000] ;  /* 0x00b00000d60c783b */ /* 0x000e620000004200 */
[----:B------:R-:W-:Y:S01]  /*eb60*/  IMAD.MOV.U32 R79, RZ, RZ, R54 ;  /* 0x000000ffff4f7224 */ /* 0x000fe200078e0036 */
[----:B------:R-:W-:Y:S01]  /*eb70*/  IADD3 R54, R232, 0x1715609d, RZ ;  /* 0x1715609de8367810 */ /* 0x000fe20007ffe0ff */
[----:B------:R-:W-:Y:S02]  /*eb80*/  IMAD.MOV.U32 R68, RZ, RZ, R18 ;  /* 0x000000ffff447224 */ /* 0x000fe400078e0012 */
        /* <DEDUP_REMOVED lines=8> */
[----:B------:R-:W-:Y:S01]  /*ec10*/  IMAD.MOV.U32 R18, RZ, RZ, R2 ;  /* 0x000000ffff127224 */ /* 0x000fe200078e0002 */
        /* <DEDUP_REMOVED lines=9> */
[----:B------:R-:W-:-:S02]  /*ecb0*/  MOV R69, R19 ;  /* 0x0000001300457202 */ /* 0x000fc40000000f00 */
[----:B------:R-:W-:Y:S01]  /*ecc0*/  MOV R19, R3 ;  /* 0x0000000300137202 */ /* 0x000fe20000000f00 */
[----:B------:R-:W-:Y:S01]  /*ecd0*/  IMAD.WIDE.U32 R2, R2, -0x2daee0ad, RZ ;  /* 0xd2511f5302027825 */ /* 0x000fe200078e00ff */
[----:B------:R-:W-:-:S03]  /*ece0*/  MOV R78, R55 ;  /* 0x00000037004e7202 */ /* 0x000fc60000000f00 */
[----:B------:R-:W-:Y:S02]  /*ecf0*/  VIADD R55, R233, 0x646e171e ;  /* 0x646e171ee9377836 */ /* 0x000fe40000000000 */
[----:B------:R-:W-:Y:S02]  /*ed00*/  IMAD.MOV.U32 R70, RZ, RZ, R0 ;  /* 0x000000ffff467224 */ /* 0x000fe400078e0000 */
[----:B------:R-:W-:Y:S01]  /*ed10*/  FFMA.FTZ R0, R237, UR22, -R22 ;  /* 0x00000016ed007c23 */ /* 0x000fe20008010816 */
[----:B------:R-:W-:Y:S02]  /*ed20*/  IMAD.MOV.U32 R77, RZ, RZ, R71 ;  /* 0x000000ffff4d7224 */ /* 0x000fe400078e0047 */
[----:B------:R-:W-:Y:S01]  /*ed30*/  IMAD.MOV.U32 R71, RZ, RZ, R173 ;  /* 0x000000ffff477224 */ /* 0x000fe200078e00ad */
[C---:B-1----:R-:W-:Y:S06]  /*ed40*/  HMMA.16816.F32 R88, R4.reuse, R12, R88 ;  /* 0x0000000c0458723c */ /* 0x042fec0000001858 */
[----:B------:R-:W-:Y:S01]  /*ed50*/  HMMA.16816.F32 R92, R4, R14, R92 ;  /* 0x0000000e045c723c */ /* 0x000fe2000000185c */
[----:B------:R-:W-:Y:S01]  /*ed60*/  MOV R173, R175 ;  /* 0x000000af00ad7202 */ /* 0x000fe20000000f00 */
[----:B------:R1:W-:Y:S05]  /*ed70*/  MUFU.EX2 R237, R0 ;  /* 0x0000000000ed7308 */ /* 0x0003ea0000000800 */
[----:B------:R-:W-:Y:S01]  /*ed80*/  LOP3.LUT R5, R17, R28, R54, 0x96, !PT ;  /* 0x0000001c11057212 */ /* 0x000fe200078e9636 */
[----:B------:R-:W-:Y:S01]  /*ed90*/  HMMA.16816.F32 R84, R8, R12, R84 ;  /* 0x0000000c0854723c */ /* 0x000fe20000001854 */
[----:B------:R-:W-:-:S02]  /*eda0*/  LOP3.LUT R4, R3, R48, R55, 0x96, !PT ;  /* 0x0000003003047212 */ /* 0x000fc400078e9637 */
[----:B------:R-:W-:-:S03]  /*edb0*/  LOP3.LUT R7, R2, 0xffff, RZ, 0xc0, !PT ;  /* 0x0000ffff02077812 */ /* 0x000fc600078ec0ff */
[----:B------:R-:W-:Y:S01]  /*edc0*/  HMMA.16816.F32 R96, R8, R14, R96 ;  /* 0x0000000e0860723c */ /* 0x000fe20000001860 */
[----:B------:R-:W-:Y:S02]  /*edd0*/  LOP3.LUT R13, R2, 0xff, RZ, 0xc0, !PT ;  /* 0x000000ff020d7812 */ /* 0x000fe400078ec0ff */
[----:B------:R-:W-:Y:S01]  /*ede0*/  SHF.R.U32.HI R12, RZ, 0x10, R2 ;  /* 0x00000010ff0c7819 */ /* 0x000fe20000011602 */
[----:B------:R-:W-:Y:S02]  /*edf0*/  IMAD.MOV.U32 R175, RZ, RZ, R129 ;  /* 0x000000ffffaf7224 */ /* 0x000fe400078e0081 */
[----:B-1----:R-:W-:Y:S01]  /*ee00*/  FFMA.FTZ R0, R201, UR22, -R22 ;  /* 0x00000016c9007c23 */ /* 0x002fe20008010816 */
[----:B------:R-:W-:Y:S01]  /*ee10*/  SHF.R.U32.HI R11, RZ, 0x18, R2 ;  /* 0x00000018ff0b7819 */ /* 0x000fe20000011602 */
[----:B------:R-:W-:-:S04]  /*ee20*/  IMAD.WIDE.U32 R2, R5, -0x2daee0ad, RZ ;  /* 0xd2511f5305027825 */ /* 0x000fc800078e00ff */
[----:B------:R-:W-:Y:S01]  /*ee30*/  IMAD.MOV.U32 R129, RZ, RZ, R131 ;  /* 0x000000ffff817224 */ /* 0x000fe200078e0083 */
[----:B------:R-:W-:Y:S01]  /*ee40*/  MOV R131, R126 ;  /* 0x0000007e00837202 */ /* 0x000fe20000000f00 */
[----:B------:R-:W-:Y:S01]  /*ee50*/  IMAD.MOV.U32 R126, RZ, RZ, R110 ;  /* 0x000000ffff7e7224 */ /* 0x000fe200078e006e */
[C---:B------:R-:W-:Y:S01]  /*ee60*/  LOP3.LUT R6, R2.reuse, 0xffff, RZ, 0xc0, !PT ;  /* 0x0000ffff02067812 */ /* 0x040fe200078ec0ff */
[----:B------:R1:W-:Y:S01]  /*ee70*/  MUFU.EX2 R110, R0 ;  /* 0x00000000006e7308 */ /* 0x0003e20000000800 */
[----:B------:R-:W-:Y:S02]  /*ee80*/  LOP3.LUT R10, R2, 0xff, RZ, 0xc0, !PT ;  /* 0x000000ff020a7812 */ /* 0x000fe400078ec0ff */
[--C-:B------:R-:W-:Y:S02]  /*ee90*/  SHF.R.U32.HI R9, RZ, 0x10, R2.reuse ;  /* 0x00000010ff097819 */ /* 0x100fe40000011602 */
[----:B------:R-:W-:Y:S02]  /*eea0*/  SHF.R.U32.HI R8, RZ, 0x18, R2 ;  /* 0x00000018ff087819 */ /* 0x000fe40000011602 */
[----:B------:R-:W-:-:S04]  /*eeb0*/  SHF.R.U32.HI R2, RZ, 0x8, R7 ;  /* 0x00000008ff027819 */ /* 0x000fc80000011607 */
[----:B------:R-:W-:Y:S02]  /*eec0*/  PRMT R13, R13, 0x5410, R2 ;  /* 0x000054100d0d7816 */ /* 0x000fe40000000002 */
[----:B-1----:R-:W-:Y:S01]  /*eed0*/  LOP3.LUT R0, R3, R30, R55, 0x96, !PT ;  /* 0x0000001e03007212 */ /* 0x002fe200078e9637 */
[----:B------:R-:W-:Y:S01]  /*eee0*/  FFMA.FTZ R3, R178, UR22, -R22 ;  /* 0x00000016b2037c23 */ /* 0x000fe20008010816 */
[----:B------:R-:W-:-:S03]  /*eef0*/  LOP3.LUT R2, R12, 0xff, RZ, 0xc0, !PT ;  /* 0x000000ff0c027812 */ /* 0x000fc600078ec0ff */
[----:B------:R1:W2:Y:S01]  /*ef00*/  MUFU.EX2 R83, R3 ;  /* 0x0000000300537308 */ /* 0x0002a20000000800 */
[----:B------:R-:W-:Y:S02]  /*ef10*/  PRMT R7, R2, 0x5410, R11 ;  /* 0x0000541002077816 */ /* 0x000fe4000000000b */
[----:B------:R-:W-:Y:S02]  /*ef20*/  SHF.R.U32.HI R2, RZ, 0x8, R6 ;  /* 0x00000008ff027819 */ /* 0x000fe40000011606 */
[----:B------:R-:W-:Y:S02]  /*ef30*/  MOV R76, R172 ;  /* 0x000000ac004c7202 */ /* 0x000fe40000000f00 */
[----:B------:R-:W-:Y:S01]  /*ef40*/  PRMT R15, R10, 0x5410, R2 ;  /* 0x000054100a0f7816 */ /* 0x000fe20000000002 */
[----:B-1----:R-:W-:-:S04]  /*ef50*/  FFMA.FTZ R3, R239, UR22, -R23 ;  /* 0x00000016ef037c23 */ /* 0x002fc80008010817 */
[----:B------:R1:W-:Y:S01]  /*ef60*/  MUFU.EX2 R48, R3 ;  /* 0x0000000300307308 */ /* 0x0003e20000000800 */
[----:B------:R-:W-:Y:S01]  /*ef70*/  LOP3.LUT R2, R9, 0xff, RZ, 0xc0, !PT ;  /* 0x000000ff09027812 */ /* 0x000fe200078ec0ff */
[----:B------:R-:W-:Y:S02]  /*ef80*/  IMAD.MOV.U32 R172, RZ, RZ, R174 ;  /* 0x000000ffffac7224 */ /* 0x000fe400078e00ae */
[----:B------:R-:W-:Y:S01]  /*ef90*/  FFMA.FTZ R5, R183, UR22, -R22 ;  /* 0x00000016b7057c23 */ /* 0x000fe20008010816 */
[----:B------:R-:W-:Y:S01]  /*efa0*/  IMAD.MOV.U32 R174, RZ, RZ, R128 ;  /* 0x000000ffffae7224 */ /* 0x000fe200078e0080 */
[----:B------:R-:W-:Y:S01]  /*efb0*/  MOV R128, R130 ;  /* 0x0000008200807202 */ /* 0x000fe20000000f00 */
[----:B------:R-:W-:Y:S01]  /*efc0*/  IMAD.MOV.U32 R130, RZ, RZ, R124 ;  /* 0x000000ffff827224 */ /* 0x000fe200078e007c */
[----:B------:R-:W-:Y:S01]  /*efd0*/  PRMT R14, R2, 0x5410, R8 ;  /* 0x00005410020e7816 */ /* 0x000fe20000000008 */
[----:B------:R-:W-:Y:S02]  /*efe0*/  IMAD.MOV.U32 R124, RZ, RZ, R127 ;  /* 0x000000ffff7c7224 */ /* 0x000fe400078e007f */
[----:B-1----:R-:W-:-:S04]  /*eff0*/  FFMA.FTZ R3, R236, UR22, -R23 ;  /* 0x00000016ec037c23 */ /* 0x002fc80008010817 */
[----:B------:R1:W-:Y:S01]  /*f000*/  MUFU.EX2 R29, R3 ;  /* 0x00000003001d7308 */ /* 0x0003e20000000800 */
[C---:B------:R-:W-:Y:S01]  /*f010*/  LOP3.LUT R2, R4.reuse, 0xffff, RZ, 0xc0, !PT ;  /* 0x0000ffff04027812 */ /* 0x040fe200078ec0ff */
[----:B------:R-:W-:Y:S01]  /*f020*/  IMAD.MOV.U32 R127, RZ, RZ, R111 ;  /* 0x000000ffff7f7224 */ /* 0x000fe200078e006f */
[----:B------:R-:W-:-:S05]  /*f030*/  LOP3.LUT R6, R4, 0xff, RZ, 0xc0, !PT ;  /* 0x000000ff04067812 */ /* 0x000fca00078ec0ff */
[----:B------:R3:W4:Y:S01]  /*f040*/  MUFU.EX2 R111, R5 ;  /* 0x00000005006f7308 */ /* 0x0007220000000800 */
        /* <DEDUP_REMOVED lines=14> */
[----:B------:R1:W-:Y:S02]  /*f130*/  MUFU.EX2 R81, R3 ;  /* 0x0000000300517308 */ /* 0x0003e40000000800 */
[----:B-1----:R-:W-:Y:S02]  /*f140*/  SHF.R.U32.HI R3, RZ, 0x8, R2 ;  /* 0x00000008ff037819 */ /* 0x002fe40000011602 */
[----:B------:R-:W-:-:S04]  /*f150*/  LOP3.LUT R2, R0, 0xff, RZ, 0xc0, !PT ;  /* 0x000000ff00027812 */ /* 0x000fc800078ec0ff */
[----:B------:R-:W-:Y:S01]  /*f160*/  PRMT R4, R2, 0x5410, R3 ;  /* 0x0000541002047816 */ /* 0x000fe20000000003 */
[----:B------:R-:W-:Y:S01]  /*f170*/  FFMA.FTZ R2, R202, UR22, -R20 ;  /* 0x00000016ca027c23 */ /* 0x000fe20008010814 */
[--C-:B------:R-:W-:Y:S01]  /*f180*/  SHF.R.U32.HI R3, RZ, 0x10, R0.reuse ;  /* 0x00000010ff037819 */ /* 0x100fe20000011600 */
[----:B--2---:R-:W-:Y:S02]  /*f190*/  IMAD.MOV.U32 R202, RZ, RZ, R83 ;  /* 0x000000ffffca7224 */ /* 0x004fe400078e0053 */
[----:B------:R1:W-:Y:S01]  /*f1a0*/  MUFU.EX2 R236, R2 ;  /* 0x0000000200ec7308 */ /* 0x0003e20000000800 */
[----:B------:R-:W-:Y:S02]  /*f1b0*/  PRMT R83, R231, 0x7054, R231 ;  /* 0x00007054e7537816 */ /* 0x000fe400000000e7 */
[----:B-1----:R-:W-:Y:S02]  /*f1c0*/  SHF.R.U32.HI R2, RZ, 0x18, R0 ;  /* 0x00000018ff027819 */ /* 0x002fe40000011600 */
[----:B------:R-:W-:Y:S01]  /*f1d0*/  LOP3.LUT R0, R3, 0xff, RZ, 0xc0, !PT ;  /* 0x000000ff03007812 */ /* 0x000fe200078ec0ff */
[----:B------:R-:W-:-:S03]  /*f1e0*/  FFMA.FTZ R3, R182, UR22, -R20 ;  /* 0x00000016b6037c23 */ /* 0x000fc60008010814 */
[----:B------:R-:W-:Y:S01]  /*f1f0*/  PRMT R12, R0, 0x5410, R2 ;  /* 0x00005410000c7816 */ /* 0x000fe20000000002 */
[----:B------:R1:W2:Y:S01]  /*f200*/  MUFU.EX2 R8, R3 ;  /* 0x0000000300087308 */ /* 0x0002a20000000800 */
[----:B------:R-:W-:Y:S02]  /*f210*/  HSET2.LE.AND R0, R13, R83, PT ;  /* 0x000000530d007233 */ /* 0x000fe40003803000 */
[----:B----4-:R-:W-:-:S04]  /*f220*/  F2FP.F16.F32.PACK_AB R2, R202, R111 ;  /* 0x0000006fca02723e */ /* 0x010fc800000000ff */
[----:B------:R-:W-:Y:S02]  /*f230*/  LOP3.LUT R10, R0, R2, RZ, 0xc0, !PT ;  /* 0x00000002000a7212 */ /* 0x000fe400078ec0ff */
[----:B------:R-:W-:Y:S01]  /*f240*/  HSET2.LE.AND R0, R7, R83, PT ;  /* 0x0000005307007233 */ /* 0x000fe20003803000 */
[----:B-1----:R-:W-:Y:S01]  /*f250*/  FFMA.FTZ R3, R203, UR22, -R21 ;  /* 0x00000016cb037c23 */ /* 0x002fe20008010815 */
[----:B---3--:R-:W-:-:S03]  /*f260*/  IMAD.MOV.U32 R203, RZ, RZ, R82 ;  /* 0x000000ffffcb7224 */ /* 0x008fc600078e0052 */
[----:B------:R1:W-:Y:S02]  /*f270*/  MUFU.EX2 R179, R3 ;  /* 0x0000000300b37308 */ /* 0x0003e40000000800 */
[----:B------:R-:W-:-:S04]  /*f280*/  F2FP.F16.F32.PACK_AB R2, R203, R178 ;  /* 0x000000b2cb02723e */ /* 0x000fc800000000ff */
[----:B------:R-:W-:Y:S02]  /*f290*/  LOP3.LUT R11, R0, R2, RZ, 0xc0, !PT ;  /* 0x00000002000b7212 */ /* 0x000fe400078ec0ff */
[----:B------:R-:W-:Y:S02]  /*f2a0*/  HSET2.LE.AND R0, R6, R83, PT ;  /* 0x0000005306007233 */ /* 0x000fe40003803000 */
[----:B------:R-:W-:Y:S01]  /*f2b0*/  F2FP.F16.F32.PACK_AB R2, R110, R237 ;  /* 0x000000ed6e02723e */ /* 0x000fe200000000ff */
[----:B-1----:R-:W-:-:S04]  /*f2c0*/  FFMA.FTZ R3, R196, UR22, -R21 ;  /* 0x00000016c4037c23 */ /* 0x002fc80008010815 */
[----:B------:R1:W3:Y:S02]  /*f2d0*/  MUFU.EX2 R241, R3 ;  /* 0x0000000300f17308 */ /* 0x0002e40000000800 */
[----:B-1----:R-:W-:Y:S01]  /*f2e0*/  FFMA.FTZ R3, R242, UR22, -R21 ;  /* 0x00000016f2037c23 */ /* 0x002fe20008010815 */
[----:B--2---:R-:W-:Y:S01]  /*f2f0*/  IMAD.MOV.U32 R242, RZ, RZ, R8 ;  /* 0x000000fffff27224 */ /* 0x004fe200078e0008 */
[----:B------:R-:W-:Y:S02]  /*f300*/  LOP3.LUT R8, R0, R2, RZ, 0xc0, !PT ;  /* 0x0000000200087212 */ /* 0x000fe400078ec0ff */
[----:B------:R-:W-:Y:S02]  /*f310*/  HSET2.LE.AND R0, R5, R83, PT ;  /* 0x0000005305007233 */ /* 0x000fe40003803000 */
[----:B------:R-:W-:-:S04]  /*f320*/  F2FP.F16.F32.PACK_AB R2, R29, R48 ;  /* 0x000000301d02723e */ /* 0x000fc800000000ff */
[----:B------:R-:W-:Y:S02]  /*f330*/  LOP3.LUT R9, R0, R2, RZ, 0xc0, !PT ;  /* 0x0000000200097212 */ /* 0x000fe400078ec0ff */
[----:B------:R-:W-:Y:S02]  /*f340*/  HSET2.LE.AND R0, R15, R83, PT ;  /* 0x000000530f007233 */ /* 0x000fe40003803000 */
[----:B------:R-:W-:-:S04]  /*f350*/  F2FP.F16.F32.PACK_AB R2, R242, R236 ;  /* 0x000000ecf202723e */ /* 0x000fc800000000ff */
[----:B------:R-:W-:Y:S02]  /*f360*/  LOP3.LUT R6, R0, R2, RZ, 0xc0, !PT ;  /* 0x0000000200067212 */ /* 0x000fe400078ec0ff */
[--C-:B------:R-:W-:Y:S02]  /*f370*/  HSET2.LE.AND R0, R14, R83.reuse, PT ;  /* 0x000000530e007233 */ /* 0x100fe40003803000 */
[----:B---3--:R-:W-:Y:S02]  /*f380*/  F2FP.F16.F32.PACK_AB R2, R241, R179 ;  /* 0x000000b3f102723e */ /* 0x008fe400000000ff */
[----:B------:R-:W-:Y:S02]  /*f390*/  MOV R182, R81 ;  /* 0x0000005100b67202 */ /* 0x000fe40000000f00 */
[----:B------:R-:W-:Y:S02]  /*f3a0*/  LOP3.LUT R7, R0, R2, RZ, 0xc0, !PT ;  /* 0x0000000200077212 */ /* 0x000fe400078ec0ff */
[----:B------:R-:W-:-:S02]  /*f3b0*/  HSET2.LE.AND R0, R4, R83, PT ;  /* 0x0000005304007233 */ /* 0x000fc40003803000 */
[----:B------:R-:W-:-:S04]  /*f3c0*/  F2FP.F16.F32.PACK_AB R2, R28, R182 ;  /* 0x000000b61c02723e */ /* 0x000fc800000000ff */
[----:B------:R-:W-:Y:S02]  /*f3d0*/  LOP3.LUT R4, R0, R2, RZ, 0xc0, !PT ;  /* 0x0000000200047212 */ /* 0x000fe400078ec0ff */
[----:B------:R-:W-:Y:S02]  /*f3e0*/  HSET2.LE.AND R0, R12, R83, PT ;  /* 0x000000530c007233 */ /* 0x000fe40003803000 */
[----:B------:R-:W1:Y:S01]  /*f3f0*/  LDSM.16.MT88.4 R12, [R212+0x9400] ;  /* 0x00940000d40c783b */ /* 0x000e620000004200 */
[----:B------:R2:W-:Y:S02]  /*f400*/  MUFU.EX2 R239, R3 ;  /* 0x0000000300ef7308 */ /* 0x0005e40000000800 */
[----:B--2---:R-:W-:-:S06]  /*f410*/  FFMA.FTZ R3, R240, UR22, -R21 ;  /* 0x00000016f0037c23 */ /* 0x004fcc0008010815 */
[----:B------:R-:W2:Y:S01]  /*f420*/  MUFU.EX2 R238, R3 ;  /* 0x0000000300ee7308 */ /* 0x000ea20000000800 */
[----:B------:R-:W-:Y:S01]  /*f430*/  MOV R50, R79 ;  /* 0x0000004f00327202 */ /* 0x000fe20000000f00 */
[----:B------:R-:W-:Y:S01]  /*f440*/  IMAD.MOV.U32 R183, RZ, RZ, R72 ;  /* 0x000000ffffb77224 */ /* 0x000fe200078e0048 */
[----:B------:R-:W-:Y:S01]  /*f450*/  MOV R72, R74 ;  /* 0x0000004a00487202 */ /* 0x000fe20000000f00 */
[----:B------:R-:W-:Y:S01]  /*f460*/  IMAD.MOV.U32 R79, RZ, RZ, R73 ;  /* 0x000000ffff4f7224 */ /* 0x000fe200078e0049 */
[----:B------:R-:W-:Y:S01]  /*f470*/  MOV R30, R69 ;  /* 0x00000045001e7202 */ /* 0x000fe20000000f00 */
[----:B------:R-:W-:Y:S02]  /*f480*/  IMAD.MOV.U32 R73, RZ, RZ, R75 ;  /* 0x000000ffff497224 */ /* 0x000fe400078e004b */
[----:B------:R-:W-:Y:S01]  /*f490*/  IMAD.MOV.U32 R74, RZ, RZ, R68 ;  /* 0x000000ffff4a7224 */ /* 0x000fe200078e0044 */
[----:B--2---:R-:W-:-:S04]  /*f4a0*/  F2FP.F16.F32.PACK_AB R2, R238, R239 ;  /* 0x000000efee02723e */ /* 0x004fc800000000ff */
[----:B------:R-:W-:Y:S01]  /*f4b0*/  LOP3.LUT R5, R0, R2, RZ, 0xc0, !PT ;  /* 0x0000000200057212 */ /* 0x000fe200078ec0ff */
[----:B------:R-:W-:Y:S01]  /*f4c0*/  IMAD.MOV.U32 R240, RZ, RZ, R70 ;  /* 0x000000fffff07224 */ /* 0x000fe200078e0046 */
[----:B------:R-:W-:Y:S01]  /*f4d0*/  MOV R68, R172 ;  /* 0x000000ac00447202 */ /* 0x000fe20000000f00 */
[----:B------:R-:W-:Y:S01]  /*f4e0*/  IMAD.MOV.U32 R75, RZ, RZ, R71 ;  /* 0x000000ffff4b7224 */ /* 0x000fe200078e0047 */
[----:B------:R-:W-:Y:S01]  /*f4f0*/  MOV R71, R175 ;  /* 0x000000af00477202 */ /* 0x000fe20000000f00 */
[----:B------:R-:W-:Y:S01]  /*f500*/  IMAD.MOV.U32 R69, RZ, RZ, R173 ;  /* 0x000000ffff457224 */ /* 0x000fe200078e00ad */
[----:B-1----:R-:W-:Y:S01]  /*f510*/  HMMA.16816.F32 R116, R8, R12, R116 ;  /* 0x0000000c0874723c */ /* 0x002fe20000001874 */
[----:B------:R-:W-:-:S05]  /*f520*/  IMAD.MOV.U32 R70, RZ, RZ, R174 ;  /* 0x000000ffff467224 */ /* 0x000fca00078e00ae */
[C---:B------:R-:W-:Y:S06]  /*f530*/  HMMA.16816.F32 R112, R4.reuse, R12, R112 ;  /* 0x0000000c0470723c */ /* 0x040fec0000001870 */
[-C--:B------:R-:W-:Y:S06]  /*f540*/  HMMA.16816.F32 R104, R4, R14.reuse, R104 ;  /* 0x0000000e0468723c */ /* 0x080fec0000001868 */
[C---:B------:R-:W-:Y:S01]  /*f550*/  HMMA.16816.F32 R172, R8.reuse, R14, R120 ;  /* 0x0000000e08ac723c */ /* 0x040fe20000001878 */
[----:B------:R-:W1:Y:S05]  /*f560*/  LDSM.16.MT88.4 R12, [R214+0x9400] ;  /* 0x00940000d60c783b */ /* 0x000e6a0000004200 */
[-C--:B-1----:R-:W-:Y:S06]  /*f570*/  HMMA.16816.F32 R132, R8, R12.reuse, R132 ;  /* 0x0000000c0884723c */ /* 0x082fec0000001884 */
[C---:B------:R-:W-:Y:S06]  /*f580*/  HMMA.16816.F32 R100, R4.reuse, R12, R100 ;  /* 0x0000000c0464723c */ /* 0x040fec0000001864 */
[-C--:B------:R-:W-:Y:S06]  /*f590*/  HMMA.16816.F32 R80, R4, R14.reuse, R140 ;  /* 0x0000000e0450723c */ /* 0x080fec000000188c */
[----:B------:R-:W-:Y:S01]  /*f5a0*/  HMMA.16816.F32 R120, R8, R14, R136 ;  /* 0x0000000e0878723c */ /* 0x000fe20000001888 */
[----:B------:R-:W1:Y:S01]  /*f5b0*/  LDSM.16.MT88.4 R12, [R212+0xa400] ;  /* 0x00a40000d40c783b */ /* 0x000e620000004200 */
[----:B------:R-:W-:Y:S01]  /*f5c0*/  MOV R45, R76 ;  /* 0x0000004c002d7202 */ /* 0x000fe20000000f00 */
[----:B------:R-:W-:-:S02]  /*f5d0*/  IMAD.MOV.U32 R44, RZ, RZ, R77 ;  /* 0x000000ffff2c7224 */ /* 0x000fc400078e004d */
[----:B------:R-:W-:Y:S02]  /*f5e0*/  IMAD.MOV.U32 R49, RZ, RZ, R78 ;  /* 0x000000ffff317224 */ /* 0x000fe400078e004e */
[----:B------:R-:W-:Y:S01]  /*f5f0*/  IMAD.MOV.U32 R143, RZ, RZ, R79 ;  /* 0x000000ffff8f7224 */ /* 0x000fe200078e004f */
[----:B------:R-:W-:Y:S01]  /*f600*/  MOV R141, R73 ;  /* 0x00000049008d7202 */ /* 0x000fe20000000f00 */
[----:B------:R-:W-:Y:S02]  /*f610*/  IMAD.MOV.U32 R142, RZ, RZ, R72 ;  /* 0x000000ffff8e7224 */ /* 0x000fe400078e0048 */
[----:B------:R-:W-:Y:S01]  /*f620*/  IMAD.MOV.U32 R140, RZ, RZ, R74 ;  /* 0x000000ffff8c7224 */ /* 0x000fe200078e004a */
[-C--:B-1----:R-:W-:Y:S06]  /*f630*/  HMMA.16816.F32 R76, R4, R12.reuse, R144 ;  /* 0x0000000c044c723c */ /* 0x082fec0000001890 */
[----:B------:R-:W-:Y:S01]  /*f640*/  HMMA.16816.F32 R148, R8, R12, R148 ;  /* 0x0000000c0894723c */ /* 0x000fe20000001894 */
[----:B------:R-:W-:-:S05]  /*f650*/  IMAD.MOV.U32 R146, RZ, RZ, R75 ;  /* 0x000000ffff927224 */ /* 0x000fca00078e004b */
[-C--:B------:R-:W-:Y:S06]  /*f660*/  HMMA.16816.F32 R72, R4, R14.reuse, R156 ;  /* 0x0000000e0448723c */ /* 0x080fec000000189c */
[----:B------:R-:W-:Y:S01]  /*f670*/  HMMA.16816.F32 R152, R8, R14, R152 ;  /* 0x0000000e0898723c */ /* 0x000fe20000001898 */
[----:B------:R-:W1:Y:S01]  /*f680*/  LDSM.16.MT88.4 R12, [R214+0xa400] ;  /* 0x00a40000d60c783b */ /* 0x000e620000004200 */
[----:B------:R-:W-:Y:S01]  /*f690*/  MOV R147, R68 ;  /* 0x0000004400937202 */ /* 0x000fe20000000f00 */
[----:B------:R-:W-:Y:S01]  /*f6a0*/  IMAD.MOV.U32 R145, RZ, RZ, R69 ;  /* 0x000000ffff917224 */ /* 0x000fe200078e0045 */
[----:B------:R-:W-:Y:S01]  /*f6b0*/  MOV R200, R71 ;  /* 0x0000004700c87202 */ /* 0x000fe20000000f00 */
[----:B------:R-:W-:Y:S01]  /*f6c0*/  IMAD.MOV.U32 R201, RZ, RZ, R70 ;  /* 0x000000ffffc97224 */ /* 0x000fe200078e0046 */
[----:B------:R-:W-:Y:S01]  /*f6d0*/  UIADD3 UR4, UR4, 0x1, URZ ;  /* 0x0000000104047890 */ /* 0x000fe2000fffe03f */
[-C--:B-1----:R-:W-:Y:S06]  /*f6e0*/  HMMA.16816.F32 R68, R4, R12.reuse, R160 ;  /* 0x0000000c0444723c */ /* 0x082fec00000018a0 */
[----:B------:R-:W-:Y:S01]  /*f6f0*/  HMMA.16816.F32 R164, R8, R12, R164 ;  /* 0x0000000c08a4723c */ /* 0x000fe200000018a4 */
[----:B------:R-:W-:Y:S01]  /*f700*/  MOV R162, R18 ;  /* 0x0000001200a27202 */ /* 0x000fe20000000f00 */
[----:B------:R-:W-:-:S02]  /*f710*/  IMAD.MOV.U32 R163, RZ, RZ, R19 ;  /* 0x000000ffffa37224 */ /* 0x000fc400078e0013 */
[----:B------:R-:W1:Y:S02]  /*f720*/  LDSM.16.MT88.4 R16, [R212+0xb400] ;  /* 0x00b40000d410783b */ /* 0x000e640000004200 */
[-C--:B------:R-:W-:Y:S06]  /*f730*/  HMMA.16816.F32 R64, R4, R14.reuse, R64 ;  /* 0x0000000e0440723c */ /* 0x080fec0000001840 */
[----:B------:R-:W-:Y:S01]  /*f740*/  HMMA.16816.F32 R168, R8, R14, R168 ;  /* 0x0000000e08a8723c */ /* 0x000fe200000018a8 */
[----:B------:R-:W2:Y:S01]  /*f750*/  LDSM.16.MT88.4 R12, [R214+0xb400] ;  /* 0x00b40000d60c783b */ /* 0x000ea20000004200 */
[----:B------:R-:W-:Y:S01]  /*f760*/  LOP3.LUT R2, R177, UR4, R233, 0x96, !PT ;  /* 0x00000004b1027c12 */ /* 0x000fe2000f8e96e9 */
[----:B------:R-:W-:-:S04]  /*f770*/  IMAD.MOV.U32 R160, RZ, RZ, R126 ;  /* 0x000000ffffa07224 */ /* 0x000fc800078e007e */
[----:B------:R-:W-:Y:S01]  /*f780*/  IMAD.WIDE.U32 R2, R2, -0x326172a9, RZ ;  /* 0xcd9e8d5702027825 */ /* 0x000fe200078e00ff */
[----:B------:R-:W-:-:S04]  /*f790*/  MOV R144, R130 ;  /* 0x0000008200907202 */ /* 0x000fc80000000f00 */
[C-C-:B------:R-:W-:Y:S02]  /*f7a0*/  LOP3.LUT R0, R3.reuse, R160, R180.reuse, 0x96, !PT ;  /* 0x000000a003007212 */ /* 0x140fe400078e96b4 */
[----:B------:R-:W-:Y:S01]  /*f7b0*/  LOP3.LUT R3, R3, R162, R180, 0x96, !PT ;  /* 0x000000a203037212 */ /* 0x000fe200078e96b4 */
[----:B------:R-:W-:Y:S01]  /*f7c0*/  IMAD.MOV.U32 R31, RZ, RZ, R128 ;  /* 0x000000ffff1f7224 */ /* 0x000fe200078e0080 */
[----:B------:R-:W-:Y:S01]  /*f7d0*/  MOV R159, R125 ;  /* 0x0000007d009f7202 */ /* 0x000fe20000000f00 */
[----:B------:R-:W-:Y:S02]  /*f7e0*/  IMAD.MOV.U32 R196, RZ, RZ, R129 ;  /* 0x000000ffffc47224 */ /* 0x000fe400078e0081 */
[----:B------:R-:W-:Y:S02]  /*f7f0*/  IMAD.MOV.U32 R157, RZ, RZ, R131 ;  /* 0x000000ffff9d7224 */ /* 0x000fe400078e0083 */
[----:B------:R-:W-:Y:S02]  /*f800*/  IMAD.MOV.U32 R158, RZ, RZ, R124 ;  /* 0x000000ffff9e7224 */ /* 0x000fe400078e007c */
[----:B------:R-:W-:Y:S01]  /*f810*/  IMAD.MOV.U32 R161, RZ, RZ, R127 ;  /* 0x000000ffffa17224 */ /* 0x000fe200078e007f */
[C---:B-1----:R-:W-:Y:S06]  /*f820*/  HMMA.16816.F32 R60, R4.reuse, R16, R60 ;  /* 0x00000010043c723c */ /* 0x042fec000000183c */
[C---:B------:R-:W-:Y:S06]  /*f830*/  HMMA.16816.F32 R56, R4.reuse, R18, R56 ;  /* 0x000000120438723c */ /* 0x040fec0000001838 */
[C---:B--2---:R-:W-:Y:S06]  /*f840*/  HMMA.16816.F32 R88, R4.reuse, R12, R88 ;  /* 0x0000000c0458723c */ /* 0x044fec0000001858 */
[----:B------:R-:W-:Y:S07]  /*f850*/  HMMA.16816.F32 R92, R4, R14, R92 ;  /* 0x0000000e045c723c */ /* 0x000fee000000185c */
[----:B------:R-:W-:-:S02]  /*f860*/  LOP3.LUT R7, R33, R2, R53, 0x96, !PT ;  /* 0x0000000221077212 */ /* 0x000fc400078e9635 */
[----:B------:R-:W-:Y:S01]  /*f870*/  LOP3.LUT R6, R27, R2, R53, 0x96, !PT ;  /* 0x000000021b067212 */ /* 0x000fe200078e9635 */
[----:B------:R-:W-:Y:S01]  /*f880*/  HMMA.16816.F32 R136, R8, R16, R40 ;  /* 0x000000100888723c */ /* 0x000fe20000001828 */
[----:B------:R-:W-:-:S05]  /*f890*/  IMAD.WIDE.U32 R4, R0, -0x2daee0ad, RZ ;  /* 0xd2511f5300047825 */ /* 0x000fca00078e00ff */
[----:B------:R-:W-:Y:S01]  /*f8a0*/  HMMA.16816.F32 R124, R8, R18, R36 ;  /* 0x00000012087c723c */ /* 0x000fe20000001824 */
[----:B------:R-:W-:-:S05]  /*f8b0*/  IMAD.WIDE.U32 R2, R3, -0x2daee0ad, RZ ;  /* 0xd2511f5303027825 */ /* 0x000fca00078e00ff */
[C---:B------:R-:W-:Y:S06]  /*f8c0*/  HMMA.16816.F32 R84, R8.reuse, R12, R84 ;  /* 0x0000000c0854723c */ /* 0x040fec0000001854 */
[----:B------:R-:W-:Y:S01]  /*f8d0*/  HMMA.16816.F32 R128, R8, R14, R96 ;  /* 0x0000000e0880723c */ /* 0x000fe20000001860 */
[----:B------:R-:W-:Y:S01]  /*f8e0*/  LOP3.LUT R5, R5, R52, R181, 0x96, !PT ;  /* 0x0000003405057212 */ /* 0x000fe200078e96b5 */
[----:B------:R-:W-:Y:S01]  /*f8f0*/  FFMA.FTZ R0, R205, UR22, -R20 ;  /* 0x00000016cd007c23 */ /* 0x000fe20008010814 */
[----:B------:R-:W-:Y:S02]  /*f900*/  IMAD.MOV.U32 R161, RZ, RZ, R159 ;  /* 0x000000ffffa17224 */ /* 0x000fe400078e009f */
[----:B------:R-:W-:Y:S01]  /*f910*/  IMAD.MOV.U32 R162, RZ, RZ, R144 ;  /* 0x000000ffffa27224 */ /* 0x000fe200078e0090 */
[----:B------:R-:W-:Y:S01]  /*f920*/  MOV R163, R145 ;  /* 0x0000009100a37202 */ /* 0x000fe20000000f00 */
[----:B------:R-:W-:Y:S01]  /*f930*/  IMAD.WIDE.U32 R8, R7, -0x2daee0ad, RZ ;  /* 0xd2511f5307087825 */ /* 0x000fe200078e00ff */
[----:B------:R-:W-:Y:S01]  /*f940*/  MOV R160, R158 ;  /* 0x0000009e00a07202 */ /* 0x000fe20000000f00 */
[----:B------:R-:W-:Y:S02]  /*f950*/  LDSM.16.MT88.4 R16, [R212+0x9800] ;  /* 0x00980000d410783b */ /* 0x000fe40000004200 */
[----:B------:R-:W-:Y:S01]  /*f960*/  IMAD.WIDE.U32 R6, R6, -0x2daee0ad, RZ ;  /* 0xd2511f5306067825 */ /* 0x000fe200078e00ff */
[----:B------:R-:W-:-:S02]  /*f970*/  LOP3.LUT R10, R9, R4, R184, 0x96, !PT ;  /* 0x00000004090a7212 */ /* 0x000fc400078e96b8 */
[----:B------:R-:W-:Y:S02]  /*f980*/  LOP3.LUT R3, R3, R34, R181, 0x96, !PT ;  /* 0x0000002203037212 */ /* 0x000fe400078e96b5 */
[----:B------:R-:W-:Y:S01]  /*f990*/  LOP3.LUT R7, R7, R2, R184, 0x96, !PT ;  /* 0x0000000207077212 */ /* 0x000fe200078e96b8 */
[----:B------:R-:W-:Y:S01]  /*f9a0*/  IMAD.MOV.U32 R144, RZ, RZ, R141 ;  /* 0x000000ffff907224 */ /* 0x000fe200078e008d */
[----:B------:R-:W-:Y:S01]  /*f9b0*/  MOV R159, R142 ;  /* 0x0000008e009f7202 */ /* 0x000fe20000000f00 */
[----:B------:R-:W-:Y:S01]  /*f9c0*/  IMAD.MOV.U32 R142, RZ, RZ, R178 ;  /* 0x000000ffff8e7224 */ /* 0x000fe200078e00b2 */
[----:B------:R-:W-:Y:S01]  /*f9d0*/  MOV R141, R236 ;  /* 0x000000ec008d7202 */ /* 0x000fe20000000f00 */
[----:B------:R-:W-:Y:S01]  /*f9e0*/  IMAD.WIDE.U32 R4, R5, -0x326172a9, RZ ;  /* 0xcd9e8d5705047825 */ /* 0x000fe200078e00ff */
[----:B------:R1:W-:Y:S03]  /*f9f0*/  MUFU.EX2 R236, R0 ;  /* 0x0000000000ec7308 */ /* 0x0003e60000000800 */
[----:B------:R-:W-:-:S04]  /*fa00*/  IMAD.WIDE.U32 R10, R10, -0x326172a9, RZ ;  /* 0xcd9e8d570a0a7825 */ /* 0x000fc800078e00ff */
[----:B------:R-:W-:Y:S02]  /*fa10*/  IMAD.MOV.U32 R178, RZ, RZ, R44 ;  /* 0x000000ffffb27224 */ /* 0x000fe400078e002c */
[----:B------:R-:W-:Y:S02]  /*fa20*/  IMAD.MOV.U32 R42, RZ, RZ, R45 ;  /* 0x000000ffff2a7224 */ /* 0x000fe400078e002d */
[----:B------:R-:W-:Y:S01]  /*fa30*/  IMAD.WIDE.U32 R2, R3, -0x326172a9, RZ ;  /* 0xcd9e8d5703027825 */ /* 0x000fe200078e00ff */
[----:B------:R-:W-:-:S03]  /*fa40*/  LOP3.LUT R5, R5, R32, R185, 0x96, !PT ;  /* 0x0000002005057212 */ /* 0x000fc600078e96b9 */
[----:B------:R-:W-:-:S04]  /*fa50*/  IMAD.WIDE.U32 R44, R7, -0x326172a9, RZ ;  /* 0xcd9e8d57072c7825 */ /* 0x000fc800078e00ff */
[----:B-1----:R-:W-:Y:S01]  /*fa60*/  FFMA.FTZ R0, R197, UR22, -R20 ;  /* 0x00000016c5007c23 */ /* 0x002fe20008010814 */
[----:B------:R-:W-:Y:S01]  /*fa70*/  LOP3.LUT R7, R11, R4, R186, 0x96, !PT ;  /* 0x000000040b077212 */ /* 0x000fe200078e96ba */
[----:B------:R-:W-:Y:S01]  /*fa80*/  IMAD.MOV.U32 R145, RZ, RZ, R140 ;  /* 0x000000ffff917224 */ /* 0x000fe200078e008c */
[----:B------:R-:W-:Y:S01]  /*fa90*/  LOP3.LUT R9, R3, R26, R185, 0x96, !PT ;  /* 0x0000001a03097212 */ /* 0x000fe200078e96b9 */
[----:B------:R1:W2:Y:S01]  /*faa0*/  MUFU.EX2 R205, R0 ;  /* 0x0000000000cd7308 */ /* 0x0002a20000000800 */
[----:B------:R-:W-:Y:S01]  /*fab0*/  FFMA.FTZ R3, R192, UR22, -R20 ;  /* 0x00000016c0037c23 */ /* 0x000fe20008010814 */
[----:B------:R-:W-:Y:S02]  /*fac0*/  IMAD.MOV.U32 R43, RZ, RZ, R157 ;  /* 0x000000ffff2b7224 */ /* 0x000fe400078e009d */
[----:B------:R-:W-:Y:S02]  /*fad0*/  IMAD.MOV.U32 R158, RZ, RZ, R143 ;  /* 0x000000ffff9e7224 */ /* 0x000fe400078e008f */
[----:B------:R-:W-:Y:S01]  /*fae0*/  IMAD.MOV.U32 R140, RZ, RZ, R179 ;  /* 0x000000ffff8c7224 */ /* 0x000fe200078e00b3 */
[----:B------:R-:W-:Y:S01]  /*faf0*/  MOV R179, R49 ;  /* 0x0000003100b37202 */ /* 0x000fe20000000f00 */
[----:B------:R-:W-:Y:S01]  /*fb00*/  IMAD.MOV.U32 R157, RZ, RZ, R240 ;  /* 0x000000ffff9d7224 */ /* 0x000fe200078e00f0 */
[----:B------:R-:W-:Y:S01]  /*fb10*/  MOV R240, R203 ;  /* 0x000000cb00f07202 */ /* 0x000fe20000000f00 */
[----:B------:R-:W-:Y:S01]  /*fb20*/  IMAD.MOV.U32 R143, RZ, RZ, R48 ;  /* 0x000000ffff8f7224 */ /* 0x000fe200078e0030 */
[----:B------:R3:W-:Y:S01]  /*fb30*/  MUFU.EX2 R203, R3 ;  /* 0x0000000300cb7308 */ /* 0x0007e20000000800 */
[----:B------:R-:W-:Y:S01]  /*fb40*/  IMAD.WIDE.U32 R4, R5, -0x2daee0ad, RZ ;  /* 0xd2511f5305047825 */ /* 0x000fe200078e00ff */
[----:B-1----:R-:W-:-:S03]  /*fb50*/  LOP3.LUT R0, R45, R2, R186, 0x96, !PT ;  /* 0x000000022d007212 */ /* 0x002fc600078e96ba */
[----:B------:R-:W-:-:S04]  /*fb60*/  IMAD.WIDE.U32 R48, R7, -0x2daee0ad, RZ ;  /* 0xd2511f5307307825 */ /* 0x000fc800078e00ff */
[----:B------:R-:W-:Y:S01]  /*fb70*/  FFMA.FTZ R7, R188, UR22, -R20 ;  /* 0x00000016bc077c23 */ /* 0x000fe20008010814 */
[----:B------:R-:W-:Y:S01]  /*fb80*/  IMAD.WIDE.U32 R38, R0, -0x2daee0ad, RZ ;  /* 0xd2511f5300267825 */ /* 0x000fe200078e00ff */
[----:B------:R-:W-:-:S03]  /*fb90*/  LOP3.LUT R5, R5, R8, R187, 0x96, !PT ;  /* 0x0000000805057212 */ /* 0x000fc600078e96bb */
[----:B------:R-:W-:Y:S02]  /*fba0*/  IMAD.MOV.U32 R156, RZ, RZ, R202 ;  /* 0x000000ffff9c7224 */ /* 0x000fe400078e00ca */
[----:B---3--:R-:W-:Y:S01]  /*fbb0*/  IMAD.WIDE.U32 R2, R9, -0x2daee0ad, RZ ;  /* 0xd2511f5309027825 */ /* 0x008fe200078e00ff */
[----:B------:R1:W-:Y:S02]  /*fbc0*/  MUFU.EX2 R202, R7 ;  /* 0x0000000700ca7308 */ /* 0x0003e40000000800 */
[----:B------:R-:W-:Y:S02]  /*fbd0*/  LOP3.LUT R2, R39, R2, R42, 0x96, !PT ;  /* 0x0000000227027212 */ /* 0x000fe400078e962a */
[----:B------:R-:W-:-:S03]  /*fbe0*/  LOP3.LUT R0, R3, R6, R187, 0x96, !PT ;  /* 0x0000000603007212 */ /* 0x000fc600078e96bb */
[----:B------:R-:W-:Y:S01]  /*fbf0*/  IMAD.WIDE.U32 R2, R2, -0x326172a9, RZ ;  /* 0xcd9e8d5702027825 */ /* 0x000fe200078e00ff */
[----:B-1----:R-:W-:-:S03]  /*fc00*/  LOP3.LUT R7, R49, R4, R42, 0x96, !PT ;  /* 0x0000000431077212 */ /* 0x002fc600078e962a */
[----:B------:R-:W-:-:S04]  /*fc10*/  IMAD.WIDE.U32 R4, R5, -0x326172a9, RZ ;  /* 0xcd9e8d5705047825 */ /* 0x000fc800078e00ff */
[----:B------:R-:W-:Y:S01]  /*fc20*/  IMAD.WIDE.U32 R8, R7, -0x326172a9, RZ ;  /* 0xcd9e8d5707087825 */ /* 0x000fe200078e00ff */
[----:B------:R-:W-:-:S03]  /*fc30*/  LOP3.LUT R53, R5, R10, R54, 0x96, !PT ;  /* 0x0000000a05357212 */ /* 0x000fc600078e9636 */
[----:B------:R-:W-:Y:S01]  /*fc40*/  FFMA.FTZ R6, R246, UR22, -R21 ;  /* 0x00000016f6067c23 */ /* 0x000fe20008010815 */
[----:B------:R-:W-:Y:S01]  /*fc50*/  IMAD.WIDE.U32 R36, R0, -0x326172a9, RZ ;  /* 0xcd9e8d5700247825 */ /* 0x000fe200078e00ff */
[----:B------:R-:W-:Y:S02]  /*fc60*/  LOP3.LUT R10, R9, R4, R51, 0x96, !PT ;  /* 0x00000004090a7212 */ /* 0x000fe400078e9633 */
[----:B------:R-:W-:Y:S01]  /*fc70*/  LOP3.LUT R4, R2, 0xffff, RZ, 0xc0, !PT ;  /* 0x0000ffff02047812 */ /* 0x000fe200078ec0ff */
[----:B------:R-:W-:Y:S01]  /*fc80*/  IMAD.MOV.U32 R40, RZ, RZ, R201 ;  /* 0x000000ffff287224 */ /* 0x000fe200078e00c9 */
[----:B------:R-:W-:Y:S01]  /*fc90*/  LOP3.LUT R0, R3, R36, R51, 0x96, !PT ;  /* 0x0000002403007212 */ /* 0x000fe200078e9633 */
[----:B------:R1:W-:Y:S01]  /*fca0*/  MUFU.EX2 R201, R6 ;  /* 0x0000000600c97308 */ /* 0x0003e20000000800 */
[----:B------:R-:W-:Y:S02]  /*fcb0*/  SHF.R.U32.HI R3, RZ, 0x8, R4 ;  /* 0x00000008ff037819 */ /* 0x000fe40000011604 */
[----:B------:R-:W-:-:S02]  /*fcc0*/  SHF.R.U32.HI R11, RZ, 0x10, R2 ;  /* 0x00000010ff0b7819 */ /* 0x000fc40000011602 */
[----:B------:R-:W-:Y:S01]  /*fcd0*/  SHF.R.U32.HI R12, RZ, 0x18, R2 ;  /* 0x00000018ff0c7819 */ /* 0x000fe20000011602 */
[--C-:B------:R-:W-:Y:S01]  /*fce0*/  FFMA.FTZ R5, R243, UR22, -R21.reuse ;  /* 0x00000016f3057c23 */ /* 0x100fe20008010815 */
[----:B------:R-:W-:Y:S02]  /*fcf0*/  LOP3.LUT R7, R0, 0xff, RZ, 0xc0, !PT ;  /* 0x000000ff00077812 */ /* 0x000fe400078ec0ff */
[----:B------:R-:W-:Y:S02]  /*fd00*/  SHF.R.U32.HI R4, RZ, 0x10, R0 ;  /* 0x00000010ff047819 */ /* 0x000fe40000011600 */
[----:B-1----:R-:W-:Y:S01]  /*fd10*/  LOP3.LUT R6, R2, 0xff, RZ, 0xc0, !PT ;  /* 0x000000ff02067812 */ /* 0x002fe200078ec0ff */
[----:B------:R-:W-:-:S03]  /*fd20*/  FFMA.FTZ R2, R199, UR22, -R21 ;  /* 0x00000016c7027c23 */ /* 0x000fc60008010815 */
[----:B------:R-:W-:Y:S02]  /*fd30*/  PRMT R13, R6, 0x5410, R3 ;  /* 0x00005410060d7816 */ /* 0x000fe40000000003 */
[----:B------:R-:W-:Y:S01]  /*fd40*/  LOP3.LUT R3, R0, 0xffff, RZ, 0xc0, !PT ;  /* 0x0000ffff00037812 */ /* 0x000fe200078ec0ff */
[----:B------:R1:W-:Y:S01]  /*fd50*/  MUFU.EX2 R199, R2 ;  /* 0x0000000200c77308 */ /* 0x0003e20000000800 */
[----:B------:R-:W-:Y:S02]  /*fd60*/  SHF.R.U32.HI R6, RZ, 0x18, R0 ;  /* 0x00000018ff067819 */ /* 0x000fe40000011600 */
[----:B------:R-:W-:Y:S02]  /*fd70*/  LOP3.LUT R0, R11, 0xff, RZ, 0xc0, !PT ;  /* 0x000000ff0b007812 */ /* 0x000fe400078ec0ff */
[----:B------:R-:W-:Y:S02]  /*fd80*/  MOV R41, R200 ;  /* 0x000000c800297202 */ /* 0x000fe40000000f00 */
[----:B------:R-:W-:Y:S01]  /*fd90*/  PRMT R11, R0, 0x5410, R12 ;  /* 0x00005410000b7816 */ /* 0x000fe2000000000c */
[----:B------:R3:W-:Y:S01]  /*fda0*/  MUFU.EX2 R200, R5 ;  /* 0x0000000500c87308 */ /* 0x0007e20000000800 */
[----:B------:R-:W-:-:S02]  /*fdb0*/  PRMT R42, R231, 0x7054, R231 ;  /* 0x00007054e72a7816 */ /* 0x000fc400000000e7 */
[----:B-1----:R-:W-:Y:S02]  /*fdc0*/  SHF.R.U32.HI R2, RZ, 0x8, R3 ;  /* 0x00000008ff027819 */ /* 0x002fe40000011603 */
[----:B------:R-:W-:Y:S02]  /*fdd0*/  LOP3.LUT R3, R4, 0xff, RZ, 0xc0, !PT ;  /* 0x000000ff04037812 */ /* 0x000fe400078ec0ff */
[----:B------:R-:W-:Y:S01]  /*fde0*/  PRMT R0, R7, 0x5410, R2 ;  /* 0x0000541007007816 */ /* 0x000fe20000000002 */
[----:B---3--:R-:W-:-:S04]  /*fdf0*/  FFMA.FTZ R5, R189, UR22, -R21 ;  /* 0x00000016bd057c23 */ /* 0x008fc80008010815 */
[--C-:B------:R-:W-:Y:S01]  /*fe00*/  HSET2.LE.AND R0, R0, R42.reuse, PT ;  /* 0x0000002a00007233 */ /* 0x100fe20003803000 */
[----:B------:R1:W3:Y:S01]  /*fe10*/  MUFU.EX2 R197, R5 ;  /* 0x0000000500c57308 */ /* 0x0002e20000000800 */
[----:B--2---:R-:W-:Y:S01]  /*fe20*/  F2FP.F16.F32.PACK_AB R2, R205, R236 ;  /* 0x000000eccd02723e */ /* 0x004fe200000000ff */
[----:B------:R-:W-:Y:S02]  /*fe30*/  IMAD.MOV.U32 R36, RZ, RZ, R182 ;  /* 0x000000ffff247224 */ /* 0x000fe400078e00b6 */
[----:B------:R-:W-:Y:S01]  /*fe40*/  FFMA.FTZ R51, R40, R25, R176 ;  /* 0x0000001928337223 */ /* 0x000fe200000100b0 */
[----:B------:R-:W-:Y:S01]  /*fe50*/  FFMA.FTZ R52, R41, R24, R35 ;  /* 0x0000001829347223 */ /* 0x000fe20000010023 */
[----:B------:R-:W-:Y:S01]  /*fe60*/  LOP3.LUT R4, R0, R2, RZ, 0xc0, !PT ;  /* 0x0000000200047212 */ /* 0x000fe200078ec0ff */
[----:B------:R-:W-:Y:S01]  /*fe70*/  IMAD.MOV.U32 R186, RZ, RZ, R43 ;  /* 0x000000ffffba7224 */ /* 0x000fe200078e002b */
[----:B------:R-:W-:Y:S01]  /*fe80*/  HSET2.LE.AND R7, R11, R42, PT ;  /* 0x0000002a0b077233 */ /* 0x000fe20003803000 */
[----:B------:R-:W-:Y:S01]  /*fe90*/  IMAD.MOV.U32 R182, RZ, RZ, R30 ;  /* 0x000000ffffb67224 */ /* 0x000fe200078e001e */
[----:B------:R-:W-:Y:S01]  /*fea0*/  MOV R192, R31 ;  /* 0x0000001f00c07202 */ /* 0x000fe20000000f00 */
[----:B------:R-:W-:Y:S01]  /*feb0*/  IMAD.MOV.U32 R180, RZ, RZ, R28 ;  /* 0x000000ffffb47224 */ /* 0x000fe200078e001c */
[----:B------:R-:W-:Y:S01]  /*fec0*/  LDSM.16.MT88.4 R24, [R212+0xa800] ;  /* 0x00a80000d418783b */ /* 0x000fe20000004200 */
[----:B------:R-:W-:-:S03]  /*fed0*/  IMAD.MOV.U32 R181, RZ, RZ, R29 ;  /* 0x000000ffffb57224 */ /* 0x000fc600078e001d */
[----:B------:R-:W-:Y:S01]  /*fee0*/  LDSM.16.MT88.4 R28, [R214+0xa800] ;  /* 0x00a80000d61c783b */ /* 0x000fe20000004200 */
[----:B-1----:R-:W-:Y:S02]  /*fef0*/  PRMT R5, R3, 0x5410, R6 ;  /* 0x0000541003057816 */ /* 0x002fe40000000006 */
[--C-:B------:R-:W-:Y:S01]  /*ff00*/  HSET2.LE.AND R3, R13, R42.reuse, PT ;  /* 0x0000002a0d037233 */ /* 0x100fe20003803000 */
[----:B------:R-:W-:Y:S04]  /*ff10*/  LDSM.16.MT88.4 R32, [R212+0xb800] ;  /* 0x00b80000d420783b */ /* 0x000fe80000004200 */
[----:B------:R-:W1:Y:S01]  /*ff20*/  LDSM.16.MT88.4 R12, [R214+0x9800] ;  /* 0x00980000d60c783b */ /* 0x000e620000004200 */
[----:B------:R-:W-:-:S03]  /*ff30*/  HSET2.LE.AND R0, R5, R42, PT ;  /* 0x0000002a05007233 */ /* 0x000fc60003803000 */
[----:B------:R-:W2:Y:S01]  /*ff40*/  LDSM.16.MT88.4 R40, [R214+0xb800] ;  /* 0x00b80000d628783b */ /* 0x000ea20000004200 */
[----:B---3--:R-:W-:Y:S02]  /*ff50*/  F2FP.F16.F32.PACK_AB R11, R197, R199 ;  /* 0x000000c7c50b723e */ /* 0x008fe400000000ff */
[----:B------:R-:W-:Y:S02]  /*ff60*/  F2FP.F16.F32.PACK_AB R2, R200, R201 ;  /* 0x000000c9c802723e */ /* 0x000fe400000000ff */
[----:B------:R-:W-:Y:S02]  /*ff70*/  F2FP.F16.F32.PACK_AB R6, R202, R203 ;  /* 0x000000cbca06723e */ /* 0x000fe400000000ff */
[----:B------:R-:W-:Y:S02]  /*ff80*/  LOP3.LUT R7, R7, R11, RZ, 0xc0, !PT ;  /* 0x0000000b07077212 */ /* 0x000fe400078ec0ff */
[----:B------:R-:W-:Y:S02]  /*ff90*/  LOP3.LUT R5, R0, R2, RZ, 0xc0, !PT ;  /* 0x0000000200057212 */ /* 0x000fe400078ec0ff */
[----:B------:R-:W-:-:S02]  /*ffa0*/  MOV R49, R179 ;  /* 0x000000b300317202 */ /* 0x000fc40000000f00 */
[----:B------:R-:W-:Y:S02]  /*ffb0*/  LOP3.LUT R6, R3, R6, RZ, 0xc0, !PT ;  /* 0x0000000603067212 */ /* 0x000fe400078ec0ff */
[----:B------:R-:W-:Y:S02]  /*ffc0*/  MOV R11, R109 ;  /* 0x0000006d000b7202 */ /* 0x000fe40000000f00 */
[----:B------:R-:W-:Y:S02]  /*ffd0*/  MOV R187, R163 ;  /* 0x000000a300bb7202 */ /* 0x000fe40000000f00 */
[----:B------:R-:W-:Y:S01]  /*ffe0*/  MOV R189, R142 ;  /* 0x0000008e00bd7202 */ /* 0x000fe20000000f00 */
[----:B------:R-:W-:Y:S01]  /*fff0*/  IMAD.MOV.U32 R188, RZ, RZ, R161 ;  /* 0x000000ffffbc7224 */ /* 0x000fe200078e00a1 */
[----:B------:R-:W-:Y:S01]  /*10000*/  MOV R45, R160 ;  /* 0x000000a0002d7202 */ /* 0x000fe20000000f00 */
[----:B------:R-:W-:Y:S02]  /*10010*/  IMAD.MOV.U32 R39, RZ, RZ, R162 ;  /* 0x000000ffff277224 */ /* 0x000fe400078e00a2 */
[----:B------:R-:W-:Y:S01]  /*10020*/  FFMA.FTZ R49, R49, R46, R11 ;  /* 0x0000002e31317223 */ /* 0x000fe2000001000b */
[----:B------:R-:W-:Y:S01]  /*10030*/  IMAD.MOV.U32 R0, RZ, RZ, R143 ;  /* 0x000000ffff007224 */ /* 0x000fe200078e008f */
[----:B------:R-:W-:Y:S01]  /*10040*/  MOV R11, R189 ;  /* 0x000000bd000b7202 */ /* 0x000fe20000000f00 */
[----:B------:R-:W-:-:S02]  /*10050*/  IMAD.MOV.U32 R2, RZ, RZ, R178 ;  /* 0x000000ffff027224 */ /* 0x000fc400078e00b2 */
[----:B------:R-:W-:Y:S02]  /*10060*/  IMAD.MOV.U32 R246, RZ, RZ, R140 ;  /* 0x000000fffff67224 */ /* 0x000fe400078e008c */
[----:B------:R-:W-:Y:S02]  /*10070*/  IMAD.MOV.U32 R243, RZ, RZ, R141 ;  /* 0x000000fffff37224 */ /* 0x000fe400078e008d */
[----:B------:R-:W-:Y:S02]  /*10080*/  IMAD.MOV.U32 R3, RZ, RZ, R108 ;  /* 0x000000ffff037224 */ /* 0x000fe400078e006c */
[----:B------:R-:W-:Y:S01]  /*10090*/  IMAD.MOV.U32 R189, RZ, RZ, R187 ;  /* 0x000000ffffbd7224 */ /* 0x000fe200078e00bb */
[----:B-1----:R-:W-:Y:S01]  /*100a0*/  HMMA.16816.F32 R140, R4, R14, R80 ;  /* 0x0000000e048c723c */ /* 0x002fe20000001850 */
[----:B------:R-:W-:Y:S02]  /*100b0*/  IMAD.MOV.U32 R187, RZ, RZ, R39 ;  /* 0x000000ffffbb7224 */ /* 0x000fe400078e0027 */
[----:B------:R-:W-:Y:S01]  /*100c0*/  FFMA.FTZ R2, R2, UR22, -R22 ;  /* 0x0000001602027c23 */ /* 0x000fe20008010816 */
[----:B------:R-:W-:Y:S01]  /*100d0*/  MOV R39, R188 ;  /* 0x000000bc00277202 */ /* 0x000fe20000000f00 */
[----:B------:R-:W-:-:S02]  /*100e0*/  IMAD.MOV.U32 R188, RZ, RZ, R45 ;  /* 0x000000ffffbc7224 */ /* 0x000fc400078e002d */
[----:B------:R-:W-:Y:S01]  /*100f0*/  IMAD.MOV.U32 R83, RZ, RZ, R0 ;  /* 0x000000ffff537224 */ /* 0x000fe200078e0000 */
[----:B------:R-:W-:Y:S01]  /*10100*/  LOP3.LUT R0, R8, 0xffff, RZ, 0xc0, !PT ;  /* 0x0000ffff08007812 */ /* 0x000fe200078ec0ff */
[----:B------:R-:W-:Y:S01]  /*10110*/  IMAD.MOV.U32 R82, RZ, RZ, R3 ;  /* 0x000000ffff527224 */ /* 0x000fe200078e0003 */
[----:B------:R-:W-:Y:S01]  /*10120*/  MOV R184, R110 ;  /* 0x0000006e00b87202 */ /* 0x000fe20000000f00 */
[----:B------:R-:W-:Y:S01]  /*10130*/  IMAD.MOV.U32 R185, RZ, RZ, R111 ;  /* 0x000000ffffb97224 */ /* 0x000fe200078e006f */
[C---:B------:R-:W-:Y:S01]  /*10140*/  HMMA.16816.F32 R112, R4.reuse, R16, R112 ;  /* 0x000000100470723c */ /* 0x040fe20000001870 */
[----:B------:R-:W-:Y:S01]  /*10150*/  IMAD.MOV.U32 R45, RZ, RZ, R186 ;  /* 0x000000ffff2d7224 */ /* 0x000fe200078e00ba */
[----:B------:R-:W-:Y:S02]  /*10160*/  MOV R186, R196 ;  /* 0x000000c400ba7202 */ /* 0x000fe40000000f00 */
[----:B------:R1:W-:Y:S01]  /*10170*/  MUFU.EX2 R196, R2 ;  /* 0x0000000200c47308 */ /* 0x0003e20000000800 */
[----:B------:R-:W-:Y:S01]  /*10180*/  SHF.R.U32.HI R0, RZ, 0x8, R0 ;  /* 0x00000008ff007819 */ /* 0x000fe20000011600 */
[C---:B------:R-:W-:Y:S06]  /*10190*/  HMMA.16816.F32 R104, R4.reuse, R18, R104 ;  /* 0x000000120468723c */ /* 0x040fec0000001868 */
[C---:B------:R-:W-:Y:S06]  /*101a0*/  HMMA.16816.F32 R100, R4.reuse, R12, R100 ;  /* 0x0000000c0464723c */ /* 0x040fec0000001864 */
[----:B------:R-:W-:Y:S01]  /*101b0*/  HMMA.16816.F32 R76, R4, R24, R76 ;  /* 0x00000018044c723c */ /* 0x000fe2000000184c */
[----:B-1----:R-:W-:-:S05]  /*101c0*/  FFMA.FTZ R2, R82, UR22, -R22 ;  /* 0x0000001652027c23 */ /* 0x002fca0008010816 */
[C---:B------:R-:W-:Y:S06]  /*101d0*/  HMMA.16816.F32 R72, R4.reuse, R26, R72 ;  /* 0x0000001a0448723c */ /* 0x040fec0000001848 */
[C---:B------:R-:W-:Y:S06]  /*101e0*/  HMMA.16816.F32 R160, R4.reuse, R28, R68 ;  /* 0x0000001c04a0723c */ /* 0x040fec0000001844 */
[C---:B------:R-:W-:Y:S06]  /*101f0*/  HMMA.16816.F32 R64, R4.reuse, R30, R64 ;  /* 0x0000001e0440723c */ /* 0x040fec0000001840 */
[C---:B------:R-:W-:Y:S06]  /*10200*/  HMMA.16816.F32 R96, R4.reuse, R32, R60 ;  /* 0x000000200460723c */ /* 0x040fec000000183c */
[----:B------:R-:W-:Y:S01]  /*10210*/  HMMA.16816.F32 R176, R4, R34, R56 ;  /* 0x0000002204b0723c */ /* 0x000fe20000001838 */
[----:B------:R-:W-:-:S05]  /*10220*/  MOV R63, R192 ;  /* 0x000000c0003f7202 */ /* 0x000fca0000000f00 */
[C---:B--2---:R-:W-:Y:S06]  /*10230*/  HMMA.16816.F32 R88, R4.reuse, R40, R88 ;  /* 0x000000280458723c */ /* 0x044fec0000001858 */
[----:B------:R-:W-:Y:S01]  /*10240*/  HMMA.16816.F32 R108, R4, R42, R92 ;  /* 0x0000002a046c723c */ /* 0x000fe2000000185c */
[----:B------:R-:W-:Y:S01]  /*10250*/  SHF.R.U32.HI R3, RZ, 0x18, R8 ;  /* 0x00000018ff037819 */ /* 0x000fe20000011608 */
[----:B------:R1:W-:Y:S05]  /*10260*/  MUFU.EX2 R192, R2 ;  /* 0x0000000200c07308 */ /* 0x0003ea0000000800 */
[----:B------:R-:W-:-:S02]  /*10270*/  LOP3.LUT R5, R8, 0xff, RZ, 0xc0, !PT ;  /* 0x000000ff08057812 */ /* 0x000fc400078ec0ff */
[----:B------:R-:W-:Y:S02]  /*10280*/  SHF.R.U32.HI R4, RZ, 0x10, R8 ;  /* 0x00000010ff047819 */ /* 0x000fe40000011608 */
[----:B------:R-:W-:Y:S02]  /*10290*/  PRMT R6, R5, 0x5410, R0 ;  /* 0x0000541005067816 */ /* 0x000fe40000000000 */
[----:B------:R-:W-:Y:S02]  /*102a0*/  LOP3.LUT R0, R4, 0xff, RZ, 0xc0, !PT ;  /* 0x000000ff04007812 */ /* 0x000fe400078ec0ff */
[----:B------:R-:W-:Y:S01]  /*102b0*/  MOV R81, R189 ;  /* 0x000000bd00517202 */ /* 0x000fe20000000f00 */
[----:B-1----:R-:W-:Y:S01]  /*102c0*/  FFMA.FTZ R2, R250, UR22, -R22 ;  /* 0x00000016fa027c23 */ /* 0x002fe20008010816 */
[----:B------:R-:W-:Y:S02]  /*102d0*/  PRMT R7, R0, 0x5410, R3 ;  /* 0x0000541000077816 */ /* 0x000fe40000000003 */
[C---:B------:R-:W-:Y:S01]  /*102e0*/  LOP3.LUT R0, R10.reuse, 0xffff, RZ, 0xc0, !PT ;  /* 0x0000ffff0a007812 */ /* 0x040fe200078ec0ff */
[----:B------:R1:W-:Y:S01]  /*102f0*/  MUFU.EX2 R189, R2 ;  /* 0x0000000200bd7308 */ /* 0x0003e20000000800 */
[----:B------:R-:W-:-:S02]  /*10300*/  LOP3.LUT R5, R10, 0xff, RZ, 0xc0, !PT ;  /* 0x000000ff0a057812 */ /* 0x000fc400078ec0ff */
[----:B------:R-:W-:Y:S02]  /*10310*/  SHF.R.U32.HI R3, RZ, 0x8, R0 ;  /* 0x00000008ff037819 */ /* 0x000fe40000011600 */
[--C-:B------:R-:W-:Y:S02]  /*10320*/  SHF.R.U32.HI R4, RZ, 0x18, R10.reuse ;  /* 0x00000018ff047819 */ /* 0x100fe4000001160a */
[----:B------:R-:W-:Y:S02]  /*10330*/  PRMT R5, R5, 0x5410, R3 ;  /* 0x0000541005057816 */ /* 0x000fe40000000003 */
[----:B-1----:R-:W-:-:S04]  /*10340*/  SHF.R.U32.HI R2, RZ, 0x10, R10 ;  /* 0x00000010ff027819 */ /* 0x002fc8000001160a */
[----:B------:R-:W-:Y:S01]  /*10350*/  LOP3.LUT R0, R2, 0xff, RZ, 0xc0, !PT ;  /* 0x000000ff02007812 */ /* 0x000fe200078ec0ff */
[----:B------:R-:W-:-:S03]  /*10360*/  FFMA.FTZ R2, R247, UR22, -R22 ;  /* 0x00000016f7027c23 */ /* 0x000fc60008010816 */
[----:B------:R-:W-:Y:S01]  /*10370*/  PRMT R3, R0, 0x5410, R4 ;  /* 0x0000541000037816 */ /* 0x000fe20000000004 */
[----:B------:R-:W-:Y:S01]  /*10380*/  FFMA.FTZ R0, R252, UR22, -R23 ;  /* 0x00000016fc007c23 */ /* 0x000fe20008010817 */
[----:B------:R-:W-:Y:S01]  /*10390*/  MOV R70, R188 ;  /* 0x000000bc00467202 */ /* 0x000fe20000000f00 */
[----:B------:R-:W-:Y:S01]  /*103a0*/  IMAD.MOV.U32 R80, RZ, RZ, R187 ;  /* 0x000000ffff507224 */ /* 0x000fe200078e00bb */
[----:B------:R-:W1:Y:S01]  /*103b0*/  MUFU.EX2 R188, R2 ;  /* 0x0000000200bc7308 */ /* 0x000e620000000800 */
[----:B------:R-:W-:Y:S02]  /*103c0*/  IMAD.MOV.U32 R69, RZ, RZ, R45 ;  /* 0x000000ffff457224 */ /* 0x000fe400078e002d */
[----:B------:R-:W-:Y:S01]  /*103d0*/  IMAD.MOV.U32 R71, RZ, RZ, R39 ;  /* 0x000000ffff477224 */ /* 0x000fe200078e0027 */
[----:B------:R-:W-:-:S04]  /*103e0*/  MOV R61, R63 ;  /* 0x0000003f003d7202 */ /* 0x000fc80000000f00 */
[----:B------:R2:W-:Y:S01]  /*103f0*/  MUFU.EX2 R187, R0 ;  /* 0x0000000000bb7308 */ /* 0x0005e20000000800 */
[----:B------:R-:W-:Y:S02]  /*10400*/  IMAD.MOV.U32 R68, RZ, RZ, R186 ;  /* 0x000000ffff447224 */ /* 0x000fe400078e00ba */
[----:B------:R-:W-:Y:S02]  /*10410*/  IMAD.MOV.U32 R63, RZ, RZ, R69 ;  /* 0x000000ffff3f7224 */ /* 0x000fe400078e0045 */
[----:B------:R-:W-:Y:S02]  /*10420*/  IMAD.MOV.U32 R82, RZ, RZ, R83 ;  /* 0x000000ffff527224 */ /* 0x000fe400078e0053 */
[----:B------:R-:W-:Y:S02]  /*10430*/  IMAD.MOV.U32 R62, RZ, RZ, R182 ;  /* 0x000000ffff3e7224 */ /* 0x000fe400078e00b6 */
[----:B------:R-:W-:Y:S01]  /*10440*/  IMAD.MOV.U32 R69, RZ, RZ, R71 ;  /* 0x000000ffff457224 */ /* 0x000fe200078e0047 */
[----:B------:R-:W-:Y:S01]  /*10450*/  MOV R71, R81 ;  /* 0x0000005100477202 */ /* 0x000fe20000000f00 */
[----:B------:R-:W-:-:S02]  /*10460*/  IMAD.MOV.U32 R83, RZ, RZ, R11 ;  /* 0x000000ffff537224 */ /* 0x000fc400078e000b */
[----:B--2---:R-:W-:Y:S01]  /*10470*/  FFMA.FTZ R0, R249, UR22, -R23 ;  /* 0x00000016f9007c23 */ /* 0x004fe20008010817 */
[----:B------:R-:W-:Y:S02]  /*10480*/  IMAD.MOV.U32 R182, RZ, RZ, R50 ;  /* 0x000000ffffb67224 */ /* 0x000fe400078e0032 */
[--C-:B------:R-:W-:Y:S01]  /*10490*/  FFMA.FTZ R39, R208, UR22, -R22.reuse ;  /* 0x00000016d0277c23 */ /* 0x100fe20008010816 */
[----:B------:R2:W3:Y:S01]  /*104a0*/  MUFU.EX2 R186, R0 ;  /* 0x0000000000ba7308 */ /* 0x0004e20000000800 */
[--C-:B------:R-:W-:Y:S01]  /*104b0*/  FFMA.FTZ R45, R204, UR22, -R22.reuse ;  /* 0x00000016cc2d7c23 */ /* 0x100fe20008010816 */
[--C-:B------:R-:W-:Y:S01]  /*104c0*/  FFMA.FTZ R46, R194, UR22, -R22.reuse ;  /* 0x00000016c22e7c23 */ /* 0x100fe20008010816 */
[----:B------:R-:W-:Y:S01]  /*104d0*/  FFMA.FTZ R50, R190, UR22, -R22 ;  /* 0x00000016be327c23 */ /* 0x000fe20008010816 */
[--C-:B------:R-:W-:Y:S01]  /*104e0*/  FFMA.FTZ R11, R209, UR22, -R20.reuse ;  /* 0x00000016d10b7c23 */ /* 0x100fe20008010814 */
[--C-:B------:R-:W-:Y:S01]  /*104f0*/  FFMA.FTZ R9, R206, UR22, -R20.reuse ;  /* 0x00000016ce097c23 */ /* 0x100fe20008010814 */
[--C-:B------:R-:W-:Y:S01]  /*10500*/  FFMA.FTZ R8, R195, UR22, -R20.reuse ;  /* 0x00000016c3087c23 */ /* 0x100fe20008010814 */
[----:B------:R-:W-:Y:S01]  /*10510*/  FFMA.FTZ R10, R191, UR22, -R20 ;  /* 0x00000016bf0a7c23 */ /* 0x000fe20008010814 */
[----:B------:R-:W-:-:S02]  /*10520*/  IMAD.MOV.U32 R81, RZ, RZ, R36 ;  /* 0x000000ffff517224 */ /* 0x000fc400078e0024 */
[--C-:B------:R-:W-:Y:S01]  /*10530*/  FFMA.FTZ R20, R210, UR22, -R21.reuse ;  /* 0x00000016d2147c23 */ /* 0x100fe20008010815 */
[--C-:B------:R-:W-:Y:S01]  /*10540*/  FFMA.FTZ R22, R207, UR22, -R21.reuse ;  /* 0x00000016cf167c23 */ /* 0x100fe20008010815 */
[--C-:B------:R-:W-:Y:S01]  /*10550*/  FFMA.FTZ R36, R198, UR22, -R21.reuse ;  /* 0x00000016c6247c23 */ /* 0x100fe20008010815 */
[----:B------:R-:W-:Y:S01]  /*10560*/  FFMA.FTZ R21, R193, UR22, -R21 ;  /* 0x00000016c1157c23 */ /* 0x000fe20008010815 */
[----:B------:R-:W-:Y:S01]  /*10570*/  PRMT R193, R231, 0x7054, R231 ;  /* 0x00007054e7c17816 */ /* 0x000fe200000000e7 */
[--C-:B------:R-:W-:Y:S01]  /*10580*/  FFMA.FTZ R2, R61, UR22, -R23.reuse ;  /* 0x000000163d027c23 */ /* 0x100fe20008010817 */
[----:B--2---:R-:W-:Y:S01]  /*10590*/  FFMA.FTZ R0, R62, UR22, -R23 ;  /* 0x000000163e007c23 */ /* 0x004fe20008010817 */
[----:B------:R-:W-:Y:S01]  /*105a0*/  IMAD.MOV.U32 R62, RZ, RZ, R68 ;  /* 0x000000ffff3e7224 */ /* 0x000fe200078e0044 */
[----:B------:R-:W-:Y:S01]  /*105b0*/  MOV R68, R70 ;  /* 0x0000004600447202 */ /* 0x000fe20000000f00 */
[----:B------:R-:W-:Y:S01]  /*105c0*/  IMAD.MOV.U32 R70, RZ, RZ, R80 ;  /* 0x000000ffff467224 */ /* 0x000fe200078e0050 */
[----:B------:R-:W-:Y:S01]  /*105d0*/  MOV R95, R184 ;  /* 0x000000b8005f7202 */ /* 0x000fe20000000f00 */
[----:B------:R-:W-:Y:S01]  /*105e0*/  IMAD.MOV.U32 R80, RZ, RZ, R185 ;  /* 0x000000ffff507224 */ /* 0x000fe200078e00b9 */
[----:B------:R1:W-:Y:S08]  /*105f0*/  MUFU.EX2 R184, R2 ;  /* 0x0000000200b87308 */ /* 0x0003f00000000800 */
[----:B------:R2:W4:Y:S01]  /*10600*/  MUFU.EX2 R185, R0 ;  /* 0x0000000000b97308 */ /* 0x0005220000000800 */
[----:B-1----:R-:W-:-:S02]  /*10610*/  F2FP.F16.F32.PACK_AB R2, R188, R189 ;  /* 0x000000bdbc02723e */ /* 0x002fc400000000ff */
[----:B--2---:R-:W-:-:S05]  /*10620*/  HSET2.LE.AND R0, R6, R193, PT ;  /* 0x000000c106007233 */ /* 0x004fca0003803000 */
        /* <DEDUP_REMOVED lines=9> */
[----:B------:R-:W-:Y:S02]  /*106c0*/  LOP3.LUT R5, R0, R2, RZ, 0xc0, !PT ;  /* 0x0000000200057212 */ /* 0x000fe400078ec0ff */
[----:B------:R-:W-:-:S05]  /*106d0*/  LOP3.LUT R2, R37, R44, R54, 0x96, !PT ;  /* 0x0000002c25027212 */ /* 0x000fca00078e9636 */
[----:B------:R-:W-:-:S03]  /*106e0*/  IMAD.WIDE.U32 R2, R2, -0x2daee0ad, RZ ;  /* 0xd2511f5302027825 */ /* 0x000fc600078e00ff */
[----:B------:R-:W-:Y:S01]  /*106f0*/  LOP3.LUT R0, R2, 0xffff, RZ, 0xc0, !PT ;  /* 0x0000ffff02007812 */ /* 0x000fe200078ec0ff */
[----:B------:R-:W-:Y:S02]  /*10700*/  IMAD.MOV.U32 R94, RZ, RZ, R181 ;  /* 0x000000ffff5e7224 */ /* 0x000fe400078e00b5 */
[----:B------:R-:W-:Y:S01]  /*10710*/  IMAD.MOV.U32 R190, RZ, RZ, R183 ;  /* 0x000000ffffbe7224 */ /* 0x000fe200078e00b7 */
[----:B------:R1:W-:Y:S01]  /*10720*/  MUFU.EX2 R181, R8 ;  /* 0x0000000800b57308 */ /* 0x0003e20000000800 */
[----:B------:R-:W-:Y:S01]  /*10730*/  MOV R92, R182 ;  /* 0x000000b6005c7202 */ /* 0x000fe20000000f00 */
[----:B------:R-:W-:Y:S06]  /*10740*/  HMMA.16816.F32 R132, R4, R12, R132 ;  /* 0x0000000c0484723c */ /* 0x000fec0000001884 */
[----:B------:R2:W-:Y:S01]  /*10750*/  MUFU.EX2 R183, R9 ;  /* 0x0000000900b77308 */ /* 0x0005e20000000800 */
[----:B------:R-:W-:Y:S01]  /*10760*/  IMAD.MOV.U32 R93, RZ, RZ, R180 ;  /* 0x000000ffff5d7224 */ /* 0x000fe200078e00b4 */
[----:B-1----:R-:W-:-:S02]  /*10770*/  SHF.R.U32.HI R8, RZ, 0x8, R0 ;  /* 0x00000008ff087819 */ /* 0x002fc40000011600 */
[----:B------:R-:W-:-:S04]  /*10780*/  LOP3.LUT R0, R3, R38, R55, 0x96, !PT ;  /* 0x0000002603007212 */ /* 0x000fc800078e9637 */
[----:B------:R1:W3:Y:S01]  /*10790*/  MUFU.EX2 R182, R11 ;  /* 0x0000000b00b67308 */ /* 0x0002e20000000800 */
[----:B------:R-:W-:Y:S02]  /*107a0*/  SHF.R.U32.HI R3, RZ, 0x10, R2 ;  /* 0x00000010ff037819 */ /* 0x000fe40000011602 */
[----:B--2---:R-:W-:-:S05]  /*107b0*/  LOP3.LUT R9, R2, 0xff, RZ, 0xc0, !PT ;  /* 0x000000ff02097812 */ /* 0x004fca00078ec0ff */
[----:B------:R-:W-:Y:S01]  /*107c0*/  MUFU.EX2 R54, R20 ;  /* 0x0000001400367308 */ /* 0x000fe20000000800 */
[----:B------:R-:W-:Y:S02]  /*107d0*/  PRMT R12, R9, 0x5410, R8 ;  /* 0x00005410090c7816 */ /* 0x000fe40000000008 */
[----:B------:R-:W-:Y:S02]  /*107e0*/  LOP3.LUT R8, R3, 0xff, RZ, 0xc0, !PT ;  /* 0x000000ff03087812 */ /* 0x000fe400078ec0ff */
[----:B------:R-:W-:-:S03]  /*107f0*/  SHF.R.U32.HI R3, RZ, 0x10, R0 ;  /* 0x00000010ff037819 */ /* 0x000fc60000011600 */
[----:B------:R-:W2:Y:S01]  /*10800*/  MUFU.EX2 R44, R22 ;  /* 0x00000016002c7308 */ /* 0x000ea20000000800 */
[----:B-1----:R-:W-:Y:S02]  /*10810*/  SHF.R.U32.HI R11, RZ, 0x18, R2 ;  /* 0x00000018ff0b7819 */ /* 0x002fe40000011602 */
[----:B------:R-:W-:Y:S01]  /*10820*/  LOP3.LUT R2, R0, 0xffff, RZ, 0xc0, !PT ;  /* 0x0000ffff00027812 */ /* 0x000fe200078ec0ff */
[----:B------:R-:W-:-:S03]  /*10830*/  IMAD.MOV.U32 R204, RZ, RZ, R70 ;  /* 0x000000ffffcc7224 */ /* 0x000fc600078e0046 */
[----:B------:R-:W-:Y:S01]  /*10840*/  SHF.R.U32.HI R9, RZ, 0x8, R2 ;  /* 0x00000008ff097819 */ /* 0x000fe20000011602 */
[----:B------:R1:W4:Y:S01]  /*10850*/  MUFU.EX2 R180, R10 ;  /* 0x0000000a00b47308 */ /* 0x0003220000000800 */
[----:B------:R-:W-:Y:S01]  /*10860*/  SHF.R.U32.HI R2, RZ, 0x18, R0 ;  /* 0x00000018ff027819 */ /* 0x000fe20000011600 */
[----:B------:R-:W-:Y:S01]  /*10870*/  IMAD.MOV.U32 R194, RZ, RZ, R71 ;  /* 0x000000ffffc27224 */ /* 0x000fe200078e0047 */
[----:B------:R-:W-:Y:S01]  /*10880*/  MOV R250, R62 ;  /* 0x0000003e00fa7202 */ /* 0x000fe20000000f00 */
[----:B------:R-:W-:Y:S02]  /*10890*/  IMAD.MOV.U32 R247, RZ, RZ, R63 ;  /* 0x000000fffff77224 */ /* 0x000fe400078e003f */
[----:B------:R-:W-:Y:S01]  /*108a0*/  IMAD.MOV.U32 R252, RZ, RZ, R68 ;  /* 0x000000fffffc7224 */ /* 0x000fe200078e0044 */
[----:B------:R-:W-:Y:S01]  /*108b0*/  MOV R208, R69 ;  /* 0x0000004500d07202 */ /* 0x000fe20000000f00 */
[----:B------:R-:W-:Y:S01]  /*108c0*/  HMMA.16816.F32 R56, R4, R14, R120 ;  /* 0x0000000e0438723c */ /* 0x000fe20000001878 */
[----:B------:R5:W-:Y:S01]  /*108d0*/  MUFU.EX2 R38, R36 ;  /* 0x0000002400267308 */ /* 0x000be20000000800 */
[----:B------:R-:W-:Y:S01]  /*108e0*/  FFMA.FTZ R13, R190, UR22, -R23 ;  /* 0x00000016be0d7c23 */ /* 0x000fe20008010817 */
[----:B-1----:R-:W-:-:S03]  /*108f0*/  LOP3.LUT R10, R0, 0xff, RZ, 0xc0, !PT ;  /* 0x000000ff000a7812 */ /* 0x002fc600078ec0ff */
[C---:B------:R-:W-:Y:S01]  /*10900*/  HMMA.16816.F32 R148, R4.reuse, R24, R148 ;  /* 0x000000180494723c */ /* 0x040fe20000001894 */
[----:B------:R-:W-:Y:S01]  /*10910*/  LOP3.LUT R0, R3, 0xff, RZ, 0xc0, !PT ;  /* 0x000000ff03007812 */ /* 0x000fe200078ec0ff */
[----:B------:R-:W-:Y:S01]  /*10920*/  FFMA.FTZ R20, R251, UR22, -R23 ;  /* 0x00000016fb147c23 */ /* 0x000fe20008010817 */
[----:B------:R-:W-:Y:S01]  /*10930*/  PRMT R3, R8, 0x5410, R11 ;  /* 0x0000541008037816 */ /* 0x000fe2000000000b */
[----:B------:R-:W-:Y:S01]  /*10940*/  FFMA.FTZ R14, R248, UR22, -R23 ;  /* 0x00000016f80e7c23 */ /* 0x000fe20008010817 */
[----:B------:R-:W-:Y:S01]  /*10950*/  PRMT R2, R0, 0x5410, R2 ;  /* 0x0000541000027816 */ /* 0x000fe20000000002 */
[----:B------:R-:W-:Y:S01]  /*10960*/  FFMA.FTZ R0, R204, R47, R194 ;  /* 0x0000002fcc007223 */ /* 0x000fe200000100c2 */
[----:B------:R-:W-:Y:S01]  /*10970*/  PRMT R8, R10, 0x5410, R9 ;  /* 0x000054100a087816 */ /* 0x000fe20000000009 */
[----:B------:R-:W-:Y:S01]  /*10980*/  FFMA.FTZ R15, R211, UR22, -R23 ;  /* 0x00000016d30f7c23 */ /* 0x000fe20008010817 */
[----:B------:R-:W-:Y:S01]  /*10990*/  HMMA.16816.F32 R24, R4, R26, R152 ;  /* 0x0000001a0418723c */ /* 0x000fe20000001898 */
[----:B-----5:R-:W-:Y:S01]  /*109a0*/  FADD.FTZ R36, R252, R52 ;  /* 0x00000034fc247221 */ /* 0x020fe20000010000 */
[----:B------:R-:W-:Y:S01]  /*109b0*/  FADD.FTZ R23, R247, R49 ;  /* 0x00000031f7177221 */ /* 0x000fe20000010000 */
[----:B------:R-:W-:Y:S01]  /*109c0*/  IMAD.MOV.U32 R252, RZ, RZ, R80 ;  /* 0x000000fffffc7224 */ /* 0x000fe200078e0050 */
[----:B------:R-:W-:Y:S01]  /*109d0*/  MOV R190, R81 ;  /* 0x0000005100be7202 */ /* 0x000fe20000000f00 */
[----:B------:R-:W-:Y:S01]  /*109e0*/  IMAD.MOV.U32 R249, RZ, RZ, R82 ;  /* 0x000000fffff97224 */ /* 0x000fe200078e0052 */
[----:B------:R-:W1:Y:S01]  /*109f0*/  LDSM.16.MT88.4 R152, [R212+0xac00] ;  /* 0x00ac0000d498783b */ /* 0x000e620000004200 */
[----:B------:R-:W-:-:S02]  /*10a00*/  IMAD.MOV.U32 R247, RZ, RZ, R83 ;  /* 0x000000fffff77224 */ /* 0x000fc400078e0053 */
[----:B------:R-:W-:Y:S01]  /*10a10*/  FADD.FTZ R22, R250, R0 ;  /* 0x00000000fa167221 */ /* 0x000fe20000010000 */
[--C-:B------:R-:W-:Y:S01]  /*10a20*/  HSET2.LE.AND R11, R3, R193.reuse, PT ;  /* 0x000000c1030b7233 */ /* 0x100fe20003803000 */
[----:B------:R-:W5:Y:S01]  /*10a30*/  LDSM.16.MT88.4 R80, [R212+0xbc00] ;  /* 0x00bc0000d450783b */ /* 0x000f620000004200 */
[----:B------:R-:W-:Y:S01]  /*10a40*/  FADD.FTZ R9, R208, R51 ;  /* 0x00000033d0097221 */ /* 0x000fe20000010000 */
[--C-:B------:R-:W-:Y:S02]  /*10a50*/  HSET2.LE.AND R0, R8, R193.reuse, PT ;  /* 0x000000c108007233 */ /* 0x100fe40003803000 */
[----:B------:R-:W-:Y:S01]  /*10a60*/  HSET2.LE.AND R3, R2, R193, PT ;  /* 0x000000c102037233 */ /* 0x000fe20003803000 */
[----:B------:R4:W1:Y:S01]  /*10a70*/  MUFU.EX2 R37, R21 ;  /* 0x0000001500257308 */ /* 0x0008620000000800 */
[----:B---3--:R-:W-:Y:S01]  /*10a80*/  F2FP.F16.F32.PACK_AB R2, R183, R182 ;  /* 0x000000b6b702723e */ /* 0x008fe200000000ff */
[----:B------:R-:W-:Y:S01]  /*10a90*/  HMMA.16816.F32 R164, R4, R28, R164 ;  /* 0x0000001c04a4723c */ /* 0x000fe200000018a4 */
[----:B--2---:R-:W-:Y:S01]  /*10aa0*/  F2FP.F16.F32.PACK_AB R8, R44, R54 ;  /* 0x000000362c08723e */ /* 0x004fe200000000ff */
[----:B------:R-:W-:-:S04]  /*10ab0*/  IMAD.MOV.U32 R208, RZ, RZ, R93 ;  /* 0x000000ffffd07224 */ /* 0x000fc800078e005d */
[----:B------:R-:W-:Y:S01]  /*10ac0*/  MUFU.EX2 R46, R46 ;  /* 0x0000002e002e7308 */ /* 0x000fe20000000800 */
[----:B------:R-:W-:Y:S01]  /*10ad0*/  LOP3.LUT R93, R3, R8, RZ, 0xc0, !PT ;  /* 0x00000008035d7212 */ /* 0x000fe200078ec0ff */
[C---:B------:R-:W-:Y:S06]  /*10ae0*/  HMMA.16816.F32 R68, R4.reuse, R32, R136 ;  /* 0x000000200444723c */ /* 0x040fec0000001888 */
[----:B------:R-:W-:Y:S01]  /*10af0*/  HMMA.16816.F32 R84, R4, R40, R84 ;  /* 0x000000280454723c */ /* 0x000fe20000001854 */
[----:B----4-:R-:W-:Y:S01]  /*10b00*/  FADD.FTZ R21, R92, R9 ;  /* 0x000000095c157221 */ /* 0x010fe20000010000 */
[----:B------:R-:W-:Y:S01]  /*10b10*/  LOP3.LUT R92, R0, R2, RZ, 0xc0, !PT ;  /* 0x00000002005c7212 */ /* 0x000fe200078ec0ff */
[----:B------:R-:W-:-:S03]  /*10b20*/  IMAD.WIDE.U32 R2, R53, -0x2daee0ad, RZ ;  /* 0xd2511f5335027825 */ /* 0x000fc600078e00ff */
[----:B------:R-:W-:Y:S01]  /*10b30*/  HMMA.16816.F32 R116, R4, R16, R116 ;  /* 0x000000100474723c */ /* 0x000fe20000001874 */
[----:B------:R-:W2:Y:S01]  /*10b40*/  MUFU.EX2 R50, R50 ;  /* 0x0000003200327308 */ /* 0x000ea20000000800 */
[----:B------:R-:W-:-:S04]  /*10b50*/  LOP3.LUT R0, R3, R48, R55, 0x96, !PT ;  /* 0x0000003003007212 */ /* 0x000fc800078e9637 */
[C---:B------:R-:W-:Y:S01]  /*10b60*/  HMMA.16816.F32 R60, R4.reuse, R18, R172 ;  /* 0x00000012043c723c */ /* 0x040fe200000018ac */
[C---:B------:R-:W-:Y:S01]  /*10b70*/  LOP3.LUT R3, R2.reuse, 0xffff, RZ, 0xc0, !PT ;  /* 0x0000ffff02037812 */ /* 0x040fe200078ec0ff */
[----:B------:R-:W-:Y:S01]  /*10b80*/  IMAD.MOV.U32 R207, RZ, RZ, R146 ;  /* 0x000000ffffcf7224 */ /* 0x000fe200078e0092 */
[----:B------:R-:W-:Y:S01]  /*10b90*/  LOP3.LUT R8, R2, 0xff, RZ, 0xc0, !PT ;  /* 0x000000ff02087812 */ /* 0x000fe200078ec0ff */
[----:B------:R-:W-:Y:S01]  /*10ba0*/  MUFU.EX2 R13, R13 ;  /* 0x0000000d000d7308 */ /* 0x000fe20000000800 */
[----:B------:R-:W-:Y:S01]  /*10bb0*/  MOV R191, R144 ;  /* 0x0000009000bf7202 */ /* 0x000fe20000000f00 */
[----:B------:R-:W-:Y:S01]  /*10bc0*/  HMMA.16816.F32 R28, R4, R30, R168 ;  /* 0x0000001e041c723c */ /* 0x000fe200000018a8 */
[----:B------:R-:W-:Y:S01]  /*10bd0*/  F2FP.F16.F32.PACK_AB R10, R180, R181 ;  /* 0x000000b5b40a723e */ /* 0x000fe200000000ff */
[----:B------:R-:W-:Y:S01]  /*10be0*/  IMAD.MOV.U32 R206, RZ, RZ, R158 ;  /* 0x000000ffffce7224 */ /* 0x000fe200078e009e */
[----:B------:R-:W-:-:S03]  /*10bf0*/  MOV R198, R147 ;  /* 0x0000009300c67202 */ /* 0x000fc60000000f00 */
[----:B------:R-:W-:Y:S01]  /*10c00*/  MUFU.EX2 R39, R39 ;  /* 0x0000002700277308 */ /* 0x000fe20000000800 */
[----:B------:R-:W-:Y:S01]  /*10c10*/  HMMA.16816.F32 R32, R4, R34, R124 ;  /* 0x000000220420723c */ /* 0x000fe2000000187c */
[----:B------:R-:W-:Y:S01]  /*10c20*/  MOV R204, R94 ;  /* 0x0000005e00cc7202 */ /* 0x000fe20000000f00 */
[----:B------:R-:W-:-:S05]  /*10c30*/  IMAD.MOV.U32 R210, RZ, RZ, R145 ;  /* 0x000000ffffd27224 */ /* 0x000fca00078e0091 */
[----:B------:R-:W-:Y:S01]  /*10c40*/  MUFU.EX2 R45, R45 ;  /* 0x0000002d002d7308 */ /* 0x000fe20000000800 */
[----:B------:R-:W-:Y:S01]  /*10c50*/  HMMA.16816.F32 R40, R4, R42, R128 ;  /* 0x0000002a0428723c */ /* 0x000fe20000001880 */
[----:B------:R-:W-:Y:S01]  /*10c60*/  HSET2.LE.AND R9, R12, R193, PT ;  /* 0x000000c10c097233 */ /* 0x000fe20003803000 */
[----:B------:R-:W-:Y:S01]  /*10c70*/  IMAD.MOV.U32 R195, RZ, RZ, R159 ;  /* 0x000000ffffc37224 */ /* 0x000fe200078e009f */
[----:B------:R-:W-:Y:S01]  /*10c80*/  MOV R209, R157 ;  /* 0x0000009d00d17202 */ /* 0x000fe20000000f00 */
[----:B------:R-:W3:Y:S03]  /*10c90*/  LDSM.16.MT88.4 R120, [R212+0x9c00] ;  /* 0x009c0000d478783b */ /* 0x000ee60000004200 */
[--C-:B------:R-:W-:Y:S01]  /*10ca0*/  SHF.R.U32.HI R4, RZ, 0x10, R2.reuse ;  /* 0x00000010ff047819 */ /* 0x100fe20000011602 */
[----:B------:R-:W-:Y:S01]  /*10cb0*/  MUFU.EX2 R20, R20 ;  /* 0x0000001400147308 */ /* 0x000fe20000000800 */
[----:B------:R-:W-:Y:S01]  /*10cc0*/  SHF.R.U32.HI R7, RZ, 0x18, R2 ;  /* 0x00000018ff077819 */ /* 0x000fe20000011602 */
[----:B------:R-:W-:Y:S01]  /*10cd0*/  IMAD.MOV.U32 R194, RZ, RZ, R95 ;  /* 0x000000ffffc27224 */ /* 0x000fe200078e005f */
[----:B------:R-:W-:Y:S01]  /*10ce0*/  SHF.R.U32.HI R6, RZ, 0x8, R3 ;  /* 0x00000008ff067819 */ /* 0x000fe20000011603 */
[----:B------:R-:W4:Y:S01]  /*10cf0*/  LDSM.16.MT88.4 R136, [R214+0x9c00] ;  /* 0x009c0000d688783b */ /* 0x000f220000004200 */
[----:B------:R-:W-:-:S02]  /*10d00*/  LOP3.LUT R2, R0, 0xffff, RZ, 0xc0, !PT ;  /* 0x0000ffff00027812 */ /* 0x000fc400078ec0ff */
[----:B------:R-:W-:Y:S01]  /*10d10*/  SHF.R.U32.HI R3, RZ, 0x10, R0 ;  /* 0x00000010ff037819 */ /* 0x000fe20000011600 */
[----:B------:R-:W-:Y:S01]  /*10d20*/  MUFU.EX2 R14, R14 ;  /* 0x0000000e000e7308 */ /* 0x000fe20000000800 */
[----:B------:R-:W-:Y:S01]  /*10d30*/  LOP3.LUT R5, R0, 0xff, RZ, 0xc0, !PT ;  /* 0x000000ff00057812 */ /* 0x000fe200078ec0ff */
[----:B------:R-:W4:Y:S01]  /*10d40*/  LDSM.16.MT88.4 R168, [R214+0xac00] ;  /* 0x00ac0000d6a8783b */ /* 0x000f220000004200 */
[----:B------:R-:W-:Y:S02]  /*10d50*/  SHF.R.U32.HI R2, RZ, 0x8, R2 ;  /* 0x00000008ff027819 */ /* 0x000fe40000011602 */
[----:B------:R-:W-:Y:S01]  /*10d60*/  SHF.R.U32.HI R0, RZ, 0x18, R0 ;  /* 0x00000018ff007819 */ /* 0x000fe20000011600 */
[----:B------:R-:W4:Y:S01]  /*10d70*/  LDSM.16.MT88.4 R16, [R214+0xbc00] ;  /* 0x00bc0000d610783b */ /* 0x000f220000004200 */
[----:B------:R-:W-:Y:S01]  /*10d80*/  LOP3.LUT R3, R3, 0xff, RZ, 0xc0, !PT ;  /* 0x000000ff03037812 */ /* 0x000fe200078ec0ff */
[----:B------:R-:W5:Y:S01]  /*10d90*/  MUFU.EX2 R15, R15 ;  /* 0x0000000f000f7308 */ /* 0x000f620000000800 */
[----:B------:R-:W-:-:S02]  /*10da0*/  PRMT R5, R5, 0x5410, R2 ;  /* 0x0000541005057816 */ /* 0x000fc40000000002 */
[----:B------:R-:W-:Y:S02]  /*10db0*/  LOP3.LUT R4, R4, 0xff, RZ, 0xc0, !PT ;  /* 0x000000ff04047812 */ /* 0x000fe400078ec0ff */
[----:B------:R-:W-:Y:S02]  /*10dc0*/  PRMT R2, R3, 0x5410, R0 ;  /* 0x0000541003027816 */ /* 0x000fe40000000000 */
[----:B-1----:R-:W-:Y:S02]  /*10dd0*/  F2FP.F16.F32.PACK_AB R12, R37, R38 ;  /* 0x00000026250c723e */ /* 0x002fe400000000ff */
[----:B------:R-:W-:Y:S01]  /*10de0*/  PRMT R6, R8, 0x5410, R6 ;  /* 0x0000541008067816 */ /* 0x000fe20000000006 */
[----:B------:R-:W-:Y:S01]  /*10df0*/  FADD.FTZ R8, R207, R23 ;  /* 0x00000017cf087221 */ /* 0x000fe20000010000 */
[----:B------:R-:W-:Y:S02]  /*10e00*/  PRMT R4, R4, 0x5410, R7 ;  /* 0x0000541004047816 */ /* 0x000fe40000000007 */
[----:B------:R-:W-:Y:S01]  /*10e10*/  HSET2.LE.AND R7, R2, R193, PT ;  /* 0x000000c102077233 */ /* 0x000fe20003803000 */
[----:B------:R-:W-:Y:S01]  /*10e20*/  FADD.FTZ R2, R191, R21 ;  /* 0x00000015bf027221 */ /* 0x000fe20000010000 */
[----:B------:R-:W-:-:S02]  /*10e30*/  LOP3.LUT R94, R9, R10, RZ, 0xc0, !PT ;  /* 0x0000000a095e7212 */ /* 0x000fc400078ec0ff */
[----:B------:R-:W-:Y:S01]  /*10e40*/  LOP3.LUT R95, R11, R12, RZ, 0xc0, !PT ;  /* 0x0000000c0b5f7212 */ /* 0x000fe200078ec0ff */
[----:B------:R-:W-:Y:S01]  /*10e50*/  FADD.FTZ R10, R206, R8 ;  /* 0x00000008ce0a7221 */ /* 0x000fe20000010000 */
[----:B------:R-:W-:Y:S01]  /*10e60*/  MOV R250, R243 ;  /* 0x000000f300fa7202 */ /* 0x000fe20000000f00 */
[----:B------:R-:W-:Y:S01]  /*10e70*/  FADD.FTZ R8, R237, R2 ;  /* 0x00000002ed087221 */ /* 0x000fe20000010000 */
[--C-:B------:R-:W-:Y:S01]  /*10e80*/  HSET2.LE.AND R0, R6, R193.reuse, PT ;  /* 0x000000c106007233 */ /* 0x100fe20003803000 */
[----:B------:R-:W-:Y:S01]  /*10e90*/  IMAD.MOV.U32 R243, RZ, RZ, R246 ;  /* 0x000000fffff37224 */ /* 0x000fe200078e00f6 */
[----:B------:R-:W-:Y:S01]  /*10ea0*/  HSET2.LE.AND R3, R4, R193, PT ;  /* 0x000000c104037233 */ /* 0x000fe20003803000 */
[----:B------:R-:W-:Y:S01]  /*10eb0*/  IMAD.MOV.U32 R246, RZ, RZ, R156 ;  /* 0x000000fffff67224 */ /* 0x000fe200078e009c */
[----:B--2---:R-:W-:Y:S01]  /*10ec0*/  F2FP.F16.F32.PACK_AB R2, R50, R46 ;  /* 0x0000002e3202723e */ /* 0x004fe200000000ff */
[----:B------:R-:W-:Y:S01]  /*10ed0*/  FADD.FTZ R4, R198, R36 ;  /* 0x00000024c6047221 */ /* 0x000fe20000010000 */
[----:B------:R-:W-:Y:S01]  /*10ee0*/  HMMA.16816.F32 R156, R92, R154, R72 ;  /* 0x0000009a5c9c723c */ /* 0x000fe20000001848 */
[----:B------:R-:W-:-:S02]  /*10ef0*/  FADD.FTZ R6, R210, R22 ;  /* 0x00000016d2067221 */ /* 0x000fc40000010000 */
[----:B------:R-:W-:-:S03]  /*10f00*/  FADD.FTZ R11, R195, R4 ;  /* 0x00000004c30b7221 */ /* 0x000fc60000010000 */
[----:B-----5:R-:W-:Y:S01]  /*10f10*/  HMMA.16816.F32 R72, R92, R80, R96 ;  /* 0x000000505c48723c */ /* 0x020fe20000001860 */
[----:B------:R-:W-:Y:S01]  /*10f20*/  F2FP.F16.F32.PACK_AB R4, R15, R14 ;  /* 0x0000000e0f04723e */ /* 0x000fe200000000ff */
[----:B------:R-:W-:-:S05]  /*10f30*/  FADD.FTZ R9, R209, R6 ;  /* 0x00000006d1097221 */ /* 0x000fca0000010000 */
[----:B------:R-:W-:Y:S02]  /*10f40*/  LOP3.LUT R98, R0, R2, RZ, 0xc0, !PT ;  /* 0x0000000200627212 */ /* 0x000fe400078ec0ff */
[----:B------:R-:W-:Y:S01]  /*10f50*/  F2FP.F16.F32.PACK_AB R0, R20, R13 ;  /* 0x0000000d1400723e */ /* 0x000fe200000000ff */
[----:B------:R-:W-:Y:S01]  /*10f60*/  FADD.FTZ R2, R249, R11 ;  /* 0x0000000bf9027221 */ /* 0x000fe20000010000 */
[----:B------:R-:W-:Y:S02]  /*10f70*/  HSET2.LE.AND R5, R5, R193, PT ;  /* 0x000000c105057233 */ /* 0x000fe40003803000 */
[----:B------:R-:W-:Y:S01]  /*10f80*/  LOP3.LUT R97, R7, R0, RZ, 0xc0, !PT ;  /* 0x0000000007617212 */ /* 0x000fe200078ec0ff */
[----:B------:R-:W-:Y:S01]  /*10f90*/  FADD.FTZ R0, R190, R10 ;  /* 0x0000000abe007221 */ /* 0x000fe20000010000 */
[----:B------:R-:W-:Y:S01]  /*10fa0*/  LOP3.LUT R99, R3, R4, RZ, 0xc0, !PT ;  /* 0x0000000403637212 */ /* 0x000fe200078ec0ff */
[----:B------:R-:W-:Y:S01]  /*10fb0*/  FADD.FTZ R4, R239, R9 ;  /* 0x00000009ef047221 */ /* 0x000fe20000010000 */
[----:B------:R-:W-:Y:S01]  /*10fc0*/  F2FP.F16.F32.PACK_AB R6, R45, R39 ;  /* 0x000000272d06723e */ /* 0x000fe200000000ff */
        /* <DEDUP_REMOVED lines=49> */
[----:B------:R-:W-:Y:S01]  /*112e0*/  PLOP3.LUT P0, PT, PT, PT, UP0, 0x40, 0x0 ;  /* 0x000000000000781c */ /* 0x000fe20003f0e808 */
[C---:B------:R-:W-:Y:S06]  /*112f0*/  HMMA.16816.F32 R144, R92.reuse, R152, R76 ;  /* 0x000000985c90723c */ /* 0x040fec000000184c */
[C---:B---3--:R-:W-:Y:S06]  /*11300*/  HMMA.16816.F32 R112, R92.reuse, R120, R112 ;  /* 0x000000785c70723c */ /* 0x048fec0000001870 */
[C---:B------:R-:W-:Y:S06]  /*11310*/  HMMA.16816.F32 R124, R92.reuse, R122, R104 ;  /* 0x0000007a5c7c723c */ /* 0x040fec0000001868 */
[----:B----4-:R-:W-:Y:S01]  /*11320*/  HMMA.16816.F32 R128, R92, R136, R100 ;  /* 0x000000885c80723c */ /* 0x010fe20000001864 */
[----:B------:R-:W-:-:S05]  /*11330*/  IMAD.MOV.U32 R104, RZ, RZ, R245 ;  /* 0x000000ffff687224 */ /* 0x000fca00078e00f5 */
[----:B------:R-:W-:Y:S01]  /*11340*/  HMMA.16816.F32 R140, R92, R138, R140 ;  /* 0x0000008a5c8c723c */ /* 0x000fe2000000188c */
[----:B------:R-:W-:-:S05]  /*11350*/  IMAD.MOV.U32 R103, RZ, RZ, R244 ;  /* 0x000000ffff677224 */ /* 0x000fca00078e00f4 */
[----:B------:R-:W-:Y:S01]  /*11360*/  HMMA.16816.F32 R160, R92, R168, R160 ;  /* 0x000000a85ca0723c */ /* 0x000fe200000018a0 */
[----:B------:R-:W-:-:S05]  /*11370*/  MOV R101, R234 ;  /* 0x000000ea00657202 */ /* 0x000fca0000000f00 */
[----:B------:R-:W-:Y:S01]  /*11380*/  HMMA.16816.F32 R172, R92, R170, R64 ;  /* 0x000000aa5cac723c */ /* 0x000fe20000001840 */
[----:B------:R-:W-:-:S05]  /*11390*/  IMAD.MOV.U32 R102, RZ, RZ, R235 ;  /* 0x000000ffff667224 */ /* 0x000fca00078e00eb */
        /* <DEDUP_REMOVED lines=40> */
[----:B--2---:R-:W-:-:S02]  /*11620*/  LEA R0, P0, R2, R246, 0x6 ;  /* 0x000000f602007211 */ /* 0x004fc400078030ff */
[----:B------:R-:W2:Y:S02]  /*11630*/  S2R R246, SR_TID.X ;  /* 0x0000000000f67919 */ /* 0x000ea40000002100 */
[----:B---3--:R-:W-:Y:S02]  /*11640*/  LEA.HI.X R3, R2, R243, R3, 0x6, P0 ;  /* 0x000000f302037211 */ /* 0x008fe400000f3403 */
[C---:B-1----:R-:W-:Y:S02]  /*11650*/  @!P4 LEA R4, P0, R0.reuse, R4, 0x1 ;  /* 0x000000040004c211 */ /* 0x042fe400078008ff */
[C---:B----4-:R-:W-:Y:S02]  /*11660*/  @!P3 LEA R12, P1, R0.reuse, R12, 0x1 ;  /* 0x0000000c000cb211 */ /* 0x050fe400078208ff */
[C---:B------:R-:W-:Y:S02]  /*11670*/  @!P4 LEA.HI.X R5, R0.reuse, R5, R3, 0x1, P0 ;  /* 0x000000050005c211 */ /* 0x040fe400000f0c03 */
[----:B-----5:R-:W-:-:S02]  /*11680*/  @!P2 LEA R10, P0, R0, R10, 0x1 ;  /* 0x0000000a000aa211 */ /* 0x020fc400078008ff */
[C---:B------:R-:W-:Y:S01]  /*11690*/  IADD3 R2, P6, R0.reuse, UR24, RZ ;  /* 0x0000001800027c10 */ /* 0x040fe2000ffde0ff */
[----:B------:R-:W-:Y:S01]  /*116a0*/  @!PT LDS RZ, [RZ] ;  /* 0x00000000fffff984 */ /* 0x000fe20000000800 */
[----:B------:R-:W-:Y:S01]  /*116b0*/  @!PT LDS RZ, [RZ] ;  /* 0x00000000fffff984 */ /* 0x000fe20000000800 */
[----:B------:R-:W-:Y:S01]  /*116c0*/  @!PT LDS RZ, [RZ] ;  /* 0x00000000fffff984 */ /* 0x000fe20000000800 */
[----:B------:R1:W-:Y:S01]  /*116d0*/  @!P4 LDGSTS.E.BYPASS.LTC128B.128 [R218+0x9000], desc[UR26][R4.64] ;  /* 0x0900000004dacfae */ /* 0x0003e2000b901d5a */
[C-C-:B------:R-:W-:Y:S02]  /*116e0*/  @!P3 LEA.HI.X R13, R0.reuse, R13, R3.reuse, 0x1, P1 ;  /* 0x0000000d000db211 */ /* 0x140fe400008f0c03 */
[----:B------:R-:W-:Y:S01]  /*116f0*/  @!P2 LEA.HI.X R11, R0, R11, R3, 0x1, P0 ;  /* 0x0000000b000ba211 */ /* 0x000fe200000f0c03 */
[----:B------:R-:W-:Y:S01]  /*11700*/  @P3 STS.128 [R218+0xa000], RZ ;  /* 0x00a000ffda003388 */ /* 0x000fe20000000c00 */
[C---:B------:R-:W-:Y:S01]  /*11710*/  @!P4 LEA R8, P5, R2.reuse, R8, 0x1 ;  /* 0x000000080208c211 */ /* 0x040fe200078a08ff */
[----:B------:R-:W-:Y:S01]  /*11720*/  IMAD.U32 R0, RZ, RZ, UR20 ;  /* 0x00000014ff007e24 */ /* 0x000fe2000f8e00ff */
[----:B------:R-:W-:Y:S01]  /*11730*/  IADD3.X R3, R3, UR18, RZ, P6, !PT ;  /* 0x0000001203037c10 */ /* 0x000fe2000b7fe4ff */
[----:B------:R-:W-:Y:S01]  /*11740*/  @!PT LDS RZ, [RZ] ;  /* 0x00000000fffff984 */ /* 0x000fe20000000800 */
[----:B------:R-:W-:Y:S01]  /*11750*/  @!PT LDS RZ, [RZ] ;  /* 0x00000000fffff984 */ /* 0x000fe20000000800 */
[----:B------:R-:W-:Y:S01]  /*11760*/  @!PT LDS RZ, [RZ] ;  /* 0x00000000fffff984 */ /* 0x000fe20000000800 */
[----:B------:R-:W-:Y:S01]  /*11770*/  @!P3 LDGSTS.E.BYPASS.LTC128B.128 [R218+0xa000], desc[UR26][R12.64+0x40] ;  /* 0x0a0000400cdabfae */ /* 0x000fe2000b901d5a */
[----:B------:R-:W-:-:S02]  /*11780*/  @!P3 LEA R6, P1, R2, R6, 0x1 ;  /* 0x000000060206b211 */ /* 0x000fc400078208ff */
[C-C-:B------:R-:W-:Y:S01]  /*11790*/  @!P4 LEA.HI.X R9, R2.reuse, R9, R3.reuse, 0x1, P5 ;  /* 0x000000090209c211 */ /* 0x140fe200028f0c03 */
[----:B------:R-:W-:Y:S01]  /*117a0*/  @P2 STS.128 [R218+0xb000], RZ ;  /* 0x00b000ffda002388 */ /* 0x000fe20000000c00 */
[----:B------:R-:W-:-:S03]  /*117b0*/  @!P3 LEA.HI.X R7, R2, R7, R3, 0x1, P1 ;  /* 0x000000070207b211 */ /* 0x000fc600008f0c03 */
[----:B------:R-:W-:Y:S01]  /*117c0*/  @!PT LDS RZ, [RZ] ;  /* 0x00000000fffff984 */ /* 0x000fe20000000800 */
[----:B------:R-:W-:Y:S01]  /*117d0*/  @!PT LDS RZ, [RZ] ;  /* 0x00000000fffff984 */ /* 0x000fe20000000800 */
[----:B------:R-:W-:Y:S01]  /*117e0*/  @!PT LDS RZ, [RZ] ;  /* 0x00000000fffff984 */ /* 0x000fe20000000800 */
[----:B------:R-:W-:Y:S01]  /*117f0*/  @!P2 LDGSTS.E.BYPASS.LTC128B.128 [R218+0xb000], desc[UR26][R10.64+0x80] ;  /* 0x0b0000800adaafae */ /* 0x000fe2000b901d5a */
[----:B--2---:R-:W-:-:S03]  /*11800*/  IMAD.SHL.U32 R246, R246, 0x2, RZ ;  /* 0x00000002f6f67824 */ /* 0x004fc600078e00ff */
[----:B------:R-:W-:Y:S04]  /*11810*/  @P4 STS.128 [R218+0x9800], RZ ;  /* 0x009800ffda004388 */ /* 0x000fe80000000c00 */
[----:B------:R-:W-:Y:S01]  /*11820*/  @!PT LDS RZ, [RZ] ;  /* 0x00000000fffff984 */ /* 0x000fe20000000800 */
[----:B------:R-:W-:Y:S01]  /*11830*/  @!PT LDS RZ, [RZ] ;  /* 0x00000000fffff984 */ /* 0x000fe20000000800 */
[----:B------:R-:W-:Y:S01]  /*11840*/  @!PT LDS RZ, [RZ] ;  /* 0x00000000fffff984 */ /* 0x000fe20000000800 */
[----:B------:R2:W-:Y:S01]  /*11850*/  @!P4 LDGSTS.E.BYPASS.LTC128B.128 [R218+0x9800], desc[UR26][R8.64] ;  /* 0x0980000008dacfae */ /* 0x0005e2000b901d5a */
[----:B------:R-:W-:Y:S02]  /*11860*/  LOP3.LUT R246, R246, 0x6, RZ, 0xc0, !PT ;  /* 0x00000006f6f67812 */ /* 0x000fe400078ec0ff */
[----:B-1----:R-:W-:Y:S01]  /*11870*/  @!P2 LEA R4, P0, R2, R14, 0x1 ;  /* 0x0000000e0204a211 */ /* 0x002fe200078008ff */
[----:B------:R-:W-:Y:S02]  /*11880*/  @P3 STS.128 [R218+0xa800], RZ ;  /* 0x00a800ffda003388 */ /* 0x000fe40000000c00 */
[----:B------:R-:W-:Y:S01]  /*11890*/  IMAD R0, R0, 0x40, R246 ;  /* 0x0000004000007824 */ /* 0x000fe200078e02f6 */
[----:B------:R-:W-:Y:S01]  /*118a0*/  @!P2 LEA.HI.X R5, R2, R15, R3, 0x1, P0 ;  /* 0x0000000f0205a211 */ /* 0x000fe200000f0c03 */
[----:B------:R-:W-:Y:S01]  /*118b0*/  @!PT LDS RZ, [RZ] ;  /* 0x00000000fffff984 */ /* 0x000fe20000000800 */
[----:B------:R-:W-:Y:S01]  /*118c0*/  @!PT LDS RZ, [RZ] ;  /* 0x00000000fffff984 */ /* 0x000fe20000000800 */
[----:B------:R-:W-:Y:S01]  /*118d0*/  @!PT LDS RZ, [RZ] ;  /* 0x00000000fffff984 */ /* 0x000fe20000000800 */
[----:B------:R-:W-:Y:S02]  /*118e0*/  @!P3 LDGSTS.E.BYPASS.LTC128B.128 [R218+0xa800], desc[UR26][R6.64+0x40] ;  /* 0x0a80004006dabfae */ /* 0x000fe4000b901d5a */
[--C-:B------:R-:W-:Y:S01]  /*118f0*/  IMAD.IADD R3, R223, 0x1, -R0.reuse ;  /* 0x00000001df037824 */ /* 0x100fe200078e0a00 */
[C---:B------:R-:W-:Y:S01]  /*11900*/  ISETP.GE.AND P5, PT, R0.reuse, R228, PT ;  /* 0x000000e40000720c */ /* 0x040fe20003fa6270 */
[----:B------:R-:W-:Y:S01]  /*11910*/  @P2 STS.128 [R218+0xb800], RZ ;  /* 0x00b800ffda002388 */ /* 0x000fe20000000c00 */
[----:B------:R-:W-:Y:S01]  /*11920*/  IMAD.IADD R2, R225, 0x1, -R0 ;  /* 0x00000001e1027824 */ /* 0x000fe200078e0a00 */
[----:B------:R-:W-:-:S02]  /*11930*/  ISETP.GE.AND P1, PT, R0, R227, PT ;  /* 0x000000e30000720c */ /* 0x000fc40003f26270 */
[----:B------:R-:W-:Y:S01]  /*11940*/  @!PT LDS RZ, [RZ] ;  /* 0x00000000fffff984 */ /* 0x000fe20000000800 */
[----:B------:R-:W-:Y:S01]  /*11950*/  @!PT LDS RZ, [RZ] ;  /* 0x00000000fffff984 */ /* 0x000fe20000000800 */
[----:B------:R-:W-:Y:S01]  /*11960*/  @!PT LDS RZ, [RZ] ;  /* 0x00000000fffff984 */ /* 0x000fe20000000800 */
[----:B------:R1:W-:Y:S01]  /*11970*/  @!P2 LDGSTS.E.BYPASS.LTC128B.128 [R218+0xb800], desc[UR26][R4.64+0x80] ;  /* 0x0b80008004daafae */ /* 0x0003e2000b901d5a */
[C---:B------:R-:W-:Y:S02]  /*11980*/  ISETP.GE.AND P6, PT, R0.reuse, R229, PT ;  /* 0x000000e50000720c */ /* 0x040fe40003fc6270 */
[C---:B------:R-:W-:Y:S01]  /*11990*/  ISETP.LT.OR P5, PT, R0.reuse, R220, P5 ;  /* 0x000000dc0000720c */ /* 0x040fe20002fa1670 */
[----:B------:R-:W-:Y:S01]  /*119a0*/  LDSM.16.M88.4 R32, [R213+0x6000] ;  /* 0x00600000d520783b */ /* 0x000fe20000000200 */
[C---:B------:R-:W-:Y:S02]  /*119b0*/  ISETP.GE.AND P0, PT, R0.reuse, R230, PT ;  /* 0x000000e60000720c */ /* 0x040fe40003f06270 */
[C---:B------:R-:W-:Y:S01]  /*119c0*/  ISETP.LT.OR P1, PT, R0.reuse, R219, P1 ;  /* 0x000000db0000720c */ /* 0x040fe20000f21670 */
[----:B------:R-:W-:Y:S01]  /*119d0*/  LDSM.16.M88.4 R24, [R213+0x6800] ;  /* 0x00680000d518783b */ /* 0x000fe20000000200 */
[C---:B------:R-:W-:Y:S02]  /*119e0*/  ISETP.LT.OR P6, PT, R0.reuse, R221, P6 ;  /* 0x000000dd0000720c */ /* 0x040fe400037c1670 */
[----:B------:R-:W-:Y:S01]  /*119f0*/  ISETP.LT.OR P0, PT, R0, R222, P0 ;  /* 0x000000de0000720c */ /* 0x000fe20000701670 */
[----:B--2---:R-:W2:Y:S04]  /*11a00*/  LDSM.16.M88.4 R8, [R216+0x1000] ;  /* 0x00100000d808783b */ /* 0x004ea80000000200 */
[----:B------:R-:W3:Y:S04]  /*11a10*/  LDSM.16.M88.4 R28, [R213+0x6400] ;  /* 0x00640000d51c783b */ /* 0x000ee80000000200 */
[----:B------:R-:W4:Y:S04]  /*11a20*/  LDSM.16.M88.4 R20, [R213+0x6c00] ;  /* 0x006c0000d514783b */ /* 0x000f280000000200 */
[----:B------:R-:W5:Y:S04]  /*11a30*/  LDSM.16.M88.4 R12, [R216] ;  /* 0x00000000d80c783b */ /* 0x000f680000000200 */
[----:B------:R-:W-:Y:S04]  /*11a40*/  LDSM.16.M88.4 R48, [R215+0x6000] ;  /* 0x00600000d730783b */ /* 0x000fe80000000200 */
[----:B-1----:R-:W1:Y:S04]  /*11a50*/  LDSM.16.M88.4 R4, [R217+0x1000] ;  /* 0x00100000d904783b */ /* 0x002e680000000200 */
[----:B------:R-:W1:Y:S04]  /*11a60*/  LDSM.16.M88.4 R36, [R215+0x6800] ;  /* 0x00680000d724783b */ /* 0x000e680000000200 */
[----:B------:R-:W1:Y:S04]  /*11a70*/  LDSM.16.M88.4 R40, [R215+0x6400] ;  /* 0x00640000d728783b */ /* 0x000e680000000200 */
[----:B------:R-:W1:Y:S04]  /*11a80*/  LDSM.16.M88.4 R52, [R215+0x6c00] ;  /* 0x006c0000d734783b */ /* 0x000e680000000200 */
[----:B------:R-:W1:Y:S01]  /*11a90*/  LDSM.16.M88.4 R16, [R217] ;  /* 0x00000000d910783b */ /* 0x000e620000000200 */
[C---:B--2---:R-:W-:Y:S03]  /*11aa0*/  HMMA.16816.F32 R108, R8.reuse, R32, RZ ;  /* 0x00000020086c723c */ /* 0x044fe600000018ff */
[----:B------:R-:W0:Y:S03]  /*11ab0*/  LDGDEPBAR ;  /* 0x00000000000079af */ /* 0x000e260000000000 */
[C---:B------:R-:W-:Y:S06]  /*11ac0*/  HMMA.16816.F32 R60, R8.reuse, R24, RZ ;  /* 0x00000018083c723c */ /* 0x040fec00000018ff */
[C---:B---3--:R-:W-:Y:S06]  /*11ad0*/  HMMA.16816.F32 R100, R8.reuse, R28, RZ ;  /* 0x0000001c0864723c */ /* 0x048fec00000018ff */
[C---:B----4-:R-:W-:Y:S06]  /*11ae0*/  HMMA.16816.F32 R44, R8.reuse, R20, RZ ;  /* 0x00000014082c723c */ /* 0x050fec00000018ff */
[C---:B------:R-:W-:Y:S06]  /*11af0*/  HMMA.16816.F32 R104, R8.reuse, R34, RZ ;  /* 0x000000220868723c */ /* 0x040fec00000018ff */
[C---:B------:R-:W-:Y:S06]  /*11b00*/  HMMA.16816.F32 R64, R8.reuse, R30, RZ ;  /* 0x0000001e0840723c */ /* 0x040fec00000018ff */
[C---:B------:R-:W-:Y:S06]  /*11b10*/  HMMA.16816.F32 R56, R8.reuse, R26, RZ ;  /* 0x0000001a0838723c */ /* 0x040fec00000018ff */
[----:B------:R-:W-:Y:S06]  /*11b20*/  HMMA.16816.F32 R8, R8, R22, RZ ;  /* 0x000000160808723c */ /* 0x000fec00000018ff */
[C---:B-----5:R-:W-:Y:S06]  /*11b30*/  HMMA.16816.F32 R184, R12.reuse, R32, RZ ;  /* 0x000000200cb8723c */ /* 0x060fec00000018ff */
        /* <DEDUP_REMOVED lines=18> */
[----:B------:R-:W2:Y:S05]  /*11c60*/  LDSM.16.M88.4 R24, [R213+0x7800] ;  /* 0x00780000d518783b */ /* 0x000eaa0000000200 */
[----:B------:R-:W-:Y:S01]  /*11c70*/  HMMA.16816.F32 R192, R12, R34, RZ ;  /* 0x000000220cc0723c */ /* 0x000fe200000018ff */
[----:B------:R-:W3:Y:S05]  /*11c80*/  LDSM.16.M88.4 R12, [R216+0x2000] ;  /* 0x00200000d80c783b */ /* 0x000eea0000000200 */
[C---:B------:R-:W-:Y:S06]  /*11c90*/  HMMA.16816.F32 R32, R16.reuse, R48, R184 ;  /* 0x000000301020723c */ /* 0x040fec00000018b8 */
        /* <DEDUP_REMOVED lines=9> */
[C---:B--2---:R-:W-:Y:S06]  /*11d30*/  HMMA.16816.F32 R188, R4.reuse, R24, R108 ;  /* 0x0000001804bc723c */ /* 0x044fec000000186c */
[C---:B------:R-:W-:Y:S06]  /*11d40*/  HMMA.16816.F32 R196, R4.reuse, R8, R196 ;  /* 0x0000000804c4723c */ /* 0x040fec00000018c4 */
[C---:B------:R-:W-:Y:S06]  /*11d50*/  HMMA.16816.F32 R236, R4.reuse, R44, R100 ;  /* 0x0000002c04ec723c */ /* 0x040fec0000001864 */
[C---:B------:R-:W-:Y:S06]  /*11d60*/  HMMA.16816.F32 R184, R4.reuse, R10, R104 ;  /* 0x0000000a04b8723c */ /* 0x040fec0000001868 */
[C---:B------:R-:W-:Y:S06]  /*11d70*/  HMMA.16816.F32 R180, R4.reuse, R22, R64 ;  /* 0x0000001604b4723c */ /* 0x040fec0000001840 */
[C---:B------:R-:W-:Y:S06]  /*11d80*/  HMMA.16816.F32 R176, R4.reuse, R26, R60 ;  /* 0x0000001a04b0723c */ /* 0x040fec000000183c */
[----:B------:R-:W-:Y:S01]  /*11d90*/  HMMA.16816.F32 R16, R4, R46, R56 ;  /* 0x0000002e0410723c */ /* 0x000fe20000001838 */
[----:B------:R-:W-:Y:S05]  /*11da0*/  LDSM.16.M88.4 R4, [R217+0x3000] ;  /* 0x00300000d904783b */ /* 0x000fea0000000200 */
[C---:B---3--:R-:W-:Y:S01]  /*11db0*/  HMMA.16816.F32 R108, R12.reuse, R8, R32 ;  /* 0x000000080c6c723c */ /* 0x048fe20000001820 */
        /* <DEDUP_REMOVED lines=128> */
[----:B------:R-:W-:Y:S02]  /*125c0*/  ISETP.GE.AND P1, PT, R2, R227, PT ;  /* 0x000000e30200720c */ /* 0x000fe40003f26270 */
        /* <DEDUP_REMOVED lines=217> */
[----:B------:R1:W-:Y:S01]  /*13360*/  STL [R1+0x8], R20 ;  /* 0x0000081401007387 */ /* 0x0003e20000100800 */
        /* <DEDUP_REMOVED lines=12> */
[----:B-1----:R-:W-:Y:S01]  /*13430*/  IABS R20, R2 ;  /* 0x0000000200147213 */ /* 0x002fe20000000000 */
        /* <DEDUP_REMOVED lines=164> */
[----:B------:R-:W-:Y:S01]  /*13e80*/  IMAD.MOV.U32 R3, RZ, RZ, R7 ;  /* 0x000000ffff037224 */ /* 0x000fe200078e0007 */
[----:B------:R-:W-:Y:S01]  /*13e90*/  IABS R6, R6 ;  /* 0x0000000600067213 */ /* 0x000fe20000000000 */
[----:B------:R-:W-:Y:S01]  /*13ea0*/  IMAD.MOV.U32 R7, RZ, RZ, R4 ;  /* 0x000000ffff077224 */ /* 0x000fe200078e0004 */
[----:B------:R-:W-:Y:S02]  /*13eb0*/  I2FP.F32.S32 R4, R2 ;  /* 0x0000000200047245 */ /* 0x000fe40000201400 */
[----:B------:R-:W-:Y:S01]  /*13ec0*/  I2FP.F32.S32 R3, R3 ;  /* 0x0000000300037245 */ /* 0x000fe20000201400 */
[----:B------:R-:W-:Y:S01]  /*13ed0*/  IMAD.MOV.U32 R5, RZ, RZ, R6 ;  /* 0x000000ffff057224 */ /* 0x000fe200078e0006 */
[----:B------:R-:W-:Y:S01]  /*13ee0*/  I2FP.F32.S32 R7, R7 ;  /* 0x0000000700077245 */ /* 0x000fe20000201400 */
[----:B------:R-:W-:-:S02]  /*13ef0*/  IMAD.MOV.U32 R6, RZ, RZ, R8 ;  /* 0x000000ffff067224 */ /* 0x000fc400078e0008 */
[----:B------:R-:W-:Y:S01]  /*13f00*/  FFMA.FTZ R3, R3, -UR19, R14 ;  /* 0x8000001303037c23 */ /* 0x000fe2000801000e */
[----:B------:R-:W-:Y:S01]  /*13f10*/  I2FP.F32.S32 R5, R5 ;  /* 0x0000000500057245 */ /* 0x000fe20000201400 */
[----:B------:R-:W-:Y:S01]  /*13f20*/  FFMA.FTZ R2, R7, -UR19, R16 ;  /* 0x8000001307027c23 */ /* 0x000fe20008010010 */
[----:B------:R-:W-:Y:S01]  /*13f30*/  I2FP.F32.S32 R6, R6 ;  /* 0x0000000600067245 */ /* 0x000fe20000201400 */
[----:B------:R-:W-:Y:S01]  /*13f40*/  FFMA.FTZ R7, R4, -UR19, R13 ;  /* 0x8000001304077c23 */ /* 0x000fe2000801000d */
[----:B------:R-:W-:Y:S01]  /*13f50*/  FSEL R3, R3, -INF , !P6 ;  /* 0xff80000003037808 */ /* 0x000fe20007000000 */
[----:B------:R-:W-:Y:S01]  /*13f60*/  FFMA.FTZ R5, R5, -UR19, R12 ;  /* 0x8000001305057c23 */ /* 0x000fe2000801000c */
[----:B------:R-:W-:Y:S01]  /*13f70*/  FSEL R204, R2, -INF , !P5 ;  /* 0xff80000002cc7808 */ /* 0x000fe20006800000 */
[----:B------:R-:W-:Y:S02]  /*13f80*/  IMAD.IADD R2, R224, 0x1, -R0 ;  /* 0x00000001e0027824 */ /* 0x000fe400078e0a00 */
[----:B------:R-:W-:Y:S01]  /*13f90*/  FFMA.FTZ R6, R6, -UR19, R18 ;  /* 0x8000001306067c23 */ /* 0x000fe20008010012 */
[----:B------:R1:W-:Y:S01]  /*13fa0*/  STL [R1+0x4], R3 ;  /* 0x0000040301007387 */ /* 0x0003e20000100800 */
[----:B------:R-:W-:Y:S01]  /*13fb0*/  FSEL R203, R5, -INF , !P0 ;  /* 0xff80000005cb7808 */ /* 0x000fe20004000000 */
[----:B------:R-:W-:Y:S01]  /*13fc0*/  IMAD.IADD R5, R226, 0x1, -R0 ;  /* 0x00000001e2057824 */ /* 0x000fe200078e0a00 */
[----:B------:R-:W-:-:S02]  /*13fd0*/  ISETP.GE.AND P6, PT, R0, R229, PT ;  /* 0x000000e50000720c */ /* 0x000fc40003fc6270 */
[----:B------:R-:W-:Y:S02]  /*13fe0*/  FSEL R205, R6, -INF , !P1 ;  /* 0xff80000006cd7808 */ /* 0x000fe40004800000 */
[C---:B------:R-:W-:Y:S02]  /*13ff0*/  ISETP.GE.AND P0, PT, R0.reuse, R230, PT ;  /* 0x000000e60000720c */ /* 0x040fe40003f06270 */
[C---:B------:R-:W-:Y:S02]  /*14000*/  ISETP.GE.AND P5, PT, R0.reuse, R228, PT ;  /* 0x000000e40000720c */ /* 0x040fe40003fa6270 */
[C---:B------:R-:W-:Y:S02]  /*14010*/  ISETP.GE.AND P1, PT, R0.reuse, R227, PT ;  /* 0x000000e30000720c */ /* 0x040fe40003f26270 */
[C---:B------:R-:W-:Y:S02]  /*14020*/  ISETP.LT.OR P6, PT, R0.reuse, R221, P6 ;  /* 0x000000dd0000720c */ /* 0x040fe400037c1670 */
[----:B------:R-:W-:-:S02]  /*14030*/  ISETP.LT.OR P0, PT, R0, R222, P0 ;  /* 0x000000de0000720c */ /* 0x000fc40000701670 */
[C---:B------:R-:W-:Y:S02]  /*14040*/  ISETP.LT.OR P5, PT, R0.reuse, R220, P5 ;  /* 0x000000dc0000720c */ /* 0x040fe40002fa1670 */
[----:B------:R-:W-:Y:S02]  /*14050*/  ISETP.LT.OR P1, PT, R0, R219, P1 ;  /* 0x000000db0000720c */ /* 0x000fe40000f21670 */
[----:B------:R-:W-:Y:S02]  /*14060*/  FSEL R200, R7, -INF , !P0 ;  /* 0xff80000007c87808 */ /* 0x000fe40004000000 */
[----:B------:R-:W-:Y:S01]  /*14070*/  PLOP3.LUT P0, PT, PT, PT, UP0, 0x80, 0x0 ;  /* 0x000000000000781c */ /* 0x000fe20003f0f008 */
[----:B-1----:R-:W-:-:S05]  /*14080*/  IMAD.IADD R3, R225, 0x1, -R0 ;  /* 0x00000001e1037824 */ /* 0x002fca00078e0a00 */
[----:B------:R-:W-:Y:S02]  /*14090*/  IABS R4, R3 ;  /* 0x0000000300047213 */ /* 0x000fe40000000000 */
[----:B------:R-:W-:Y:S02]  /*140a0*/  IABS R3, R2 ;  /* 0x0000000200037213 */ /* 0x000fe40000000000 */
[----:B------:R-:W-:Y:S02]  /*140b0*/  I2FP.F32.S32 R4, R4 ;  /* 0x0000000400047245 */ /* 0x000fe40000201400 */
[----:B------:R-:W-:Y:S02]  /*140c0*/  IABS R2, R5 ;  /* 0x0000000500027213 */ /* 0x000fe40000000000 */
[----:B------:R-:W-:Y:S01]  /*140d0*/  I2FP.F32.S32 R3, R3 ;  /* 0x0000000300037245 */ /* 0x000fe20000201400 */
[----:B------:R-:W-:Y:S01]  /*140e0*/  FFMA.FTZ R4, R4, -UR19, R15 ;  /* 0x8000001304047c23 */ /* 0x000fe2000801000f */
[----:B------:R-:W-:-:S03]  /*140f0*/  I2FP.F32.S32 R0, R2 ;  /* 0x0000000200007245 */ /* 0x000fc60000201400 */
[----:B------:R-:W-:Y:S01]  /*14100*/  FFMA.FTZ R2, R3, -UR19, R17 ;  /* 0x8000001303027c23 */ /* 0x000fe20008010011 */
[----:B------:R-:W-:Y:S01]  /*14110*/  FSEL R3, R4, -INF , !P6 ;  /* 0xff80000004037808 */ /* 0x000fe20007000000 */
[----:B------:R-:W-:-:S03]  /*14120*/  FFMA.FTZ R0, R0, -UR19, R19 ;  /* 0x8000001300007c23 */ /* 0x000fc60008010013 */
[----:B------:R-:W-:Y:S01]  /*14130*/  FSEL R201, R2, -INF , !P5 ;  /* 0xff80000002c97808 */ /* 0x000fe20006800000 */
[----:B------:R1:W-:Y:S01]  /*14140*/  STL [R1], R3 ;  /* 0x0000000301007387 */ /* 0x0003e20000100800 */
[----:B------:R-:W-:Y:S01]  /*14150*/  FSEL R202, R0, -INF , !P1 ;  /* 0xff80000000ca7808 */ /* 0x000fe20004800000 */
[----:B------:R-:W-:Y:S06]  /*14160*/  @!P0 BRA `(.L_x_896) ;  /* 0x0000000400148947 */ /* 0x000fec0003800000 */
        /* <DEDUP_REMOVED lines=16> */
[----:B------:R-:W5:Y:S05]  /*14270*/  @!P2 LDC.64 R8, c[0x0][0x218] ;  /* 0x00008600ff08ab82 */ /* 0x000f6a0000000a00 */
[----:B-1----:R-:W-:-:S03]  /*14280*/  IMAD.U32 R3, RZ, RZ, UR4 ;  /* 0x00000004ff037e24 */ /* 0x002fc6000f8e00ff */
        /* <DEDUP_REMOVED lines=8> */
[----:B------:R-:W-:-:S02]  /*14310*/  @!P2 LEA R8, P1, R0, R8, 0x1 ;  /* 0x000000080008a211 */ /* 0x000fc400078208ff */
[--C-:B------:R-:W-:Y:S01]  /*14320*/  @!P3 LEA.HI.X R11, R0, R11, R3.reuse, 0x1, P0 ;  /* 0x0000000b000bb211 */ /* 0x100fe200000f0c03 */
[----:B------:R-:W-:Y:S01]  /*14330*/  @!PT LDS RZ, [RZ] ;  /* 0x00000000fffff984 */ /* 0x000fe20000000800 */
[----:B------:R-:W-:Y:S01]  /*14340*/  @!PT LDS RZ, [RZ] ;  /* 0x00000000fffff984 */ /* 0x000fe20000000800 */
[----:B------:R-:W-:Y:S01]  /*14350*/  @!PT LDS RZ, [RZ] ;  /* 0x00000000fffff984 */ /* 0x000fe20000000800 */
[----:B------:R2:W-:Y:S01]  /*14360*/  @!P4 LDGSTS.E.BYPASS.LTC128B.128 [R218+0x6000], desc[UR26][R14.64] ;  /* 0x060000000edacfae */ /* 0x0005e2000b901d5a */
[C---:B-1----:R-:W-:Y:S02]  /*14370*/  @!P4 LEA R12, P5, R2.reuse, R12, 0x1 ;  /* 0x0000000c020cc211 */ /* 0x042fe400078a08ff */
        /* <DEDUP_REMOVED lines=34> */
.L_x_898:
[----:B------:R-:W-:Y:S05]  /*145a0*/  BSYNC B0 ;  /* 0x0000000000007941 */ /* 0x000fea0003800000 */
.L_x_897:
[----:B------:R-:W0:Y:S02]  /*145b0*/  LDGDEPBAR ;  /* 0x00000000000079af */ /* 0x000e240000000000 */
.L_x_896:
[----:B------:R-:W3:Y:S04]  /*145c0*/  LDL R5, [R1+0x30] ;  /* 0x0000300001057983 */ /* 0x000ee80000100800 */
[----:B------:R-:W4:Y:S04]  /*145d0*/  LDL.LU R4, [R1+0x4c] ;  /* 0x00004c0001047983 */ /* 0x000f280000300800 */
[----:B-1----:R-:W4:Y:S04]  /*145e0*/  LDL.LU R3, [R1+0x48] ;  /* 0x0000480001037983 */ /* 0x002f280000300800 */
[----:B------:R-:W4:Y:S04]  /*145f0*/  LDL.LU R2, [R1+0x50] ;  /* 0x0000500001027983 */ /* 0x000f280000300800 */
[----:B------:R-:W4:Y:S04]  /*14600*/  LDL R0, [R1+0x10] ;  /* 0x0000100001007983 */ /* 0x000f280000100800 */
[----:B------:R-:W4:Y:S04]  /*14610*/  LDL R18, [R1+0xc] ;  /* 0x00000c0001127983 */ /* 0x000f280000100800 */
[----:B--2---:R-:W2:Y:S04]  /*14620*/  LDL R7, [R1+0x74] ;  /* 0x0000740001077983 */ /* 0x004ea80000100800 */
[----:B------:R1:W-:Y:S04]  /*14630*/  STL [R1+0xa0], R216 ;  /* 0x0000a0d801007387 */ /* 0x0003e80000100800 */
[----:B------:R1:W-:Y:S04]  /*14640*/  STL [R1+0x9c], R215 ;  /* 0x00009cd701007387 */ /* 0x0003e80000100800 */
[----:B------:R1:W-:Y:S04]  /*14650*/  STL [R1+0x98], R213 ;  /* 0x000098d501007387 */ /* 0x0003e80000100800 */
[----:B------:R-:W2:Y:S04]  /*14660*/  LDL R19, [R1+0x38] ;  /* 0x0000380001137983 */ /* 0x000ea80000100800 */
[----:B-1----:R-:W2:Y:S04]  /*14670*/  LDL.LU R216, [R1+0x8] ;  /* 0x0000080001d87983 */ /* 0x002ea80000300800 */
[----:B------:R-:W2:Y:S04]  /*14680*/  LDL.LU R215, [R1] ;  /* 0x0000000001d77983 */ /* 0x000ea80000300800 */
[----:B------:R-:W2:Y:S01]  /*14690*/  LDL.LU R213, [R1+0x4] ;  /* 0x0000040001d57983 */ /* 0x000ea20000300800 */
[----:B------:R-:W-:Y:S01]  /*146a0*/  USHF.L.U32 UR4, UR20, 0x1, URZ ;  /* 0x0000000114047899 */ /* 0x000fe2000800063f */
[----:B------:R-:W-:-:S02]  /*146b0*/  IMAD.MOV.U32 R43, RZ, RZ, R52 ;  /* 0x000000ffff2b7224 */ /* 0x000fc400078e0034 */
[C---:B------:R-:W-:Y:S02]  /*146c0*/  VIADD R10, R233.reuse, 0xbb67ae85 ;  /* 0xbb67ae85e90a7836 */ /* 0x040fe40000000000 */
[C---:B------:R-:W-:Y:S02]  /*146d0*/  VIADD R182, R232.reuse, 0x9e3779b9 ;  /* 0x9e3779b9e8b67836 */ /* 0x040fe40000000000 */
[C---:B------:R-:W-:Y:S02]  /*146e0*/  VIADD R183, R233.reuse, 0x76cf5d0a ;  /* 0x76cf5d0ae9b77836 */ /* 0x040fe40000000000 */
[C---:B------:R-:W-:Y:S01]  /*146f0*/  VIADD R189, R233.reuse, 0x32370b8f ;  /* 0x32370b8fe9bd7836 */ /* 0x040fe20000000000 */
[C---:B------:R-:W-:Y:S01]  /*14700*/  IADD3 R193, R232.reuse, -0x255992d5, RZ ;  /* 0xdaa66d2be8c17810 */ /* 0x040fe20007ffe0ff */
[C---:B------:R-:W-:Y:S02]  /*14710*/  VIADD R194, R232.reuse, 0x78dde6e4 ;  /* 0x78dde6e4e8c27836 */ /* 0x040fe40000000000 */
[----:B------:R-:W-:Y:S01]  /*14720*/  VIADD R196, R233, 0xed9eba14 ;  /* 0xed9eba14e9c47836 */ /* 0x000fe20000000000 */
[----:B------:R-:W-:Y:S01]  /*14730*/  IADD3 R190, R232, -0x4ab325aa, RZ ;  /* 0xb54cda56e8be7810 */ /* 0x000fe20007ffe0ff */
[----:B---3--:R-:W-:-:S02]  /*14740*/  IMAD.MOV.U32 R6, RZ, RZ, R5 ;  /* 0x000000ffff067224 */ /* 0x008fc400078e0005 */
[----:B----4-:R-:W-:Y:S01]  /*14750*/  IMAD.MOV.U32 R5, RZ, RZ, R4 ;  /* 0x000000ffff057224 */ /* 0x010fe200078e0004 */
[----:B------:R-:W-:Y:S01]  /*14760*/  MOV R4, R3 ;  /* 0x0000000300047202 */ /* 0x000fe20000000f00 */
[----:B------:R-:W-:Y:S02]  /*14770*/  IMAD.MOV.U32 R3, RZ, RZ, R2 ;  /* 0x000000ffff037224 */ /* 0x000fe400078e0002 */
        /* <DEDUP_REMOVED lines=10> */
[----:B------:R-:W-:Y:S01]  /*14820*/  IMAD.MOV.U32 R12, RZ, RZ, R5 ;  /* 0x000000ffff0c7224 */ /* 0x000fe200078e0005 */
[----:B------:R-:W-:Y:S01]  /*14830*/  IADD3 R53, R232, 0x3c6ef372, RZ ;  /* 0x3c6ef372e8357810 */ /* 0x000fe20007ffe0ff */
[----:B------:R-:W-:Y:S01]  /*14840*/  IMAD.WIDE.U32 R4, R4, -0x326172a9, RZ ;  /* 0xcd9e8d5704047825 */ /* 0x000fe200078e00ff */
[----:B------:R-:W-:-:S03]  /*14850*/  FMNMX.FTZ R0, R48, R0, !PT ;  /* 0x0000000030007209 */ /* 0x000fc60007810000 */
[----:B------:R-:W-:Y:S01]  /*14860*/  IMAD.WIDE.U32 R34, R2, -0x326172a9, RZ ;  /* 0xcd9e8d5702227825 */ /* 0x000fe200078e00ff */
[----:B------:R-:W-:Y:S02]  /*14870*/  LOP3.LUT R2, R5, R24, R182, 0x96, !PT ;  /* 0x0000001805027212 */ /* 0x000fe400078e96b6 */
[----:B------:R-:W-:Y:S02]  /*14880*/  FMNMX.FTZ R0, R240, R0, !PT ;  /* 0x00000000f0007209 */ /* 0x000fe40007810000 */
[----:B------:R-:W-:Y:S02]  /*14890*/  LOP3.LUT R8, R35, R4, R53, 0x96, !PT ;  /* 0x0000000423087212 */ /* 0x000fe400078e9635 */
[----:B------:R-:W-:Y:S01]  /*148a0*/  MOV R17, R3 ;  /* 0x0000000300117202 */ /* 0x000fe20000000f00 */
[----:B------:R-:W-:Y:S01]  /*148b0*/  IMAD.WIDE.U32 R2, R2, -0x2daee0ad, RZ ;  /* 0xd2511f5302027825 */ /* 0x000fe200078e00ff */
[----:B------:R-:W-:-:S03]  /*148c0*/  FMNMX.FTZ R0, R236, R0, !PT ;  /* 0x00000000ec007209 */ /* 0x000fc60007810000 */
[----:B------:R-:W-:Y:S01]  /*148d0*/  IMAD.WIDE.U32 R8, R8, -0x2daee0ad, RZ ;  /* 0xd2511f5308087825 */ /* 0x000fe200078e00ff */
[----:B------:R-:W-:Y:S02]  /*148e0*/  FMNMX.FTZ R7, R192, R0, !PT ;  /* 0x00000000c0077209 */ /* 0x000fe40007810000 */
[----:B------:R-:W-:Y:S02]  /*148f0*/  LOP3.LUT R3, R3, R52, R183, 0x96, !PT ;  /* 0x0000003403037212 */ /* 0x000fe400078e96b7 */
[----:B------:R-:W-:-:S03]  /*14900*/  LOP3.LUT R0, R9, R2, R189, 0x96, !PT ;  /* 0x0000000209007212 */ /* 0x000fc600078e96bd */
[----:B------:R-:W-:Y:S01]  /*14910*/  IMAD.WIDE.U32 R2, R3, -0x326172a9, RZ ;  /* 0xcd9e8d5703027825 */ /* 0x000fe200078e00ff */
[----:B------:R-:W-:-:S03]  /*14920*/  FMNMX.FTZ R7, R105, R7, !PT ;  /* 0x0000000769077209 */ /* 0x000fc60007810000 */
[----:B------:R-:W-:Y:S01]  /*14930*/  IMAD.WIDE.U32 R44, R0, -0x326172a9, RZ ;  /* 0xcd9e8d57002c7825 */ /* 0x000fe200078e00ff */
[----:B------:R-:W-:Y:S02]  /*14940*/  MOV R29, R6 ;  /* 0x00000006001d7202 */ /* 0x000fe40000000f00 */
[----:B------:R-:W-:Y:S02]  /*14950*/  LOP3.LUT R6, R3, R34, R193, 0x96, !PT ;  /* 0x0000002203067212 */ /* 0x000fe400078e96c1 */
[----:B------:R-:W-:Y:S02]  /*14960*/  LOP3.LUT R2, R45, R2, R194, 0x96, !PT ;  /* 0x000000022d027212 */ /* 0x000fe400078e96c2 */
[----:B------:R-:W-:Y:S01]  /*14970*/  FMNMX.FTZ R0, R216, R7, !PT ;  /* 0x00000007d8007209 */ /* 0x000fe20007810000 */
[----:B------:R-:W-:-:S03]  /*14980*/  IMAD.WIDE.U32 R6, R6, -0x2daee0ad, RZ ;  /* 0xd2511f5306067825 */ /* 0x000fc600078e00ff */
[----:B------:R-:W-:Y:S01]  /*14990*/  FMNMX.FTZ R0, R184, R0, !PT ;  /* 0x00000000b8007209 */ /* 0x000fe20007810000 */
[----:B------:R-:W-:-:S03]  /*149a0*/  IMAD.WIDE.U32 R38, R2, -0x2daee0ad, RZ ;  /* 0xd2511f5302267825 */ /* 0x000fc600078e00ff */
[----:B------:R-:W-:Y:S02]  /*149b0*/  FMNMX.FTZ R0, R186, R0, !PT ;  /* 0x00000000ba007209 */ /* 0x000fe40007810000 */
        /* <DEDUP_REMOVED lines=27> */
[----:B------:R-:W-:Y:S02]  /*14b70*/  FMNMX.FTZ R6, R246, R7, !PT ;  /* 0x00000007f6067209 */ /* 0x000fe40007810000 */
[----:B------:R-:W-:-:S02]  /*14b80*/  FMNMX.FTZ R7, R239, R2, !PT ;  /* 0x00000002ef077209 */ /* 0x000fc40007810000 */
[----:B------:R-:W-:Y:S02]  /*14b90*/  LOP3.LUT R2, R3, R30, R190, 0x96, !PT ;  /* 0x0000001e03027212 */ /* 0x000fe400078e96be */
[----:B------:R-:W-:Y:S02]  /*14ba0*/  FMNMX.FTZ R3, R241, R6, !PT ;  /* 0x00000006f1037209 */ /* 0x000fe40007810000 */
[----:B------:R-:W-:Y:S02]  /*14bb0*/  FMNMX.FTZ R6, R195, R7, !PT ;  /* 0x00000007c3067209 */ /* 0x000fe40007810000 */
[----:B------:R-:W-:Y:S02]  /*14bc0*/  FMNMX.FTZ R3, R237, R3, !PT ;  /* 0x00000003ed037209 */ /* 0x000fe40007810000 */
[----:B-1----:R-:W-:Y:S02]  /*14bd0*/  FMNMX.FTZ R104, R0, R104, !PT ;  /* 0x0000006800687209 */ /* 0x002fe40007810000 */
        /* <DEDUP_REMOVED lines=24> */
[----:B------:R-:W-:Y:S01]  /*14d60*/  LOP3.LUT R6, R2, 0xffff, RZ, 0xc0, !PT ;  /* 0x0000ffff02067812 */ /* 0x000fe200078ec0ff */
[----:B------:R-:W1:Y:S01]  /*14d70*/  SHFL.BFLY PT, R102, R0, 0x2, 0x1f ;  /* 0x0c401f0000667f89 */ /* 0x000e6200000e0000 */
[----:B------:R-:W-:-:S02]  /*14d80*/  FMNMX.FTZ R8, R250, R8, !PT ;  /* 0x00000008fa087209 */ /* 0x000fc40007810000 */
[----:B------:R-:W-:Y:S02]  /*14d90*/  FMNMX.FTZ R3, R60, R3, !PT ;  /* 0x000000033c037209 */ /* 0x000fe40007810000 */
[----:B------:R-:W-:Y:S02]  /*14da0*/  SHF.R.U32.HI R7, RZ, 0x8, R6 ;  /* 0x00000008ff077819 */ /* 0x000fe40000011606 */
[----:B------:R-:W-:Y:S02]  /*14db0*/  LOP3.LUT R6, R2, 0xff, RZ, 0xc0, !PT ;  /* 0x000000ff02067812 */ /* 0x000fe400078ec0ff */
[----:B------:R-:W-:Y:S02]  /*14dc0*/  FMNMX.FTZ R8, R208, R8, !PT ;  /* 0x00000008d0087209 */ /* 0x000fe40007810000 */
[----:B------:R-:W-:Y:S02]  /*14dd0*/  FMNMX.FTZ R3, R213, R3, !PT ;  /* 0x00000003d5037209 */ /* 0x000fe40007810000 */
[----:B------:R-:W-:-:S02]  /*14de0*/  PRMT R14, R6, 0x5410, R7 ;  /* 0x00005410060e7816 */ /* 0x000fc40000000007 */
[----:B------:R-:W-:Y:S02]  /*14df0*/  FMNMX.FTZ R6, R199, R8, !PT ;  /* 0x00000008c7067209 */ /* 0x000fe40007810000 */
[----:B------:R-:W-:Y:S02]  /*14e00*/  FMNMX.FTZ R3, R215, R3, !PT ;  /* 0x00000003d7037209 */ /* 0x000fe40007810000 */
[--C-:B------:R-:W-:Y:S02]  /*14e10*/  SHF.R.U32.HI R7, RZ, 0x10, R2.reuse ;  /* 0x00000010ff077819 */ /* 0x100fe40000011602 */
[----:B------:R-:W-:Y:S01]  /*14e20*/  FMNMX.FTZ R8, R252, R6, !PT ;  /* 0x00000006fc087209 */ /* 0x000fe20007810000 */
[----:B------:R-:W2:Y:S01]  /*14e30*/  SHFL.BFLY PT, R103, R3, 0x2, 0x1f ;  /* 0x0c401f0003677f89 */ /* 0x000ea200000e0000 */
[----:B------:R-:W-:Y:S02]  /*14e40*/  SHF.R.U32.HI R6, RZ, 0x18, R2 ;  /* 0x00000018ff067819 */ /* 0x000fe40000011602 */
[----:B------:R-:W-:-:S02]  /*14e50*/  LOP3.LUT R2, R7, 0xff, RZ, 0xc0, !PT ;  /* 0x000000ff07027812 */ /* 0x000fc400078ec0ff */
[----:B------:R-:W-:Y:S02]  /*14e60*/  FMNMX.FTZ R7, R209, R8, !PT ;  /* 0x00000008d1077209 */ /* 0x000fe40007810000 */
[----:B------:R-:W-:Y:S02]  /*14e70*/  PRMT R13, R2, 0x5410, R6 ;  /* 0x00005410020d7816 */ /* 0x000fe40000000006 */
[----:B------:R-:W-:Y:S01]  /*14e80*/  FMNMX.FTZ R2, R205, R7, !PT ;  /* 0x00000007cd027209 */ /* 0x000fe20007810000 */
[----:B------:R-:W3:Y:S01]  /*14e90*/  SHFL.BFLY PT, R9, R104, 0x1, 0x1f ;  /* 0x0c201f0068097f89 */ /* 0x000ee200000e0000 */
[----:B-1----:R-:W-:Y:S02]  /*14ea0*/  FMNMX.FTZ R102, R0, R102, !PT ;  /* 0x0000006600667209 */ /* 0x002fe40007810000 */
[----:B------:R-:W-:-:S05]  /*14eb0*/  FMNMX.FTZ R0, R202, R2, !PT ;  /* 0x00000002ca007209 */ /* 0x000fca0007810000 */
[----:B------:R-:W1:Y:S01]  /*14ec0*/  SHFL.BFLY PT, R7, R0, 0x2, 0x1f ;  /* 0x0c401f0000077f89 */ /* 0x000e6200000e0000 */
[----:B------:R-:W-:Y:S01]  /*14ed0*/  IMAD.WIDE.U32 R110, R19, -0x326172a9, RZ ;  /* 0xcd9e8d57136e7825 */ /* 0x000fe200078e00ff */
[----:B--2---:R-:W-:-:S04]  /*14ee0*/  FMNMX.FTZ R103, R3, R103, !PT ;  /* 0x0000006703677209 */ /* 0x004fc80007810000 */
[----:B------:R-:W-:Y:S01]  /*14ef0*/  LOP3.LUT R2, R111, R18, RZ, 0x3c, !PT ;  /* 0x000000126f027212 */ /* 0x000fe200078e3cff */
[----:B------:R-:W2:Y:S04]  /*14f00*/  SHFL.BFLY PT, R8, R103, 0x1, 0x1f ;  /* 0x0c201f0067087f89 */ /* 0x000ea800000e0000 */
[----:B------:R-:W-:Y:S01]  /*14f10*/  IMAD.WIDE.U32 R36, R2, -0x2daee0ad, RZ ;  /* 0xd2511f5302247825 */ /* 0x000fe200078e00ff */
[----:B---3--:R-:W-:-:S04]  /*14f20*/  FMNMX.FTZ R104, R104, R9, !PT ;  /* 0x0000000968687209 */ /* 0x008fc80007810000 */
[----:B------:R-:W-:Y:S02]  /*14f30*/  LOP3.LUT R2, R37, R106, R10, 0x96, !PT ;  /* 0x0000006a25027212 */ /* 0x000fe400078e960a */
[C---:B------:R-:W-:Y:S01]  /*14f40*/  FSETP.NEU.FTZ.AND P1, PT, R104.reuse, -INF , PT ;  /* 0xff8000006800780b */ /* 0x040fe20003f3d000 */
[----:B------:R-:W-:Y:S01]  /*14f50*/  FMUL.FTZ R20, R104, UR22 ;  /* 0x0000001668147c20 */ /* 0x000fe20008410000 */
[----:B-1----:R-:W-:Y:S01]  /*14f60*/  FMNMX.FTZ R0, R0, R7, !PT ;  /* 0x0000000700007209 */ /* 0x002fe20007810000 */
[----:B------:R-:W-:-:S03]  /*14f70*/  IMAD.WIDE.U32 R26, R2, -0x326172a9, RZ ;  /* 0xcd9e8d57021a7825 */ /* 0x000fc600078e00ff */
[----:B------:R-:W-:Y:S01]  /*14f80*/  FSEL R20, R20, RZ, P1 ;  /* 0x000000ff14147208 */ /* 0x000fe20000800000 */
[----:B------:R-:W1:Y:S01]  /*14f90*/  SHFL.BFLY PT, R101, R0, 0x1, 0x1f ;  /* 0x0c201f0000657f89 */ /* 0x000e6200000e0000 */
[----:B------:R-:W-:-:S03]  /*14fa0*/  LOP3.LUT R2, R5, R110, R182, 0x96, !PT ;  /* 0x0000006e05027212 */ /* 0x000fc600078e96b6 */
[----:B------:R-:W-:Y:S01]  /*14fb0*/  FFMA.FTZ R3, R64, UR22, -R20 ;  /* 0x0000001640037c23 */ /* 0x000fe20008010814 */
[----:B------:R-:W-:Y:S01]  /*14fc0*/  LOP3.LUT R6, R27, R4, R53, 0x96, !PT ;  /* 0x000000041b067212 */ /* 0x000fe200078e9635 */
[----:B------:R-:W3:Y:S02]  /*14fd0*/  SHFL.BFLY PT, R9, R102, 0x1, 0x1f ;  /* 0x0c201f0066097f89 */ /* 0x000ee400000e0000 */
[----:B------:R4:W3:Y:S01]  /*14fe0*/  MUFU.EX2 R28, R3 ;  /* 0x00000003001c7308 */ /* 0x0008e20000000800 */
[----:B--2---:R-:W-:Y:S01]  /*14ff0*/  FMNMX.FTZ R103, R103, R8, !PT ;  /* 0x0000000867677209 */ /* 0x004fe20007810000 */
[----:B------:R-:W-:-:S04]  /*15000*/  IMAD.WIDE.U32 R6, R6, -0x2daee0ad, RZ ;  /* 0xd2511f5306067825 */ /* 0x000fc800078e00ff */
[----:B------:R-:W-:Y:S02]  /*15010*/  IMAD.MOV.U32 R22, RZ, RZ, R12 ;  /* 0x000000ffff167224 */ /* 0x000fe400078e000c */
[C---:B------:R-:W-:Y:S01]  /*15020*/  FMUL.FTZ R23, R103.reuse, UR22 ;  /* 0x0000001667177c20 */ /* 0x040fe20008410000 */
[----:B------:R-:W-:Y:S01]  /*15030*/  FSETP.NEU.FTZ.AND P0, PT, R103, -INF , PT ;  /* 0xff8000006700780b */ /* 0x000fe20003f1d000 */
[----:B----4-:R-:W-:-:S03]  /*15040*/  IMAD.WIDE.U32 R2, R2, -0x2daee0ad, RZ ;  /* 0xd2511f5302027825 */ /* 0x010fc600078e00ff */
[----:B------:R-:W-:Y:S01]  /*15050*/  LOP3.LUT R12, R7, R2, R189, 0x96, !PT ;  /* 0x00000002070c7212 */ /* 0x000fe200078e96bd */
[----:B------:R-:W-:Y:S01]  /*15060*/  FFMA.FTZ R2, R50, UR22, -R20 ;  /* 0x0000001632027c23 */ /* 0x000fe20008010814 */
[----:B------:R-:W-:-:S03]  /*15070*/  FSEL R23, R23, RZ, P0 ;  /* 0x000000ff17177208 */ /* 0x000fc60000000000 */
[----:B------:R2:W-:Y:S01]  /*15080*/  MUFU.EX2 R185, R2 ;  /* 0x0000000200b97308 */ /* 0x0005e20000000800 */
[----:B------:R-:W-:Y:S01]  /*15090*/  FFMA.FTZ R4, R54, UR22, -R20 ;  /* 0x0000001636047c23 */ /* 0x000fe20008010814 */
[----:B-1----:R-:W-:Y:S01]  /*150a0*/  FMNMX.FTZ R101, R0, R101, !PT ;  /* 0x0000006500657209 */ /* 0x002fe20007810000 */
[----:B------:R-:W-:Y:S01]  /*150b0*/  FFMA.FTZ R0, R49, UR22, -R23 ;  /* 0x0000001631007c23 */ /* 0x000fe20008010817 */
[----:B---3--:R-:W-:-:S04]  /*150c0*/  FMNMX.FTZ R102, R102, R9, !PT ;  /* 0x0000000966667209 */ /* 0x008fc80007810000 */
        /* <DEDUP_REMOVED lines=9> */
[----:B-1----:R-:W-:-:S07]  /*15160*/  FFMA.FTZ R0, R67, UR22, -R23 ;  /* 0x0000001643007c23 */ /* 0x002fce0008010817 */
[----:B------:R1:W-:Y:S01]  /*15170*/  MUFU.EX2 R106, R0 ;  /* 0x00000000006a7308 */ /* 0x0003e20000000800 */
[----:B--2---:R-:W-:Y:S02]  /*15180*/  FSEL R2, R103, RZ, P0 ;  /* 0x000000ff67027208 */ /* 0x004fe40000000000 */
[----:B------:R-:W-:-:S03]  /*15190*/  FSETP.NEU.FTZ.AND P0, PT, R101, -INF , PT ;  /* 0xff8000006500780b */ /* 0x000fc60003f1d000 */
[----:B------:R-:W-:Y:S01]  /*151a0*/  FADD.FTZ R18, R244, -R2 ;  /* 0x80000002f4127221 */ /* 0x000fe20000010000 */
[----:B------:R-:W-:Y:S02]  /*151b0*/  FSEL R2, R102, RZ, P1 ;  /* 0x000000ff66027208 */ /* 0x000fe40000800000 */
[----:B-1----:R-:W-:Y:S01]  /*151c0*/  FSEL R0, R101, RZ, P0 ;  /* 0x000000ff65007208 */ /* 0x002fe20000000000 */
[----:B------:R-:W-:Y:S01]  /*151d0*/  IMAD.WIDE.U32 R4, R4, -0x326172a9, RZ ;  /* 0xcd9e8d5704047825 */ /* 0x000fe200078e00ff */
[----:B------:R-:W-:-:S03]  /*151e0*/  PRMT R244, R231, 0x7054, R231 ;  /* 0x00007054e7f47816 */ /* 0x000fc600000000e7 */
[----:B------:R-:W-:Y:S01]  /*151f0*/  FADD.FTZ R19, R235, -R2 ;  /* 0x80000002eb137221 */ /* 0x000fe20000010000 */
[----:B------:R-:W-:Y:S01]  /*15200*/  MOV R235, R29 ;  /* 0x0000001d00eb7202 */ /* 0x000fe20000000f00 */
[----:B------:R-:W-:Y:S01]  /*15210*/  FADD.FTZ R30, R234, -R0 ;  /* 0x80000000ea1e7221 */ /* 0x000fe20000010000 */
[----:B------:R-:W-:Y:S01]  /*15220*/  FFMA.FTZ R2, R66, UR22, -R23 ;  /* 0x0000001642027c23 */ /* 0x000fe20008010817 */
[----:B------:R-:W-:Y:S02]  /*15230*/  IMAD.MOV.U32 R234, RZ, RZ, R28 ;  /* 0x000000ffffea7224 */ /* 0x000fe400078e001c */
[----:B------:R-:W-:Y:S01]  /*15240*/  IMAD.WIDE.U32 R28, R12, -0x326172a9, RZ ;  /* 0xcd9e8d570c1c7825 */ /* 0x000fe200078e00ff */
[----:B------:R1:W2:Y:S01]  /*15250*/  MUFU.EX2 R51, R2 ;  /* 0x0000000200337308 */ /* 0x0002a20000000800 */
[----:B------:R-:W-:Y:S02]  /*15260*/  HSET2.LE.AND R10, R16, R244, PT ;  /* 0x000000f4100a7233 */ /* 0x000fe40003803000 */
[----:B---3--:R-:W-:-:S02]  /*15270*/  F2FP.F16.F32.PACK_AB R0, R57, R185 ;  /* 0x000000b93900723e */ /* 0x008fc400000000ff */
[----:B------:R-:W-:Y:S01]  /*15280*/  LOP3.LUT R4, R29, R4, R194, 0x96, !PT ;  /* 0x000000041d047212 */ /* 0x000fe200078e96c2 */
[----:B------:R-:W-:Y:S02]  /*15290*/  IMAD.MOV.U32 R21, RZ, RZ, R15 ;  /* 0x000000ffff157224 */ /* 0x000fe400078e000f */
[----:B------:R-:W-:Y:S01]  /*152a0*/  FADD.FTZ R15, R245, -R3 ;  /* 0x80000003f50f7221 */ /* 0x000fe20000010000 */
[----:B------:R-:W-:Y:S02]  /*152b0*/  LOP3.LUT R10, R10, R0, RZ, 0xc0, !PT ;  /* 0x000000000a0a7212 */ /* 0x000fe400078ec0ff */
[----:B------:R-:W-:Y:S01]  /*152c0*/  HSET2.LE.AND R11, R11, R244, PT ;  /* 0x000000f40b0b7233 */ /* 0x000fe20003803000 */
[----:B------:R-:W-:Y:S01]  /*152d0*/  IMAD.WIDE.U32 R32, R4, -0x2daee0ad, RZ ;  /* 0xd2511f5304207825 */ /* 0x000fe200078e00ff */
[----:B----4-:R-:W-:Y:S02]  /*152e0*/  F2FP.F16.F32.PACK_AB R0, R56, R63 ;  /* 0x0000003f3800723e */ /* 0x010fe400000000ff */
[----:B-1----:R-:W-:-:S05]  /*152f0*/  LOP3.LUT R2, R5, R26, R193, 0x96, !PT ;  /* 0x0000001a05027212 */ /* 0x002fca00078e96c1 */
        /* <DEDUP_REMOVED lines=22> */
[----:B------:R-:W-:Y:S01]  /*15460*/  IMAD.MOV.U32 R41, RZ, RZ, R17 ;  /* 0x000000ffff297224 */ /* 0x000fe200078e0011 */
[----:B------:R-:W-:Y:S01]  /*15470*/  HSET2.LE.AND R6, R6, R244, PT ;  /* 0x000000f406067233 */ /* 0x000fe20003803000 */
[----:B------:R-:W-:-:S04]  /*15480*/  IMAD.WIDE.U32 R16, R7, -0x326172a9, RZ ;  /* 0xcd9e8d5707107825 */ /* 0x000fc800078e00ff */
[----:B------:R-:W-:Y:S02]  /*15490*/  IMAD.MOV.U32 R61, RZ, RZ, R22 ;  /* 0x000000ffff3d7224 */ /* 0x000fe400078e0016 */
        /* <DEDUP_REMOVED lines=22> */
[----:B------:R-:W-:Y:S01]  /*15600*/  MUFU.EX2 R100, R3 ;  /* 0x0000000300647308 */ /* 0x000fe20000000800 */
[----:B------:R-:W-:-:S07]  /*15610*/  FMUL.FTZ R15, R15, UR22 ;  /* 0x000000160f0f7c20 */ /* 0x000fce0008410000 */
[----:B------:R-:W1:Y:S01]  /*15620*/  MUFU.EX2 R245, R2 ;  /* 0x0000000200f57308 */ /* 0x000e620000000800 */
[----:B------:R-:W-:Y:S01]  /*15630*/  IMAD.MOV.U32 R67, RZ, RZ, R25 ;  /* 0x000000ffff437224 */ /* 0x000fe200078e0019 */
[----:B------:R-:W-:Y:S02]  /*15640*/  SHF.R.U32.HI R5, RZ, 0x10, R0 ;  /* 0x00000010ff057819 */ /* 0x000fe40000011600 */
[----:B------:R-:W-:-:S04]  /*15650*/  HSET2.LE.AND R4, R4, R244, PT ;  /* 0x000000f404047233 */ /* 0x000fc80003803000 */
[----:B------:R2:W-:Y:S01]  /*15660*/  MUFU.EX2 R25, R15 ;  /* 0x0000000f00197308 */ /* 0x0005e20000000800 */
[----:B------:R-:W-:Y:S02]  /*15670*/  SHF.R.U32.HI R0, RZ, 0x18, R0 ;  /* 0x00000018ff007819 */ /* 0x000fe40000011600 */
[----:B------:R-:W-:Y:S02]  /*15680*/  LOP3.LUT R5, R5, 0xff, RZ, 0xc0, !PT ;  /* 0x000000ff05057812 */ /* 0x000fe400078ec0ff */
[----:B-1----:R-:W-:Y:S01]  /*15690*/  F2FP.F16.F32.PACK_AB R2, R245, R100 ;  /* 0x00000064f502723e */ /* 0x002fe200000000ff */
[----:B--2---:R-:W1:Y:S03]  /*156a0*/  LDSM.16.MT88.4 R12, [R212+0x9000] ;  /* 0x00900000d40c783b */ /* 0x004e660000004200 */
[----:B------:R-:W-:Y:S01]  /*156b0*/  LOP3.LUT R4, R4, R2, RZ, 0xc0, !PT ;  /* 0x0000000204047212 */ /* 0x000fe200078ec0ff */
[----:B------:R-:W-:Y:S01]  /*156c0*/  FFMA.FTZ R2, R180, UR22, -R22 ;  /* 0x00000016b4027c23 */ /* 0x000fe20008010816 */
[----:B------:R-:W-:Y:S01]  /*156d0*/  PRMT R5, R5, 0x5410, R0 ;  /* 0x0000541005057816 */ /* 0x000fe20000000000 */
[----:B------:R-:W-:Y:S01]  /*156e0*/  FFMA.FTZ R0, R179, UR22, -R22 ;  /* 0x00000016b3007c23 */ /* 0x000fe20008010816 */
[----:B------:R-:W-:Y:S01]  /*156f0*/  MOV R50, R184 ;  /* 0x000000b800327202 */ /* 0x000fe20000000f00 */
[----:B------:R-:W-:Y:S01]  /*15700*/  FMUL.FTZ R18, R18, UR22 ;  /* 0x0000001612127c20 */ /* 0x000fe20008410000 */
[----:B------:R-:W-:Y:S01]  /*15710*/  MUFU.EX2 R62, R2 ;  /* 0x00000002003e7308 */ /* 0x000fe20000000800 */
[----:B------:R-:W-:Y:S01]  /*15720*/  FMUL.FTZ R19, R19, UR22 ;  /* 0x0000001613137c20 */ /* 0x000fe20008410000 */
[----:B------:R-:W-:Y:S01]  /*15730*/  FMUL.FTZ R30, R30, UR22 ;  /* 0x000000161e1e7c20 */ /* 0x000fe20008410000 */
[----:B------:R-:W-:-:S05]  /*15740*/  MOV R66, R24 ;  /* 0x0000001800427202 */ /* 0x000fca0000000f00 */
[----:B------:R-:W2:Y:S08]  /*15750*/  MUFU.EX2 R184, R0 ;  /* 0x0000000000b87308 */ /* 0x000eb00000000800 */
[----:B------:R-:W3:Y:S08]  /*15760*/  MUFU.EX2 R24, R18 ;  /* 0x0000001200187308 */ /* 0x000ef00000000800 */
[----:B------:R-:W4:Y:S08]  /*15770*/  MUFU.EX2 R46, R19 ;  /* 0x00000013002e7308 */ /* 0x000f300000000800 */
[----:B------:R-:W1:Y:S01]  /*15780*/  MUFU.EX2 R47, R30 ;  /* 0x0000001e002f7308 */ /* 0x000e620000000800 */
[----:B------:R-:W-:-:S02]  /*15790*/  HSET2.LE.AND R5, R5, R244, PT ;  /* 0x000000f405057233 */ /* 0x000fc40003803000 */
[----:B--2---:R-:W-:Y:S01]  /*157a0*/  F2FP.F16.F32.PACK_AB R0, R184, R62 ;  /* 0x0000003eb800723e */ /* 0x004fe200000000ff */
[-C--:B------:R-:W-:Y:S01]  /*157b0*/  FMUL.FTZ R116, R116, R25.reuse ;  /* 0x0000001974747220 */ /* 0x080fe20000410000 */
[-C--:B------:R-:W-:Y:S01]  /*157c0*/  FMUL.FTZ R117, R117, R25.reuse ;  /* 0x0000001975757220 */ /* 0x080fe20000410000 */
[-C--:B---3--:R-:W-:Y:S01]  /*157d0*/  FMUL.FTZ R118, R118, R24.reuse ;  /* 0x0000001876767220 */ /* 0x088fe20000410000 */
[----:B------:R-:W-:Y:S01]  /*157e0*/  FMUL.FTZ R119, R119, R24 ;  /* 0x0000001877777220 */ /* 0x000fe20000410000 */
[----:B------:R-:W-:Y:S01]  /*157f0*/  LOP3.LUT R5, R5, R0, RZ, 0xc0, !PT ;  /* 0x0000000005057212 */ /* 0x000fe200078ec0ff */
[-C--:B----4-:R-:W-:Y:S01]  /*15800*/  FMUL.FTZ R112, R112, R46.reuse ;  /* 0x0000002e70707220 */ /* 0x090fe20000410000 */
[----:B------:R-:W-:Y:S01]  /*15810*/  FMUL.FTZ R113, R113, R46 ;  /* 0x0000002e71717220 */ /* 0x000fe20000410000 */
[-C--:B------:R-:W-:Y:S01]  /*15820*/  FMUL.FTZ R120, R120, R25.reuse ;  /* 0x0000001978787220 */ /* 0x080fe20000410000 */
[----:B------:R-:W-:Y:S01]  /*15830*/  FMUL.FTZ R121, R121, R25 ;  /* 0x0000001979797220 */ /* 0x000fe20000410000 */
[-C--:B------:R-:W-:Y:S01]  /*15840*/  FMUL.FTZ R122, R122, R24.reuse ;  /* 0x000000187a7a7220 */ /* 0x080fe20000410000 */
[----:B------:R-:W-:Y:S01]  /*15850*/  FMUL.FTZ R123, R123, R24 ;  /* 0x000000187b7b7220 */ /* 0x000fe20000410000 */
[-C--:B------:R-:W-:Y:S01]  /*15860*/  FMUL.FTZ R124, R124, R46.reuse ;  /* 0x0000002e7c7c7220 */ /* 0x080fe20000410000 */
[----:B------:R-:W-:Y:S01]  /*15870*/  FMUL.FTZ R125, R125, R46 ;  /* 0x0000002e7d7d7220 */ /* 0x000fe20000410000 */
[-C--:B-1----:R-:W-:Y:S01]  /*15880*/  FMUL.FTZ R114, R114, R47.reuse ;  /* 0x0000002f72727220 */ /* 0x082fe20000410000 */
[-C--:B------:R-:W-:Y:S01]  /*15890*/  FMUL.FTZ R115, R115, R47.reuse ;  /* 0x0000002f73737220 */ /* 0x080fe20000410000 */
[-C--:B------:R-:W-:Y:S01]  /*158a0*/  FMUL.FTZ R126, R126, R47.reuse ;  /* 0x0000002f7e7e7220 */ /* 0x080fe20000410000 */
[----:B------:R-:W-:Y:S01]  /*158b0*/  FMUL.FTZ R127, R127, R47 ;  /* 0x0000002f7f7f7220 */ /* 0x000fe20000410000 */
[-C--:B------:R-:W-:Y:S06]  /*158c0*/  HMMA.16816.F32 R176, R8, R12.reuse, R116 ;  /* 0x0000000c08b0723c */ /* 0x080fec0000001874 */
        /* <DEDUP_REMOVED lines=86> */
[----:B------:R-:W-:Y:S01]  /*15e30*/  MOV R124, R55 ;  /* 0x00000037007c7202 */ /* 0x000fe20000000f00 */
[----:B------:R-:W-:Y:S01]  /*15e40*/  IMAD.MOV.U32 R55, RZ, RZ, R51 ;  /* 0x000000ffff377224 */ /* 0x000fe200078e0033 */
[----:B------:R-:W-:Y:S01]  /*15e50*/  MOV R126, R49 ;  /* 0x00000031007e7202 */ /* 0x000fe20000000f00 */
[----:B------:R-:W-:-:S02]  /*15e60*/  IMAD.MOV.U32 R180, RZ, RZ, R50 ;  /* 0x000000ffffb47224 */ /* 0x000fc400078e0032 */
[----:B------:R-:W-:Y:S02]  /*15e70*/  IMAD.MOV.U32 R127, RZ, RZ, R48 ;  /* 0x000000ffff7f7224 */ /* 0x000fe400078e0030 */
[-C--:B------:R-:W-:Y:S01]  /*15e80*/  FMUL.FTZ R80, R80, R25.reuse ;  /* 0x0000001950507220 */ /* 0x080fe20000410000 */
[----:B------:R-:W-:Y:S02]  /*15e90*/  IMAD.MOV.U32 R0, RZ, RZ, R63 ;  /* 0x000000ffff007224 */ /* 0x000fe400078e003f */
[----:B------:R-:W-:Y:S01]  /*15ea0*/  FMUL.FTZ R81, R81, R25 ;  /* 0x0000001951517220 */ /* 0x000fe20000410000 */
[----:B------:R-:W-:Y:S02]  /*15eb0*/  IMAD.MOV.U32 R128, RZ, RZ, R60 ;  /* 0x000000ffff807224 */ /* 0x000fe400078e003c */
[-C--:B------:R-:W-:Y:S01]  /*15ec0*/  FMUL.FTZ R82, R82, R24.reuse ;  /* 0x0000001852527220 */ /* 0x080fe20000410000 */
[----:B------:R-:W-:Y:S01]  /*15ed0*/  FMUL.FTZ R83, R83, R24 ;  /* 0x0000001853537220 */ /* 0x000fe20000410000 */
[----:B------:R-:W-:Y:S01]  /*15ee0*/  MOV R129, R59 ;  /* 0x0000003b00817202 */ /* 0x000fe20000000f00 */
[----:B------:R-:W-:Y:S01]  /*15ef0*/  IMAD.MOV.U32 R172, RZ, RZ, R42 ;  /* 0x000000ffffac7224 */ /* 0x000fe200078e002a */
[----:B------:R-:W-:Y:S01]  /*15f00*/  MOV R175, R245 ;  /* 0x000000f500af7202 */ /* 0x000fe20000000f00 */
[----:B------:R-:W-:Y:S01]  /*15f10*/  IMAD.MOV.U32 R245, RZ, RZ, R41 ;  /* 0x000000fffff57224 */ /* 0x000fe200078e0029 */
[----:B-1----:R-:W-:Y:S07]  /*15f20*/  HMMA.16816.F32 R48, R8, R12, R68 ;  /* 0x0000000c0830723c */ /* 0x002fee0000001844 */
[----:B------:R-:W-:Y:S01]  /*15f30*/  MOV R70, R62 ;  /* 0x0000003e00467202 */ /* 0x000fe20000000f00 */
[----:B------:R-:W-:-:S02]  /*15f40*/  IMAD.MOV.U32 R71, RZ, RZ, R61 ;  /* 0x000000ffff477224 */ /* 0x000fc400078e003d */
[----:B------:R-:W-:Y:S01]  /*15f50*/  HMMA.16816.F32 R60, R4, R12, R72 ;  /* 0x0000000c043c723c */ /* 0x000fe20000001848 */
[----:B------:R-:W-:Y:S01]  /*15f60*/  IMAD.MOV.U32 R68, RZ, RZ, R58 ;  /* 0x000000ffff447224 */ /* 0x000fe200078e003a */
[----:B------:R-:W-:-:S05]  /*15f70*/  MOV R69, R43 ;  /* 0x0000002b00457202 */ /* 0x000fca0000000f00 */
[----:B------:R-:W-:Y:S01]  /*15f80*/  IMAD.MOV.U32 R73, RZ, RZ, R57 ;  /* 0x000000ffff497224 */ /* 0x000fe200078e0039 */
[----:B------:R-:W-:Y:S02]  /*15f90*/  MOV R72, R56 ;  /* 0x0000003800487202 */ /* 0x000fe40000000f00 */
[----:B------:R-:W-:Y:S07]  /*15fa0*/  HMMA.16816.F32 R56, R4, R14, R76 ;  /* 0x0000000e0438723c */ /* 0x000fee000000184c */
[----:B------:R-:W-:-:S02]  /*15fb0*/  IMAD.MOV.U32 R78, RZ, RZ, R127 ;  /* 0x000000ffff4e7224 */ /* 0x000fc400078e007f */
[----:B------:R-:W-:Y:S01]  /*15fc0*/  IMAD.MOV.U32 R127, RZ, RZ, R186 ;  /* 0x000000ffff7f7224 */ /* 0x000fe200078e00ba */
[----:B------:R-:W-:Y:S02]  /*15fd0*/  MOV R186, R40 ;  /* 0x0000002800ba7202 */ /* 0x000fe40000000f00 */
[----:B------:R-:W-:Y:S01]  /*15fe0*/  HMMA.16816.F32 R40, R8, R14, R80 ;  /* 0x0000000e0828723c */ /* 0x000fe20000001850 */
[----:B------:R-:W1:Y:S01]  /*15ff0*/  LDSM.16.MT88.4 R12, [R214+0xb000] ;  /* 0x00b00000d60c783b */ /* 0x000e620000004200 */
[----:B------:R-:W-:Y:S02]  /*16000*/  IMAD.MOV.U32 R79, RZ, RZ, R126 ;  /* 0x000000ffff4f7224 */ /* 0x000fe400078e007e */
[----:B------:R-:W-:Y:S02]  /*16010*/  IMAD.MOV.U32 R126, RZ, RZ, R54 ;  /* 0x000000ffff7e7224 */ /* 0x000fe400078e0036 */
[----:B------:R-:W-:Y:S02]  /*16020*/  VIADD R54, R232, 0x1715609d ;  /* 0x1715609de8367836 */ /* 0x000fe40000000000 */
[----:B------:R-:W-:Y:S01]  /*16030*/  FMUL.FTZ R88, R88, R46 ;  /* 0x0000002e58587220 */ /* 0x000fe20000410000 */
[----:B------:R-:W-:-:S02]  /*16040*/  IMAD.MOV.U32 R130, RZ, RZ, R18 ;  /* 0x000000ffff827224 */ /* 0x000fc400078e0012 */
[-C--:B------:R-:W-:Y:S01]  /*16050*/  FMUL.FTZ R89, R89, R46.reuse ;  /* 0x0000002e59597220 */ /* 0x080fe20000410000 */
[-C--:B------:R-:W-:Y:S01]  /*16060*/  FMUL.FTZ R90, R90, R47.reuse ;  /* 0x0000002f5a5a7220 */ /* 0x080fe20000410000 */
[-C--:B------:R-:W-:Y:S01]  /*16070*/  FMUL.FTZ R91, R91, R47.reuse ;  /* 0x0000002f5b5b7220 */ /* 0x080fe20000410000 */
[-C--:B------:R-:W-:Y:S01]  /*16080*/  FMUL.FTZ R92, R92, R46.reuse ;  /* 0x0000002e5c5c7220 */ /* 0x080fe20000410000 */
[----:B------:R-:W-:Y:S01]  /*16090*/  FMUL.FTZ R93, R93, R46 ;  /* 0x0000002e5d5d7220 */ /* 0x000fe20000410000 */
[-C--:B------:R-:W-:Y:S01]  /*160a0*/  FMUL.FTZ R94, R94, R47.reuse ;  /* 0x0000002f5e5e7220 */ /* 0x080fe20000410000 */
[----:B------:R-:W-:Y:S01]  /*160b0*/  FMUL.FTZ R95, R95, R47 ;  /* 0x0000002f5f5f7220 */ /* 0x000fe20000410000 */
[----:B------:R-:W-:Y:S02]  /*160c0*/  MOV R18, R2 ;  /* 0x0000000200127202 */ /* 0x000fe40000000f00 */
        /* <DEDUP_REMOVED lines=9> */
[----:B------:R-:W-:-:S02]  /*16160*/  IMAD.MOV.U32 R131, RZ, RZ, R19 ;  /* 0x000000ffff837224 */ /* 0x000fc400078e0013 */
[----:B------:R-:W-:Y:S02]  /*16170*/  IMAD.MOV.U32 R19, RZ, RZ, R3 ;  /* 0x000000ffff137224 */ /* 0x000fe400078e0003 */
[----:B------:R-:W-:Y:S01]  /*16180*/  IMAD.MOV.U32 R174, RZ, RZ, R55 ;  /* 0x000000ffffae7224 */ /* 0x000fe200078e0037 */
[----:B------:R-:W-:Y:S01]  /*16190*/  MOV R125, R0 ;  /* 0x00000000007d7202 */ /* 0x000fe20000000f00 */
[----:B------:R-:W-:-:S04]  /*161a0*/  IMAD.WIDE.U32 R2, R2, -0x2daee0ad, RZ ;  /* 0xd2511f5302027825 */ /* 0x000fc800078e00ff */
[----:B------:R-:W-:Y:S01]  /*161b0*/  FFMA.FTZ R0, R240, UR22, -R20 ;  /* 0x00000016f0007c23 */ /* 0x000fe20008010814 */
[----:B------:R-:W-:Y:S01]  /*161c0*/  VIADD R55, R233, 0x646e171e ;  /* 0x646e171ee9377836 */ /* 0x000fe20000000000 */
[C---:B-1----:R-:W-:Y:S06]  /*161d0*/  HMMA.16816.F32 R88, R4.reuse, R12, R88 ;  /* 0x0000000c0458723c */ /* 0x042fec0000001858 */
[----:B------:R-:W-:Y:S01]  /*161e0*/  HMMA.16816.F32 R92, R4, R14, R92 ;  /* 0x0000000e045c723c */ /* 0x000fe2000000185c */
[----:B------:R1:W-:Y:S06]  /*161f0*/  MUFU.EX2 R240, R0 ;  /* 0x0000000000f07308 */ /* 0x0003ec0000000800 */
[----:B------:R-:W-:Y:S01]  /*16200*/  LOP3.LUT R5, R17, R28, R54, 0x96, !PT ;  /* 0x0000001c11057212 */ /* 0x000fe200078e9636 */
[----:B------:R-:W-:Y:S01]  /*16210*/  HMMA.16816.F32 R84, R8, R12, R84 ;  /* 0x0000000c0854723c */ /* 0x000fe20000001854 */
[----:B------:R-:W-:-:S02]  /*16220*/  LOP3.LUT R4, R3, R38, R55, 0x96, !PT ;  /* 0x0000002603047212 */ /* 0x000fc400078e9637 */
[----:B------:R-:W-:-:S03]  /*16230*/  LOP3.LUT R7, R2, 0xffff, RZ, 0xc0, !PT ;  /* 0x0000ffff02077812 */ /* 0x000fc600078ec0ff */
[----:B------:R-:W-:Y:S01]  /*16240*/  HMMA.16816.F32 R96, R8, R14, R96 ;  /* 0x0000000e0860723c */ /* 0x000fe20000001860 */
[----:B------:R-:W-:Y:S02]  /*16250*/  LOP3.LUT R13, R2, 0xff, RZ, 0xc0, !PT ;  /* 0x000000ff020d7812 */ /* 0x000fe400078ec0ff */
[----:B------:R-:W-:Y:S01]  /*16260*/  SHF.R.U32.HI R12, RZ, 0x10, R2 ;  /* 0x00000010ff0c7819 */ /* 0x000fe20000011602 */
[----:B-1----:R-:W-:-:S03]  /*16270*/  FFMA.FTZ R0, R236, UR22, -R20 ;  /* 0x00000016ec007c23 */ /* 0x002fc60008010814 */
        /* <DEDUP_REMOVED lines=12> */
[----:B------:R1:W-:Y:S01]  /*16340*/  MUFU.EX2 R38, R3 ;  /* 0x0000000300267308 */ /* 0x0003e20000000800 */
[----:B------:R-:W-:Y:S02]  /*16350*/  FFMA.FTZ R5, R192, UR22, -R20 ;  /* 0x00000016c0057c23 */ /* 0x000fe40008010814 */
[----:B------:R-:W-:-:S02]  /*16360*/  PRMT R7, R2, 0x5410, R11 ;  /* 0x0000541002077816 */ /* 0x000fc4000000000b */
[----:B------:R-:W-:-:S04]  /*16370*/  SHF.R.U32.HI R2, RZ, 0x8, R6 ;  /* 0x00000008ff027819 */ /* 0x000fc80000011606 */
[----:B------:R-:W-:Y:S01]  /*16380*/  PRMT R15, R10, 0x5410, R2 ;  /* 0x000054100a0f7816 */ /* 0x000fe20000000002 */
[----:B-1----:R-:W-:-:S04]  /*16390*/  FFMA.FTZ R3, R242, UR22, -R23 ;  /* 0x00000016f2037c23 */ /* 0x002fc80008010817 */
[----:B------:R1:W-:Y:S01]  /*163a0*/  MUFU.EX2 R192, R3 ;  /* 0x0000000300c07308 */ /* 0x0003e20000000800 */
[----:B------:R-:W-:-:S04]  /*163b0*/  LOP3.LUT R2, R9, 0xff, RZ, 0xc0, !PT ;  /* 0x000000ff09027812 */ /* 0x000fc800078ec0ff */
[----:B------:R-:W-:Y:S02]  /*163c0*/  PRMT R14, R2, 0x5410, R8 ;  /* 0x00005410020e7816 */ /* 0x000fe40000000008 */
[----:B------:R-:W-:Y:S01]  /*163d0*/  LOP3.LUT R2, R4, 0xffff, RZ, 0xc0, !PT ;  /* 0x0000ffff04027812 */ /* 0x000fe200078ec0ff */
[----:B-1----:R-:W-:-:S04]  /*163e0*/  FFMA.FTZ R3, R239, UR22, -R23 ;  /* 0x00000016ef037c23 */ /* 0x002fc80008010817 */
[----:B------:R1:W-:Y:S01]  /*163f0*/  MUFU.EX2 R76, R3 ;  /* 0x00000003004c7308 */ /* 0x0003e20000000800 */
[----:B------:R-:W-:-:S07]  /*16400*/  LOP3.LUT R6, R4, 0xff, RZ, 0xc0, !PT ;  /* 0x000000ff04067812 */ /* 0x000fce00078ec0ff */
[----:B------:R2:W-:Y:S01]  /*16410*/  MUFU.EX2 R75, R5 ;  /* 0x00000005004b7308 */ /* 0x0005e20000000800 */
[----:B-1----:R-:W-:-:S07]  /*16420*/  FFMA.FTZ R3, R195, UR22, -R23 ;  /* 0x00000016c3037c23 */ /* 0x002fce0008010817 */
[----:B------:R1:W3:Y:S01]  /*16430*/  MUFU.EX2 R77, R3 ;  /* 0x00000003004d7308 */ /* 0x0002e20000000800 */
[--C-:B--2---:R-:W-:Y:S02]  /*16440*/  SHF.R.U32.HI R5, RZ, 0x18, R4.reuse ;  /* 0x00000018ff057819 */ /* 0x104fe40000011604 */
[----:B-1----:R-:W-:Y:S02]  /*16450*/  SHF.R.U32.HI R3, RZ, 0x10, R4 ;  /* 0x00000010ff037819 */ /* 0x002fe40000011604 */
[----:B------:R-:W-:Y:S02]  /*16460*/  SHF.R.U32.HI R4, RZ, 0x8, R2 ;  /* 0x00000008ff047819 */ /* 0x000fe40000011602 */
[----:B------:R-:W-:Y:S01]  /*16470*/  LOP3.LUT R2, R3, 0xff, RZ, 0xc0, !PT ;  /* 0x000000ff03027812 */ /* 0x000fe200078ec0ff */
[----:B------:R-:W-:-:S03]  /*16480*/  FFMA.FTZ R3, R181, UR22, -R23 ;  /* 0x00000016b5037c23 */ /* 0x000fc60008010817 */
[----:B------:R-:W-:Y:S01]  /*16490*/  PRMT R5, R2, 0x5410, R5 ;  /* 0x0000541002057816 */ /* 0x000fe20000000005 */
[----:B------:R1:W2:Y:S01]  /*164a0*/  MUFU.EX2 R32, R3 ;  /* 0x0000000300207308 */ /* 0x0002a20000000800 */
[----:B------:R-:W-:Y:S02]  /*164b0*/  LOP3.LUT R2, R0, 0xffff, RZ, 0xc0, !PT ;  /* 0x0000ffff00027812 */ /* 0x000fe400078ec0ff */
[----:B------:R-:W-:Y:S01]  /*164c0*/  PRMT R6, R6, 0x5410, R4 ;  /* 0x0000541006067816 */ /* 0x000fe20000000004 */
[----:B------:R-:W-:-:S04]  /*164d0*/  FFMA.FTZ R4, R241, UR22, -R21 ;  /* 0x00000016f1047c23 */ /* 0x000fc80008010815 */
[----:B------:R-:W-:Y:S01]  /*164e0*/  MUFU.EX2 R16, R4 ;  /* 0x0000000400107308 */ /* 0x000fe20000000800 */
[----:B-1----:R-:W-:-:S07]  /*164f0*/  FFMA.FTZ R3, R246, UR22, -R21 ;  /* 0x00000016f6037c23 */ /* 0x002fce0008010815 */
[----:B------:R1:W-:Y:S01]  /*16500*/  MUFU.EX2 R17, R3 ;  /* 0x0000000300117308 */ /* 0x0003e20000000800 */
[----:B---3--:R-:W-:Y:S01]  /*16510*/  MOV R181, R77 ;  /* 0x0000004d00b57202 */ /* 0x008fe20000000f00 */
[----:B------:R-:W-:Y:S01]  /*16520*/  IMAD.MOV.U32 R77, RZ, RZ, R78 ;  /* 0x000000ffff4d7224 */ /* 0x000fe200078e004e */
[----:B-1----:R-:W-:Y:S02]  /*16530*/  SHF.R.U32.HI R3, RZ, 0x8, R2 ;  /* 0x00000008ff037819 */ /* 0x002fe40000011602 */
[----:B------:R-:W-:-:S04]  /*16540*/  LOP3.LUT R2, R0, 0xff, RZ, 0xc0, !PT ;  /* 0x000000ff00027812 */ /* 0x000fc800078ec0ff */
[----:B------:R-:W-:Y:S01]  /*16550*/  PRMT R4, R2, 0x5410, R3 ;  /* 0x0000541002047816 */ /* 0x000fe20000000003 */
[----:B------:R-:W-:Y:S01]  /*16560*/  FFMA.FTZ R2, R237, UR22, -R21 ;  /* 0x00000016ed027c23 */ /* 0x000fe20008010815 */
[----:B------:R-:W-:-:S03]  /*16570*/  SHF.R.U32.HI R3, RZ, 0x10, R0 ;  /* 0x00000010ff037819 */ /* 0x000fc60000011600 */
[----:B------:R1:W3:Y:S01]  /*16580*/  MUFU.EX2 R8, R2 ;  /* 0x0000000200087308 */ /* 0x0002e20000000800 */
[----:B------:R-:W-:Y:S01]  /*16590*/  MOV R78, R79 ;  /* 0x0000004f004e7202 */ /* 0x000fe20000000f00 */
[----:B------:R-:W-:Y:S02]  /*165a0*/  IMAD.MOV.U32 R79, RZ, RZ, R72 ;  /* 0x000000ffff4f7224 */ /* 0x000fe400078e0048 */
[----:B------:R-:W-:Y:S01]  /*165b0*/  IMAD.MOV.U32 R72, RZ, RZ, R73 ;  /* 0x000000ffff487224 */ /* 0x000fe200078e0049 */
[----:B------:R-:W-:Y:S01]  /*165c0*/  MOV R73, R68 ;  /* 0x0000004400497202 */ /* 0x000fe20000000f00 */
[----:B------:R-:W-:Y:S01]  /*165d0*/  IMAD.MOV.U32 R68, RZ, RZ, R172 ;  /* 0x000000ffff447224 */ /* 0x000fe200078e00ac */
[----:B-1----:R-:W-:Y:S02]  /*165e0*/  SHF.R.U32.HI R2, RZ, 0x18, R0 ;  /* 0x00000018ff027819 */ /* 0x002fe40000011600 */
[----:B------:R-:W-:Y:S01]  /*165f0*/  LOP3.LUT R0, R3, 0xff, RZ, 0xc0, !PT ;  /* 0x000000ff03007812 */ /* 0x000fe200078ec0ff */
[----:B------:R-:W-:-:S04]  /*16600*/  FFMA.FTZ R3, R188, UR22, -R21 ;  /* 0x00000016bc037c23 */ /* 0x000fc80008010815 */
[----:B------:R1:W4:Y:S01]  /*16610*/  MUFU.EX2 R246, R3 ;  /* 0x0000000300f67308 */ /* 0x0003220000000800 */
[----:B------:R-:W-:Y:S01]  /*16620*/  PRMT R12, R0, 0x5410, R2 ;  /* 0x00005410000c7816 */ /* 0x000fe20000000002 */
[----:B------:R-:W-:Y:S01]  /*16630*/  IMAD.MOV.U32 R172, RZ, RZ, R245 ;  /* 0x000000ffffac7224 */ /* 0x000fe200078e00f5 */
[----:B------:R-:W-:Y:S02]  /*16640*/  HSET2.LE.AND R0, R13, R244, PT ;  /* 0x000000f40d007233 */ /* 0x000fe40003803000 */
[----:B------:R-:W-:-:S04]  /*16650*/  F2FP.F16.F32.PACK_AB R2, R38, R75 ;  /* 0x0000004b2602723e */ /* 0x000fc800000000ff */
[----:B------:R-:W-:Y:S01]  /*16660*/  LOP3.LUT R10, R0, R2, RZ, 0xc0, !PT ;  /* 0x00000002000a7212 */ /* 0x000fe200078ec0ff */
[----:B-1----:R-:W-:-:S04]  /*16670*/  FFMA.FTZ R3, R238, UR22, -R22 ;  /* 0x00000016ee037c23 */ /* 0x002fc80008010816 */
[----:B------:R1:W-:Y:S01]  /*16680*/  MUFU.EX2 R245, R3 ;  /* 0x0000000300f57308 */ /* 0x0003e20000000800 */
[----:B------:R-:W-:Y:S02]  /*16690*/  HSET2.LE.AND R0, R7, R244, PT ;  /* 0x000000f407007233 */ /* 0x000fe40003803000 */
[----:B--2---:R-:W-:-:S04]  /*166a0*/  F2FP.F16.F32.PACK_AB R2, R32, R181 ;  /* 0x000000b52002723e */ /* 0x004fc800000000ff */
[----:B------:R-:W-:Y:S01]  /*166b0*/  LOP3.LUT R11, R0, R2, RZ, 0xc0, !PT ;  /* 0x00000002000b7212 */ /* 0x000fe200078ec0ff */
[----:B-1----:R-:W-:-:S04]  /*166c0*/  FFMA.FTZ R3, R191, UR22, -R22 ;  /* 0x00000016bf037c23 */ /* 0x002fc80008010816 */
[----:B------:R1:W2:Y:S01]  /*166d0*/  MUFU.EX2 R242, R3 ;  /* 0x0000000300f27308 */ /* 0x0002a20000000800 */
[----:B------:R-:W-:Y:S01]  /*166e0*/  HSET2.LE.AND R0, R6, R244, PT ;  /* 0x000000f406007233 */ /* 0x000fe20003803000 */
[----:B---3--:R-:W-:Y:S01]  /*166f0*/  IMAD.MOV.U32 R188, RZ, RZ, R8 ;  /* 0x000000ffffbc7224 */ /* 0x008fe200078e0008 */
[----:B------:R-:W-:Y:S01]  /*16700*/  MOV R191, R76 ;  /* 0x0000004c00bf7202 */ /* 0x000fe20000000f00 */
[----:B-1----:R-:W-:Y:S01]  /*16710*/  FFMA.FTZ R3, R248, UR22, -R22 ;  /* 0x00000016f8037c23 */ /* 0x002fe20008010816 */
[----:B------:R-:W-:-:S04]  /*16720*/  MOV R248, R74 ;  /* 0x0000004a00f87202 */ /* 0x000fc80000000f00 */
[----:B------:R-:W-:-:S04]  /*16730*/  F2FP.F16.F32.PACK_AB R2, R248, R240 ;  /* 0x000000f0f802723e */ /* 0x000fc800000000ff */
[----:B------:R-:W-:Y:S02]  /*16740*/  LOP3.LUT R8, R0, R2, RZ, 0xc0, !PT ;  /* 0x0000000200087212 */ /* 0x000fe400078ec0ff */
[----:B------:R-:W-:Y:S02]  /*16750*/  HSET2.LE.AND R0, R5, R244, PT ;  /* 0x000000f405007233 */ /* 0x000fe40003803000 */
[----:B------:R-:W-:-:S04]  /*16760*/  F2FP.F16.F32.PACK_AB R2, R191, R192 ;  /* 0x000000c0bf02723e */ /* 0x000fc800000000ff */
[----:B------:R-:W-:Y:S02]  /*16770*/  LOP3.LUT R9, R0, R2, RZ, 0xc0, !PT ;  /* 0x0000000200097212 */ /* 0x000fe400078ec0ff */
[----:B------:R-:W-:Y:S02]  /*16780*/  HSET2.LE.AND R0, R15, R244, PT ;  /* 0x000000f40f007233 */ /* 0x000fe40003803000 */
[----:B----4-:R-:W-:-:S04]  /*16790*/  F2FP.F16.F32.PACK_AB R2, R246, R188 ;  /* 0x000000bcf602723e */ /* 0x010fc800000000ff */
        /* <DEDUP_REMOVED lines=22> */
[----:B-1----:R-:W-:Y:S01]  /*16900*/  HMMA.16816.F32 R184, R8, R12, R176 ;  /* 0x0000000c08b8723c */ /* 0x002fe200000018b0 */
[----:B------:R-:W-:-:S05]  /*16910*/  IMAD.MOV.U32 R75, RZ, RZ, R172 ;  /* 0x000000ffff4b7224 */ /* 0x000fca00078e00ac */
[----:B------:R-:W-:Y:S01]  /*16920*/  HMMA.16816.F32 R112, R4, R12, R112 ;  /* 0x0000000c0470723c */ /* 0x000fe20000001870 */
[----:B------:R-:W-:Y:S01]  /*16930*/  IMAD.MOV.U32 R178, RZ, RZ, R173 ;  /* 0x000000ffffb27224 */ /* 0x000fe200078e00ad */
[----:B------:R-:W-:Y:S01]  /*16940*/  MOV R177, R174 ;  /* 0x000000ae00b17202 */ /* 0x000fe20000000f00 */
[----:B------:R-:W-:-:S03]  /*16950*/  IMAD.MOV.U32 R176, RZ, RZ, R175 ;  /* 0x000000ffffb07224 */ /* 0x000fc600078e00af */
        /* <DEDUP_REMOVED lines=8> */
[----:B------:R-:W-:Y:S01]  /*169e0*/  IMAD.MOV.U32 R236, RZ, RZ, R77 ;  /* 0x000000ffffec7224 */ /* 0x000fe200078e004d */
[----:B------:R-:W-:Y:S01]  /*169f0*/  MOV R142, R72 ;  /* 0x00000048008e7202 */ /* 0x000fe20000000f00 */
[----:B------:R-:W-:Y:S01]  /*16a00*/  IMAD.MOV.U32 R33, RZ, RZ, R78 ;  /* 0x000000ffff217224 */ /* 0x000fe200078e004e */
[----:B------:R-:W-:Y:S01]  /*16a10*/  MOV R140, R74 ;  /* 0x0000004a008c7202 */ /* 0x000fe20000000f00 */
[----:B------:R-:W-:-:S02]  /*16a20*/  IMAD.MOV.U32 R143, RZ, RZ, R79 ;  /* 0x000000ffff8f7224 */ /* 0x000fc400078e004f */
[----:B------:R-:W-:Y:S02]  /*16a30*/  IMAD.MOV.U32 R195, RZ, RZ, R73 ;  /* 0x000000ffffc37224 */ /* 0x000fe400078e0049 */
[----:B------:R-:W-:Y:S01]  /*16a40*/  IMAD.MOV.U32 R45, RZ, RZ, R75 ;  /* 0x000000ffff2d7224 */ /* 0x000fe200078e004b */
[-C--:B-1----:R-:W-:Y:S06]  /*16a50*/  HMMA.16816.F32 R148, R8, R12.reuse, R148 ;  /* 0x0000000c0894723c */ /* 0x082fec0000001894 */
[C---:B------:R-:W-:Y:S06]  /*16a60*/  HMMA.16816.F32 R76, R4.reuse, R12, R144 ;  /* 0x0000000c044c723c */ /* 0x040fec0000001890 */
[-C--:B------:R-:W-:Y:S06]  /*16a70*/  HMMA.16816.F32 R72, R4, R14.reuse, R156 ;  /* 0x0000000e0448723c */ /* 0x080fec000000189c */
[----:B------:R-:W-:Y:S01]  /*16a80*/  HMMA.16816.F32 R152, R8, R14, R152 ;  /* 0x0000000e0898723c */ /* 0x000fe20000001898 */
[----:B------:R-:W1:Y:S01]  /*16a90*/  LDSM.16.MT88.4 R12, [R214+0xa400] ;  /* 0x00a40000d60c783b */ /* 0x000e620000004200 */
[----:B------:R-:W-:Y:S01]  /*16aa0*/  IMAD.MOV.U32 R44, RZ, RZ, R68 ;  /* 0x000000ffff2c7224 */ /* 0x000fe200078e0044 */
[----:B------:R-:W-:Y:S01]  /*16ab0*/  MOV R30, R69 ;  /* 0x00000045001e7202 */ /* 0x000fe20000000f00 */
[----:B------:R-:W-:-:S02]  /*16ac0*/  IMAD.MOV.U32 R31, RZ, RZ, R70 ;  /* 0x000000ffff1f7224 */ /* 0x000fc400078e0046 */
[----:B------:R-:W-:Y:S02]  /*16ad0*/  IMAD.MOV.U32 R39, RZ, RZ, R71 ;  /* 0x000000ffff277224 */ /* 0x000fe400078e0047 */
[----:B------:R-:W-:Y:S02]  /*16ae0*/  IMAD.MOV.U32 R179, RZ, RZ, R17 ;  /* 0x000000ffffb37224 */ /* 0x000fe400078e0011 */
[----:B------:R-:W-:Y:S02]  /*16af0*/  IMAD.MOV.U32 R141, RZ, RZ, R16 ;  /* 0x000000ffff8d7224 */ /* 0x000fe400078e0010 */
[----:B------:R-:W-:Y:S02]  /*16b00*/  IMAD.MOV.U32 R158, RZ, RZ, R18 ;  /* 0x000000ffff9e7224 */ /* 0x000fe400078e0012 */
[----:B------:R-:W-:Y:S02]  /*16b10*/  IMAD.MOV.U32 R159, RZ, RZ, R19 ;  /* 0x000000ffff9f7224 */ /* 0x000fe400078e0013 */
[----:B------:R-:W2:Y:S01]  /*16b20*/  LDSM.16.MT88.4 R16, [R212+0xb400] ;  /* 0x00b40000d410783b */ /* 0x000ea20000004200 */
[-C--:B-1----:R-:W-:Y:S06]  /*16b30*/  HMMA.16816.F32 R164, R8, R12.reuse, R164 ;  /* 0x0000000c08a4723c */ /* 0x082fec00000018a4 */
[C---:B------:R-:W-:Y:S06]  /*16b40*/  HMMA.16816.F32 R68, R4.reuse, R12, R160 ;  /* 0x0000000c0444723c */ /* 0x040fec00000018a0 */
[-C--:B------:R-:W-:Y:S06]  /*16b50*/  HMMA.16816.F32 R64, R4, R14.reuse, R64 ;  /* 0x0000000e0440723c */ /* 0x080fec0000001840 */
[----:B------:R-:W-:Y:S01]  /*16b60*/  HMMA.16816.F32 R168, R8, R14, R168 ;  /* 0x0000000e08a8723c */ /* 0x000fe200000018a8 */
[----:B------:R-:W1:Y:S01]  /*16b70*/  LDSM.16.MT88.4 R12, [R214+0xb400] ;  /* 0x00b40000d60c783b */ /* 0x000e620000004200 */
[----:B------:R-:W-:Y:S01]  /*16b80*/  UIADD3 UR4, UR4, 0x1, URZ ;  /* 0x0000000104047890 */ /* 0x000fe2000fffe03f */
[----:B------:R-:W-:-:S05]  /*16b90*/  IMAD.MOV.U32 R156, RZ, RZ, R130 ;  /* 0x000000ffff9c7224 */ /* 0x000fca00078e0082 */
[----:B------:R-:W-:-:S05]  /*16ba0*/  LOP3.LUT R2, R107, UR4, R233, 0x96, !PT ;  /* 0x000000046b027c12 */ /* 0x000fca000f8e96e9 */
[----:B------:R-:W-:Y:S01]  /*16bb0*/  IMAD.WIDE.U32 R2, R2, -0x326172a9, RZ ;  /* 0xcd9e8d5702027825 */ /* 0x000fe200078e00ff */
[C---:B--2---:R-:W-:Y:S04]  /*16bc0*/  HMMA.16816.F32 R60, R4.reuse, R16, R60 ;  /* 0x00000010043c723c */ /* 0x044fe8000000183c */
[C-C-:B------:R-:W-:Y:S02]  /*16bd0*/  LOP3.LUT R0, R3.reuse, R156, R182.reuse, 0x96, !PT ;  /* 0x0000009c03007212 */ /* 0x140fe400078e96b6 */
[----:B------:R-:W-:Y:S01]  /*16be0*/  HMMA.16816.F32 R56, R4, R18, R56 ;  /* 0x000000120438723c */ /* 0x000fe20000001838 */
[----:B------:R-:W-:Y:S01]  /*16bf0*/  LOP3.LUT R3, R3, R158, R182, 0x96, !PT ;  /* 0x0000009e03037212 */ /* 0x000fe200078e96b6 */
[----:B------:R-:W-:Y:S01]  /*16c00*/  IMAD.MOV.U32 R29, RZ, RZ, R129 ;  /* 0x000000ffff1d7224 */ /* 0x000fe200078e0081 */
[----:B------:R-:W-:-:S02]  /*16c10*/  MOV R28, R128 ;  /* 0x00000080001c7202 */ /* 0x000fc40000000f00 */
[----:B------:R-:W-:Y:S01]  /*16c20*/  MOV R157, R131 ;  /* 0x00000083009d7202 */ /* 0x000fe20000000f00 */
[C---:B------:R-:W-:Y:S06]  /*16c30*/  HMMA.16816.F32 R136, R8.reuse, R16, R48 ;  /* 0x000000100888723c */ /* 0x040fec0000001830 */
[----:B------:R-:W-:Y:S06]  /*16c40*/  HMMA.16816.F32 R128, R8, R18, R40 ;  /* 0x000000120880723c */ /* 0x000fec0000001828 */
[C---:B-1----:R-:W-:Y:S06]  /*16c50*/  HMMA.16816.F32 R88, R4.reuse, R12, R88 ;  /* 0x0000000c0458723c */ /* 0x042fec0000001858 */
[----:B------:R-:W-:Y:S06]  /*16c60*/  HMMA.16816.F32 R92, R4, R14, R92 ;  /* 0x0000000e045c723c */ /* 0x000fec000000185c */
[----:B------:R-:W-:Y:S01]  /*16c70*/  HMMA.16816.F32 R84, R8, R12, R84 ;  /* 0x0000000c0854723c */ /* 0x000fe20000001854 */
[----:B------:R-:W-:-:S05]  /*16c80*/  LOP3.LUT R7, R35, R2, R53, 0x96, !PT ;  /* 0x0000000223077212 */ /* 0x000fca00078e9635 */
[----:B------:R-:W-:Y:S01]  /*16c90*/  HMMA.16816.F32 R144, R8, R14, R96 ;  /* 0x0000000e0890723c */ /* 0x000fe20000001860 */
[----:B------:R-:W-:Y:S01]  /*16ca0*/  LOP3.LUT R6, R27, R2, R53, 0x96, !PT ;  /* 0x000000021b067212 */ /* 0x000fe200078e9635 */
[----:B------:R-:W-:Y:S01]  /*16cb0*/  IMAD.WIDE.U32 R4, R0, -0x2daee0ad, RZ ;  /* 0xd2511f5300047825 */ /* 0x000fe200078e00ff */
[----:B------:R-:W-:Y:S01]  /*16cc0*/  MOV R159, R178 ;  /* 0x000000b2009f7202 */ /* 0x000fe20000000f00 */
[----:B------:R-:W1:Y:S02]  /*16cd0*/  LDSM.16.MT88.4 R16, [R212+0x9800] ;  /* 0x00980000d410783b */ /* 0x000e640000004200 */
[----:B------:R-:W-:Y:S01]  /*16ce0*/  IMAD.WIDE.U32 R2, R3, -0x2daee0ad, RZ ;  /* 0xd2511f5303027825 */ /* 0x000fe200078e00ff */
[----:B------:R-:W-:Y:S01]  /*16cf0*/  MOV R156, R143 ;  /* 0x0000008f009c7202 */ /* 0x000fe20000000f00 */
[----:B------:R-:W-:Y:S02]  /*16d00*/  LDSM.16.MT88.4 R40, [R214+0xb800] ;  /* 0x00b80000d628783b */ /* 0x000fe40000004200 */
[----:B------:R-:W-:-:S04]  /*16d10*/  IMAD.WIDE.U32 R8, R7, -0x2daee0ad, RZ ;  /* 0xd2511f5307087825 */ /* 0x000fc800078e00ff */
[----:B------:R-:W-:Y:S01]  /*16d20*/  IMAD.WIDE.U32 R6, R6, -0x2daee0ad, RZ ;  /* 0xd2511f5306067825 */ /* 0x000fe200078e00ff */
[----:B------:R-:W-:-:S03]  /*16d30*/  LOP3.LUT R5, R5, R52, R183, 0x96, !PT ;  /* 0x0000003405057212 */ /* 0x000fc600078e96b7 */
[----:B------:R-:W-:Y:S01]  /*16d40*/  FFMA.FTZ R0, R249, UR22, -R21 ;  /* 0x00000016f9007c23 */ /* 0x000fe20008010815 */
[----:B------:R-:W-:Y:S01]  /*16d50*/  LOP3.LUT R3, R3, R36, R183, 0x96, !PT ;  /* 0x0000002403037212 */ /* 0x000fe200078e96b7 */
[----:B------:R-:W-:Y:S01]  /*16d60*/  IMAD.MOV.U32 R163, RZ, RZ, R142 ;  /* 0x000000ffffa37224 */ /* 0x000fe200078e008e */
[--C-:B------:R-:W-:Y:S02]  /*16d70*/  LOP3.LUT R10, R9, R4, R189.reuse, 0x96, !PT ;  /* 0x00000004090a7212 */ /* 0x100fe400078e96bd */
[----:B------:R-:W-:Y:S02]  /*16d80*/  MOV R142, R248 ;  /* 0x000000f8008e7202 */ /* 0x000fe40000000f00 */
[----:B------:R-:W-:Y:S01]  /*16d90*/  LOP3.LUT R7, R7, R2, R189, 0x96, !PT ;  /* 0x0000000207077212 */ /* 0x000fe200078e96bd */
[----:B------:R-:W-:Y:S01]  /*16da0*/  IMAD.MOV.U32 R178, RZ, RZ, R33 ;  /* 0x000000ffffb27224 */ /* 0x000fe200078e0021 */
[----:B------:R-:W-:Y:S01]  /*16db0*/  MOV R248, R32 ;  /* 0x0000002000f87202 */ /* 0x000fe20000000f00 */
[----:B------:R-:W-:Y:S01]  /*16dc0*/  IMAD.MOV.U32 R143, RZ, RZ, R238 ;  /* 0x000000ffff8f7224 */ /* 0x000fe200078e00ee */
[----:B------:R-:W-:Y:S01]  /*16dd0*/  MOV R32, R28 ;  /* 0x0000001c00207202 */ /* 0x000fe20000000f00 */
[----:B------:R-:W-:Y:S01]  /*16de0*/  IMAD.MOV.U32 R33, RZ, RZ, R29 ;  /* 0x000000ffff217224 */ /* 0x000fe200078e001d */
[----:B------:R-:W-:Y:S01]  /*16df0*/  MOV R29, R44 ;  /* 0x0000002c001d7202 */ /* 0x000fe20000000f00 */
[----:B------:R-:W-:Y:S01]  /*16e00*/  IMAD.MOV.U32 R28, RZ, RZ, R30 ;  /* 0x000000ffff1c7224 */ /* 0x000fe200078e001e */
[----:B------:R2:W-:Y:S01]  /*16e10*/  MUFU.EX2 R238, R0 ;  /* 0x0000000000ee7308 */ /* 0x0005e20000000800 */
[----:B------:R-:W-:-:S02]  /*16e20*/  IMAD.MOV.U32 R30, RZ, RZ, R45 ;  /* 0x000000ffff1e7224 */ /* 0x000fc400078e002d */
[----:B------:R-:W-:-:S04]  /*16e30*/  IMAD.WIDE.U32 R4, R5, -0x326172a9, RZ ;  /* 0xcd9e8d5705047825 */ /* 0x000fc800078e00ff */
[----:B------:R-:W-:-:S04]  /*16e40*/  IMAD.WIDE.U32 R2, R3, -0x326172a9, RZ ;  /* 0xcd9e8d5703027825 */ /* 0x000fc800078e00ff */
[----:B------:R-:W-:-:S04]  /*16e50*/  IMAD.WIDE.U32 R10, R10, -0x326172a9, RZ ;  /* 0xcd9e8d570a0a7825 */ /* 0x000fc800078e00ff */
[----:B------:R-:W-:-:S04]  /*16e60*/  IMAD.WIDE.U32 R44, R7, -0x326172a9, RZ ;  /* 0xcd9e8d57072c7825 */ /* 0x000fc800078e00ff */
[----:B--2---:R-:W-:Y:S01]  /*16e70*/  FFMA.FTZ R0, R247, UR22, -R21 ;  /* 0x00000016f7007c23 */ /* 0x004fe20008010815 */
[----:B------:R-:W-:Y:S01]  /*16e80*/  IMAD.MOV.U32 R157, RZ, RZ, R176 ;  /* 0x000000ffff9d7224 */ /* 0x000fe200078e00b0 */
[----:B------:R-:W-:Y:S01]  /*16e90*/  LOP3.LUT R9, R3, R26, R193, 0x96, !PT ;  /* 0x0000001a03097212 */ /* 0x000fe200078e96c1 */
[----:B------:R-:W-:Y:S01]  /*16ea0*/  IMAD.MOV.U32 R176, RZ, RZ, R237 ;  /* 0x000000ffffb07224 */ /* 0x000fe200078e00ed */
[----:B------:R-:W-:Y:S01]  /*16eb0*/  LOP3.LUT R7, R11, R4, R194, 0x96, !PT ;  /* 0x000000040b077212 */ /* 0x000fe200078e96c2 */
[----:B------:R2:W3:Y:S01]  /*16ec0*/  MUFU.EX2 R237, R0 ;  /* 0x0000000000ed7308 */ /* 0x0004e20000000800 */
[----:B------:R-:W-:Y:S01]  /*16ed0*/  LOP3.LUT R5, R5, R34, R193, 0x96, !PT ;  /* 0x0000002205057212 */ /* 0x000fe200078e96c1 */
[----:B------:R-:W-:Y:S01]  /*16ee0*/  FFMA.FTZ R3, R198, UR22, -R21 ;  /* 0x00000016c6037c23 */ /* 0x000fe20008010815 */
[----:B------:R-:W-:Y:S01]  /*16ef0*/  MOV R161, R140 ;  /* 0x0000008c00a17202 */ /* 0x000fe20000000f00 */
[----:B------:R-:W-:Y:S02]  /*16f00*/  IMAD.MOV.U32 R162, RZ, RZ, R141 ;  /* 0x000000ffffa27224 */ /* 0x000fe400078e008d */
[----:B------:R-:W-:Y:S01]  /*16f10*/  IMAD.MOV.U32 R158, RZ, RZ, R177 ;  /* 0x000000ffff9e7224 */ /* 0x000fe200078e00b1 */
[----:B------:R-:W-:Y:S01]  /*16f20*/  MOV R177, R105 ;  /* 0x0000006900b17202 */ /* 0x000fe20000000f00 */
[----:B------:R-:W-:-:S02]  /*16f30*/  IMAD.MOV.U32 R140, RZ, RZ, R179 ;  /* 0x000000ffff8c7224 */ /* 0x000fc400078e00b3 */
[----:B------:R-:W-:Y:S02]  /*16f40*/  IMAD.MOV.U32 R141, RZ, RZ, R243 ;  /* 0x000000ffff8d7224 */ /* 0x000fe400078e00f3 */
[----:B------:R-:W-:Y:S01]  /*16f50*/  IMAD.MOV.U32 R179, RZ, RZ, R236 ;  /* 0x000000ffffb37224 */ /* 0x000fe200078e00ec */
[----:B--2---:R-:W-:Y:S01]  /*16f60*/  LOP3.LUT R0, R45, R2, R194, 0x96, !PT ;  /* 0x000000022d007212 */ /* 0x004fe200078e96c2 */
[----:B------:R-:W-:Y:S01]  /*16f70*/  IMAD.MOV.U32 R243, RZ, RZ, R38 ;  /* 0x000000fffff37224 */ /* 0x000fe200078e0026 */
[----:B------:R2:W-:Y:S01]  /*16f80*/  MUFU.EX2 R236, R3 ;  /* 0x0000000300ec7308 */ /* 0x0005e20000000800 */
[----:B------:R-:W-:Y:S02]  /*16f90*/  IMAD.MOV.U32 R105, RZ, RZ, R39 ;  /* 0x000000ffff697224 */ /* 0x000fe400078e0027 */
[----:B------:R-:W-:-:S04]  /*16fa0*/  IMAD.WIDE.U32 R48, R7, -0x2daee0ad, RZ ;  /* 0xd2511f5307307825 */ /* 0x000fc800078e00ff */
[----:B------:R-:W-:Y:S01]  /*16fb0*/  FFMA.FTZ R7, R197, UR22, -R21 ;  /* 0x00000016c5077c23 */ /* 0x000fe20008010815 */
[----:B------:R-:W-:Y:S02]  /*16fc0*/  IMAD.MOV.U32 R160, RZ, RZ, R235 ;  /* 0x000000ffffa07224 */ /* 0x000fe400078e00eb */
[----:B------:R-:W-:-:S04]  /*16fd0*/  IMAD.WIDE.U32 R4, R5, -0x2daee0ad, RZ ;  /* 0xd2511f5305047825 */ /* 0x000fc800078e00ff */
[----:B------:R-:W-:-:S04]  /*16fe0*/  IMAD.WIDE.U32 R38, R0, -0x2daee0ad, RZ ;  /* 0xd2511f5300267825 */ /* 0x000fc800078e00ff */
[----:B--2---:R-:W-:Y:S01]  /*16ff0*/  IMAD.WIDE.U32 R2, R9, -0x2daee0ad, RZ ;  /* 0xd2511f5309027825 */ /* 0x004fe200078e00ff */
[----:B------:R2:W-:Y:S02]  /*17000*/  MUFU.EX2 R235, R7 ;  /* 0x0000000700eb7308 */ /* 0x0005e40000000800 */
[--C-:B------:R-:W-:Y:S02]  /*17010*/  LOP3.LUT R2, R39, R2, R160.reuse, 0x96, !PT ;  /* 0x0000000227027212 */ /* 0x100fe400078e96a0 */
[----:B--2---:R-:W-:Y:S02]  /*17020*/  LOP3.LUT R7, R49, R4, R160, 0x96, !PT ;  /* 0x0000000431077212 */ /* 0x004fe400078e96a0 */
[----:B------:R-:W2:Y:S01]  /*17030*/  LDL.LU R160, [R1+0x34] ;  /* 0x0000340001a07983 */ /* 0x000ea20000300800 */
[--C-:B------:R-:W-:Y:S02]  /*17040*/  LOP3.LUT R5, R5, R8, R196.reuse, 0x96, !PT ;  /* 0x0000000805057212 */ /* 0x100fe400078e96c4 */
[----:B------:R-:W-:Y:S01]  /*17050*/  LOP3.LUT R0, R3, R6, R196, 0x96, !PT ;  /* 0x0000000603007212 */ /* 0x000fe200078e96c4 */
[----:B------:R-:W-:-:S04]  /*17060*/  IMAD.WIDE.U32 R8, R7, -0x326172a9, RZ ;  /* 0xcd9e8d5707087825 */ /* 0x000fc800078e00ff */
[----:B------:R-:W-:-:S04]  /*17070*/  IMAD.WIDE.U32 R4, R5, -0x326172a9, RZ ;  /* 0xcd9e8d5705047825 */ /* 0x000fc800078e00ff */
[----:B------:R-:W-:Y:S01]  /*17080*/  IMAD.WIDE.U32 R2, R2, -0x326172a9, RZ ;  /* 0xcd9e8d5702027825 */ /* 0x000fe200078e00ff */
[----:B------:R-:W-:-:S03]  /*17090*/  LOP3.LUT R53, R5, R10, R54, 0x96, !PT ;  /* 0x0000000a05357212 */ /* 0x000fc600078e9636 */
[----:B------:R-:W-:Y:S01]  /*170a0*/  FFMA.FTZ R6, R251, UR22, -R22 ;  /* 0x00000016fb067c23 */ /* 0x000fe20008010816 */
[--C-:B------:R-:W-:Y:S01]  /*170b0*/  LOP3.LUT R10, R9, R4, R190.reuse, 0x96, !PT ;  /* 0x00000004090a7212 */ /* 0x100fe200078e96be */
[----:B------:R-:W-:Y:S01]  /*170c0*/  IMAD.WIDE.U32 R36, R0, -0x326172a9, RZ ;  /* 0xcd9e8d5700247825 */ /* 0x000fe200078e00ff */
[----:B------:R-:W-:Y:S02]  /*170d0*/  LOP3.LUT R4, R2, 0xffff, RZ, 0xc0, !PT ;  /* 0x0000ffff02047812 */ /* 0x000fe400078ec0ff */
[----:B------:R-:W-:Y:S02]  /*170e0*/  MOV R51, R234 ;  /* 0x000000ea00337202 */ /* 0x000fe40000000f00 */
[----:B------:R4:W-:Y:S01]  /*170f0*/  MUFU.EX2 R234, R6 ;  /* 0x0000000600ea7308 */ /* 0x0009e20000000800 */
[----:B------:R-:W-:Y:S02]  /*17100*/  LOP3.LUT R0, R3, R36, R190, 0x96, !PT ;  /* 0x0000002403007212 */ /* 0x000fe400078e96be */
[----:B------:R-:W-:Y:S01]  /*17110*/  SHF.R.U32.HI R3, RZ, 0x8, R4 ;  /* 0x00000008ff037819 */ /* 0x000fe20000011604 */
[----:B------:R-:W-:Y:S01]  /*17120*/  FFMA.FTZ R5, R250, UR22, -R22 ;  /* 0x00000016fa057c23 */ /* 0x000fe20008010816 */
[----:B------:R-:W-:-:S02]  /*17130*/  SHF.R.U32.HI R11, RZ, 0x10, R2 ;  /* 0x00000010ff0b7819 */ /* 0x000fc40000011602 */
[----:B------:R-:W-:Y:S02]  /*17140*/  SHF.R.U32.HI R12, RZ, 0x18, R2 ;  /* 0x00000018ff0c7819 */ /* 0x000fe40000011602 */
[----:B------:R-:W-:Y:S02]  /*17150*/  SHF.R.U32.HI R4, RZ, 0x10, R0 ;  /* 0x00000010ff047819 */ /* 0x000fe40000011600 */
[----:B----4-:R-:W-:Y:S01]  /*17160*/  LOP3.LUT R6, R2, 0xff, RZ, 0xc0, !PT ;  /* 0x000000ff02067812 */ /* 0x010fe200078ec0ff */
[----:B------:R-:W-:-:S03]  /*17170*/  FFMA.FTZ R2, R208, UR22, -R22 ;  /* 0x00000016d0027c23 */ /* 0x000fc60008010816 */
[----:B------:R-:W-:Y:S02]  /*17180*/  PRMT R13, R6, 0x5410, R3 ;  /* 0x00005410060d7816 */ /* 0x000fe40000000003 */
[C---:B------:R-:W-:Y:S01]  /*17190*/  LOP3.LUT R3, R0.reuse, 0xffff, RZ, 0xc0, !PT ;  /* 0x0000ffff00037812 */ /* 0x040fe200078ec0ff */
[----:B------:R4:W1:Y:S01]  /*171a0*/  MUFU.EX2 R198, R5 ;  /* 0x0000000500c67308 */ /* 0x0008620000000800 */
[----:B------:R-:W-:Y:S02]  /*171b0*/  LOP3.LUT R7, R0, 0xff, RZ, 0xc0, !PT ;  /* 0x000000ff00077812 */ /* 0x000fe400078ec0ff */
[----:B------:R-:W-:Y:S02]  /*171c0*/  SHF.R.U32.HI R6, RZ, 0x18, R0 ;  /* 0x00000018ff067819 */ /* 0x000fe40000011600 */
[----:B------:R-:W-:-:S03]  /*171d0*/  LOP3.LUT R0, R11, 0xff, RZ, 0xc0, !PT ;  /* 0x000000ff0b007812 */ /* 0x000fc600078ec0ff */
[----:B------:R3:W-:Y:S01]  /*171e0*/  MUFU.EX2 R197, R2 ;  /* 0x0000000200c57308 */ /* 0x0007e20000000800 */
[----:B------:R-:W-:Y:S01]  /*171f0*/  PRMT R11, R0, 0x5410, R12 ;  /* 0x00005410000b7816 */ /* 0x000fe2000000000c */
[----:B----4-:R-:W-:-:S06]  /*17200*/  FFMA.FTZ R5, R199, UR22, -R22 ;  /* 0x00000016c7057c23 */ /* 0x010fcc0008010816 */
[----:B------:R4:W1:Y:S01]  /*17210*/  MUFU.EX2 R196, R5 ;  /* 0x0000000500c47308 */ /* 0x0008620000000800 */
[----:B---3--:R-:W-:Y:S02]  /*17220*/  SHF.R.U32.HI R2, RZ, 0x8, R3 ;  /* 0x00000008ff027819 */ /* 0x008fe40000011603 */
[----:B------:R-:W-:Y:S01]  /*17230*/  LOP3.LUT R3, R4, 0xff, RZ, 0xc0, !PT ;  /* 0x000000ff04037812 */ /* 0x000fe200078ec0ff */
[----:B------:R-:W-:Y:S01]  /*17240*/  IMAD.MOV.U32 R49, RZ, RZ, R105 ;  /* 0x000000ffff317224 */ /* 0x000fe200078e0069 */
[----:B------:R-:W-:Y:S01]  /*17250*/  MOV R249, R188 ;  /* 0x000000bc00f97202 */ /* 0x000fe20000000f00 */
[----:B------:R-:W-:Y:S01]  /*17260*/  FFMA.FTZ R52, R161, R24, R106 ;  /* 0x00000018a1347223 */ /* 0x000fe2000001006a */
[----:B------:R-:W-:Y:S01]  /*17270*/  PRMT R0, R7, 0x5410, R2 ;  /* 0x0000541007007816 */ /* 0x000fe20000000002 */
[----:B------:R-:W-:Y:S01]  /*17280*/  IMAD.MOV.U32 R105, RZ, RZ, R33 ;  /* 0x000000ffff697224 */ /* 0x000fe200078e0021 */
[----:B------:R-:W-:Y:S01]  /*17290*/  MOV R188, R32 ;  /* 0x0000002000bc7202 */ /* 0x000fe20000000f00 */
[----:B------:R-:W-:Y:S01]  /*172a0*/  IMAD.MOV.U32 R107, RZ, RZ, R28 ;  /* 0x000000ffff6b7224 */ /* 0x000fe200078e001c */
[----:B------:R-:W-:Y:S01]  /*172b0*/  MOV R193, R29 ;  /* 0x0000001d00c17202 */ /* 0x000fe20000000f00 */
[----:B------:R-:W-:Y:S01]  /*172c0*/  IMAD.MOV.U32 R194, RZ, RZ, R30 ;  /* 0x000000ffffc27224 */ /* 0x000fe200078e001e */
[----:B------:R-:W-:Y:S01]  /*172d0*/  LDSM.16.MT88.4 R32, [R212+0xb800] ;  /* 0x00b80000d420783b */ /* 0x000fe20000004200 */
[----:B----4-:R-:W-:-:S02]  /*172e0*/  PRMT R5, R3, 0x5410, R6 ;  /* 0x0000541003057816 */ /* 0x010fc40000000006 */
[----:B------:R-:W-:Y:S02]  /*172f0*/  HSET2.LE.AND R3, R13, R244, PT ;  /* 0x000000f40d037233 */ /* 0x000fe40003803000 */
[----:B------:R-:W3:Y:S01]  /*17300*/  LDSM.16.MT88.4 R12, [R214+0x9800] ;  /* 0x00980000d60c783b */ /* 0x000ee20000004200 */
[----:B------:R-:W-:-:S03]  /*17310*/  IMAD.MOV.U32 R36, RZ, RZ, R31 ;  /* 0x000000ffff247224 */ /* 0x000fc600078e001f */
[----:B------:R-:W4:Y:S01]  /*17320*/  LDSM.16.MT88.4 R28, [R214+0xa800] ;  /* 0x00a80000d61c783b */ /* 0x000f220000004200 */
[--C-:B------:R-:W-:Y:S02]  /*17330*/  HSET2.LE.AND R0, R0, R244.reuse, PT ;  /* 0x000000f400007233 */ /* 0x100fe40003803000 */
[----:B------:R-:W-:Y:S02]  /*17340*/  F2FP.F16.F32.PACK_AB R2, R237, R238 ;  /* 0x000000eeed02723e */ /* 0x000fe400000000ff */
[--C-:B------:R-:W-:Y:S02]  /*17350*/  HSET2.LE.AND R7, R11, R244.reuse, PT ;  /* 0x000000f40b077233 */ /* 0x100fe40003803000 */
[----:B------:R-:W-:Y:S02]  /*17360*/  LOP3.LUT R4, R0, R2, RZ, 0xc0, !PT ;  /* 0x0000000200047212 */ /* 0x000fe400078ec0ff */
[----:B------:R-:W-:Y:S02]  /*17370*/  HSET2.LE.AND R0, R5, R244, PT ;  /* 0x000000f405007233 */ /* 0x000fe40003803000 */
[----:B-1----:R-:W-:-:S02]  /*17380*/  F2FP.F16.F32.PACK_AB R2, R198, R234 ;  /* 0x000000eac602723e */ /* 0x002fc400000000ff */
[----:B------:R-:W-:Y:S02]  /*17390*/  F2FP.F16.F32.PACK_AB R6, R235, R236 ;  /* 0x000000eceb06723e */ /* 0x000fe400000000ff */
[----:B------:R-:W-:Y:S02]  /*173a0*/  F2FP.F16.F32.PACK_AB R11, R196, R197 ;  /* 0x000000c5c40b723e */ /* 0x000fe400000000ff */
[----:B------:R-:W-:Y:S02]  /*173b0*/  LOP3.LUT R5, R0, R2, RZ, 0xc0, !PT ;  /* 0x0000000200057212 */ /* 0x000fe400078ec0ff */
[----:B------:R-:W-:Y:S02]  /*173c0*/  LOP3.LUT R6, R3, R6, RZ, 0xc0, !PT ;  /* 0x0000000603067212 */ /* 0x000fe400078ec0ff */
[----:B------:R-:W-:Y:S01]  /*173d0*/  LOP3.LUT R7, R7, R11, RZ, 0xc0, !PT ;  /* 0x0000000b07077212 */ /* 0x000fe200078ec0ff */
[----:B------:R-:W-:Y:S01]  /*173e0*/  IMAD.MOV.U32 R2, RZ, RZ, R157 ;  /* 0x000000ffff027224 */ /* 0x000fe200078e009d */
[----:B------:R-:W-:Y:S01]  /*173f0*/  MOV R0, R159 ;  /* 0x0000009f00007202 */ /* 0x000fe20000000f00 */
[----:B------:R-:W-:Y:S01]  /*17400*/  IMAD.MOV.U32 R190, RZ, RZ, R158 ;  /* 0x000000ffffbe7224 */ /* 0x000fe200078e009e */
[----:B------:R-:W-:Y:S01]  /*17410*/  MOV R158, R124 ;  /* 0x0000007c009e7202 */ /* 0x000fe20000000f00 */
[----:B------:R-:W-:Y:S01]  /*17420*/  IMAD.MOV.U32 R159, RZ, RZ, R125 ;  /* 0x000000ffff9f7224 */ /* 0x000fe200078e007d */
[----:B------:R-:W-:Y:S01]  /*17430*/  MOV R11, R127 ;  /* 0x0000007f000b7202 */ /* 0x000fe20000000f00 */
[----:B------:R-:W-:-:S02]  /*17440*/  IMAD.MOV.U32 R157, RZ, RZ, R126 ;  /* 0x000000ffff9d7224 */ /* 0x000fc400078e007e */
[----:B------:R-:W-:Y:S01]  /*17450*/  HMMA.16816.F32 R124, R4, R18, R116 ;  /* 0x00000012047c723c */ /* 0x000fe20000001874 */
[----:B------:R-:W-:-:S06]  /*17460*/  IMAD.MOV.U32 R3, RZ, RZ, R143 ;  /* 0x000000ffff037224 */ /* 0x000fcc00078e008f */
[----:B------:R-:W-:-:S04]  /*17470*/  IMAD.MOV.U32 R119, RZ, RZ, R180 ;  /* 0x000000ffff777224 */ /* 0x000fc800078e00b4 */
        /* <DEDUP_REMOVED lines=11> */
[----:B---3--:R-:W-:Y:S01]  /*17530*/  HMMA.16816.F32 R140, R4, R14, R80 ;  /* 0x0000000e048c723c */ /* 0x008fe20000001850 */
[----:B------:R-:W-:-:S02]  /*17540*/  IMAD.MOV.U32 R11, RZ, RZ, R0 ;  /* 0x000000ffff0b7224 */ /* 0x000fc400078e0000 */
[----:B------:R-:W-:Y:S01]  /*17550*/  FFMA.FTZ R2, R216, UR22, -R20 ;  /* 0x00000016d8027c23 */ /* 0x000fe20008010814 */
[----:B------:R-:W-:Y:S01]  /*17560*/  LOP3.LUT R0, R8, 0xffff, RZ, 0xc0, !PT ;  /* 0x0000ffff08007812 */ /* 0x000fe200078ec0ff */
[----:B------:R-:W-:Y:S01]  /*17570*/  IMAD.MOV.U32 R117, RZ, RZ, R3 ;  /* 0x000000ffff757224 */ /* 0x000fe200078e0003 */
[----:B------:R-:W-:Y:S01]  /*17580*/  MOV R199, R177 ;  /* 0x000000b100c77202 */ /* 0x000fe20000000f00 */
        /* <DEDUP_REMOVED lines=11> */
[----:B------:R-:W-:Y:S01]  /*17640*/  FFMA.FTZ R49, R49, R46, R100 ;  /* 0x0000002e31317223 */ /* 0x000fe20000010064 */
[----:B------:R-:W-:Y:S01]  /*17650*/  IMAD.MOV.U32 R119, RZ, RZ, R250 ;  /* 0x000000ffff777224 */ /* 0x000fe200078e00fa */
[C---:B----4-:R-:W-:Y:S01]  /*17660*/  HMMA.16816.F32 R64, R4.reuse, R30, R64 ;  /* 0x0000001e0440723c */ /* 0x050fe20000001840 */
[----:B------:R1:W-:Y:S01]  /*17670*/  MUFU.EX2 R195, R2 ;  /* 0x0000000200c37308 */ /* 0x0003e20000000800 */
[----:B------:R-:W-:Y:S01]  /*17680*/  SHF.R.U32.HI R0, RZ, 0x8, R0 ;  /* 0x00000008ff007819 */ /* 0x000fe20000011600 */
[----:B------:R-:W-:Y:S01]  /*17690*/  IMAD.MOV.U32 R81, RZ, RZ, R83 ;  /* 0x000000ffff517224 */ /* 0x000fe200078e0053 */
[----:B------:R3:W5:Y:S02]  /*176a0*/  LDL.LU R216, [R1+0xa0] ;  /* 0x0000a00001d87983 */ /* 0x0007640000300800 */
[----:B------:R-:W-:Y:S01]  /*176b0*/  HMMA.16816.F32 R96, R4, R32, R60 ;  /* 0x000000200460723c */ /* 0x000fe2000000183c */
[----:B------:R-:W-:-:S02]  /*176c0*/  IMAD.MOV.U32 R83, RZ, RZ, R117 ;  /* 0x000000ffff537224 */ /* 0x000fc400078e0075 */
[----:B------:R-:W-:-:S03]  /*176d0*/  IMAD.MOV.U32 R117, RZ, RZ, R119 ;  /* 0x000000ffff757224 */ /* 0x000fc600078e0077 */
[----:B------:R-:W-:Y:S01]  /*176e0*/  HMMA.16816.F32 R180, R4, R34, R56 ;  /* 0x0000002204b4723c */ /* 0x000fe20000001838 */
[----:B------:R-:W-:-:S05]  /*176f0*/  IMAD.MOV.U32 R119, RZ, RZ, R193 ;  /* 0x000000ffff777224 */ /* 0x000fca00078e00c1 */
[----:B------:R-:W-:Y:S01]  /*17700*/  HMMA.16816.F32 R88, R4, R40, R88 ;  /* 0x000000280458723c */ /* 0x000fe20000001858 */
[----:B-1----:R-:W-:Y:S01]  /*17710*/  FFMA.FTZ R2, R82, UR22, -R20 ;  /* 0x0000001652027c23 */ /* 0x002fe20008010814 */
[----:B------:R-:W-:-:S04]  /*17720*/  MOV R82, R116 ;  /* 0x0000007400527202 */ /* 0x000fc80000000f00 */
[----:B------:R-:W-:Y:S01]  /*17730*/  HMMA.16816.F32 R176, R4, R42, R92 ;  /* 0x0000002a04b0723c */ /* 0x000fe2000000185c */
[----:B------:R-:W-:Y:S01]  /*17740*/  MOV R116, R106 ;  /* 0x0000006a00747202 */ /* 0x000fe20000000f00 */
[----:B------:R-:W-:Y:S01]  /*17750*/  IMAD.MOV.U32 R106, RZ, RZ, R194 ;  /* 0x000000ffff6a7224 */ /* 0x000fe200078e00c2 */
[----:B------:R-:W-:Y:S01]  /*17760*/  MOV R193, R107 ;  /* 0x0000006b00c17202 */ /* 0x000fe20000000f00 */
[----:B------:R1:W-:Y:S01]  /*17770*/  MUFU.EX2 R194, R2 ;  /* 0x0000000200c27308 */ /* 0x0003e20000000800 */
[----:B------:R-:W-:Y:S01]  /*17780*/  SHF.R.U32.HI R3, RZ, 0x18, R8 ;  /* 0x00000018ff037819 */ /* 0x000fe20000011608 */
[----:B------:R-:W-:Y:S02]  /*17790*/  IMAD.MOV.U32 R80, RZ, RZ, R82 ;  /* 0x000000ffff507224 */ /* 0x000fe400078e0052 */
[----:B------:R-:W-:Y:S01]  /*177a0*/  IMAD.MOV.U32 R82, RZ, RZ, R116 ;  /* 0x000000ffff527224 */ /* 0x000fe200078e0074 */
[----:B------:R-:W-:Y:S01]  /*177b0*/  MOV R116, R157 ;  /* 0x0000009d00747202 */ /* 0x000fe20000000f00 */
[----:B-1----:R-:W-:Y:S01]  /*177c0*/  FFMA.FTZ R2, R81, UR22, -R20 ;  /* 0x0000001651027c23 */ /* 0x002fe20008010814 */
[----:B------:R-:W-:Y:S01]  /*177d0*/  MOV R81, R83 ;  /* 0x0000005300517202 */ /* 0x000fe20000000f00 */
[----:B------:R-:W-:-:S02]  /*177e0*/  IMAD.MOV.U32 R83, RZ, RZ, R193 ;  /* 0x000000ffff537224 */ /* 0x000fc400078e00c1 */
[----:B------:R1:W-:Y:S02]  /*177f0*/  MUFU.EX2 R193, R2 ;  /* 0x0000000200c17308 */ /* 0x0003e40000000800 */
[----:B-1----:R-:W-:Y:S01]  /*17800*/  SHF.R.U32.HI R2, RZ, 0x10, R10 ;  /* 0x00000010ff027819 */ /* 0x002fe2000001160a */
[----:B--2---:R-:W-:Y:S02]  /*17810*/  FFMA.FTZ R51, R160, R25, R51 ;  /* 0x00000019a0337223 */ /* 0x004fe40000010033 */
[----:B------:R-:W1:Y:S01]  /*17820*/  LDSM.16.MT88.4 R24, [R212+0xa800] ;  /* 0x00a80000d418783b */ /* 0x000e620000004200 */
[----:B------:R-:W-:Y:S01]  /*17830*/  HMMA.16816.F32 R160, R4, R28, R68 ;  /* 0x0000001c04a0723c */ /* 0x000fe20000001844 */
[----:B------:R-:W-:-:S05]  /*17840*/  IMAD.MOV.U32 R250, RZ, RZ, R189 ;  /* 0x000000fffffa7224 */ /* 0x000fca00078e00bd */
[C---:B-1----:R-:W-:Y:S06]  /*17850*/  HMMA.16816.F32 R76, R4.reuse, R24, R76 ;  /* 0x00000018044c723c */ /* 0x042fec000000184c */
[----:B------:R-:W-:Y:S07]  /*17860*/  HMMA.16816.F32 R72, R4, R26, R72 ;  /* 0x0000001a0448723c */ /* 0x000fee0000001848 */
[----:B------:R-:W-:-:S02]  /*17870*/  LOP3.LUT R5, R8, 0xff, RZ, 0xc0, !PT ;  /* 0x000000ff08057812 */ /* 0x000fc400078ec0ff */
[----:B------:R-:W-:Y:S02]  /*17880*/  SHF.R.U32.HI R4, RZ, 0x10, R8 ;  /* 0x00000010ff047819 */ /* 0x000fe40000011608 */
[----:B------:R-:W-:Y:S02]  /*17890*/  PRMT R6, R5, 0x5410, R0 ;  /* 0x0000541005067816 */ /* 0x000fe40000000000 */
[----:B------:R-:W-:-:S04]  /*178a0*/  LOP3.LUT R0, R4, 0xff, RZ, 0xc0, !PT ;  /* 0x000000ff04007812 */ /* 0x000fc800078ec0ff */
[----:B------:R-:W-:Y:S02]  /*178b0*/  PRMT R7, R0, 0x5410, R3 ;  /* 0x0000541000077816 */ /* 0x000fe40000000003 */
[----:B------:R-:W-:-:S04]  /*178c0*/  LOP3.LUT R0, R10, 0xffff, RZ, 0xc0, !PT ;  /* 0x0000ffff0a007812 */ /* 0x000fc800078ec0ff */
[----:B------:R-:W-:Y:S02]  /*178d0*/  SHF.R.U32.HI R3, RZ, 0x8, R0 ;  /* 0x00000008ff037819 */ /* 0x000fe40000011600 */
[----:B------:R-:W-:Y:S01]  /*178e0*/  LOP3.LUT R0, R2, 0xff, RZ, 0xc0, !PT ;  /* 0x000000ff02007812 */ /* 0x000fe200078ec0ff */
[----:B------:R-:W-:Y:S01]  /*178f0*/  FFMA.FTZ R2, R80, UR22, -R20 ;  /* 0x0000001650027c23 */ /* 0x000fe20008010814 */
[----:B------:R-:W-:Y:S01]  /*17900*/  IMAD.MOV.U32 R80, RZ, RZ, R81 ;  /* 0x000000ffff507224 */ /* 0x000fe200078e0051 */
[----:B------:R-:W-:Y:S01]  /*17910*/  MOV R81, R82 ;  /* 0x0000005200517202 */ /* 0x000fe20000000f00 */
[----:B------:R-:W-:Y:S01]  /*17920*/  IMAD.MOV.U32 R82, RZ, RZ, R83 ;  /* 0x000000ffff527224 */ /* 0x000fe200078e0053 */
[----:B------:R-:W-:Y:S01]  /*17930*/  LOP3.LUT R5, R10, 0xff, RZ, 0xc0, !PT ;  /* 0x000000ff0a057812 */ /* 0x000fe200078ec0ff */
[----:B------:R-:W-:Y:S01]  /*17940*/  IMAD.MOV.U32 R83, RZ, RZ, R116 ;  /* 0x000000ffff537224 */ /* 0x000fe200078e0074 */
[----:B------:R-:W-:Y:S02]  /*17950*/  SHF.R.U32.HI R4, RZ, 0x18, R10 ;  /* 0x00000018ff047819 */ /* 0x000fe4000001160a */
[----:B------:R-:W-:Y:S01]  /*17960*/  MOV R116, R199 ;  /* 0x000000c700747202 */ /* 0x000fe20000000f00 */
[----:B------:R-:W-:Y:S01]  /*17970*/  IMAD.MOV.U32 R199, RZ, RZ, R208 ;  /* 0x000000ffffc77224 */ /* 0x000fe200078e00d0 */
[----:B------:R-:W-:Y:S01]  /*17980*/  PRMT R5, R5, 0x5410, R3 ;  /* 0x0000541005057816 */ /* 0x000fe20000000003 */
[----:B------:R-:W-:Y:S01]  /*17990*/  IMAD.MOV.U32 R208, RZ, RZ, R251 ;  /* 0x000000ffffd07224 */ /* 0x000fe200078e00fb */
[----:B------:R-:W-:Y:S01]  /*179a0*/  PRMT R3, R0, 0x5410, R4 ;  /* 0x0000541000037816 */ /* 0x000fe20000000004 */
[----:B------:R-:W-:Y:S01]  /*179b0*/  FFMA.FTZ R0, R80, UR22, -R23 ;  /* 0x0000001650007c23 */ /* 0x000fe20008010817 */
[----:B------:R-:W-:Y:S01]  /*179c0*/  IMAD.MOV.U32 R70, RZ, RZ, R82 ;  /* 0x000000ffff467224 */ /* 0x000fe200078e0052 */
[----:B------:R-:W-:Y:S01]  /*179d0*/  MOV R71, R83 ;  /* 0x0000005300477202 */ /* 0x000fe20000000f00 */
[----:B------:R-:W-:Y:S01]  /*179e0*/  IMAD.MOV.U32 R69, RZ, RZ, R81 ;  /* 0x000000ffff457224 */ /* 0x000fe200078e0051 */
[----:B------:R-:W-:Y:S01]  /*179f0*/  MOV R251, R192 ;  /* 0x000000c000fb7202 */ /* 0x000fe20000000f00 */
[----:B------:R-:W-:Y:S01]  /*17a00*/  IMAD.MOV.U32 R83, RZ, RZ, R116 ;  /* 0x000000ffff537224 */ /* 0x000fe200078e0074 */
[----:B------:R-:W-:Y:S01]  /*17a10*/  MOV R81, R208 ;  /* 0x000000d000517202 */ /* 0x000fe20000000f00 */
[----:B------:R-:W-:Y:S01]  /*17a20*/  IMAD.MOV.U32 R116, RZ, RZ, R39 ;  /* 0x000000ffff747224 */ /* 0x000fe200078e0027 */
[----:B------:R-:W1:Y:S01]  /*17a30*/  MUFU.EX2 R192, R2 ;  /* 0x0000000200c07308 */ /* 0x000e620000000800 */
[----:B------:R-:W-:Y:S01]  /*17a40*/  IMAD.MOV.U32 R208, RZ, RZ, R191 ;  /* 0x000000ffffd07224 */ /* 0x000fe200078e00bf */
[----:B------:R-:W-:Y:S01]  /*17a50*/  MOV R68, R70 ;  /* 0x0000004600447202 */ /* 0x000fe20000000f00 */
[----:B------:R-:W-:-:S02]  /*17a60*/  IMAD.MOV.U32 R70, RZ, RZ, R116 ;  /* 0x000000ffff467224 */ /* 0x000fc400078e0074 */
[----:B------:R-:W-:-:S03]  /*17a70*/  IMAD.MOV.U32 R116, RZ, RZ, R118 ;  /* 0x000000ffff747224 */ /* 0x000fc600078e0076 */
[----:B------:R2:W-:Y:S01]  /*17a80*/  MUFU.EX2 R191, R0 ;  /* 0x0000000000bf7308 */ /* 0x0005e20000000800 */
[----:B------:R-:W-:Y:S01]  /*17a90*/  MOV R118, R190 ;  /* 0x000000be00767202 */ /* 0x000fe20000000f00 */
[----:B------:R-:W-:Y:S02]  /*17aa0*/  IMAD.MOV.U32 R189, RZ, RZ, R215 ;  /* 0x000000ffffbd7224 */ /* 0x000fe400078e00d7 */
[----:B------:R-:W-:Y:S01]  /*17ab0*/  FFMA.FTZ R8, R204, UR22, -R21 ;  /* 0x00000016cc087c23 */ /* 0x000fe20008010815 */
[----:B------:R-:W-:Y:S01]  /*17ac0*/  MOV R204, R188 ;  /* 0x000000bc00cc7202 */ /* 0x000fe20000000f00 */
[----:B------:R-:W-:Y:S02]  /*17ad0*/  IMAD.MOV.U32 R107, RZ, RZ, R213 ;  /* 0x000000ffff6b7224 */ /* 0x000fe400078e00d5 */
[--C-:B------:R-:W-:Y:S01]  /*17ae0*/  FFMA.FTZ R9, R207, UR22, -R21.reuse ;  /* 0x00000016cf097c23 */ /* 0x100fe20008010815 */
[----:B------:R-:W-:Y:S01]  /*17af0*/  FFMA.FTZ R10, R201, UR22, -R21 ;  /* 0x00000016c90a7c23 */ /* 0x000fe20008010815 */
[----:B--2---:R-:W-:Y:S01]  /*17b00*/  FFMA.FTZ R0, R69, UR22, -R23 ;  /* 0x0000001645007c23 */ /* 0x004fe20008010817 */
[----:B------:R-:W-:-:S02]  /*17b10*/  IMAD.MOV.U32 R69, RZ, RZ, R71 ;  /* 0x000000ffff457224 */ /* 0x000fc400078e0047 */
[----:B------:R-:W-:Y:S01]  /*17b20*/  IMAD.MOV.U32 R82, RZ, RZ, R199 ;  /* 0x000000ffff527224 */ /* 0x000fe200078e00c7 */
[----:B------:R2:W4:Y:S01]  /*17b30*/  MUFU.EX2 R190, R0 ;  /* 0x0000000000be7308 */ /* 0x0005220000000800 */
[----:B------:R-:W-:Y:S02]  /*17b40*/  IMAD.MOV.U32 R63, RZ, RZ, R69 ;  /* 0x000000ffff3f7224 */ /* 0x000fe400078e0045 */
[----:B------:R-:W-:Y:S02]  /*17b50*/  IMAD.MOV.U32 R80, RZ, RZ, R251 ;  /* 0x000000ffff507224 */ /* 0x000fe400078e00fb */
[--C-:B------:R-:W-:Y:S01]  /*17b60*/  FFMA.FTZ R39, R210, UR22, -R20.reuse ;  /* 0x00000016d2277c23 */ /* 0x100fe20008010814 */
[----:B------:R-:W-:Y:S01]  /*17b70*/  FFMA.FTZ R2, R63, UR22, -R23 ;  /* 0x000000163f027c23 */ /* 0x000fe20008010817 */
[----:B------:R-:W-:Y:S01]  /*17b80*/  FFMA.FTZ R46, R203, UR22, -R20 ;  /* 0x00000016cb2e7c23 */ /* 0x000fe20008010814 */
[----:B------:R-:W-:Y:S01]  /*17b90*/  IMAD.MOV.U32 R157, RZ, RZ, R231 ;  /* 0x000000ffff9d7224 */ /* 0x000fe200078e00e7 */
[----:B------:R3:W5:Y:S01]  /*17ba0*/  LDL.LU R215, [R1+0x9c] ;  /* 0x00009c0001d77983 */ /* 0x0007620000300800 */
[----:B------:R1:W-:Y:S01]  /*17bb0*/  MUFU.EX2 R188, R2 ;  /* 0x0000000200bc7308 */ /* 0x0003e20000000800 */
[----:B--2---:R-:W-:Y:S01]  /*17bc0*/  FFMA.FTZ R0, R68, UR22, -R23 ;  /* 0x0000001644007c23 */ /* 0x004fe20008010817 */
[----:B------:R-:W-:Y:S01]  /*17bd0*/  IMAD.MOV.U32 R68, RZ, RZ, R70 ;  /* 0x000000ffff447224 */ /* 0x000fe200078e0046 */
[----:B------:R-:W-:Y:S01]  /*17be0*/  MOV R71, R117 ;  /* 0x0000007500477202 */ /* 0x000fe20000000f00 */
[----:B------:R-:W-:Y:S01]  /*17bf0*/  IMAD.MOV.U32 R70, RZ, RZ, R116 ;  /* 0x000000ffff467224 */ /* 0x000fe200078e0074 */
[----:B------:R-:W-:Y:S01]  /*17c00*/  MOV R116, R118 ;  /* 0x0000007600747202 */ /* 0x000fe20000000f00 */
[----:B------:R-:W-:Y:S01]  /*17c10*/  IMAD.MOV.U32 R118, RZ, RZ, R106 ;  /* 0x000000ffff767224 */ /* 0x000fe200078e006a */
[----:B------:R-:W-:Y:S01]  /*17c20*/  MOV R251, R45 ;  /* 0x0000002d00fb7202 */ /* 0x000fe20000000f00 */
[----:B------:R-:W-:-:S02]  /*17c30*/  IMAD.MOV.U32 R106, RZ, RZ, R189 ;  /* 0x000000ffff6a7224 */ /* 0x000fc400078e00bd */
[----:B------:R-:W-:Y:S01]  /*17c40*/  IMAD.MOV.U32 R201, RZ, RZ, R105 ;  /* 0x000000ffffc97224 */ /* 0x000fe200078e0069 */
[----:B------:R2:W3:Y:S01]  /*17c50*/  MUFU.EX2 R189, R0 ;  /* 0x0000000000bd7308 */ /* 0x0004e20000000800 */
[----:B-1----:R-:W-:Y:S01]  /*17c60*/  F2FP.F16.F32.PACK_AB R2, R192, R193 ;  /* 0x000000c1c002723e */ /* 0x002fe200000000ff */
[----:B------:R-:W-:Y:S01]  /*17c70*/  IMAD.MOV.U32 R199, RZ, RZ, R50 ;  /* 0x000000ffffc77224 */ /* 0x000fe200078e0032 */
[----:B------:R1:W5:Y:S01]  /*17c80*/  LDL.LU R213, [R1+0x98] ;  /* 0x0000980001d57983 */ /* 0x0003620000300800 */
[----:B------:R-:W-:Y:S01]  /*17c90*/  IMAD.MOV.U32 R207, RZ, RZ, R107 ;  /* 0x000000ffffcf7224 */ /* 0x000fe200078e006b */
[----:B------:R-:W1:Y:S01]  /*17ca0*/  LDC.U8 R231, c[0x0][0x388] ;  /* 0x0000e200ffe77b82 */ /* 0x000e620000000000 */
        /* <DEDUP_REMOVED lines=9> */
[----:B---3--:R-:W-:-:S04]  /*17d40*/  F2FP.F16.F32.PACK_AB R2, R188, R189 ;  /* 0x000000bdbc02723e */ /* 0x008fc800000000ff */
[----:B------:R-:W-:Y:S02]  /*17d50*/  LOP3.LUT R5, R0, R2, RZ, 0xc0, !PT ;  /* 0x0000000200057212 */ /* 0x000fe400078ec0ff */
[----:B------:R-:W-:-:S05]  /*17d60*/  LOP3.LUT R2, R37, R44, R54, 0x96, !PT ;  /* 0x0000002c25027212 */ /* 0x000fca00078e9636 */
[----:B------:R-:W-:Y:S01]  /*17d70*/  IMAD.WIDE.U32 R2, R2, -0x2daee0ad, RZ ;  /* 0xd2511f5302027825 */ /* 0x000fe200078e00ff */
[----:B------:R2:W-:Y:S02]  /*17d80*/  MUFU.EX2 R105, R8 ;  /* 0x0000000800697308 */ /* 0x0005e40000000800 */
[----:B------:R-:W-:Y:S01]  /*17d90*/  LOP3.LUT R0, R2, 0xffff, RZ, 0xc0, !PT ;  /* 0x0000ffff02007812 */ /* 0x000fe200078ec0ff */
[----:B------:R-:W-:Y:S02]  /*17da0*/  IMAD.MOV.U32 R117, RZ, RZ, R11 ;  /* 0x000000ffff757224 */ /* 0x000fe400078e000b */
[----:B------:R-:W-:Y:S01]  /*17db0*/  FFMA.FTZ R11, R211, UR22, -R21 ;  /* 0x00000016d30b7c23 */ /* 0x000fe20008010815 */
[--C-:B------:R-:W-:Y:S01]  /*17dc0*/  FFMA.FTZ R45, R206, UR22, -R20.reuse ;  /* 0x00000016ce2d7c23 */ /* 0x100fe20008010814 */
[----:B------:R-:W-:Y:S01]  /*17dd0*/  FFMA.FTZ R50, R200, UR22, -R20 ;  /* 0x00000016c8327c23 */ /* 0x000fe20008010814 */
[----:B------:R3:W-:Y:S01]  /*17de0*/  MUFU.EX2 R107, R9 ;  /* 0x00000009006b7308 */ /* 0x0007e20000000800 */
[--C-:B------:R-:W-:Y:S01]  /*17df0*/  FFMA.FTZ R20, R252, UR22, -R22.reuse ;  /* 0x00000016fc147c23 */ /* 0x100fe20008010816 */
[----:B------:R-:W-:Y:S01]  /*17e00*/  FFMA.FTZ R21, R209, UR22, -R22 ;  /* 0x00000016d1157c23 */ /* 0x000fe20008010816 */
[----:B------:R-:W-:Y:S01]  /*17e10*/  MOV R211, R106 ;  /* 0x0000006a00d37202 */ /* 0x000fe20000000f00 */
[----:B------:R-:W-:Y:S01]  /*17e20*/  HMMA.16816.F32 R132, R4, R12, R132 ;  /* 0x0000000c0484723c */ /* 0x000fe20000001884 */
[----:B--2---:R-:W-:-:S02]  /*17e30*/  SHF.R.U32.HI R8, RZ, 0x8, R0 ;  /* 0x00000008ff087819 */ /* 0x004fc40000011600 */
[----:B------:R-:W-:Y:S01]  /*17e40*/  LOP3.LUT R0, R3, R38, R55, 0x96, !PT ;  /* 0x0000002603007212 */ /* 0x000fe200078e9637 */
[----:B------:R2:W4:Y:S01]  /*17e50*/  MUFU.EX2 R106, R11 ;  /* 0x0000000b006a7308 */ /* 0x0005220000000800 */
[----:B------:R-:W-:Y:S02]  /*17e60*/  SHF.R.U32.HI R3, RZ, 0x10, R2 ;  /* 0x00000010ff037819 */ /* 0x000fe40000011602 */
[----:B------:R-:W-:Y:S02]  /*17e70*/  MOV R69, R71 ;  /* 0x0000004700457202 */ /* 0x000fe40000000f00 */
[----:B---3--:R-:W-:Y:S01]  /*17e80*/  LOP3.LUT R9, R2, 0xff, RZ, 0xc0, !PT ;  /* 0x000000ff02097812 */ /* 0x008fe200078ec0ff */
[----:B------:R-:W-:Y:S02]  /*17e90*/  IMAD.MOV.U32 R71, RZ, RZ, R117 ;  /* 0x000000ffff477224 */ /* 0x000fe400078e0075 */
[----:B------:R-:W-:Y:S01]  /*17ea0*/  MUFU.EX2 R54, R20 ;  /* 0x0000001400367308 */ /* 0x000fe20000000800 */
[----:B------:R-:W-:Y:S01]  /*17eb0*/  IMAD.MOV.U32 R117, RZ, RZ, R119 ;  /* 0x000000ffff757224 */ /* 0x000fe200078e0077 */
[----:B------:R-:W-:-:S02]  /*17ec0*/  PRMT R12, R9, 0x5410, R8 ;  /* 0x00005410090c7816 */ /* 0x000fc40000000008 */
[----:B------:R-:W-:Y:S02]  /*17ed0*/  LOP3.LUT R8, R3, 0xff, RZ, 0xc0, !PT ;  /* 0x000000ff03087812 */ /* 0x000fe400078ec0ff */
[----:B------:R-:W-:Y:S02]  /*17ee0*/  MOV R119, R36 ;  /* 0x0000002400777202 */ /* 0x000fe40000000f00 */
[----:B------:R-:W3:Y:S01]  /*17ef0*/  MUFU.EX2 R44, R21 ;  /* 0x00000015002c7308 */ /* 0x000ee20000000800 */
[----:B--2---:R-:W-:Y:S02]  /*17f00*/  SHF.R.U32.HI R11, RZ, 0x18, R2 ;  /* 0x00000018ff0b7819 */ /* 0x004fe40000011602 */
[----:B------:R-:W-:Y:S02]  /*17f10*/  LOP3.LUT R2, R0, 0xffff, RZ, 0xc0, !PT ;  /* 0x0000ffff00027812 */ /* 0x000fe400078ec0ff */
[----:B------:R-:W-:Y:S02]  /*17f20*/  SHF.R.U32.HI R3, RZ, 0x10, R0 ;  /* 0x00000010ff037819 */ /* 0x000fe40000011600 */
[----:B------:R-:W-:Y:S01]  /*17f30*/  SHF.R.U32.HI R9, RZ, 0x8, R2 ;  /* 0x00000008ff097819 */ /* 0x000fe20000011602 */
[----:B------:R2:W1:Y:S01]  /*17f40*/  MUFU.EX2 R100, R10 ;  /* 0x0000000a00647308 */ /* 0x0004620000000800 */
[----:B------:R-:W-:Y:S01]  /*17f50*/  SHF.R.U32.HI R2, RZ, 0x18, R0 ;  /* 0x00000018ff027819 */ /* 0x000fe20000011600 */
[----:B------:R-:W-:Y:S01]  /*17f60*/  IMAD.MOV.U32 R200, RZ, RZ, R119 ;  /* 0x000000ffffc87224 */ /* 0x000fe200078e0077 */
[----:B------:R-:W-:Y:S01]  /*17f70*/  MOV R203, R118 ;  /* 0x0000007600cb7202 */ /* 0x000fe20000000f00 */
[----:B------:R-:W-:Y:S01]  /*17f80*/  FFMA.FTZ R36, R205, UR22, -R22 ;  /* 0x00000016cd247c23 */ /* 0x000fe20008010816 */
[----:B------:R-:W-:-:S02]  /*17f90*/  IMAD.MOV.U32 R206, RZ, RZ, R117 ;  /* 0x000000ffffce7224 */ /* 0x000fc400078e0075 */
[----:B------:R-:W-:Y:S01]  /*17fa0*/  FFMA.FTZ R22, R202, UR22, -R22 ;  /* 0x00000016ca167c23 */ /* 0x000fe20008010816 */
[----:B------:R-:W-:Y:S01]  /*17fb0*/  MOV R93, R70 ;  /* 0x00000046005d7202 */ /* 0x000fe20000000f00 */
[----:B------:R-:W-:Y:S01]  /*17fc0*/  HMMA.16816.F32 R56, R4, R14, R120 ;  /* 0x0000000e0438723c */ /* 0x000fe20000001878 */
[----:B--2---:R-:W-:-:S05]  /*17fd0*/  LOP3.LUT R10, R0, 0xff, RZ, 0xc0, !PT ;  /* 0x000000ff000a7812 */ /* 0x004fca00078ec0ff */
[C---:B------:R-:W-:Y:S01]  /*17fe0*/  HMMA.16816.F32 R148, R4.reuse, R24, R148 ;  /* 0x000000180494723c */ /* 0x040fe20000001894 */
[----:B------:R-:W-:Y:S01]  /*17ff0*/  LOP3.LUT R0, R3, 0xff, RZ, 0xc0, !PT ;  /* 0x000000ff03007812 */ /* 0x000fe200078ec0ff */
[----:B------:R-:W-:Y:S01]  /*18000*/  FFMA.FTZ R15, R211, UR22, -R23 ;  /* 0x00000016d30f7c23 */ /* 0x000fe20008010817 */
[----:B------:R-:W-:Y:S01]  /*18010*/  PRMT R3, R8, 0x5410, R11 ;  /* 0x0000541008037816 */ /* 0x000fe2000000000b */
[----:B------:R2:W-:Y:S01]  /*18020*/  MUFU.EX2 R37, R22 ;  /* 0x0000001600257308 */ /* 0x0005e20000000800 */
[----:B------:R-:W-:Y:S01]  /*18030*/  PRMT R2, R0, 0x5410, R2 ;  /* 0x0000541000027816 */ /* 0x000fe20000000002 */
[----:B------:R-:W-:Y:S01]  /*18040*/  FFMA.FTZ R0, R203, R47, R200 ;  /* 0x0000002fcb007223 */ /* 0x000fe200000100c8 */
[----:B------:R-:W-:Y:S01]  /*18050*/  PRMT R8, R10, 0x5410, R9 ;  /* 0x000054100a087816 */ /* 0x000fe20000000009 */
[C---:B------:R-:W-:Y:S01]  /*18060*/  HMMA.16816.F32 R24, R4.reuse, R26, R152 ;  /* 0x0000001a0418723c */ /* 0x040fe20000001898 */
[----:B------:R-:W-:Y:S01]  /*18070*/  FADD.FTZ R9, R206, R51 ;  /* 0x00000033ce097221 */ /* 0x000fe20000010000 */
[----:B------:R-:W-:Y:S01]  /*18080*/  IMAD.MOV.U32 R206, RZ, RZ, R80 ;  /* 0x000000ffffce7224 */ /* 0x000fe200078e0050 */
[----:B------:R-:W-:Y:S01]  /*18090*/  MOV R203, R81 ;  /* 0x0000005100cb7202 */ /* 0x000fe20000000f00 */
[----:B------:R-:W-:Y:S01]  /*180a0*/  IMAD.MOV.U32 R200, RZ, RZ, R82 ;  /* 0x000000ffffc87224 */ /* 0x000fe200078e0052 */
[----:B------:R-:W-:Y:S01]  /*180b0*/  MOV R211, R83 ;  /* 0x0000005300d37202 */ /* 0x000fe20000000f00 */
[----:B------:R-:W1:Y:S01]  /*180c0*/  LDSM.16.MT88.4 R152, [R212+0xac00] ;  /* 0x00ac0000d498783b */ /* 0x000e620000004200 */
[--C-:B------:R-:W-:Y:S01]  /*180d0*/  HSET2.LE.AND R11, R3, R244.reuse, PT ;  /* 0x000000f4030b7233 */ /* 0x100fe20003803000 */
[----:B------:R-:W-:Y:S01]  /*180e0*/  IMAD.MOV.U32 R92, RZ, RZ, R71 ;  /* 0x000000ffff5c7224 */ /* 0x000fe200078e0047 */
[--C-:B------:R-:W-:Y:S01]  /*180f0*/  HSET2.LE.AND R3, R2, R244.reuse, PT ;  /* 0x000000f402037233 */ /* 0x100fe20003803000 */
[----:B------:R-:W1:Y:S01]  /*18100*/  LDSM.16.MT88.4 R80, [R212+0xbc00] ;  /* 0x00bc0000d450783b */ /* 0x000e620000004200 */
[----:B----4-:R-:W-:Y:S01]  /*18110*/  F2FP.F16.F32.PACK_AB R2, R107, R106 ;  /* 0x0000006a6b02723e */ /* 0x010fe200000000ff */
[----:B--2---:R-:W-:Y:S01]  /*18120*/  FADD.FTZ R22, R93, R0 ;  /* 0x000000005d167221 */ /* 0x004fe20000010000 */
[----:B------:R-:W-:Y:S01]  /*18130*/  HSET2.LE.AND R0, R8, R244, PT ;  /* 0x000000f408007233 */ /* 0x000fe20003803000 */
[--C-:B------:R-:W-:Y:S01]  /*18140*/  FFMA.FTZ R13, R201, UR22, -R23.reuse ;  /* 0x00000016c90d7c23 */ /* 0x100fe20008010817 */
[----:B---3--:R-:W-:Y:S01]  /*18150*/  F2FP.F16.F32.PACK_AB R8, R44, R54 ;  /* 0x000000362c08723e */ /* 0x008fe200000000ff */
[--C-:B------:R-:W-:Y:S01]  /*18160*/  FFMA.FTZ R20, R204, UR22, -R23.reuse ;  /* 0x00000016cc147c23 */ /* 0x100fe20008010817 */
[----:B------:R-:W-:Y:S01]  /*18170*/  FFMA.FTZ R14, R207, UR22, -R23 ;  /* 0x00000016cf0e7c23 */ /* 0x000fe20008010817 */
[----:B------:R-:W-:Y:S01]  /*18180*/  FADD.FTZ R23, R92, R49 ;  /* 0x000000315c177221 */ /* 0x000fe20000010000 */
[----:B------:R-:W-:Y:S01]  /*18190*/  LOP3.LUT R92, R0, R2, RZ, 0xc0, !PT ;  /* 0x00000002005c7212 */ /* 0x000fe200078ec0ff */
[----:B------:R2:W3:Y:S01]  /*181a0*/  MUFU.EX2 R38, R36 ;  /* 0x0000002400267308 */ /* 0x0004e20000000800 */
[----:B------:R-:W-:Y:S01]  /*181b0*/  LOP3.LUT R93, R3, R8, RZ, 0xc0, !PT ;  /* 0x00000008035d7212 */ /* 0x000fe200078ec0ff */
[----:B------:R-:W-:Y:S01]  /*181c0*/  IMAD.WIDE.U32 R2, R53, -0x2daee0ad, RZ ;  /* 0xd2511f5335027825 */ /* 0x000fe200078e00ff */
[----:B------:R-:W-:Y:S01]  /*181d0*/  MOV R95, R68 ;  /* 0x00000044005f7202 */ /* 0x000fe20000000f00 */
[----:B------:R-:W-:Y:S01]  /*181e0*/  HMMA.16816.F32 R164, R4, R28, R164 ;  /* 0x0000001c04a4723c */ /* 0x000fe200000018a4 */
[----:B------:R-:W-:Y:S01]  /*181f0*/  MOV R210, R116 ;  /* 0x0000007400d27202 */ /* 0x000fe20000000f00 */
[----:B------:R-:W-:Y:S01]  /*18200*/  IMAD.MOV.U32 R94, RZ, RZ, R69 ;  /* 0x000000ffff5e7224 */ /* 0x000fe200078e0045 */
[----:B------:R-:W-:-:S03]  /*18210*/  LOP3.LUT R0, R3, R48, R55, 0x96, !PT ;  /* 0x0000003003007212 */ /* 0x000fc600078e9637 */
[----:B------:R-:W-:Y:S01]  /*18220*/  HMMA.16816.F32 R84, R4, R40, R84 ;  /* 0x000000280454723c */ /* 0x000fe20000001854 */
[----:B------:R-:W-:-:S05]  /*18230*/  LOP3.LUT R3, R2, 0xffff, RZ, 0xc0, !PT ;  /* 0x0000ffff02037812 */ /* 0x000fca00078ec0ff */
[C---:B------:R-:W-:Y:S01]  /*18240*/  HMMA.16816.F32 R60, R4.reuse, R18, R172 ;  /* 0x00000012043c723c */ /* 0x040fe200000018ac */
[----:B------:R-:W-:Y:S01]  /*18250*/  LOP3.LUT R8, R2, 0xff, RZ, 0xc0, !PT ;  /* 0x000000ff02087812 */ /* 0x000fe200078ec0ff */
[----:B------:R-:W-:Y:S08]  /*18260*/  MUFU.EX2 R46, R46 ;  /* 0x0000002e002e7308 */ /* 0x000ff00000000800 */
[----:B------:R-:W4:Y:S01]  /*18270*/  MUFU.EX2 R50, R50 ;  /* 0x0000003200327308 */ /* 0x000f220000000800 */
[C---:B------:R-:W-:Y:S01]  /*18280*/  HMMA.16816.F32 R68, R4.reuse, R32, R136 ;  /* 0x000000200444723c */ /* 0x040fe20000001888 */
[----:B------:R-:W-:Y:S01]  /*18290*/  MOV R252, R159 ;  /* 0x0000009f00fc7202 */ /* 0x000fe20000000f00 */
[----:B------:R-:W4:Y:S04]  /*182a0*/  LDSM.16.MT88.4 R120, [R212+0x9c00] ;  /* 0x009c0000d478783b */ /* 0x000f280000004200 */
[C---:B------:R-:W-:Y:S06]  /*182b0*/  HMMA.16816.F32 R116, R4.reuse, R16, R184 ;  /* 0x000000100474723c */ /* 0x040fec00000018b8 */
[----:B------:R-:W-:Y:S01]  /*182c0*/  HMMA.16816.F32 R28, R4, R30, R168 ;  /* 0x0000001e041c723c */ /* 0x000fe200000018a8 */
[----:B------:R-:W-:Y:S01]  /*182d0*/  MUFU.EX2 R13, R13 ;  /* 0x0000000d000d7308 */ /* 0x000fe20000000800 */
[----:B------:R-:W-:-:S04]  /*182e0*/  FADD.FTZ R21, R94, R9 ;  /* 0x000000095e157221 */ /* 0x000fc80000010000 */
[C---:B------:R-:W-:Y:S06]  /*182f0*/  HMMA.16816.F32 R32, R4.reuse, R34, R128 ;  /* 0x000000220420723c */ /* 0x040fec0000001880 */
[----:B------:R-:W-:Y:S01]  /*18300*/  HMMA.16816.F32 R40, R4, R42, R144 ;  /* 0x0000002a0428723c */ /* 0x000fe20000001890 */
[----:B------:R-:W-:Y:S01]  /*18310*/  MUFU.EX2 R20, R20 ;  /* 0x0000001400147308 */ /* 0x000fe20000000800 */
[----:B------:R-:W-:Y:S01]  /*18320*/  IMAD.MOV.U32 R201, RZ, RZ, R158 ;  /* 0x000000ffffc97224 */ /* 0x000fe200078e009e */
[----:B-1----:R-:W-:Y:S01]  /*18330*/  F2FP.F16.F32.PACK_AB R10, R100, R105 ;  /* 0x00000069640a723e */ /* 0x002fe200000000ff */
[----:B------:R-:W-:-:S02]  /*18340*/  IMAD.MOV.U32 R207, RZ, RZ, R156 ;  /* 0x000000ffffcf7224 */ /* 0x000fc400078e009c */
[----:B--2---:R-:W-:-:S03]  /*18350*/  FADD.FTZ R36, R210, R52 ;  /* 0x00000034d2247221 */ /* 0x004fc60000010000 */
[----:B------:R-:W-:Y:S01]  /*18360*/  MUFU.EX2 R15, R15 ;  /* 0x0000000f000f7308 */ /* 0x000fe20000000800 */
[--C-:B------:R-:W-:Y:S01]  /*18370*/  SHF.R.U32.HI R4, RZ, 0x10, R2.reuse ;  /* 0x00000010ff047819 */ /* 0x100fe20000011602 */
[----:B------:R-:W1:Y:S01]  /*18380*/  LDSM.16.MT88.4 R136, [R214+0x9c00] ;  /* 0x009c0000d688783b */ /* 0x000e620000004200 */
[----:B------:R-:W-:Y:S02]  /*18390*/  SHF.R.U32.HI R7, RZ, 0x18, R2 ;  /* 0x00000018ff077819 */ /* 0x000fe40000011602 */
[----:B------:R-:W-:Y:S01]  /*183a0*/  SHF.R.U32.HI R6, RZ, 0x8, R3 ;  /* 0x00000008ff067819 */ /* 0x000fe20000011603 */
[----:B------:R-:W2:Y:S01]  /*183b0*/  LDSM.16.MT88.4 R168, [R214+0xac00] ;  /* 0x00ac0000d6a8783b */ /* 0x000ea20000004200 */
[C---:B------:R-:W-:Y:S02]  /*183c0*/  LOP3.LUT R2, R0.reuse, 0xffff, RZ, 0xc0, !PT ;  /* 0x0000ffff00027812 */ /* 0x040fe400078ec0ff */
[----:B------:R-:W-:Y:S01]  /*183d0*/  SHF.R.U32.HI R3, RZ, 0x10, R0 ;  /* 0x00000010ff037819 */ /* 0x000fe20000011600 */
[----:B------:R-:W4:Y:S01]  /*183e0*/  MUFU.EX2 R14, R14 ;  /* 0x0000000e000e7308 */ /* 0x000f220000000800 */
[----:B------:R-:W-:Y:S01]  /*183f0*/  LOP3.LUT R5, R0, 0xff, RZ, 0xc0, !PT ;  /* 0x000000ff00057812 */ /* 0x000fe200078ec0ff */
[----:B------:R-:W2:Y:S01]  /*18400*/  LDSM.16.MT88.4 R16, [R214+0xbc00] ;  /* 0x00bc0000d610783b */ /* 0x000ea20000004200 */
[----:B------:R-:W-:-:S02]  /*18410*/  SHF.R.U32.HI R2, RZ, 0x8, R2 ;  /* 0x00000008ff027819 */ /* 0x000fc40000011602 */
[----:B------:R-:W-:Y:S02]  /*18420*/  SHF.R.U32.HI R0, RZ, 0x18, R0 ;  /* 0x00000018ff007819 */ /* 0x000fe40000011600 */
[----:B------:R-:W-:Y:S02]  /*18430*/  LOP3.LUT R3, R3, 0xff, RZ, 0xc0, !PT ;  /* 0x000000ff03037812 */ /* 0x000fe400078ec0ff */
[----:B------:R-:W-:Y:S02]  /*18440*/  PRMT R5, R5, 0x5410, R2 ;  /* 0x0000541005057816 */ /* 0x000fe40000000002 */
[----:B------:R-:W-:Y:S02]  /*18450*/  LOP3.LUT R4, R4, 0xff, RZ, 0xc0, !PT ;  /* 0x000000ff04047812 */ /* 0x000fe400078ec0ff */
[----:B------:R-:W-:Y:S02]  /*18460*/  PRMT R2, R3, 0x5410, R0 ;  /* 0x0000541003027816 */ /* 0x000fe40000000000 */
[----:B------:R-:W-:-:S02]  /*18470*/  HSET2.LE.AND R9, R12, R244, PT ;  /* 0x000000f40c097233 */ /* 0x000fc40003803000 */
[----:B---3--:R-:W-:Y:S01]  /*18480*/  F2FP.F16.F32.PACK_AB R12, R37, R38 ;  /* 0x00000026250c723e */ /* 0x008fe200000000ff */
[----:B------:R-:W-:Y:S01]  /*18490*/  MUFU.EX2 R39, R39 ;  /* 0x0000002700277308 */ /* 0x000fe20000000800 */
[----:B------:R-:W-:Y:S01]  /*184a0*/  PRMT R6, R8, 0x5410, R6 ;  /* 0x0000541008067816 */ /* 0x000fe20000000006 */
[----:B------:R-:W-:Y:S01]  /*184b0*/  FADD.FTZ R8, R201, R23 ;  /* 0x00000017c9087221 */ /* 0x000fe20000010000 */
[----:B------:R-:W-:Y:S02]  /*184c0*/  PRMT R4, R4, 0x5410, R7 ;  /* 0x0000541004047816 */ /* 0x000fe40000000007 */
[----:B------:R-:W-:Y:S02]  /*184d0*/  MOV R210, R95 ;  /* 0x0000005f00d27202 */ /* 0x000fe40000000f00 */
[--C-:B------:R-:W-:Y:S01]  /*184e0*/  HSET2.LE.AND R7, R2, R244.reuse, PT ;  /* 0x000000f402077233 */ /* 0x100fe20003803000 */
[----:B------:R-:W3:Y:S01]  /*184f0*/  MUFU.EX2 R45, R45 ;  /* 0x0000002d002d7308 */ /* 0x000ee20000000800 */
[----:B------:R-:W-:Y:S01]  /*18500*/  LOP3.LUT R94, R9, R10, RZ, 0xc0, !PT ;  /* 0x0000000a095e7212 */ /* 0x000fe200078ec0ff */
[----:B------:R-:W-:Y:S01]  /*18510*/  FADD.FTZ R2, R207, R21 ;  /* 0x00000015cf027221 */ /* 0x000fe20000010000 */
[----:B------:R-:W-:Y:S01]  /*18520*/  LOP3.LUT R95, R11, R12, RZ, 0xc0, !PT ;  /* 0x0000000c0b5f7212 */ /* 0x000fe200078ec0ff */
[----:B------:R-:W-:Y:S01]  /*18530*/  FADD.FTZ R10, R200, R8 ;  /* 0x00000008c80a7221 */ /* 0x000fe20000010000 */
[----:B------:R-:W-:Y:S01]  /*18540*/  MOV R204, R157 ;  /* 0x0000009d00cc7202 */ /* 0x000fe20000000f00 */
[----:B------:R-:W-:Y:S01]  /*18550*/  FADD.FTZ R8, R240, R2 ;  /* 0x00000002f0087221 */ /* 0x000fe20000010000 */
[----:B------:R-:W-:-:S02]  /*18560*/  HSET2.LE.AND R0, R6, R244, PT ;  /* 0x000000f406007233 */ /* 0x000fc40003803000 */
[----:B------:R-:W-:Y:S01]  /*18570*/  HSET2.LE.AND R3, R4, R244, PT ;  /* 0x000000f404037233 */ /* 0x000fe20003803000 */
[----:B------:R-:W-:Y:S01]  /*18580*/  FADD.FTZ R4, R252, R36 ;  /* 0x00000024fc047221 */ /* 0x000fe20000010000 */
[----:B----4-:R-:W-:Y:S01]  /*18590*/  F2FP.F16.F32.PACK_AB R2, R50, R46 ;  /* 0x0000002e3202723e */ /* 0x010fe200000000ff */
[----:B------:R-:W-:Y:S01]  /*185a0*/  HMMA.16816.F32 R156, R92, R154, R72 ;  /* 0x0000009a5c9c723c */ /* 0x000fe20000001848 */
[----:B------:R-:W-:Y:S01]  /*185b0*/  FADD.FTZ R6, R204, R22 ;  /* 0x00000016cc067221 */ /* 0x000fe20000010000 */
[----:B------:R-:W-:Y:S01]  /*185c0*/  FADD.FTZ R11, R211, R4 ;  /* 0x00000004d30b7221 */ /* 0x000fe20000010000 */
[----:B------:R-:W-:-:S03]  /*185d0*/  F2FP.F16.F32.PACK_AB R4, R15, R14 ;  /* 0x0000000e0f04723e */ /* 0x000fc600000000ff */
[----:B------:R-:W-:Y:S01]  /*185e0*/  HMMA.16816.F32 R72, R92, R80, R96 ;  /* 0x000000505c48723c */ /* 0x000fe20000001860 */
[----:B------:R-:W-:-:S06]  /*185f0*/  FADD.FTZ R9, R203, R6 ;  /* 0x00000006cb097221 */ /* 0x000fcc0000010000 */
        /* <DEDUP_REMOVED lines=8> */
[----:B---3--:R-:W-:Y:S01]  /*18680*/  F2FP.F16.F32.PACK_AB R6, R45, R39 ;  /* 0x000000272d06723e */ /* 0x008fe200000000ff */
        /* <DEDUP_REMOVED lines=52> */
[C---:B-1----:R-:W-:Y:S06]  /*189d0*/  HMMA.16816.F32 R128, R92.reuse, R136, R108 ;  /* 0x000000885c80723c */ /* 0x042fec000000186c */
[C---:B------:R-:W-:Y:S06]  /*189e0*/  HMMA.16816.F32 R140, R92.reuse, R138, R140 ;  /* 0x0000008a5c8c723c */ /* 0x040fec000000188c */
[C---:B--2---:R-:W-:Y:S06]  /*189f0*/  HMMA.16816.F32 R160, R92.reuse, R168, R160 ;  /* 0x000000a85ca0723c */ /* 0x044fec00000018a0 */
        /* <DEDUP_REMOVED lines=17> */
.L_x_892:
        /* <DEDUP_REMOVED lines=40> */
.L_x_902:
        /* <DEDUP_REMOVED lines=22> */
[C---:B-1----:R-:W-:Y:S02]  /*18ef0*/  @!P2 LEA R104, P0, R0.reuse, R104, 0x1 ;  /* 0x000000680068a211 */ /* 0x042fe400078008ff */
        /* <DEDUP_REMOVED lines=44> */
.L_x_900:
[----:B-12---:R-:W2:Y:S01]  /*191c0*/  LDL R3, [R1+0x54] ;  /* 0x0000540001037983 */ /* 0x006ea20000100800 */
[----:B------:R-:W-:Y:S04]  /*191d0*/  DEPBAR.LE SB0, 0x0 ;  /* 0x000080000000791a */ /* 0x000fe80000000000 */
[----:B------:R-:W3:Y:S01]  /*191e0*/  LDL R2, [R1+0x70] ;  /* 0x0000700001027983 */ /* 0x000ee20000100800 */
[----:B------:R-:W-:Y:S04]  /*191f0*/  UIADD3 UR11, UR20, -0x1, URZ ;  /* 0xffffffff140b7890 */ /* 0x000fe8000fffe03f */
[----:B------:R-:W4:Y:S01]  /*19200*/  LDL.64 R18, [R1+0x58] ;  /* 0x0000580001127983 */ /* 0x000f220000100a00 */
[----:B------:R-:W-:Y:S02]  /*19210*/  USHF.R.S32.HI UR13, URZ, 0x1f, UR11 ;  /* 0x0000001f3f0d7899 */ /* 0x000fe4000801140b */
[----:B------:R-:W-:Y:S02]  /*19220*/  UIMAD UR12, UR8, UR11, URZ ;  /* 0x0000000b080c72a4 */ /* 0x000fe4000f8e023f */
[----:B------:R-:W4:Y:S01]  /*19230*/  LDL R4, [R1+0x68] ;  /* 0x0000680001047983 */ /* 0x000f220000100800 */
[----:B------:R-:W-:Y:S02]  /*19240*/  UISETP.GT.AND UP0, UPT, UR11, UR14, UPT ;  /* 0x0000000e0b00728c */ /* 0x000fe4000bf04270 */
[----:B------:R-:W-:Y:S02]  /*19250*/  UIMAD UR12, UR13, UR9, UR12 ;  /* 0x000000090d0c72a4 */ /* 0x000fe4000f8e020c */
[----:B------:R-:W4:Y:S05]  /*19260*/  LDL R0, [R1+0x6c] ;  /* 0x00006c0001007983 */ /* 0x000f2a0000100800 */
[----:B------:R-:W4:Y:S05]  /*19270*/  LDL R6, [R1+0x60] ;  /* 0x0000600001067983 */ /* 0x000f2a0000100800 */
[----:B------:R-:W4:Y:S01]  /*19280*/  LDL R16, [R1+0x64] ;  /* 0x0000640001107983 */ /* 0x000f220000100800 */
[----:B------:R-:W-:Y:S06]  /*19290*/  BAR.SYNC.DEFER_BLOCKING 0x0 ;  /* 0x0000000000007b1d */ /* 0x000fec0000010000 */
[----:B-----5:R-:W-:Y:S05]  /*192a0*/  @P2 STS [R218+0x9000], RZ ;  /* 0x009000ffda002388 */ /* 0x020fea0000000800 */
[----:B------:R-:W-:Y:S05]  /*192b0*/  @P2 STS [R218+0x9004], RZ ;  /* 0x009004ffda002388 */ /* 0x000fea0000000800 */
[----:B------:R-:W-:Y:S05]  /*192c0*/  @P2 STS.64 [R218+0x9008], RZ ;  /* 0x009008ffda002388 */ /* 0x000fea0000000a00 */
[----:B------:R-:W4:Y:S05]  /*192d0*/  LDL.64 R242, [R1+0x18] ;  /* 0x0000180001f27983 */ /* 0x000f2a0000100a00 */
[----:B------:R-:W4:Y:S05]  /*192e0*/  LDL.64 R234, [R1+0x20] ;  /* 0x0000200001ea7983 */ /* 0x000f2a0000100a00 */
[----:B------:R-:W4:Y:S05]  /*192f0*/  LDL.64 R250, [R1+0x38] ;  /* 0x0000380001fa7983 */ /* 0x000f2a0000100a00 */
[----:B------:R-:W4:Y:S01]  /*19300*/  LDL.64 R236, [R1+0x28] ;  /* 0x0000280001ec7983 */ /* 0x000f220000100a00 */
        /* <DEDUP_REMOVED lines=36> */
[C---:B------:R-:W-:Y:S04]  /*19550*/  @!P4 LEA.HI.X R5, R0.reuse, R13, R3, 0x1, P1 ;  /* 0x0000000d0005c211 */ /* 0x040fe800008f0c03 */
[----:B------:R-:W-:Y:S01]  /*19560*/  @!PT LDS RZ, [RZ] ;  /* 0x00000000fffff984 */ /* 0x000fe20000000800 */
[----:B------:R-:W-:Y:S01]  /*19570*/  @!PT LDS RZ, [RZ] ;  /* 0x00000000fffff984 */ /* 0x000fe20000000800 */
[----:B------:R-:W-:Y:S01]  /*19580*/  @!PT LDS RZ, [RZ] ;  /* 0x00000000fffff984 */ /* 0x000fe20000000800 */
[----:B------:R-:W-:Y:S01]  /*19590*/  @!P2 LDGSTS.E.BYPASS.LTC128B.128 [R218+0x9800], desc[UR26][R6.64] ;  /* 0x0980000006daafae */ /* 0x000fe2000b901d5a */
[C---:B-1----:R-:W-:Y:S02]  /*195a0*/  @!P3 LEA R2, P0, R0.reuse, R14, 0x1 ;  /* 0x0000000e0002b211 */ /* 0x042fe400078008ff */
[----:B------:R-:W-:Y:S02]  /*195b0*/  LOP3.LUT R102, R243, UR12, R233, 0x96, !PT ;  /* 0x0000000cf3667c12 */ /* 0x000fe4000f8e96e9 */
[----:B------:R-:W-:Y:S01]  /*195c0*/  @P4 STS.128 [R218+0xa800], RZ ;  /* 0x00a800ffda004388 */ /* 0x000fe20000000c00 */
[----:B------:R-:W-:Y:S01]  /*195d0*/  @!P3 LEA.HI.X R3, R0, R15, R3, 0x1, P0 ;  /* 0x0000000f0003b211 */ /* 0x000fe200000f0c03 */
[----:B------:R-:W-:Y:S01]  /*195e0*/  VIADD R0, R233, 0xbb67ae85 ;  /* 0xbb67ae85e9007836 */ /* 0x000fe20000000000 */
[----:B------:R-:W-:Y:S02]  /*195f0*/  PLOP3.LUT P0, PT, PT, PT, UP0, 0x80, 0x0 ;  /* 0x000000000000781c */ /* 0x000fe40003f0f008 */
[----:B------:R-:W-:Y:S01]  /*19600*/  @!PT LDS RZ, [RZ] ;  /* 0x00000000fffff984 */ /* 0x000fe20000000800 */
[----:B------:R-:W-:Y:S01]  /*19610*/  @!PT LDS RZ, [RZ] ;  /* 0x00000000fffff984 */ /* 0x000fe20000000800 */
[----:B------:R-:W-:Y:S01]  /*19620*/  @!PT LDS RZ, [RZ] ;  /* 0x00000000fffff984 */ /* 0x000fe20000000800 */
[----:B------:R-:W-:Y:S01]  /*19630*/  @!P4 LDGSTS.E.BYPASS.LTC128B.128 [R218+0xa800], desc[UR26][R4.64+0x40] ;  /* 0x0a80004004dacfae */ /* 0x000fe2000b901d5a */
[----:B------:R-:W-:Y:S04]  /*19640*/  IMAD.WIDE.U32 R102, R102, -0x326172a9, RZ ;  /* 0xcd9e8d5766667825 */ /* 0x000fe800078e00ff */
[----:B------:R-:W-:Y:S05]  /*19650*/  @P3 STS.128 [R218+0xb800], RZ ;  /* 0x00b800ffda003388 */ /* 0x000fea0000000c00 */
[----:B------:R-:W-:Y:S01]  /*19660*/  @!PT LDS RZ, [RZ] ;  /* 0x00000000fffff984 */ /* 0x000fe20000000800 */
[----:B------:R-:W-:Y:S01]  /*19670*/  @!PT LDS RZ, [RZ] ;  /* 0x00000000fffff984 */ /* 0x000fe20000000800 */
[----:B------:R-:W-:Y:S01]  /*19680*/  @!PT LDS RZ, [RZ] ;  /* 0x00000000fffff984 */ /* 0x000fe20000000800 */
[----:B------:R1:W-:Y:S05]  /*19690*/  @!P3 LDGSTS.E.BYPASS.LTC128B.128 [R218+0xb800], desc[UR26][R2.64+0x80] ;  /* 0x0b80008002dabfae */ /* 0x0003ea000b901d5a */
[----:B------:R-:W-:Y:S05]  /*196a0*/  LDSM.16.M88.4 R64, [R216] ;  /* 0x00000000d840783b */ /* 0x000fea0000000200 */
[----:B------:R-:W2:Y:S05]  /*196b0*/  LDSM.16.M88.4 R16, [R213+0x6000] ;  /* 0x00600000d510783b */ /* 0x000eaa0000000200 */
[----:B------:R-:W3:Y:S05]  /*196c0*/  LDSM.16.M88.4 R60, [R216+0x1000] ;  /* 0x00100000d83c783b */ /* 0x000eea0000000200 */
[----:B------:R-:W4:Y:S05]  /*196d0*/  LDSM.16.M88.4 R32, [R213+0x6400] ;  /* 0x00640000d520783b */ /* 0x000f2a0000000200 */
[----:B------:R-:W0:Y:S01]  /*196e0*/  LDGDEPBAR ;  /* 0x00000000000079af */ /* 0x000e220000000000 */
[-CC-:B-1----:R-:W-:Y:S04]  /*196f0*/  LOP3.LUT R2, R235, R242.reuse, R0.reuse, 0x96, !PT ;  /* 0x000000f2eb027212 */ /* 0x182fe800078e9600 */
[----:B------:R-:W1:Y:S01]  /*19700*/  LDSM.16.M88.4 R48, [R213+0x6800] ;  /* 0x00680000d530783b */ /* 0x000e620000000200 */
[----:B------:R-:W-:Y:S04]  /*19710*/  LOP3.LUT R0, R237, R242, R0, 0x96, !PT ;  /* 0x000000f2ed007212 */ /* 0x000fe800078e9600 */
[----:B------:R-:W1:Y:S05]  /*19720*/  LDSM.16.M88.4 R176, [R213+0x6c00] ;  /* 0x006c0000d5b0783b */ /* 0x000e6a0000000200 */
[----:B------:R-:W-:Y:S05]  /*19730*/  LDSM.16.M88.4 R180, [R217] ;  /* 0x00000000d9b4783b */ /* 0x000fea0000000200 */
[----:B------:R-:W1:Y:S05]  /*19740*/  LDSM.16.M88.4 R184, [R215+0x6000] ;  /* 0x00600000d7b8783b */ /* 0x000e6a0000000200 */
[----:B------:R-:W1:Y:S01]  /*19750*/  LDSM.16.M88.4 R188, [R217+0x1000] ;  /* 0x00100000d9bc783b */ /* 0x000e620000000200 */
[-C--:B--2---:R-:W-:Y:S04]  /*19760*/  HMMA.16816.F32 R4, R64, R16.reuse, RZ ;  /* 0x000000104004723c */ /* 0x084fe800000018ff */
[----:B------:R-:W2:Y:S02]  /*19770*/  LDSM.16.M88.4 R192, [R215+0x6400] ;  /* 0x00640000d7c0783b */ /* 0x000ea40000000200 */
[C---:B---3--:R-:W-:Y:S03]  /*19780*/  HMMA.16816.F32 R8, R60.reuse, R16, RZ ;  /* 0x000000103c08723c */ /* 0x048fe600000018ff */
[----:B------:R-:W3:Y:S03]  /*19790*/  LDSM.16.M88.4 R196, [R215+0x6800] ;  /* 0x00680000d7c4783b */ /* 0x000ee60000000200 */
[-C--:B------:R-:W-:Y:S02]  /*197a0*/  HMMA.16816.F32 R12, R60, R18.reuse, RZ ;  /* 0x000000123c0c723c */ /* 0x080fe400000018ff */
[----:B------:R-:W-:Y:S04]  /*197b0*/  LDSM.16.M88.4 R200, [R216+0x2000] ;  /* 0x00200000d8c8783b */ /* 0x000fe80000000200 */
[C---:B------:R-:W-:Y:S01]  /*197c0*/  HMMA.16816.F32 R16, R64.reuse, R18, RZ ;  /* 0x000000124010723c */ /* 0x040fe200000018ff */
[----:B------:R-:W-:Y:S05]  /*197d0*/  LDSM.16.M88.4 R204, [R213+0x7000] ;  /* 0x00700000d5cc783b */ /* 0x000fea0000000200 */
[-C--:B----4-:R-:W-:Y:S01]  /*197e0*/  HMMA.16816.F32 R20, R64, R32.reuse, RZ ;  /* 0x000000204014723c */ /* 0x090fe200000018ff */
[----:B------:R-:W-:Y:S05]  /*197f0*/  LDSM.16.M88.4 R208, [R216+0x3000] ;  /* 0x00300000d8d0783b */ /* 0x000fea0000000200 */
[C---:B------:R-:W-:Y:S06]  /*19800*/  HMMA.16816.F32 R24, R60.reuse, R32, RZ ;  /* 0x000000203c18723c */ /* 0x040fec00000018ff */
[-C--:B------:R-:W-:Y:S06]  /*19810*/  HMMA.16816.F32 R28, R60, R34.reuse, RZ ;  /* 0x000000223c1c723c */ /* 0x080fec00000018ff */
[C---:B------:R-:W-:Y:S06]  /*19820*/  HMMA.16816.F32 R32, R64.reuse, R34, RZ ;  /* 0x000000224020723c */ /* 0x040fec00000018ff */
        /* <DEDUP_REMOVED lines=30> */
[-C--:B------:R-:W-:Y:S01]  /*19a10*/  HMMA.16816.F32 R4, R200, R204.reuse, R4 ;  /* 0x000000ccc804723c */ /* 0x080fe20000001804 */
        /* <DEDUP_REMOVED lines=21> */
[-C--:B---3--:R-:W-:Y:S01]  /*19b70*/  HMMA.16816.F32 R4, R180, R188.reuse, R4 ;  /* 0x000000bcb404723c */ /* 0x088fe20000001804 */
        /* <DEDUP_REMOVED lines=22> */
[----:B------:R-:W2:Y:S05]  /*19ce0*/  LDSM.16.M88.4 R180, [R217+0x4000] ;  /* 0x00400000d9b4783b */ /* 0x000eaa0000000200 */
[C---:B------:R-:W-:Y:S06]  /*19cf0*/  HMMA.16816.F32 R8, R200.reuse, R192, R8 ;  /* 0x000000c0c808723c */ /* 0x040fec0000001808 */
[-C--:B------:R-:W-:Y:S06]  /*19d00*/  HMMA.16816.F32 R12, R200, R194.reuse, R12 ;  /* 0x000000c2c80c723c */ /* 0x080fec000000180c */
[C---:B------:R-:W-:Y:S01]  /*19d10*/  HMMA.16816.F32 R16, R188.reuse, R194, R16 ;  /* 0x000000c2bc10723c */ /* 0x040fe20000001810 */
[----:B------:R-:W4:Y:S05]  /*19d20*/  LDSM.16.M88.4 R192, [R217+0x5000] ;  /* 0x00500000d9c0783b */ /* 0x000f2a0000000200 */
        /* <DEDUP_REMOVED lines=15> */
[----:B------:R-:W-:Y:S05]  /*19e20*/  HMMA.16816.F32 R64, R188, R178, R64 ;  /* 0x000000b2bc40723c */ /* 0x000fea0000001840 */
[C---:B------:R-:W-:Y:S01]  /*19e30*/  VIADD R200, R233.reuse, 0x32370b8f ;  /* 0x32370b8fe9c87836 */ /* 0x040fe20000000000 */
[-C--:B--2---:R-:W-:Y:S05]  /*19e40*/  HMMA.16816.F32 R4, R180, R184.reuse, R4 ;  /* 0x000000b8b404723c */ /* 0x084fea0000001804 */
[----:B------:R-:W-:Y:S01]  /*19e50*/  IMAD.WIDE.U32 R190, R2, -0x326172a9, RZ ;  /* 0xcd9e8d5702be7825 */ /* 0x000fe200078e00ff */
[C---:B----4-:R-:W-:Y:S05]  /*19e60*/  HMMA.16816.F32 R8, R192.reuse, R184, R8 ;  /* 0x000000b8c008723c */ /* 0x050fea0000001808 */
[----:B------:R-:W-:Y:S01]  /*19e70*/  IMAD.WIDE.U32 R188, R0, -0x326172a9, RZ ;  /* 0xcd9e8d5700bc7825 */ /* 0x000fe200078e00ff */
[-C--:B------:R-:W-:Y:S06]  /*19e80*/  HMMA.16816.F32 R12, R192, R186.reuse, R12 ;  /* 0x000000bac00c723c */ /* 0x080fec000000180c */
[C---:B------:R-:W-:Y:S06]  /*19e90*/  HMMA.16816.F32 R16, R180.reuse, R186, R16 ;  /* 0x000000bab410723c */ /* 0x040fec0000001810 */
[-C--:B------:R-:W-:Y:S06]  /*19ea0*/  HMMA.16816.F32 R20, R180, R196.reuse, R20 ;  /* 0x000000c4b414723c */ /* 0x080fec0000001814 */
[C---:B------:R-:W-:Y:S06]  /*19eb0*/  HMMA.16816.F32 R24, R192.reuse, R196, R24 ;  /* 0x000000c4c018723c */ /* 0x040fec0000001818 */
[-C--:B------:R-:W-:Y:S05]  /*19ec0*/  HMMA.16816.F32 R28, R192, R198.reuse, R28 ;  /* 0x000000c6c01c723c */ /* 0x080fea000000181c */
[----:B------:R-:W-:Y:S01]  /*19ed0*/  VIADD R197, R233, 0x76cf5d0a ;  /* 0x76cf5d0ae9c57836 */ /* 0x000fe20000000000 */
[C---:B------:R-:W-:Y:S05]  /*19ee0*/  HMMA.16816.F32 R32, R180.reuse, R198, R32 ;  /* 0x000000c6b420723c */ /* 0x040fea0000001820 */
[C---:B------:R-:W-:Y:S01]  /*19ef0*/  VIADD R196, R232.reuse, 0xdaa66d2b ;  /* 0xdaa66d2be8c47836 */ /* 0x040fe20000000000 */
[-C--:B---3--:R-:W-:Y:S05]  /*19f00*/  HMMA.16816.F32 R36, R180, R204.reuse, R36 ;  /* 0x000000ccb424723c */ /* 0x088fea0000001824 */
[C---:B------:R-:W-:Y:S01]  /*19f10*/  VIADD R198, R232.reuse, 0x9e3779b9 ;  /* 0x9e3779b9e8c67836 */ /* 0x040fe20000000000 */
[C---:B------:R-:W-:Y:S05]  /*19f20*/  HMMA.16816.F32 R40, R192.reuse, R204, R40 ;  /* 0x000000ccc028723c */ /* 0x040fea0000001828 */
[----:B------:R-:W-:Y:S01]  /*19f30*/  LOP3.LUT R110, R103, R250, R198, 0x96, !PT ;  /* 0x000000fa676e7212 */ /* 0x000fe200078e96c6 */
[-C--:B------:R-:W-:Y:S05]  /*19f40*/  HMMA.16816.F32 R44, R192, R206.reuse, R44 ;  /* 0x000000cec02c723c */ /* 0x080fea000000182c */
[----:B------:R-:W-:Y:S01]  /*19f50*/  VIADD R199, R232, 0x3c6ef372 ;  /* 0x3c6ef372e8c77836 */ /* 0x000fe20000000000 */
[C---:B------:R-:W-:Y:S05]  /*19f60*/  HMMA.16816.F32 R48, R180.reuse, R206, R48 ;  /* 0x000000ceb430723c */ /* 0x040fea0000001830 */
[----:B------:R-:W-:Y:S01]  /*19f70*/  IMAD.WIDE.U32 R110, R110, -0x2daee0ad, RZ ;  /* 0xd2511f536e6e7825 */ /* 0x000fe200078e00ff */
[-C--:B------:R-:W-:Y:S05]  /*19f80*/  HMMA.16816.F32 R52, R180, R208.reuse, R52 ;  /* 0x000000d0b434723c */ /* 0x080fea0000001834 */
[----:B------:R-:W-:Y:S01]  /*19f90*/  LOP3.LUT R104, R191, R102, R199, 0x96, !PT ;  /* 0x00000066bf687212 */ /* 0x000fe200078e96c7 */
[C---:B------:R-:W-:Y:S05]  /*19fa0*/  HMMA.16816.F32 R56, R192.reuse, R208, R56 ;  /* 0x000000d0c038723c */ /* 0x040fea0000001838 */
[----:B------:R-:W-:Y:S01]  /*19fb0*/  IMAD.WIDE.U32 R104, R104, -0x2daee0ad, RZ ;  /* 0xd2511f5368687825 */ /* 0x000fe200078e00ff */
[-C--:B------:R-:W-:Y:S05]  /*19fc0*/  HMMA.16816.F32 R60, R192, R210.reuse, R60 ;  /* 0x000000d2c03c723c */ /* 0x080fea000000183c */
[----:B------:R-:W-:Y:S01]  /*19fd0*/  LOP3.LUT R2, R111, R234, R197, 0x96, !PT ;  /* 0x000000ea6f027212 */ /* 0x000fe200078e96c5 */
[----:B------:R-:W-:Y:S05]  /*19fe0*/  HMMA.16816.F32 R64, R180, R210, R64 ;  /* 0x000000d2b440723c */ /* 0x000fea0000001840 */
[----:B------:R-:W-:Y:S01]  /*19ff0*/  IMAD.WIDE.U32 R2, R2, -0x326172a9, RZ ;  /* 0xcd9e8d5702027825 */ /* 0x000fe200078e00ff */
[----:B------:R-:W-:Y:S05]  /*1a000*/  LOP3.LUT R184, R105, R110, R200, 0x96, !PT ;  /* 0x0000006e69b87212 */ /* 0x000fea00078e96c8 */
[----:B------:R-:W-:Y:S01]  /*1a010*/  IMAD.WIDE.U32 R184, R184, -0x326172a9, RZ ;  /* 0xcd9e8d57b8b87825 */ /* 0x000fe200078e00ff */
[----:B------:R-:W-:Y:S03]  /*1a020*/  LOP3.LUT R186, R3, R190, R196, 0x96, !PT ;  /* 0x000000be03ba7212 */ /* 0x000fe600078e96c4 */
[----:B------:R-:W-:Y:S02]  /*1a030*/  VIADD R192, R232, 0x78dde6e4 ;  /* 0x78dde6e4e8c07836 */ /* 0x000fe40000000000 */
[----:B------:R-:W-:Y:S03]  /*1a040*/  IMAD.WIDE.U32 R186, R186, -0x2daee0ad, RZ ;  /* 0xd2511f53baba7825 */ /* 0x000fe600078e00ff */
[----:B------:R-:W-:Y:S01]  /*1a050*/  LOP3.LUT R109, R185, R2, R192, 0x96, !PT ;  /* 0x00000002b96d7212 */ /* 0x000fe200078e96c0 */
[----:B------:R-:W-:Y:S05]  /*1a060*/  VIADD R193, R233, 0xed9eba14 ;  /* 0xed9eba14e9c17836 */ /* 0x000fea0000000000 */
[----:B------:R-:W-:Y:S01]  /*1a070*/  LOP3.LUT R101, R187, R104, R193, 0x96, !PT ;  /* 0x00000068bb657212 */ /* 0x000fe200078e96c1 */
[----:B------:R-:W-:Y:S06]  /*1a080*/  @P0 BRA `(.L_x_902) ;  /* 0xffffffec00400947 */ /* 0x000fec000383ffff */
.L_x_901:
[----:B------:R-:W-:Y:S01]  /*1a090*/  LOP3.LUT R102, R189, R102, R199, 0x96, !PT ;  /* 0x00000066bd667212 */ /* 0x000fe200078e96c7 */
[----:B------:R-:W3:Y:S01]  /*1a0a0*/  LDL R231, [R1+0x30] ;  /* 0x0000300001e77983 */ /* 0x000ee20000100800 */
[----:B--2---:R-:W-:Y:S01]  /*1a0b0*/  IMAD.WIDE.U32 R104, R109, -0x2daee0ad, RZ ;  /* 0xd2511f536d687825 */ /* 0x004fe200078e00ff */
[----:B------:R-:W-:Y:S02]  /*1a0c0*/  UIADD3 UR12, UR12, 0x1, URZ ;  /* 0x000000010c0c7890 */ /* 0x000fe4000fffe03f */
[----:B------:R-:W2:Y:S01]  /*1a0d0*/  LDL.64 R246, [R1+0x40] ;  /* 0x0000400001f67983 */ /* 0x000ea20000100a00 */
[----:B------:R-:W-:Y:S01]  /*1a0e0*/  VIADD R241, R232, 0xb54cda56 ;  /* 0xb54cda56e8f17836 */ /* 0x000fe20000000000 */
[----:B------:R-:W-:Y:S01]  /*1a0f0*/  UISETP.GT.AND UP0, UPT, UR11, UR14, UPT ;  /* 0x0000000e0b00728c */ /* 0x000fe2000bf04270 */
[----:B------:R-:W-:Y:S01]  /*1a100*/  IMAD.WIDE.U32 R2, R101, -0x326172a9, RZ ;  /* 0xcd9e8d5765027825 */ /* 0x000fe200078e00ff */
[----:B------:R-:W-:Y:S01]  /*1a110*/  UMOV UR20, UR11 ;  /* 0x0000000b00147c82 */ /* 0x000fe20008000000 */
[----:B------:R-:W1:Y:S02]  /*1a120*/  S2R R178, SR_TID.X ;  /* 0x0000000000b27919 */ /* 0x000e640000002100 */
[----:B------:R-:W-:Y:S01]  /*1a130*/  IMAD.WIDE.U32 R204, R102, -0x2daee0ad, RZ ;  /* 0xd2511f5366cc7825 */ /* 0x000fe200078e00ff */
[----:B------:R4:W-:Y:S03]  /*1a140*/  STL [R1+0xa8], R218 ;  /* 0x0000a8da01007387 */ /* 0x0009e60000100800 */
[----:B------:R-:W-:Y:S02]  /*1a150*/  IMAD.U32 R0, RZ, RZ, UR11 ;  /* 0x0000000bff007e24 */ /* 0x000fe4000f8e00ff */
[----:B------:R-:W-:Y:S01]  /*1a160*/  VIADD R211, R233, 0x646e171e ;  /* 0x646e171ee9d37836 */ /* 0x000fe20000000000 */
[----:B------:R1:W-:Y:S01]  /*1a170*/  STL [R1+0xa4], R217 ;  /* 0x0000a4d901007387 */ /* 0x0003e20000100800 */
[----:B------:R-:W-:Y:S02]  /*1a180*/  IMAD.MOV.U32 R208, RZ, RZ, R234 ;  /* 0x000000ffffd07224 */ /* 0x000fe400078e00ea */
[----:B------:R-:W-:Y:S01]  /*1a190*/  IMAD.MOV.U32 R209, RZ, RZ, R235 ;  /* 0x000000ffffd17224 */ /* 0x000fe200078e00eb */
[----:B------:R1:W-:Y:S04]  /*1a1a0*/  STL [R1+0xa0], R216 ;  /* 0x0000a0d801007387 */ /* 0x0003e80000100800 */
[----:B------:R2:W-:Y:S04]  /*1a1b0*/  STL [R1+0x9c], R215 ;  /* 0x00009cd701007387 */ /* 0x0005e80000100800 */
[----:B------:R2:W-:Y:S04]  /*1a1c0*/  STL [R1+0x98], R213 ;  /* 0x000098d501007387 */ /* 0x0005e80000100800 */
[----:B------:R-:W-:Y:S04]  /*1a1d0*/  STL [R1+0xac], R223 ;  /* 0x0000acdf01007387 */ /* 0x000fe80000100800 */
[----:B------:R-:W-:Y:S01]  /*1a1e0*/  STL [R1+0xb0], R225 ;  /* 0x0000b0e101007387 */ /* 0x000fe20000100800 */
[----:B----4-:R-:W-:Y:S03]  /*1a1f0*/  VIADD R218, R232, 0x1715609d ;  /* 0x1715609de8da7836 */ /* 0x010fe60000000000 */
[----:B------:R-:W-:Y:S01]  /*1a200*/  STL [R1+0xb4], R222 ;  /* 0x0000b4de01007387 */ /* 0x000fe20000100800 */
[----:B-1----:R-:W-:Y:S03]  /*1a210*/  IMAD.MOV.U32 R217, RZ, RZ, R237 ;  /* 0x000000ffffd97224 */ /* 0x002fe600078e00ed */
[----:B------:R-:W-:Y:S01]  /*1a220*/  STL [R1+0xb8], R221 ;  /* 0x0000b8dd01007387 */ /* 0x000fe20000100800 */
[----:B------:R-:W-:Y:S03]  /*1a230*/  IMAD.MOV.U32 R216, RZ, RZ, R236 ;  /* 0x000000ffffd87224 */ /* 0x000fe600078e00ec */
[----:B------:R-:W-:Y:S04]  /*1a240*/  STL [R1+0xbc], R230 ;  /* 0x0000bce601007387 */ /* 0x000fe80000100800 */
[----:B------:R-:W-:Y:S04]  /*1a250*/  STL [R1+0xc0], R229 ;  /* 0x0000c0e501007387 */ /* 0x000fe80000100800 */
[----:B------:R-:W-:Y:S01]  /*1a260*/  STL [R1+0xc4], R220 ;  /* 0x0000c4dc01007387 */ /* 0x000fe20000100800 */
[----:B---3--:R-:W-:Y:S01]  /*1a270*/  LOP3.LUT R110, R105, R186, R231, 0x96, !PT ;  /* 0x000000ba696e7212 */ /* 0x008fe200078e96e7 */
[----:B------:R-:W-:Y:S01]  /*1a280*/  IMAD.SHL.U32 R178, R178, 0x2, RZ ;  /* 0x00000002b2b27824 */ /* 0x000fe200078e00ff */
[----:B--2---:R-:W-:Y:S03]  /*1a290*/  LOP3.LUT R101, R103, R246, R198, 0x96, !PT ;  /* 0x000000f667657212 */ /* 0x004fe600078e96c6 */
[----:B------:R-:W-:Y:S01]  /*1a2a0*/  IMAD.WIDE.U32 R110, R110, -0x326172a9, RZ ;  /* 0xcd9e8d576e6e7825 */ /* 0x000fe200078e00ff */
[----:B------:R-:W-:Y:S02]  /*1a2b0*/  LOP3.LUT R178, R178, 0x6, RZ, 0xc0, !PT ;  /* 0x00000006b2b27812 */ /* 0x000fe400078ec0ff */
[----:B------:R-:W-:Y:S01]  /*1a2c0*/  LOP3.LUT R103, R3, R184, R218, 0x96, !PT ;  /* 0x000000b803677212 */ /* 0x000fe200078e96da */
[----:B------:R-:W-:Y:S01]  /*1a2d0*/  IMAD.WIDE.U32 R176, R101, -0x2daee0ad, RZ ;  /* 0xd2511f5365b07825 */ /* 0x000fe200078e00ff */
[----:B------:R-:W-:Y:S02]  /*1a2e0*/  LOP3.LUT R2, R111, R2, R241, 0x96, !PT ;  /* 0x000000026f027212 */ /* 0x000fe400078e96f1 */
[----:B------:R-:W-:Y:S01]  /*1a2f0*/  SHF.R.U32.HI R105, RZ, 0x10, R110 ;  /* 0x00000010ff697819 */ /* 0x000fe2000001166e */
[----:B------:R-:W-:Y:S01]  /*1a300*/  IMAD R0, R0, 0x40, R178 ;  /* 0x0000004000007824 */ /* 0x000fe200078e02b2 */
[----:B------:R-:W-:Y:S01]  /*1a310*/  SHF.R.U32.HI R101, RZ, 0x10, R2 ;  /* 0x00000010ff657819 */ /* 0x000fe20000011602 */
[----:B------:R-:W-:Y:S01]  /*1a320*/  IMAD.WIDE.U32 R102, R103, -0x2daee0ad, RZ ;  /* 0xd2511f5367667825 */ /* 0x000fe200078e00ff */
[----:B------:R-:W-:Y:S02]  /*1a330*/  LOP3.LUT R109, R110, 0xffff, RZ, 0xc0, !PT ;  /* 0x0000ffff6e6d7812 */ /* 0x000fe400078ec0ff */
[----:B------:R-:W-:Y:S01]  /*1a340*/  LOP3.LUT R101, R101, 0xff, RZ, 0xc0, !PT ;  /* 0x000000ff65657812 */ /* 0x000fe200078ec0ff */
[----:B------:R-:W-:Y:S01]  /*1a350*/  IMAD.IADD R3, R223, 0x1, -R0 ;  /* 0x00000001df037824 */ /* 0x000fe200078e0a00 */
[----:B------:R-:W-:Y:S02]  /*1a360*/  LOP3.LUT R181, R103, R104, R211, 0x96, !PT ;  /* 0x0000006867b57212 */ /* 0x000fe400078e96d3 */
[C---:B------:R-:W-:Y:S02]  /*1a370*/  LOP3.LUT R201, R102.reuse, 0xffff, RZ, 0xc0, !PT ;  /* 0x0000ffff66c97812 */ /* 0x040fe400078ec0ff */
[----:B------:R-:W-:Y:S02]  /*1a380*/  IABS R3, R3 ;  /* 0x0000000300037213 */ /* 0x000fe40000000000 */
[----:B------:R-:W-:Y:S02]  /*1a390*/  LOP3.LUT R206, R102, 0xff, RZ, 0xc0, !PT ;  /* 0x000000ff66ce7812 */ /* 0x000fe400078ec0ff */
[--C-:B------:R-:W-:Y:S02]  /*1a3a0*/  SHF.R.U32.HI R210, RZ, 0x10, R102.reuse ;  /* 0x00000010ffd27819 */ /* 0x100fe40000011666 */
[----:B------:R-:W-:Y:S02]  /*1a3b0*/  SHF.R.U32.HI R207, RZ, 0x18, R102 ;  /* 0x00000018ffcf7819 */ /* 0x000fe40000011666 */
[C---:B------:R-:W-:Y:S02]  /*1a3c0*/  LOP3.LUT R102, R2.reuse, 0xffff, RZ, 0xc0, !PT ;  /* 0x0000ffff02667812 */ /* 0x040fe400078ec0ff */
[----:B------:R-:W-:Y:S02]  /*1a3d0*/  LOP3.LUT R104, R2, 0xff, RZ, 0xc0, !PT ;  /* 0x000000ff02687812 */ /* 0x000fe400078ec0ff */
[----:B------:R-:W-:Y:S02]  /*1a3e0*/  SHF.R.U32.HI R103, RZ, 0x18, R2 ;  /* 0x00000018ff677819 */ /* 0x000fe40000011602 */
[----:B------:R-:W-:Y:S01]  /*1a3f0*/  I2FP.F32.S32 R2, R3 ;  /* 0x0000000300027245 */ /* 0x000fe20000201400 */
[--C-:B------:R-:W-:Y:S01]  /*1a400*/  IMAD.IADD R3, R224, 0x1, -R0.reuse ;  /* 0x00000001e0037824 */ /* 0x100fe200078e0a00 */
[----:B------:R-:W-:Y:S01]  /*1a410*/  PRMT R203, R101, 0x5410, R103 ;  /* 0x0000541065cb7816 */ /* 0x000fe20000000067 */
[----:B------:R-:W-:Y:S01]  /*1a420*/  IMAD.IADD R101, R225, 0x1, -R0 ;  /* 0x00000001e1657824 */ /* 0x000fe200078e0a00 */
[----:B------:R-:W-:Y:S01]  /*1a430*/  SHF.R.U32.HI R102, RZ, 0x8, R102 ;  /* 0x00000008ff667819 */ /* 0x000fe20000011666 */
[----:B------:R-:W-:Y:S01]  /*1a440*/  FFMA.FTZ R4, R2, -UR19, R4 ;  /* 0x8000001302047c23 */ /* 0x000fe20008010004 */
[----:B------:R-:W-:Y:S01]  /*1a450*/  LOP3.LUT R111, R110, 0xff, RZ, 0xc0, !PT ;  /* 0x000000ff6e6f7812 */ /* 0x000fe200078ec0ff */
[----:B------:R-:W-:Y:S01]  /*1a460*/  VIADD R2, R0, 0x1 ;  /* 0x0000000100027836 */ /* 0x000fe20000000000 */
[----:B------:R-:W-:Y:S01]  /*1a470*/  PRMT R202, R104, 0x5410, R102 ;  /* 0x0000541068ca7816 */ /* 0x000fe20000000066 */
[----:B------:R-:W-:Y:S01]  /*1a480*/  IMAD.IADD R103, R226, 0x1, -R0 ;  /* 0x00000001e2677824 */ /* 0x000fe200078e0a00 */
[----:B------:R-:W-:Y:S01]  /*1a490*/  IABS R104, R101 ;  /* 0x0000006500687213 */ /* 0x000fe20000000000 */
[----:B------:R-:W-:Y:S01]  /*1a4a0*/  IMAD.IADD R102, R223, 0x1, -R2 ;  /* 0x00000001df667824 */ /* 0x000fe200078e0a02 */
[----:B------:R-:W-:Y:S01]  /*1a4b0*/  SHF.R.U32.HI R110, RZ, 0x18, R110 ;  /* 0x00000018ff6e7819 */ /* 0x000fe2000001166e */
[----:B------:R-:W-:Y:S01]  /*1a4c0*/  IMAD.IADD R101, R225, 0x1, -R2 ;  /* 0x00000001e1657824 */ /* 0x000fe200078e0a02 */
[----:B------:R-:W-:Y:S02]  /*1a4d0*/  LOP3.LUT R105, R105, 0xff, RZ, 0xc0, !PT ;  /* 0x000000ff69697812 */ /* 0x000fe400078ec0ff */
[----:B------:R-:W-:Y:S02]  /*1a4e0*/  IABS R102, R102 ;  /* 0x0000006600667213 */ /* 0x000fe40000000000 */
[----:B------:R-:W-:Y:S02]  /*1a4f0*/  IABS R101, R101 ;  /* 0x0000006500657213 */ /* 0x000fe40000000000 */
[----:B------:R-:W-:Y:S02]  /*1a500*/  PRMT R245, R105, 0x5410, R110 ;  /* 0x0000541069f57816 */ /* 0x000fe4000000006e */
        /* <DEDUP_REMOVED lines=10> */
[C---:B------:R-:W-:Y:S01]  /*1a5b0*/  ISETP.GE.AND P3, PT, R2.reuse, R222, PT ;  /* 0x000000de0200720c */ /* 0x040fe20003f66270 */
[----:B------:R-:W-:Y:S01]  /*1a5c0*/  FFMA.FTZ R8, R101, -UR19, R8 ;  /* 0x8000001365087c23 */ /* 0x000fe20008010008 */
[----:B------:R-:W-:Y:S01]  /*1a5d0*/  ISETP.GE.AND P0, PT, R2, R221, PT ;  /* 0x000000dd0200720c */ /* 0x000fe20003f06270 */
[----:B------:R-:W-:Y:S01]  /*1a5e0*/  VIADD R101, R0, 0x8 ;  /* 0x0000000800657836 */ /* 0x000fe20000000000 */
[C---:B------:R-:W-:Y:S01]  /*1a5f0*/  ISETP.GE.AND P6, PT, R2.reuse, R220, PT ;  /* 0x000000dc0200720c */ /* 0x040fe20003fc6270 */
[----:B------:R-:W-:Y:S01]  /*1a600*/  FFMA.FTZ R10, R3, -UR19, R10 ;  /* 0x80000013030a7c23 */ /* 0x000fe2000801000a */
[----:B------:R-:W-:Y:S01]  /*1a610*/  ISETP.GE.AND P4, PT, R2, R219, PT ;  /* 0x000000db0200720c */ /* 0x000fe20003f86270 */
[----:B------:R-:W-:Y:S01]  /*1a620*/  IMAD.IADD R102, R224, 0x1, -R101 ;  /* 0x00000001e0667824 */ /* 0x000fe200078e0a65 */
[----:B------:R-:W-:Y:S01]  /*1a630*/  ISETP.GE.OR P3, PT, R2, R230, !P3 ;  /* 0x000000e60200720c */ /* 0x000fe20005f66670 */
[--C-:B------:R-:W-:Y:S01]  /*1a640*/  IMAD.IADD R3, R224, 0x1, -R2.reuse ;  /* 0x00000001e0037824 */ /* 0x100fe200078e0a02 */
[C---:B------:R-:W-:Y:S02]  /*1a650*/  ISETP.GE.OR P0, PT, R2.reuse, R229, !P0 ;  /* 0x000000e50200720c */ /* 0x040fe40004706670 */
[C---:B------:R-:W-:Y:S02]  /*1a660*/  ISETP.GE.OR P6, PT, R2.reuse, R228, !P6 ;  /* 0x000000e40200720c */ /* 0x040fe400077c6670 */
[----:B------:R-:W-:Y:S01]  /*1a670*/  ISETP.GE.OR P4, PT, R2, R227, !P4 ;  /* 0x000000e30200720c */ /* 0x000fe20006786670 */
[----:B------:R-:W-:Y:S01]  /*1a680*/  IMAD.IADD R2, R226, 0x1, -R2 ;  /* 0x00000001e2027824 */ /* 0x000fe200078e0a02 */
[----:B------:R-:W-:Y:S02]  /*1a690*/  SHF.R.U32.HI R109, RZ, 0x8, R109 ;  /* 0x00000008ff6d7819 */ /* 0x000fe4000001166d */
[----:B------:R-:W-:Y:S02]  /*1a6a0*/  LOP3.LUT R182, R205, R176, R200, 0x96, !PT ;  /* 0x000000b0cdb67212 */ /* 0x000fe400078e96c8 */
[----:B------:R-:W-:Y:S02]  /*1a6b0*/  PRMT R205, R111, 0x5410, R109 ;  /* 0x000054106fcd7816 */ /* 0x000fe4000000006d */
[----:B------:R-:W-:Y:S01]  /*1a6c0*/  IABS R105, R3 ;  /* 0x0000000300697213 */ /* 0x000fe20000000000 */
[----:B------:R-:W-:Y:S01]  /*1a6d0*/  VIADD R3, R0, 0x9 ;  /* 0x0000000900037836 */ /* 0x000fe20000000000 */
[----:B------:R-:W-:Y:S01]  /*1a6e0*/  IABS R109, R2 ;  /* 0x00000002006d7213 */ /* 0x000fe20000000000 */
[----:B------:R-:W-:Y:S01]  /*1a6f0*/  IMAD.IADD R2, R226, 0x1, -R101 ;  /* 0x00000001e2027824 */ /* 0x000fe200078e0a65 */
[----:B------:R-:W-:Y:S01]  /*1a700*/  IABS R102, R102 ;  /* 0x0000006600667213 */ /* 0x000fe20000000000 */
[--C-:B------:R-:W-:Y:S01]  /*1a710*/  IMAD.IADD R103, R224, 0x1, -R3.reuse ;  /* 0x00000001e0677824 */ /* 0x100fe200078e0a03 */
[C---:B------:R-:W-:Y:S02]  /*1a720*/  ISETP.GE.AND P1, PT, R0.reuse, R222, PT ;  /* 0x000000de0000720c */ /* 0x040fe40003f26270 */
[----:B------:R-:W-:Y:S01]  /*1a730*/  IABS R2, R2 ;  /* 0x0000000200027213 */ /* 0x000fe20000000000 */
[----:B------:R-:W-:Y:S01]  /*1a740*/  IMAD.MOV.U32 R104, RZ, RZ, R102 ;  /* 0x000000ffff687224 */ /* 0x000fe200078e0066 */
[----:B------:R-:W-:Y:S02]  /*1a750*/  IABS R102, R103 ;  /* 0x0000006700667213 */ /* 0x000fe40000000000 */
[C---:B------:R-:W-:Y:S01]  /*1a760*/  ISETP.GE.AND P5, PT, R0.reuse, R221, PT ;  /* 0x000000dd0000720c */ /* 0x040fe20003fa6270 */
[----:B------:R-:W-:Y:S01]  /*1a770*/  IMAD.MOV.U32 R103, RZ, RZ, R2 ;  /* 0x000000ffff677224 */ /* 0x000fe200078e0002 */
[----:B------:R-:W-:Y:S01]  /*1a780*/  ISETP.GE.OR P1, PT, R0, R230, !P1 ;  /* 0x000000e60000720c */ /* 0x000fe20004f26670 */
[----:B------:R-:W-:Y:S01]  /*1a790*/  IMAD.IADD R2, R226, 0x1, -R3 ;  /* 0x00000001e2027824 */ /* 0x000fe200078e0a03 */
[----:B------:R-:W-:Y:S02]  /*1a7a0*/  ISETP.GE.OR P5, PT, R0, R229, !P5 ;  /* 0x000000e50000720c */ /* 0x000fe40006fa6670 */
[----:B------:R-:W-:Y:S02]  /*1a7b0*/  I2FP.F32.S32 R105, R105 ;  /* 0x0000006900697245 */ /* 0x000fe40000201400 */
[----:B------:R-:W-:Y:S02]  /*1a7c0*/  I2FP.F32.S32 R109, R109 ;  /* 0x0000006d006d7245 */ /* 0x000fe40000201400 */
[----:B------:R-:W-:Y:S01]  /*1a7d0*/  I2FP.F32.S32 R104, R104 ;  /* 0x0000006800687245 */ /* 0x000fe20000201400 */
[----:B------:R-:W-:Y:S01]  /*1a7e0*/  FFMA.FTZ R9, R105, -UR19, R9 ;  /* 0x8000001369097c23 */ /* 0x000fe20008010009 */
[----:B------:R-:W-:Y:S01]  /*1a7f0*/  I2FP.F32.S32 R103, R103 ;  /* 0x0000006700677245 */ /* 0x000fe20000201400 */
[----:B------:R-:W-:Y:S01]  /*1a800*/  FFMA.FTZ R11, R109, -UR19, R11 ;  /* 0x800000136d0b7c23 */ /* 0x000fe2000801000b */
[----:B------:R-:W-:Y:S01]  /*1a810*/  LOP3.LUT R180, R177, R216, R197, 0x96, !PT ;  /* 0x000000d8b1b47212 */ /* 0x000fe200078e96c5 */
[----:B------:R-:W-:Y:S01]  /*1a820*/  FFMA.FTZ R12, R104, -UR19, R12 ;  /* 0x80000013680c7c23 */ /* 0x000fe2000801000c */
[----:B------:R-:W-:Y:S01]  /*1a830*/  FSEL R176, R5, -INF , !P3 ;  /* 0xff80000005b07808 */ /* 0x000fe20005800000 */
[----:B------:R-:W-:Y:S01]  /*1a840*/  IMAD.IADD R5, R223, 0x1, -R3 ;  /* 0x00000001df057824 */ /* 0x000fe200078e0a03 */
[----:B------:R-:W-:Y:S01]  /*1a850*/  FSEL R183, R7, -INF , !P0 ;  /* 0xff80000007b77808 */ /* 0x000fe20004000000 */
[----:B------:R-:W-:Y:S01]  /*1a860*/  FFMA.FTZ R14, R103, -UR19, R14 ;  /* 0x80000013670e7c23 */ /* 0x000fe2000801000e */
[----:B------:R-:W-:Y:S02]  /*1a870*/  FSEL R177, R4, -INF , !P1 ;  /* 0xff80000004b17808 */ /* 0x000fe40004800000 */
[----:B------:R-:W-:Y:S01]  /*1a880*/  FSEL R179, R6, -INF , !P5 ;  /* 0xff80000006b37808 */ /* 0x000fe20006800000 */
[----:B------:R-:W-:Y:S01]  /*1a890*/  IMAD.IADD R6, R223, 0x1, -R101 ;  /* 0x00000001df067824 */ /* 0x000fe200078e0a65 */
[C---:B------:R-:W-:Y:S02]  /*1a8a0*/  ISETP.GE.AND P3, PT, R101.reuse, R220, PT ;  /* 0x000000dc6500720c */ /* 0x040fe40003f66270 */
[CC--:B------:R-:W-:Y:S02]  /*1a8b0*/  ISETP.GE.AND P0, PT, R101.reuse, R219.reuse, PT ;  /* 0x000000db6500720c */ /* 0x0c0fe40003f06270 */
[----:B------:R-:W-:Y:S02]  /*1a8c0*/  IABS R2, R2 ;  /* 0x0000000200027213 */ /* 0x000fe40000000000 */
[C---:B------:R-:W-:Y:S02]  /*1a8d0*/  ISETP.GE.AND P1, PT, R0.reuse, R220, PT ;  /* 0x000000dc0000720c */ /* 0x040fe40003f26270 */
[C---:B------:R-:W-:Y:S02]  /*1a8e0*/  ISETP.GE.AND P5, PT, R0.reuse, R219, PT ;  /* 0x000000db0000720c */ /* 0x040fe40003fa6270 */
[C---:B------:R-:W-:Y:S02]  /*1a8f0*/  ISETP.GE.OR P3, PT, R101.reuse, R228, !P3 ;  /* 0x000000e46500720c */ /* 0x040fe40005f66670 */
[-C--:B------:R-:W-:Y:S02]  /*1a900*/  ISETP.GE.OR P0, PT, R101, R227.reuse, !P0 ;  /* 0x000000e36500720c */ /* 0x080fe40004706670 */
[----:B------:R-:W-:Y:S02]  /*1a910*/  I2FP.F32.S32 R2, R2 ;  /* 0x0000000200027245 */ /* 0x000fe40000201400 */
[C---:B------:R-:W-:Y:S02]  /*1a920*/  ISETP.GE.OR P1, PT, R0.reuse, R228, !P1 ;  /* 0x000000e40000720c */ /* 0x040fe40004f26670 */
[----:B------:R-:W-:Y:S01]  /*1a930*/  ISETP.GE.OR P5, PT, R0, R227, !P5 ;  /* 0x000000e30000720c */ /* 0x000fe20006fa6670 */
[----:B------:R-:W-:Y:S01]  /*1a940*/  FFMA.FTZ R15, R2, -UR19, R15 ;  /* 0x80000013020f7c23 */ /* 0x000fe2000801000f */
[----:B------:R-:W-:Y:S01]  /*1a950*/  FSEL R184, R9, -INF , !P6 ;  /* 0xff80000009b87808 */ /* 0x000fe20007000000 */
[----:B------:R-:W-:Y:S01]  /*1a960*/  VIADD R2, R0, 0x10 ;  /* 0x0000001000027836 */ /* 0x000fe20000000000 */
[----:B------:R-:W-:Y:S02]  /*1a970*/  FSEL R186, R11, -INF , !P4 ;  /* 0xff8000000bba7808 */ /* 0x000fe40006000000 */
[----:B------:R-:W-:Y:S01]  /*1a980*/  FSEL R187, R12, -INF , !P3 ;  /* 0xff8000000cbb7808 */ /* 0x000fe20005800000 */
[----:B------:R-:W-:Y:S01]  /*1a990*/  IMAD.IADD R4, R223, 0x1, -R2 ;  /* 0x00000001df047824 */ /* 0x000fe200078e0a02 */
[----:B------:R-:W-:Y:S02]  /*1a9a0*/  FSEL R195, R14, -INF , !P0 ;  /* 0xff8000000ec37808 */ /* 0x000fe40004000000 */
[----:B------:R-:W-:Y:S02]  /*1a9b0*/  FSEL R185, R8, -INF , !P1 ;  /* 0xff80000008b97808 */ /* 0x000fe40004800000 */
[----:B------:R-:W-:Y:S02]  /*1a9c0*/  FSEL R194, R10, -INF , !P5 ;  /* 0xff8000000ac27808 */ /* 0x000fe40006800000 */
[C---:B------:R-:W-:Y:S02]  /*1a9d0*/  ISETP.GE.AND P6, PT, R3.reuse, R220, PT ;  /* 0x000000dc0300720c */ /* 0x040fe40003fc6270 */
[C---:B------:R-:W-:Y:S02]  /*1a9e0*/  ISETP.GE.AND P4, PT, R3.reuse, R219, PT ;  /* 0x000000db0300720c */ /* 0x040fe40003f86270 */
[CC--:B------:R-:W-:Y:S02]  /*1a9f0*/  ISETP.GE.AND P3, PT, R3.reuse, R222.reuse, PT ;  /* 0x000000de0300720c */ /* 0x0c0fe40003f66270 */
[-C--:B------:R-:W-:Y:S02]  /*1aa00*/  ISETP.GE.AND P0, PT, R3, R221.reuse, PT ;  /* 0x000000dd0300720c */ /* 0x080fe40003f06270 */
[C---:B------:R-:W-:Y:S02]  /*1aa10*/  ISETP.GE.AND P1, PT, R101.reuse, R222, PT ;  /* 0x000000de6500720c */ /* 0x040fe40003f26270 */
[----:B------:R-:W-:Y:S02]  /*1aa20*/  ISETP.GE.AND P5, PT, R101, R221, PT ;  /* 0x000000dd6500720c */ /* 0x000fe40003fa6270 */
[C---:B------:R-:W-:Y:S02]  /*1aa30*/  ISETP.GE.OR P6, PT, R3.reuse, R228, !P6 ;  /* 0x000000e40300720c */ /* 0x040fe400077c6670 */
[C---:B------:R-:W-:Y:S02]  /*1aa40*/  ISETP.GE.OR P4, PT, R3.reuse, R227, !P4 ;  /* 0x000000e30300720c */ /* 0x040fe40006786670 */
[CC--:B------:R-:W-:Y:S02]  /*1aa50*/  ISETP.GE.OR P3, PT, R3.reuse, R230.reuse, !P3 ;  /* 0x000000e60300720c */ /* 0x0c0fe40005f66670 */
[-C--:B------:R-:W-:Y:S01]  /*1aa60*/  ISETP.GE.OR P0, PT, R3, R229.reuse, !P0 ;  /* 0x000000e50300720c */ /* 0x080fe20004706670 */
[----:B------:R-:W-:Y:S01]  /*1aa70*/  IMAD.IADD R3, R225, 0x1, -R3 ;  /* 0x00000001e1037824 */ /* 0x000fe200078e0a03 */
[C---:B------:R-:W-:Y:S02]  /*1aa80*/  ISETP.GE.OR P1, PT, R101.reuse, R230, !P1 ;  /* 0x000000e66500720c */ /* 0x040fe40004f26670 */
[----:B------:R-:W-:Y:S01]  /*1aa90*/  ISETP.GE.OR P5, PT, R101, R229, !P5 ;  /* 0x000000e56500720c */ /* 0x000fe20006fa6670 */
[----:B------:R-:W-:Y:S01]  /*1aaa0*/  IMAD.IADD R101, R225, 0x1, -R101 ;  /* 0x00000001e1657824 */ /* 0x000fe200078e0a65 */
[----:B------:R-:W-:Y:S02]  /*1aab0*/  IABS R8, R6 ;  /* 0x0000000600087213 */ /* 0x000fe40000000000 */
[----:B------:R-:W-:Y:S02]  /*1aac0*/  IABS R7, R3 ;  /* 0x0000000300077213 */ /* 0x000fe40000000000 */
[----:B------:R-:W-:Y:S02]  /*1aad0*/  IABS R101, R101 ;  /* 0x0000006500657213 */ /* 0x000fe40000000000 */
[----:B------:R-:W-:Y:S01]  /*1aae0*/  IABS R3, R4 ;  /* 0x0000000400037213 */ /* 0x000fe20000000000 */
[----:B------:R-:W-:Y:S01]  /*1aaf0*/  IMAD.MOV.U32 R4, RZ, RZ, R8 ;  /* 0x000000ffff047224 */ /* 0x000fe200078e0008 */
[----:B------:R-:W-:Y:S01]  /*1ab00*/  IABS R6, R5 ;  /* 0x0000000500067213 */ /* 0x000fe20000000000 */
[----:B------:R-:W-:Y:S01]  /*1ab10*/  IMAD.MOV.U32 R5, RZ, RZ, R101 ;  /* 0x000000ffff057224 */ /* 0x000fe200078e0065 */
[----:B------:R-:W-:Y:S01]  /*1ab20*/  I2FP.F32.S32 R3, R3 ;  /* 0x0000000300037245 */ /* 0x000fe20000201400 */
[----:B------:R-:W-:Y:S01]  /*1ab30*/  IMAD.IADD R8, R224, 0x1, -R2 ;  /* 0x00000001e0087824 */ /* 0x000fe200078e0a02 */
[----:B------:R-:W-:Y:S02]  /*1ab40*/  I2FP.F32.S32 R4, R4 ;  /* 0x0000000400047245 */ /* 0x000fe40000201400 */
[----:B------:R-:W-:Y:S01]  /*1ab50*/  I2FP.F32.S32 R5, R5 ;  /* 0x0000000500057245 */ /* 0x000fe20000201400 */
[----:B------:R-:W-:Y:S01]  /*1ab60*/  FFMA.FTZ R20, R3, -UR19, R20 ;  /* 0x8000001303147c23 */ /* 0x000fe20008010014 */
[----:B------:R-:W-:Y:S01]  /*1ab70*/  I2FP.F32.S32 R102, R102 ;  /* 0x0000006600667245 */ /* 0x000fe20000201400 */
[----:B------:R-:W-:Y:S01]  /*1ab80*/  FFMA.FTZ R16, R4, -UR19, R16 ;  /* 0x8000001304107c23 */ /* 0x000fe20008010010 */
[----:B------:R-:W-:Y:S01]  /*1ab90*/  I2FP.F32.S32 R7, R7 ;  /* 0x0000000700077245 */ /* 0x000fe20000201400 */
[----:B------:R-:W-:Y:S01]  /*1aba0*/  IMAD.IADD R3, R225, 0x1, -R2 ;  /* 0x00000001e1037824 */ /* 0x000fe200078e0a02 */
[----:B------:R-:W-:Y:S01]  /*1abb0*/  I2FP.F32.S32 R6, R6 ;  /* 0x0000000600067245 */ /* 0x000fe20000201400 */
[----:B------:R-:W-:Y:S01]  /*1abc0*/  VIADD R4, R0, 0x11 ;  /* 0x0000001100047836 */ /* 0x000fe20000000000 */
[----:B------:R-:W-:Y:S01]  /*1abd0*/  FSEL R178, R15, -INF , !P4 ;  /* 0xff8000000fb27808 */ /* 0x000fe20006000000 */
[----:B------:R-:W-:Y:S01]  /*1abe0*/  FFMA.FTZ R18, R5, -UR19, R18 ;  /* 0x8000001305127c23 */ /* 0x000fe20008010012 */
[----:B------:R-:W-:Y:S01]  /*1abf0*/  IABS R9, R3 ;  /* 0x0000000300097213 */ /* 0x000fe20000000000 */
[--C-:B------:R-:W-:Y:S01]  /*1ac00*/  IMAD.IADD R5, R223, 0x1, -R4.reuse ;  /* 0x00000001df057824 */ /* 0x100fe200078e0a04 */
[----:B------:R-:W-:Y:S01]  /*1ac10*/  FSEL R16, R16, -INF , !P1 ;  /* 0xff80000010107808 */ /* 0x000fe20004800000 */
[----:B------:R-:W-:Y:S01]  /*1ac20*/  FFMA.FTZ R13, R102, -UR19, R13 ;  /* 0x80000013660d7c23 */ /* 0x000fe2000801000d */
[----:B------:R-:W-:Y:S01]  /*1ac30*/  FSEL R18, R18, -INF , !P5 ;  /* 0xff80000012127808 */ /* 0x000fe20006800000 */
[----:B------:R-:W-:Y:S01]  /*1ac40*/  IMAD.WIDE.U32 R14, R182, -0x326172a9, RZ ;  /* 0xcd9e8d57b60e7825 */ /* 0x000fe200078e00ff */
[----:B------:R-:W-:Y:S02]  /*1ac50*/  IABS R3, R5 ;  /* 0x0000000500037213 */ /* 0x000fe40000000000 */
[----:B------:R-:W-:Y:S01]  /*1ac60*/  FSEL R109, R13, -INF , !P6 ;  /* 0xff8000000d6d7808 */ /* 0x000fe20007000000 */
[----:B------:R-:W-:Y:S01]  /*1ac70*/  IMAD.MOV.U32 R5, RZ, RZ, R9 ;  /* 0x000000ffff057224 */ /* 0x000fe200078e0009 */
[C---:B------:R-:W-:Y:S01]  /*1ac80*/  ISETP.GE.AND P6, PT, R2.reuse, R222, PT ;  /* 0x000000de0200720c */ /* 0x040fe20003fc6270 */
[----:B------:R-:W-:Y:S01]  /*1ac90*/  FFMA.FTZ R19, R7, -UR19, R19 ;  /* 0x8000001307137c23 */ /* 0x000fe20008010013 */
[C---:B------:R-:W-:Y:S01]  /*1aca0*/  ISETP.GE.AND P4, PT, R2.reuse, R221, PT ;  /* 0x000000dd0200720c */ /* 0x040fe20003f86270 */
[----:B------:R-:W-:Y:S01]  /*1acb0*/  IMAD.IADD R7, R225, 0x1, -R4 ;  /* 0x00000001e1077824 */ /* 0x000fe200078e0a04 */
[----:B------:R-:W-:Y:S01]  /*1acc0*/  ISETP.GE.AND P1, PT, R2, R220, PT ;  /* 0x000000dc0200720c */ /* 0x000fe20003f26270 */
[----:B------:R-:W-:Y:S01]  /*1acd0*/  FFMA.FTZ R17, R6, -UR19, R17 ;  /* 0x8000001306117c23 */ /* 0x000fe20008010011 */
[----:B------:R-:W-:Y:S01]  /*1ace0*/  ISETP.GE.AND P5, PT, R2, R219, PT ;  /* 0x000000db0200720c */ /* 0x000fe20003fa6270 */
[----:B------:R-:W-:Y:S01]  /*1acf0*/  IMAD.IADD R6, R226, 0x1, -R2 ;  /* 0x00000001e2067824 */ /* 0x000fe200078e0a02 */
[----:B------:R-:W-:Y:S02]  /*1ad00*/  I2FP.F32.S32 R5, R5 ;  /* 0x0000000500057245 */ /* 0x000fe40000201400 */
[C---:B------:R-:W-:Y:S02]  /*1ad10*/  ISETP.GE.OR P6, PT, R2.reuse, R230, !P6 ;  /* 0x000000e60200720c */ /* 0x040fe400077c6670 */
[C---:B------:R-:W-:Y:S01]  /*1ad20*/  ISETP.GE.OR P4, PT, R2.reuse, R229, !P4 ;  /* 0x000000e50200720c */ /* 0x040fe20006786670 */
[----:B------:R-:W-:Y:S01]  /*1ad30*/  FFMA.FTZ R22, R5, -UR19, R22 ;  /* 0x8000001305167c23 */ /* 0x000fe20008010016 */
[C---:B------:R-:W-:Y:S02]  /*1ad40*/  ISETP.GE.OR P1, PT, R2.reuse, R228, !P1 ;  /* 0x000000e40200720c */ /* 0x040fe40004f26670 */
[----:B------:R-:W-:Y:S02]  /*1ad50*/  ISETP.GE.OR P5, PT, R2, R227, !P5 ;  /* 0x000000e30200720c */ /* 0x000fe40006fa6670 */
[----:B------:R-:W-:Y:S02]  /*1ad60*/  IABS R8, R8 ;  /* 0x0000000800087213 */ /* 0x000fe40000000000 */
[----:B------:R-:W-:Y:S02]  /*1ad70*/  IABS R2, R7 ;  /* 0x0000000700027213 */ /* 0x000fe40000000000 */
[----:B------:R-:W-:Y:S01]  /*1ad80*/  IABS R7, R6 ;  /* 0x0000000600077213 */ /* 0x000fe20000000000 */
[----:B------:R-:W-:Y:S01]  /*1ad90*/  IMAD.MOV.U32 R6, RZ, RZ, R8 ;  /* 0x000000ffff067224 */ /* 0x000fe200078e0008 */
[----:B------:R-:W-:Y:S02]  /*1ada0*/  I2FP.F32.S32 R3, R3 ;  /* 0x0000000300037245 */ /* 0x000fe40000201400 */
[----:B------:R-:W-:Y:S02]  /*1adb0*/  I2FP.F32.S32 R7, R7 ;  /* 0x0000000700077245 */ /* 0x000fe40000201400 */
[----:B------:R-:W-:Y:S01]  /*1adc0*/  I2FP.F32.S32 R2, R2 ;  /* 0x0000000200027245 */ /* 0x000fe20000201400 */
[----:B------:R-:W-:Y:S01]  /*1add0*/  FFMA.FTZ R21, R3, -UR19, R21 ;  /* 0x8000001303157c23 */ /* 0x000fe20008010015 */
[----:B------:R-:W-:Y:S01]  /*1ade0*/  FSEL R17, R17, -INF , !P3 ;  /* 0xff80000011117808 */ /* 0x000fe20005800000 */
[----:B------:R-:W-:Y:S01]  /*1adf0*/  FFMA.FTZ R26, R7, -UR19, R26 ;  /* 0x80000013071a7c23 */ /* 0x000fe2000801001a */
[----:B------:R-:W-:Y:S01]  /*1ae00*/  FSEL R19, R19, -INF , !P0 ;  /* 0xff80000013137808 */ /* 0x000fe20004000000 */
[----:B------:R-:W-:Y:S01]  /*1ae10*/  FFMA.FTZ R23, R2, -UR19, R23 ;  /* 0x8000001302177c23 */ /* 0x000fe20008010017 */
[----:B------:R-:W-:Y:S01]  /*1ae20*/  FSEL R20, R20, -INF , !P6 ;  /* 0xff80000014147808 */ /* 0x000fe20007000000 */
[----:B------:R-:W-:Y:S01]  /*1ae30*/  VIADD R3, R0, 0x18 ;  /* 0x0000001800037836 */ /* 0x000fe20000000000 */
[----:B------:R-:W-:Y:S01]  /*1ae40*/  FSEL R22, R22, -INF , !P4 ;  /* 0xff80000016167808 */ /* 0x000fe20006000000 */
[----:B------:R-:W-:Y:S01]  /*1ae50*/  VIADD R2, R0, 0x19 ;  /* 0x0000001900027836 */ /* 0x000fe20000000000 */
[----:B------:R-:W-:Y:S01]  /*1ae60*/  ISETP.GE.AND P3, PT, R4, R222, PT ;  /* 0x000000de0400720c */ /* 0x000fe20003f66270 */
[--C-:B------:R-:W-:Y:S01]  /*1ae70*/  IMAD.IADD R5, R224, 0x1, -R3.reuse ;  /* 0x00000001e0057824 */ /* 0x100fe200078e0a03 */
[----:B------:R-:W-:Y:S01]  /*1ae80*/  ISETP.GE.AND P0, PT, R4, R221, PT ;  /* 0x000000dd0400720c */ /* 0x000fe20003f06270 */
[----:B------:R-:W-:Y:S01]  /*1ae90*/  IMAD.IADD R8, R224, 0x1, -R2 ;  /* 0x00000001e0087824 */ /* 0x000fe200078e0a02 */
[----:B------:R-:W-:Y:S01]  /*1aea0*/  ISETP.GE.AND P6, PT, R4, R220, PT ;  /* 0x000000dc0400720c */ /* 0x000fe20003fc6270 */
[----:B------:R-:W-:Y:S01]  /*1aeb0*/  IMAD.IADD R7, R224, 0x1, -R4 ;  /* 0x00000001e0077824 */ /* 0x000fe200078e0a04 */
[C---:B------:R-:W-:Y:S02]  /*1aec0*/  ISETP.GE.AND P4, PT, R4.reuse, R219, PT ;  /* 0x000000db0400720c */ /* 0x040fe40003f86270 */
[----:B------:R-:W-:Y:S02]  /*1aed0*/  I2FP.F32.S32 R6, R6 ;  /* 0x0000000600067245 */ /* 0x000fe40000201400 */
[C---:B------:R-:W-:Y:S02]  /*1aee0*/  ISETP.GE.OR P3, PT, R4.reuse, R230, !P3 ;  /* 0x000000e60400720c */ /* 0x040fe40005f66670 */
[----:B------:R-:W-:Y:S01]  /*1aef0*/  ISETP.GE.OR P0, PT, R4, R229, !P0 ;  /* 0x000000e50400720c */ /* 0x000fe20004706670 */
[----:B------:R-:W-:Y:S01]  /*1af00*/  FFMA.FTZ R24, R6, -UR19, R24 ;  /* 0x8000001306187c23 */ /* 0x000fe20008010018 */
[----:B------:R-:W-:Y:S01]  /*1af10*/  ISETP.GE.OR P6, PT, R4, R228, !P6 ;  /* 0x000000e40400720c */ /* 0x000fe200077c6670 */
[----:B------:R-:W-:Y:S01]  /*1af20*/  IMAD.IADD R6, R226, 0x1, -R3 ;  /* 0x00000001e2067824 */ /* 0x000fe200078e0a03 */
[----:B------:R-:W-:Y:S01]  /*1af30*/  ISETP.GE.OR P4, PT, R4, R227, !P4 ;  /* 0x000000e30400720c */ /* 0x000fe20006786670 */
[----:B------:R-:W-:Y:S01]  /*1af40*/  IMAD.IADD R4, R226, 0x1, -R4 ;  /* 0x00000001e2047824 */ /* 0x000fe200078e0a04 */
[----:B------:R-:W-:Y:S02]  /*1af50*/  IABS R7, R7 ;  /* 0x0000000700077213 */ /* 0x000fe40000000000 */
[----:B------:R-:W-:Y:S02]  /*1af60*/  IABS R5, R5 ;  /* 0x0000000500057213 */ /* 0x000fe40000000000 */
        /* <DEDUP_REMOVED lines=8> */
[----:B------:R-:W-:Y:S01]  /*1aff0*/  I2FP.F32.S32 R4, R4 ;  /* 0x0000000400047245 */ /* 0x000fe20000201400 */
[----:B------:R-:W-:Y:S01]  /*1b000*/  FFMA.FTZ R28, R5, -UR19, R28 ;  /* 0x80000013051c7c23 */ /* 0x000fe2000801001c */
[----:B------:R-:W-:Y:S01]  /*1b010*/  FSEL R21, R21, -INF , !P3 ;  /* 0xff80000015157808 */ /* 0x000fe20005800000 */
[----:B------:R-:W-:Y:S01]  /*1b020*/  IMAD.IADD R5, R223, 0x1, -R2 ;  /* 0x00000001df057824 */ /* 0x000fe200078e0a02 */
[----:B------:R-:W-:Y:S01]  /*1b030*/  FSEL R23, R23, -INF , !P0 ;  /* 0xff80000017177808 */ /* 0x000fe20004000000 */
[----:B------:R-:W-:Y:S01]  /*1b040*/  FFMA.FTZ R30, R4, -UR19, R30 ;  /* 0x80000013041e7c23 */ /* 0x000fe2000801001e */
[----:B------:R-:W-:Y:S01]  /*1b050*/  I2FP.F32.S32 R6, R6 ;  /* 0x0000000600067245 */ /* 0x000fe20000201400 */
[----:B------:R-:W-:Y:S01]  /*1b060*/  IMAD.IADD R4, R225, 0x1, -R3 ;  /* 0x00000001e1047824 */ /* 0x000fe200078e0a03 */
[C---:B------:R-:W-:Y:S01]  /*1b070*/  ISETP.GE.AND P3, PT, R3.reuse, R220, PT ;  /* 0x000000dc0300720c */ /* 0x040fe20003f66270 */
[----:B------:R-:W-:Y:S01]  /*1b080*/  FFMA.FTZ R27, R8, -UR19, R27 ;  /* 0x80000013081b7c23 */ /* 0x000fe2000801001b */
[C---:B------:R-:W-:Y:S01]  /*1b090*/  ISETP.GE.AND P0, PT, R3.reuse, R219, PT ;  /* 0x000000db0300720c */ /* 0x040fe20003f06270 */
[----:B------:R-:W-:Y:S01]  /*1b0a0*/  FFMA.FTZ R29, R6, -UR19, R29 ;  /* 0x80000013061d7c23 */ /* 0x000fe2000801001d */
[----:B------:R-:W-:Y:S01]  /*1b0b0*/  ISETP.GE.OR P3, PT, R3, R228, !P3 ;  /* 0x000000e40300720c */ /* 0x000fe20005f66670 */
[----:B------:R-:W-:Y:S01]  /*1b0c0*/  IMAD.IADD R6, R223, 0x1, -R3 ;  /* 0x00000001df067824 */ /* 0x000fe200078e0a03 */
[C---:B------:R-:W-:Y:S02]  /*1b0d0*/  ISETP.GE.OR P0, PT, R3.reuse, R227, !P0 ;  /* 0x000000e30300720c */ /* 0x040fe40004706670 */
[----:B------:R-:W-:Y:S02]  /*1b0e0*/  FSEL R24, R24, -INF , !P1 ;  /* 0xff80000018187808 */ /* 0x000fe40004800000 */
[----:B------:R-:W-:Y:S01]  /*1b0f0*/  FSEL R238, R26, -INF , !P5 ;  /* 0xff8000001aee7808 */ /* 0x000fe20006800000 */
[----:B------:R-:W-:Y:S01]  /*1b100*/  IMAD.MOV.U32 R26, RZ, RZ, R208 ;  /* 0x000000ffff1a7224 */ /* 0x000fe200078e00d0 */
[C---:B------:R-:W-:Y:S02]  /*1b110*/  ISETP.GE.AND P1, PT, R3.reuse, R222, PT ;  /* 0x000000de0300720c */ /* 0x040fe40003f26270 */
[----:B------:R-:W-:Y:S02]  /*1b120*/  ISETP.GE.AND P5, PT, R3, R221, PT ;  /* 0x000000dd0300720c */ /* 0x000fe40003fa6270 */
[----:B------:R-:W-:Y:S02]  /*1b130*/  FSEL R25, R25, -INF , !P6 ;  /* 0xff80000019197808 */ /* 0x000fe40007000000 */
[----:B------:R-:W-:Y:S01]  /*1b140*/  FSEL R239, R27, -INF , !P4 ;  /* 0xff8000001bef7808 */ /* 0x000fe20006000000 */
[----:B------:R-:W-:Y:S01]  /*1b150*/  IMAD.MOV.U32 R27, RZ, RZ, R209 ;  /* 0x000000ffff1b7224 */ /* 0x000fe200078e00d1 */
[----:B------:R-:W-:Y:S02]  /*1b160*/  FSEL R28, R28, -INF , !P3 ;  /* 0xff8000001c1c7808 */ /* 0x000fe40005800000 */
[----:B------:R-:W-:Y:S02]  /*1b170*/  FSEL R237, R30, -INF , !P0 ;  /* 0xff8000001eed7808 */ /* 0x000fe40004000000 */
[C---:B------:R-:W-:Y:S02]  /*1b180*/  ISETP.GE.AND P6, PT, R2.reuse, R220, PT ;  /* 0x000000dc0200720c */ /* 0x040fe40003fc6270 */
[C---:B------:R-:W-:Y:S02]  /*1b190*/  ISETP.GE.AND P4, PT, R2.reuse, R219, PT ;  /* 0x000000db0200720c */ /* 0x040fe40003f86270 */
[C---:B------:R-:W-:Y:S02]  /*1b1a0*/  ISETP.GE.AND P3, PT, R2.reuse, R222, PT ;  /* 0x000000de0200720c */ /* 0x040fe40003f66270 */
[----:B------:R-:W-:Y:S02]  /*1b1b0*/  ISETP.GE.AND P0, PT, R2, R221, PT ;  /* 0x000000dd0200720c */ /* 0x000fe40003f06270 */
[C---:B------:R-:W-:Y:S02]  /*1b1c0*/  ISETP.GE.OR P1, PT, R3.reuse, R230, !P1 ;  /* 0x000000e60300720c */ /* 0x040fe40004f26670 */
[----:B------:R-:W-:Y:S01]  /*1b1d0*/  ISETP.GE.OR P5, PT, R3, R229, !P5 ;  /* 0x000000e50300720c */ /* 0x000fe20006fa6670 */
[--C-:B------:R-:W-:Y:S01]  /*1b1e0*/  IMAD.IADD R3, R226, 0x1, -R2.reuse ;  /* 0x00000001e2037824 */ /* 0x100fe200078e0a02 */
[----:B------:R-:W-:Y:S02]  /*1b1f0*/  IABS R9, R6 ;  /* 0x0000000600097213 */ /* 0x000fe40000000000 */
[C---:B------:R-:W-:Y:S02]  /*1b200*/  ISETP.GE.OR P6, PT, R2.reuse, R228, !P6 ;  /* 0x000000e40200720c */ /* 0x040fe400077c6670 */
[C---:B------:R-:W-:Y:S02]  /*1b210*/  ISETP.GE.OR P4, PT, R2.reuse, R227, !P4 ;  /* 0x000000e30200720c */ /* 0x040fe40006786670 */
[C---:B------:R-:W-:Y:S02]  /*1b220*/  ISETP.GE.OR P3, PT, R2.reuse, R230, !P3 ;  /* 0x000000e60200720c */ /* 0x040fe40005f66670 */
[----:B------:R-:W-:Y:S01]  /*1b230*/  ISETP.GE.OR P0, PT, R2, R229, !P0 ;  /* 0x000000e50200720c */ /* 0x000fe20004706670 */
[----:B------:R-:W-:Y:S01]  /*1b240*/  IMAD.IADD R2, R225, 0x1, -R2 ;  /* 0x00000001e1027824 */ /* 0x000fe200078e0a02 */
[----:B------:R-:W-:Y:S01]  /*1b250*/  IABS R8, R4 ;  /* 0x0000000400087213 */ /* 0x000fe20000000000 */
[----:B------:R-:W-:Y:S01]  /*1b260*/  IMAD.MOV.U32 R4, RZ, RZ, R9 ;  /* 0x000000ffff047224 */ /* 0x000fe200078e0009 */
[----:B------:R-:W-:Y:S02]  /*1b270*/  IABS R3, R3 ;  /* 0x0000000300037213 */ /* 0x000fe40000000000 */
[----:B------:R-:W-:Y:S01]  /*1b280*/  IABS R6, R5 ;  /* 0x0000000500067213 */ /* 0x000fe20000000000 */
[----:B------:R-:W-:Y:S01]  /*1b290*/  IMAD.MOV.U32 R5, RZ, RZ, R8 ;  /* 0x000000ffff057224 */ /* 0x000fe200078e0008 */
        /* <DEDUP_REMOVED lines=10> */
[----:B------:R-:W-:Y:S01]  /*1b340*/  VIADD R4, R0, 0x20 ;  /* 0x0000002000047836 */ /* 0x000fe20000000000 */
[----:B------:R-:W-:Y:S01]  /*1b350*/  FSEL R234, R31, -INF , !P4 ;  /* 0xff8000001fea7808 */ /* 0x000fe20006000000 */
[----:B------:R-:W-:Y:S01]  /*1b360*/  FFMA.FTZ R35, R3, -UR19, R35 ;  /* 0x8000001303237c23 */ /* 0x000fe20008010023 */
[----:B------:R-:W-:Y:S01]  /*1b370*/  FSEL R32, R32, -INF , !P1 ;  /* 0xff80000020207808 */ /* 0x000fe20004800000 */
[--C-:B------:R-:W-:Y:S01]  /*1b380*/  IMAD.IADD R5, R223, 0x1, -R4.reuse ;  /* 0x00000001df057824 */ /* 0x100fe200078e0a04 */
[C---:B------:R-:W-:Y:S01]  /*1b390*/  ISETP.GE.AND P6, PT, R4.reuse, R222, PT ;  /* 0x000000de0400720c */ /* 0x040fe20003fc6270 */
[C---:B------:R-:W-:Y:S01]  /*1b3a0*/  IMAD.IADD R3, R225.reuse, 0x1, -R4 ;  /* 0x00000001e1037824 */ /* 0x040fe200078e0a04 */
[----:B------:R-:W-:Y:S01]  /*1b3b0*/  ISETP.GE.AND P4, PT, R4, R221, PT ;  /* 0x000000dd0400720c */ /* 0x000fe20003f86270 */
[----:B------:R-:W-:Y:S01]  /*1b3c0*/  FFMA.FTZ R33, R2, -UR19, R33 ;  /* 0x8000001302217c23 */ /* 0x000fe20008010021 */
[----:B------:R-:W-:Y:S01]  /*1b3d0*/  IABS R9, R5 ;  /* 0x0000000500097213 */ /* 0x000fe20000000000 */
[----:B------:R-:W-:Y:S01]  /*1b3e0*/  VIADD R2, R0, 0x21 ;  /* 0x0000002100027836 */ /* 0x000fe20000000000 */
[----:B------:R-:W-:Y:S01]  /*1b3f0*/  IABS R6, R3 ;  /* 0x0000000300067213 */ /* 0x000fe20000000000 */
[----:B------:R-:W-:Y:S01]  /*1b400*/  IMAD.MOV.U32 R31, RZ, RZ, R231 ;  /* 0x000000ffff1f7224 */ /* 0x000fe200078e00e7 */
[----:B------:R-:W-:Y:S01]  /*1b410*/  I2FP.F32.S32 R9, R9 ;  /* 0x0000000900097245 */ /* 0x000fe20000201400 */
[--C-:B------:R-:W-:Y:S01]  /*1b420*/  IMAD.IADD R8, R225, 0x1, -R2.reuse ;  /* 0x00000001e1087824 */ /* 0x100fe200078e0a02 */
[----:B------:R-:W-:Y:S01]  /*1b430*/  I2FP.F32.S32 R6, R6 ;  /* 0x0000000600067245 */ /* 0x000fe20000201400 */
[----:B------:R-:W-:Y:S01]  /*1b440*/  IMAD.IADD R7, R223, 0x1, -R2 ;  /* 0x00000001df077824 */ /* 0x000fe200078e0a02 */
[----:B------:R-:W-:Y:S01]  /*1b450*/  ISETP.GE.OR P6, PT, R4, R230, !P6 ;  /* 0x000000e60400720c */ /* 0x000fe200077c6670 */
[----:B------:R-:W-:Y:S01]  /*1b460*/  IMAD.IADD R10, R224, 0x1, -R4 ;  /* 0x00000001e00a7824 */ /* 0x000fe200078e0a04 */
[----:B------:R-:W-:Y:S01]  /*1b470*/  IABS R3, R8 ;  /* 0x0000000800037213 */ /* 0x000fe20000000000 */
[----:B------:R-:W-:Y:S01]  /*1b480*/  FFMA.FTZ R38, R6, -UR19, R38 ;  /* 0x8000001306267c23 */ /* 0x000fe20008010026 */
[----:B------:R-:W-:Y:S01]  /*1b490*/  IABS R7, R7 ;  /* 0x0000000700077213 */ /* 0x000fe20000000000 */
[----:B------:R-:W-:Y:S01]  /*1b4a0*/  FFMA.FTZ R36, R9, -UR19, R36 ;  /* 0x8000001309247c23 */ /* 0x000fe20008010024 */
[----:B------:R-:W-:Y:S01]  /*1b4b0*/  ISETP.GE.OR P4, PT, R4, R229, !P4 ;  /* 0x000000e50400720c */ /* 0x000fe20006786670 */
[----:B------:R-:W-:Y:S01]  /*1b4c0*/  IMAD.IADD R6, R226, 0x1, -R4 ;  /* 0x00000001e2067824 */ /* 0x000fe200078e0a04 */
[----:B------:R-:W-:Y:S02]  /*1b4d0*/  IABS R5, R10 ;  /* 0x0000000a00057213 */ /* 0x000fe40000000000 */
        /* <DEDUP_REMOVED lines=10> */
[----:B------:R-:W-:Y:S02]  /*1b580*/  I2FP.F32.S32 R5, R5 ;  /* 0x0000000500057245 */ /* 0x000fe40000201400 */
[C---:B------:R-:W-:Y:S02]  /*1b590*/  ISETP.GE.AND P3, PT, R2.reuse, R222, PT ;  /* 0x000000de0200720c */ /* 0x040fe40003f66270 */
[C---:B------:R-:W-:Y:S01]  /*1b5a0*/  ISETP.GE.AND P0, PT, R2.reuse, R221, PT ;  /* 0x000000dd0200720c */ /* 0x040fe20003f06270 */
[----:B------:R-:W-:Y:S01]  /*1b5b0*/  FFMA.FTZ R40, R5, -UR19, R40 ;  /* 0x8000001305287c23 */ /* 0x000fe20008010028 */
[----:B------:R-:W-:Y:S01]  /*1b5c0*/  ISETP.GE.AND P6, PT, R2, R220, PT ;  /* 0x000000dc0200720c */ /* 0x000fe20003fc6270 */
[--C-:B------:R-:W-:Y:S01]  /*1b5d0*/  IMAD.IADD R5, R226, 0x1, -R3.reuse ;  /* 0x00000001e2057824 */ /* 0x100fe200078e0a03 */
[C---:B------:R-:W-:Y:S02]  /*1b5e0*/  ISETP.GE.AND P4, PT, R2.reuse, R219, PT ;  /* 0x000000db0200720c */ /* 0x040fe40003f86270 */
[C---:B------:R-:W-:Y:S02]  /*1b5f0*/  ISETP.GE.OR P3, PT, R2.reuse, R230, !P3 ;  /* 0x000000e60200720c */ /* 0x040fe40005f66670 */
[C---:B------:R-:W-:Y:S02]  /*1b600*/  ISETP.GE.OR P0, PT, R2.reuse, R229, !P0 ;  /* 0x000000e50200720c */ /* 0x040fe40004706670 */
[C---:B------:R-:W-:Y:S02]  /*1b610*/  ISETP.GE.OR P6, PT, R2.reuse, R228, !P6 ;  /* 0x000000e40200720c */ /* 0x040fe400077c6670 */
[----:B------:R-:W-:Y:S01]  /*1b620*/  ISETP.GE.OR P4, PT, R2, R227, !P4 ;  /* 0x000000e30200720c */ /* 0x000fe20006786670 */
[----:B------:R-:W-:Y:S01]  /*1b630*/  IMAD.IADD R2, R226, 0x1, -R2 ;  /* 0x00000001e2027824 */ /* 0x000fe200078e0a02 */
[----:B------:R-:W-:Y:S02]  /*1b640*/  FSEL R34, R34, -INF , !P5 ;  /* 0xff80000022227808 */ /* 0x000fe40006800000 */
[C---:B------:R-:W-:Y:S02]  /*1b650*/  ISETP.GE.AND P1, PT, R4.reuse, R220, PT ;  /* 0x000000dc0400720c */ /* 0x040fe40003f26270 */
[C---:B------:R-:W-:Y:S02]  /*1b660*/  ISETP.GE.AND P5, PT, R4.reuse, R219, PT ;  /* 0x000000db0400720c */ /* 0x040fe40003fa6270 */
[----:B------:R-:W-:Y:S02]  /*1b670*/  IABS R8, R6 ;  /* 0x0000000600087213 */ /* 0x000fe40000000000 */
[----:B------:R-:W-:Y:S02]  /*1b680*/  IABS R6, R7 ;  /* 0x0000000700067213 */ /* 0x000fe40000000000 */
[----:B------:R-:W-:Y:S02]  /*1b690*/  IABS R7, R2 ;  /* 0x0000000200077213 */ /* 0x000fe40000000000 */
[C---:B------:R-:W-:Y:S02]  /*1b6a0*/  ISETP.GE.OR P1, PT, R4.reuse, R228, !P1 ;  /* 0x000000e40400720c */ /* 0x040fe40004f26670 */
[----:B------:R-:W-:Y:S01]  /*1b6b0*/  ISETP.GE.OR P5, PT, R4, R227, !P5 ;  /* 0x000000e30400720c */ /* 0x000fe20006fa6670 */
[--C-:B------:R-:W-:Y:S01]  /*1b6c0*/  IMAD.IADD R4, R224, 0x1, -R3.reuse ;  /* 0x00000001e0047824 */ /* 0x100fe200078e0a03 */
[----:B------:R-:W-:Y:S01]  /*1b6d0*/  IABS R2, R5 ;  /* 0x0000000500027213 */ /* 0x000fe20000000000 */
[----:B------:R-:W-:Y:S01]  /*1b6e0*/  IMAD.MOV.U32 R5, RZ, RZ, R8 ;  /* 0x000000ffff057224 */ /* 0x000fe200078e0008 */
[----:B------:R-:W-:Y:S01]  /*1b6f0*/  I2FP.F32.S32 R7, R7 ;  /* 0x0000000700077245 */ /* 0x000fe20000201400 */
[----:B------:R-:W-:Y:S01]  /*1b700*/  IMAD.IADD R8, R223, 0x1, -R3 ;  /* 0x00000001df087824 */ /* 0x000fe200078e0a03 */
[----:B------:R-:W-:Y:S02]  /*1b710*/  IABS R4, R4 ;  /* 0x0000000400047213 */ /* 0x000fe40000000000 */
[----:B------:R-:W-:Y:S01]  /*1b720*/  I2FP.F32.S32 R5, R5 ;  /* 0x0000000500057245 */ /* 0x000fe20000201400 */
[----:B------:R-:W-:Y:S01]  /*1b730*/  FFMA.FTZ R43, R7, -UR19, R43 ;  /* 0x80000013072b7c23 */ /* 0x000fe2000801002b */
[----:B------:R-:W-:Y:S02]  /*1b740*/  I2FP.F32.S32 R2, R2 ;  /* 0x0000000200027245 */ /* 0x000fe40000201400 */
        /* <DEDUP_REMOVED lines=14> */
[C---:B------:R-:W-:Y:S01]  /*1b830*/  ISETP.GE.AND P0, PT, R3.reuse, R219, PT ;  /* 0x000000db0300720c */ /* 0x040fe20003f06270 */
[----:B------:R-:W-:Y:S01]  /*1b840*/  FFMA.FTZ R41, R6, -UR19, R41 ;  /* 0x8000001306297c23 */ /* 0x000fe20008010029 */
[----:B------:R-:W-:Y:S01]  /*1b850*/  ISETP.GE.AND P1, PT, R3, R222, PT ;  /* 0x000000de0300720c */ /* 0x000fe20003f26270 */
[----:B------:R-:W-:Y:S01]  /*1b860*/  IMAD.IADD R6, R225, 0x1, -R3 ;  /* 0x00000001e1067824 */ /* 0x000fe200078e0a03 */
[C---:B------:R-:W-:Y:S02]  /*1b870*/  ISETP.GE.AND P5, PT, R3.reuse, R221, PT ;  /* 0x000000dd0300720c */ /* 0x040fe40003fa6270 */
[C---:B------:R-:W-:Y:S02]  /*1b880*/  ISETP.GE.OR P3, PT, R3.reuse, R228, !P3 ;  /* 0x000000e40300720c */ /* 0x040fe40005f66670 */
[C---:B------:R-:W-:Y:S02]  /*1b890*/  ISETP.GE.OR P0, PT, R3.reuse, R227, !P0 ;  /* 0x000000e30300720c */ /* 0x040fe40004706670 */
[C---:B------:R-:W-:Y:S02]  /*1b8a0*/  ISETP.GE.OR P1, PT, R3.reuse, R230, !P1 ;  /* 0x000000e60300720c */ /* 0x040fe40004f26670 */
[----:B------:R-:W-:Y:S02]  /*1b8b0*/  ISETP.GE.OR P5, PT, R3, R229, !P5 ;  /* 0x000000e50300720c */ /* 0x000fe40006fa6670 */
        /* <DEDUP_REMOVED lines=18> */
[C---:B------:R-:W-:Y:S01]  /*1b9e0*/  ISETP.GE.AND P6, PT, R2.reuse, R220, PT ;  /* 0x000000dc0200720c */ /* 0x040fe20003fc6270 */
[--C-:B------:R-:W-:Y:S01]  /*1b9f0*/  IMAD.IADD R6, R225, 0x1, -R4.reuse ;  /* 0x00000001e1067824 */ /* 0x100fe200078e0a04 */
[C---:B------:R-:W-:Y:S01]  /*1ba00*/  ISETP.GE.AND P4, PT, R2.reuse, R219, PT ;  /* 0x000000db0200720c */ /* 0x040fe20003f86270 */
[----:B------:R-:W-:Y:S01]  /*1ba10*/  IMAD.IADD R5, R223, 0x1, -R4 ;  /* 0x00000001df057824 */ /* 0x000fe200078e0a04 */
[C---:B------:R-:W-:Y:S01]  /*1ba20*/  ISETP.GE.AND P3, PT, R2.reuse, R222, PT ;  /* 0x000000de0200720c */ /* 0x040fe20003f66270 */
[--C-:B------:R-:W-:Y:S01]  /*1ba30*/  IMAD.IADD R9, R225, 0x1, -R3.reuse ;  /* 0x00000001e1097824 */ /* 0x100fe200078e0a03 */
[C---:B------:R-:W-:Y:S02]  /*1ba40*/  ISETP.GE.AND P0, PT, R2.reuse, R221, PT ;  /* 0x000000dd0200720c */ /* 0x040fe40003f06270 */
[----:B------:R-:W-:Y:S02]  /*1ba50*/  I2FP.F32.S32 R8, R8 ;  /* 0x0000000800087245 */ /* 0x000fe40000201400 */
[C---:B------:R-:W-:Y:S02]  /*1ba60*/  ISETP.GE.OR P6, PT, R2.reuse, R228, !P6 ;  /* 0x000000e40200720c */ /* 0x040fe400077c6670 */
[----:B------:R-:W-:Y:S01]  /*1ba70*/  ISETP.GE.OR P4, PT, R2, R227, !P4 ;  /* 0x000000e30200720c */ /* 0x000fe20006786670 */
[----:B------:R-:W-:Y:S01]  /*1ba80*/  FFMA.FTZ R50, R8, -UR19, R50 ;  /* 0x8000001308327c23 */ /* 0x000fe20008010032 */
[C---:B------:R-:W-:Y:S01]  /*1ba90*/  ISETP.GE.OR P3, PT, R2.reuse, R230, !P3 ;  /* 0x000000e60200720c */ /* 0x040fe20005f66670 */
[----:B------:R-:W-:Y:S01]  /*1baa0*/  IMAD.IADD R8, R223, 0x1, -R3 ;  /* 0x00000001df087824 */ /* 0x000fe200078e0a03 */
[----:B------:R-:W-:Y:S01]  /*1bab0*/  ISETP.GE.OR P0, PT, R2, R229, !P0 ;  /* 0x000000e50200720c */ /* 0x000fe20004706670 */
[----:B------:R-:W-:Y:S01]  /*1bac0*/  IMAD.IADD R2, R225, 0x1, -R2 ;  /* 0x00000001e1027824 */ /* 0x000fe200078e0a02 */
[----:B------:R-:W-:Y:S02]  /*1bad0*/  I2FP.F32.S32 R7, R7 ;  /* 0x0000000700077245 */ /* 0x000fe40000201400 */
[----:B------:R-:W-:Y:S02]  /*1bae0*/  FSEL R45, R45, -INF , !P6 ;  /* 0xff8000002d2d7808 */ /* 0x000fe40007000000 */
[----:B------:R-:W-:Y:S01]  /*1baf0*/  IABS R10, R2 ;  /* 0x00000002000a7213 */ /* 0x000fe20000000000 */
[----:B------:R-:W-:Y:S01]  /*1bb00*/  FFMA.FTZ R48, R7, -UR19, R48 ;  /* 0x8000001307307c23 */ /* 0x000fe20008010030 */
[----:B------:R-:W-:Y:S02]  /*1bb10*/  IABS R2, R6 ;  /* 0x0000000600027213 */ /* 0x000fe40000000000 */
[----:B------:R-:W-:Y:S01]  /*1bb20*/  IABS R6, R8 ;  /* 0x0000000800067213 */ /* 0x000fe20000000000 */
[----:B------:R-:W-:Y:S01]  /*1bb30*/  IMAD.MOV.U32 R8, RZ, RZ, R10 ;  /* 0x000000ffff087224 */ /* 0x000fe200078e000a */
[----:B------:R-:W-:Y:S01]  /*1bb40*/  IABS R7, R5 ;  /* 0x0000000500077213 */ /* 0x000fe20000000000 */
[----:B------:R-:W-:Y:S01]  /*1bb50*/  IMAD.WIDE.U32 R10, R180, -0x326172a9, RZ ;  /* 0xcd9e8d57b40a7825 */ /* 0x000fe200078e00ff */
[----:B------:R-:W-:Y:S02]  /*1bb60*/  I2FP.F32.S32 R2, R2 ;  /* 0x0000000200027245 */ /* 0x000fe40000201400 */
[----:B------:R-:W-:Y:S02]  /*1bb70*/  I2FP.F32.S32 R8, R8 ;  /* 0x0000000800087245 */ /* 0x000fe40000201400 */
[----:B------:R-:W-:Y:S01]  /*1bb80*/  I2FP.F32.S32 R7, R7 ;  /* 0x0000000700077245 */ /* 0x000fe20000201400 */
[----:B------:R-:W-:Y:S01]  /*1bb90*/  FFMA.FTZ R54, R2, -UR19, R54 ;  /* 0x8000001302367c23 */ /* 0x000fe20008010036 */
[----:B------:R-:W-:Y:S01]  /*1bba0*/  FSEL R248, R47, -INF , !P4 ;  /* 0xff8000002ff87808 */ /* 0x000fe20006000000 */
[----:B------:R-:W-:Y:S01]  /*1bbb0*/  VIADD R2, R0, 0x38 ;  /* 0x0000003800027836 */ /* 0x000fe20000000000 */
[C---:B------:R-:W-:Y:S01]  /*1bbc0*/  ISETP.GE.AND P6, PT, R4.reuse, R222, PT ;  /* 0x000000de0400720c */ /* 0x040fe20003fc6270 */
[----:B------:R-:W-:Y:S01]  /*1bbd0*/  FFMA.FTZ R52, R7, -UR19, R52 ;  /* 0x8000001307347c23 */ /* 0x000fe20008010034 */
[----:B------:R-:W-:Y:S01]  /*1bbe0*/  ISETP.GE.AND P4, PT, R4, R221, PT ;  /* 0x000000dd0400720c */ /* 0x000fe20003f86270 */
[----:B------:R-:W-:Y:S01]  /*1bbf0*/  FFMA.FTZ R51, R8, -UR19, R51 ;  /* 0x8000001308337c23 */ /* 0x000fe20008010033 */
[----:B------:R-:W-:Y:S01]  /*1bc00*/  IABS R5, R9 ;  /* 0x0000000900057213 */ /* 0x000fe20000000000 */
[----:B------:R-:W-:Y:S01]  /*1bc10*/  VIADD R0, R0, 0x39 ;  /* 0x0000003900007836 */ /* 0x000fe20000000000 */
[C---:B------:R-:W-:Y:S01]  /*1bc20*/  ISETP.GE.OR P6, PT, R4.reuse, R230, !P6 ;  /* 0x000000e60400720c */ /* 0x040fe200077c6670 */
[----:B------:R-:W-:Y:S01]  /*1bc30*/  IMAD.MOV.U32 R47, RZ, RZ, R235 ;  /* 0x000000ffff2f7224 */ /* 0x000fe200078e00eb */
[----:B------:R-:W-:Y:S01]  /*1bc40*/  ISETP.GE.OR P4, PT, R4, R229, !P4 ;  /* 0x000000e50400720c */ /* 0x000fe20006786670 */
[--C-:B------:R-:W-:Y:S01]  /*1bc50*/  IMAD.IADD R7, R224, 0x1, -R4.reuse ;  /* 0x00000001e0077824 */ /* 0x100fe200078e0a04 */
[----:B------:R-:W-:Y:S02]  /*1bc60*/  I2FP.F32.S32 R6, R6 ;  /* 0x0000000600067245 */ /* 0x000fe40000201400 */
[----:B------:R-:W-:Y:S02]  /*1bc70*/  I2FP.F32.S32 R5, R5 ;  /* 0x0000000500057245 */ /* 0x000fe40000201400 */
[----:B------:R-:W-:Y:S01]  /*1bc80*/  FSEL R49, R49, -INF , !P3 ;  /* 0xff80000031317808 */ /* 0x000fe20005800000 */
[----:B------:R-:W-:Y:S01]  /*1bc90*/  FFMA.FTZ R53, R6, -UR19, R53 ;  /* 0x8000001306357c23 */ /* 0x000fe20008010035 */
[----:B------:R-:W-:Y:S01]  /*1bca0*/  FSEL R51, R51, -INF , !P0 ;  /* 0xff80000033337808 */ /* 0x000fe20004000000 */
[----:B------:R-:W-:Y:S01]  /*1bcb0*/  FFMA.FTZ R55, R5, -UR19, R55 ;  /* 0x8000001305377c23 */ /* 0x000fe20008010037 */
[----:B------:R-:W-:Y:S01]  /*1bcc0*/  FSEL R52, R52, -INF , !P6 ;  /* 0xff80000034347808 */ /* 0x000fe20007000000 */
[--C-:B------:R-:W-:Y:S01]  /*1bcd0*/  IMAD.IADD R6, R224, 0x1, -R3.reuse ;  /* 0x00000001e0067824 */ /* 0x100fe200078e0a03 */
[----:B------:R-:W-:Y:S01]  /*1bce0*/  FSEL R54, R54, -INF , !P4 ;  /* 0xff80000036367808 */ /* 0x000fe20006000000 */
[----:B------:R-:W-:Y:S01]  /*1bcf0*/  IMAD.IADD R5, R226, 0x1, -R4 ;  /* 0x00000001e2057824 */ /* 0x000fe200078e0a04 */
[----:B------:R-:W-:Y:S02]  /*1bd00*/  FSEL R48, R48, -INF , !P1 ;  /* 0xff80000030307808 */ /* 0x000fe40004800000 */
[----:B------:R-:W-:Y:S02]  /*1bd10*/  FSEL R50, R50, -INF , !P5 ;  /* 0xff80000032327808 */ /* 0x000fe40006800000 */
[C---:B------:R-:W-:Y:S02]  /*1bd20*/  ISETP.GE.AND P3, PT, R3.reuse, R222, PT ;  /* 0x000000de0300720c */ /* 0x040fe40003f66270 */
[C---:B------:R-:W-:Y:S02]  /*1bd30*/  ISETP.GE.AND P0, PT, R3.reuse, R221, PT ;  /* 0x000000dd0300720c */ /* 0x040fe40003f06270 */
[CC--:B------:R-:W-:Y:S02]  /*1bd40*/  ISETP.GE.AND P6, PT, R3.reuse, R220.reuse, PT ;  /* 0x000000dc0300720c */ /* 0x0c0fe40003fc6270 */
[CC--:B------:R-:W-:Y:S02]  /*1bd50*/  ISETP.GE.AND P4, PT, R3.reuse, R219.reuse, PT ;  /* 0x000000db0300720c */ /* 0x0c0fe40003f86270 */
        /* <DEDUP_REMOVED lines=19> */
[----:B------:R-:W-:Y:S01]  /*1be90*/  IABS R5, R5 ;  /* 0x0000000500057213 */ /* 0x000fe20000000000 */
[----:B------:R-:W-:Y:S01]  /*1bea0*/  FFMA.FTZ R60, R3, -UR19, R60 ;  /* 0x80000013033c7c23 */ /* 0x000fe2000801003c */
[----:B------:R-:W-:Y:S01]  /*1beb0*/  I2FP.F32.S32 R7, R7 ;  /* 0x0000000700077245 */ /* 0x000fe20000201400 */
[----:B------:R-:W-:Y:S01]  /*1bec0*/  FFMA.FTZ R56, R4, -UR19, R56 ;  /* 0x8000001304387c23 */ /* 0x000fe20008010038 */
[----:B------:R-:W-:Y:S01]  /*1bed0*/  I2FP.F32.S32 R5, R5 ;  /* 0x0000000500057245 */ /* 0x000fe20000201400 */
[--C-:B------:R-:W-:Y:S01]  /*1bee0*/  IMAD.IADD R4, R223, 0x1, -R2.reuse ;  /* 0x00000001df047824 */ /* 0x100fe200078e0a02 */
[----:B------:R-:W-:Y:S01]  /*1bef0*/  FSEL R53, R53, -INF , !P3 ;  /* 0xff80000035357808 */ /* 0x000fe20005800000 */
[----:B------:R-:W-:Y:S01]  /*1bf00*/  IMAD.IADD R3, R225, 0x1, -R2 ;  /* 0x00000001e1037824 */ /* 0x000fe200078e0a02 */
[C---:B------:R-:W-:Y:S01]  /*1bf10*/  ISETP.GE.AND P3, PT, R2.reuse, R222, PT ;  /* 0x000000de0200720c */ /* 0x040fe20003f66270 */
[----:B------:R-:W-:Y:S01]  /*1bf20*/  FFMA.FTZ R57, R7, -UR19, R57 ;  /* 0x8000001307397c23 */ /* 0x000fe20008010039 */
[----:B------:R-:W-:Y:S01]  /*1bf30*/  IABS R6, R4 ;  /* 0x0000000400067213 */ /* 0x000fe20000000000 */
[----:B------:R-:W-:Y:S01]  /*1bf40*/  IMAD.IADD R7, R225, 0x1, -R0 ;  /* 0x00000001e1077824 */ /* 0x000fe200078e0a00 */
[----:B------:R-:W-:Y:S01]  /*1bf50*/  IABS R4, R3 ;  /* 0x0000000300047213 */ /* 0x000fe20000000000 */
[----:B------:R-:W-:Y:S01]  /*1bf60*/  FFMA.FTZ R58, R5, -UR19, R58 ;  /* 0x80000013053a7c23 */ /* 0x000fe2000801003a */
[----:B------:R-:W-:Y:S01]  /*1bf70*/  I2FP.F32.S32 R6, R6 ;  /* 0x0000000600067245 */ /* 0x000fe20000201400 */
[----:B------:R-:W-:Y:S01]  /*1bf80*/  IMAD.IADD R5, R223, 0x1, -R0 ;  /* 0x00000001df057824 */ /* 0x000fe200078e0a00 */
[----:B------:R-:W-:Y:S02]  /*1bf90*/  I2FP.F32.S32 R4, R4 ;  /* 0x0000000400047245 */ /* 0x000fe40000201400 */
[----:B------:R-:W-:Y:S01]  /*1bfa0*/  ISETP.GE.OR P3, PT, R2, R230, !P3 ;  /* 0x000000e60200720c */ /* 0x000fe20005f66670 */
[----:B------:R-:W-:Y:S01]  /*1bfb0*/  FFMA.FTZ R64, R6, -UR19, R64 ;  /* 0x8000001306407c23 */ /* 0x000fe20008010040 */
[----:B------:R-:W-:Y:S01]  /*1bfc0*/  IABS R3, R7 ;  /* 0x0000000700037213 */ /* 0x000fe20000000000 */
[----:B------:R-:W-:Y:S01]  /*1bfd0*/  FFMA.FTZ R66, R4, -UR19, R66 ;  /* 0x8000001304427c23 */ /* 0x000fe20008010042 */
[----:B------:R-:W-:Y:S02]  /*1bfe0*/  FSEL R55, R55, -INF , !P0 ;  /* 0xff80000037377808 */ /* 0x000fe40004000000 */
[----:B------:R-:W-:Y:S02]  /*1bff0*/  ISETP.GE.AND P0, PT, R2, R221, PT ;  /* 0x000000dd0200720c */ /* 0x000fe40003f06270 */
[----:B------:R-:W-:Y:S02]  /*1c000*/  FSEL R58, R58, -INF , !P5 ;  /* 0xff8000003a3a7808 */ /* 0x000fe40006800000 */
[----:B------:R-:W-:Y:S02]  /*1c010*/  FSEL R64, R64, -INF , !P3 ;  /* 0xff80000040407808 */ /* 0x000fe40005800000 */
[----:B------:R-:W-:Y:S02]  /*1c020*/  IABS R5, R5 ;  /* 0x0000000500057213 */ /* 0x000fe40000000000 */
[----:B------:R-:W-:Y:S02]  /*1c030*/  I2FP.F32.S32 R3, R3 ;  /* 0x0000000300037245 */ /* 0x000fe40000201400 */
[C---:B------:R-:W-:Y:S02]  /*1c040*/  ISETP.GE.AND P5, PT, R2.reuse, R220, PT ;  /* 0x000000dc0200720c */ /* 0x040fe40003fa6270 */
[C---:B------:R-:W-:Y:S01]  /*1c050*/  ISETP.GE.AND P3, PT, R2.reuse, R219, PT ;  /* 0x000000db0200720c */ /* 0x040fe20003f66270 */
[----:B------:R-:W-:Y:S01]  /*1c060*/  FFMA.FTZ R67, R3, -UR19, R67 ;  /* 0x8000001303437c23 */ /* 0x000fe20008010043 */
[----:B------:R-:W-:Y:S01]  /*1c070*/  ISETP.GE.OR P0, PT, R2, R229, !P0 ;  /* 0x000000e50200720c */ /* 0x000fe20004706670 */
[----:B------:R-:W-:Y:S01]  /*1c080*/  IMAD.IADD R3, R224, 0x1, -R0 ;  /* 0x00000001e0037824 */ /* 0x000fe200078e0a00 */
[----:B------:R-:W-:Y:S02]  /*1c090*/  LOP3.LUT R7, R11, R188, R196, 0x96, !PT ;  /* 0x000000bc0b077212 */ /* 0x000fe400078e96c4 */
[----:B------:R-:W-:Y:S02]  /*1c0a0*/  I2FP.F32.S32 R5, R5 ;  /* 0x0000000500057245 */ /* 0x000fe40000201400 */
[C---:B------:R-:W-:Y:S01]  /*1c0b0*/  ISETP.GE.OR P5, PT, R2.reuse, R228, !P5 ;  /* 0x000000e40200720c */ /* 0x040fe20006fa6670 */
[----:B------:R-:W-:Y:S01]  /*1c0c0*/  IMAD.WIDE.U32 R12, R7, -0x2daee0ad, RZ ;  /* 0xd2511f53070c7825 */ /* 0x000fe200078e00ff */
[----:B------:R-:W-:Y:S02]  /*1c0d0*/  ISETP.GE.OR P3, PT, R2, R227, !P3 ;  /* 0x000000e30200720c */ /* 0x000fe40005f66670 */
[----:B------:R-:W-:Y:S01]  /*1c0e0*/  FSEL R56, R56, -INF , !P1 ;  /* 0xff80000038387808 */ /* 0x000fe20004800000 */
[----:B------:R-:W-:Y:S01]  /*1c0f0*/  FFMA.FTZ R65, R5, -UR19, R65 ;  /* 0x8000001305417c23 */ /* 0x000fe20008010041 */
[----:B------:R-:W-:Y:S01]  /*1c100*/  FSEL R66, R66, -INF , !P0 ;  /* 0xff80000042427808 */ /* 0x000fe20004000000 */
[----:B------:R-:W-:Y:S01]  /*1c110*/  IMAD.IADD R2, R226, 0x1, -R2 ;  /* 0x00000001e2027824 */ /* 0x000fe200078e0a02 */
[----:B------:R-:W-:Y:S01]  /*1c120*/  ISETP.GE.AND P1, PT, R0, R222, PT ;  /* 0x000000de0000720c */ /* 0x000fe20003f26270 */
[----:B------:R-:W-:Y:S01]  /*1c130*/  IMAD.IADD R5, R226, 0x1, -R0 ;  /* 0x00000001e2057824 */ /* 0x000fe200078e0a00 */
[C---:B------:R-:W-:Y:S02]  /*1c140*/  ISETP.GE.AND P0, PT, R0.reuse, R221, PT ;  /* 0x000000dd0000720c */ /* 0x040fe40003f06270 */
[----:B------:R-:W-:Y:S02]  /*1c150*/  FMNMX.FTZ R4, R177, R100, !PT ;  /* 0x00000064b1047209 */ /* 0x000fe40007810000 */
[C---:B------:R-:W-:Y:S02]  /*1c160*/  ISETP.GE.OR P1, PT, R0.reuse, R230, !P1 ;  /* 0x000000e60000720c */ /* 0x040fe40004f26670 */
[----:B------:R-:W-:Y:S02]  /*1c170*/  ISETP.GE.OR P0, PT, R0, R229, !P0 ;  /* 0x000000e50000720c */ /* 0x000fe40004706670 */
[----:B------:R-:W-:Y:S02]  /*1c180*/  IABS R7, R2 ;  /* 0x0000000200077213 */ /* 0x000fe40000000000 */
[----:B------:R-:W-:Y:S02]  /*1c190*/  IABS R2, R3 ;  /* 0x0000000300027213 */ /* 0x000fe40000000000 */
        /* <DEDUP_REMOVED lines=50> */
[----:B------:R-:W-:Y:S01]  /*1c4c0*/  IABS R5, R5 ;  /* 0x0000000500057213 */ /* 0x000fe20000000000 */
[----:B------:R-:W-:Y:S01]  /*1c4d0*/  FFMA.FTZ R62, R7, -UR19, R62 ;  /* 0x80000013073e7c23 */ /* 0x000fe2000801003e */
[----:B------:R-:W-:Y:S02]  /*1c4e0*/  FMNMX.FTZ R2, R40, R2, !PT ;  /* 0x0000000228027209 */ /* 0x000fe40007810000 */
[----:B------:R-:W-:Y:S01]  /*1c4f0*/  FMNMX.FTZ R4, R55, R4, !PT ;  /* 0x0000000437047209 */ /* 0x000fe20007810000 */
[----:B------:R-:W-:Y:S01]  /*1c500*/  IMAD.MOV.U32 R7, RZ, RZ, R5 ;  /* 0x000000ffff077224 */ /* 0x000fe200078e0005 */
        /* <DEDUP_REMOVED lines=10> */
[----:B------:R-:W-:Y:S03]  /*1c5b0*/  I2FP.F32.S32 R6, R7 ;  /* 0x0000000700067245 */ /* 0x000fe60000201400 */
[----:B------:R-:W2:Y:S01]  /*1c5c0*/  SHFL.BFLY PT, R103, R3, 0x2, 0x1f ;  /* 0x0c401f0003677f89 */ /* 0x000ea200000e0000 */
[----:B------:R-:W-:Y:S02]  /*1c5d0*/  FMNMX.FTZ R0, R213, R0, !PT ;  /* 0x00000000d5007209 */ /* 0x000fe40007810000 */
[----:B------:R-:W-:Y:S01]  /*1c5e0*/  FSEL R209, R59, -INF , !P4 ;  /* 0xff8000003bd17808 */ /* 0x000fe20006000000 */
[----:B------:R-:W-:Y:S01]  /*1c5f0*/  FFMA.FTZ R63, R6, -UR19, R63 ;  /* 0x80000013063f7c23 */ /* 0x000fe2000801003f */
[----:B------:R-:W-:Y:S02]  /*1c600*/  FMNMX.FTZ R0, R248, R0, !PT ;  /* 0x00000000f8007209 */ /* 0x000fe40007810000 */
[----:B------:R-:W-:Y:S02]  /*1c610*/  FMNMX.FTZ R4, R45, R4, !PT ;  /* 0x000000042d047209 */ /* 0x000fe40007810000 */
[----:B------:R-:W-:Y:S02]  /*1c620*/  FMNMX.FTZ R0, R58, R0, !PT ;  /* 0x000000003a007209 */ /* 0x000fe40007810000 */
[----:B------:R-:W-:Y:S01]  /*1c630*/  FSEL R208, R62, -INF , !P3 ;  /* 0xff8000003ed07808 */ /* 0x000fe20005800000 */
[----:B------:R-:W-:Y:S01]  /*1c640*/  IMAD.MOV.U32 R62, RZ, RZ, R26 ;  /* 0x000000ffff3e7224 */ /* 0x000fe200078e001a */
[----:B------:R-:W-:Y:S02]  /*1c650*/  FMNMX.FTZ R0, R209, R0, !PT ;  /* 0x00000000d1007209 */ /* 0x000fe40007810000 */
[----:B------:R-:W-:Y:S02]  /*1c660*/  FSEL R57, R57, -INF , !P6 ;  /* 0xff80000039397808 */ /* 0x000fe40007000000 */
[----:B------:R-:W-:Y:S02]  /*1c670*/  FMNMX.FTZ R4, R56, R4, !PT ;  /* 0x0000000438047209 */ /* 0x000fe40007810000 */
[----:B------:R-:W-:Y:S01]  /*1c680*/  FSEL R105, R63, -INF , !P0 ;  /* 0xff8000003f697808 */ /* 0x000fe20004000000 */
[----:B------:R-:W-:Y:S01]  /*1c690*/  IMAD.MOV.U32 R63, RZ, RZ, R27 ;  /* 0x000000ffff3f7224 */ /* 0x000fe200078e001b */
[----:B------:R-:W-:Y:S02]  /*1c6a0*/  FMNMX.FTZ R0, R208, R0, !PT ;  /* 0x00000000d0007209 */ /* 0x000fe40007810000 */
[----:B------:R-:W-:Y:S02]  /*1c6b0*/  FSEL R60, R60, -INF , !P5 ;  /* 0xff8000003c3c7808 */ /* 0x000fe40006800000 */
[----:B------:R-:W-:Y:S02]  /*1c6c0*/  FMNMX.FTZ R4, R57, R4, !PT ;  /* 0x0000000439047209 */ /* 0x000fe40007810000 */
[----:B------:R-:W-:Y:S02]  /*1c6d0*/  FMNMX.FTZ R0, R105, R0, !PT ;  /* 0x0000000069007209 */ /* 0x000fe40007810000 */
[----:B-1----:R-:W-:Y:S02]  /*1c6e0*/  FMNMX.FTZ R104, R2, R104, !PT ;  /* 0x0000006802687209 */ /* 0x002fe40007810000 */
[----:B------:R-:W-:Y:S01]  /*1c6f0*/  FSEL R61, R61, -INF , !P1 ;  /* 0xff8000003d3d7808 */ /* 0x000fe20004800000 */
[----:B------:R-:W1:Y:S01]  /*1c700*/  SHFL.BFLY PT, R2, R0, 0x2, 0x1f ;  /* 0x0c401f0000027f89 */ /* 0x000e6200000e0000 */
[----:B------:R-:W-:Y:S02]  /*1c710*/  FMNMX.FTZ R8, R60, R4, !PT ;  /* 0x000000043c087209 */ /* 0x000fe40007810000 */
[----:B--2---:R-:W-:Y:S02]  /*1c720*/  FMNMX.FTZ R103, R3, R103, !PT ;  /* 0x0000006703677209 */ /* 0x004fe40007810000 */
[----:B------:R-:W-:Y:S03]  /*1c730*/  FMNMX.FTZ R8, R61, R8, !PT ;  /* 0x000000083d087209 */ /* 0x000fe60007810000 */
[----:B------:R-:W2:Y:S01]  /*1c740*/  SHFL.BFLY PT, R3, R104, 0x1, 0x1f ;  /* 0x0c201f0068037f89 */ /* 0x000ea200000e0000 */
[----:B------:R-:W-:Y:S01]  /*1c750*/  LOP3.LUT R10, R15, R10, R192, 0x96, !PT ;  /* 0x0000000a0f0a7212 */ /* 0x000fe200078e96c0 */
[----:B------:R-:W-:Y:S01]  /*1c760*/  IMAD.MOV.U32 R15, RZ, RZ, R247 ;  /* 0x000000ffff0f7224 */ /* 0x000fe200078e00f7 */
[----:B------:R-:W-:Y:S05]  /*1c770*/  SHF.R.U32.HI R4, RZ, 0x8, R201 ;  /* 0x00000008ff047819 */ /* 0x000fea00000116c9 */
[----:B------:R-:W3:Y:S01]  /*1c780*/  SHFL.BFLY PT, R102, R8, 0x2, 0x1f ;  /* 0x0c401f0008667f89 */ /* 0x000ee200000e0000 */
[----:B------:R-:W-:Y:S01]  /*1c790*/  LOP3.LUT R9, R13, R204, R193, 0x96, !PT ;  /* 0x000000cc0d097212 */ /* 0x000fe200078e96c1 */
[----:B------:R-:W-:Y:S01]  /*1c7a0*/  IMAD.WIDE.U32 R10, R10, -0x2daee0ad, RZ ;  /* 0xd2511f530a0a7825 */ /* 0x000fe200078e00ff */
[----:B------:R-:W-:Y:S03]  /*1c7b0*/  PRMT R30, R206, 0x5410, R4 ;  /* 0x00005410ce1e7816 */ /* 0x000fe60000000004 */
[----:B------:R-:W-:Y:S01]  /*1c7c0*/  IMAD.WIDE.U32 R6, R9, -0x326172a9, RZ ;  /* 0xcd9e8d5709067825 */ /* 0x000fe200078e00ff */
[----:B------:R-:W-:Y:S03]  /*1c7d0*/  LOP3.LUT R4, R11, R12, R31, 0x96, !PT ;  /* 0x0000000c0b047212 */ /* 0x000fe600078e961f */
[----:B------:R-:W-:Y:S01]  /*1c7e0*/  IMAD.MOV.U32 R12, RZ, RZ, R216 ;  /* 0x000000ffff0c7224 */ /* 0x000fe200078e00d8 */
[----:B------:R-:W-:Y:S01]  /*1c7f0*/  LOP3.LUT R9, R7, R14, R218, 0x96, !PT ;  /* 0x0000000e07097212 */ /* 0x000fe200078e96da */
[----:B------:R-:W-:Y:S01]  /*1c800*/  IMAD.WIDE.U32 R4, R4, -0x326172a9, RZ ;  /* 0xcd9e8d5704047825 */ /* 0x000fe200078e00ff */
[----:B-1----:R-:W-:Y:S03]  /*1c810*/  FMNMX.FTZ R0, R0, R2, !PT ;  /* 0x0000000200007209 */ /* 0x002fe60007810000 */
[----:B------:R-:W-:Y:S01]  /*1c820*/  IMAD.MOV.U32 R13, RZ, RZ, R217 ;  /* 0x000000ffff0d7224 */ /* 0x000fe200078e00d9 */
[----:B------:R-:W-:Y:S01]  /*1c830*/  LOP3.LUT R2, R4, 0xffff, RZ, 0xc0, !PT ;  /* 0x0000ffff04027812 */ /* 0x000fe200078ec0ff */
[----:B------:R-:W-:Y:S01]  /*1c840*/  IMAD.MOV.U32 R14, RZ, RZ, R246 ;  /* 0x000000ffff0e7224 */ /* 0x000fe200078e00f6 */
[----:B------:R-:W-:Y:S01]  /*1c850*/  LOP3.LUT R7, R5, R6, R241, 0x96, !PT ;  /* 0x0000000605077212 */ /* 0x000fe200078e96f1 */
[----:B------:R-:W-:Y:S01]  /*1c860*/  IMAD.MOV.U32 R206, RZ, RZ, R242 ;  /* 0x000000ffffce7224 */ /* 0x000fe200078e00f2 */
[----:B--2---:R-:W-:Y:S02]  /*1c870*/  FMNMX.FTZ R104, R104, R3, !PT ;  /* 0x0000000368687209 */ /* 0x004fe40007810000 */
[----:B------:R-:W-:Y:S01]  /*1c880*/  LOP3.LUT R5, R4, 0xff, RZ, 0xc0, !PT ;  /* 0x000000ff04057812 */ /* 0x000fe200078ec0ff */
[----:B------:R-:W1:Y:S01]  /*1c890*/  SHFL.BFLY PT, R3, R0, 0x1, 0x1f ;  /* 0x0c201f0000037f89 */ /* 0x000e6200000e0000 */
[----:B------:R-:W-:Y:S01]  /*1c8a0*/  SHF.R.U32.HI R2, RZ, 0x8, R2 ;  /* 0x00000008ff027819 */ /* 0x000fe20000011602 */
[----:B------:R-:W-:Y:S01]  /*1c8b0*/  FMUL.FTZ R6, R104, UR4 ;  /* 0x0000000468067c20 */ /* 0x000fe20008410000 */
[----:B---3--:R-:W-:Y:S02]  /*1c8c0*/  FMNMX.FTZ R102, R8, R102, !PT ;  /* 0x0000006608667209 */ /* 0x008fe40007810000 */
[----:B------:R-:W-:Y:S03]  /*1c8d0*/  FSETP.NEU.FTZ.AND P0, PT, R104, -INF , PT ;  /* 0xff8000006800780b */ /* 0x000fe60003f1d000 */
[----:B------:R-:W2:Y:S01]  /*1c8e0*/  SHFL.BFLY PT, R8, R103, 0x1, 0x1f ;  /* 0x0c201f0067087f89 */ /* 0x000ea200000e0000 */
[----:B------:R-:W-:Y:S02]  /*1c8f0*/  PRMT R110, R5, 0x5410, R2 ;  /* 0x00005410056e7816 */ /* 0x000fe40000000002 */
[----:B------:R-:W-:Y:S05]  /*1c900*/  LOP3.LUT R5, R210, 0xff, RZ, 0xc0, !PT ;  /* 0x000000ffd2057812 */ /* 0x000fea00078ec0ff */
[----:B------:R-:W3:Y:S01]  /*1c910*/  SHFL.BFLY PT, R11, R102, 0x1, 0x1f ;  /* 0x0c201f00660b7f89 */ /* 0x000ee200000e0000 */
[----:B------:R-:W-:Y:S02]  /*1c920*/  FSEL R6, R6, RZ, P0 ;  /* 0x000000ff06067208 */ /* 0x000fe40000000000 */
[----:B------:R-:W-:Y:S01]  /*1c930*/  PRMT R229, R5, 0x5410, R207 ;  /* 0x0000541005e57816 */ /* 0x000fe200000000cf */
[----:B------:R-:W-:Y:S01]  /*1c940*/  IMAD.MOV.U32 R207, RZ, RZ, R243 ;  /* 0x000000ffffcf7224 */ /* 0x000fe200078e00f3 */
[----:B------:R-:W-:Y:S01]  /*1c950*/  SHF.R.U32.HI R2, RZ, 0x10, R4 ;  /* 0x00000010ff027819 */ /* 0x000fe20000011604 */
[----:B------:R-:W-:Y:S01]  /*1c960*/  FFMA.FTZ R5, R16, UR4, -R6 ;  /* 0x0000000410057c23 */ /* 0x000fe20008010806 */
[----:B------:R-:W-:Y:S01]  /*1c970*/  SHF.R.U32.HI R4, RZ, 0x18, R4 ;  /* 0x00000018ff047819 */ /* 0x000fe20000011604 */
[--C-:B------:R-:W-:Y:S01]  /*1c980*/  FFMA.FTZ R221, R49, UR4, -R6.reuse ;  /* 0x0000000431dd7c23 */ /* 0x100fe20008010806 */
[----:B------:R-:W-:Y:S01]  /*1c990*/  LOP3.LUT R2, R2, 0xff, RZ, 0xc0, !PT ;  /* 0x000000ff02027812 */ /* 0x000fe200078ec0ff */
[----:B------:R4:W-:Y:S01]  /*1c9a0*/  MUFU.EX2 R230, R5 ;  /* 0x0000000500e67308 */ /* 0x0009e20000000800 */
[--C-:B------:R-:W-:Y:S01]  /*1c9b0*/  FFMA.FTZ R225, R37, UR4, -R6.reuse ;  /* 0x0000000425e17c23 */ /* 0x100fe20008010806 */
[----:B------:R-:W-:Y:S01]  /*1c9c0*/  FFMA.FTZ R222, R65, UR4, -R6 ;  /* 0x0000000441de7c23 */ /* 0x000fe20008010806 */
[----:B------:R-:W-:Y:S01]  /*1c9d0*/  PRMT R111, R2, 0x5410, R4 ;  /* 0x00005410026f7816 */ /* 0x000fe20000000004 */
[--C-:B------:R-:W-:Y:S01]  /*1c9e0*/  FFMA.FTZ R27, R48, UR4, -R6.reuse ;  /* 0x00000004301b7c23 */ /* 0x100fe20008010806 */
[----:B------:R-:W-:Y:S01]  /*1c9f0*/  FSEL R2, R104, RZ, P0 ;  /* 0x000000ff68027208 */ /* 0x000fe20000000000 */
[--C-:B------:R-:W-:Y:S01]  /*1ca00*/  FFMA.FTZ R26, R36, UR4, -R6.reuse ;  /* 0x00000004241a7c23 */ /* 0x100fe20008010806 */
[----:B-1----:R-:W-:Y:S01]  /*1ca10*/  FMNMX.FTZ R101, R0, R3, !PT ;  /* 0x0000000300657209 */ /* 0x002fe20007810000 */
[--C-:B------:R-:W-:Y:S01]  /*1ca20*/  FFMA.FTZ R3, R17, UR4, -R6.reuse ;  /* 0x0000000411037c23 */ /* 0x100fe20008010806 */
[----:B------:R-:W-:Y:S01]  /*1ca30*/  FFMA.FTZ R17, R53, UR4, -R6 ;  /* 0x0000000435117c23 */ /* 0x000fe20008010806 */
[----:B--2---:R-:W-:Y:S01]  /*1ca40*/  FMNMX.FTZ R103, R103, R8, !PT ;  /* 0x0000000867677209 */ /* 0x004fe20007810000 */
[----:B------:R-:W-:Y:S04]  /*1ca50*/  IMAD.WIDE.U32 R8, R9, -0x2daee0ad, RZ ;  /* 0xd2511f5309087825 */ /* 0x000fe800078e00ff */
[----:B------:R-:W-:Y:S01]  /*1ca60*/  FADD.FTZ R4, -R2, R100 ;  /* 0x0000006402047221 */ /* 0x000fe20000010100 */
[----:B------:R1:W2:Y:S01]  /*1ca70*/  MUFU.EX2 R46, R3 ;  /* 0x00000003002e7308 */ /* 0x0002a20000000800 */
[C---:B------:R-:W-:Y:S01]  /*1ca80*/  FSETP.NEU.FTZ.AND P0, PT, R103.reuse, -INF , PT ;  /* 0xff8000006700780b */ /* 0x040fe20003f1d000 */
[--C-:B------:R-:W-:Y:S01]  /*1ca90*/  FFMA.FTZ R231, R20, UR4, -R6.reuse ;  /* 0x0000000414e77c23 */ /* 0x100fe20008010806 */
[C---:B------:R-:W-:Y:S01]  /*1caa0*/  LOP3.LUT R0, R8.reuse, 0xffff, RZ, 0xc0, !PT ;  /* 0x0000ffff08007812 */ /* 0x040fe200078ec0ff */
[----:B----4-:R-:W-:Y:S01]  /*1cab0*/  FMUL.FTZ R5, R103, UR4 ;  /* 0x0000000467057c20 */ /* 0x010fe20008410000 */
[----:B------:R-:W-:Y:S01]  /*1cac0*/  LOP3.LUT R10, R9, R10, R211, 0x96, !PT ;  /* 0x0000000a090a7212 */ /* 0x000fe200078e96d3 */
[--C-:B------:R-:W-:Y:S01]  /*1cad0*/  FFMA.FTZ R211, R21, UR4, -R6.reuse ;  /* 0x0000000415d37c23 */ /* 0x100fe20008010806 */
[----:B------:R-:W-:Y:S01]  /*1cae0*/  LOP3.LUT R9, R8, 0xff, RZ, 0xc0, !PT ;  /* 0x000000ff08097812 */ /* 0x000fe200078ec0ff */
[--C-:B------:R-:W-:Y:S01]  /*1caf0*/  FFMA.FTZ R43, R64, UR4, -R6.reuse ;  /* 0x00000004402b7c23 */ /* 0x100fe20008010806 */
[----:B------:R-:W-:Y:S01]  /*1cb00*/  FSEL R5, R5, RZ, P0 ;  /* 0x000000ff05057208 */ /* 0x000fe20000000000 */
[----:B------:R-:W-:Y:S01]  /*1cb10*/  FFMA.FTZ R243, R32, UR4, -R6 ;  /* 0x0000000420f37c23 */ /* 0x000fe20008010806 */
[----:B------:R-:W-:Y:S01]  /*1cb20*/  SHF.R.U32.HI R2, RZ, 0x8, R0 ;  /* 0x00000008ff027819 */ /* 0x000fe20000011600 */
[----:B------:R-:W-:Y:S01]  /*1cb30*/  FFMA.FTZ R247, R33, UR4, -R6 ;  /* 0x0000000421f77c23 */ /* 0x000fe20008010806 */
[----:B---3--:R-:W-:Y:S01]  /*1cb40*/  FMNMX.FTZ R102, R102, R11, !PT ;  /* 0x0000000b66667209 */ /* 0x008fe20007810000 */
[----:B------:R-:W-:Y:S01]  /*1cb50*/  IMAD.MOV.U32 R21, RZ, RZ, R13 ;  /* 0x000000ffff157224 */ /* 0x000fe200078e000d */
[----:B------:R-:W-:Y:S01]  /*1cb60*/  PRMT R236, R9, 0x5410, R2 ;  /* 0x0000541009ec7816 */ /* 0x000fe20000000002 */
[----:B------:R-:W-:Y:S01]  /*1cb70*/  FFMA.FTZ R9, R18, UR4, -R5 ;  /* 0x0000000412097c23 */ /* 0x000fe20008010805 */
[--C-:B------:R-:W-:Y:S01]  /*1cb80*/  SHF.R.U32.HI R2, RZ, 0x10, R8.reuse ;  /* 0x00000010ff027819 */ /* 0x100fe20000011608 */
[----:B------:R-:W-:Y:S01]  /*1cb90*/  IMAD.MOV.U32 R13, RZ, RZ, R251 ;  /* 0x000000ffff0d7224 */ /* 0x000fe200078e00fb */
[----:B------:R-:W-:Y:S01]  /*1cba0*/  SHF.R.U32.HI R11, RZ, 0x18, R8 ;  /* 0x00000018ff0b7819 */ /* 0x000fe20000011608 */
[----:B------:R3:W4:Y:S01]  /*1cbb0*/  MUFU.EX2 R42, R9 ;  /* 0x00000009002a7308 */ /* 0x0007220000000800 */
[----:B------:R-:W-:Y:S01]  /*1cbc0*/  LOP3.LUT R8, R2, 0xff, RZ, 0xc0, !PT ;  /* 0x000000ff02087812 */ /* 0x000fe200078ec0ff */
[----:B------:R-:W-:Y:S01]  /*1cbd0*/  IMAD.MOV.U32 R48, RZ, RZ, R14 ;  /* 0x000000ffff307224 */ /* 0x000fe200078e000e */
[----:B------:R-:W-:Y:S01]  /*1cbe0*/  FSEL R0, R103, RZ, P0 ;  /* 0x000000ff67007208 */ /* 0x000fe20000000000 */
[----:B------:R-:W-:Y:S01]  /*1cbf0*/  IMAD.MOV.U32 R49, RZ, RZ, R15 ;  /* 0x000000ffff317224 */ /* 0x000fe200078e000f */
[----:B------:R-:W-:Y:S01]  /*1cc00*/  PRMT R235, R8, 0x5410, R11 ;  /* 0x0000541008eb7816 */ /* 0x000fe2000000000b */
[----:B------:R-:W-:Y:S01]  /*1cc10*/  FFMA.FTZ R8, R176, UR4, -R6 ;  /* 0x00000004b0087c23 */ /* 0x000fe20008010806 */
[C---:B------:R-:W-:Y:S01]  /*1cc20*/  FSETP.NEU.FTZ.AND P0, PT, R101.reuse, -INF , PT ;  /* 0xff8000006500780b */ /* 0x040fe20003f1d000 */
[----:B-1----:R-:W-:Y:S01]  /*1cc30*/  FADD.FTZ R3, -R0, R106 ;  /* 0x0000006a00037221 */ /* 0x002fe20000010100 */
[----:B------:R-:W-:Y:S01]  /*1cc40*/  FSETP.NEU.FTZ.AND P1, PT, R102, -INF , PT ;  /* 0xff8000006600780b */ /* 0x000fe20003f3d000 */
[----:B------:R1:W-:Y:S01]  /*1cc50*/  MUFU.EX2 R204, R8 ;  /* 0x0000000800cc7308 */ /* 0x0003e20000000800 */
[----:B------:R-:W-:Y:S01]  /*1cc60*/  FSEL R0, R101, RZ, P0 ;  /* 0x000000ff65007208 */ /* 0x000fe20000000000 */
[----:B------:R-:W2:Y:S01]  /*1cc70*/  LDC.U8 R15, c[0x0][0x388] ;  /* 0x0000e200ff0f7b82 */ /* 0x000ea20000000000 */
[----:B------:R-:W-:Y:S01]  /*1cc80*/  LOP3.LUT R11, R7, 0xff, RZ, 0xc0, !PT ;  /* 0x000000ff070b7812 */ /* 0x000fe200078ec0ff */
[--C-:B------:R-:W-:Y:S01]  /*1cc90*/  FFMA.FTZ R210, R22, UR4, -R5.reuse ;  /* 0x0000000416d27c23 */ /* 0x100fe20008010805 */
[----:B------:R-:W-:Y:S01]  /*1cca0*/  FSEL R2, R102, RZ, P1 ;  /* 0x000000ff66027208 */ /* 0x000fe20000800000 */
[----:B------:R-:W-:Y:S01]  /*1ccb0*/  FADD.FTZ R0, -R0, R108 ;  /* 0x0000006c00007221 */ /* 0x000fe20000010100 */
[----:B---3--:R-:W-:Y:S01]  /*1ccc0*/  FFMA.FTZ R9, R19, UR4, -R5 ;  /* 0x0000000413097c23 */ /* 0x008fe20008010805 */
[----:B------:R-:W-:Y:S02]  /*1ccd0*/  FFMA.FTZ R19, R52, UR4, -R6 ;  /* 0x0000000434137c23 */ /* 0x000fe40008010806 */
[----:B------:R-:W2:Y:S01]  /*1cce0*/  LDC.U8 R14, c[0x0][0x388] ;  /* 0x0000e200ff0e7b82 */ /* 0x000ea20000000000 */
[----:B------:R-:W-:Y:S01]  /*1ccf0*/  FADD.FTZ R2, -R2, R107 ;  /* 0x0000006b02027221 */ /* 0x000fe20000010100 */
[----:B------:R3:W-:Y:S01]  /*1cd00*/  MUFU.EX2 R216, R9 ;  /* 0x0000000900d87308 */ /* 0x0007e20000000800 */
[----:B------:R-:W-:Y:S01]  /*1cd10*/  FMUL.FTZ R107, R101, UR4 ;  /* 0x00000004656b7c20 */ /* 0x000fe20008410000 */
[--C-:B------:R-:W-:Y:S01]  /*1cd20*/  FFMA.FTZ R106, R23, UR4, -R5.reuse ;  /* 0x00000004176a7c23 */ /* 0x100fe20008010805 */
[--C-:B------:R-:W-:Y:S01]  /*1cd30*/  FFMA.FTZ R223, R38, UR4, -R5.reuse ;  /* 0x0000000426df7c23 */ /* 0x100fe20008010805 */
[--C-:B------:R-:W-:Y:S01]  /*1cd40*/  FFMA.FTZ R218, R39, UR4, -R5.reuse ;  /* 0x0000000427da7c23 */ /* 0x100fe20008010805 */
[--C-:B------:R-:W-:Y:S01]  /*1cd50*/  FFMA.FTZ R220, R67, UR4, -R5.reuse ;  /* 0x0000000443dc7c23 */ /* 0x100fe20008010805 */
[--C-:B-1----:R-:W-:Y:S01]  /*1cd60*/  FFMA.FTZ R8, R179, UR4, -R5.reuse ;  /* 0x00000004b3087c23 */ /* 0x102fe20008010805 */
[----:B------:R-:W-:Y:S01]  /*1cd70*/  FSEL R107, R107, RZ, P0 ;  /* 0x000000ff6b6b7208 */ /* 0x000fe20000000000 */
[--C-:B------:R-:W-:Y:S01]  /*1cd80*/  FFMA.FTZ R54, R54, UR4, -R5.reuse ;  /* 0x0000000436367c23 */ /* 0x100fe20008010805 */
[--C-:B------:R-:W-:Y:S01]  /*1cd90*/  FFMA.FTZ R55, R55, UR4, -R5.reuse ;  /* 0x0000000437377c23 */ /* 0x100fe20008010805 */
[----:B------:R1:W-:Y:S01]  /*1cda0*/  MUFU.EX2 R182, R8 ;  /* 0x0000000800b67308 */ /* 0x0003e20000000800 */
[--C-:B------:R-:W-:Y:S01]  /*1cdb0*/  FFMA.FTZ R244, R34, UR4, -R5.reuse ;  /* 0x0000000422f47c23 */ /* 0x100fe20008010805 */
[--C-:B------:R-:W-:Y:S01]  /*1cdc0*/  FFMA.FTZ R249, R35, UR4, -R5.reuse ;  /* 0x0000000423f97c23 */ /* 0x100fe20008010805 */
[--C-:B------:R-:W-:Y:S01]  /*1cdd0*/  FFMA.FTZ R240, R50, UR4, -R5.reuse ;  /* 0x0000000432f07c23 */ /* 0x100fe20008010805 */
[--C-:B------:R-:W-:Y:S01]  /*1cde0*/  FFMA.FTZ R242, R51, UR4, -R5.reuse ;  /* 0x0000000433f27c23 */ /* 0x100fe20008010805 */
[----:B------:R-:W-:Y:S01]  /*1cdf0*/  FFMA.FTZ R16, R66, UR4, -R5 ;  /* 0x0000000442107c23 */ /* 0x000fe20008010805 */
[----:B------:R-:W-:Y:S02]  /*1ce00*/  IMAD.MOV.U32 R20, RZ, RZ, R12 ;  /* 0x000000ffff147224 */ /* 0x000fe400078e000c */
[----:B---3--:R-:W-:Y:S01]  /*1ce10*/  FFMA.FTZ R9, R177, UR4, -R6 ;  /* 0x00000004b1097c23 */ /* 0x008fe20008010806 */
[----:B------:R-:W-:Y:S01]  /*1ce20*/  LOP3.LUT R6, R7, 0xffff, RZ, 0xc0, !PT ;  /* 0x0000ffff07067812 */ /* 0x000fe200078ec0ff */
[----:B------:R-:W-:Y:S02]  /*1ce30*/  IMAD.MOV.U32 R176, RZ, RZ, R206 ;  /* 0x000000ffffb07224 */ /* 0x000fe400078e00ce */
[----:B------:R-:W-:Y:S01]  /*1ce40*/  FMUL.FTZ R3, R3, UR4 ;  /* 0x0000000403037c20 */ /* 0x000fe20008410000 */
[----:B------:R3:W-:Y:S01]  /*1ce50*/  MUFU.EX2 R180, R9 ;  /* 0x0000000900b47308 */ /* 0x0007e20000000800 */
[----:B------:R-:W-:Y:S01]  /*1ce60*/  IMAD.MOV.U32 R177, RZ, RZ, R207 ;  /* 0x000000ffffb17224 */ /* 0x000fe200078e00cf */
[----:B--2---:R-:W-:Y:S01]  /*1ce70*/  PRMT R14, R14, 0x7054, R15 ;  /* 0x000070540e0e7816 */ /* 0x004fe2000000000f */
[----:B------:R-:W-:Y:S02]  /*1ce80*/  IMAD.MOV.U32 R12, RZ, RZ, R250 ;  /* 0x000000ffff0c7224 */ /* 0x000fe400078e00fa */
[----:B------:R-:W-:Y:S01]  /*1ce90*/  FMUL.FTZ R4, R4, UR4 ;  /* 0x0000000404047c20 */ /* 0x000fe20008410000 */
[----:B------:R-:W-:Y:S01]  /*1cea0*/  IMAD.MOV.U32 R32, RZ, RZ, R62 ;  /* 0x000000ffff207224 */ /* 0x000fe200078e003e */
[----:B-1----:R-:W-:Y:S01]  /*1ceb0*/  SHF.R.U32.HI R8, RZ, 0x8, R6 ;  /* 0x00000008ff087819 */ /* 0x002fe20000011606 */
[----:B------:R-:W-:Y:S01]  /*1cec0*/  IMAD.MOV.U32 R33, RZ, RZ, R63 ;  /* 0x000000ffff217224 */ /* 0x000fe200078e003f */
[--C-:B------:R-:W-:Y:S01]  /*1ced0*/  HSET2.LE.AND R110, R110, R14.reuse, PT ;  /* 0x0000000e6e6e7233 */ /* 0x100fe20003803000 */
[----:B------:R-:W-:Y:S01]  /*1cee0*/  IMAD.MOV.U32 R65, RZ, RZ, R46 ;  /* 0x000000ffff417224 */ /* 0x000fe200078e002e */
[----:B------:R-:W-:Y:S01]  /*1cef0*/  PRMT R108, R11, 0x5410, R8 ;  /* 0x000054100b6c7816 */ /* 0x000fe20000000008 */
[----:B------:R-:W-:Y:S01]  /*1cf00*/  IMAD.MOV.U32 R36, RZ, RZ, R176 ;  /* 0x000000ffff247224 */ /* 0x000fe200078e00b0 */
[--C-:B------:R-:W-:Y:S01]  /*1cf10*/  HSET2.LE.AND R176, R202, R14.reuse, PT ;  /* 0x0000000ecab07233 */ /* 0x100fe20003803000 */
[----:B------:R-:W-:Y:S01]  /*1cf20*/  IMAD.MOV.U32 R37, RZ, RZ, R177 ;  /* 0x000000ffff257224 */ /* 0x000fe200078e00b1 */
[--C-:B------:R-:W-:Y:S01]  /*1cf30*/  HSET2.LE.AND R111, R111, R14.reuse, PT ;  /* 0x0000000e6f6f7233 */ /* 0x100fe20003803000 */
[----:B------:R-:W-:Y:S01]  /*1cf40*/  IMAD.MOV.U32 R21, RZ, RZ, R13 ;  /* 0x000000ffff157224 */ /* 0x000fe200078e000d */
[--C-:B------:R-:W-:Y:S01]  /*1cf50*/  HSET2.LE.AND R108, R108, R14.reuse, PT ;  /* 0x0000000e6c6c7233 */ /* 0x100fe20003803000 */
[----:B---3--:R-:W-:Y:S01]  /*1cf60*/  FMUL.FTZ R9, R102, UR4 ;  /* 0x0000000466097c20 */ /* 0x008fe20008410000 */
[--C-:B------:R-:W-:Y:S01]  /*1cf70*/  HSET2.LE.AND R177, R203, R14.reuse, PT ;  /* 0x0000000ecbb17233 */ /* 0x100fe20003803000 */
[----:B------:R-:W1:Y:S01]  /*1cf80*/  MUFU.EX2 R3, R3 ;  /* 0x0000000300037308 */ /* 0x000e620000000800 */
[--C-:B------:R-:W-:Y:S01]  /*1cf90*/  HSET2.LE.AND R179, R245, R14.reuse, PT ;  /* 0x0000000ef5b37233 */ /* 0x100fe20003803000 */
[----:B------:R-:W-:Y:S01]  /*1cfa0*/  FMUL.FTZ R2, R2, UR4 ;  /* 0x0000000402027c20 */ /* 0x000fe20008410000 */
[----:B------:R-:W-:Y:S01]  /*1cfb0*/  FSEL R6, R9, RZ, P1 ;  /* 0x000000ff09067208 */ /* 0x000fe20000800000 */
[----:B------:R-:W-:Y:S01]  /*1cfc0*/  FFMA.FTZ R9, R183, UR4, -R5 ;  /* 0x00000004b7097c23 */ /* 0x000fe20008010805 */
[----:B------:R-:W-:Y:S01]  /*1cfd0*/  FFMA.FTZ R5, R186, UR4, -R107 ;  /* 0x00000004ba057c23 */ /* 0x000fe2000801086b */
[----:B------:R-:W-:Y:S01]  /*1cfe0*/  FMUL.FTZ R0, R0, UR4 ;  /* 0x0000000400007c20 */ /* 0x000fe20008410000 */
[----:B------:R-:W-:Y:S03]  /*1cff0*/  IMAD.MOV.U32 R66, RZ, RZ, R19 ;  /* 0x000000ffff427224 */ /* 0x000fe600078e0013 */
[----:B------:R2:W-:Y:S01]  /*1d000*/  MUFU.EX2 R251, R9 ;  /* 0x0000000900fb7308 */ /* 0x0005e20000000800 */
[--C-:B------:R-:W-:Y:S01]  /*1d010*/  FFMA.FTZ R8, R184, UR4, -R6.reuse ;  /* 0x00000004b8087c23 */ /* 0x100fe20008010806 */
[----:B------:R-:W-:Y:S01]  /*1d020*/  FFMA.FTZ R18, R56, UR4, -R6 ;  /* 0x0000000438127c23 */ /* 0x000fe20008010806 */
[----:B----4-:R-:W-:Y:S02]  /*1d030*/  IMAD.MOV.U32 R56, RZ, RZ, R42 ;  /* 0x000000ffff387224 */ /* 0x010fe400078e002a */
[--C-:B------:R-:W-:Y:S01]  /*1d040*/  FFMA.FTZ R217, R61, UR4, -R6.reuse ;  /* 0x000000043dd97c23 */ /* 0x100fe20008010806 */
[--C-:B------:R-:W-:Y:S01]  /*1d050*/  FFMA.FTZ R246, R28, UR4, -R6.reuse ;  /* 0x000000041cf67c23 */ /* 0x100fe20008010806 */
[--C-:B------:R-:W-:Y:S01]  /*1d060*/  FFMA.FTZ R250, R29, UR4, -R6.reuse ;  /* 0x000000041dfa7c23 */ /* 0x100fe20008010806 */
[--C-:B------:R-:W-:Y:S02]  /*1d070*/  FFMA.FTZ R207, R24, UR4, -R6.reuse ;  /* 0x0000000418cf7c23 */ /* 0x100fe40008010806 */
[----:B------:R3:W-:Y:S01]  /*1d080*/  MUFU.EX2 R201, R8 ;  /* 0x0000000800c97308 */ /* 0x0007e20000000800 */
        /* <DEDUP_REMOVED lines=8> */
[----:B--2---:R-:W-:Y:S01]  /*1d110*/  FFMA.FTZ R9, R185, UR4, -R6 ;  /* 0x00000004b9097c23 */ /* 0x004fe20008010806 */
[----:B------:R-:W-:Y:S01]  /*1d120*/  MUFU.EX2 R46, R11 ;  /* 0x0000000b002e7308 */ /* 0x000fe20000000800 */
[----:B------:R-:W-:Y:S02]  /*1d130*/  IMAD.MOV.U32 R245, RZ, RZ, R18 ;  /* 0x000000fffff57224 */ /* 0x000fe400078e0012 */
[C---:B-1----:R-:W-:Y:S01]  /*1d140*/  FMUL.FTZ R18, R3.reuse, R122 ;  /* 0x0000007a03127220 */ /* 0x042fe20000410000 */
[C---:B------:R-:W-:Y:S01]  /*1d150*/  FMUL.FTZ R19, R3.reuse, R123 ;  /* 0x0000007b03137220 */ /* 0x040fe20000410000 */
[----:B------:R-:W-:Y:S02]  /*1d160*/  IMAD.MOV.U32 R64, RZ, RZ, R27 ;  /* 0x000000ffff407224 */ /* 0x000fe400078e001b */
[C---:B------:R-:W-:Y:S01]  /*1d170*/  FMUL.FTZ R34, R3.reuse, R138 ;  /* 0x0000008a03227220 */ /* 0x040fe20000410000 */
[----:B------:R-:W-:Y:S02]  /*1d180*/  IMAD.MOV.U32 R67, RZ, RZ, R26 ;  /* 0x000000ffff437224 */ /* 0x000fe400078e001a */
[----:B---3--:R-:W-:Y:S01]  /*1d190*/  FFMA.FTZ R8, R194, UR4, -R107 ;  /* 0x00000004c2087c23 */ /* 0x008fe2000801086b */
[----:B------:R1:W2:Y:S01]  /*1d1a0*/  MUFU.EX2 R183, R9 ;  /* 0x0000000900b77308 */ /* 0x0002a20000000800 */
[----:B------:R-:W-:Y:S02]  /*1d1b0*/  IMAD.MOV.U32 R138, RZ, RZ, R62 ;  /* 0x000000ffff8a7224 */ /* 0x000fe400078e003e */
[C---:B------:R-:W-:Y:S01]  /*1d1c0*/  FMUL.FTZ R35, R3.reuse, R139 ;  /* 0x0000008b03237220 */ /* 0x040fe20000410000 */
[----:B------:R-:W-:Y:S02]  /*1d1d0*/  IMAD.MOV.U32 R49, RZ, RZ, R30 ;  /* 0x000000ffff317224 */ /* 0x000fe400078e001e */
[C---:B------:R-:W-:Y:S01]  /*1d1e0*/  FMUL.FTZ R70, R3.reuse, R70 ;  /* 0x0000004603467220 */ /* 0x040fe20000410000 */
[----:B------:R-:W-:Y:S02]  /*1d1f0*/  IMAD.MOV.U32 R139, RZ, RZ, R47 ;  /* 0x000000ffff8b7224 */ /* 0x000fe400078e002f */
[C---:B------:R-:W-:Y:S01]  /*1d200*/  FMUL.FTZ R71, R3.reuse, R71 ;  /* 0x0000004703477220 */ /* 0x040fe20000410000 */
[C---:B------:R-:W-:Y:S01]  /*1d210*/  FMUL.FTZ R82, R3.reuse, R82 ;  /* 0x0000005203527220 */ /* 0x040fe20000410000 */
[----:B------:R3:W-:Y:S01]  /*1d220*/  MUFU.EX2 R184, R8 ;  /* 0x0000000800b87308 */ /* 0x0007e20000000800 */
[C---:B------:R-:W-:Y:S01]  /*1d230*/  FMUL.FTZ R83, R3.reuse, R83 ;  /* 0x0000005303537220 */ /* 0x040fe20000410000 */
[C---:B------:R-:W-:Y:S01]  /*1d240*/  FMUL.FTZ R86, R3.reuse, R86 ;  /* 0x0000005603567220 */ /* 0x040fe20000410000 */
[C---:B------:R-:W-:Y:S01]  /*1d250*/  FMUL.FTZ R87, R3.reuse, R87 ;  /* 0x0000005703577220 */ /* 0x040fe20000410000 */
[C---:B------:R-:W-:Y:S01]  /*1d260*/  FMUL.FTZ R98, R3.reuse, R98 ;  /* 0x0000006203627220 */ /* 0x040fe20000410000 */
[----:B------:R-:W-:Y:S01]  /*1d270*/  FMUL.FTZ R99, R3, R99 ;  /* 0x0000006303637220 */ /* 0x000fe20000410000 */
[----:B------:R-:W-:Y:S01]  /*1d280*/  IMAD.MOV.U32 R123, RZ, RZ, R56 ;  /* 0x000000ffff7b7224 */ /* 0x000fe200078e0038 */
[----:B------:R-:W-:Y:S03]  /*1d290*/  PLOP3.LUT P0, PT, PT, PT, UP0, 0x80, 0x0 ;  /* 0x000000000000781c */ /* 0x000fe60003f0f008 */
[----:B------:R4:W-:Y:S01]  /*1d2a0*/  MUFU.EX2 R185, R5 ;  /* 0x0000000500b97308 */ /* 0x0009e20000000800 */
[----:B-1----:R-:W-:Y:S01]  /*1d2b0*/  FFMA.FTZ R9, R187, UR4, -R6 ;  /* 0x00000004bb097c23 */ /* 0x002fe20008010806 */
[--C-:B------:R-:W-:Y:S08]  /*1d2c0*/  SHF.R.U32.HI R6, RZ, 0x10, R7.reuse ;  /* 0x00000010ff067819 */ /* 0x100ff00000011607 */
[----:B------:R-:W1:Y:S01]  /*1d2d0*/  MUFU.EX2 R57, R9 ;  /* 0x0000000900397308 */ /* 0x000e620000000800 */
[----:B---3--:R-:W-:Y:S02]  /*1d2e0*/  SHF.R.U32.HI R8, RZ, 0x18, R7 ;  /* 0x00000018ff087819 */ /* 0x008fe40000011607 */
[----:B------:R-:W-:Y:S02]  /*1d2f0*/  LOP3.LUT R7, R6, 0xff, RZ, 0xc0, !PT ;  /* 0x000000ff06077812 */ /* 0x000fe400078ec0ff */
[----:B------:R-:W-:Y:S02]  /*1d300*/  F2FP.F16.F32.PACK_AB R6, R204, R180 ;  /* 0x000000b4cc06723e */ /* 0x000fe400000000ff */
[----:B------:R-:W-:Y:S03]  /*1d310*/  PRMT R7, R7, 0x5410, R8 ;  /* 0x0000541007077816 */ /* 0x000fe60000000008 */
[----:B------:R-:W3:Y:S01]  /*1d320*/  MUFU.EX2 R100, R4 ;  /* 0x0000000400647308 */ /* 0x000ee20000000800 */
[----:B------:R-:W-:Y:S02]  /*1d330*/  LOP3.LUT R108, R108, R6, RZ, 0xc0, !PT ;  /* 0x000000066c6c7212 */ /* 0x000fe400078ec0ff */
[----:B--2---:R-:W-:Y:S02]  /*1d340*/  F2FP.F16.F32.PACK_AB R6, R201, R183 ;  /* 0x000000b7c906723e */ /* 0x004fe400000000ff */
[--C-:B------:R-:W-:Y:S01]  /*1d350*/  HSET2.LE.AND R109, R7, R14.reuse, PT ;  /* 0x0000000e076d7233 */ /* 0x100fe20003803000 */
[--C-:B------:R-:W-:Y:S01]  /*1d360*/  FFMA.FTZ R7, R195, UR4, -R107.reuse ;  /* 0x00000004c3077c23 */ /* 0x100fe2000801086b */
[----:B----4-:R-:W-:Y:S03]  /*1d370*/  F2FP.F16.F32.PACK_AB R5, R65, R230 ;  /* 0x000000e64105723e */ /* 0x010fe600000000ff */
[----:B------:R-:W2:Y:S01]  /*1d380*/  MUFU.EX2 R2, R2 ;  /* 0x0000000200027308 */ /* 0x000ea20000000800 */
[----:B------:R-:W-:Y:S01]  /*1d390*/  LOP3.LUT R176, R176, R6, RZ, 0xc0, !PT ;  /* 0x00000006b0b07212 */ /* 0x000fe200078ec0ff */
[----:B------:R-:W-:Y:S01]  /*1d3a0*/  FFMA.FTZ R6, R178, UR4, -R107 ;  /* 0x00000004b2067c23 */ /* 0x000fe2000801086b */
[----:B------:R-:W-:Y:S01]  /*1d3b0*/  LOP3.LUT R110, R110, R5, RZ, 0xc0, !PT ;  /* 0x000000056e6e7212 */ /* 0x000fe200078ec0ff */
[----:B-1----:R-:W-:Y:S01]  /*1d3c0*/  IMAD.MOV.U32 R122, RZ, RZ, R57 ;  /* 0x000000ffff7a7224 */ /* 0x002fe200078e0039 */
[----:B------:R-:W-:Y:S02]  /*1d3d0*/  F2FP.F16.F32.PACK_AB R5, R216, R56 ;  /* 0x00000038d805723e */ /* 0x000fe400000000ff */
[----:B------:R-:W-:Y:S03]  /*1d3e0*/  HSET2.LE.AND R178, R205, R14, PT ;  /* 0x0000000ecdb27233 */ /* 0x000fe60003803000 */
[----:B------:R1:W-:Y:S01]  /*1d3f0*/  MUFU.EX2 R252, R7 ;  /* 0x0000000700fc7308 */ /* 0x0003e20000000800 */
[----:B------:R-:W-:Y:S01]  /*1d400*/  LOP3.LUT R111, R111, R5, RZ, 0xc0, !PT ;  /* 0x000000056f6f7212 */ /* 0x000fe200078ec0ff */
[C---:B---3--:R-:W-:Y:S01]  /*1d410*/  FMUL.FTZ R4, R100.reuse, R116 ;  /* 0x0000007464047220 */ /* 0x048fe20000410000 */
[----:B------:R-:W-:Y:S01]  /*1d420*/  F2FP.F16.F32.PACK_AB R5, R251, R182 ;  /* 0x000000b6fb05723e */ /* 0x000fe200000000ff */
[----:B------:R-:W-:Y:S01]  /*1d430*/  FMUL.FTZ R33, R100, R137 ;  /* 0x0000008964217220 */ /* 0x000fe20000410000 */
[----:B------:R-:W-:Y:S01]  /*1d440*/  LOP3.LUT R8, R10, 0xff, RZ, 0xc0, !PT ;  /* 0x000000ff0a087812 */ /* 0x000fe200078ec0ff */
[----:B------:R-:W-:Y:S01]  /*1d450*/  IMAD.MOV.U32 R116, RZ, RZ, R67 ;  /* 0x000000ffff747224 */ /* 0x000fe200078e0043 */
[----:B------:R-:W-:Y:S03]  /*1d460*/  LOP3.LUT R109, R109, R5, RZ, 0xc0, !PT ;  /* 0x000000056d6d7212 */ /* 0x000fe600078ec0ff */
[----:B------:R3:W4:Y:S01]  /*1d470*/  MUFU.EX2 R59, R6 ;  /* 0x00000006003b7308 */ /* 0x0007220000000800 */
[----:B------:R-:W-:Y:S01]  /*1d480*/  F2FP.F16.F32.PACK_AB R5, R185, R184 ;  /* 0x000000b8b905723e */ /* 0x000fe200000000ff */
[C---:B--2---:R-:W-:Y:S01]  /*1d490*/  FMUL.FTZ R24, R2.reuse, R128 ;  /* 0x0000008002187220 */ /* 0x044fe20000410000 */
[C---:B------:R-:W-:Y:S01]  /*1d4a0*/  FMUL.FTZ R25, R2.reuse, R129 ;  /* 0x0000008102197220 */ /* 0x040fe20000410000 */
[C---:B------:R-:W-:Y:S01]  /*1d4b0*/  FMUL.FTZ R28, R2.reuse, R140 ;  /* 0x0000008c021c7220 */ /* 0x040fe20000410000 */
[----:B------:R-:W-:Y:S01]  /*1d4c0*/  LOP3.LUT R177, R177, R5, RZ, 0xc0, !PT ;  /* 0x00000005b1b17212 */ /* 0x000fe200078ec0ff */
[----:B------:R-:W-:Y:S01]  /*1d4d0*/  FMUL.FTZ R29, R2, R141 ;  /* 0x0000008d021d7220 */ /* 0x000fe20000410000 */
[----:B------:R-:W-:Y:S03]  /*1d4e0*/  F2FP.F16.F32.PACK_AB R5, R46, R57 ;  /* 0x000000392e05723e */ /* 0x000fe600000000ff */
[----:B------:R-:W2:Y:S01]  /*1d4f0*/  MUFU.EX2 R0, R0 ;  /* 0x0000000000007308 */ /* 0x000ea20000000800 */
[----:B-1----:R-:W-:Y:S01]  /*1d500*/  LOP3.LUT R7, R10, 0xffff, RZ, 0xc0, !PT ;  /* 0x0000ffff0a077812 */ /* 0x002fe200078ec0ff */
[----:B------:R-:W-:Y:S01]  /*1d510*/  FMUL.FTZ R67, R3, R171 ;  /* 0x000000ab03437220 */ /* 0x000fe20000410000 */
[----:B------:R-:W-:Y:S01]  /*1d520*/  LOP3.LUT R178, R178, R5, RZ, 0xc0, !PT ;  /* 0x00000005b2b27212 */ /* 0x000fe200078ec0ff */
[C---:B------:R-:W-:Y:S01]  /*1d530*/  FMUL.FTZ R56, R2.reuse, R160 ;  /* 0x000000a002387220 */ /* 0x040fe20000410000 */
[--C-:B------:R-:W-:Y:S01]  /*1d540*/  SHF.R.U32.HI R5, RZ, 0x10, R10.reuse ;  /* 0x00000010ff057819 */ /* 0x100fe2000001160a */
[----:B------:R-:W-:Y:S01]  /*1d550*/  FMUL.FTZ R57, R2, R161 ;  /* 0x000000a102397220 */ /* 0x000fe20000410000 */
[----:B------:R-:W-:Y:S01]  /*1d560*/  SHF.R.U32.HI R10, RZ, 0x18, R10 ;  /* 0x00000018ff0a7819 */ /* 0x000fe2000001160a */
[C---:B------:R-:W-:Y:S01]  /*1d570*/  FMUL.FTZ R68, R100.reuse, R68 ;  /* 0x0000004464447220 */ /* 0x040fe20000410000 */
[----:B---3--:R-:W-:Y:S01]  /*1d580*/  SHF.R.U32.HI R6, RZ, 0x8, R7 ;  /* 0x00000008ff067819 */ /* 0x008fe20000011607 */
[----:B------:R-:W-:Y:S01]  /*1d590*/  FMUL.FTZ R69, R100, R69 ;  /* 0x0000004564457220 */ /* 0x000fe20000410000 */
[C---:B------:R-:W-:Y:S01]  /*1d5a0*/  FMUL.FTZ R72, R2.reuse, R72 ;  /* 0x0000004802487220 */ /* 0x040fe20000410000 */
[----:B------:R-:W-:Y:S01]  /*1d5b0*/  FMUL.FTZ R73, R2, R73 ;  /* 0x0000004902497220 */ /* 0x000fe20000410000 */
[----:B------:R-:W-:Y:S01]  /*1d5c0*/  PRMT R203, R8, 0x5410, R6 ;  /* 0x0000541008cb7816 */ /* 0x000fe20000000006 */
[C---:B------:R-:W-:Y:S01]  /*1d5d0*/  FMUL.FTZ R76, R2.reuse, R76 ;  /* 0x0000004c024c7220 */ /* 0x040fe20000410000 */
[----:B------:R-:W-:Y:S01]  /*1d5e0*/  LOP3.LUT R6, R5, 0xff, RZ, 0xc0, !PT ;  /* 0x000000ff05067812 */ /* 0x000fe200078ec0ff */
[----:B------:R-:W-:Y:S01]  /*1d5f0*/  FMUL.FTZ R77, R2, R77 ;  /* 0x0000004d024d7220 */ /* 0x000fe20000410000 */
[----:B----4-:R-:W-:Y:S01]  /*1d600*/  F2FP.F16.F32.PACK_AB R5, R59, R252 ;  /* 0x000000fc3b05723e */ /* 0x010fe200000000ff */
[----:B--2---:R-:W-:Y:S01]  /*1d610*/  FMUL.FTZ R26, R0, R130 ;  /* 0x00000082001a7220 */ /* 0x004fe20000410000 */
[----:B------:R-:W-:Y:S01]  /*1d620*/  PRMT R202, R6, 0x5410, R10 ;  /* 0x0000541006ca7816 */ /* 0x000fe2000000000a */
[C---:B------:R-:W-:Y:S01]  /*1d630*/  FMUL.FTZ R27, R0.reuse, R131 ;  /* 0x00000083001b7220 */ /* 0x040fe20000410000 */
[----:B------:R-:W-:Y:S01]  /*1d640*/  LOP3.LUT R179, R179, R5, RZ, 0xc0, !PT ;  /* 0x00000005b3b37212 */ /* 0x000fe200078ec0ff */
[----:B------:R-:W-:Y:S01]  /*1d650*/  IMAD.MOV.U32 R131, RZ, RZ, R41 ;  /* 0x000000ffff837224 */ /* 0x000fe200078e0029 */
[C---:B------:R-:W-:Y:S01]  /*1d660*/  LOP3.LUT R5, R181.reuse, 0xffff, RZ, 0xc0, !PT ;  /* 0x0000ffffb5057812 */ /* 0x040fe200078ec0ff */
[----:B------:R-:W-:Y:S01]  /*1d670*/  FMUL.FTZ R30, R0, R142 ;  /* 0x0000008e001e7220 */ /* 0x000fe20000410000 */
[----:B------:R-:W-:Y:S01]  /*1d680*/  LOP3.LUT R6, R181, 0xff, RZ, 0xc0, !PT ;  /* 0x000000ffb5067812 */ /* 0x000fe200078ec0ff */
[----:B------:R-:W-:Y:S01]  /*1d690*/  FMUL.FTZ R41, R2, R145 ;  /* 0x0000009102297220 */ /* 0x000fe20000410000 */
[----:B------:R-:W-:Y:S01]  /*1d6a0*/  SHF.R.U32.HI R5, RZ, 0x8, R5 ;  /* 0x00000008ff057819 */ /* 0x000fe20000011605 */
[C---:B------:R-:W-:Y:S01]  /*1d6b0*/  FMUL.FTZ R47, R0.reuse, R159 ;  /* 0x0000009f002f7220 */ /* 0x040fe20000410000 */
[----:B------:R-:W-:Y:S02]  /*1d6c0*/  IMAD.MOV.U32 R142, RZ, RZ, R63 ;  /* 0x000000ffff8e7224 */ /* 0x000fe400078e003f */
[----:B------:R-:W-:Y:S01]  /*1d6d0*/  FMUL.FTZ R62, R0, R174 ;  /* 0x000000ae003e7220 */ /* 0x000fe20000410000 */
[----:B------:R-:W-:Y:S01]  /*1d6e0*/  PRMT R205, R6, 0x5410, R5 ;  /* 0x0000541006cd7816 */ /* 0x000fe20000000005 */
[C---:B------:R-:W-:Y:S01]  /*1d6f0*/  FMUL.FTZ R63, R0.reuse, R175 ;  /* 0x000000af003f7220 */ /* 0x040fe20000410000 */
[--C-:B------:R-:W-:Y:S01]  /*1d700*/  SHF.R.U32.HI R5, RZ, 0x10, R181.reuse ;  /* 0x00000010ff057819 */ /* 0x100fe200000116b5 */
[C---:B------:R-:W-:Y:S01]  /*1d710*/  FMUL.FTZ R74, R0.reuse, R74 ;  /* 0x0000004a004a7220 */ /* 0x040fe20000410000 */
[----:B------:R-:W-:Y:S01]  /*1d720*/  SHF.R.U32.HI R6, RZ, 0x18, R181 ;  /* 0x00000018ff067819 */ /* 0x000fe200000116b5 */
[C---:B------:R-:W-:Y:S01]  /*1d730*/  FMUL.FTZ R75, R0.reuse, R75 ;  /* 0x0000004b004b7220 */ /* 0x040fe20000410000 */
[----:B------:R-:W-:Y:S01]  /*1d740*/  LOP3.LUT R5, R5, 0xff, RZ, 0xc0, !PT ;  /* 0x000000ff05057812 */ /* 0x000fe200078ec0ff */
[C---:B------:R-:W-:Y:S01]  /*1d750*/  FMUL.FTZ R78, R0.reuse, R78 ;  /* 0x0000004e004e7220 */ /* 0x040fe20000410000 */
[----:B------:R-:W-:Y:S01]  /*1d760*/  FMUL.FTZ R79, R0, R79 ;  /* 0x0000004f004f7220 */ /* 0x000fe20000410000 */
[C---:B------:R-:W-:Y:S01]  /*1d770*/  FMUL.FTZ R80, R100.reuse, R80 ;  /* 0x0000005064507220 */ /* 0x040fe20000410000 */
[----:B------:R-:W-:Y:S01]  /*1d780*/  PRMT R181, R5, 0x5410, R6 ;  /* 0x0000541005b57816 */ /* 0x000fe20000000006 */
[C---:B------:R-:W-:Y:S01]  /*1d790*/  FMUL.FTZ R81, R100.reuse, R81 ;  /* 0x0000005164517220 */ /* 0x040fe20000410000 */
[----:B------:R-:W-:Y:S01]  /*1d7a0*/  LOP3.LUT R5, R37, UR12, R233, 0x96, !PT ;  /* 0x0000000c25057c12 */ /* 0x000fe2000f8e96e9 */
[C---:B------:R-:W-:Y:S01]  /*1d7b0*/  FMUL.FTZ R84, R100.reuse, R84 ;  /* 0x0000005464547220 */ /* 0x040fe20000410000 */
[----:B------:R-:W-:Y:S01]  /*1d7c0*/  LDSM.16.MT88.4 R36, [R214+0x9000] ;  /* 0x00900000d624783b */ /* 0x000fe20000004200 */
[----:B------:R-:W-:Y:S01]  /*1d7d0*/  FMUL.FTZ R85, R100, R85 ;  /* 0x0000005564557220 */ /* 0x000fe20000410000 */
[C---:B------:R-:W-:Y:S01]  /*1d7e0*/  FMUL.FTZ R88, R2.reuse, R88 ;  /* 0x0000005802587220 */ /* 0x040fe20000410000 */
[----:B------:R-:W-:Y:S04]  /*1d7f0*/  IMAD.WIDE.U32 R10, R5, -0x326172a9, RZ ;  /* 0xcd9e8d57050a7825 */ /* 0x000fe800078e00ff */
[----:B------:R-:W-:Y:S01]  /*1d800*/  FMUL.FTZ R89, R2, R89 ;  /* 0x0000005902597220 */ /* 0x000fe20000410000 */
[----:B------:R-:W-:Y:S01]  /*1d810*/  MUFU.EX2 R243, R243 ;  /* 0x000000f300f37308 */ /* 0x000fe20000000800 */
[C---:B------:R-:W-:Y:S01]  /*1d820*/  FMUL.FTZ R90, R0.reuse, R90 ;  /* 0x0000005a005a7220 */ /* 0x040fe20000410000 */
[----:B------:R-:W-:Y:S01]  /*1d830*/  FMUL.FTZ R91, R0, R91 ;  /* 0x0000005b005b7220 */ /* 0x000fe20000410000 */
[----:B------:R-:W-:Y:S01]  /*1d840*/  LOP3.LUT R6, R11, R48, R198, 0x96, !PT ;  /* 0x000000300b067212 */ /* 0x000fe200078e96c6 */
[----:B------:R-:W-:Y:S01]  /*1d850*/  FMUL.FTZ R92, R2, R92 ;  /* 0x0000005c025c7220 */ /* 0x000fe20000410000 */
[----:B------:R-:W-:Y:S01]  /*1d860*/  LOP3.LUT R5, R189, R10, R199, 0x96, !PT ;  /* 0x0000000abd057212 */ /* 0x000fe200078e96c7 */
[----:B------:R-:W-:Y:S02]  /*1d870*/  IMAD.MOV.U32 R189, RZ, RZ, R17 ;  /* 0x000000ffffbd7224 */ /* 0x000fe400078e0011 */
[----:B------:R-:W-:Y:S01]  /*1d880*/  FMUL.FTZ R17, R100, R121 ;  /* 0x0000007964117220 */ /* 0x000fe20000410000 */
[----:B------:R-:W-:Y:S04]  /*1d890*/  IMAD.WIDE.U32 R6, R6, -0x2daee0ad, RZ ;  /* 0xd2511f5306067825 */ /* 0x000fe800078e00ff */
[----:B------:R-:W-:Y:S01]  /*1d8a0*/  FMUL.FTZ R93, R2, R93 ;  /* 0x0000005d025d7220 */ /* 0x000fe20000410000 */
[----:B------:R-:W-:Y:S01]  /*1d8b0*/  MUFU.EX2 R247, R247 ;  /* 0x000000f700f77308 */ /* 0x000fe20000000800 */
[C---:B------:R-:W-:Y:S01]  /*1d8c0*/  FMUL.FTZ R94, R0.reuse, R94 ;  /* 0x0000005e005e7220 */ /* 0x040fe20000410000 */
[----:B------:R-:W-:Y:S01]  /*1d8d0*/  FMUL.FTZ R95, R0, R95 ;  /* 0x0000005f005f7220 */ /* 0x000fe20000410000 */
[----:B------:R-:W-:Y:S01]  /*1d8e0*/  LOP3.LUT R8, R7, R20, R197, 0x96, !PT ;  /* 0x0000001407087212 */ /* 0x000fe200078e96c5 */
[----:B------:R-:W-:Y:S02]  /*1d8f0*/  IMAD.MOV.U32 R20, RZ, RZ, R12 ;  /* 0x000000ffff147224 */ /* 0x000fe400078e000c */
[C---:B------:R-:W-:Y:S01]  /*1d900*/  FMUL.FTZ R96, R100.reuse, R96 ;  /* 0x0000006064607220 */ /* 0x040fe20000410000 */
[----:B------:R-:W-:Y:S04]  /*1d910*/  IMAD.WIDE.U32 R12, R5, -0x2daee0ad, RZ ;  /* 0xd2511f53050c7825 */ /* 0x000fe800078e00ff */
[----:B------:R-:W-:Y:S01]  /*1d920*/  FMUL.FTZ R97, R100, R97 ;  /* 0x0000006164617220 */ /* 0x000fe20000410000 */
[----:B------:R-:W-:Y:S01]  /*1d930*/  MUFU.EX2 R244, R244 ;  /* 0x000000f400f47308 */ /* 0x000fe20000000800 */
[----:B------:R-:W-:Y:S01]  /*1d940*/  IMAD.WIDE.U32 R8, R8, -0x326172a9, RZ ;  /* 0xcd9e8d5708087825 */ /* 0x000fe200078e00ff */
[----:B------:R-:W-:Y:S03]  /*1d950*/  LOP3.LUT R5, R13, R6, R200, 0x96, !PT ;  /* 0x000000060d057212 */ /* 0x000fe600078e96c8 */
[----:B------:R-:W-:Y:S01]  /*1d960*/  FMUL.FTZ R13, R2, R125 ;  /* 0x0000007d020d7220 */ /* 0x000fe20000410000 */
[----:B------:R-:W-:Y:S01]  /*1d970*/  IMAD.MOV.U32 R128, RZ, RZ, R245 ;  /* 0x000000ffff807224 */ /* 0x000fe200078e00f5 */
[----:B------:R-:W-:Y:S01]  /*1d980*/  LOP3.LUT R7, R9, R188, R196, 0x96, !PT ;  /* 0x000000bc09077212 */ /* 0x000fe200078e96c4 */
[----:B------:R-:W-:Y:S02]  /*1d990*/  IMAD.WIDE.U32 R50, R5, -0x326172a9, RZ ;  /* 0xcd9e8d5705327825 */ /* 0x000fe400078e00ff */
[----:B------:R-:W1:Y:S02]  /*1d9a0*/  MUFU.EX2 R249, R249 ;  /* 0x000000f900f97308 */ /* 0x000e640000000800 */
[----:B------:R-:W-:Y:S01]  /*1d9b0*/  IMAD.WIDE.U32 R6, R7, -0x2daee0ad, RZ ;  /* 0xd2511f5307067825 */ /* 0x000fe200078e00ff */
[----:B------:R-:W-:Y:S03]  /*1d9c0*/  LOP3.LUT R8, R51, R8, R192, 0x96, !PT ;  /* 0x0000000833087212 */ /* 0x000fe600078e96c0 */
[----:B------:R-:W-:Y:S01]  /*1d9d0*/  IMAD.MOV.U32 R188, RZ, RZ, R15 ;  /* 0x000000ffffbc7224 */ /* 0x000fe200078e000f */
[----:B------:R-:W-:Y:S01]  /*1d9e0*/  LOP3.LUT R9, R7, R12, R193, 0x96, !PT ;  /* 0x0000000c07097212 */ /* 0x000fe200078e96c1 */
[----:B------:R-:W-:Y:S04]  /*1d9f0*/  IMAD.WIDE.U32 R52, R8, -0x2daee0ad, RZ ;  /* 0xd2511f5308347825 */ /* 0x000fe800078e00ff */
[----:B------:R-:W-:Y:S01]  /*1da00*/  FMUL.FTZ R12, R2, R124 ;  /* 0x0000007c020c7220 */ /* 0x000fe20000410000 */
[----:B------:R-:W-:Y:S01]  /*1da10*/  MUFU.EX2 R140, R231 ;  /* 0x000000e7008c7308 */ /* 0x000fe20000000800 */
[----:B------:R-:W-:Y:S01]  /*1da20*/  FMUL.FTZ R15, R0, R127 ;  /* 0x0000007f000f7220 */ /* 0x000fe20000410000 */
[----:B------:R-:W-:Y:S01]  /*1da30*/  IMAD.WIDE.U32 R194, R9, -0x326172a9, RZ ;  /* 0xcd9e8d5709c27825 */ /* 0x000fe200078e00ff */
[----:B------:R-:W-:Y:S03]  /*1da40*/  LOP3.LUT R6, R53, R6, R31, 0x96, !PT ;  /* 0x0000000635067212 */ /* 0x000fe600078e961f */
[----:B------:R-:W-:Y:S02]  /*1da50*/  IMAD.MOV.U32 R129, RZ, RZ, R188 ;  /* 0x000000ffff817224 */ /* 0x000fe400078e00bc */
[----:B------:R-:W-:Y:S02]  /*1da60*/  IMAD.WIDE.U32 R6, R6, -0x326172a9, RZ ;  /* 0xcd9e8d5706067825 */ /* 0x000fe400078e00ff */
[----:B------:R-:W-:Y:S02]  /*1da70*/  MUFU.EX2 R141, R210 ;  /* 0x000000d2008d7308 */ /* 0x000fe40000000800 */
[----:B------:R-:W-:Y:S01]  /*1da80*/  IMAD.MOV.U32 R188, RZ, RZ, R46 ;  /* 0x000000ffffbc7224 */ /* 0x000fe200078e002e */
[----:B------:R-:W-:Y:S01]  /*1da90*/  LOP3.LUT R5, R6, 0xffff, RZ, 0xc0, !PT ;  /* 0x0000ffff06057812 */ /* 0x000fe200078ec0ff */
[----:B------:R-:W-:Y:S01]  /*1daa0*/  FMUL.FTZ R46, R0, R158 ;  /* 0x0000009e002e7220 */ /* 0x000fe20000410000 */
[----:B------:R-:W-:Y:S02]  /*1dab0*/  IMAD.MOV.U32 R137, RZ, RZ, R51 ;  /* 0x000000ffff897224 */ /* 0x000fe400078e0033 */
[----:B------:R-:W-:Y:S01]  /*1dac0*/  FMUL.FTZ R51, R3, R155 ;  /* 0x0000009b03337220 */ /* 0x000fe20000410000 */
[----:B------:R-:W-:Y:S01]  /*1dad0*/  SHF.R.U32.HI R8, RZ, 0x8, R5 ;  /* 0x00000008ff087819 */ /* 0x000fe20000011605 */
[----:B------:R-:W-:Y:S01]  /*1dae0*/  IMAD.MOV.U32 R127, RZ, RZ, R65 ;  /* 0x000000ffff7f7224 */ /* 0x000fe200078e0041 */
[----:B------:R-:W-:Y:S01]  /*1daf0*/  LOP3.LUT R5, R6, 0xff, RZ, 0xc0, !PT ;  /* 0x000000ff06057812 */ /* 0x000fe200078ec0ff */
[----:B------:R-:W-:Y:S01]  /*1db00*/  FMUL.FTZ R65, R100, R169 ;  /* 0x000000a964417220 */ /* 0x000fe20000410000 */
[----:B------:R-:W-:Y:S01]  /*1db10*/  IMAD.MOV.U32 R158, RZ, RZ, R116 ;  /* 0x000000ffff9e7224 */ /* 0x000fe200078e0074 */
[----:B------:R-:W-:Y:S01]  /*1db20*/  MUFU.EX2 R246, R246 ;  /* 0x000000f600f67308 */ /* 0x000fe20000000800 */
[----:B------:R-:W-:Y:S02]  /*1db30*/  PRMT R44, R5, 0x5410, R8 ;  /* 0x00005410052c7816 */ /* 0x000fe40000000008 */
[--C-:B------:R-:W-:Y:S02]  /*1db40*/  SHF.R.U32.HI R8, RZ, 0x10, R6.reuse ;  /* 0x00000010ff087819 */ /* 0x100fe40000011606 */
[----:B------:R-:W-:Y:S02]  /*1db50*/  LOP3.LUT R5, R7, R194, R241, 0x96, !PT ;  /* 0x000000c207057212 */ /* 0x000fe400078e96f1 */
[----:B------:R-:W-:Y:S03]  /*1db60*/  SHF.R.U32.HI R7, RZ, 0x18, R6 ;  /* 0x00000018ff077819 */ /* 0x000fe60000011606 */
[----:B------:R-:W-:Y:S01]  /*1db70*/  MUFU.EX2 R250, R250 ;  /* 0x000000fa00fa7308 */ /* 0x000fe20000000800 */
[----:B------:R-:W-:Y:S02]  /*1db80*/  LOP3.LUT R6, R8, 0xff, RZ, 0xc0, !PT ;  /* 0x000000ff08067812 */ /* 0x000fe400078ec0ff */
[----:B------:R-:W-:Y:S02]  /*1db90*/  LOP3.LUT R8, R11, R20, R198, 0x96, !PT ;  /* 0x000000140b087212 */ /* 0x000fe400078e96c6 */
[----:B------:R-:W-:Y:S01]  /*1dba0*/  PRMT R45, R6, 0x5410, R7 ;  /* 0x00005410062d7816 */ /* 0x000fe20000000007 */
[----:B------:R-:W2:Y:S01]  /*1dbb0*/  LDSM.16.MT88.4 R20, [R212+0x9000] ;  /* 0x00900000d414783b */ /* 0x000ea20000004200 */
[C---:B------:R-:W-:Y:S01]  /*1dbc0*/  LOP3.LUT R6, R5.reuse, 0xffff, RZ, 0xc0, !PT ;  /* 0x0000ffff05067812 */ /* 0x040fe200078ec0ff */
[----:B------:R-:W-:Y:S02]  /*1dbd0*/  IMAD.WIDE.U32 R8, R8, -0x2daee0ad, RZ ;  /* 0xd2511f5308087825 */ /* 0x000fe400078e00ff */
[----:B------:R-:W-:Y:S01]  /*1dbe0*/  MUFU.EX2 R145, R206 ;  /* 0x000000ce00917308 */ /* 0x000fe20000000800 */
[----:B------:R-:W-:Y:S01]  /*1dbf0*/  SHF.R.U32.HI R7, RZ, 0x8, R6 ;  /* 0x00000008ff077819 */ /* 0x000fe20000011606 */
[----:B------:R-:W-:Y:S01]  /*1dc00*/  IMAD.MOV.U32 R125, RZ, RZ, R45 ;  /* 0x000000ffff7d7224 */ /* 0x000fe200078e002d */
[----:B------:R-:W-:Y:S01]  /*1dc10*/  LOP3.LUT R6, R5, 0xff, RZ, 0xc0, !PT ;  /* 0x000000ff05067812 */ /* 0x000fe200078ec0ff */
[----:B------:R-:W-:Y:S03]  /*1dc20*/  FMUL.FTZ R45, R2, R157 ;  /* 0x0000009d022d7220 */ /* 0x000fe60000410000 */
[----:B------:R-:W-:Y:S03]  /*1dc30*/  PRMT R194, R6, 0x5410, R7 ;  /* 0x0000541006c27816 */ /* 0x000fe60000000007 */
[----:B------:R-:W-:Y:S01]  /*1dc40*/  MUFU.EX2 R240, R240 ;  /* 0x000000f000f07308 */ /* 0x000fe20000000800 */
[--C-:B------:R-:W-:Y:S02]  /*1dc50*/  SHF.R.U32.HI R7, RZ, 0x10, R5.reuse ;  /* 0x00000010ff077819 */ /* 0x100fe40000011605 */
[----:B------:R-:W-:Y:S02]  /*1dc60*/  SHF.R.U32.HI R6, RZ, 0x18, R5 ;  /* 0x00000018ff067819 */ /* 0x000fe40000011605 */
[----:B------:R-:W-:Y:S05]  /*1dc70*/  LOP3.LUT R5, R7, 0xff, RZ, 0xc0, !PT ;  /* 0x000000ff07057812 */ /* 0x000fea00078ec0ff */
[----:B------:R-:W-:Y:S01]  /*1dc80*/  MUFU.EX2 R242, R242 ;  /* 0x000000f200f27308 */ /* 0x000fe20000000800 */
[----:B------:R-:W-:Y:S02]  /*1dc90*/  PRMT R48, R5, 0x5410, R6 ;  /* 0x0000541005307816 */ /* 0x000fe40000000006 */
[----:B------:R-:W-:Y:S02]  /*1dca0*/  LOP3.LUT R5, R191, R10, R199, 0x96, !PT ;  /* 0x0000000abf057212 */ /* 0x000fe400078e96c7 */
[----:B------:R-:W-:Y:S01]  /*1dcb0*/  LOP3.LUT R6, R9, R32, R197, 0x96, !PT ;  /* 0x0000002009067212 */ /* 0x000fe200078e96c5 */
[----:B------:R-:W-:Y:S02]  /*1dcc0*/  IMAD.MOV.U32 R197, RZ, RZ, R16 ;  /* 0x000000ffffc57224 */ /* 0x000fe400078e0010 */
[C---:B------:R-:W-:Y:S01]  /*1dcd0*/  FMUL.FTZ R16, R100.reuse, R120 ;  /* 0x0000007864107220 */ /* 0x040fe20000410000 */
[----:B------:R-:W-:Y:S04]  /*1dce0*/  IMAD.WIDE.U32 R10, R5, -0x2daee0ad, RZ ;  /* 0xd2511f53050a7825 */ /* 0x000fe800078e00ff */
[----:B------:R-:W-:Y:S01]  /*1dcf0*/  FMUL.FTZ R32, R100, R136 ;  /* 0x0000008864207220 */ /* 0x000fe20000410000 */
[----:B------:R-:W-:Y:S01]  /*1dd00*/  IMAD.WIDE.U32 R6, R6, -0x326172a9, RZ ;  /* 0xcd9e8d5706067825 */ /* 0x000fe200078e00ff */
[----:B------:R-:W-:Y:S03]  /*1dd10*/  LOP3.LUT R8, R11, R8, R200, 0x96, !PT ;  /* 0x000000080b087212 */ /* 0x000fe600078e96c8 */
[----:B------:R-:W-:Y:S01]  /*1dd20*/  FMUL.FTZ R11, R0, R115 ;  /* 0x00000073000b7220 */ /* 0x000fe20000410000 */
[----:B------:R-:W-:Y:S01]  /*1dd30*/  IMAD.MOV.U32 R200, RZ, RZ, R189 ;  /* 0x000000ffffc87224 */ /* 0x000fe200078e00bd */
[----:B------:R-:W-:Y:S01]  /*1dd40*/  LOP3.LUT R7, R7, R190, R196, 0x96, !PT ;  /* 0x000000be07077212 */ /* 0x000fe200078e96c4 */
[----:B------:R-:W-:Y:S04]  /*1dd50*/  IMAD.WIDE.U32 R190, R8, -0x326172a9, RZ ;  /* 0xcd9e8d5708be7825 */ /* 0x000fe800078e00ff */
[----:B------:R-:W-:Y:S01]  /*1dd60*/  IMAD.MOV.U32 R196, RZ, RZ, R14 ;  /* 0x000000ffffc47224 */ /* 0x000fe200078e000e */
[----:B------:R-:W-:Y:S01]  /*1dd70*/  LOP3.LUT R5, R191, R6, R192, 0x96, !PT ;  /* 0x00000006bf057212 */ /* 0x000fe200078e96c0 */
[----:B------:R-:W-:Y:S04]  /*1dd80*/  IMAD.WIDE.U32 R6, R7, -0x2daee0ad, RZ ;  /* 0xd2511f5307067825 */ /* 0x000fe800078e00ff */
[C---:B------:R-:W-:Y:S01]  /*1dd90*/  FMUL.FTZ R14, R0.reuse, R126 ;  /* 0x0000007e000e7220 */ /* 0x040fe20000410000 */
[----:B------:R-:W-:Y:S01]  /*1dda0*/  MUFU.EX2 R200, R200 ;  /* 0x000000c800c87308 */ /* 0x000fe20000000800 */
[----:B------:R-:W-:Y:S01]  /*1ddb0*/  IMAD.WIDE.U32 R60, R5, -0x2daee0ad, RZ ;  /* 0xd2511f53053c7825 */ /* 0x000fe200078e00ff */
[----:B------:R-:W-:Y:S03]  /*1ddc0*/  LOP3.LUT R7, R7, R10, R193, 0x96, !PT ;  /* 0x0000000a07077212 */ /* 0x000fe600078e96c1 */
[C---:B------:R-:W-:Y:S01]  /*1ddd0*/  FMUL.FTZ R10, R0.reuse, R114 ;  /* 0x00000072000a7220 */ /* 0x040fe20000410000 */
[----:B------:R-:W-:Y:S01]  /*1dde0*/  IMAD.MOV.U32 R189, RZ, RZ, R43 ;  /* 0x000000ffffbd7224 */ /* 0x000fe200078e002b */
[----:B------:R-:W-:Y:S01]  /*1ddf0*/  LOP3.LUT R6, R61, R6, R31, 0x96, !PT ;  /* 0x000000063d067212 */ /* 0x000fe200078e961f */
[----:B------:R-:W-:Y:S04]  /*1de00*/  IMAD.WIDE.U32 R186, R7, -0x326172a9, RZ ;  /* 0xcd9e8d5707ba7825 */ /* 0x000fe800078e00ff */
[C---:B------:R-:W-:Y:S01]  /*1de10*/  FMUL.FTZ R43, R0.reuse, R147 ;  /* 0x00000093002b7220 */ /* 0x040fe20000410000 */
[----:B------:R-:W-:Y:S01]  /*1de20*/  FMUL.FTZ R31, R0, R143 ;  /* 0x0000008f001f7220 */ /* 0x000fe20000410000 */
[----:B------:R-:W-:Y:S01]  /*1de30*/  IMAD.WIDE.U32 R6, R6, -0x326172a9, RZ ;  /* 0xcd9e8d5706067825 */ /* 0x000fe200078e00ff */
[----:B------:R-:W-:Y:S03]  /*1de40*/  MUFU.EX2 R143, R207 ;  /* 0x000000cf008f7308 */ /* 0x000fe60000000800 */
[----:B------:R-:W-:Y:S01]  /*1de50*/  IMAD.MOV.U32 R126, RZ, RZ, R44 ;  /* 0x000000ffff7e7224 */ /* 0x000fe200078e002c */
[----:B------:R-:W-:Y:S01]  /*1de60*/  LOP3.LUT R5, R7, R186, R241, 0x96, !PT ;  /* 0x000000ba07057212 */ /* 0x000fe200078e96f1 */
[----:B------:R-:W-:Y:S01]  /*1de70*/  FMUL.FTZ R44, R2, R156 ;  /* 0x0000009c022c7220 */ /* 0x000fe20000410000 */
[----:B------:R-:W-:Y:S02]  /*1de80*/  IMAD.MOV.U32 R156, RZ, RZ, R131 ;  /* 0x000000ffff9c7224 */ /* 0x000fe400078e0083 */
[C---:B------:R-:W-:Y:S01]  /*1de90*/  LOP3.LUT R8, R5.reuse, 0xffff, RZ, 0xc0, !PT ;  /* 0x0000ffff05087812 */ /* 0x040fe200078ec0ff */
[----:B------:R-:W-:Y:S02]  /*1dea0*/  IMAD.MOV.U32 R241, RZ, RZ, R55 ;  /* 0x000000fffff17224 */ /* 0x000fe400078e0037 */
[----:B------:R-:W-:Y:S01]  /*1deb0*/  IMAD.MOV.U32 R192, RZ, RZ, R42 ;  /* 0x000000ffffc07224 */ /* 0x000fe200078e002a */
[----:B------:R-:W-:Y:S01]  /*1dec0*/  SHF.R.U32.HI R9, RZ, 0x8, R8 ;  /* 0x00000008ff097819 */ /* 0x000fe20000011608 */
[----:B------:R-:W-:Y:S01]  /*1ded0*/  FMUL.FTZ R42, R0, R146 ;  /* 0x00000092002a7220 */ /* 0x000fe20000410000 */
[----:B------:R-:W-:Y:S01]  /*1dee0*/  LOP3.LUT R8, R5, 0xff, RZ, 0xc0, !PT ;  /* 0x000000ff05087812 */ /* 0x000fe200078ec0ff */
[----:B------:R-:W-:Y:S02]  /*1def0*/  IMAD.MOV.U32 R136, RZ, RZ, R50 ;  /* 0x000000ffff887224 */ /* 0x000fe400078e0032 */
[----:B------:R-:W-:Y:S01]  /*1df00*/  FMUL.FTZ R50, R3, R154 ;  /* 0x0000009a03327220 */ /* 0x000fe20000410000 */
[----:B------:R-:W-:Y:S01]  /*1df10*/  IMAD.MOV.U32 R124, RZ, RZ, R48 ;  /* 0x000000ffff7c7224 */ /* 0x000fe200078e0030 */
[----:B------:R-:W-:Y:S01]  /*1df20*/  PRMT R186, R8, 0x5410, R9 ;  /* 0x0000541008ba7816 */ /* 0x000fe20000000009 */
[----:B------:R-:W-:Y:S01]  /*1df30*/  FMUL.FTZ R48, R100, R152 ;  /* 0x0000009864307220 */ /* 0x000fe20000410000 */
[--C-:B------:R-:W-:Y:S01]  /*1df40*/  SHF.R.U32.HI R9, RZ, 0x10, R5.reuse ;  /* 0x00000010ff097819 */ /* 0x100fe20000011605 */
[----:B------:R-:W-:Y:S01]  /*1df50*/  IMAD.MOV.U32 R193, RZ, RZ, R58 ;  /* 0x000000ffffc17224 */ /* 0x000fe200078e003a */
[----:B------:R-:W-:Y:S01]  /*1df60*/  SHF.R.U32.HI R8, RZ, 0x18, R5 ;  /* 0x00000018ff087819 */ /* 0x000fe20000011605 */
[----:B------:R-:W-:Y:S01]  /*1df70*/  FMUL.FTZ R58, R0, R162 ;  /* 0x000000a2003a7220 */ /* 0x000fe20000410000 */
[----:B------:R-:W-:Y:S01]  /*1df80*/  LOP3.LUT R5, R9, 0xff, RZ, 0xc0, !PT ;  /* 0x000000ff09057812 */ /* 0x000fe200078ec0ff */
[C---:B------:R-:W-:Y:S01]  /*1df90*/  FMUL.FTZ R9, R2.reuse, R113 ;  /* 0x0000007102097220 */ /* 0x040fe20000410000 */
[----:B------:R-:W-:Y:S02]  /*1dfa0*/  IMAD.MOV.U32 R120, RZ, RZ, R60 ;  /* 0x000000ffff787224 */ /* 0x000fe400078e003c */
[C---:B------:R-:W-:Y:S01]  /*1dfb0*/  FMUL.FTZ R60, R2.reuse, R172 ;  /* 0x000000ac023c7220 */ /* 0x040fe20000410000 */
[----:B------:R-:W-:Y:S01]  /*1dfc0*/  PRMT R199, R5, 0x5410, R8 ;  /* 0x0000541005c77816 */ /* 0x000fe20000000008 */
[----:B------:R-:W-:Y:S01]  /*1dfd0*/  FMUL.FTZ R8, R2, R112 ;  /* 0x0000007002087220 */ /* 0x000fe20000410000 */
[----:B------:R-:W-:Y:S01]  /*1dfe0*/  LOP3.LUT R5, R6, 0xffff, RZ, 0xc0, !PT ;  /* 0x0000ffff06057812 */ /* 0x000fe200078ec0ff */
[----:B------:R-:W-:Y:S01]  /*1dff0*/  LDSM.16.MT88.4 R112, [R214+0xa000] ;  /* 0x00a00000d670783b */ /* 0x000fe20000004200 */
[----:B------:R-:W-:Y:S02]  /*1e000*/  IMAD.MOV.U32 R121, RZ, RZ, R61 ;  /* 0x000000ffff797224 */ /* 0x000fe400078e003d */
[----:B------:R-:W-:Y:S01]  /*1e010*/  FMUL.FTZ R61, R2, R173 ;  /* 0x000000ad023d7220 */ /* 0x000fe20000410000 */
[----:B------:R-:W-:Y:S01]  /*1e020*/  SHF.R.U32.HI R7, RZ, 0x8, R5 ;  /* 0x00000008ff077819 */ /* 0x000fe20000011605 */
[----:B------:R-:W-:Y:S01]  /*1e030*/  IMAD.MOV.U32 R146, RZ, RZ, R139 ;  /* 0x000000ffff927224 */ /* 0x000fe200078e008b */
[----:B------:R-:W-:Y:S01]  /*1e040*/  LOP3.LUT R5, R6, 0xff, RZ, 0xc0, !PT ;  /* 0x000000ff06057812 */ /* 0x000fe200078ec0ff */
[----:B------:R-:W-:Y:S02]  /*1e050*/  IMAD.MOV.U32 R139, RZ, RZ, R142 ;  /* 0x000000ffff8b7224 */ /* 0x000fe400078e008e */
[----:B------:R-:W-:Y:S01]  /*1e060*/  FFMA.FTZ R193, R193, UR4, -R107 ;  /* 0x00000004c1c17c23 */ /* 0x000fe2000801086b */
[----:B------:R-:W-:Y:S01]  /*1e070*/  IMAD.MOV.U32 R130, RZ, RZ, R197 ;  /* 0x000000ffff827224 */ /* 0x000fe200078e00c5 */
[----:B------:R-:W-:Y:S01]  /*1e080*/  PRMT R198, R5, 0x5410, R7 ;  /* 0x0000541005c67816 */ /* 0x000fe20000000007 */
[----:B------:R-:W-:Y:S01]  /*1e090*/  FMUL.FTZ R7, R3, R119 ;  /* 0x0000007703077220 */ /* 0x000fe20000410000 */
[----:B------:R-:W-:Y:S01]  /*1e0a0*/  SHF.R.U32.HI R5, RZ, 0x10, R6 ;  /* 0x00000010ff057819 */ /* 0x000fe20000011606 */
[----:B------:R-:W-:Y:S01]  /*1e0b0*/  IMAD.MOV.U32 R119, RZ, RZ, R40 ;  /* 0x000000ffff777224 */ /* 0x000fe200078e0028 */
[----:B------:R-:W-:Y:S01]  /*1e0c0*/  SHF.R.U32.HI R6, RZ, 0x18, R6 ;  /* 0x00000018ff067819 */ /* 0x000fe20000011606 */
[----:B------:R-:W-:Y:S01]  /*1e0d0*/  FMUL.FTZ R40, R2, R144 ;  /* 0x0000009002287220 */ /* 0x000fe20000410000 */
[----:B------:R-:W-:Y:S01]  /*1e0e0*/  LOP3.LUT R5, R5, 0xff, RZ, 0xc0, !PT ;  /* 0x000000ff05057812 */ /* 0x000fe200078ec0ff */
[----:B------:R-:W-:Y:S01]  /*1e0f0*/  IMAD.MOV.U32 R131, RZ, RZ, R119 ;  /* 0x000000ffff837224 */ /* 0x000fe200078e0077 */
[----:B------:R-:W-:Y:S01]  /*1e100*/  MUFU.EX2 R197, R211 ;  /* 0x000000d300c57308 */ /* 0x000fe20000000800 */
[----:B------:R-:W-:Y:S01]  /*1e110*/  IMAD.MOV.U32 R154, RZ, RZ, R120 ;  /* 0x000000ffff9a7224 */ /* 0x000fe200078e0078 */
[----:B------:R-:W-:Y:S01]  /*1e120*/  PRMT R191, R5, 0x5410, R6 ;  /* 0x0000541005bf7816 */ /* 0x000fe20000000006 */
[C---:B------:R-:W-:Y:S01]  /*1e130*/  FMUL.FTZ R6, R3.reuse, R118 ;  /* 0x0000007603067220 */ /* 0x040fe20000410000 */
[C---:B------:R-:W-:Y:S01]  /*1e140*/  FMUL.FTZ R5, R100.reuse, R117 ;  /* 0x0000007564057220 */ /* 0x040fe20000410000 */
[----:B------:R-:W-:Y:S02]  /*1e150*/  IMAD.MOV.U32 R157, RZ, RZ, R131 ;  /* 0x000000ffff9d7224 */ /* 0x000fe400078e0083 */
[----:B------:R-:W-:Y:S03]  /*1e160*/  IMAD.MOV.U32 R155, RZ, RZ, R121 ;  /* 0x000000ffff9b7224 */ /* 0x000fe600078e0079 */
[----:B------:R-:W-:Y:S01]  /*1e170*/  MUFU.EX2 R193, R193 ;  /* 0x000000c100c17308 */ /* 0x000fe20000000800 */
[----:B------:R-:W-:Y:S02]  /*1e180*/  IMAD.MOV.U32 R117, RZ, RZ, R66 ;  /* 0x000000ffff757224 */ /* 0x000fe400078e0042 */
[C---:B------:R-:W-:Y:S01]  /*1e190*/  FMUL.FTZ R66, R3.reuse, R170 ;  /* 0x000000aa03427220 */ /* 0x040fe20000410000 */
[-C--:B--2---:R-:W-:Y:S05]  /*1e1a0*/  HMMA.16816.F32 R4, R108, R20.reuse, R4 ;  /* 0x000000146c04723c */ /* 0x084fea0000001804 */
[----:B------:R-:W-:Y:S01]  /*1e1b0*/  IMAD.MOV.U32 R162, RZ, RZ, R136 ;  /* 0x000000ffffa27224 */ /* 0x000fe200078e0088 */
[C---:B------:R-:W-:Y:S05]  /*1e1c0*/  HMMA.16816.F32 R8, R176.reuse, R20, R8 ;  /* 0x00000014b008723c */ /* 0x040fea0000001808 */
[----:B------:R-:W-:Y:S01]  /*1e1d0*/  IMAD.MOV.U32 R118, RZ, RZ, R49 ;  /* 0x000000ffff767224 */ /* 0x000fe200078e0031 */
[-C--:B------:R-:W-:Y:S05]  /*1e1e0*/  HMMA.16816.F32 R12, R176, R22.reuse, R12 ;  /* 0x00000016b00c723c */ /* 0x080fea000000180c */
[C---:B------:R-:W-:Y:S01]  /*1e1f0*/  FMUL.FTZ R20, R100.reuse, R132 ;  /* 0x0000008464147220 */ /* 0x040fe20000410000 */
[C---:B------:R-:W-:Y:S01]  /*1e200*/  HMMA.16816.F32 R16, R108.reuse, R22, R16 ;  /* 0x000000166c10723c */ /* 0x040fe20000001810 */
[----:B------:R-:W2:Y:S04]  /*1e210*/  LDL.LU R132, [R1+0x34] ;  /* 0x0000340001847983 */ /* 0x000ea80000300800 */
[C---:B------:R-:W-:Y:S01]  /*1e220*/  FMUL.FTZ R21, R100.reuse, R133 ;  /* 0x0000008564157220 */ /* 0x040fe20000410000 */
[----:B------:R-:W-:Y:S01]  /*1e230*/  FMUL.FTZ R49, R100, R153 ;  /* 0x0000009964317220 */ /* 0x000fe20000410000 */
[C---:B------:R-:W-:Y:S01]  /*1e240*/  FMUL.FTZ R22, R3.reuse, R134 ;  /* 0x0000008603167220 */ /* 0x040fe20000410000 */
[C---:B------:R-:W-:Y:S03]  /*1e250*/  FMUL.FTZ R23, R3.reuse, R135 ;  /* 0x0000008703177220 */ /* 0x040fe60000410000 */
[----:B------:R-:W-:Y:S02]  /*1e260*/  IMAD.MOV.U32 R134, RZ, RZ, R54 ;  /* 0x000000ffff867224 */ /* 0x000fe400078e0036 */
[----:B------:R-:W-:Y:S02]  /*1e270*/  IMAD.MOV.U32 R133, RZ, RZ, R59 ;  /* 0x000000ffff857224 */ /* 0x000fe400078e003b */
[----:B------:R-:W-:Y:S01]  /*1e280*/  FMUL.FTZ R59, R0, R163 ;  /* 0x000000a3003b7220 */ /* 0x000fe20000410000 */
[-C--:B------:R-:W-:Y:S03]  /*1e290*/  HMMA.16816.F32 R20, R108, R36.reuse, R20 ;  /* 0x000000246c14723c */ /* 0x080fe60000001814 */
[----:B------:R-:W-:Y:S02]  /*1e2a0*/  IMAD.MOV.U32 R135, RZ, RZ, R64 ;  /* 0x000000ffff877224 */ /* 0x000fe400078e0040 */
[C---:B------:R-:W-:Y:S01]  /*1e2b0*/  FMUL.FTZ R64, R100.reuse, R168 ;  /* 0x000000a864407220 */ /* 0x040fe20000410000 */
[----:B------:R-:W-:Y:S01]  /*1e2c0*/  IMAD.MOV.U32 R163, RZ, RZ, R137 ;  /* 0x000000ffffa37224 */ /* 0x000fe200078e0089 */
[C---:B------:R-:W-:Y:S01]  /*1e2d0*/  HMMA.16816.F32 R24, R176.reuse, R36, R24 ;  /* 0x00000024b018723c */ /* 0x040fe20000001818 */
[----:B------:R-:W-:Y:S03]  /*1e2e0*/  LDSM.16.MT88.4 R168, [R214+0xac00] ;  /* 0x00ac0000d6a8783b */ /* 0x000fe60000004200 */
[----:B------:R-:W-:Y:S02]  /*1e2f0*/  IMAD.MOV.U32 R159, RZ, RZ, R135 ;  /* 0x000000ffff9f7224 */ /* 0x000fe400078e0087 */
[-C--:B------:R-:W-:Y:S05]  /*1e300*/  HMMA.16816.F32 R28, R176, R38.reuse, R28 ;  /* 0x00000026b01c723c */ /* 0x080fea000000181c */
[C---:B------:R-:W-:Y:S01]  /*1e310*/  FMUL.FTZ R37, R100.reuse, R149 ;  /* 0x0000009564257220 */ /* 0x040fe20000410000 */
[C---:B------:R-:W-:Y:S05]  /*1e320*/  HMMA.16816.F32 R32, R108.reuse, R38, R32 ;  /* 0x000000266c20723c */ /* 0x040fea0000001820 */
[----:B------:R-:W-:Y:S02]  /*1e330*/  IMAD.MOV.U32 R149, RZ, RZ, R248 ;  /* 0x000000ffff957224 */ /* 0x000fe400078e00f8 */
[----:B------:R-:W-:Y:S01]  /*1e340*/  FMUL.FTZ R36, R100, R148 ;  /* 0x0000009464247220 */ /* 0x000fe20000410000 */
[----:B------:R-:W-:Y:S03]  /*1e350*/  IMAD.MOV.U32 R148, RZ, RZ, R196 ;  /* 0x000000ffff947224 */ /* 0x000fe600078e00c4 */
[C---:B------:R-:W-:Y:S01]  /*1e360*/  FMUL.FTZ R38, R3.reuse, R150 ;  /* 0x0000009603267220 */ /* 0x040fe20000410000 */
[----:B------:R3:W4:Y:S01]  /*1e370*/  MUFU.EX2 R196, R106 ;  /* 0x0000006a00c47308 */ /* 0x0007220000000800 */
[----:B------:R-:W-:Y:S01]  /*1e380*/  IMAD.MOV.U32 R147, RZ, RZ, R149 ;  /* 0x000000ffff937224 */ /* 0x000fe200078e0095 */
[--C-:B------:R-:W-:Y:S01]  /*1e390*/  HSET2.LE.AND R119, R229, R148.reuse, PT ;  /* 0x00000094e5777233 */ /* 0x100fe20003803000 */
[----:B------:R-:W-:Y:S02]  /*1e3a0*/  IMAD.MOV.U32 R149, RZ, RZ, R138 ;  /* 0x000000ffff957224 */ /* 0x000fe400078e008a */
[----:B------:R-:W-:Y:S01]  /*1e3b0*/  FMUL.FTZ R39, R3, R151 ;  /* 0x0000009703277220 */ /* 0x000fe20000410000 */
[----:B------:R-:W-:Y:S01]  /*1e3c0*/  IMAD.MOV.U32 R138, RZ, RZ, R220 ;  /* 0x000000ffff8a7224 */ /* 0x000fe200078e00dc */
[--C-:B------:R-:W-:Y:S01]  /*1e3d0*/  HSET2.LE.AND R118, R118, R148.reuse, PT ;  /* 0x0000009476767233 */ /* 0x100fe20003803000 */
[----:B------:R1:W5:Y:S01]  /*1e3e0*/  LDL.LU R220, [R1+0xc4] ;  /* 0x0000c40001dc7983 */ /* 0x0003620000300800 */
[----:B------:R-:W-:Y:S01]  /*1e3f0*/  IMAD.MOV.U32 R150, RZ, RZ, R52 ;  /* 0x000000ffff967224 */ /* 0x000fe200078e0034 */
[--C-:B------:R-:W-:Y:S01]  /*1e400*/  HSET2.LE.AND R116, R205, R148.reuse, PT ;  /* 0x00000094cd747233 */ /* 0x100fe20003803000 */
[----:B------:R-:W-:Y:S01]  /*1e410*/  IMAD.MOV.U32 R151, RZ, RZ, R53 ;  /* 0x000000ffff977224 */ /* 0x000fe200078e0035 */
[----:B------:R1:W5:Y:S01]  /*1e420*/  LDL.LU R229, [R1+0xc0] ;  /* 0x0000c00001e57983 */ /* 0x0003620000300800 */
[----:B------:R-:W-:Y:S01]  /*1e430*/  IMAD.MOV.U32 R152, RZ, RZ, R159 ;  /* 0x000000ffff987224 */ /* 0x000fe200078e009f */
[--C-:B------:R-:W-:Y:S01]  /*1e440*/  HSET2.LE.AND R126, R126, R148.reuse, PT ;  /* 0x000000947e7e7233 */ /* 0x100fe20003803000 */
[----:B------:R-:W-:Y:S01]  /*1e450*/  IMAD.MOV.U32 R159, RZ, RZ, R158 ;  /* 0x000000ffff9f7224 */ /* 0x000fe200078e009e */
[----:B------:R-:W2:Y:S01]  /*1e460*/  LDL.LU R131, [R1+0x48] ;  /* 0x0000480001837983 */ /* 0x000ea20000300800 */
[----:B---3--:R-:W-:Y:S01]  /*1e470*/  FFMA.FTZ R106, R237, UR4, -R107 ;  /* 0x00000004ed6a7c23 */ /* 0x008fe2000801086b */
[----:B------:R-:W-:Y:S01]  /*1e480*/  IMAD.MOV.U32 R158, RZ, RZ, R157 ;  /* 0x000000ffff9e7224 */ /* 0x000fe200078e009d */
[----:B------:R-:W-:Y:S01]  /*1e490*/  MUFU.EX2 R237, R225 ;  /* 0x000000e100ed7308 */ /* 0x000fe20000000800 */
[----:B------:R-:W3:Y:S01]  /*1e4a0*/  LDSM.16.MT88.4 R52, [R212+0xa000] ;  /* 0x00a00000d434783b */ /* 0x000ee20000004200 */
[----:B------:R-:W-:Y:S01]  /*1e4b0*/  IMAD.MOV.U32 R135, RZ, RZ, R117 ;  /* 0x000000ffff877224 */ /* 0x000fe200078e0075 */
[--C-:B------:R-:W-:Y:S01]  /*1e4c0*/  HSET2.LE.AND R117, R181, R148.reuse, PT ;  /* 0x00000094b5757233 */ /* 0x100fe20003803000 */
[----:B------:R-:W-:Y:S02]  /*1e4d0*/  IMAD.MOV.U32 R157, RZ, RZ, R156 ;  /* 0x000000ffff9d7224 */ /* 0x000fe400078e009c */
[----:B------:R-:W-:Y:S04]  /*1e4e0*/  IMAD.MOV.U32 R156, RZ, RZ, R147 ;  /* 0x000000ffff9c7224 */ /* 0x000fe800078e0093 */
[----:B------:R4:W-:Y:S01]  /*1e4f0*/  MUFU.EX2 R245, R106 ;  /* 0x0000006a00f57308 */ /* 0x0009e20000000800 */
[----:B------:R-:W-:Y:S02]  /*1e500*/  IMAD.MOV.U32 R147, RZ, RZ, R146 ;  /* 0x000000ffff937224 */ /* 0x000fe400078e0092 */
        /* <DEDUP_REMOVED lines=8> */
[--C-:B----4-:R-:W-:Y:S01]  /*1e590*/  FFMA.FTZ R106, R234, UR4, -R107.reuse ;  /* 0x00000004ea6a7c23 */ /* 0x110fe2000801086b */
[----:B------:R-:W-:Y:S03]  /*1e5a0*/  IMAD.MOV.U32 R128, RZ, RZ, R230 ;  /* 0x000000ffff807224 */ /* 0x000fe600078e00e6 */
[----:B------:R4:W1:Y:S01]  /*1e5b0*/  MUFU.EX2 R248, R106 ;  /* 0x0000006a00f87308 */ /* 0x0008620000000800 */
[-C--:B---3--:R-:W-:Y:S06]  /*1e5c0*/  HMMA.16816.F32 R36, R108, R52.reuse, R36 ;  /* 0x000000346c24723c */ /* 0x088fec0000001824 */
[C---:B------:R-:W-:Y:S05]  /*1e5d0*/  HMMA.16816.F32 R40, R176.reuse, R52, R40 ;  /* 0x00000034b028723c */ /* 0x040fea0000001828 */
[----:B----4-:R-:W-:Y:S01]  /*1e5e0*/  FFMA.FTZ R106, R238, UR4, -R107 ;  /* 0x00000004ee6a7c23 */ /* 0x010fe2000801086b */
[-C--:B------:R-:W-:Y:S01]  /*1e5f0*/  HMMA.16816.F32 R44, R176, R54.reuse, R44 ;  /* 0x00000036b02c723c */ /* 0x080fe2000000182c */
[----:B------:R-:W-:Y:S04]  /*1e600*/  MUFU.EX2 R238, R218 ;  /* 0x000000da00ee7308 */ /* 0x000fe80000000800 */
[C---:B------:R-:W-:Y:S01]  /*1e610*/  FMUL.FTZ R52, R100.reuse, R164 ;  /* 0x000000a464347220 */ /* 0x040fe20000410000 */
[C---:B------:R-:W-:Y:S05]  /*1e620*/  HMMA.16816.F32 R48, R108.reuse, R54, R48 ;  /* 0x000000366c30723c */ /* 0x040fea0000001830 */
[----:B------:R1:W-:Y:S01]  /*1e630*/  MUFU.EX2 R142, R106 ;  /* 0x0000006a008e7308 */ /* 0x0003e20000000800 */
[----:B------:R-:W-:Y:S01]  /*1e640*/  FMUL.FTZ R53, R100, R165 ;  /* 0x000000a564357220 */ /* 0x000fe20000410000 */
[----:B------:R-:W-:Y:S04]  /*1e650*/  IMAD.MOV.U32 R165, RZ, RZ, R152 ;  /* 0x000000ffffa57224 */ /* 0x000fe800078e0098 */
[C---:B------:R-:W-:Y:S01]  /*1e660*/  FMUL.FTZ R54, R3.reuse, R166 ;  /* 0x000000a603367220 */ /* 0x040fe20000410000 */
[----:B------:R-:W-:Y:S01]  /*1e670*/  FMUL.FTZ R55, R3, R167 ;  /* 0x000000a703377220 */ /* 0x000fe20000410000 */
[----:B------:R-:W-:Y:S02]  /*1e680*/  IMAD.MOV.U32 R152, RZ, RZ, R157 ;  /* 0x000000ffff987224 */ /* 0x000fe400078e009d */
[----:B------:R-:W-:Y:S04]  /*1e690*/  IMAD.MOV.U32 R157, RZ, RZ, R146 ;  /* 0x000000ffff9d7224 */ /* 0x000fe800078e0092 */
[-C--:B------:R-:W-:Y:S03]  /*1e6a0*/  HMMA.16816.F32 R52, R108, R112.reuse, R52 ;  /* 0x000000706c34723c */ /* 0x080fe60000001834 */
[----:B------:R-:W-:Y:S02]  /*1e6b0*/  IMAD.MOV.U32 R146, RZ, RZ, R138 ;  /* 0x000000ffff927224 */ /* 0x000fe400078e008a */
[----:B------:R-:W-:Y:S01]  /*1e6c0*/  IMAD.MOV.U32 R138, RZ, RZ, R123 ;  /* 0x000000ffff8a7224 */ /* 0x000fe200078e007b */
[C---:B------:R-:W-:Y:S05]  /*1e6d0*/  HMMA.16816.F32 R56, R176.reuse, R112, R56 ;  /* 0x00000070b038723c */ /* 0x040fea0000001838 */
[----:B-1----:R-:W-:Y:S01]  /*1e6e0*/  F2FP.F16.F32.PACK_AB R106, R249, R244 ;  /* 0x000000f4f96a723e */ /* 0x002fe200000000ff */
[-C--:B------:R-:W-:Y:S05]  /*1e6f0*/  HMMA.16816.F32 R60, R176, R114.reuse, R60 ;  /* 0x00000072b03c723c */ /* 0x080fea000000183c */
[----:B------:R-:W-:Y:S01]  /*1e700*/  IMAD.MOV.U32 R164, RZ, RZ, R159 ;  /* 0x000000ffffa47224 */ /* 0x000fe200078e009f */
[C---:B------:R-:W-:Y:S01]  /*1e710*/  HMMA.16816.F32 R64, R108.reuse, R114, R64 ;  /* 0x000000726c40723c */ /* 0x040fe20000001840 */
[----:B------:R-:W1:Y:S04]  /*1e720*/  LDSM.16.MT88.4 R112, [R212+0xb000] ;  /* 0x00b00000d470783b */ /* 0x000e680000004200 */
[----:B------:R-:W-:Y:S02]  /*1e730*/  IMAD.MOV.U32 R159, RZ, RZ, R156 ;  /* 0x000000ffff9f7224 */ /* 0x000fe400078e009c */
[----:B------:R-:W-:Y:S04]  /*1e740*/  IMAD.MOV.U32 R156, RZ, RZ, R149 ;  /* 0x000000ffff9c7224 */ /* 0x000fe800078e0095 */
[----:B------:R-:W-:Y:S02]  /*1e750*/  IMAD.MOV.U32 R149, RZ, RZ, R129 ;  /* 0x000000ffff957224 */ /* 0x000fe400078e0081 */
[----:B------:R-:W-:Y:S02]  /*1e760*/  IMAD.MOV.U32 R129, RZ, RZ, R122 ;  /* 0x000000ffff817224 */ /* 0x000fe400078e007a */
[----:B------:R-:W-:Y:S01]  /*1e770*/  LDSM.16.MT88.4 R120, [R212+0xb400] ;  /* 0x00b40000d478783b */ /* 0x000fe20000004200 */
        /* <DEDUP_REMOVED lines=9> */
[----:B------:R-:W1:Y:S06]  /*1e810*/  LDSM.16.MT88.4 R112, [R212+0x9400] ;  /* 0x00940000d470783b */ /* 0x000e6c0000004200 */
[--C-:B------:R-:W-:Y:S04]  /*1e820*/  HSET2.LE.AND R110, R236, R148.reuse, PT ;  /* 0x00000094ec6e7233 */ /* 0x100fe80003803000 */
[--C-:B------:R-:W-:Y:S02]  /*1e830*/  HSET2.LE.AND R111, R235, R148.reuse, PT ;  /* 0x00000094eb6f7233 */ /* 0x100fe40003803000 */
[----:B------:R-:W-:Y:S01]  /*1e840*/  MUFU.EX2 R235, R223 ;  /* 0x000000df00eb7308 */ /* 0x000fe20000000800 */
[--C-:B------:R-:W-:Y:S02]  /*1e850*/  HSET2.LE.AND R108, R203, R148.reuse, PT ;  /* 0x00000094cb6c7233 */ /* 0x100fe40003803000 */
[----:B------:R-:W-:Y:S02]  /*1e860*/  LOP3.LUT R111, R111, R106, RZ, 0xc0, !PT ;  /* 0x0000006a6f6f7212 */ /* 0x000fe400078ec0ff */
[--C-:B------:R-:W-:Y:S02]  /*1e870*/  HSET2.LE.AND R109, R202, R148.reuse, PT ;  /* 0x00000094ca6d7233 */ /* 0x100fe40003803000 */
[----:B------:R-:W-:Y:S04]  /*1e880*/  F2FP.F16.F32.PACK_AB R106, R196, R141 ;  /* 0x0000008dc46a723e */ /* 0x000fe800000000ff */
[----:B------:R-:W-:Y:S02]  /*1e890*/  LOP3.LUT R109, R109, R106, RZ, 0xc0, !PT ;  /* 0x0000006a6d6d7212 */ /* 0x000fe400078ec0ff */
[----:B------:R-:W-:Y:S01]  /*1e8a0*/  F2FP.F16.F32.PACK_AB R106, R248, R245 ;  /* 0x000000f5f86a723e */ /* 0x000fe200000000ff */
[----:B--2---:R-:W-:Y:S01]  /*1e8b0*/  FFMA.FTZ R132, R100, R132, R180 ;  /* 0x0000008464847223 */ /* 0x004fe200000100b4 */
[----:B------:R-:W-:Y:S02]  /*1e8c0*/  F2FP.F16.F32.PACK_AB R100, R247, R243 ;  /* 0x000000f3f764723e */ /* 0x000fe400000000ff */
[----:B------:R-:W-:Y:S02]  /*1e8d0*/  LOP3.LUT R119, R119, R106, RZ, 0xc0, !PT ;  /* 0x0000006a77777212 */ /* 0x000fe400078ec0ff */
[----:B------:R-:W-:Y:S01]  /*1e8e0*/  LOP3.LUT R110, R110, R100, RZ, 0xc0, !PT ;  /* 0x000000646e6e7212 */ /* 0x000fe200078ec0ff */
[----:B------:R-:W-:Y:S02]  /*1e8f0*/  FFMA.FTZ R100, R239, UR4, -R107 ;  /* 0x00000004ef647c23 */ /* 0x000fe4000801086b */
[----:B------:R2:W-:Y:S10]  /*1e900*/  MUFU.EX2 R239, R165 ;  /* 0x000000a500ef7308 */ /* 0x0005f40000000800 */
[----:B------:R3:W4:Y:S01]  /*1e910*/  MUFU.EX2 R144, R100 ;  /* 0x0000006400907308 */ /* 0x0007220000000800 */
[----:B--2---:R-:W-:Y:S02]  /*1e920*/  IMAD.MOV.U32 R165, RZ, RZ, R164 ;  /* 0x000000ffffa57224 */ /* 0x004fe400078e00a4 */
[----:B------:R-:W-:Y:S02]  /*1e930*/  IMAD.MOV.U32 R164, RZ, RZ, R153 ;  /* 0x000000ffffa47224 */ /* 0x000fe400078e0099 */
[----:B------:R-:W-:Y:S02]  /*1e940*/  IMAD.MOV.U32 R153, RZ, RZ, R152 ;  /* 0x000000ffff997224 */ /* 0x000fe400078e0098 */
[----:B------:R-:W-:Y:S02]  /*1e950*/  IMAD.MOV.U32 R152, RZ, RZ, R159 ;  /* 0x000000ffff987224 */ /* 0x000fe400078e009f */
[----:B------:R-:W-:Y:S01]  /*1e960*/  IMAD.MOV.U32 R159, RZ, RZ, R158 ;  /* 0x000000ffff9f7224 */ /* 0x000fe200078e009e */
[----:B---3--:R-:W-:Y:S01]  /*1e970*/  F2FP.F16.F32.PACK_AB R100, R197, R140 ;  /* 0x0000008cc564723e */ /* 0x008fe200000000ff */
[----:B------:R-:W-:Y:S01]  /*1e980*/  IMAD.MOV.U32 R158, RZ, RZ, R157 ;  /* 0x000000ffff9e7224 */ /* 0x000fe200078e009d */
[----:B----4-:R-:W-:Y:S01]  /*1e990*/  F2FP.F16.F32.PACK_AB R106, R144, R142 ;  /* 0x0000008e906a723e */ /* 0x010fe200000000ff */
[----:B------:R-:W-:Y:S01]  /*1e9a0*/  IMAD.MOV.U32 R157, RZ, RZ, R156 ;  /* 0x000000ffff9d7224 */ /* 0x000fe200078e009c */
[----:B------:R-:W-:Y:S01]  /*1e9b0*/  LOP3.LUT R108, R108, R100, RZ, 0xc0, !PT ;  /* 0x000000646c6c7212 */ /* 0x000fe200078ec0ff */
[----:B------:R-:W-:Y:S01]  /*1e9c0*/  IMAD.MOV.U32 R156, RZ, RZ, R147 ;  /* 0x000000ffff9c7224 */ /* 0x000fe200078e0093 */
[----:B------:R-:W-:Y:S01]  /*1e9d0*/  F2FP.F16.F32.PACK_AB R100, R250, R246 ;  /* 0x000000f6fa64723e */ /* 0x000fe200000000ff */
[----:B------:R-:W-:Y:S01]  /*1e9e0*/  IMAD.MOV.U32 R147, RZ, RZ, R146 ;  /* 0x000000ffff937224 */ /* 0x000fe200078e0092 */
[----:B------:R-:W-:Y:S01]  /*1e9f0*/  LOP3.LUT R117, R117, R106, RZ, 0xc0, !PT ;  /* 0x0000006a75757212 */ /* 0x000fe200078ec0ff */
[----:B------:R-:W-:Y:S01]  /*1ea00*/  IMAD.MOV.U32 R146, RZ, RZ, R149 ;  /* 0x000000ffff927224 */ /* 0x000fe200078e0095 */
[----:B------:R-:W-:Y:S01]  /*1ea10*/  LOP3.LUT R118, R118, R100, RZ, 0xc0, !PT ;  /* 0x0000006476767212 */ /* 0x000fe200078ec0ff */
[-C--:B-1----:R-:W-:Y:S03]  /*1ea20*/  HMMA.16816.F32 R4, R108, R112.reuse, R4 ;  /* 0x000000706c04723c */ /* 0x082fe60000001804 */
[----:B------:R-:W-:Y:S01]  /*1ea30*/  IMAD.MOV.U32 R149, RZ, RZ, R139 ;  /* 0x000000ffff957224 */ /* 0x000fe200078e008b */
[----:B------:R-:W-:Y:S01]  /*1ea40*/  F2FP.F16.F32.PACK_AB R100, R145, R143 ;  /* 0x0000008f9164723e */ /* 0x000fe200000000ff */
[----:B------:R-:W-:Y:S02]  /*1ea50*/  IMAD.MOV.U32 R139, RZ, RZ, R138 ;  /* 0x000000ffff8b7224 */ /* 0x000fe400078e008a */
[----:B------:R-:W-:Y:S01]  /*1ea60*/  IMAD.MOV.U32 R138, RZ, RZ, R129 ;  /* 0x000000ffff8a7224 */ /* 0x000fe200078e0081 */
[----:B------:R-:W-:Y:S03]  /*1ea70*/  LOP3.LUT R116, R116, R100, RZ, 0xc0, !PT ;  /* 0x0000006474747212 */ /* 0x000fe600078ec0ff */
[----:B------:R-:W-:Y:S02]  /*1ea80*/  IMAD.MOV.U32 R129, RZ, RZ, R128 ;  /* 0x000000ffff817224 */ /* 0x000fe400078e0080 */
[----:B------:R-:W-:Y:S01]  /*1ea90*/  FFMA.FTZ R131, R3, R131, R182 ;  /* 0x0000008303837223 */ /* 0x000fe200000100b6 */
[----:B------:R-:W-:Y:S01]  /*1eaa0*/  IMAD.MOV.U32 R166, RZ, RZ, R165 ;  /* 0x000000ffffa67224 */ /* 0x000fe200078e00a5 */
[----:B------:R-:W2:Y:S01]  /*1eab0*/  LDL.LU R3, [R1+0x4c] ;  /* 0x00004c0001037983 */ /* 0x000ea20000300800 */
[C---:B------:R-:W-:Y:S02]  /*1eac0*/  HMMA.16816.F32 R8, R116.reuse, R112, R8 ;  /* 0x000000707408723c */ /* 0x040fe40000001808 */
[----:B------:R-:W1:Y:S01]  /*1ead0*/  MUFU.EX2 R234, R166 ;  /* 0x000000a600ea7308 */ /* 0x000e620000000800 */
[----:B------:R3:W5:Y:S01]  /*1eae0*/  LDL.LU R230, [R1+0xbc] ;  /* 0x0000bc0001e67983 */ /* 0x0007620000300800 */
[----:B------:R-:W-:Y:S02]  /*1eaf0*/  IMAD.MOV.U32 R128, RZ, RZ, R241 ;  /* 0x000000ffff807224 */ /* 0x000fe400078e00f1 */
[-C--:B------:R-:W-:Y:S06]  /*1eb00*/  HMMA.16816.F32 R12, R116, R114.reuse, R12 ;  /* 0x00000072740c723c */ /* 0x080fec000000180c */
[----:B------:R4:W-:Y:S01]  /*1eb10*/  MUFU.EX2 R241, R221 ;  /* 0x000000dd00f17308 */ /* 0x0009e20000000800 */
[----:B------:R-:W-:Y:S01]  /*1eb20*/  IMAD.MOV.U32 R165, RZ, RZ, R164 ;  /* 0x000000ffffa57224 */ /* 0x000fe200078e00a4 */
[C---:B------:R-:W-:Y:S01]  /*1eb30*/  HMMA.16816.F32 R16, R108.reuse, R114, R16 ;  /* 0x000000726c10723c */ /* 0x040fe20000001810 */
[----:B------:R-:W1:Y:S03]  /*1eb40*/  LDSM.16.MT88.4 R112, [R214+0x9400] ;  /* 0x00940000d670783b */ /* 0x000e660000004200 */
[----:B------:R-:W-:Y:S02]  /*1eb50*/  IMAD.MOV.U32 R164, RZ, RZ, R153 ;  /* 0x000000ffffa47224 */ /* 0x000fe400078e0099 */
[----:B------:R-:W-:Y:S02]  /*1eb60*/  IMAD.MOV.U32 R153, RZ, RZ, R152 ;  /* 0x000000ffff997224 */ /* 0x000fe400078e0098 */
[----:B------:R-:W-:Y:S03]  /*1eb70*/  IMAD.MOV.U32 R152, RZ, RZ, R159 ;  /* 0x000000ffff987224 */ /* 0x000fe600078e009f */
[----:B------:R-:W-:Y:S02]  /*1eb80*/  IMAD.MOV.U32 R159, RZ, RZ, R158 ;  /* 0x000000ffff9f7224 */ /* 0x000fe400078e009e */
[----:B------:R-:W-:Y:S01]  /*1eb90*/  IMAD.MOV.U32 R158, RZ, RZ, R157 ;  /* 0x000000ffff9e7224 */ /* 0x000fe200078e009d */
[----:B----4-:R3:W5:Y:S01]  /*1eba0*/  LDL.LU R221, [R1+0xb8] ;  /* 0x0000b80001dd7983 */ /* 0x0107620000300800 */
        /* <DEDUP_REMOVED lines=10> */
[----:B------:R-:W-:Y:S01]  /*1ec50*/  IMAD.MOV.U32 R165, RZ, RZ, R164 ;  /* 0x000000ffffa57224 */ /* 0x000fe200078e00a4 */
[----:B------:R3:W5:Y:S01]  /*1ec60*/  LDL.LU R222, [R1+0xb4] ;  /* 0x0000b40001de7983 */ /* 0x0007620000300800 */
[----:B------:R-:W-:Y:S01]  /*1ec70*/  IMAD.MOV.U32 R164, RZ, RZ, R153 ;  /* 0x000000ffffa47224 */ /* 0x000fe200078e0099 */
[----:B------:R4:W-:Y:S01]  /*1ec80*/  MUFU.EX2 R236, R166 ;  /* 0x000000a600ec7308 */ /* 0x0009e20000000800 */
[-C--:B-1----:R-:W-:Y:S01]  /*1ec90*/  HMMA.16816.F32 R20, R108, R112.reuse, R20 ;  /* 0x000000706c14723c */ /* 0x082fe20000001814 */
[----:B------:R3:W5:Y:S02]  /*1eca0*/  LDL.LU R225, [R1+0xb0] ;  /* 0x0000b00001e17983 */ /* 0x0007640000300800 */
[----:B------:R-:W-:Y:S02]  /*1ecb0*/  IMAD.MOV.U32 R153, RZ, RZ, R152 ;  /* 0x000000ffff997224 */ /* 0x000fe400078e0098 */
[----:B------:R-:W-:Y:S01]  /*1ecc0*/  IMAD.MOV.U32 R152, RZ, RZ, R159 ;  /* 0x000000ffff987224 */ /* 0x000fe200078e009f */
[C---:B------:R-:W-:Y:S01]  /*1ecd0*/  HMMA.16816.F32 R24, R116.reuse, R112, R24 ;  /* 0x000000707418723c */ /* 0x040fe20000001818 */
[----:B------:R3:W5:Y:S04]  /*1ece0*/  LDL.LU R223, [R1+0xac] ;  /* 0x0000ac0001df7983 */ /* 0x0007680000300800 */
[----:B------:R-:W-:Y:S01]  /*1ecf0*/  IMAD.MOV.U32 R159, RZ, RZ, R158 ;  /* 0x000000ffff9f7224 */ /* 0x000fe200078e009e */
[-C--:B------:R-:W-:Y:S01]  /*1ed00*/  HMMA.16816.F32 R28, R116, R114.reuse, R28 ;  /* 0x00000072741c723c */ /* 0x080fe2000000181c */
[----:B------:R3:W5:Y:S04]  /*1ed10*/  LDL.LU R218, [R1+0xa8] ;  /* 0x0000a80001da7983 */ /* 0x0007680000300800 */
[----:B------:R-:W-:Y:S01]  /*1ed20*/  IMAD.MOV.U32 R158, RZ, RZ, R157 ;  /* 0x000000ffff9e7224 */ /* 0x000fe200078e009d */
[C---:B------:R-:W-:Y:S01]  /*1ed30*/  HMMA.16816.F32 R32, R108.reuse, R114, R32 ;  /* 0x000000726c20723c */ /* 0x040fe20000001820 */
[----:B------:R-:W1:Y:S04]  /*1ed40*/  LDSM.16.MT88.4 R112, [R212+0xa400] ;  /* 0x00a40000d470783b */ /* 0x000e680000004200 */
[----:B------:R-:W-:Y:S02]  /*1ed50*/  IMAD.MOV.U32 R157, RZ, RZ, R156 ;  /* 0x000000ffff9d7224 */ /* 0x000fe400078e009c */
[----:B------:R-:W-:Y:S04]  /*1ed60*/  IMAD.MOV.U32 R156, RZ, RZ, R147 ;  /* 0x000000ffff9c7224 */ /* 0x000fe800078e0093 */
        /* <DEDUP_REMOVED lines=9> */
[----:B------:R3:W5:Y:S01]  /*1ee00*/  LDL.LU R217, [R1+0xa4] ;  /* 0x0000a40001d97983 */ /* 0x0007620000300800 */
[----:B----4-:R-:W-:Y:S02]  /*1ee10*/  IMAD.MOV.U32 R166, RZ, RZ, R165 ;  /* 0x000000ffffa67224 */ /* 0x010fe400078e00a5 */
[----:B------:R-:W-:Y:S02]  /*1ee20*/  IMAD.MOV.U32 R165, RZ, RZ, R164 ;  /* 0x000000ffffa57224 */ /* 0x000fe400078e00a4 */
[----:B------:R-:W-:Y:S02]  /*1ee30*/  IMAD.MOV.U32 R164, RZ, RZ, R153 ;  /* 0x000000ffffa47224 */ /* 0x000fe400078e0099 */
[----:B------:R-:W-:Y:S01]  /*1ee40*/  FFMA.FTZ R106, R165, UR4, -R107 ;  /* 0x00000004a56a7c23 */ /* 0x000fe2000801086b */
[----:B------:R-:W-:Y:S02]  /*1ee50*/  IMAD.MOV.U32 R167, RZ, RZ, R166 ;  /* 0x000000ffffa77224 */ /* 0x000fe400078e00a6 */
[----:B------:R-:W-:Y:S01]  /*1ee60*/  IMAD.MOV.U32 R166, RZ, RZ, R164 ;  /* 0x000000ffffa67224 */ /* 0x000fe200078e00a4 */
[----:B------:R-:W-:Y:S01]  /*1ee70*/  MUFU.EX2 R206, R106 ;  /* 0x0000006a00ce7308 */ /* 0x000fe20000000800 */
[-C--:B-1----:R-:W-:Y:S03]  /*1ee80*/  HMMA.16816.F32 R36, R108, R112.reuse, R36 ;  /* 0x000000706c24723c */ /* 0x082fe60000001824 */
[----:B------:R-:W-:Y:S02]  /*1ee90*/  IMAD.MOV.U32 R153, RZ, RZ, R152 ;  /* 0x000000ffff997224 */ /* 0x000fe400078e0098 */
[----:B------:R-:W-:Y:S01]  /*1eea0*/  IMAD.MOV.U32 R152, RZ, RZ, R159 ;  /* 0x000000ffff987224 */ /* 0x000fe200078e009f */
[C---:B------:R-:W-:Y:S03]  /*1eeb0*/  HMMA.16816.F32 R40, R116.reuse, R112, R40 ;  /* 0x000000707428723c */ /* 0x040fe60000001828 */
[----:B------:R1:W-:Y:S02]  /*1eec0*/  MUFU.EX2 R231, R167 ;  /* 0x000000a700e77308 */ /* 0x0003e40000000800 */
[----:B------:R-:W-:Y:S01]  /*1eed0*/  IMAD.MOV.U32 R159, RZ, RZ, R158 ;  /* 0x000000ffff9f7224 */ /* 0x000fe200078e009e */
[-C--:B------:R-:W-:Y:S05]  /*1eee0*/  HMMA.16816.F32 R44, R116, R114.reuse, R44 ;  /* 0x00000072742c723c */ /* 0x080fea000000182c */
[----:B------:R-:W-:Y:S01]  /*1eef0*/  IMAD.MOV.U32 R158, RZ, RZ, R157 ;  /* 0x000000ffff9e7224 */ /* 0x000fe200078e009d */
[C---:B------:R-:W-:Y:S01]  /*1ef00*/  HMMA.16816.F32 R48, R108.reuse, R114, R48 ;  /* 0x000000726c30723c */ /* 0x040fe20000001830 */
[----:B------:R-:W4:Y:S04]  /*1ef10*/  LDSM.16.MT88.4 R112, [R214+0xa400] ;  /* 0x00a40000d670783b */ /* 0x000f280000004200 */
[----:B------:R-:W-:Y:S02]  /*1ef20*/  IMAD.MOV.U32 R157, RZ, RZ, R147 ;  /* 0x000000ffff9d7224 */ /* 0x000fe400078e0093 */
[----:B-1----:R-:W-:Y:S04]  /*1ef30*/  IMAD.MOV.U32 R167, RZ, RZ, R166 ;  /* 0x000000ffffa77224 */ /* 0x002fe800078e00a6 */
[----:B------:R-:W-:Y:S02]  /*1ef40*/  IMAD.MOV.U32 R166, RZ, RZ, R213 ;  /* 0x000000ffffa67224 */ /* 0x000fe400078e00d5 */
[----:B------:R-:W-:Y:S02]  /*1ef50*/  IMAD.MOV.U32 R147, RZ, RZ, R146 ;  /* 0x000000ffff937224 */ /* 0x000fe400078e0092 */
[----:B------:R-:W-:Y:S01]  /*1ef60*/  FFMA.FTZ R100, R166, UR4, -R107 ;  /* 0x00000004a6647c23 */ /* 0x000fe2000801086b */
[----:B------:R-:W-:Y:S02]  /*1ef70*/  IMAD.MOV.U32 R166, RZ, RZ, R150 ;  /* 0x000000ffffa67224 */ /* 0x000fe400078e0096 */
[----:B------:R-:W-:Y:S01]  /*1ef80*/  IMAD.MOV.U32 R146, RZ, RZ, R149 ;  /* 0x000000ffff927224 */ /* 0x000fe200078e0095 */
[----:B------:R-:W1:Y:S01]  /*1ef90*/  MUFU.EX2 R207, R100 ;  /* 0x0000006400cf7308 */ /* 0x000e620000000800 */
        /* <DEDUP_REMOVED lines=11> */
[-C--:B----4-:R-:W-:Y:S03]  /*1f050*/  HMMA.16816.F32 R52, R108, R112.reuse, R52 ;  /* 0x000000706c34723c */ /* 0x090fe60000001834 */
[----:B------:R-:W-:Y:S02]  /*1f060*/  IMAD.MOV.U32 R149, RZ, RZ, R139 ;  /* 0x000000ffff957224 */ /* 0x000fe400078e008b */
[----:B------:R-:W-:Y:S01]  /*1f070*/  IMAD.MOV.U32 R139, RZ, RZ, R138 ;  /* 0x000000ffff8b7224 */ /* 0x000fe200078e008a */
[C---:B------:R-:W-:Y:S05]  /*1f080*/  HMMA.16816.F32 R56, R116.reuse, R112, R56 ;  /* 0x000000707438723c */ /* 0x040fea0000001838 */
[----:B------:R-:W-:Y:S01]  /*1f090*/  IMAD.MOV.U32 R138, RZ, RZ, R128 ;  /* 0x000000ffff8a7224 */ /* 0x000fe200078e0080 */
[-C--:B------:R-:W-:Y:S05]  /*1f0a0*/  HMMA.16816.F32 R60, R116, R114.reuse, R60 ;  /* 0x00000072743c723c */ /* 0x080fea000000183c */
[----:B------:R-:W-:Y:S01]  /*1f0b0*/  IMAD.MOV.U32 R160, RZ, RZ, R164 ;  /* 0x000000ffffa07224 */ /* 0x000fe200078e00a4 */
[C---:B------:R-:W-:Y:S01]  /*1f0c0*/  HMMA.16816.F32 R64, R108.reuse, R114, R64 ;  /* 0x000000726c40723c */ /* 0x040fe20000001840 */
[----:B------:R-:W4:Y:S04]  /*1f0d0*/  LDSM.16.MT88.4 R112, [R214+0xb400] ;  /* 0x00b40000d670783b */ /* 0x000f280000004200 */
[----:B------:R-:W-:Y:S01]  /*1f0e0*/  IMAD.MOV.U32 R128, RZ, RZ, R135 ;  /* 0x000000ffff807224 */ /* 0x000fe200078e0087 */
[-C--:B------:R-:W-:Y:S05]  /*1f0f0*/  HMMA.16816.F32 R68, R108, R120.reuse, R68 ;  /* 0x000000786c44723c */ /* 0x080fea0000001844 */
[----:B------:R-:W-:Y:S01]  /*1f100*/  IMAD.MOV.U32 R135, RZ, RZ, R127 ;  /* 0x000000ffff877224 */ /* 0x000fe200078e007f */
[C---:B------:R-:W-:Y:S05]  /*1f110*/  HMMA.16816.F32 R72, R116.reuse, R120, R72 ;  /* 0x000000787448723c */ /* 0x040fea0000001848 */
[----:B------:R-:W-:Y:S01]  /*1f120*/  IMAD.MOV.U32 R127, RZ, RZ, R192 ;  /* 0x000000ffff7f7224 */ /* 0x000fe200078e00c0 */
[-C--:B------:R-:W-:Y:S05]  /*1f130*/  HMMA.16816.F32 R76, R116, R122.reuse, R76 ;  /* 0x0000007a744c723c */ /* 0x080fea000000184c */
[----:B------:R-:W-:Y:S01]  /*1f140*/  IMAD.MOV.U32 R164, RZ, RZ, R152 ;  /* 0x000000ffffa47224 */ /* 0x000fe200078e0098 */
[C---:B------:R-:W-:Y:S01]  /*1f150*/  HMMA.16816.F32 R80, R108.reuse, R122, R80 ;  /* 0x0000007a6c50723c */ /* 0x040fe20000001850 */
[----:B------:R-:W3:Y:S04]  /*1f160*/  LDSM.16.MT88.4 R120, [R212+0x9800] ;  /* 0x00980000d478783b */ /* 0x000ee80000004200 */
[----:B------:R-:W-:Y:S02]  /*1f170*/  IMAD.MOV.U32 R152, RZ, RZ, R158 ;  /* 0x000000ffff987224 */ /* 0x000fe400078e009e */
[----:B------:R-:W-:Y:S04]  /*1f180*/  IMAD.MOV.U32 R158, RZ, RZ, R157 ;  /* 0x000000ffff9e7224 */ /* 0x000fe800078e009d */
        /* <DEDUP_REMOVED lines=8> */
[-C--:B------:R-:W-:Y:S01]  /*1f210*/  HMMA.16816.F32 R92, R116, R114.reuse, R92 ;  /* 0x00000072745c723c */ /* 0x080fe2000000185c */
[----:B------:R-:W-:Y:S04]  /*1f220*/  LDSM.16.MT88.4 R116, [R212+0xa800] ;  /* 0x00a80000d474783b */ /* 0x000fe80000004200 */
[----:B------:R-:W-:Y:S01]  /*1f230*/  FFMA.FTZ R189, R208, UR4, -R107 ;  /* 0x00000004d0bd7c23 */ /* 0x000fe2000801086b */
[----:B------:R-:W-:Y:S01]  /*1f240*/  HMMA.16816.F32 R96, R108, R114, R96 ;  /* 0x000000726c60723c */ /* 0x000fe20000001860 */
[----:B------:R4:W-:Y:S02]  /*1f250*/  MUFU.EX2 R208, R165 ;  /* 0x000000a500d07308 */ /* 0x0009e40000000800 */
[----:B------:R-:W-:Y:S02]  /*1f260*/  LDSM.16.MT88.4 R108, [R214+0xa800] ;  /* 0x00a80000d66c783b */ /* 0x000fe40000004200 */
[----:B------:R-:W-:Y:S02]  /*1f270*/  IMAD.MOV.U32 R153, RZ, RZ, R159 ;  /* 0x000000ffff997224 */ /* 0x000fe400078e009f */
[----:B------:R-:W-:Y:S04]  /*1f280*/  IMAD.MOV.U32 R159, RZ, RZ, R146 ;  /* 0x000000ffff9f7224 */ /* 0x000fe800078e0092 */
[----:B------:R-:W-:Y:S01]  /*1f290*/  MUFU.EX2 R189, R189 ;  /* 0x000000bd00bd7308 */ /* 0x000fe20000000800 */
[----:B------:R-:W-:Y:S01]  /*1f2a0*/  IMAD.MOV.U32 R146, RZ, RZ, R139 ;  /* 0x000000ffff927224 */ /* 0x000fe200078e008b */
[----:B------:R-:W-:Y:S01]  /*1f2b0*/  LDSM.16.MT88.4 R112, [R212+0xb800] ;  /* 0x00b80000d470783b */ /* 0x000fe20000004200 */
[----:B------:R-:W-:Y:S02]  /*1f2c0*/  IMAD.MOV.U32 R150, RZ, RZ, R128 ;  /* 0x000000ffff967224 */ /* 0x000fe400078e0080 */
[----:B------:R-:W-:Y:S01]  /*1f2d0*/  IMAD.MOV.U32 R139, RZ, RZ, R127 ;  /* 0x000000ffff8b7224 */ /* 0x000fe200078e007f */
[--C-:B------:R-:W-:Y:S01]  /*1f2e0*/  HSET2.LE.AND R127, R125, R148.reuse, PT ;  /* 0x000000947d7f7233 */ /* 0x100fe20003803000 */
[----:B------:R-:W-:Y:S01]  /*1f2f0*/  IMAD.MOV.U32 R125, RZ, RZ, R124 ;  /* 0x000000ffff7d7224 */ /* 0x000fe200078e007c */
[--C-:B------:R-:W-:Y:S01]  /*1f300*/  HSET2.LE.AND R124, R194, R148.reuse, PT ;  /* 0x00000094c27c7233 */ /* 0x100fe20003803000 */
[----:B----4-:R-:W-:Y:S02]  /*1f310*/  IMAD.MOV.U32 R165, RZ, RZ, R147 ;  /* 0x000000ffffa57224 */ /* 0x010fe400078e0093 */
[----:B------:R-:W-:Y:S01]  /*1f320*/  IMAD.MOV.U32 R147, RZ, RZ, R150 ;  /* 0x000000ffff937224 */ /* 0x000fe200078e0096 */
[--C-:B------:R-:W-:Y:S01]  /*1f330*/  HSET2.LE.AND R125, R125, R148.reuse, PT ;  /* 0x000000947d7d7233 */ /* 0x100fe20003803000 */
[----:B------:R-:W-:Y:S02]  /*1f340*/  IMAD.MOV.U32 R174, RZ, RZ, R135 ;  /* 0x000000ffffae7224 */ /* 0x000fe400078e0087 */
[----:B------:R-:W-:Y:S02]  /*1f350*/  IMAD.MOV.U32 R150, RZ, RZ, R133 ;  /* 0x000000ffff967224 */ /* 0x000fe400078e0085 */
[----:B------:R-:W-:Y:S02]  /*1f360*/  IMAD.MOV.U32 R128, RZ, RZ, R188 ;  /* 0x000000ffff807224 */ /* 0x000fe400078e00bc */
[----:B------:R-:W-:Y:S01]  /*1f370*/  FFMA.FTZ R188, R105, UR4, -R107 ;  /* 0x0000000469bc7c23 */ /* 0x000fe2000801086b */
[----:B------:R-:W-:Y:S01]  /*1f380*/  IMAD.MOV.U32 R172, RZ, RZ, R164 ;  /* 0x000000ffffac7224 */ /* 0x000fe200078e00a4 */
[----:B------:R-:W-:Y:S01]  /*1f390*/  MUFU.EX2 R205, R174 ;  /* 0x000000ae00cd7308 */ /* 0x000fe20000000800 */
[----:B------:R-:W-:Y:S09]  /*1f3a0*/  IMAD.MOV.U32 R173, RZ, RZ, R146 ;  /* 0x000000ffffad7224 */ /* 0x000ff200078e0092 */
[----:B------:R-:W-:Y:S10]  /*1f3b0*/  MUFU.EX2 R202, R172 ;  /* 0x000000ac00ca7308 */ /* 0x000ff40000000800 */
[----:B------:R-:W-:Y:S01]  /*1f3c0*/  MUFU.EX2 R188, R188 ;  /* 0x000000bc00bc7308 */ /* 0x000fe20000000800 */
[----:B--2---:R-:W-:Y:S01]  /*1f3d0*/  FFMA.FTZ R130, R2, R3, R183 ;  /* 0x0000000302827223 */ /* 0x004fe200000100b7 */
[----:B------:R-:W-:Y:S01]  /*1f3e0*/  F2FP.F16.F32.PACK_AB R3, R237, R234 ;  /* 0x000000eaed03723e */ /* 0x000fe200000000ff */
[----:B------:R-:W2:Y:S02]  /*1f3f0*/  LDL.LU R2, [R1+0x50] ;  /* 0x0000500001027983 */ /* 0x000ea40000300800 */
[----:B------:R-:W-:Y:S01]  /*1f400*/  FADD.FTZ R137, R201, R130 ;  /* 0x00000082c9897221 */ /* 0x000fe20000010000 */
[----:B------:R-:W-:Y:S01]  /*1f410*/  LOP3.LUT R124, R124, R3, RZ, 0xc0, !PT ;  /* 0x000000037c7c7212 */ /* 0x000fe200078ec0ff */
[----:B------:R4:W5:Y:S01]  /*1f420*/  LDL.LU R216, [R1+0xa0] ;  /* 0x0000a00001d87983 */ /* 0x0009620000300800 */
[--C-:B------:R-:W-:Y:S02]  /*1f430*/  HSET2.LE.AND R130, R198, R148.reuse, PT ;  /* 0x00000094c6827233 */ /* 0x100fe40003803000 */
[----:B-1----:R-:W-:Y:S01]  /*1f440*/  F2FP.F16.F32.PACK_AB R3, R206, R207 ;  /* 0x000000cfce03723e */ /* 0x002fe200000000ff */
[----:B------:R-:W-:Y:S01]  /*1f450*/  MUFU.EX2 R198, R165 ;  /* 0x000000a500c67308 */ /* 0x000fe20000000800 */
[----:B--2---:R-:W-:Y:S01]  /*1f460*/  FFMA.FTZ R129, R0, R2, R184 ;  /* 0x0000000200817223 */ /* 0x004fe200000100b8 */
[----:B------:R-:W-:Y:S01]  /*1f470*/  FFMA.FTZ R0, R215, UR4, -R107 ;  /* 0x00000004d7007c23 */ /* 0x000fe2000801086b */
[----:B------:R-:W-:Y:S01]  /*1f480*/  F2FP.F16.F32.PACK_AB R2, R242, R240 ;  /* 0x000000f0f202723e */ /* 0x000fe200000000ff */
[----:B------:R4:W5:Y:S01]  /*1f490*/  LDL.LU R215, [R1+0x9c] ;  /* 0x00009c0001d77983 */ /* 0x0009620000300800 */
[----:B------:R-:W-:Y:S05]  /*1f4a0*/  FADD.FTZ R136, R185, R129 ;  /* 0x00000081b9887221 */ /* 0x000fea0000010000 */
[----:B------:R1:W-:Y:S01]  /*1f4b0*/  MUFU.EX2 R210, R0 ;  /* 0x0000000000d27308 */ /* 0x0003e20000000800 */
[----:B------:R-:W-:Y:S01]  /*1f4c0*/  LOP3.LUT R127, R127, R2, RZ, 0xc0, !PT ;  /* 0x000000027f7f7212 */ /* 0x000fe200078ec0ff */
[----:B------:R4:W5:Y:S01]  /*1f4d0*/  LDL.LU R213, [R1+0x98] ;  /* 0x0000980001d57983 */ /* 0x0009620000300800 */
[--C-:B------:R-:W-:Y:S01]  /*1f4e0*/  HSET2.LE.AND R129, R199, R148.reuse, PT ;  /* 0x00000094c7817233 */ /* 0x100fe20003803000 */
[----:B-1----:R-:W-:Y:S01]  /*1f4f0*/  FFMA.FTZ R0, R167, UR4, -R107 ;  /* 0x00000004a7007c23 */ /* 0x002fe2000801086b */
[----:B------:R-:W-:Y:S02]  /*1f500*/  IMAD.MOV.U32 R167, RZ, RZ, R151 ;  /* 0x000000ffffa77224 */ /* 0x000fe400078e0097 */
[----:B------:R-:W-:Y:S03]  /*1f510*/  IMAD.MOV.U32 R151, RZ, RZ, R138 ;  /* 0x000000ffff977224 */ /* 0x000fe600078e008a */
[----:B------:R1:W-:Y:S01]  /*1f520*/  MUFU.EX2 R211, R0 ;  /* 0x0000000000d37308 */ /* 0x0003e20000000800 */
[----:B------:R-:W-:Y:S02]  /*1f530*/  IMAD.MOV.U32 R138, RZ, RZ, R192 ;  /* 0x000000ffff8a7224 */ /* 0x000fe400078e00c0 */
[----:B------:R-:W-:Y:S01]  /*1f540*/  FFMA.FTZ R192, R209, UR4, -R107 ;  /* 0x00000004d1c07c23 */ /* 0x000fe2000801086b */
[----:B------:R-:W-:Y:S02]  /*1f550*/  IMAD.MOV.U32 R161, RZ, RZ, R167 ;  /* 0x000000ffffa17224 */ /* 0x000fe400078e00a7 */
[----:B------:R-:W-:Y:S02]  /*1f560*/  IMAD.MOV.U32 R167, RZ, RZ, R153 ;  /* 0x000000ffffa77224 */ /* 0x000fe400078e0099 */
[----:B------:R-:W-:Y:S02]  /*1f570*/  IMAD.MOV.U32 R153, RZ, RZ, R152 ;  /* 0x000000ffff997224 */ /* 0x000fe400078e0098 */
[----:B------:R2:W3:Y:S01]  /*1f580*/  MUFU.EX2 R209, R160 ;  /* 0x000000a000d17308 */ /* 0x0004e20000000800 */
[----:B------:R-:W-:Y:S02]  /*1f590*/  IMAD.MOV.U32 R152, RZ, RZ, R139 ;  /* 0x000000ffff987224 */ /* 0x000fe400078e008b */
[----:B------:R-:W-:Y:S01]  /*1f5a0*/  FADD.FTZ R139, R204, R132 ;  /* 0x00000084cc8b7221 */ /* 0x000fe20000010000 */
[----:B------:R-:W-:Y:S02]  /*1f5b0*/  IMAD.MOV.U32 R164, RZ, RZ, R151 ;  /* 0x000000ffffa47224 */ /* 0x000fe400078e0097 */
[----:B------:R-:W-:Y:S01]  /*1f5c0*/  IMAD.MOV.U32 R151, RZ, RZ, R128 ;  /* 0x000000ffff977224 */ /* 0x000fe200078e0080 */
[--C-:B------:R-:W-:Y:S01]  /*1f5d0*/  HSET2.LE.AND R128, R186, R148.reuse, PT ;  /* 0x00000094ba807233 */ /* 0x100fe20003803000 */
[----:B------:R-:W-:Y:S02]  /*1f5e0*/  IMAD.MOV.U32 R146, RZ, RZ, R138 ;  /* 0x000000ffff927224 */ /* 0x000fe400078e008a */
[----:B------:R-:W-:Y:S01]  /*1f5f0*/  FADD.FTZ R138, R251, R131 ;  /* 0x00000083fb8a7221 */ /* 0x000fe20000010000 */
[----:B-1----:R-:W-:Y:S01]  /*1f600*/  F2FP.F16.F32.PACK_AB R0, R241, R239 ;  /* 0x000000eff100723e */ /* 0x002fe200000000ff */
[----:B------:R-:W-:Y:S01]  /*1f610*/  MUFU.EX2 R194, R153 ;  /* 0x0000009900c27308 */ /* 0x000fe20000000800 */
[--C-:B------:R-:W-:Y:S02]  /*1f620*/  HSET2.LE.AND R131, R191, R148.reuse, PT ;  /* 0x00000094bf837233 */ /* 0x100fe40003803000 */
[----:B------:R-:W-:Y:S02]  /*1f630*/  LOP3.LUT R126, R126, R0, RZ, 0xc0, !PT ;  /* 0x000000007e7e7212 */ /* 0x000fe400078ec0ff */
[----:B------:R-:W-:Y:S01]  /*1f640*/  F2FP.F16.F32.PACK_AB R0, R238, R235 ;  /* 0x000000ebee00723e */ /* 0x000fe200000000ff */
[----:B--2---:R-:W-:Y:S01]  /*1f650*/  IMAD.MOV.U32 R160, RZ, RZ, R166 ;  /* 0x000000ffffa07224 */ /* 0x004fe200078e00a6 */
[----:B---3--:R-:W-:Y:S01]  /*1f660*/  F2FP.F16.F32.PACK_AB R2, R208, R209 ;  /* 0x000000d1d002723e */ /* 0x008fe200000000ff */
[----:B------:R-:W-:Y:S01]  /*1f670*/  IMAD.MOV.U32 R166, RZ, RZ, R134 ;  /* 0x000000ffffa67224 */ /* 0x000fe200078e0086 */
[----:B------:R-:W-:Y:S01]  /*1f680*/  LOP3.LUT R125, R125, R0, RZ, 0xc0, !PT ;  /* 0x000000007d7d7212 */ /* 0x000fe200078ec0ff */
[----:B------:R-:W1:Y:S01]  /*1f690*/  LDSM.16.MT88.4 R132, [R214+0x9800] ;  /* 0x00980000d684783b */ /* 0x000e620000004200 */
[----:B------:R-:W-:Y:S01]  /*1f6a0*/  F2FP.F16.F32.PACK_AB R0, R231, R236 ;  /* 0x000000ece700723e */ /* 0x000fe200000000ff */
[----:B------:R-:W2:Y:S01]  /*1f6b0*/  MUFU.EX2 R204, R173 ;  /* 0x000000ad00cc7308 */ /* 0x000ea20000000800 */
[----:B------:R-:W-:Y:S02]  /*1f6c0*/  LOP3.LUT R130, R130, R2, RZ, 0xc0, !PT ;  /* 0x0000000282827212 */ /* 0x000fe400078ec0ff */
[----:B------:R-:W-:Y:S01]  /*1f6d0*/  LOP3.LUT R128, R128, R0, RZ, 0xc0, !PT ;  /* 0x0000000080807212 */ /* 0x000fe200078ec0ff */
[-C--:B------:R-:W-:Y:S06]  /*1f6e0*/  HMMA.16816.F32 R4, R124, R120.reuse, R4 ;  /* 0x000000787c04723c */ /* 0x080fec0000001804 */
[----:B------:R3:W4:Y:S01]  /*1f6f0*/  MUFU.EX2 R203, R167 ;  /* 0x000000a700cb7308 */ /* 0x0007220000000800 */
[----:B------:R-:W-:Y:S04]  /*1f700*/  F2FP.F16.F32.PACK_AB R0, R211, R210 ;  /* 0x000000d2d300723e */ /* 0x000fe800000000ff */
[----:B------:R-:W-:Y:S02]  /*1f710*/  LOP3.LUT R131, R131, R3, RZ, 0xc0, !PT ;  /* 0x0000000383837212 */ /* 0x000fe400078ec0ff */
[----:B------:R-:W-:Y:S03]  /*1f720*/  LOP3.LUT R129, R129, R0, RZ, 0xc0, !PT ;  /* 0x0000000081817212 */ /* 0x000fe600078ec0ff */
[----:B------:R2:W4:Y:S04]  /*1f730*/  MUFU.EX2 R201, R164 ;  /* 0x000000a400c97308 */ /* 0x0005280000000800 */
[C---:B------:R-:W-:Y:S06]  /*1f740*/  HMMA.16816.F32 R8, R128.reuse, R120, R8 ;  /* 0x000000788008723c */ /* 0x040fec0000001808 */
[----:B------:R-:W-:Y:S01]  /*1f750*/  MUFU.EX2 R191, R156 ;  /* 0x0000009c00bf7308 */ /* 0x000fe20000000800 */
[----:B---3--:R-:W-:Y:S01]  /*1f760*/  VIADD R167, R232, 0x1715609d ;  /* 0x1715609de8a77836 */ /* 0x008fe20000000000 */
[-C--:B------:R-:W-:Y:S08]  /*1f770*/  HMMA.16816.F32 R12, R128, R122.reuse, R12 ;  /* 0x0000007a800c723c */ /* 0x080ff0000000180c */
[----:B------:R-:W-:Y:S03]  /*1f780*/  MUFU.EX2 R192, R192 ;  /* 0x000000c000c07308 */ /* 0x000fe60000000800 */
[--C-:B------:R-:W-:Y:S01]  /*1f790*/  LOP3.LUT R106, R187, R190, R167.reuse, 0x96, !PT ;  /* 0x000000bebb6a7212 */ /* 0x100fe200078e96a7 */
[C---:B------:R-:W-:Y:S01]  /*1f7a0*/  HMMA.16816.F32 R16, R124.reuse, R122, R16 ;  /* 0x0000007a7c10723c */ /* 0x040fe20000001810 */
[----:B------:R-:W-:Y:S03]  /*1f7b0*/  LDSM.16.MT88.4 R184, [R212+0xbc00] ;  /* 0x00bc0000d4b8783b */ /* 0x000fe60000004200 */
[----:B------:R-:W-:Y:S02]  /*1f7c0*/  LOP3.LUT R2, R195, R162, R167, 0x96, !PT ;  /* 0x000000a2c3027212 */ /* 0x000fe400078e96a7 */
[-C--:B-1----:R-:W-:Y:S01]  /*1f7d0*/  HMMA.16816.F32 R20, R124, R132.reuse, R20 ;  /* 0x000000847c14723c */ /* 0x082fe20000001814 */
[----:B------:R1:W-:Y:S04]  /*1f7e0*/  MUFU.EX2 R195, R152 ;  /* 0x0000009800c37308 */ /* 0x0003e80000000800 */
[----:B------:R-:W-:Y:S01]  /*1f7f0*/  IMAD.WIDE.U32 R2, R2, -0x2daee0ad, RZ ;  /* 0xd2511f5302027825 */ /* 0x000fe200078e00ff */
[C---:B------:R-:W-:Y:S05]  /*1f800*/  HMMA.16816.F32 R24, R128.reuse, R132, R24 ;  /* 0x000000848018723c */ /* 0x040fea0000001818 */
[----:B------:R-:W-:Y:S01]  /*1f810*/  MUFU.EX2 R190, R149 ;  /* 0x0000009500be7308 */ /* 0x000fe20000000800 */
[----:B------:R-:W-:Y:S01]  /*1f820*/  SHF.R.U32.HI R120, RZ, 0x10, R2 ;  /* 0x00000010ff787819 */ /* 0x000fe20000011602 */
[-C--:B------:R-:W-:Y:S04]  /*1f830*/  HMMA.16816.F32 R28, R128, R134.reuse, R28 ;  /* 0x00000086801c723c */ /* 0x080fe8000000181c */
[----:B------:R-:W-:Y:S02]  /*1f840*/  LOP3.LUT R100, R2, 0xffff, RZ, 0xc0, !PT ;  /* 0x0000ffff02647812 */ /* 0x000fe400078ec0ff */
[C---:B------:R-:W-:Y:S02]  /*1f850*/  HMMA.16816.F32 R32, R124.reuse, R134, R32 ;  /* 0x000000867c20723c */ /* 0x040fe40000001820 */
[----:B------:R-:W3:Y:S03]  /*1f860*/  MUFU.EX2 R199, R166 ;  /* 0x000000a600c77308 */ /* 0x000ee60000000800 */
[----:B------:R-:W-:Y:S01]  /*1f870*/  SHF.R.U32.HI R105, RZ, 0x8, R100 ;  /* 0x00000008ff697819 */ /* 0x000fe20000011664 */
[-C--:B------:R-:W-:Y:S05]  /*1f880*/  HMMA.16816.F32 R36, R124, R116.reuse, R36 ;  /* 0x000000747c24723c */ /* 0x080fea0000001824 */
[----:B------:R-:W-:Y:S01]  /*1f890*/  LOP3.LUT R100, R120, 0xff, RZ, 0xc0, !PT ;  /* 0x000000ff78647812 */ /* 0x000fe200078ec0ff */
[C---:B------:R-:W-:Y:S05]  /*1f8a0*/  HMMA.16816.F32 R40, R128.reuse, R116, R40 ;  /* 0x000000748028723c */ /* 0x040fea0000001828 */
[----:B------:R-:W-:Y:S01]  /*1f8b0*/  LOP3.LUT R122, R2, 0xff, RZ, 0xc0, !PT ;  /* 0x000000ff027a7812 */ /* 0x000fe200078ec0ff */
[-C--:B------:R-:W-:Y:S05]  /*1f8c0*/  HMMA.16816.F32 R44, R128, R118.reuse, R44 ;  /* 0x00000076802c723c */ /* 0x080fea000000182c */
[----:B------:R-:W-:Y:S01]  /*1f8d0*/  PRMT R122, R122, 0x5410, R105 ;  /* 0x000054107a7a7816 */ /* 0x000fe20000000069 */
[C---:B------:R-:W-:Y:S05]  /*1f8e0*/  HMMA.16816.F32 R48, R124.reuse, R118, R48 ;  /* 0x000000767c30723c */ /* 0x040fea0000001830 */
[--C-:B------:R-:W-:Y:S01]  /*1f8f0*/  HSET2.LE.AND R178, R122, R148.reuse, PT ;  /* 0x000000947ab27233 */ /* 0x100fe20003803000 */
[-C--:B------:R-:W-:Y:S05]  /*1f900*/  HMMA.16816.F32 R52, R124, R108.reuse, R52 ;  /* 0x0000006c7c34723c */ /* 0x080fea0000001834 */
[----:B------:R-:W-:Y:S01]  /*1f910*/  SHF.R.U32.HI R121, RZ, 0x18, R2 ;  /* 0x00000018ff797819 */ /* 0x000fe20000011602 */
[C---:B------:R-:W-:Y:S05]  /*1f920*/  HMMA.16816.F32 R56, R128.reuse, R108, R56 ;  /* 0x0000006c8038723c */ /* 0x040fea0000001838 */
[----:B------:R-:W-:Y:S01]  /*1f930*/  PRMT R121, R100, 0x5410, R121 ;  /* 0x0000541064797816 */ /* 0x000fe20000000079 */
[-C--:B------:R-:W-:Y:S05]  /*1f940*/  HMMA.16816.F32 R60, R128, R110.reuse, R60 ;  /* 0x0000006e803c723c */ /* 0x080fea000000183c */
[--C-:B------:R-:W-:Y:S01]  /*1f950*/  HSET2.LE.AND R179, R121, R148.reuse, PT ;  /* 0x0000009479b37233 */ /* 0x100fe20003803000 */
[C---:B------:R-:W-:Y:S01]  /*1f960*/  HMMA.16816.F32 R64, R124.reuse, R110, R64 ;  /* 0x0000006e7c40723c */ /* 0x040fe20000001840 */
[----:B------:R-:W4:Y:S04]  /*1f970*/  LDSM.16.MT88.4 R108, [R214+0xb800] ;  /* 0x00b80000d66c783b */ /* 0x000f280000004200 */
[----:B--2---:R-:W-:Y:S01]  /*1f980*/  VIADD R164, R233, 0x646e171e ;  /* 0x646e171ee9a47836 */ /* 0x004fe20000000000 */
[-C--:B------:R-:W-:Y:S03]  /*1f990*/  HMMA.16816.F32 R68, R124, R112.reuse, R68 ;  /* 0x000000707c44723c */ /* 0x080fe60000001844 */
[----:B------:R-:W2:Y:S02]  /*1f9a0*/  LDSM.16.MT88.4 R120, [R212+0x9c00] ;  /* 0x009c0000d478783b */ /* 0x000ea40000004200 */
[----:B------:R-:W-:Y:S01]  /*1f9b0*/  IMAD.WIDE.U32 R106, R106, -0x2daee0ad, RZ ;  /* 0xd2511f536a6a7825 */ /* 0x000fe200078e00ff */
[C---:B------:R-:W-:Y:S05]  /*1f9c0*/  HMMA.16816.F32 R72, R128.reuse, R112, R72 ;  /* 0x000000708048723c */ /* 0x040fea0000001848 */
[----:B------:R-:W-:Y:S01]  /*1f9d0*/  LOP3.LUT R0, R3, R160, R164, 0x96, !PT ;  /* 0x000000a003007212 */ /* 0x000fe200078e96a4 */
[-C--:B------:R-:W-:Y:S05]  /*1f9e0*/  HMMA.16816.F32 R76, R128, R114.reuse, R76 ;  /* 0x00000072804c723c */ /* 0x080fea000000184c */
[--C-:B------:R-:W-:Y:S01]  /*1f9f0*/  SHF.R.U32.HI R3, RZ, 0x10, R106.reuse ;  /* 0x00000010ff037819 */ /* 0x100fe2000001166a */
[C---:B------:R-:W-:Y:S05]  /*1fa00*/  HMMA.16816.F32 R80, R124.reuse, R114, R80 ;  /* 0x000000727c50723c */ /* 0x040fea0000001850 */
[C---:B------:R-:W-:Y:S02]  /*1fa10*/  LOP3.LUT R2, R106.reuse, 0xffff, RZ, 0xc0, !PT ;  /* 0x0000ffff6a027812 */ /* 0x040fe400078ec0ff */
[----:B------:R-:W-:Y:S04]  /*1fa20*/  SHF.R.U32.HI R116, RZ, 0x18, R106 ;  /* 0x00000018ff747819 */ /* 0x000fe8000001166a */
[----:B------:R-:W-:Y:S02]  /*1fa30*/  LOP3.LUT R3, R3, 0xff, RZ, 0xc0, !PT ;  /* 0x000000ff03037812 */ /* 0x000fe400078ec0ff */
[----:B------:R-:W-:Y:S02]  /*1fa40*/  LOP3.LUT R117, R106, 0xff, RZ, 0xc0, !PT ;  /* 0x000000ff6a757812 */ /* 0x000fe400078ec0ff */
[----:B------:R-:W-:Y:S01]  /*1fa50*/  SHF.R.U32.HI R2, RZ, 0x8, R2 ;  /* 0x00000008ff027819 */ /* 0x000fe20000011602 */
[-C--:B----4-:R-:W-:Y:S03]  /*1fa60*/  HMMA.16816.F32 R84, R124, R108.reuse, R84 ;  /* 0x0000006c7c54723c */ /* 0x090fe60000001854 */
[----:B------:R-:W-:Y:S01]  /*1fa70*/  PRMT R183, R3, 0x5410, R116 ;  /* 0x0000541003b77816 */ /* 0x000fe20000000074 */
[----:B------:R-:W-:Y:S01]  /*1fa80*/  FADD.FTZ R116, R158, R138 ;  /* 0x0000008a9e747221 */ /* 0x000fe20000010000 */
[----:B------:R-:W-:Y:S01]  /*1fa90*/  LOP3.LUT R106, R107, R154, R164, 0x96, !PT ;  /* 0x0000009a6b6a7212 */ /* 0x000fe200078e96a4 */
[C---:B------:R-:W-:Y:S01]  /*1faa0*/  HMMA.16816.F32 R88, R128.reuse, R108, R88 ;  /* 0x0000006c8058723c */ /* 0x040fe20000001858 */
[----:B-1----:R-:W-:Y:S04]  /*1fab0*/  LDSM.16.MT88.4 R152, [R212+0xac00] ;  /* 0x00ac0000d498783b */ /* 0x002fe80000004200 */
[----:B------:R-:W-:Y:S01]  /*1fac0*/  SHF.R.U32.HI R3, RZ, 0x10, R0 ;  /* 0x00000010ff037819 */ /* 0x000fe20000011600 */
[-C--:B------:R-:W-:Y:S05]  /*1fad0*/  HMMA.16816.F32 R92, R128, R110.reuse, R92 ;  /* 0x0000006e805c723c */ /* 0x080fea000000185c */
[----:B------:R-:W-:Y:S01]  /*1fae0*/  PRMT R117, R117, 0x5410, R2 ;  /* 0x0000541075757816 */ /* 0x000fe20000000002 */
[----:B------:R-:W-:Y:S01]  /*1faf0*/  HMMA.16816.F32 R96, R124, R110, R96 ;  /* 0x0000006e7c60723c */ /* 0x000fe20000001860 */
[----:B------:R-:W-:Y:S04]  /*1fb00*/  LDSM.16.MT88.4 R108, [R214+0xbc00] ;  /* 0x00bc0000d66c783b */ /* 0x000fe80000004200 */
[----:B------:R-:W-:Y:S01]  /*1fb10*/  LOP3.LUT R105, R0, 0xff, RZ, 0xc0, !PT ;  /* 0x000000ff00697812 */ /* 0x000fe200078ec0ff */
[----:B------:R-:W-:Y:S01]  /*1fb20*/  FADD.FTZ R116, R146, R116 ;  /* 0x0000007492747221 */ /* 0x000fe20000010000 */
[----:B------:R-:W-:Y:S04]  /*1fb30*/  SHF.R.U32.HI R107, RZ, 0x18, R0 ;  /* 0x00000018ff6b7819 */ /* 0x000fe80000011600 */
[----:B------:R-:W-:Y:S02]  /*1fb40*/  LOP3.LUT R2, R0, 0xffff, RZ, 0xc0, !PT ;  /* 0x0000ffff00027812 */ /* 0x000fe400078ec0ff */
[----:B------:R-:W-:Y:S02]  /*1fb50*/  LOP3.LUT R3, R3, 0xff, RZ, 0xc0, !PT ;  /* 0x000000ff03037812 */ /* 0x000fe400078ec0ff */
[C---:B------:R-:W-:Y:S02]  /*1fb60*/  LOP3.LUT R0, R106.reuse, 0xffff, RZ, 0xc0, !PT ;  /* 0x0000ffff6a007812 */ /* 0x040fe400078ec0ff */
[----:B------:R-:W-:Y:S02]  /*1fb70*/  LOP3.LUT R100, R106, 0xff, RZ, 0xc0, !PT ;  /* 0x000000ff6a647812 */ /* 0x000fe400078ec0ff */
[----:B------:R-:W-:Y:S01]  /*1fb80*/  PRMT R177, R3, 0x5410, R107 ;  /* 0x0000541003b17816 */ /* 0x000fe2000000006b */
[----:B------:R-:W-:Y:S01]  /*1fb90*/  FADD.FTZ R107, R157, R137 ;  /* 0x000000899d6b7221 */ /* 0x000fe20000010000 */
[----:B------:R-:W-:Y:S02]  /*1fba0*/  SHF.R.U32.HI R2, RZ, 0x8, R2 ;  /* 0x00000008ff027819 */ /* 0x000fe40000011602 */
[----:B------:R-:W-:Y:S01]  /*1fbb0*/  SHF.R.U32.HI R0, RZ, 0x8, R0 ;  /* 0x00000008ff007819 */ /* 0x000fe20000011600 */
[----:B------:R-:W-:Y:S01]  /*1fbc0*/  FADD.FTZ R107, R151, R107 ;  /* 0x0000006b976b7221 */ /* 0x000fe20000010000 */
[----:B------:R-:W-:Y:S02]  /*1fbd0*/  SHF.R.U32.HI R3, RZ, 0x10, R106 ;  /* 0x00000010ff037819 */ /* 0x000fe4000001166a */
[----:B------:R-:W-:Y:S01]  /*1fbe0*/  PRMT R176, R105, 0x5410, R2 ;  /* 0x0000541069b07816 */ /* 0x000fe20000000002 */
[----:B------:R-:W-:Y:S01]  /*1fbf0*/  FADD.FTZ R105, R252, R136 ;  /* 0x00000088fc697221 */ /* 0x000fe20000010000 */
[----:B------:R-:W-:Y:S01]  /*1fc00*/  PRMT R180, R100, 0x5410, R0 ;  /* 0x0000541064b47816 */ /* 0x000fe20000000000 */
[----:B------:R-:W-:Y:S01]  /*1fc10*/  FADD.FTZ R100, R159, R139 ;  /* 0x0000008b9f647221 */ /* 0x000fe20000010000 */
[----:B------:R-:W-:Y:S01]  /*1fc20*/  F2FP.F16.F32.PACK_AB R0, R204, R205 ;  /* 0x000000cdcc00723e */ /* 0x000fe200000000ff */
[----:B------:R-:W1:Y:S01]  /*1fc30*/  LDSM.16.MT88.4 R136, [R214+0x9c00] ;  /* 0x009c0000d688783b */ /* 0x000e620000004200 */
[----:B------:R-:W-:Y:S01]  /*1fc40*/  F2FP.F16.F32.PACK_AB R2, R202, R203 ;  /* 0x000000cbca02723e */ /* 0x000fe200000000ff */
[----:B------:R-:W-:Y:S01]  /*1fc50*/  FADD.FTZ R105, R150, R105 ;  /* 0x0000006996697221 */ /* 0x000fe20000010000 */
[----:B------:R-:W-:Y:S02]  /*1fc60*/  LOP3.LUT R3, R3, 0xff, RZ, 0xc0, !PT ;  /* 0x000000ff03037812 */ /* 0x000fe400078ec0ff */
[----:B------:R-:W-:Y:S02]  /*1fc70*/  SHF.R.U32.HI R106, RZ, 0x18, R106 ;  /* 0x00000018ff6a7819 */ /* 0x000fe4000001166a */
[----:B------:R-:W-:Y:S02]  /*1fc80*/  LOP3.LUT R178, R178, R0, RZ, 0xc0, !PT ;  /* 0x00000000b2b27212 */ /* 0x000fe400078ec0ff */
[----:B------:R-:W-:Y:S02]  /*1fc90*/  LOP3.LUT R179, R179, R2, RZ, 0xc0, !PT ;  /* 0x00000002b3b37212 */ /* 0x000fe400078ec0ff */
[--C-:B------:R-:W-:Y:S02]  /*1fca0*/  HSET2.LE.AND R176, R176, R148.reuse, PT ;  /* 0x00000094b0b07233 */ /* 0x100fe40003803000 */
[--C-:B------:R-:W-:Y:S02]  /*1fcb0*/  HSET2.LE.AND R177, R177, R148.reuse, PT ;  /* 0x00000094b1b17233 */ /* 0x100fe40003803000 */
[----:B------:R-:W-:Y:S01]  /*1fcc0*/  PRMT R106, R3, 0x5410, R106 ;  /* 0x00005410036a7816 */ /* 0x000fe2000000006a */
[----:B------:R-:W-:Y:S01]  /*1fcd0*/  FADD.FTZ R3, R147, R100 ;  /* 0x0000006493037221 */ /* 0x000fe20000010000 */
[----:B------:R-:W-:Y:S02]  /*1fce0*/  F2FP.F16.F32.PACK_AB R0, R200, R201 ;  /* 0x000000c9c800723e */ /* 0x000fe400000000ff */
[----:B---3--:R-:W-:Y:S01]  /*1fcf0*/  F2FP.F16.F32.PACK_AB R2, R198, R199 ;  /* 0x000000c7c602723e */ /* 0x008fe200000000ff */
        /* <DEDUP_REMOVED lines=10> */
[--C-:B------:R-:W-:Y:S02]  /*1fda0*/  HSET2.LE.AND R182, R117, R148.reuse, PT ;  /* 0x0000009475b67233 */ /* 0x100fe40003803000 */
[-C--:B--2---:R-:W-:Y:S05]  /*1fdb0*/  HMMA.16816.F32 R116, R176, R120.reuse, R4 ;  /* 0x00000078b074723c */ /* 0x084fea0000001804 */
[--C-:B------:R-:W-:Y:S02]  /*1fdc0*/  HSET2.LE.AND R180, R180, R148.reuse, PT ;  /* 0x00000094b4b47233 */ /* 0x100fe40003803000 */
[--C-:B------:R-:W-:Y:S01]  /*1fdd0*/  HSET2.LE.AND R181, R106, R148.reuse, PT ;  /* 0x000000946ab57233 */ /* 0x100fe20003803000 */
[----:B------:R-:W-:Y:S03]  /*1fde0*/  FADD.FTZ R4, R245, R105 ;  /* 0x00000069f5047221 */ /* 0x000fe60000010000 */
[----:B------:R-:W-:Y:S01]  /*1fdf0*/  HSET2.LE.AND R183, R183, R148, PT ;  /* 0x00000094b7b77233 */ /* 0x000fe20003803000 */
[----:B------:R-:W-:Y:S01]  /*1fe00*/  IMAD.MOV.U32 R106, RZ, RZ, R103 ;  /* 0x000000ffff6a7224 */ /* 0x000fe200078e0067 */
[----:B------:R-:W-:Y:S02]  /*1fe10*/  F2FP.F16.F32.PACK_AB R3, R190, R191 ;  /* 0x000000bfbe03723e */ /* 0x000fe400000000ff */
[----:B------:R-:W-:Y:S02]  /*1fe20*/  F2FP.F16.F32.PACK_AB R0, R195, R194 ;  /* 0x000000c2c300723e */ /* 0x000fe400000000ff */
[----:B------:R-:W-:Y:S02]  /*1fe30*/  F2FP.F16.F32.PACK_AB R2, R192, R193 ;  /* 0x000000c1c002723e */ /* 0x000fe400000000ff */
[----:B------:R-:W-:Y:S02]  /*1fe40*/  F2FP.F16.F32.PACK_AB R100, R188, R189 ;  /* 0x000000bdbc64723e */ /* 0x000fe400000000ff */
[----:B------:R-:W-:Y:S01]  /*1fe50*/  LOP3.LUT R182, R182, R3, RZ, 0xc0, !PT ;  /* 0x00000003b6b67212 */ /* 0x000fe200078ec0ff */
[----:B------:R-:W-:Y:S01]  /*1fe60*/  FADD.FTZ R3, R246, R107 ;  /* 0x0000006bf6037221 */ /* 0x000fe20000010000 */
[----:B------:R-:W-:Y:S01]  /*1fe70*/  LOP3.LUT R180, R180, R0, RZ, 0xc0, !PT ;  /* 0x00000000b4b47212 */ /* 0x000fe200078ec0ff */
[----:B------:R-:W-:Y:S01]  /*1fe80*/  FADD.FTZ R0, R243, R197 ;  /* 0x000000c5f3007221 */ /* 0x000fe20000010000 */
[----:B------:R-:W-:Y:S01]  /*1fe90*/  LOP3.LUT R181, R181, R2, RZ, 0xc0, !PT ;  /* 0x00000002b5b57212 */ /* 0x000fe200078ec0ff */
[----:B------:R-:W-:Y:S01]  /*1fea0*/  FADD.FTZ R2, R244, R196 ;  /* 0x000000c4f4027221 */ /* 0x000fe20000010000 */
[----:B------:R-:W-:Y:S01]  /*1feb0*/  LOP3.LUT R183, R183, R100, RZ, 0xc0, !PT ;  /* 0x00000064b7b77212 */ /* 0x000fe200078ec0ff */
[----:B------:R-:W-:Y:S01]  /*1fec0*/  FADD.FTZ R5, R247, R0 ;  /* 0x00000000f7057221 */ /* 0x000fe20000010000 */
[----:B------:R-:W-:Y:S02]  /*1fed0*/  IMAD.MOV.U32 R100, RZ, RZ, R104 ;  /* 0x000000ffff647224 */ /* 0x000fe400078e0068 */
[----:B------:R-:W-:Y:S01]  /*1fee0*/  FADD.FTZ R0, R249, R2 ;  /* 0x00000002f9007221 */ /* 0x000fe20000010000 */
[----:B------:R-:W-:Y:S01]  /*1fef0*/  FADD.FTZ R2, R250, R3 ;  /* 0x00000003fa027221 */ /* 0x000fe20000010000 */
[----:B------:R-:W-:Y:S01]  /*1ff00*/  FADD.FTZ R3, R248, R4 ;  /* 0x00000004f8037221 */ /* 0x000fe20000010000 */
        /* <DEDUP_REMOVED lines=48> */
[----:B------:R2:W-:Y:S01]  /*20210*/  STL [R1+0x34], R4 ;  /* 0x0000340401007387 */ /* 0x0005e20000100800 */
[----:B------:R-:W-:Y:S01]  /*20220*/  FADD.FTZ R3, R203, R5 ;  /* 0x00000005cb037221 */ /* 0x000fe20000010000 */
[----:B------:R-:W-:Y:S01]  /*20230*/  FADD.FTZ R2, R191, R2 ;  /* 0x00000002bf027221 */ /* 0x000fe20000010000 */
[----:B------:R-:W-:Y:S01]  /*20240*/  FADD.FTZ R0, R189, R0 ;  /* 0x00000000bd007221 */ /* 0x000fe20000010000 */
[----:B------:R-:W-:Y:S04]  /*20250*/  HMMA.16816.F32 R96, R176, R110, R96 ;  /* 0x0000006eb060723c */ /* 0x000fe80000001860 */
[----:B------:R-:W-:Y:S01]  /*20260*/  FADD.FTZ R3, R202, R3 ;  /* 0x00000003ca037221 */ /* 0x000fe20000010000 */
[----:B------:R-:W-:Y:S01]  /*20270*/  FADD.FTZ R2, R190, R2 ;  /* 0x00000002be027221 */ /* 0x000fe20000010000 */
[----:B------:R-:W-:Y:S01]  /*20280*/  FADD.FTZ R0, R188, R0 ;  /* 0x00000000bc007221 */ /* 0x000fe20000010000 */
[----:B------:R-:W-:Y:S02]  /*20290*/  IMAD.MOV.U32 R108, RZ, RZ, R101 ;  /* 0x000000ffff6c7224 */ /* 0x000fe400078e0065 */
[----:B------:R2:W-:Y:S02]  /*202a0*/  STL [R1+0x48], R3 ;  /* 0x0000480301007387 */ /* 0x0005e40000100800 */
[----:B------:R-:W-:Y:S02]  /*202b0*/  IMAD.MOV.U32 R107, RZ, RZ, R102 ;  /* 0x000000ffff6b7224 */ /* 0x000fe400078e0066 */
[----:B------:R2:W-:Y:S04]  /*202c0*/  STL [R1+0x4c], R2 ;  /* 0x00004c0201007387 */ /* 0x0005e80000100800 */
[----:B------:R2:W-:Y:S01]  /*202d0*/  STL [R1+0x50], R0 ;  /* 0x0000500001007387 */ /* 0x0005e20000100800 */
[----:B------:R-:W-:Y:S06]  /*202e0*/  @P0 BRA `(.L_x_900) ;  /* 0xffffff8c00b40947 */ /* 0x000fec000383ffff */
.L_x_899:
        /* <DEDUP_REMOVED lines=8> */
[----:B-1----:R-:W-:-:S04]  /*20370*/  SHF.R.S32.HI R44, RZ, 0x1f, R45 ;  /* 0x0000001fff2c7819 */ /* 0x002fc8000001142d */
[CC--:B------:R-:W-:Y:S02]  /*20380*/  LEA.HI R38, R44.reuse, R45.reuse, RZ, 0x2 ;  /* 0x0000002d2c267211 */ /* 0x0c0fe400078f10ff */
[----:B------:R-:W-:Y:S01]  /*20390*/  LEA.HI R44, R44, R45, RZ, 0x5 ;  /* 0x0000002d2c2c7211 */ /* 0x000fe200078f28ff */
[----:B--2---:R-:W1:Y:S04]  /*203a0*/  SHFL.BFLY PT, R0, R3, 0x2, 0x1f ;  /* 0x0c401f0003007f89 */ /* 0x004e6800000e0000 */
[----:B---3--:R-:W2:Y:S01]  /*203b0*/  SHFL.BFLY PT, R4, R2, 0x2, 0x1f ;  /* 0x0c401f0002047f89 */ /* 0x008ea200000e0000 */
[----:B-1----:R-:W-:-:S03]  /*203c0*/  FADD.FTZ R0, R0, R3 ;  /* 0x0000000300007221 */ /* 0x002fc60000010000 */
[----:B----4-:R-:W1:Y:S01]  /*203d0*/  SHFL.BFLY PT, R3, R8, 0x2, 0x1f ;  /* 0x0c401f0008037f89 */ /* 0x010e6200000e0000 */
[----:B--2---:R-:W-:-:S03]  /*203e0*/  FADD.FTZ R4, R4, R2 ;  /* 0x0000000204047221 */ /* 0x004fc60000010000 */
[----:B------:R-:W2:Y:S04]  /*203f0*/  SHFL.BFLY PT, R2, R7, 0x2, 0x1f ;  /* 0x0c401f0007027f89 */ /* 0x000ea800000e0000 */
[----:B------:R-:W3:Y:S04]  /*20400*/  SHFL.BFLY PT, R5, R0, 0x1, 0x1f ;  /* 0x0c201f0000057f89 */ /* 0x000ee800000e0000 */
[----:B------:R-:W4:Y:S01]  /*20410*/  SHFL.BFLY PT, R6, R4, 0x1, 0x1f ;  /* 0x0c201f0004067f89 */ /* 0x000f2200000e0000 */
[----:B-1----:R-:W-:Y:S01]  /*20420*/  FADD.FTZ R3, R3, R8 ;  /* 0x0000000803037221 */ /* 0x002fe20000010000 */
[----:B--2---:R-:W-:-:S04]  /*20430*/  FADD.FTZ R2, R2, R7 ;  /* 0x0000000702027221 */ /* 0x004fc80000010000 */
[----:B------:R-:W1:Y:S01]  /*20440*/  SHFL.BFLY PT, R8, R3, 0x1, 0x1f ;  /* 0x0c201f0003087f89 */ /* 0x000e6200000e0000 */
[----:B---3--:R-:W-:-:S03]  /*20450*/  FADD.FTZ R40, R0, R5 ;  /* 0x0000000500287221 */ /* 0x008fc60000010000 */
[----:B------:R-:W2:Y:S01]  /*20460*/  SHFL.BFLY PT, R7, R2, 0x1, 0x1f ;  /* 0x0c201f0002077f89 */ /* 0x000ea200000e0000 */
[----:B------:R-:W-:Y:S01]  /*20470*/  MOV R0, 0x3f800000 ;  /* 0x3f80000000007802 */ /* 0x000fe20000000f00 */
[----:B----4-:R-:W-:Y:S01]  /*20480*/  FADD.FTZ R39, R4, R6 ;  /* 0x0000000604277221 */ /* 0x010fe20000010000 */
[----:B------:R-:W-:Y:S02]  /*20490*/  FSETP.NE.FTZ.AND P5, PT, R40, RZ, PT ;  /* 0x000000ff2800720b */ /* 0x000fe40003fb5000 */
[----:B------:R-:W-:Y:S02]  /*204a0*/  LOP3.LUT R6, R38, 0xfffffffc, RZ, 0xc0, !PT ;  /* 0xfffffffc26067812 */ /* 0x000fe400078ec0ff */
[----:B------:R-:W-:Y:S02]  /*204b0*/  FSETP.NE.FTZ.AND P4, PT, R39, RZ, PT ;  /* 0x000000ff2700720b */ /* 0x000fe40003f95000 */
[----:B------:R-:W-:Y:S02]  /*204c0*/  SHF.R.S32.HI R5, RZ, 0x5, R44 ;  /* 0x00000005ff057819 */ /* 0x000fe4000001142c */
[----:B------:R-:W-:-:S02]  /*204d0*/  IADD3 R6, -R6, R45, RZ ;  /* 0x0000002d06067210 */ /* 0x000fc40007ffe1ff */
[----:B------:R-:W-:Y:S02]  /*204e0*/  MOV R4, 0x3f800000 ;  /* 0x3f80000000047802 */ /* 0x000fe40000000f00 */
[----:B------:R-:W-:Y:S01]  /*204f0*/  LEA R43, R5, R6, 0x8 ;  /* 0x00000006052b7211 */ /* 0x000fe200078e40ff */
[----:B------:R-:W3:Y:S01]  /*20500*/  @P5 MUFU.RCP R0, R40 ;  /* 0x0000002800005308 */ /* 0x000ee20000001000 */
[----:B------:R-:W-:Y:S01]  /*20510*/  SHF.R.S32.HI R38, RZ, 0x2, R38 ;  /* 0x00000002ff267819 */ /* 0x000fe20000011426 */
[----:B-1----:R-:W-:Y:S01]  /*20520*/  FADD.FTZ R41, R3, R8 ;  /* 0x0000000803297221 */ /* 0x002fe20000010000 */
[----:B--2---:R-:W-:-:S04]  /*20530*/  FADD.FTZ R42, R2, R7 ;  /* 0x00000007022a7221 */ /* 0x004fc80000010000 */
[----:B------:R-:W-:Y:S01]  /*20540*/  FSETP.NE.FTZ.AND P3, PT, R41, RZ, PT ;  /* 0x000000ff2900720b */ /* 0x000fe20003f75000 */
[----:B------:R-:W-:Y:S01]  /*20550*/  @P4 MUFU.RCP R4, R39 ;  /* 0x0000002700044308 */ /* 0x000fe20000001000 */
[----:B------:R-:W-:Y:S02]  /*20560*/  MOV R2, 0x3f800000 ;  /* 0x3f80000000027802 */ /* 0x000fe40000000f00 */
[----:B------:R-:W-:Y:S01]  /*20570*/  FSETP.NE.FTZ.AND P2, PT, R42, RZ, PT ;  /* 0x000000ff2a00720b */ /* 0x000fe20003f55000 */
[----:B---3--:R-:W-:-:S08]  /*20580*/  FMUL.FTZ R0, R0, UR4 ;  /* 0x0000000400007c20 */ /* 0x008fd00008410000 */
        /* <DEDUP_REMOVED lines=26> */
[----:B-1----:R-:W-:Y:S01]  /*20730*/  FMUL.FTZ R2, R2, UR4 ;  /* 0x0000000402027c20 */ /* 0x002fe20008410000 */
[----:B------:R-:W-:Y:S01]  /*20740*/  FMUL.FTZ R3, R4, UR4 ;  /* 0x0000000404037c20 */ /* 0x000fe20008410000 */
        /* <DEDUP_REMOVED lines=29> */
[C---:B------:R-:W-:Y:S01]  /*20920*/  FMUL.FTZ R118, R3.reuse, R118 ;  /* 0x0000007603767220 */ /* 0x040fe20000410000 */
        /* <DEDUP_REMOVED lines=28> */
[C---:B------:R-:W-:Y:S01]  /*20af0*/  FMUL.FTZ R34, R3.reuse, R119 ;  /* 0x0000007703227220 */ /* 0x040fe20000410000 */
        /* <DEDUP_REMOVED lines=24> */
[----:B-1----:R-:W-:Y:S01]  /*20c80*/  ULEA UR4, UR4, UR6, 0x18 ;  /* 0x0000000604047291 */ /* 0x002fe2000f8ec03f */
[----:B------:R-:W-:-:S02]  /*20c90*/  SHF.L.U32 R3, R4, 0x6, RZ ;  /* 0x0000000604037819 */ /* 0x000fc400000006ff */
[----:B------:R-:W-:Y:S01]  /*20ca0*/  IADD3 R0, R2, -R0, RZ ;  /* 0x8000000002007210 */ /* 0x000fe20007ffe0ff */
[----:B------:R-:W-:Y:S01]  /*20cb0*/  @UP0 ULDC.64 UR6, c[0x0][0x298] ;  /* 0x0000a60000060ab9 */ /* 0x000fe20000000a00 */
[----:B------:R-:W-:Y:S01]  /*20cc0*/  LOP3.LUT R2, R3, 0xc0, RZ, 0xc0, !PT ;  /* 0x000000c003027812 */ /* 0x000fe200078ec0ff */
[----:B------:R-:W-:Y:S01]  /*20cd0*/  @UP0 UIMAD.WIDE.U32 UR10, UR15, UR6, URZ ;  /* 0x000000060f0a02a5 */ /* 0x000fe2000f8e003f */
        /* <DEDUP_REMOVED lines=43> */
[----:B------:R-:W-:Y:S01]  /*20f90*/  STS [R3], R26 ;  /* 0x0000001a03007388 */ /* 0x000fe20000000800 */
        /* <DEDUP_REMOVED lines=26> */
[----:B------:R-:W-:Y:S04]  /*21140*/  STS [R0+0x3000], R19 ;  /* 0x0030001300007388 */ /* 0x000fe80000000800 */
[----:B------:R4:W-:Y:S04]  /*21150*/  STS [R2+0x3000], R15 ;  /* 0x0030000f02007388 */ /* 0x0009e80000000800 */
[----:B------:R4:W-:Y:S04]  /*21160*/  STS [R2+0x3200], R14 ;  /* 0x0032000e02007388 */ /* 0x0009e80000000800 */
[----:B------:R4:W-:Y:S01]  /*21170*/  STS [R4+0x2000], R13 ;  /* 0x0020000d04007388 */ /* 0x0009e20000000800 */
[----:B-1----:R-:W-:-:S03]  /*21180*/  F2FP.F16.F32.PACK_AB R17, R93, R92 ;  /* 0x0000005c5d11723e */ /* 0x002fc600000000ff */
[----:B------:R1:W-:Y:S01]  /*21190*/  STS [R4+0x2200], R12 ;  /* 0x0022000c04007388 */ /* 0x0003e20000000800 */
[----:B--2---:R-:W-:-:S03]  /*211a0*/  F2FP.F16.F32.PACK_AB R16, R95, R94 ;  /* 0x0000005e5f10723e */ /* 0x004fc600000000ff */
[----:B------:R2:W-:Y:S01]  /*211b0*/  STS [R3+0x2000], R9 ;  /* 0x0020000903007388 */ /* 0x0005e20000000800 */
[----:B---3--:R-:W3:Y:S03]  /*211c0*/  S2R R18, SR_TID.X ;  /* 0x0000000000127919 */ /* 0x008ee60000002100 */
[----:B------:R2:W-:Y:S01]  /*211d0*/  STS [R3+0x2200], R8 ;  /* 0x0022000803007388 */ /* 0x0005e20000000800 */
[----:B----4-:R-:W-:-:S03]  /*211e0*/  F2FP.F16.F32.PACK_AB R15, R75, R74 ;  /* 0x0000004a4b0f723e */ /* 0x010fc600000000ff */
[----:B------:R4:W-:Y:S01]  /*211f0*/  STS [R4+0x3000], R11 ;  /* 0x0030000b04007388 */ /* 0x0009e20000000800 */
[----:B------:R-:W-:-:S03]  /*21200*/  F2FP.F16.F32.PACK_AB R14, R81, R80 ;  /* 0x00000050510e723e */ /* 0x000fc600000000ff */
[----:B------:R3:W-:Y:S01]  /*21210*/  STS [R4+0x3200], R10 ;  /* 0x0032000a04007388 */ /* 0x0007e20000000800 */
[----:B------:R-:W-:-:S03]  /*21220*/  F2FP.F16.F32.PACK_AB R13, R83, R82 ;  /* 0x00000052530d723e */ /* 0x000fc600000000ff */
[----:B------:R3:W-:Y:S01]  /*21230*/  STS [R3+0x3000], R7 ;  /* 0x0030000703007388 */ /* 0x0007e20000000800 */
[----:B-1----:R-:W-:-:S03]  /*21240*/  F2FP.F16.F32.PACK_AB R12, R77, R76 ;  /* 0x0000004c4d0c723e */ /* 0x002fc600000000ff */
[----:B------:R1:W-:Y:S01]  /*21250*/  STS [R3+0x3200], R6 ;  /* 0x0032000603007388 */ /* 0x0003e20000000800 */
[----:B--2---:R-:W-:-:S03]  /*21260*/  F2FP.F16.F32.PACK_AB R9, R87, R86 ;  /* 0x000000565709723e */ /* 0x004fc600000000ff */
[----:B------:R2:W-:Y:S01]  /*21270*/  STS [R0+0x4000], R5 ;  /* 0x0040000500007388 */ /* 0x0005e20000000800 */
[----:B------:R-:W-:Y:S02]  /*21280*/  F2FP.F16.F32.PACK_AB R8, R89, R88 ;  /* 0x000000585908723e */ /* 0x000fe400000000ff */
[----:B----4-:R-:W-:Y:S02]  /*21290*/  F2FP.F16.F32.PACK_AB R11, R79, R78 ;  /* 0x0000004e4f0b723e */ /* 0x010fe400000000ff */
[----:B---3--:R-:W-:Y:S02]  /*212a0*/  F2FP.F16.F32.PACK_AB R10, R85, R84 ;  /* 0x00000054550a723e */ /* 0x008fe400000000ff */
[----:B------:R-:W-:Y:S02]  /*212b0*/  F2FP.F16.F32.PACK_AB R7, R91, R90 ;  /* 0x0000005a5b07723e */ /* 0x000fe400000000ff */
[----:B-1----:R-:W-:Y:S02]  /*212c0*/  F2FP.F16.F32.PACK_AB R6, R97, R96 ;  /* 0x000000606106723e */ /* 0x002fe400000000ff */
        /* <DEDUP_REMOVED lines=9> */
.L_x_903:
        /* <DEDUP_REMOVED lines=45> */
.L_x_904:
[----:B------:R-:W-:Y:S05]  /*21630*/  @P1 BRA `(.L_x_905) ;  /* 0x0000000000181947 */ /* 0x000fea0003800000 */
[----:B------:R-:W1:Y:S01]  /*21640*/  LDC R0, c[0x0][0x2c4] ;  /* 0x0000b100ff007b82 */ /* 0x000e620000000800 */
[----:B------:R-:W-:Y:S02]  /*21650*/  ISETP.NE.AND P0, PT, RZ, UR9, PT ;  /* 0x00000009ff007c0c */ /* 0x000fe4000bf05270 */
[----:B------:R-:W-:-:S05]  /*21660*/  MOV R11, 0x1 ;  /* 0x00000001000b7802 */ /* 0x000fca0000000f00 */
[----:B------:R-:W2:Y:S08]  /*21670*/  LDC R4, c[0x0][0x270] ;  /* 0x00009c00ff047b82 */ /* 0x000eb00000000800 */
[----:B-1----:R-:W2:Y:S02]  /*21680*/  @P0 LDC R0, c[0x0][0x2e4] ;  /* 0x0000b900ff000b82 */ /* 0x002ea40000000800 */
[----:B--2---:R-:W-:-:S07]  /*21690*/  IMAD R4, R0, R4, RZ ;  /* 0x0000000400047224 */ /* 0x004fce00078e02ff */
.L_x_905:
        /* <DEDUP_REMOVED lines=85> */
.L_x_907:
[----:B------:R-:W-:Y:S05]  /*21bf0*/  BSYNC B0 ;  /* 0x0000000000007941 */ /* 0x000fea0003800000 */
.L_x_906:
        /* <DEDUP_REMOVED lines=42> */
.L_x_909:
[----:B------:R-:W-:Y:S05]  /*21ea0*/  BSYNC B0 ;  /* 0x0000000000007941 */ /* 0x000fea0003800000 */
.L_x_908:
        /* <DEDUP_REMOVED lines=24> */
.L_x_911:
[----:B------:R-:W-:Y:S05]  /*22030*/  BSYNC B0 ;  /* 0x0000000000007941 */ /* 0x000fea0003800000 */
.L_x_910:
        /* <DEDUP_REMOVED lines=24> */
.L_x_913:
[----:B------:R-:W-:Y:S05]  /*221c0*/  BSYNC B0 ;  /* 0x0000000000007941 */ /* 0x000fea0003800000 */
.L_x_912:
        /* <DEDUP_REMOVED lines=23> */
.L_x_914:
        /* <DEDUP_REMOVED lines=12> */
.L_x_1225:


//--------------------- .text._ZN5flash16flash_fwd_kernelI23Flash_fwd_kernel_traitsILi96ELi128ELi64ELi4ELb0ELb0EN7cutlass6half_tE19Flash_kernel_traitsILi96ELi128ELi64ELi4ES3_EELb1ELb0ELb1ELb0ELb0ELb0ELb0ELb1EEEvNS_16Flash_fwd_paramsE --------------------------
	.section	.text._ZN5flash16flash_fwd_kernelI23Flash_fwd_kernel_traitsILi96ELi128ELi64ELi4ELb0ELb0EN7cutlass6half_tE19Flash_kernel_traitsILi96ELi128ELi64ELi4ES3_EELb1ELb0ELb1ELb0ELb0ELb0ELb0ELb1EEEvNS_16Flash_fwd_paramsE,"ax",@progbits
	.align	128
        .global         _ZN5flash16flash_fwd_kernelI23Flash_fwd_kernel_traitsILi96ELi128ELi64ELi4ELb0ELb0EN7cutlass6half_tE19Flash_kernel_traitsILi96ELi128ELi64ELi4ES3_EELb1ELb0ELb1ELb0ELb0ELb0ELb0ELb1EEEvNS_16Flash_fwd_paramsE
        .type           _ZN5flash16flash_fwd_kernelI23Flash_fwd_kernel_traitsILi96ELi128ELi64ELi4ELb0ELb0EN7cutlass6half_tE19Flash_kernel_traitsILi96ELi128ELi64ELi4ES3_EELb1ELb0ELb1ELb0ELb0ELb0ELb0ELb1EEEvNS_16Flash_fwd_paramsE,@function
        .size           _ZN5flash16flash_fwd_kernelI23Flash_fwd_kernel_traitsILi96ELi128ELi64ELi4ELb0ELb0EN7cutlass6half_tE19Flash_kernel_traitsILi96ELi128ELi64ELi4ES3_EELb1ELb0ELb1ELb0ELb0ELb0ELb0ELb1EEEvNS_16Flash_fwd_paramsE,(.L_x_1203 - _ZN5flash16flash_fwd_kernelI23Flash_fwd_kernel_traitsILi96ELi128ELi64ELi4ELb0ELb0EN7cutlass6half_tE19Flash_kernel_traitsILi96ELi128ELi64ELi4ES3_EELb1ELb0ELb1ELb0ELb0ELb0ELb0ELb1EEEvNS_16Flash_fwd_paramsE)
        .other          _ZN5flash16flash_fwd_kernelI23Flash_fwd_kernel_traitsILi96ELi128ELi64ELi4ELb0ELb0EN7cutlass6half_tE19Flash_kernel_traitsILi96ELi128ELi64ELi4ES3_EELb1ELb0ELb1ELb0ELb0ELb0ELb0ELb1EEEvNS_16Flash_fwd_paramsE,@"STO_CUDA_ENTRY STV_DEFAULT"
_ZN5flash16flash_fwd_kernelI23Flash_fwd_kernel_traitsILi96ELi128ELi64ELi4ELb0ELb0EN7cutlass6half_tE19Flash_kernel_traitsILi96ELi128ELi64ELi4ES3_EELb1ELb0ELb1ELb0ELb0ELb0ELb0ELb1EEEvNS_16Flash_fwd_paramsE:
.text._ZN5flash16flash_fwd_kernelI23Flash_fwd_kernel_traitsILi96ELi128ELi64ELi4ELb0ELb0EN7cutlass6half_tE19Flash_kernel_traitsILi96ELi128ELi64ELi4ES3_EELb1ELb0ELb1ELb0ELb0ELb0ELb0ELb1EEEvNS_16Flash_fwd_paramsE:
[----:B------:R-:W1:Y:S08]  /*0000*/  LDC R1, c[0x0][0x28] ;  /* 0x00000a00ff017b82 */ /* 0x000e700000000800 */
[----:B------:R-:W2:Y:S01]  /*0010*/  LDC.64 R172, c[0x0][0x198] ;  /* 0x00006600ffac7b82 */ /* 0x000ea20000000a00 */
[----:B------:R-:W-:Y:S01]  /*0020*/  BSSY B2, `(.L_x_915) ;  /* 0x0000003000027945 */ /* 0x000fe20003800000 */
[----:B-1----:R-:W-:-:S06]  /*0030*/  IADD3 R1, R1, -0x2a0, RZ ;  /* 0xfffffd6001017810 */ /* 0x002fcc0007ffe0ff */
[----:B--2---:R-:W-:Y:S05]  /*0040*/  CALL.REL.NOINC `($_ZN5flash16flash_fwd_kernelI23Flash_fwd_kernel_traitsILi96ELi128ELi64ELi4ELb0ELb0EN7cutlass6half_tE19Flash_kernel_traitsILi96ELi128ELi64ELi4ES3_EELb1ELb0ELb1ELb0ELb0ELb0ELb0ELb1EEEvNS_16Flash_fwd_paramsE$_ZN5flash22compute_attn_1rowblockI23Flash_fwd_kernel_traitsILi96ELi128ELi64ELi4ELb0ELb0EN7cutlass6half_tE19Flash_kernel_traitsILi96ELi128ELi64ELi4ES3_EELb1ELb0ELb1ELb0ELb0ELb0ELb0ELb1ENS_16Flash_fwd_paramsEEEvRKT8_iii) ;  /* 0x0000000000087944 */ /* 0x004fea0003c00000 */
[----:B------:R-:W-:Y:S05]  /*0050*/  BSYNC B2 ;  /* 0x0000000000027941 */ /* 0x000fea0003800000 */
.L_x_915:
[----:B------:R-:W-:Y:S05]  /*0060*/  EXIT ;  /* 0x000000000000794d */ /* 0x000fea0003800000 */
        .type           $_ZN5flash16flash_fwd_kernelI23Flash_fwd_kernel_traitsILi96ELi128ELi64ELi4ELb0ELb0EN7cutlass6half_tE19Flash_kernel_traitsILi96ELi128ELi64ELi4ES3_EELb1ELb0ELb1ELb0ELb0ELb0ELb0ELb1EEEvNS_16Flash_fwd_paramsE$_ZN5flash22compute_attn_1rowblockI23Flash_fwd_kernel_traitsILi96ELi128ELi64ELi4ELb0ELb0EN7cutlass6half_tE19Flash_kernel_traitsILi96ELi128ELi64ELi4ES3_EELb1ELb0ELb1ELb0ELb0ELb0ELb0ELb1ENS_16Flash_fwd_paramsEEEvRKT8_iii,@function
        .size           $_ZN5flash16flash_fwd_kernelI23Flash_fwd_kernel_traitsILi96ELi128ELi64ELi4ELb0ELb0EN7cutlass6half_tE19Flash_kernel_traitsILi96ELi128ELi64ELi4ES3_EELb1ELb0ELb1ELb0ELb0ELb0ELb0ELb1EEEvNS_16Flash_fwd_paramsE$_ZN5flash22compute_attn_1rowblockI23Flash_fwd_kernel_traitsILi96ELi128ELi64ELi4ELb0ELb0EN7cutlass6half_tE19Flash_kernel_traitsILi96ELi128ELi64ELi4ES3_EELb1ELb0ELb1ELb0ELb0ELb0ELb0ELb1ENS_16Flash_fwd_paramsEEEvRKT8_iii,(.L_x_1203 - $_ZN5flash16flash_fwd_kernelI23Flash_fwd_kernel_traitsILi96ELi128ELi64ELi4ELb0ELb0EN7cutlass6half_tE19Flash_kernel_traitsILi96ELi128ELi64ELi4ES3_EELb1ELb0ELb1ELb0ELb0ELb0ELb0ELb1EEEvNS_16Flash_fwd_paramsE$_ZN5flash22compute_attn_1rowblockI23Flash_fwd_kernel_traitsILi96ELi128ELi64ELi4ELb0ELb0EN7cutlass6half_tE19Flash_kernel_traitsILi96ELi128ELi64ELi4ES3_EELb1ELb0ELb1ELb0ELb0ELb0ELb0ELb1ENS_16Flash_fwd_paramsEEEvRKT8_iii)
$_ZN5flash16flash_fwd_kernelI23Flash_fwd_kernel_traitsILi96ELi128ELi64ELi4ELb0ELb0EN7cutlass6half_tE19Flash_kernel_traitsILi96ELi128ELi64ELi4ES3_EELb1ELb0ELb1ELb0ELb0ELb0ELb0ELb1EEEvNS_16Flash_fwd_paramsE$_ZN5flash22compute_attn_1rowblockI23Flash_fwd_kernel_traitsILi96ELi128ELi64ELi4ELb0ELb0EN7cutlass6half_tE19Flash_kernel_traitsILi96ELi128ELi64ELi4ES3_EELb1ELb0ELb1ELb0ELb0ELb0ELb0ELb1ENS_16Flash_fwd_paramsEEEvRKT8_iii:
[----:B------:R-:W-:Y:S02]  /*0070*/  ULDC.64 UR4, c[0x0][0x208] ;  /* 0x0000820000047ab9 */ /* 0x000fe40000000a00 */
[----:B------:R-:W2:Y:S04]  /*0080*/  LD.E.U8 R0, desc[UR4][R172.64+0x1a4] ;  /* 0x0001a404ac007980 */ /* 0x000ea8000c101100 */
[----:B------:R-:W3:Y:S01]  /*0090*/  LD.E.64 R160, desc[UR4][R172.64+0x190] ;  /* 0x00019004aca07980 */ /* 0x000ee2000c101b00 */
[----:B------:R-:W-:Y:S01]  /*00a0*/  S2UR UR8, SR_CTAID.Y ;  /* 0x00000000000879c3 */ /* 0x000fe20000002600 */
[----:B------:R-:W1:Y:S02]  /*00b0*/  S2R R149, SR_TID.X ;  /* 0x0000000000957919 */ /* 0x000e640000002100 */
[----:B------:R-:W4:Y:S05]  /*00c0*/  LD.E.64 R4, desc[UR4][R172.64+0x198] ;  /* 0x00019804ac047980 */ /* 0x000f2a000c101b00 */
[----:B------:R-:W-:Y:S01]  /*00d0*/  S2UR UR7, SR_CTAID.X ;  /* 0x00000000000779c3 */ /* 0x000fe20000002500 */
[----:B------:R-:W4:Y:S04]  /*00e0*/  LD.E R8, desc[UR4][R172.64+0x60] ;  /* 0x00006004ac087980 */ /* 0x000f28000c101900 */
[----:B------:R-:W5:Y:S03]  /*00f0*/  LD.E.U8 R192, desc[UR4][R172.64+0x178] ;  /* 0x00017804acc07980 */ /* 0x000f66000c101100 */
[----:B------:R-:W1:Y:S02]  /*0100*/  S2UR UR6, SR_CTAID.Z ;  /* 0x00000000000679c3 */ /* 0x000e640000002700 */
[----:B-1----:R-:W-:-:S06]  /*0110*/  ULOP3.LUT UR6, UR6, UR7, UR8, 0xfe, !UPT ;  /* 0x0000000706067292 */ /* 0x002fcc000f8efe08 */
[----:B------:R-:W-:-:S13]  /*0120*/  LOP3.LUT P2, RZ, R149, UR6, RZ, 0xfc, !PT ;  /* 0x0000000695ff7c12 */ /* 0x000fda000f84fcff */
[----:B------:R-:W4:Y:S01]  /*0130*/  @!P2 LD.E.64 R6, desc[UR4][R172.64+0x1a8] ;  /* 0x0001a804ac06a980 */ /* 0x000f22000c101b00 */
[----:B--2---:R-:W-:-:S13]  /*0140*/  ISETP.NE.AND P1, PT, R0, RZ, PT ;  /* 0x000000ff0000720c */ /* 0x004fda0003f25270 */
[----:B---3--:R-:W2:Y:S04]  /*0150*/  @P1 LD.E.64 R160, desc[UR4][R160.64] ;  /* 0x00000004a0a01980 */ /* 0x008ea8000c101b00 */
[----:B------:R-:W3:Y:S04]  /*0160*/  @P1 LD.E R0, desc[UR4][R172.64+0x1a0] ;  /* 0x0001a004ac001980 */ /* 0x000ee8000c101900 */
[----:B----4-:R-:W3:Y:S04]  /*0170*/  @P1 LD.E.64 R2, desc[UR4][R4.64] ;  /* 0x0000000404021980 */ /* 0x010ee8000c101b00 */
[----:B--2---:R1:W-:Y:S04]  /*0180*/  @!P2 ST.E.64 desc[UR4][R6.64], R160 ;  /* 0x000000a00600a985 */ /* 0x0043e8000c101b04 */
[----:B-1----:R-:W2:Y:S01]  /*0190*/  @!P2 LD.E.64 R6, desc[UR4][R172.64+0x1a8] ;  /* 0x0001a804ac06a980 */ /* 0x002ea2000c101b00 */
[----:B---3--:R-:W-:-:S05]  /*01a0*/  @P1 IADD3 R0, P0, R0, R2, RZ ;  /* 0x0000000200001210 */ /* 0x008fca0007f1e0ff */
[----:B------:R-:W-:Y:S02]  /*01b0*/  @P1 IMAD.X R2, RZ, RZ, R3, P0 ;  /* 0x000000ffff021224 */ /* 0x000fe400000e0603 */
[----:B------:R-:W-:Y:S02]  /*01c0*/  @P1 IMAD.MOV.U32 R4, RZ, RZ, R0 ;  /* 0x000000ffff041224 */ /* 0x000fe400078e0000 */
[----:B------:R-:W-:Y:S02]  /*01d0*/  @P1 IMAD.MOV.U32 R5, RZ, RZ, R2 ;  /* 0x000000ffff051224 */ /* 0x000fe400078e0002 */
[----:B------:R-:W-:Y:S02]  /*01e0*/  @!P2 IMAD.MOV.U32 R2, RZ, RZ, R4 ;  /* 0x000000ffff02a224 */ /* 0x000fe400078e0004 */
[----:B------:R-:W-:Y:S01]  /*01f0*/  @!P2 IMAD.MOV.U32 R3, RZ, RZ, R5 ;  /* 0x000000ffff03a224 */ /* 0x000fe200078e0005 */
[----:B------:R-:W1:Y:S04]  /*0200*/  S2R R159, SR_CTAID.Y ;  /* 0x00000000009f7919 */ /* 0x000e680000002600 */
[----:B--2---:R2:W-:Y:S04]  /*0210*/  @!P2 ST.E.64 desc[UR4][R6.64+0x8], R2 ;  /* 0x000008020600a985 */ /* 0x0045e8000c101b04 */
[----:B--2---:R-:W2:Y:S01]  /*0220*/  LD.E.64 R2, desc[UR4][R172.64+0xe0] ;  /* 0x0000e004ac027980 */ /* 0x004ea2000c101b00 */
[----:B------:R-:W-:-:S03]  /*0230*/  IMAD.MOV.U32 R9, RZ, RZ, -0x1 ;  /* 0xffffffffff097424 */ /* 0x000fc600078e00ff */
[----:B------:R-:W3:Y:S01]  /*0240*/  LD.E.64 R6, desc[UR4][R172.64+0xf0] ;  /* 0x0000f004ac067980 */ /* 0x000ee2000c101b00 */
[----:B--2---:R-:W-:-:S04]  /*0250*/  ISETP.NE.U32.AND P1, PT, R2, RZ, PT ;  /* 0x000000ff0200720c */ /* 0x004fc80003f25070 */
[----:B------:R-:W-:Y:S01]  /*0260*/  ISETP.NE.AND.EX P1, PT, R3, RZ, PT, P1 ;  /* 0x000000ff0300720c */ /* 0x000fe20003f25310 */
[----:B-1----:R-:W-:-:S12]  /*0270*/  IMAD.WIDE R2, R159, 0x4, R2 ;  /* 0x000000049f027825 */ /* 0x002fd800078e0202 */
[----:B------:R-:W2:Y:S04]  /*0280*/  @P1 LD.E R9, desc[UR4][R2.64] ;  /* 0x0000000402091980 */ /* 0x000ea8000c101900 */
[----:B------:R-:W4:Y:S04]  /*0290*/  @P1 LD.E R0, desc[UR4][R2.64+0x4] ;  /* 0x0000040402001980 */ /* 0x000f28000c101900 */
[----:B------:R-:W3:Y:S01]  /*02a0*/  LD.E.64 R2, desc[UR4][R172.64+0xe8] ;  /* 0x0000e804ac027980 */ /* 0x000ee2000c101b00 */
[----:B------:R-:W1:Y:S01]  /*02b0*/  S2R R162, SR_CTAID.Z ;  /* 0x0000000000a27919 */ /* 0x000e620000002700 */
[----:B--2---:R-:W-:-:S05]  /*02c0*/  MOV R34, R9 ;  /* 0x0000000900227202 */ /* 0x004fca0000000f00 */
[----:B----4-:R-:W-:-:S06]  /*02d0*/  @P1 IMAD.IADD R178, R0, 0x1, -R34 ;  /* 0x0000000100b21824 */ /* 0x010fcc00078e0a22 */
[----:B------:R-:W2:Y:S01]  /*02e0*/  @!P1 LD.E R178, desc[UR4][R172.64+0xb4] ;  /* 0x0000b404acb29980 */ /* 0x000ea2000c101900 */
[----:B---3--:R-:W-:-:S04]  /*02f0*/  ISETP.NE.U32.AND P0, PT, R6, RZ, PT ;  /* 0x000000ff0600720c */ /* 0x008fc80003f05070 */
[----:B------:R-:W-:Y:S01]  /*0300*/  ISETP.NE.AND.EX P0, PT, R7, RZ, PT, P0 ;  /* 0x000000ff0700720c */ /* 0x000fe20003f05300 */
[----:B------:R-:W-:Y:S01]  /*0310*/  IMAD.MOV.U32 R24, RZ, RZ, RZ ;  /* 0x000000ffff187224 */ /* 0x000fe200078e00ff */
[----:B------:R-:W-:Y:S01]  /*0320*/  SHF.R.S32.HI R28, RZ, 0x1f, R149 ;  /* 0x0000001fff1c7819 */ /* 0x000fe20000011495 */
[----:B-1----:R-:W-:-:S03]  /*0330*/  IMAD R0, R159, R8, R162 ;  /* 0x000000089f007224 */ /* 0x002fc600078e02a2 */
[----:B------:R-:W-:-:S07]  /*0340*/  LEA.HI R148, R28, R149, RZ, 0x5 ;  /* 0x000000951c947211 */ /* 0x000fce00078f28ff */
[----:B------:R-:W-:-:S05]  /*0350*/  @P0 IMAD.WIDE R6, R159, 0x4, R6 ;  /* 0x000000049f060825 */ /* 0x000fca00078e0206 */
[----:B------:R1:W5:Y:S01]  /*0360*/  @P0 LD.E R24, desc[UR4][R6.64] ;  /* 0x0000000406180980 */ /* 0x000362000c101900 */
[----:B------:R-:W-:-:S03]  /*0370*/  IMAD.SHL.U32 R0, R0, 0x20, RZ ;  /* 0x0000002000007824 */ /* 0x000fc600078e00ff */
[----:B------:R3:W-:Y:S01]  /*0380*/  STL.64 [R1+0x160], R160 ;  /* 0x000160a001007387 */ /* 0x0007e20000100a00 */
[----:B------:R-:W-:-:S03]  /*0390*/  ISETP.NE.U32.AND P2, PT, R2, RZ, PT ;  /* 0x000000ff0200720c */ /* 0x000fc60003f45070 */
[----:B------:R3:W-:Y:S01]  /*03a0*/  STL [R1+0x1c4], R9 ;  /* 0x0001c40901007387 */ /* 0x0007e20000100800 */
[----:B-1----:R-:W-:-:S04]  /*03b0*/  LOP3.LUT R6, R148, 0xffffffe0, RZ, 0xc0, !PT ;  /* 0xffffffe094067812 */ /* 0x002fc800078ec0ff */
[----:B------:R-:W-:-:S04]  /*03c0*/  IADD3 R89, -R6, R149, RZ ;  /* 0x0000009506597210 */ /* 0x000fc80007ffe1ff */
[----:B------:R-:W-:-:S05]  /*03d0*/  IADD3 R157, P1, P0, R0, R4, R89 ;  /* 0x00000004009d7210 */ /* 0x000fca000783e059 */
[----:B------:R3:W-:Y:S01]  /*03e0*/  STL [R1+0x1d0], R157 ;  /* 0x0001d09d01007387 */ /* 0x0007e20000100800 */
[----:B------:R-:W-:Y:S01]  /*03f0*/  ISETP.NE.AND.EX P2, PT, R3, RZ, PT, P2 ;  /* 0x000000ff0300720c */ /* 0x000fe20003f45320 */
[----:B------:R-:W-:Y:S01]  /*0400*/  BSSY B0, `(.L_x_916) ;  /* 0x000000b000007945 */ /* 0x000fe20003800000 */
[----:B------:R-:W-:Y:S01]  /*0410*/  IMAD.MOV.U32 R30, RZ, RZ, -0x1 ;  /* 0xffffffffff1e7424 */ /* 0x000fe200078e00ff */
[----:B------:R-:W-:Y:S01]  /*0420*/  SHF.R.S32.HI R6, RZ, 0x1f, R0 ;  /* 0x0000001fff067819 */ /* 0x000fe20000011400 */
[----:B------:R-:W-:Y:S01]  /*0430*/  IMAD.WIDE R2, R159, 0x4, R2 ;  /* 0x000000049f027825 */ /* 0x000fe200078e0202 */
[----:B------:R-:W-:Y:S01]  /*0440*/  SHF.R.S32.HI R7, RZ, 0x1f, R89 ;  /* 0x0000001fff077819 */ /* 0x000fe20000011459 */
[----:B--2---:R3:W-:Y:S07]  /*0450*/  STL [R1+0x1e0], R178 ;  /* 0x0001e0b201007387 */ /* 0x0047ee0000100800 */
[----:B------:R-:W-:Y:S05]  /*0460*/  @!P2 BRA `(.L_x_917) ;  /* 0x000000000010a947 */ /* 0x000fea0003800000 */
[----:B------:R-:W2:Y:S02]  /*0470*/  LD.E.U8 R0, desc[UR4][R172.64+0x1b2] ;  /* 0x0001b204ac007980 */ /* 0x000ea4000c101100 */
[----:B--2---:R-:W-:-:S13]  /*0480*/  ISETP.NE.AND P3, PT, R0, RZ, PT ;  /* 0x000000ff0000720c */ /* 0x004fda0003f65270 */
[----:B------:R-:W-:Y:S05]  /*0490*/  @!P3 BRA `(.L_x_917) ;  /* 0x000000000004b947 */ /* 0x000fea0003800000 */
[----:B------:R1:W5:Y:S02]  /*04a0*/  LD.E R30, desc[UR4][R2.64] ;  /* 0x00000004021e7980 */ /* 0x000364000c101900 */
.L_x_917:
[----:B------:R-:W-:Y:S05]  /*04b0*/  BSYNC B0 ;  /* 0x0000000000007941 */ /* 0x000fea0003800000 */
.L_x_916:
[----:B------:R-:W-:Y:S01]  /*04c0*/  BSSY B0, `(.L_x_918) ;  /* 0x000000a000007945 */ /* 0x000fe20003800000 */
[----:B------:R-:W-:-:S03]  /*04d0*/  IADD3.X R154, R6, R5, R7, P1, P0 ;  /* 0x00000005069a7210 */ /* 0x000fc60000fe0407 */
[----:B------:R-:W-:Y:S05]  /*04e0*/  @!P2 BRA `(.L_x_919) ;  /* 0x000000000018a947 */ /* 0x000fea0003800000 */
[----:B------:R-:W2:Y:S02]  /*04f0*/  LD.E.U8 R0, desc[UR4][R172.64+0x1b2] ;  /* 0x0001b204ac007980 */ /* 0x000ea4000c101100 */
[----:B--2---:R-:W-:-:S13]  /*0500*/  ISETP.NE.AND P0, PT, R0, RZ, PT ;  /* 0x000000ff0000720c */ /* 0x004fda0003f05270 */
[----:B------:R-:W2:Y:S02]  /*0510*/  @P0 LD.E R4, desc[UR4][R2.64+0x4] ;  /* 0x0000040402040980 */ /* 0x000ea4000c101900 */
[----:B--2--5:R-:W-:-:S06]  /*0520*/  @P0 IADD3 R4, R4, -R30, RZ ;  /* 0x8000001e04040210 */ /* 0x024fcc0007ffe0ff */
[----:B------:R4:W5:Y:S01]  /*0530*/  @!P0 LD.E R4, desc[UR4][R2.64] ;  /* 0x0000000402048980 */ /* 0x000962000c101900 */
[----:B------:R-:W-:Y:S05]  /*0540*/  BRA `(.L_x_920) ;  /* 0x0000000000047947 */ /* 0x000fea0003800000 */
.L_x_919:
[----:B------:R2:W5:Y:S02]  /*0550*/  LD.E R4, desc[UR4][R172.64+0xb8] ;  /* 0x0000b804ac047980 */ /* 0x000564000c101900 */
.L_x_920:
[----:B------:R-:W-:Y:S05]  /*0560*/  BSYNC B0 ;  /* 0x0000000000007941 */ /* 0x000fea0003800000 */
.L_x_918:
[----:B-1--4-:R-:W4:Y:S01]  /*0570*/  LD.E.64 R2, desc[UR4][R172.64+0xf8] ;  /* 0x0000f804ac027980 */ /* 0x012f22000c101b00 */
[----:B------:R-:W-:Y:S01]  /*0580*/  BSSY B1, `(.L_x_921) ;  /* 0x0000011000017945 */ /* 0x000fe20003800000 */
[----:B----4-:R-:W-:-:S04]  /*0590*/  ISETP.NE.U32.AND P0, PT, R2, RZ, PT ;  /* 0x000000ff0200720c */ /* 0x010fc80003f05070 */
[----:B------:R-:W-:-:S13]  /*05a0*/  ISETP.NE.AND.EX P0, PT, R3, RZ, PT, P0 ;  /* 0x000000ff0300720c */ /* 0x000fda0003f05300 */
[----:B------:R-:W-:Y:S05]  /*05b0*/  @!P0 BRA `(.L_x_922) ;  /* 0x0000000000108947 */ /* 0x000fea0003800000 */
[----:B------:R-:W-:-:S05]  /*05c0*/  IMAD.WIDE R2, R159, 0x4, R2 ;  /* 0x000000049f027825 */ /* 0x000fca00078e0202 */
[----:B------:R-:W4:Y:S02]  /*05d0*/  LD.E R0, desc[UR4][R2.64] ;  /* 0x0000000402007980 */ /* 0x000f24000c101900 */
[----:B----45:R-:W-:Y:S01]  /*05e0*/  IADD3 R60, R0, -R24, RZ ;  /* 0x80000018003c7210 */ /* 0x030fe20007ffe0ff */
[----:B------:R-:W-:Y:S05]  /*05f0*/  BRA `(.L_x_923) ;  /* 0x0000000000247947 */ /* 0x000fea0003800000 */
.L_x_922:
[----:B------:R-:W4:Y:S01]  /*0600*/  LD.E.64 R2, desc[UR4][R172.64+0x108] ;  /* 0x00010804ac027980 */ /* 0x000f22000c101b00 */
[----:B------:R-:W-:Y:S01]  /*0610*/  BSSY B0, `(.L_x_924) ;  /* 0x0000006000007945 */ /* 0x000fe20003800000 */
[----:B------:R-:W-:Y:S01]  /*0620*/  IMAD.MOV.U32 R0, RZ, RZ, RZ ;  /* 0x000000ffff007224 */ /* 0x000fe200078e00ff */
[----:B----4-:R-:W-:-:S04]  /*0630*/  ISETP.NE.U32.AND P0, PT, R2, RZ, PT ;  /* 0x000000ff0200720c */ /* 0x010fc80003f05070 */
[----:B------:R-:W-:-:S13]  /*0640*/  ISETP.NE.AND.EX P0, PT, R3, RZ, PT, P0 ;  /* 0x000000ff0300720c */ /* 0x000fda0003f05300 */
[----:B------:R-:W-:Y:S05]  /*0650*/  @!P0 BRA `(.L_x_925) ;  /* 0x0000000000048947 */ /* 0x000fea0003800000 */
[----:B------:R1:W5:Y:S02]  /*0660*/  LD.E R0, desc[UR4][R172.64+0xbc] ;  /* 0x0000bc04ac007980 */ /* 0x000364000c101900 */
.L_x_925:
[----:B------:R-:W-:Y:S05]  /*0670*/  BSYNC B0 ;  /* 0x0000000000007941 */ /* 0x000fea0003800000 */
.L_x_924:
[----:B-----5:R-:W-:Y:S02]  /*0680*/  IADD3 R60, R0, R4, -R24 ;  /* 0x00000004003c7210 */ /* 0x020fe40007ffe818 */
.L_x_923:
[----:B------:R-:W-:Y:S05]  /*0690*/  BSYNC B1 ;  /* 0x0000000000017941 */ /* 0x000fea0003800000 */
.L_x_921:
[----:B------:R-:W4:Y:S01]  /*06a0*/  S2R R174, SR_CTAID.X ;  /* 0x0000000000ae7919 */ /* 0x000f220000002500 */
[----:B------:R-:W-:Y:S01]  /*06b0*/  MOV R32, 0x50 ;  /* 0x0000005000207802 */ /* 0x000fe20000000f00 */
[----:B------:R-:W-:-:S03]  /*06c0*/  IMAD.MOV.U32 R3, RZ, RZ, 0x0 ;  /* 0x00000000ff037424 */ /* 0x000fc600078e00ff */
[----:B------:R-:W-:Y:S01]  /*06d0*/  MOV R2, R32 ;  /* 0x0000002000027202 */ /* 0x000fe20000000f00 */
[----:B----4-:R-:W-:-:S05]  /*06e0*/  IMAD.SHL.U32 R156, R174, 0x80, RZ ;  /* 0x00000080ae9c7824 */ /* 0x010fca00078e00ff */
[----:B------:R-:W-:-:S13]  /*06f0*/  ISETP.GT.AND P0, PT, R178, R156, PT ;  /* 0x0000009cb200720c */ /* 0x000fda0003f04270 */
[----:B-123--:R-:W-:Y:S05]  /*0700*/  @!P0 RET.REL.NODEC R2 `(_ZN5flash16flash_fwd_kernelI23Flash_fwd_kernel_traitsILi96ELi128ELi64ELi4ELb0ELb0EN7cutlass6half_tE19Flash_kernel_traitsILi96ELi128ELi64ELi4ES3_EELb1ELb0ELb1ELb0ELb0ELb0ELb0ELb1EEEvNS_16Flash_fwd_paramsE) ;  /* 0xfffffff8023c8950 */ /* 0x00efea0003c3ffff */
[----:B------:R-:W2:Y:S04]  /*0710*/  LD.E R0, desc[UR4][R172.64+0x188] ;  /* 0x00018804ac007980 */ /* 0x000ea8000c101900 */
[----:B------:R-:W3:Y:S01]  /*0720*/  LD.E R4, desc[UR4][R172.64+0x184] ;  /* 0x00018404ac047980 */ /* 0x000ee2000c101900 */
[----:B------:R-:W-:Y:S01]  /*0730*/  IADD3 R3, -R178, 0xbf, R156 ;  /* 0x000000bfb2037810 */ /* 0x000fe20007ffe19c */
[C---:B------:R-:W-:Y:S01]  /*0740*/  VIADD R2, R60.reuse, 0x3f ;  /* 0x0000003f3c027836 */ /* 0x040fe20000000000 */
[----:B------:R-:W-:Y:S02]  /*0750*/  IADD3 R5, R60, R156, -R178 ;  /* 0x0000009c3c057210 */ /* 0x000fe40007ffe8b2 */
[----:B--2---:R-:W-:-:S03]  /*0760*/  IADD3 R0, R0, R3, R60 ;  /* 0x0000000300007210 */ /* 0x004fc60007ffe03c */
[----:B---3--:R-:W-:Y:S01]  /*0770*/  IMAD.IADD R3, R5, 0x1, -R4 ;  /* 0x0000000105037824 */ /* 0x008fe200078e0a04 */
[----:B------:R-:W-:Y:S02]  /*0780*/  SHF.R.S32.HI R5, RZ, 0x1f, R2 ;  /* 0x0000001fff057819 */ /* 0x000fe40000011402 */
[----:B------:R-:W-:Y:S02]  /*0790*/  SHF.R.S32.HI R4, RZ, 0x1f, R0 ;  /* 0x0000001fff047819 */ /* 0x000fe40000011400 */
[----:B------:R-:W-:Y:S02]  /*07a0*/  SHF.R.S32.HI R6, RZ, 0x1f, R3 ;  /* 0x0000001fff067819 */ /* 0x000fe40000011403 */
[----:B------:R-:W-:Y:S02]  /*07b0*/  LEA.HI R5, R5, R2, RZ, 0x6 ;  /* 0x0000000205057211 */ /* 0x000fe400078f30ff */
[----:B------:R-:W-:Y:S02]  /*07c0*/  LEA.HI R0, R4, R0, RZ, 0x6 ;  /* 0x0000000004007211 */ /* 0x000fe400078f30ff */
[----:B------:R-:W-:-:S02]  /*07d0*/  LEA.HI R2, R6, R3, RZ, 0x6 ;  /* 0x0000000306027211 */ /* 0x000fc400078f30ff */
[----:B------:R-:W-:Y:S02]  /*07e0*/  SHF.R.S32.HI R3, RZ, 0x6, R5 ;  /* 0x00000006ff037819 */ /* 0x000fe40000011405 */
[----:B------:R-:W-:Y:S02]  /*07f0*/  SHF.R.S32.HI R0, RZ, 0x6, R0 ;  /* 0x00000006ff007819 */ /* 0x000fe40000011400 */
[----:B------:R-:W-:Y:S02]  /*0800*/  SHF.R.S32.HI R2, RZ, 0x6, R2 ;  /* 0x00000006ff027819 */ /* 0x000fe40000011402 */
[----:B------:R-:W-:Y:S02]  /*0810*/  VIMNMX R158, R3, R0, PT ;  /* 0x00000000039e7248 */ /* 0x000fe40003fe0100 */
[----:B------:R-:W-:-:S03]  /*0820*/  VIMNMX R176, RZ, R2, !PT ;  /* 0x00000002ffb07248 */ /* 0x000fc60007fe0100 */
[----:B------:R1:W-:Y:S01]  /*0830*/  STL [R1+0x2c], R158 ;  /* 0x00002c9e01007387 */ /* 0x0003e20000100800 */
[----:B------:R-:W-:-:S03]  /*0840*/  ISETP.GT.AND P0, PT, R158, R176, PT ;  /* 0x000000b09e00720c */ /* 0x000fc60003f04270 */
[----:B------:R1:W-:Y:S10]  /*0850*/  STL [R1+0x198], R176 ;  /* 0x000198b001007387 */ /* 0x0003f40000100800 */
[----:B------:R-:W-:Y:S05]  /*0860*/  @P0 BRA `(.L_x_926) ;  /* 0x0000000c00040947 */ /* 0x000fea0003800000 */
[----:B------:R-:W-:Y:S01]  /*0870*/  ISETP.NE.AND P0, PT, R34, -0x1, PT ;  /* 0xffffffff2200780c */ /* 0x000fe20003f05270 */
[----:B------:R-:W2:Y:S04]  /*0880*/  LD.E.U16 R0, desc[UR4][R172.64+0x1c8] ;  /* 0x0001c804ac007980 */ /* 0x000ea8000c101500 */
[----:B------:R-:W3:Y:S04]  /*0890*/  LD.E.64 R2, desc[UR4][R172.64+0x88] ;  /* 0x00008804ac027980 */ /* 0x000ee8000c101b00 */
[----:B------:R4:W5:Y:S04]  /*08a0*/  LD.E.64 R10, desc[UR4][R172.64+0x70] ;  /* 0x00007004ac0a7980 */ /* 0x000968000c101b00 */
[----:B------:R-:W4:Y:S04]  /*08b0*/  @!P0 LD.E.64 R4, desc[UR4][R172.64+0x80] ;  /* 0x00008004ac048980 */ /* 0x000f28000c101b00 */
[----:B------:R1:W5:Y:S01]  /*08c0*/  LD.E.64 R12, desc[UR4][R172.64+0x90] ;  /* 0x00009004ac0c7980 */ /* 0x000362000c101b00 */
[----:B------:R-:W-:Y:S01]  /*08d0*/  @!P0 SHF.R.S32.HI R14, RZ, 0x1f, R159 ;  /* 0x0000001fff0e8819 */ /* 0x000fe2000001149f */
[----:B------:R-:W-:Y:S01]  /*08e0*/  BSSY B1, `(.L_x_927) ;  /* 0x000001b000017945 */ /* 0x000fe20003800000 */
[----:B------:R-:W-:-:S02]  /*08f0*/  PLOP3.LUT P1, PT, PT, PT, PT, 0x8, 0x0 ;  /* 0x000000000000781c */ /* 0x000fc40003f2e170 */
[----:B------:R-:W-:Y:S01]  /*0900*/  CS2R R22, SRZ ;  /* 0x0000000000167805 */ /* 0x000fe2000001ff00 */
[----:B----4-:R-:W-:Y:S01]  /*0910*/  @!P0 IMAD R9, R5, R159, RZ ;  /* 0x0000009f05098224 */ /* 0x010fe200078e02ff */
[C---:B--2---:R-:W-:Y:S02]  /*0920*/  PRMT R5, R0.reuse, 0x7770, RZ ;  /* 0x0000777000057816 */ /* 0x044fe400000000ff */
[----:B------:R-:W-:Y:S02]  /*0930*/  PRMT R0, R0, 0x7771, RZ ;  /* 0x0000777100007816 */ /* 0x000fe400000000ff */
[----:B------:R-:W-:-:S04]  /*0940*/  ISETP.NE.AND P4, PT, R5, RZ, PT ;  /* 0x000000ff0500720c */ /* 0x000fc80003f85270 */
[----:B------:R-:W-:Y:S01]  /*0950*/  ISETP.NE.OR P2, PT, R0, RZ, !P4 ;  /* 0x000000ff0000720c */ /* 0x000fe20006745670 */
[-C--:B---3--:R-:W-:Y:S02]  /*0960*/  @P0 IMAD R8, R3, R34.reuse, RZ ;  /* 0x0000002203080224 */ /* 0x088fe400078e02ff */
[----:B------:R-:W-:-:S04]  /*0970*/  @P0 IMAD.WIDE.U32 R6, R2, R34, RZ ;  /* 0x0000002202060225 */ /* 0x000fc800078e00ff */
[C---:B------:R-:W-:Y:S02]  /*0980*/  @!P0 IMAD R9, R4.reuse, R14, R9 ;  /* 0x0000000e04098224 */ /* 0x040fe400078e0209 */
[----:B------:R-:W-:-:S04]  /*0990*/  @!P0 IMAD.WIDE.U32 R4, R4, R159, RZ ;  /* 0x0000009f04048225 */ /* 0x000fc800078e00ff */
[----:B------:R-:W-:Y:S02]  /*09a0*/  @P0 IMAD.IADD R7, R7, 0x1, R8 ;  /* 0x0000000107070824 */ /* 0x000fe400078e0208 */
[----:B------:R-:W-:Y:S02]  /*09b0*/  @!P0 IMAD.MOV.U32 R6, RZ, RZ, R4 ;  /* 0x000000ffff068224 */ /* 0x000fe400078e0004 */
[----:B------:R-:W-:Y:S01]  /*09c0*/  @!P0 IMAD.IADD R7, R5, 0x1, R9 ;  /* 0x0000000105078824 */ /* 0x000fe200078e0209 */
[----:B-1----:R-:W-:Y:S06]  /*09d0*/  @P2 BRA `(.L_x_928) ;  /* 0x00000000002c2947 */ /* 0x002fec0003800000 */
[----:B------:R-:W-:Y:S01]  /*09e0*/  ISETP.NE.AND P0, PT, R34, -0x1, PT ;  /* 0xffffffff2200780c */ /* 0x000fe20003f05270 */
[----:B------:R-:W-:Y:S01]  /*09f0*/  BSSY B0, `(.L_x_929) ;  /* 0x0000006000007945 */ /* 0x000fe20003800000 */
[----:B------:R-:W-:-:S11]  /*0a00*/  PLOP3.LUT P1, PT, PT, PT, PT, 0x80, 0x0 ;  /* 0x000000000000781c */ /* 0x000fd60003f2f070 */
[----:B------:R-:W-:Y:S05]  /*0a10*/  @P0 BRA `(.L_x_930) ;  /* 0x00000000000c0947 */ /* 0x000fea0003800000 */
[----:B------:R-:W2:Y:S02]  /*0a20*/  LD.E R0, desc[UR4][R172.64+0xb4] ;  /* 0x0000b404ac007980 */ /* 0x000ea4000c101900 */
[----:B--2---:R-:W-:-:S05]  /*0a30*/  IMAD R34, R159, R0, RZ ;  /* 0x000000009f227224 */ /* 0x004fca00078e02ff */
[----:B------:R1:W-:Y:S02]  /*0a40*/  STL [R1+0x1c4], R34 ;  /* 0x0001c42201007387 */ /* 0x0003e40000100800 */
.L_x_930:
[----:B------:R-:W-:Y:S05]  /*0a50*/  BSYNC B0 ;  /* 0x0000000000007941 */ /* 0x000fea0003800000 */
.L_x_929:
[----:B------:R-:W-:Y:S01]  /*0a60*/  PRMT R0, RZ, 0x7610, R0 ;  /* 0x00007610ff007816 */ /* 0x000fe20000000000 */
[--C-:B------:R-:W-:Y:S01]  /*0a70*/  IMAD.MOV.U32 R22, RZ, RZ, R34.reuse ;  /* 0x000000ffff167224 */ /* 0x100fe200078e0022 */
[----:B------:R-:W-:Y:S02]  /*0a80*/  SHF.R.S32.HI R23, RZ, 0x1f, R34 ;  /* 0x0000001fff177819 */ /* 0x000fe40000011422 */
.L_x_928:
[----:B------:R-:W-:Y:S05]  /*0a90*/  BSYNC B1 ;  /* 0x0000000000017941 */ /* 0x000fea0003800000 */
.L_x_927:
[----:B------:R-:W-:Y:S01]  /*0aa0*/  LOP3.LUT P3, RZ, R0, 0xff, RZ, 0xc0, !PT ;  /* 0x000000ff00ff7812 */ /* 0x000fe2000786c0ff */
[----:B------:R2:W5:Y:S04]  /*0ab0*/  LD.E.64 R20, desc[UR4][R172.64+0xa0] ;  /* 0x0000a004ac147980 */ /* 0x000568000c101b00 */
[----:B------:R2:W5:Y:S08]  /*0ac0*/  LD.E R0, desc[UR4][R172.64+0xc0] ;  /* 0x0000c004ac007980 */ /* 0x000570000c101900 */
[----:B------:R-:W3:Y:S01]  /*0ad0*/  @P3 LD.E.64 R26, desc[UR4][R172.64+0xb0] ;  /* 0x0000b004ac1a3980 */ /* 0x000ee2000c101b00 */
[----:B------:R-:W-:-:S04]  /*0ae0*/  LEA.HI R8, R28, R149, RZ, 0x2 ;  /* 0x000000951c087211 */ /* 0x000fc800078f10ff */
[----:B------:R-:W-:-:S05]  /*0af0*/  LOP3.LUT R18, R8, 0xfffffffc, RZ, 0xc0, !PT ;  /* 0xfffffffc08127812 */ /* 0x000fca00078ec0ff */
[----:B------:R-:W-:-:S05]  /*0b00*/  IMAD.IADD R18, R149, 0x1, -R18 ;  /* 0x0000000195127824 */ /* 0x000fca00078e0a12 */
[C---:B------:R-:W-:Y:S01]  /*0b10*/  ISETP.NE.AND P6, PT, R18.reuse, RZ, PT ;  /* 0x000000ff1200720c */ /* 0x040fe20003fc5270 */
[----:B------:R-:W-:Y:S01]  /*0b20*/  IMAD.SHL.U32 R18, R18, 0x8, RZ ;  /* 0x0000000812127824 */ /* 0x000fe200078e00ff */
[----:B------:R-:W-:-:S04]  /*0b30*/  SHF.R.S32.HI R8, RZ, 0x2, R8 ;  /* 0x00000002ff087819 */ /* 0x000fc80000011408 */
[----:B------:R-:W-:Y:S01]  /*0b40*/  IADD3 R16, P0, R18, R6, RZ ;  /* 0x0000000612107210 */ /* 0x000fe20007f1e0ff */
[----:B------:R-:W-:Y:S01]  /*0b50*/  IMAD.IADD R19, R178, 0x1, -R156 ;  /* 0x00000001b2137824 */ /* 0x000fe200078e0a9c */
[----:B------:R-:W-:Y:S01]  /*0b60*/  SHF.R.S32.HI R5, RZ, 0x1f, R162 ;  /* 0x0000001fff057819 */ /* 0x000fe200000114a2 */
[----:B-----5:R-:W-:Y:S01]  /*0b70*/  IMAD R4, R13, R162, RZ ;  /* 0x000000a20d047224 */ /* 0x020fe200078e02ff */
[----:B------:R-:W-:Y:S01]  /*0b80*/  SHF.R.S32.HI R9, RZ, 0x1f, R8 ;  /* 0x0000001fff097819 */ /* 0x000fe20000011408 */
[----:B------:R-:W-:Y:S01]  /*0b90*/  VIADD R28, R8, 0x20 ;  /* 0x00000020081c7836 */ /* 0x000fe20000000000 */
[----:B------:R-:W-:Y:S01]  /*0ba0*/  LEA.HI.X.SX32 R17, R18, R7, 0x1, P0 ;  /* 0x0000000712117211 */ /* 0x000fe200000f0eff */
[----:B------:R-:W-:Y:S01]  /*0bb0*/  BSSY B0, `(.L_x_931) ;  /* 0x000000e000007945 */ /* 0x000fe20003800000 */
[----:B------:R-:W-:Y:S01]  /*0bc0*/  IMAD R7, R12, R5, R4 ;  /* 0x000000050c077224 */ /* 0x000fe200078e0204 */
[-C--:B------:R-:W-:Y:S01]  /*0bd0*/  ISETP.GE.AND P2, PT, R8, R19.reuse, PT ;  /* 0x000000130800720c */ /* 0x080fe20003f46270 */
[----:B------:R-:W-:Y:S01]  /*0be0*/  IMAD.WIDE R4, R174, 0x80, R8 ;  /* 0x00000080ae047825 */ /* 0x000fe200078e0208 */
[----:B------:R-:W-:-:S03]  /*0bf0*/  ISETP.GE.AND P0, PT, R28, R19, PT ;  /* 0x000000131c00720c */ /* 0x000fc60003f06270 */
[----:B------:R-:W-:-:S04]  /*0c00*/  IMAD.WIDE.U32 R16, R162, R12, R16 ;  /* 0x0000000ca2107225 */ /* 0x000fc800078e0010 */
[----:B------:R-:W-:Y:S02]  /*0c10*/  @P3 IMAD.MOV.U32 R25, RZ, RZ, 0x1 ;  /* 0x00000001ff193424 */ /* 0x000fe400078e00ff */
[----:B---3--:R-:W-:Y:S01]  /*0c20*/  @P3 IMAD R24, R26, R27, RZ ;  /* 0x0000001b1a183224 */ /* 0x008fe200078e02ff */
[----:B--2---:R-:W-:Y:S06]  /*0c30*/  @P3 BRA `(.L_x_932) ;  /* 0x0000000000143947 */ /* 0x004fec0003800000 */
[----:B------:R-:W2:Y:S04]  /*0c40*/  @P4 LD.E R24, desc[UR4][R172.64+0xd4] ;  /* 0x0000d404ac184980 */ /* 0x000ea8000c101900 */
[----:B------:R-:W2:Y:S04]  /*0c50*/  LD.E R6, desc[UR4][R172.64+0x60] ;  /* 0x00006004ac067980 */ /* 0x000ea8000c101900 */
[----:B------:R-:W2:Y:S01]  /*0c60*/  @!P4 LD.E R24, desc[UR4][R172.64+0xb4] ;  /* 0x0000b404ac18c980 */ /* 0x000ea2000c101900 */
[----:B------:R-:W-:Y:S01]  /*0c70*/  MOV R26, 0x1 ;  /* 0x00000001001a7802 */ /* 0x000fe20000000f00 */
[----:B--2---:R-:W-:-:S02]  /*0c80*/  IMAD R25, R24, R6, RZ ;  /* 0x0000000618197224 */ /* 0x004fc400078e02ff */
.L_x_932:
[----:B------:R-:W-:Y:S05]  /*0c90*/  BSYNC B0 ;  /* 0x0000000000007941 */ /* 0x000fea0003800000 */
.L_x_931:
[----:B------:R-:W-:Y:S01]  /*0ca0*/  BSSY B0, `(.L_x_933) ;  /* 0x0000013000007945 */ /* 0x000fe20003800000 */
[----:B------:R-:W-:Y:S01]  /*0cb0*/  VIADD R27, R8, 0x40 ;  /* 0x00000040081b7836 */ /* 0x000fe20000000000 */
[C---:B------:R-:W-:Y:S01]  /*0cc0*/  IADD3 R30, R18.reuse, 0x40, RZ ;  /* 0x00000040121e7810 */ /* 0x040fe20007ffe0ff */
[----:B------:R-:W-:Y:S01]  /*0cd0*/  VIADD R31, R18, 0x20 ;  /* 0x00000020121f7836 */ /* 0x000fe20000000000 */
[----:B------:R-:W-:Y:S01]  /*0ce0*/  IADD3 R7, R17, R7, RZ ;  /* 0x0000000711077210 */ /* 0x000fe20007ffe0ff */
[----:B------:R-:W-:Y:S06]  /*0cf0*/  @P2 BRA `(.L_x_934) ;  /* 0x0000000000342947 */ /* 0x000fec0003800000 */
[----:B------:R-:W-:Y:S01]  /*0d00*/  IMAD R12, R5, R2, RZ ;  /* 0x00000002050c7224 */ /* 0x000fe200078e02ff */
[-C--:B------:R-:W-:Y:S01]  /*0d10*/  ISETP.GE.AND P5, PT, R18, R0.reuse, PT ;  /* 0x000000001200720c */ /* 0x080fe20003fa6270 */
[----:B------:R-:W-:Y:S01]  /*0d20*/  IMAD.MOV.U32 R6, RZ, RZ, R16 ;  /* 0x000000ffff067224 */ /* 0x000fe200078e0010 */
[-C--:B------:R-:W-:Y:S01]  /*0d30*/  ISETP.GE.AND P4, PT, R31, R0.reuse, PT ;  /* 0x000000001f00720c */ /* 0x080fe20003f86270 */
[----:B------:R-:W-:Y:S01]  /*0d40*/  IMAD R12, R4, R3, R12 ;  /* 0x00000003040c7224 */ /* 0x000fe200078e020c */
[----:B------:R-:W-:Y:S01]  /*0d50*/  ISETP.GE.AND P3, PT, R30, R0, PT ;  /* 0x000000001e00720c */ /* 0x000fe20003f66270 */
[----:B------:R-:W-:-:S04]  /*0d60*/  IMAD.WIDE.U32 R14, R4, R2, R6 ;  /* 0x00000002040e7225 */ /* 0x000fc800078e0006 */
[----:B------:R-:W-:Y:S01]  /*0d70*/  IMAD.IADD R13, R15, 0x1, R12 ;  /* 0x000000010f0d7824 */ /* 0x000fe200078e020c */
[----:B------:R-:W-:-:S04]  /*0d80*/  LEA R12, P2, R14, R10, 0x1 ;  /* 0x0000000a0e0c7211 */ /* 0x000fc800078408ff */
[----:B------:R-:W-:-:S05]  /*0d90*/  LEA.HI.X R13, R14, R11, R13, 0x1, P2 ;  /* 0x0000000b0e0d7211 */ /* 0x000fca00010f0c0d */
[----:B------:R2:W-:Y:S04]  /*0da0*/  @!P5 ST.E.128 desc[UR4][R12.64], RZ ;  /* 0x000000ff0c00d985 */ /* 0x0005e8000c101d04 */
[----:B------:R2:W-:Y:S04]  /*0db0*/  @!P4 ST.E.128 desc[UR4][R12.64+0x40], RZ ;  /* 0x000040ff0c00c985 */ /* 0x0005e8000c101d04 */
[----:B------:R2:W-:Y:S02]  /*0dc0*/  @!P3 ST.E.128 desc[UR4][R12.64+0x80], RZ ;  /* 0x000080ff0c00b985 */ /* 0x0005e4000c101d04 */
.L_x_934:
[----:B------:R-:W-:Y:S05]  /*0dd0*/  BSYNC B0 ;  /* 0x0000000000007941 */ /* 0x000fea0003800000 */
.L_x_933:
[----:B------:R-:W-:Y:S01]  /*0de0*/  BSSY B0, `(.L_x_935) ;  /* 0x0000014000007945 */ /* 0x000fe20003800000 */
[----:B------:R-:W-:Y:S02]  /*0df0*/  ISETP.GE.AND P2, PT, R27, R19, PT ;  /* 0x000000131b00720c */ /* 0x000fe40003f46270 */
[----:B------:R-:W-:Y:S01]  /*0e00*/  IADD3 R29, R8, 0x60, RZ ;  /* 0x00000060081d7810 */ /* 0x000fe20007ffe0ff */
[----:B------:R-:W-:Y:S05]  /*0e10*/  @P0 BRA `(.L_x_936) ;  /* 0x0000000000400947 */ /* 0x000fea0003800000 */
[----:B--2---:R-:W-:Y:S01]  /*0e20*/  IADD3 R12, P0, R4, 0x20, RZ ;  /* 0x00000020040c7810 */ /* 0x004fe20007f1e0ff */
[----:B------:R-:W-:Y:S01]  /*0e30*/  IMAD.MOV.U32 R14, RZ, RZ, R16 ;  /* 0x000000ffff0e7224 */ /* 0x000fe200078e0010 */
[----:B------:R-:W-:Y:S02]  /*0e40*/  MOV R15, R7 ;  /* 0x00000007000f7202 */ /* 0x000fe40000000f00 */
[-C--:B------:R-:W-:Y:S01]  /*0e50*/  ISETP.GE.AND P4, PT, R18, R0.reuse, PT ;  /* 0x000000001200720c */ /* 0x080fe20003f86270 */
[----:B------:R-:W-:Y:S01]  /*0e60*/  IMAD.X R13, RZ, RZ, R5, P0 ;  /* 0x000000ffff0d7224 */ /* 0x000fe200000e0605 */
[----:B------:R-:W-:Y:S01]  /*0e70*/  ISETP.GE.AND P3, PT, R31, R0, PT ;  /* 0x000000001f00720c */ /* 0x000fe20003f66270 */
[----:B------:R-:W-:Y:S01]  /*0e80*/  IMAD.WIDE.U32 R14, R2, R12, R14 ;  /* 0x0000000c020e7225 */ /* 0x000fe200078e000e */
[----:B------:R-:W-:-:S03]  /*0e90*/  ISETP.GE.AND P0, PT, R30, R0, PT ;  /* 0x000000001e00720c */ /* 0x000fc60003f06270 */
[----:B------:R-:W-:-:S04]  /*0ea0*/  IMAD R13, R13, R2, RZ ;  /* 0x000000020d0d7224 */ /* 0x000fc800078e02ff */
[----:B------:R-:W-:Y:S01]  /*0eb0*/  IMAD R13, R3, R12, R13 ;  /* 0x0000000c030d7224 */ /* 0x000fe200078e020d */
[----:B------:R-:W-:-:S03]  /*0ec0*/  LEA R12, P5, R14, R10, 0x1 ;  /* 0x0000000a0e0c7211 */ /* 0x000fc600078a08ff */
[----:B------:R-:W-:-:S05]  /*0ed0*/  IMAD.IADD R13, R15, 0x1, R13 ;  /* 0x000000010f0d7824 */ /* 0x000fca00078e020d */
[----:B------:R-:W-:-:S05]  /*0ee0*/  LEA.HI.X R13, R14, R11, R13, 0x1, P5 ;  /* 0x0000000b0e0d7211 */ /* 0x000fca00028f0c0d */
[----:B------:R3:W-:Y:S04]  /*0ef0*/  @!P4 ST.E.128 desc[UR4][R12.64], RZ ;  /* 0x000000ff0c00c985 */ /* 0x0007e8000c101d04 */
[----:B------:R3:W-:Y:S04]  /*0f00*/  @!P3 ST.E.128 desc[UR4][R12.64+0x40], RZ ;  /* 0x000040ff0c00b985 */ /* 0x0007e8000c101d04 */
[----:B------:R3:W-:Y:S02]  /*0f10*/  @!P0 ST.E.128 desc[UR4][R12.64+0x80], RZ ;  /* 0x000080ff0c008985 */ /* 0x0007e4000c101d04 */
.L_x_936:
[----:B------:R-:W-:Y:S05]  /*0f20*/  BSYNC B0 ;  /* 0x0000000000007941 */ /* 0x000fea0003800000 */
.L_x_935:
[----:B------:R-:W-:Y:S01]  /*0f30*/  BSSY B0, `(.L_x_937) ;  /* 0x0000014000007945 */ /* 0x000fe20003800000 */
[----:B------:R-:W-:Y:S01]  /*0f40*/  ISETP.GE.AND P0, PT, R29, R19, PT ;  /* 0x000000131d00720c */ /* 0x000fe20003f06270 */
[----:B------:R-:W-:Y:S02]  /*0f50*/  IMAD R25, R159, R25, RZ ;  /* 0x000000199f197224 */ /* 0x000fe400078e02ff */
[----:B------:R-:W-:Y:S10]  /*0f60*/  @P2 BRA `(.L_x_938) ;  /* 0x0000000000402947 */ /* 0x000ff40003800000 */
[----:B--23--:R-:W-:Y:S01]  /*0f70*/  IADD3 R12, P2, R4, 0x40, RZ ;  /* 0x00000040040c7810 */ /* 0x00cfe20007f5e0ff */
        /* <DEDUP_REMOVED lines=15> */
.L_x_938:
[----:B------:R-:W-:Y:S05]  /*1070*/  BSYNC B0 ;  /* 0x0000000000007941 */ /* 0x000fea0003800000 */
.L_x_937:
[----:B--234-:R-:W-:Y:S01]  /*1080*/  SEL R12, R25, RZ, !P1 ;  /* 0x000000ff190c7207 */ /* 0x01cfe20004800000 */
[----:B------:R-:W-:Y:S01]  /*1090*/  BSSY B0, `(.L_x_939) ;  /* 0x0000017000007945 */ /* 0x000fe20003800000 */
[-C--:B------:R-:W-:Y:S02]  /*10a0*/  ISETP.GE.OR P5, PT, R8, R19.reuse, P6 ;  /* 0x000000130800720c */ /* 0x080fe400037a6670 */
[-C--:B------:R-:W-:Y:S01]  /*10b0*/  ISETP.GE.OR P4, PT, R28, R19.reuse, P6 ;  /* 0x000000131c00720c */ /* 0x080fe20003786670 */
[----:B------:R-:W-:Y:S01]  /*10c0*/  IMAD R24, R162, R24, R12 ;  /* 0x00000018a2187224 */ /* 0x000fe200078e020c */
[----:B------:R-:W-:Y:S01]  /*10d0*/  ISETP.GE.OR P3, PT, R27, R19, P6 ;  /* 0x000000131b00720c */ /* 0x000fe20003766670 */
[----:B------:R-:W-:Y:S01]  /*10e0*/  IMAD R12, R156, R26, RZ ;  /* 0x0000001a9c0c7224 */ /* 0x000fe200078e02ff */
[----:B------:R-:W-:Y:S11]  /*10f0*/  @P0 BRA `(.L_x_940) ;  /* 0x0000000000400947 */ /* 0x000ff60003800000 */
[----:B------:R-:W-:Y:S02]  /*1100*/  IADD3 R6, P0, R4, 0x60, RZ ;  /* 0x0000006004067810 */ /* 0x000fe40007f1e0ff */
[-C--:B------:R-:W-:Y:S02]  /*1110*/  ISETP.GE.AND P2, PT, R18, R0.reuse, PT ;  /* 0x000000001200720c */ /* 0x080fe40003f46270 */
[----:B------:R-:W-:Y:S01]  /*1120*/  ISETP.GE.AND P1, PT, R31, R0, PT ;  /* 0x000000001f00720c */ /* 0x000fe20003f26270 */
[----:B------:R-:W-:Y:S01]  /*1130*/  IMAD.X R4, RZ, RZ, R5, P0 ;  /* 0x000000ffff047224 */ /* 0x000fe200000e0605 */
[----:B------:R-:W-:-:S03]  /*1140*/  MOV R5, R7 ;  /* 0x0000000700057202 */ /* 0x000fc60000000f00 */
[----:B------:R-:W-:Y:S02]  /*1150*/  IMAD R13, R4, R2, RZ ;  /* 0x00000002040d7224 */ /* 0x000fe400078e02ff */
[----:B------:R-:W-:Y:S02]  /*1160*/  IMAD.MOV.U32 R4, RZ, RZ, R16 ;  /* 0x000000ffff047224 */ /* 0x000fe400078e0010 */
[-C--:B------:R-:W-:Y:S02]  /*1170*/  IMAD R3, R3, R6.reuse, R13 ;  /* 0x0000000603037224 */ /* 0x080fe400078e020d */
[----:B------:R-:W-:-:S04]  /*1180*/  IMAD.WIDE.U32 R4, R2, R6, R4 ;  /* 0x0000000602047225 */ /* 0x000fc800078e0004 */
[----:B------:R-:W-:Y:S01]  /*1190*/  IMAD.IADD R3, R5, 0x1, R3 ;  /* 0x0000000105037824 */ /* 0x000fe200078e0203 */
[----:B------:R-:W-:-:S04]  /*11a0*/  LEA R2, P0, R4, R10, 0x1 ;  /* 0x0000000a04027211 */ /* 0x000fc800078008ff */
[----:B------:R-:W-:Y:S02]  /*11b0*/  LEA.HI.X R3, R4, R11, R3, 0x1, P0 ;  /* 0x0000000b04037211 */ /* 0x000fe400000f0c03 */
[----:B------:R-:W-:-:S03]  /*11c0*/  ISETP.GE.AND P0, PT, R30, R0, PT ;  /* 0x000000001e00720c */ /* 0x000fc60003f06270 */
[----:B------:R2:W-:Y:S04]  /*11d0*/  @!P2 ST.E.128 desc[UR4][R2.64], RZ ;  /* 0x000000ff0200a985 */ /* 0x0005e8000c101d04 */
[----:B------:R2:W-:Y:S06]  /*11e0*/  @!P1 ST.E.128 desc[UR4][R2.64+0x40], RZ ;  /* 0x000040ff02009985 */ /* 0x0005ec000c101d04 */
[----:B------:R2:W-:Y:S02]  /*11f0*/  @!P0 ST.E.128 desc[UR4][R2.64+0x80], RZ ;  /* 0x000080ff02008985 */ /* 0x0005e4000c101d04 */
.L_x_940:
[----:B------:R-:W-:Y:S05]  /*1200*/  BSYNC B0 ;  /* 0x0000000000007941 */ /* 0x000fea0003800000 */
.L_x_939:
[----:B------:R-:W-:Y:S01]  /*1210*/  IADD3 R9, P1, P0, R12, R22, R24 ;  /* 0x000000160c097210 */ /* 0x000fe2000783e018 */
[-C--:B------:R-:W-:Y:S01]  /*1220*/  @!P5 IMAD R0, R8, R26.reuse, RZ ;  /* 0x0000001a0800d224 */ /* 0x080fe200078e02ff */
[----:B--2---:R-:W-:Y:S01]  /*1230*/  SHF.R.S32.HI R2, RZ, 0x1f, R12 ;  /* 0x0000001fff027819 */ /* 0x004fe2000001140c */
[-C--:B------:R-:W-:Y:S01]  /*1240*/  @!P4 IMAD R3, R28, R26.reuse, RZ ;  /* 0x0000001a1c03c224 */ /* 0x080fe200078e02ff */
[----:B------:R-:W-:Y:S01]  /*1250*/  SHF.R.S32.HI R22, RZ, 0x1f, R24 ;  /* 0x0000001fff167819 */ /* 0x000fe20000011418 */
[----:B------:R-:W-:Y:S01]  /*1260*/  @!P3 IMAD R5, R27, R26, RZ ;  /* 0x0000001a1b05b224 */ /* 0x000fe200078e02ff */
[----:B------:R-:W-:Y:S02]  /*1270*/  ISETP.GE.OR P6, PT, R29, R19, P6 ;  /* 0x000000131d00720c */ /* 0x000fe400037c6670 */
[----:B------:R-:W-:Y:S02]  /*1280*/  IADD3.X R22, R2, R23, R22, P1, P0 ;  /* 0x0000001702167210 */ /* 0x000fe40000fe0416 */
[----:B------:R-:W-:-:S02]  /*1290*/  @!P5 IADD3 R2, P0, R0, R9, RZ ;  /* 0x000000090002d210 */ /* 0x000fc40007f1e0ff */
[-C--:B------:R-:W-:Y:S02]  /*12a0*/  @!P4 IADD3 R8, P1, R3, R9.reuse, RZ ;  /* 0x000000090308c210 */ /* 0x080fe40007f3e0ff */
[----:B------:R-:W-:Y:S02]  /*12b0*/  @!P5 LEA.HI.X.SX32 R4, R0, R22, 0x1, P0 ;  /* 0x000000160004d211 */ /* 0x000fe400000f0eff */
[C---:B------:R-:W-:Y:S02]  /*12c0*/  @!P5 LEA R6, P2, R2.reuse, R20, 0x2 ;  /* 0x000000140206d211 */ /* 0x040fe400078410ff */
[----:B------:R-:W-:Y:S02]  /*12d0*/  @!P3 IADD3 R0, P0, R5, R9, RZ ;  /* 0x000000090500b210 */ /* 0x000fe40007f1e0ff */
[----:B------:R-:W-:Y:S02]  /*12e0*/  @!P4 LEA.HI.X.SX32 R10, R3, R22, 0x1, P1 ;  /* 0x00000016030ac211 */ /* 0x000fe400008f0eff */
[----:B------:R-:W-:-:S02]  /*12f0*/  @!P5 LEA.HI.X R7, R2, R21, R4, 0x2, P2 ;  /* 0x000000150207d211 */ /* 0x000fc400010f1404 */
[----:B------:R-:W-:Y:S02]  /*1300*/  @!P4 LEA R4, P1, R8, R20, 0x2 ;  /* 0x000000140804c211 */ /* 0x000fe400078210ff */
[----:B------:R-:W-:Y:S02]  /*1310*/  @!P3 LEA.HI.X.SX32 R3, R5, R22, 0x1, P0 ;  /* 0x000000160503b211 */ /* 0x000fe400000f0eff */
[----:B------:R-:W-:Y:S02]  /*1320*/  @!P3 LEA R2, P0, R0, R20, 0x2 ;  /* 0x000000140002b211 */ /* 0x000fe400078010ff */
[-C--:B------:R-:W-:Y:S01]  /*1330*/  @!P4 LEA.HI.X R5, R8, R21.reuse, R10, 0x2, P1 ;  /* 0x000000150805c211 */ /* 0x080fe200008f140a */
[----:B------:R-:W-:Y:S01]  /*1340*/  @!P5 IMAD.MOV.U32 R10, RZ, RZ, 0x7f800000 ;  /* 0x7f800000ff0ad424 */ /* 0x000fe200078e00ff */
[----:B------:R-:W-:Y:S01]  /*1350*/  @!P3 LEA.HI.X R3, R0, R21, R3, 0x2, P0 ;  /* 0x000000150003b211 */ /* 0x000fe200000f1403 */
[----:B------:R-:W-:Y:S02]  /*1360*/  @!P4 IMAD.MOV.U32 R8, RZ, RZ, 0x7f800000 ;  /* 0x7f800000ff08c424 */ /* 0x000fe400078e00ff */
[----:B------:R-:W-:Y:S01]  /*1370*/  @!P3 IMAD.MOV.U32 R0, RZ, RZ, 0x7f800000 ;  /* 0x7f800000ff00b424 */ /* 0x000fe200078e00ff */
[----:B------:R-:W-:Y:S04]  /*1380*/  @!P5 ST.E desc[UR4][R6.64], R10 ;  /* 0x0000000a0600d985 */ /* 0x000fe8000c101904 */
[----:B------:R-:W-:Y:S04]  /*1390*/  @!P4 ST.E desc[UR4][R4.64], R8 ;  /* 0x000000080400c985 */ /* 0x000fe8000c101904 */
[----:B------:R2:W-:Y:S02]  /*13a0*/  @!P3 ST.E desc[UR4][R2.64], R0 ;  /* 0x000000000200b985 */ /* 0x0005e4000c101904 */
[----:B--2---:R-:W-:-:S02]  /*13b0*/  IMAD.MOV.U32 R2, RZ, RZ, R32 ;  /* 0x000000ffff027224 */ /* 0x004fc400078e0020 */
[----:B------:R-:W-:-:S04]  /*13c0*/  IMAD.MOV.U32 R3, RZ, RZ, 0x0 ;  /* 0x00000000ff037424 */ /* 0x000fc800078e00ff */
[----:B-1----:R-:W-:Y:S05]  /*13d0*/  @P6 RET.REL.NODEC R2 `(_ZN5flash16flash_fwd_kernelI23Flash_fwd_kernel_traitsILi96ELi128ELi64ELi4ELb0ELb0EN7cutlass6half_tE19Flash_kernel_traitsILi96ELi128ELi64ELi4ES3_EELb1ELb0ELb1ELb0ELb0ELb0ELb0ELb1EEEvNS_16Flash_fwd_paramsE) ;  /* 0xffffffec02086950 */ /* 0x002fea0003c3ffff */
[----:B------:R-:W-:-:S05]  /*13e0*/  IMAD R0, R29, R26, RZ ;  /* 0x0000001a1d007224 */ /* 0x000fca00078e02ff */
[----:B------:R-:W-:-:S04]  /*13f0*/  IADD3 R3, P0, R0, R9, RZ ;  /* 0x0000000900037210 */ /* 0x000fc80007f1e0ff */
[----:B------:R-:W-:Y:S02]  /*1400*/  LEA.HI.X.SX32 R0, R0, R22, 0x1, P0 ;  /* 0x0000001600007211 */ /* 0x000fe400000f0eff */
[----:B------:R-:W-:-:S04]  /*1410*/  LEA R2, P0, R3, R20, 0x2 ;  /* 0x0000001403027211 */ /* 0x000fc800078010ff */
[----:B------:R-:W-:Y:S01]  /*1420*/  LEA.HI.X R3, R3, R21, R0, 0x2, P0 ;  /* 0x0000001503037211 */ /* 0x000fe200000f1400 */
[----:B------:R-:W-:-:S05]  /*1430*/  IMAD.MOV.U32 R0, RZ, RZ, 0x7f800000 ;  /* 0x7f800000ff007424 */ /* 0x000fca00078e00ff */
[----:B------:R1:W-:Y:S02]  /*1440*/  ST.E desc[UR4][R2.64], R0 ;  /* 0x0000000002007985 */ /* 0x0003e4000c101904 */
[----:B-1----:R-:W-:Y:S02]  /*1450*/  IMAD.MOV.U32 R2, RZ, RZ, R32 ;  /* 0x000000ffff027224 */ /* 0x002fe400078e0020 */
[----:B------:R-:W-:-:S04]  /*1460*/  IMAD.MOV.U32 R3, RZ, RZ, 0x0 ;  /* 0x00000000ff037424 */ /* 0x000fc800078e00ff */
[----:B------:R-:W-:Y:S05]  /*1470*/  RET.REL.NODEC R2 `(_ZN5flash16flash_fwd_kernelI23Flash_fwd_kernel_traitsILi96ELi128ELi64ELi4ELb0ELb0EN7cutlass6half_tE19Flash_kernel_traitsILi96ELi128ELi64ELi4ES3_EELb1ELb0ELb1ELb0ELb0ELb0ELb0ELb1EEEvNS_16Flash_fwd_paramsE) ;  /* 0xffffffe802e07950 */ /* 0x000fea0003c3ffff */
.L_x_926:
[----:B------:R-:W2:Y:S01]  /*1480*/  LD.E R20, desc[UR4][R172.64+0x68] ;  /* 0x00006804ac147980 */ /* 0x000ea2000c101900 */
[----:B------:R-:W-:-:S03]  /*1490*/  ISETP.NE.AND P4, PT, R30, -0x1, PT ;  /* 0xffffffff1e00780c */ /* 0x000fc60003f85270 */
[----:B------:R-:W3:Y:S01]  /*14a0*/  LD.E.64 R10, desc[UR4][R172.64+0x38] ;  /* 0x00003804ac0a7980 */ /* 0x000ee2000c101b00 */
[----:B------:R-:W-:-:S03]  /*14b0*/  ISETP.NE.AND P2, PT, R34, -0x1, PT ;  /* 0xffffffff2200780c */ /* 0x000fc60003f45270 */
[----:B------:R-:W4:Y:S01]  /*14c0*/  LD.E.64 R4, desc[UR4][R172.64+0x30] ;  /* 0x00003004ac047980 */ /* 0x000f22000c101b00 */
[CC--:B------:R-:W-:Y:S01]  /*14d0*/  LEA.HI R17, R28.reuse, R149.reuse, RZ, 0x2 ;  /* 0x000000951c117211 */ /* 0x0c0fe200078f10ff */
[----:B------:R-:W1:Y:S04]  /*14e0*/  S2R R22, SR_CgaCtaId ;  /* 0x0000000000167919 */ /* 0x000e680000008800 */
[----:B------:R-:W4:Y:S01]  /*14f0*/  @!P4 LD.E.64 R12, desc[UR4][R172.64+0x20] ;  /* 0x00002004ac0cc980 */ /* 0x000f22000c101b00 */
[----:B------:R-:W-:Y:S02]  /*1500*/  LEA.HI R41, R28, R149, RZ, 0x3 ;  /* 0x000000951c297211 */ /* 0x000fe400078f18ff */
[----:B------:R-:W-:Y:S01]  /*1510*/  LOP3.LUT R0, R17, 0xfffffffc, RZ, 0xc0, !PT ;  /* 0xfffffffc11007812 */ /* 0x000fe200078ec0ff */
[----:B------:R-:W-:Y:S01]  /*1520*/  IMAD.IADD R35, R178, 0x1, -R156 ;  /* 0x00000001b2237824 */ /* 0x000fe200078e0a9c */
[----:B------:R-:W-:Y:S01]  /*1530*/  SHF.R.S32.HI R40, RZ, 0x3, R41 ;  /* 0x00000003ff287819 */ /* 0x000fe20000011429 */
[----:B------:R-:W4:Y:S02]  /*1540*/  @!P2 LD.E.64 R14, desc[UR4][R172.64+0x18] ;  /* 0x00001804ac0ea980 */ /* 0x000f24000c101b00 */
[----:B------:R-:W-:-:S02]  /*1550*/  IMAD.IADD R0, R149, 0x1, -R0 ;  /* 0x0000000195007824 */ /* 0x000fc400078e0a00 */
[----:B------:R-:W-:Y:S01]  /*1560*/  IMAD.SHL.U32 R3, R40, 0x40, RZ ;  /* 0x0000004028037824 */ /* 0x000fe200078e00ff */
[----:B------:R-:W-:Y:S01]  /*1570*/  MOV R21, 0x400 ;  /* 0x0000040000157802 */ /* 0x000fe20000000f00 */
[----:B------:R-:W4:Y:S01]  /*1580*/  LD.E.64 R18, desc[UR4][R172.64+0x48] ;  /* 0x00004804ac127980 */ /* 0x000f22000c101b00 */
[----:B------:R-:W-:Y:S02]  /*1590*/  SHF.L.U32 R171, R0, 0x3, RZ ;  /* 0x0000000300ab7819 */ /* 0x000fe400000006ff */
[----:B------:R-:W-:Y:S01]  /*15a0*/  LOP3.LUT R0, R3, 0xc0, RZ, 0xc0, !PT ;  /* 0x000000c003007812 */ /* 0x000fe200078ec0ff */
[----:B------:R-:W4:Y:S01]  /*15b0*/  LD.E.64 R44, desc[UR4][R172.64+0x40] ;  /* 0x00004004ac2c7980 */ /* 0x000f22000c101b00 */
[----:B------:R-:W-:Y:S02]  /*15c0*/  SHF.R.S32.HI R6, RZ, 0x2, R17 ;  /* 0x00000002ff067819 */ /* 0x000fe40000011411 */
[----:B------:R-:W-:Y:S01]  /*15d0*/  SHF.R.S32.HI R155, RZ, 0x5, R148 ;  /* 0x00000005ff9b7819 */ /* 0x000fe20000011494 */
[----:B------:R-:W4:Y:S01]  /*15e0*/  LD.E R217, desc[UR4][R172.64+0xc8] ;  /* 0x0000c804acd97980 */ /* 0x000f22000c101900 */
[----:B------:R-:W-:-:S03]  /*15f0*/  IADD3 R7, R6, 0x40, RZ ;  /* 0x0000004006077810 */ /* 0x000fc60007ffe0ff */
[----:B------:R1:W5:Y:S01]  /*1600*/  LD.E.64 R26, desc[UR4][R172.64+0x50] ;  /* 0x00005004ac1a7980 */ /* 0x000362000c101b00 */
[----:B------:R-:W-:Y:S02]  /*1610*/  ISETP.GE.AND P1, PT, R7, R35, PT ;  /* 0x000000230700720c */ /* 0x000fe40003f26270 */
[----:B------:R-:W-:Y:S01]  /*1620*/  LEA.HI R28, R28, R149, RZ, 0x4 ;  /* 0x000000951c1c7211 */ /* 0x000fe200078f20ff */
[----:B------:R1:W5:Y:S03]  /*1630*/  @!P4 LD.E.64 R32, desc[UR4][R172.64+0x28] ;  /* 0x00002804ac20c980 */ /* 0x000366000c101b00 */
[----:B------:R-:W-:Y:S01]  /*1640*/  SHF.R.S32.HI R25, RZ, 0x4, R28 ;  /* 0x00000004ff197819 */ /* 0x000fe2000001141c */
[----:B------:R1:W5:Y:S04]  /*1650*/  LD.E.64 R36, desc[UR4][R172.64+0x58] ;  /* 0x00005804ac247980 */ /* 0x000368000c101b00 */
[----:B------:R1:W5:Y:S04]  /*1660*/  LD.E R152, desc[UR4][R172.64+0x60] ;  /* 0x00006004ac987980 */ /* 0x000368000c101900 */
[----:B------:R1:W5:Y:S04]  /*1670*/  LD.E R153, desc[UR4][R172.64+0xc4] ;  /* 0x0000c404ac997980 */ /* 0x000368000c101900 */
[----:B------:R1:W5:Y:S04]  /*1680*/  LD.E R200, desc[UR4][R172.64+0xc0] ;  /* 0x0000c004acc87980 */ /* 0x000368000c101900 */
[----:B------:R1:W5:Y:S04]  /*1690*/  LD.E.64 R206, desc[UR4][R172.64+0x8] ;  /* 0x00000804acce7980 */ /* 0x000368000c101b00 */
[----:B------:R1:W5:Y:S04]  /*16a0*/  LD.E.64 R210, desc[UR4][R172.64+0x10] ;  /* 0x00001004acd27980 */ /* 0x000368000c101b00 */
[----:B------:R1:W5:Y:S01]  /*16b0*/  LD.E.64 R150, desc[UR4][R172.64+0x98] ;  /* 0x00009804ac967980 */ /* 0x000362000c101b00 */
[----:B--2---:R-:W-:-:S04]  /*16c0*/  IABS R2, R20 ;  /* 0x0000001400027213 */ /* 0x004fc80000000000 */
[----:B------:R-:W2:Y:S08]  /*16d0*/  I2F.RP R8, R2 ;  /* 0x0000000200087306 */ /* 0x000eb00000209400 */
[----:B--2---:R-:W2:Y:S02]  /*16e0*/  MUFU.RCP R8, R8 ;  /* 0x0000000800087308 */ /* 0x004ea40000001000 */
[----:B--2---:R-:W-:-:S06]  /*16f0*/  VIADD R8, R8, 0xffffffe ;  /* 0x0ffffffe08087836 */ /* 0x004fcc0000000000 */
[----:B------:R-:W2:Y:S01]  /*1700*/  F2I.FTZ.U32.TRUNC.NTZ R9, R8 ;  /* 0x0000000800097305 */ /* 0x000ea2000021f000 */
[----:B------:R-:W-:Y:S01]  /*1710*/  IABS R7, R20 ;  /* 0x0000001400077213 */ /* 0x000fe20000000000 */
[----:B--2---:R-:W-:Y:S01]  /*1720*/  IMAD.MOV R3, RZ, RZ, -R9 ;  /* 0x000000ffff037224 */ /* 0x004fe200078e0a09 */
[----:B------:R-:W-:Y:S02]  /*1730*/  LOP3.LUT R8, R0, 0x18, R171, 0xf8, !PT ;  /* 0x0000001800087812 */ /* 0x000fe400078ef8ab */
[----:B------:R-:W-:Y:S01]  /*1740*/  SHF.R.U32.HI R0, RZ, 0x3, R0 ;  /* 0x00000003ff007819 */ /* 0x000fe20000011600 */
[----:B------:R-:W-:-:S03]  /*1750*/  IMAD.MOV.U32 R16, RZ, RZ, R3 ;  /* 0x000000ffff107224 */ /* 0x000fc600078e0003 */
[----:B------:R-:W-:Y:S01]  /*1760*/  LOP3.LUT R23, R8, R0, RZ, 0x3c, !PT ;  /* 0x0000000008177212 */ /* 0x000fe200078e3cff */
[----:B------:R-:W-:Y:S02]  /*1770*/  IMAD R0, R16, R2, RZ ;  /* 0x0000000210007224 */ /* 0x000fe400078e02ff */
[----:B------:R-:W-:Y:S01]  /*1780*/  IMAD.MOV.U32 R8, RZ, RZ, RZ ;  /* 0x000000ffff087224 */ /* 0x000fe200078e00ff */
[----:B-1----:R-:W-:-:S03]  /*1790*/  LEA R3, R22, R21, 0x18 ;  /* 0x0000001516037211 */ /* 0x002fc600078ec0ff */
[----:B------:R-:W-:Y:S01]  /*17a0*/  IMAD.HI.U32 R8, R9, R0, R8 ;  /* 0x0000000009087227 */ /* 0x000fe200078e0008 */
[----:B------:R-:W-:Y:S02]  /*17b0*/  IADD3 R0, RZ, -R7, RZ ;  /* 0x80000007ff007210 */ /* 0x000fe40007ffe0ff */
[----:B------:R-:W-:-:S03]  /*17c0*/  IABS R21, R162 ;  /* 0x000000a200157213 */ /* 0x000fc60000000000 */
[----:B------:R-:W-:Y:S02]  /*17d0*/  IMAD.MOV.U32 R7, RZ, RZ, R0 ;  /* 0x000000ffff077224 */ /* 0x000fe400078e0000 */
[----:B------:R-:W-:Y:S01]  /*17e0*/  IMAD.HI.U32 R0, R8, R21, RZ ;  /* 0x0000001508007227 */ /* 0x000fe200078e00ff */
[----:B------:R-:W-:-:S03]  /*17f0*/  LEA.HI R8, R17, R6, RZ, 0x1 ;  /* 0x0000000611087211 */ /* 0x000fc600078f08ff */
[----:B------:R-:W-:Y:S01]  /*1800*/  IMAD R7, R0, R7, R21 ;  /* 0x0000000700077224 */ /* 0x000fe200078e0215 */
[----:B------:R-:W-:-:S04]  /*1810*/  LOP3.LUT R21, R8, 0x7fffffe, RZ, 0xc0, !PT ;  /* 0x07fffffe08157812 */ /* 0x000fc800078ec0ff */
[----:B------:R-:W-:Y:S01]  /*1820*/  ISETP.GT.U32.AND P6, PT, R2, R7, PT ;  /* 0x000000070200720c */ /* 0x000fe20003fc4070 */
[----:B---3--:R-:W-:Y:S01]  /*1830*/  @!P4 IMAD R9, R11, R24, RZ ;  /* 0x000000180b09c224 */ /* 0x008fe200078e02ff */
[----:B------:R-:W-:Y:S01]  /*1840*/  @!P4 SHF.R.S32.HI R16, RZ, 0x1f, R24 ;  /* 0x0000001fff10c819 */ /* 0x000fe20000011418 */
[----:B------:R-:W-:Y:S01]  /*1850*/  IMAD.IADD R21, R6, 0x1, -R21 ;  /* 0x0000000106157824 */ /* 0x000fe200078e0a15 */
[----:B------:R-:W-:-:S03]  /*1860*/  LEA.HI R17, R28, R25, RZ, 0x1 ;  /* 0x000000191c117211 */ /* 0x000fc600078f08ff */
[----:B------:R-:W-:Y:S01]  /*1870*/  @!P4 IMAD R22, R10, R16, R9 ;  /* 0x000000100a16c224 */ /* 0x000fe200078e0209 */
[----:B------:R-:W-:Y:S01]  /*1880*/  IADD3 R16, R6, 0x60, RZ ;  /* 0x0000006006107810 */ /* 0x000fe20007ffe0ff */
[----:B------:R-:W-:Y:S02]  /*1890*/  IMAD R21, R155, 0x8, R21 ;  /* 0x000000089b157824 */ /* 0x000fe400078e0215 */
[----:B------:R-:W-:Y:S02]  /*18a0*/  @!P4 IMAD.WIDE.U32 R8, R10, R24, RZ ;  /* 0x000000180a08c225 */ /* 0x000fe400078e00ff */
[----:B------:R-:W-:Y:S02]  /*18b0*/  @!P6 IADD3 R7, R7, -R2, RZ ;  /* 0x800000020707e210 */ /* 0x000fe40007ffe0ff */
[----:B------:R-:W-:Y:S01]  /*18c0*/  ISETP.GE.AND P0, PT, R16, R35, PT ;  /* 0x000000231000720c */ /* 0x000fe20003f06270 */
[----:B------:R-:W-:Y:S01]  /*18d0*/  IMAD.U32 R193, R21, 0x20, R23 ;  /* 0x0000002015c17824 */ /* 0x000fe200078e0017 */
[----:B------:R-:W-:Y:S01]  /*18e0*/  LOP3.LUT R17, R17, 0xfffffffe, RZ, 0xc0, !PT ;  /* 0xfffffffe11117812 */ /* 0x000fe200078ec0ff */
[----:B----4-:R-:W-:Y:S01]  /*18f0*/  @!P4 IMAD R13, R13, R159, RZ ;  /* 0x0000009f0d0dc224 */ /* 0x010fe200078e02ff */
[----:B------:R-:W-:-:S02]  /*1900*/  @P4 IADD3 R16, R24, R30, RZ ;  /* 0x0000001e18104210 */ /* 0x000fc40007ffe0ff */
[----:B------:R-:W-:Y:S01]  /*1910*/  @!P4 SHF.R.S32.HI R21, RZ, 0x1f, R159 ;  /* 0x0000001fff15c819 */ /* 0x000fe2000001149f */
[----:B------:R-:W-:Y:S01]  /*1920*/  @!P4 IMAD.IADD R9, R9, 0x1, R22 ;  /* 0x000000010909c824 */ /* 0x000fe200078e0216 */
[----:B------:R-:W-:Y:S02]  /*1930*/  ISETP.GE.U32.AND P3, PT, R7, R2, PT ;  /* 0x000000020700720c */ /* 0x000fe40003f66070 */
[----:B------:R-:W-:Y:S01]  /*1940*/  LOP3.LUT R2, R162, R20, RZ, 0x3c, !PT ;  /* 0x00000014a2027212 */ /* 0x000fe200078e3cff */
[----:B------:R-:W-:Y:S02]  /*1950*/  IMAD.IADD R38, R25, 0x1, -R17 ;  /* 0x0000000119267824 */ /* 0x000fe400078e0a11 */
[-C--:B------:R-:W-:Y:S01]  /*1960*/  @P4 IMAD R22, R11, R16.reuse, RZ ;  /* 0x000000100b164224 */ /* 0x080fe200078e02ff */
[----:B------:R-:W-:Y:S01]  /*1970*/  ISETP.GE.AND P5, PT, R2, RZ, PT ;  /* 0x000000ff0200720c */ /* 0x000fe20003fa6270 */
[----:B------:R-:W-:Y:S02]  /*1980*/  @!P4 IMAD R21, R12, R21, R13 ;  /* 0x000000150c15c224 */ /* 0x000fe400078e020d */
[----:B------:R-:W-:-:S04]  /*1990*/  @P4 IMAD.WIDE.U32 R16, R10, R16, RZ ;  /* 0x000000100a104225 */ /* 0x000fc800078e00ff */
[----:B------:R-:W-:-:S04]  /*19a0*/  @!P4 IMAD.WIDE.U32 R12, R159, R12, R8 ;  /* 0x0000000c9f0cc225 */ /* 0x000fc800078e0008 */
[----:B------:R-:W-:-:S04]  /*19b0*/  @P2 IMAD.WIDE.U32 R8, R4, R34, RZ ;  /* 0x0000002204082225 */ /* 0x000fc800078e00ff */
[----:B------:R-:W-:Y:S02]  /*19c0*/  @P2 IMAD R2, R5, R34, RZ ;  /* 0x0000002205022224 */ /* 0x000fe400078e02ff */
[----:B------:R-:W-:Y:S02]  /*19d0*/  @P4 IMAD.IADD R23, R17, 0x1, R22 ;  /* 0x0000000111174824 */ /* 0x000fe400078e0216 */
[----:B------:R-:W-:Y:S01]  /*19e0*/  @P4 IMAD.MOV.U32 R22, RZ, RZ, R16 ;  /* 0x000000ffff164224 */ /* 0x000fe200078e0010 */
[----:B------:R-:W-:Y:S01]  /*19f0*/  @P2 IADD3 R2, R9, R2, RZ ;  /* 0x0000000209022210 */ /* 0x000fe20007ffe0ff */
[----:B------:R-:W-:Y:S01]  /*1a00*/  @P2 IMAD.MOV.U32 R16, RZ, RZ, R8 ;  /* 0x000000ffff102224 */ /* 0x000fe200078e0008 */
[----:B------:R-:W-:Y:S01]  /*1a10*/  @P2 MOV R9, R5 ;  /* 0x0000000500092202 */ /* 0x000fe20000000f00 */
[--C-:B------:R-:W-:Y:S02]  /*1a20*/  @P2 IMAD.MOV.U32 R8, RZ, RZ, R4.reuse ;  /* 0x000000ffff082224 */ /* 0x100fe400078e0004 */
[----:B------:R-:W-:-:S02]  /*1a30*/  @!P2 IMAD.MOV.U32 R8, RZ, RZ, R4 ;  /* 0x000000ffff08a224 */ /* 0x000fc400078e0004 */
[----:B------:R-:W-:Y:S02]  /*1a40*/  @!P2 IMAD.MOV.U32 R9, RZ, RZ, R5 ;  /* 0x000000ffff09a224 */ /* 0x000fe400078e0005 */
[----:B------:R1:W5:Y:S01]  /*1a50*/  LD.E.64 R4, desc[UR4][R172.64] ;  /* 0x00000004ac047980 */ /* 0x000362000c101b00 */
[----:B------:R-:W-:Y:S01]  /*1a60*/  @!P4 IADD3 R23, R13, R21, RZ ;  /* 0x000000150d17c210 */ /* 0x000fe20007ffe0ff */
[----:B------:R-:W-:Y:S01]  /*1a70*/  @!P2 IMAD R7, R15, R159, RZ ;  /* 0x0000009f0f07a224 */ /* 0x000fe200078e02ff */
[----:B------:R-:W-:-:S05]  /*1a80*/  @!P2 SHF.R.S32.HI R13, RZ, 0x1f, R159 ;  /* 0x0000001fff0da819 */ /* 0x000fca000001149f */
[C---:B------:R-:W-:Y:S02]  /*1a90*/  @!P2 IMAD R7, R14.reuse, R13, R7 ;  /* 0x0000000d0e07a224 */ /* 0x040fe400078e0207 */
[----:B------:R-:W-:-:S04]  /*1aa0*/  @!P2 IMAD.WIDE.U32 R14, R14, R159, RZ ;  /* 0x0000009f0e0ea225 */ /* 0x000fc800078e00ff */
[----:B------:R-:W-:Y:S01]  /*1ab0*/  @!P2 IMAD.MOV.U32 R16, RZ, RZ, R14 ;  /* 0x000000ffff10a224 */ /* 0x000fe200078e000e */
[----:B------:R-:W-:Y:S01]  /*1ac0*/  @!P2 IADD3 R2, R15, R7, RZ ;  /* 0x000000070f02a210 */ /* 0x000fe20007ffe0ff */
[----:B------:R-:W-:Y:S01]  /*1ad0*/  IMAD R14, R19, R162, RZ ;  /* 0x000000a2130e7224 */ /* 0x000fe200078e02ff */
[----:B------:R-:W-:-:S05]  /*1ae0*/  SHF.R.S32.HI R7, RZ, 0x1f, R162 ;  /* 0x0000001fff077819 */ /* 0x000fca00000114a2 */
[----:B------:R-:W-:Y:S01]  /*1af0*/  IMAD R14, R18, R7, R14 ;  /* 0x00000007120e7224 */ /* 0x000fe200078e020e */
[--C-:B------:R-:W-:Y:S01]  /*1b00*/  SHF.R.S32.HI R7, RZ, 0x1f, R6.reuse ;  /* 0x0000001fff077819 */ /* 0x100fe20000011406 */
[C---:B------:R-:W-:Y:S01]  /*1b10*/  VIADD R170, R171.reuse, 0x20 ;  /* 0x00000020abaa7836 */ /* 0x040fe20000000000 */
[----:B------:R1:W-:Y:S01]  /*1b20*/  STL [R1+0x158], R171 ;  /* 0x000158ab01007387 */ /* 0x0003e20000100800 */
[----:B------:R-:W-:Y:S02]  /*1b30*/  @!P6 VIADD R0, R0, 0x1 ;  /* 0x000000010000e836 */ /* 0x000fe40000000000 */
[----:B------:R-:W-:Y:S01]  /*1b40*/  IMAD.WIDE R46, R174, 0x80, R6 ;  /* 0x00000080ae2e7825 */ /* 0x000fe200078e0206 */
[----:B------:R1:W-:Y:S03]  /*1b50*/  STL [R1+0x1e4], R35 ;  /* 0x0001e42301007387 */ /* 0x0003e60000100800 */
[----:B------:R-:W-:Y:S01]  /*1b60*/  VIADD R169, R171, 0x40 ;  /* 0x00000040aba97836 */ /* 0x000fe20000000000 */
[----:B------:R1:W-:Y:S01]  /*1b70*/  STL.64 [R1+0x150], R44 ;  /* 0x0001502c01007387 */ /* 0x0003e20000100a00 */
[----:B------:R-:W-:Y:S01]  /*1b80*/  @P3 VIADD R0, R0, 0x1 ;  /* 0x0000000100003836 */ /* 0x000fe20000000000 */
[----:B------:R-:W-:-:S02]  /*1b90*/  SHF.R.S32.HI R42, RZ, 0x1f, R171 ;  /* 0x0000001fff2a7819 */ /* 0x000fc400000114ab */
[----:B------:R1:W-:Y:S01]  /*1ba0*/  STL.64 [R1+0x1d8], R46 ;  /* 0x0001d82e01007387 */ /* 0x0003e20000100a00 */
[----:B------:R-:W-:-:S03]  /*1bb0*/  IADD3 R16, P3, R171, R16, RZ ;  /* 0x00000010ab107210 */ /* 0x000fc60007f7e0ff */
[----:B------:R1:W-:Y:S04]  /*1bc0*/  STL [R1+0x24], R170 ;  /* 0x000024aa01007387 */ /* 0x0003e80000100800 */
[----:B------:R1:W-:Y:S04]  /*1bd0*/  STL [R1+0x28], R169 ;  /* 0x000028a901007387 */ /* 0x0003e80000100800 */
[----:B------:R1:W-:Y:S01]  /*1be0*/  STL [R1+0x1a0], R217 ;  /* 0x0001a0d901007387 */ /* 0x0003e20000100800 */
[----:B------:R-:W-:Y:S01]  /*1bf0*/  IMAD.X R17, R42, 0x1, R2, P3 ;  /* 0x000000012a117824 */ /* 0x000fe200018e0602 */
[----:B------:R-:W-:-:S02]  /*1c00*/  ISETP.GE.AND P3, PT, R6, R35, PT ;  /* 0x000000230600720c */ /* 0x000fc40003f66270 */
[----:B------:R-:W-:Y:S02]  /*1c10*/  ISETP.NE.AND P6, PT, R20, RZ, PT ;  /* 0x000000ff1400720c */ /* 0x000fe40003fc5270 */
[----:B------:R-:W-:Y:S01]  /*1c20*/  @!P4 MOV R22, R12 ;  /* 0x0000000c0016c202 */ /* 0x000fe20000000f00 */
[----:B------:R-:W-:Y:S01]  /*1c30*/  IMAD.MOV.U32 R25, RZ, RZ, R0 ;  /* 0x000000ffff197224 */ /* 0x000fe200078e0000 */
[----:B------:R-:W-:Y:S02]  /*1c40*/  LOP3.LUT R0, R28, 0xfffffff0, RZ, 0xc0, !PT ;  /* 0xfffffff01c007812 */ /* 0x000fe400078ec0ff */
[----:B------:R-:W-:Y:S01]  /*1c50*/  IADD3 R12, P2, R171, R22, RZ ;  /* 0x00000016ab0c7210 */ /* 0x000fe20007f5e0ff */
[----:B------:R-:W-:Y:S01]  /*1c60*/  IMAD.WIDE.U32 R16, R162, R18, R16 ;  /* 0x00000012a2107225 */ /* 0x000fe200078e0010 */
[----:B------:R-:W-:Y:S02]  /*1c70*/  BSSY B0, `(.L_x_941) ;  /* 0x000002f000007945 */ /* 0x000fe40003800000 */
[----:B------:R-:W-:Y:S01]  /*1c80*/  IADD3.X R13, R42, R23, RZ, P2, !PT ;  /* 0x000000172a0d7210 */ /* 0x000fe200017fe4ff */
[----:B------:R-:W-:-:S02]  /*1c90*/  IMAD.IADD R0, R149, 0x1, -R0 ;  /* 0x0000000195007824 */ /* 0x000fc400078e0a00 */
[----:B------:R-:W-:Y:S01]  /*1ca0*/  IMAD R2, R11, R6, RZ ;  /* 0x000000060b027224 */ /* 0x000fe200078e02ff */
[----:B------:R-:W-:Y:S01]  /*1cb0*/  IADD3 R88, R158, -0x1, RZ ;  /* 0xffffffff9e587810 */ /* 0x000fe20007ffe0ff */
[----:B------:R-:W-:Y:S01]  /*1cc0*/  @!P5 IMAD.MOV R25, RZ, RZ, -R25 ;  /* 0x000000ffff19d224 */ /* 0x000fe200078e0a19 */
[----:B------:R-:W-:Y:S01]  /*1cd0*/  @!P6 LOP3.LUT R25, RZ, R20, RZ, 0x33, !PT ;  /* 0x00000014ff19e212 */ /* 0x000fe200078e33ff */
[----:B------:R-:W-:Y:S01]  /*1ce0*/  VIADD R31, R6, 0x20 ;  /* 0x00000020061f7836 */ /* 0x000fe20000000000 */
[----:B------:R-:W-:Y:S01]  /*1cf0*/  LEA.HI R29, R0, R0, RZ, 0x1 ;  /* 0x00000000001d7211 */ /* 0x000fe200078f08ff */
[C---:B------:R-:W-:Y:S01]  /*1d00*/  IMAD R28, R10.reuse, R7, R2 ;  /* 0x000000070a1c7224 */ /* 0x040fe200078e0202 */
[----:B------:R-:W-:Y:S01]  /*1d10*/  SHF.R.S32.HI R34, RZ, 0x1f, R0 ;  /* 0x0000001fff227819 */ /* 0x000fe20000011400 */
[----:B------:R-:W-:Y:S01]  /*1d20*/  IMAD.WIDE.U32 R22, R10, R6, R12 ;  /* 0x000000060a167225 */ /* 0x000fe200078e000c */
[----:B------:R-:W-:-:S03]  /*1d30*/  LEA R193, R193, R3, 0x1 ;  /* 0x00000003c1c17211 */ /* 0x000fc600078e08ff */
[----:B------:R-:W-:Y:S01]  /*1d40*/  IMAD.IADD R15, R17, 0x1, R14 ;  /* 0x00000001110f7824 */ /* 0x000fe200078e020e */
[----:B-1----:R-:W-:Y:S06]  /*1d50*/  @P3 BRA `(.L_x_942) ;  /* 0x0000000000803947 */ /* 0x002fec0003800000 */
[----:B-----5:R-:W-:Y:S01]  /*1d60*/  ISETP.GE.AND P6, PT, R171, R200, PT ;  /* 0x000000c8ab00720c */ /* 0x020fe20003fc6270 */
[----:B------:R-:W-:Y:S01]  /*1d70*/  IMAD R2, R47, R8, RZ ;  /* 0x000000082f027224 */ /* 0x000fe200078e02ff */
[-C--:B------:R-:W-:Y:S01]  /*1d80*/  ISETP.GE.AND P5, PT, R170, R200.reuse, PT ;  /* 0x000000c8aa00720c */ /* 0x080fe20003fa6270 */
[----:B------:R-:W-:Y:S01]  /*1d90*/  IMAD.MOV.U32 R14, RZ, RZ, R16 ;  /* 0x000000ffff0e7224 */ /* 0x000fe200078e0010 */
[----:B------:R-:W-:Y:S01]  /*1da0*/  ISETP.GE.AND P3, PT, R169, R200, PT ;  /* 0x000000c8a900720c */ /* 0x000fe20003f66270 */
[C---:B------:R-:W-:Y:S02]  /*1db0*/  IMAD R2, R46.reuse, R9, R2 ;  /* 0x000000092e027224 */ /* 0x040fe400078e0202 */
[----:B------:R-:W-:-:S04]  /*1dc0*/  IMAD.WIDE.U32 R12, R46, R8, R14 ;  /* 0x000000082e0c7225 */ /* 0x000fc800078e000e */
[----:B------:R-:W-:Y:S02]  /*1dd0*/  IMAD.IADD R2, R13, 0x1, R2 ;  /* 0x000000010d027824 */ /* 0x000fe400078e0202 */
[CC--:B------:R-:W-:Y:S01]  /*1de0*/  @!P6 LEA R20, P2, R12.reuse, R4.reuse, 0x1 ;  /* 0x000000040c14e211 */ /* 0x0c0fe200078408ff */
[----:B------:R1:W-:Y:S03]  /*1df0*/  @P6 STS [R193], RZ ;  /* 0x000000ffc1006388 */ /* 0x0003e60000000800 */
[C---:B------:R-:W-:Y:S01]  /*1e00*/  @!P6 LEA.HI.X R21, R12.reuse, R5, R2, 0x1, P2 ;  /* 0x000000050c15e211 */ /* 0x040fe200010f0c02 */
[----:B------:R1:W-:Y:S01]  /*1e10*/  @P6 STS [R193+0x4], RZ ;  /* 0x000004ffc1006388 */ /* 0x0003e20000000800 */
[----:B------:R-:W-:-:S03]  /*1e20*/  @!P5 LEA R18, P2, R12, R4, 0x1 ;  /* 0x000000040c12d211 */ /* 0x000fc600078408ff */
[----:B------:R1:W-:Y:S01]  /*1e30*/  @P6 STS.64 [R193+0x8], RZ ;  /* 0x000008ffc1006388 */ /* 0x0003e20000000a00 */
[----:B------:R-:W-:-:S03]  /*1e40*/  @!P5 LEA.HI.X R19, R12, R5, R2, 0x1, P2 ;  /* 0x000000050c13d211 */ /* 0x000fc600010f0c02 */
[----:B------:R-:W-:Y:S01]  /*1e50*/  @!PT LDS RZ, [RZ] ;  /* 0x00000000fffff984 */ /* 0x000fe20000000800 */
[----:B------:R-:W-:Y:S01]  /*1e60*/  @!PT LDS RZ, [RZ] ;  /* 0x00000000fffff984 */ /* 0x000fe20000000800 */
[----:B------:R-:W-:Y:S01]  /*1e70*/  @!PT LDS RZ, [RZ] ;  /* 0x00000000fffff984 */ /* 0x000fe20000000800 */
[----:B------:R1:W-:Y:S04]  /*1e80*/  @!P6 LDGSTS.E.BYPASS.LTC128B.128 [R193], desc[UR4][R20.64] ;  /* 0x0000000014c1efae */ /* 0x0003e8000b901d44 */
[----:B------:R1:W-:Y:S04]  /*1e90*/  @P5 STS.128 [R193+0x2000], RZ ;  /* 0x002000ffc1005388 */ /* 0x0003e80000000c00 */
[----:B------:R-:W-:Y:S01]  /*1ea0*/  @!PT LDS RZ, [RZ] ;  /* 0x00000000fffff984 */ /* 0x000fe20000000800 */
[----:B------:R-:W-:Y:S01]  /*1eb0*/  @!PT LDS RZ, [RZ] ;  /* 0x00000000fffff984 */ /* 0x000fe20000000800 */
[----:B------:R-:W-:Y:S01]  /*1ec0*/  @!PT LDS RZ, [RZ] ;  /* 0x00000000fffff984 */ /* 0x000fe20000000800 */
[----:B------:R1:W-:Y:S04]  /*1ed0*/  @!P5 LDGSTS.E.BYPASS.LTC128B.128 [R193+0x2000], desc[UR4][R18.64+0x40] ;  /* 0x0200004012c1dfae */ /* 0x0003e8000b901d44 */
[----:B------:R1:W-:Y:S01]  /*1ee0*/  @P3 STS.128 [R193+0x4000], RZ ;  /* 0x004000ffc1003388 */ /* 0x0003e20000000c00 */
[----:B------:R-:W-:Y:S05]  /*1ef0*/  @P3 BRA `(.L_x_942) ;  /* 0x0000000000183947 */ /* 0x000fea0003800000 */
[----:B-1----:R-:W-:-:S04]  /*1f00*/  LEA R18, P2, R12, R4, 0x1 ;  /* 0x000000040c127211 */ /* 0x002fc800078408ff */
[----:B------:R-:W-:-:S05]  /*1f10*/  LEA.HI.X R19, R12, R5, R2, 0x1, P2 ;  /* 0x000000050c137211 */ /* 0x000fca00010f0c02 */
[----:B------:R-:W-:Y:S01]  /*1f20*/  @!PT LDS RZ, [RZ] ;  /* 0x00000000fffff984 */ /* 0x000fe20000000800 */
[----:B------:R-:W-:Y:S01]  /*1f30*/  @!PT LDS RZ, [RZ] ;  /* 0x00000000fffff984 */ /* 0x000fe20000000800 */
[----:B------:R-:W-:Y:S01]  /*1f40*/  @!PT LDS RZ, [RZ] ;  /* 0x00000000fffff984 */ /* 0x000fe20000000800 */
[----:B------:R2:W-:Y:S04]  /*1f50*/  LDGSTS.E.BYPASS.LTC128B.128 [R193+0x4000], desc[UR4][R18.64+0x80] ;  /* 0x0400008012c17fae */ /* 0x0005e8000b901d44 */
.L_x_942:
[----:B------:R-:W-:Y:S05]  /*1f60*/  BSYNC B0 ;  /* 0x0000000000007941 */ /* 0x000fea0003800000 */
.L_x_941:
[----:B------:R-:W-:Y:S01]  /*1f70*/  LOP3.LUT R12, R29, 0x7fffffe, RZ, 0xc0, !PT ;  /* 0x07fffffe1d0c7812 */ /* 0x000fe200078ec0ff */
[----:B-----5:R-:W-:Y:S01]  /*1f80*/  IMAD R2, R27, R25, RZ ;  /* 0x000000191b027224 */ /* 0x020fe200078e02ff */
[----:B------:R-:W-:Y:S01]  /*1f90*/  IADD3 R13, R23, R28, RZ ;  /* 0x0000001c170d7210 */ /* 0x000fe20007ffe0ff */
[----:B------:R-:W-:Y:S01]  /*1fa0*/  BSSY B0, `(.L_x_943) ;  /* 0x000002c000007945 */ /* 0x000fe20003800000 */
[----:B------:R-:W-:Y:S01]  /*1fb0*/  IADD3 R63, R0, -R12, RZ ;  /* 0x8000000c003f7210 */ /* 0x000fe20007ffe0ff */
[----:B------:R-:W-:Y:S01]  /*1fc0*/  IMAD R27, R88, -0x40, R60 ;  /* 0xffffffc0581b7824 */ /* 0x000fe200078e023c */
[----:B------:R-:W-:Y:S02]  /*1fd0*/  MOV R12, R22 ;  /* 0x00000016000c7202 */ /* 0x000fe40000000f00 */
[----:B------:R-:W-:Y:S02]  /*1fe0*/  ISETP.GE.AND P2, PT, R31, R35, PT ;  /* 0x000000231f00720c */ /* 0x000fe40003f46270 */
[----:B------:R-:W-:Y:S01]  /*1ff0*/  SHF.R.S32.HI R35, RZ, 0x1f, R25 ;  /* 0x0000001fff237819 */ /* 0x000fe20000011419 */
[----:B------:R-:W-:Y:S01]  /*2000*/  IMAD.WIDE.U32 R48, R26, R25, R12 ;  /* 0x000000191a307225 */ /* 0x000fe200078e000c */
[----:B------:R-:W-:-:S03]  /*2010*/  LEA.HI R39, R34, R0, RZ, 0x3 ;  /* 0x0000000022277211 */ /* 0x000fc600078f18ff */
[----:B------:R-:W-:Y:S01]  /*2020*/  IMAD R28, R26, R35, R2 ;  /* 0x000000231a1c7224 */ /* 0x000fe200078e0202 */
[----:B------:R3:W-:Y:S05]  /*2030*/  STL.64 [R1+0x1c8], R48 ;  /* 0x0001c83001007387 */ /* 0x0007ea0000100a00 */
[----:B------:R-:W-:Y:S05]  /*2040*/  @P2 BRA `(.L_x_944) ;  /* 0x0000000000842947 */ /* 0x000fea0003800000 */
[----:B------:R-:W-:Y:S01]  /*2050*/  IADD3 R0, P2, R46, 0x20, RZ ;  /* 0x000000202e007810 */ /* 0x000fe20007f5e0ff */
[----:B------:R-:W-:Y:S01]  /*2060*/  IMAD.MOV.U32 R12, RZ, RZ, R16 ;  /* 0x000000ffff0c7224 */ /* 0x000fe200078e0010 */
[-C--:B------:R-:W-:Y:S01]  /*2070*/  ISETP.GE.AND P6, PT, R171, R200.reuse, PT ;  /* 0x000000c8ab00720c */ /* 0x080fe20003fc6270 */
[----:B------:R-:W-:Y:S01]  /*2080*/  IMAD.MOV.U32 R13, RZ, RZ, R15 ;  /* 0x000000ffff0d7224 */ /* 0x000fe200078e000f */
[-C--:B------:R-:W-:Y:S01]  /*2090*/  ISETP.GE.AND P5, PT, R170, R200.reuse, PT ;  /* 0x000000c8aa00720c */ /* 0x080fe20003fa6270 */
[----:B------:R-:W-:Y:S01]  /*20a0*/  IMAD.X R2, RZ, RZ, R47, P2 ;  /* 0x000000ffff027224 */ /* 0x000fe200010e062f */
[----:B------:R-:W-:Y:S01]  /*20b0*/  ISETP.GE.AND P2, PT, R169, R200, PT ;  /* 0x000000c8a900720c */ /* 0x000fe20003f46270 */
[----:B------:R-:W-:-:S04]  /*20c0*/  IMAD.WIDE.U32 R12, R8, R0, R12 ;  /* 0x00000000080c7225 */ /* 0x000fc800078e000c */
[----:B------:R-:W-:-:S04]  /*20d0*/  IMAD R2, R2, R8, RZ ;  /* 0x0000000802027224 */ /* 0x000fc800078e02ff */
[----:B------:R-:W-:Y:S01]  /*20e0*/  IMAD R0, R9, R0, R2 ;  /* 0x0000000009007224 */ /* 0x000fe200078e0202 */
[----:B-1----:R-:W-:Y:S01]  /*20f0*/  @!P6 LEA R20, P3, R12, R4, 0x1 ;  /* 0x000000040c14e211 */ /* 0x002fe200078608ff */
[----:B------:R4:W-:Y:S02]  /*2100*/  @P6 STS.128 [R193+0x800], RZ ;  /* 0x000800ffc1006388 */ /* 0x0009e40000000c00 */
[----:B------:R-:W-:-:S05]  /*2110*/  IMAD.IADD R0, R13, 0x1, R0 ;  /* 0x000000010d007824 */ /* 0x000fca00078e0200 */
        /* <DEDUP_REMOVED lines=14> */
[----:B----4-:R-:W-:-:S04]  /*2200*/  LEA R18, P2, R12, R4, 0x1 ;  /* 0x000000040c127211 */ /* 0x010fc800078408ff */
[----:B------:R-:W-:-:S05]  /*2210*/  LEA.HI.X R19, R12, R5, R0, 0x1, P2 ;  /* 0x000000050c137211 */ /* 0x000fca00010f0c00 */
[----:B------:R-:W-:Y:S01]  /*2220*/  @!PT LDS RZ, [RZ] ;  /* 0x00000000fffff984 */ /* 0x000fe20000000800 */
[----:B------:R-:W-:Y:S01]  /*2230*/  @!PT LDS RZ, [RZ] ;  /* 0x00000000fffff984 */ /* 0x000fe20000000800 */
[----:B------:R-:W-:Y:S01]  /*2240*/  @!PT LDS RZ, [RZ] ;  /* 0x00000000fffff984 */ /* 0x000fe20000000800 */
[----:B------:R1:W-:Y:S04]  /*2250*/  LDGSTS.E.BYPASS.LTC128B.128 [R193+0x4800], desc[UR4][R18.64+0x80] ;  /* 0x0480008012c17fae */ /* 0x0003e8000b901d44 */
.L_x_944:
[----:B------:R-:W-:Y:S05]  /*2260*/  BSYNC B0 ;  /* 0x0000000000007941 */ /* 0x000fea0003800000 */
.L_x_943:
[C---:B------:R-:W-:Y:S01]  /*2270*/  SHF.L.U64.HI R168, R10.reuse, 0x6, R11 ;  /* 0x000000060aa87819 */ /* 0x040fe2000001020b */
[----:B------:R-:W-:Y:S01]  /*2280*/  IMAD.SHL.U32 R165, R10, 0x40, RZ ;  /* 0x000000400aa57824 */ /* 0x000fe200078e00ff */
[----:B------:R-:W-:Y:S01]  /*2290*/  BSSY B0, `(.L_x_945) ;  /* 0x000002a000007945 */ /* 0x000fe20003800000 */
[----:B------:R-:W-:Y:S01]  /*22a0*/  ISETP.GE.AND P6, PT, R6, R27, PT ;  /* 0x0000001b0600720c */ /* 0x000fe20003fc6270 */
[----:B------:R-:W-:Y:S01]  /*22b0*/  @!P4 IMAD R26, R45, R24, RZ ;  /* 0x000000182d1ac224 */ /* 0x000fe200078e02ff */
[----:B------:R1:W-:Y:S01]  /*22c0*/  STL [R1+0x1d4], R168 ;  /* 0x0001d4a801007387 */ /* 0x0003e20000100800 */
[----:B------:R-:W-:Y:S01]  /*22d0*/  @!P4 SHF.R.S32.HI R22, RZ, 0x1f, R24 ;  /* 0x0000001fff16c819 */ /* 0x000fe20000011418 */
[----:B------:R-:W-:Y:S01]  /*22e0*/  IMAD R23, R168, R88, RZ ;  /* 0x00000058a8177224 */ /* 0x000fe200078e02ff */
[----:B------:R-:W-:Y:S01]  /*22f0*/  SHF.R.S32.HI R34, RZ, 0x1f, R88 ;  /* 0x0000001fff227819 */ /* 0x000fe20000011458 */
[----:B------:R1:W-:Y:S01]  /*2300*/  STL [R1+0x19c], R165 ;  /* 0x00019ca501007387 */ /* 0x0003e20000100800 */
        /* <DEDUP_REMOVED lines=11> */
[----:B-1--4-:R-:W-:Y:S01]  /*23c0*/  @!P5 LEA R20, P2, R12, R4, 0x1 ;  /* 0x000000040c14d211 */ /* 0x012fe200078408ff */
        /* <DEDUP_REMOVED lines=22> */
.L_x_946:
[----:B------:R-:W-:Y:S05]  /*2530*/  BSYNC B0 ;  /* 0x0000000000007941 */ /* 0x000fea0003800000 */
.L_x_945:
[C---:B------:R-:W-:Y:S01]  /*2540*/  SHF.L.U64.HI R163, R10.reuse, 0x5, R11 ;  /* 0x000000050aa37819 */ /* 0x040fe2000001020b */
[----:B------:R-:W-:Y:S01]  /*2550*/  BSSY B0, `(.L_x_947) ;  /* 0x000002c000007945 */ /* 0x000fe20003800000 */
[----:B------:R-:W-:Y:S01]  /*2560*/  SHF.L.U32 R164, R10, 0x5, RZ ;  /* 0x000000050aa47819 */ /* 0x000fe200000006ff */
[----:B------:R-:W-:Y:S01]  /*2570*/  @!P4 IMAD R22, R44, R22, R26 ;  /* 0x000000162c16c224 */ /* 0x000fe200078e021a */
[----:B------:R-:W-:Y:S01]  /*2580*/  IADD3 R167, R49, R28, RZ ;  /* 0x0000001c31a77210 */ /* 0x000fe20007ffe0ff */
[----:B------:R1:W-:Y:S01]  /*2590*/  STL [R1+0x1c0], R163 ;  /* 0x0001c0a301007387 */ /* 0x0003e20000100800 */
[----:B------:R-:W-:Y:S01]  /*25a0*/  MOV R166, R48 ;  /* 0x0000003000a67202 */ /* 0x000fe20000000f00 */
[----:B------:R-:W-:Y:S01]  /*25b0*/  IMAD R23, R34, R165, R23 ;  /* 0x000000a522177224 */ /* 0x000fe200078e0217 */
[----:B------:R-:W-:Y:S01]  /*25c0*/  ISETP.GE.AND P5, PT, R31, R27, PT ;  /* 0x0000001b1f00720c */ /* 0x000fe20003fa6270 */
[----:B------:R1:W-:Y:S02]  /*25d0*/  STL [R1+0x1a4], R164 ;  /* 0x0001a4a401007387 */ /* 0x0003e40000100800 */
[----:B------:R-:W-:-:S02]  /*25e0*/  IMAD.WIDE.U32 R10, R88, R165, R166 ;  /* 0x000000a5580a7225 */ /* 0x000fc400078e00a6 */
[----:B------:R1:W-:Y:S01]  /*25f0*/  STL.64 [R1+0x1a8], R166 ;  /* 0x0001a8a601007387 */ /* 0x0003e20000100a00 */
[----:B------:R-:W-:Y:S05]  /*2600*/  @P0 BRA `(.L_x_948) ;  /* 0x0000000000800947 */ /* 0x000fea0003800000 */
[----:B------:R-:W-:Y:S01]  /*2610*/  IADD3 R0, P0, R46, 0x60, RZ ;  /* 0x000000602e007810 */ /* 0x000fe20007f1e0ff */
[----:B------:R-:W-:Y:S01]  /*2620*/  IMAD.MOV.U32 R14, RZ, RZ, R16 ;  /* 0x000000ffff0e7224 */ /* 0x000fe200078e0010 */
[-C--:B------:R-:W-:Y:S02]  /*2630*/  ISETP.GE.AND P3, PT, R171, R200.reuse, PT ;  /* 0x000000c8ab00720c */ /* 0x080fe40003f66270 */
[-C--:B------:R-:W-:Y:S01]  /*2640*/  ISETP.GE.AND P2, PT, R170, R200.reuse, PT ;  /* 0x000000c8aa00720c */ /* 0x080fe20003f46270 */
[----:B------:R-:W-:Y:S01]  /*2650*/  IMAD.X R2, RZ, RZ, R47, P0 ;  /* 0x000000ffff027224 */ /* 0x000fe200000e062f */
[----:B------:R-:W-:Y:S01]  /*2660*/  ISETP.GE.AND P0, PT, R169, R200, PT ;  /* 0x000000c8a900720c */ /* 0x000fe20003f06270 */
[----:B------:R-:W-:-:S04]  /*2670*/  IMAD.WIDE.U32 R14, R8, R0, R14 ;  /* 0x00000000080e7225 */ /* 0x000fc800078e000e */
[----:B------:R-:W-:-:S04]  /*2680*/  IMAD R2, R2, R8, RZ ;  /* 0x0000000802027224 */ /* 0x000fc800078e02ff */
[----:B------:R-:W-:Y:S01]  /*2690*/  IMAD R0, R9, R0, R2 ;  /* 0x0000000009007224 */ /* 0x000fe200078e0202 */
[----:B------:R-:W-:Y:S01]  /*26a0*/  @!P3 LEA R12, P1, R14, R4, 0x1 ;  /* 0x000000040e0cb211 */ /* 0x000fe200078208ff */
[----:B------:R1:W-:Y:S02]  /*26b0*/  @P3 STS.128 [R193+0x1800], RZ ;  /* 0x001800ffc1003388 */ /* 0x0003e40000000c00 */
[----:B------:R-:W-:-:S05]  /*26c0*/  IMAD.IADD R0, R15, 0x1, R0 ;  /* 0x000000010f007824 */ /* 0x000fca00078e0200 */
[C---:B------:R-:W-:Y:S02]  /*26d0*/  @!P3 LEA.HI.X R13, R14.reuse, R5, R0, 0x1, P1 ;  /* 0x000000050e0db211 */ /* 0x040fe400008f0c00 */
[----:B------:R-:W-:-:S03]  /*26e0*/  @!P2 LEA R8, P1, R14, R4, 0x1 ;  /* 0x000000040e08a211 */ /* 0x000fc600078208ff */
        /* <DEDUP_REMOVED lines=12> */
[----:B------:R-:W-:-:S04]  /*27b0*/  LEA R4, P0, R14, R4, 0x1 ;  /* 0x000000040e047211 */ /* 0x000fc800078008ff */
[----:B------:R-:W-:-:S05]  /*27c0*/  LEA.HI.X R5, R14, R5, R0, 0x1, P0 ;  /* 0x000000050e057211 */ /* 0x000fca00000f0c00 */
[----:B------:R-:W-:Y:S01]  /*27d0*/  @!PT LDS RZ, [RZ] ;  /* 0x00000000fffff984 */ /* 0x000fe20000000800 */
[----:B------:R-:W-:Y:S01]  /*27e0*/  @!PT LDS RZ, [RZ] ;  /* 0x00000000fffff984 */ /* 0x000fe20000000800 */
[----:B------:R-:W-:Y:S01]  /*27f0*/  @!PT LDS RZ, [RZ] ;  /* 0x00000000fffff984 */ /* 0x000fe20000000800 */
[----:B------:R1:W-:Y:S04]  /*2800*/  LDGSTS.E.BYPASS.LTC128B.128 [R193+0x5800], desc[UR4][R4.64+0x80] ;  /* 0x0580008004c17fae */ /* 0x0003e8000b901d44 */
.L_x_948:
[----:B------:R-:W-:Y:S05]  /*2810*/  BSYNC B0 ;  /* 0x0000000000007941 */ /* 0x000fea0003800000 */
.L_x_947:
[----:B------:R-:W-:Y:S01]  /*2820*/  BSSY B0, `(.L_x_949) ;  /* 0x0000020000007945 */ /* 0x000fe20003800000 */
[----:B------:R-:W-:Y:S01]  /*2830*/  @P4 IADD3 R16, R24, R30, RZ ;  /* 0x0000001e18104210 */ /* 0x000fe20007ffe0ff */
[----:B------:R-:W-:Y:S01]  /*2840*/  @!P4 IMAD.WIDE.U32 R14, R44, R24, RZ ;  /* 0x000000182c0ec225 */ /* 0x000fe200078e00ff */
[----:B------:R-:W-:Y:S01]  /*2850*/  IADD3 R0, R11, R23, RZ ;  /* 0x000000170b007210 */ /* 0x000fe20007ffe0ff */
[----:B------:R-:W-:Y:S06]  /*2860*/  @P6 BRA `(.L_x_950) ;  /* 0x00000000006c6947 */ /* 0x000fec0003800000 */
[-C--:B------:R-:W-:Y:S02]  /*2870*/  ISETP.GE.AND P3, PT, R171, R200.reuse, PT ;  /* 0x000000c8ab00720c */ /* 0x080fe40003f66270 */
[-C--:B------:R-:W-:Y:S02]  /*2880*/  ISETP.GE.AND P2, PT, R170, R200.reuse, PT ;  /* 0x000000c8aa00720c */ /* 0x080fe40003f46270 */
[----:B------:R-:W-:-:S09]  /*2890*/  ISETP.GE.AND P0, PT, R169, R200, PT ;  /* 0x000000c8a900720c */ /* 0x000fd20003f06270 */
[CC--:B-1----:R-:W-:Y:S01]  /*28a0*/  @!P3 LEA R8, P6, R10.reuse, R206.reuse, 0x1 ;  /* 0x000000ce0a08b211 */ /* 0x0c2fe200078c08ff */
[----:B------:R1:W-:Y:S01]  /*28b0*/  @P3 STS [R193+0x6000], RZ ;  /* 0x006000ffc1003388 */ /* 0x0003e20000000800 */
[C---:B------:R-:W-:Y:S02]  /*28c0*/  @!P2 LEA R4, P1, R10.reuse, R206, 0x1 ;  /* 0x000000ce0a04a211 */ /* 0x040fe400078208ff */
[CCC-:B------:R-:W-:Y:S01]  /*28d0*/  @!P3 LEA.HI.X R9, R10.reuse, R207.reuse, R0.reuse, 0x1, P6 ;  /* 0x000000cf0a09b211 */ /* 0x1c0fe200030f0c00 */
[----:B------:R1:W-:Y:S01]  /*28e0*/  @P3 STS [R193+0x6004], RZ ;  /* 0x006004ffc1003388 */ /* 0x0003e20000000800 */
[----:B------:R-:W-:-:S03]  /*28f0*/  @!P2 LEA.HI.X R5, R10, R207, R0, 0x1, P1 ;  /* 0x000000cf0a05a211 */ /* 0x000fc600008f0c00 */
[----:B------:R1:W-:Y:S04]  /*2900*/  @P3 STS.64 [R193+0x6008], RZ ;  /* 0x006008ffc1003388 */ /* 0x0003e80000000a00 */
        /* <DEDUP_REMOVED lines=17> */
.L_x_950:
[----:B------:R-:W-:Y:S05]  /*2a20*/  BSYNC B0 ;  /* 0x0000000000007941 */ /* 0x000fea0003800000 */
.L_x_949:
[----:B------:R-:W-:Y:S04]  /*2a30*/  BSSY B0, `(.L_x_951) ;  /* 0x000001c000007945 */ /* 0x000fe80003800000 */
[----:B------:R-:W-:Y:S05]  /*2a40*/  @P5 BRA `(.L_x_952) ;  /* 0x0000000000685947 */ /* 0x000fea0003800000 */
[-C--:B------:R-:W-:Y:S02]  /*2a50*/  ISETP.GE.AND P5, PT, R171, R200.reuse, PT ;  /* 0x000000c8ab00720c */ /* 0x080fe40003fa6270 */
[-C--:B------:R-:W-:Y:S02]  /*2a60*/  ISETP.GE.AND P3, PT, R170, R200.reuse, PT ;  /* 0x000000c8aa00720c */ /* 0x080fe40003f66270 */
[----:B------:R-:W-:Y:S02]  /*2a70*/  ISETP.GE.AND P1, PT, R169, R200, PT ;  /* 0x000000c8a900720c */ /* 0x000fe40003f26270 */
[----:B------:R-:W-:-:S05]  /*2a80*/  IADD3 R10, P0, R164, R10, RZ ;  /* 0x0000000aa40a7210 */ /* 0x000fca0007f1e0ff */
[----:B------:R-:W-:Y:S02]  /*2a90*/  IMAD.X R0, R163, 0x1, R0, P0 ;  /* 0x00000001a3007824 */ /* 0x000fe400000e0600 */
[CC--:B-1----:R-:W-:Y:S01]  /*2aa0*/  @!P5 LEA R12, P6, R10.reuse, R206.reuse, 0x1 ;  /* 0x000000ce0a0cd211 */ /* 0x0c2fe200078c08ff */
[----:B------:R1:W-:Y:S01]  /*2ab0*/  @P5 STS.128 [R193+0x6800], RZ ;  /* 0x006800ffc1005388 */ /* 0x0003e20000000c00 */
[CC--:B------:R-:W-:Y:S02]  /*2ac0*/  @!P3 LEA R8, P2, R10.reuse, R206.reuse, 0x1 ;  /* 0x000000ce0a08b211 */ /* 0x0c0fe400078408ff */
[C---:B------:R-:W-:Y:S02]  /*2ad0*/  @!P1 LEA R4, P0, R10.reuse, R206, 0x1 ;  /* 0x000000ce0a049211 */ /* 0x040fe400078008ff */
[CCC-:B------:R-:W-:Y:S02]  /*2ae0*/  @!P5 LEA.HI.X R13, R10.reuse, R207.reuse, R0.reuse, 0x1, P6 ;  /* 0x000000cf0a0dd211 */ /* 0x1c0fe400030f0c00 */
[----:B------:R-:W-:-:S02]  /*2af0*/  @!P3 LEA.HI.X R9, R10, R207, R0, 0x1, P2 ;  /* 0x000000cf0a09b211 */ /* 0x000fc400010f0c00 */
        /* <DEDUP_REMOVED lines=14> */
[----:B------:R1:W-:Y:S02]  /*2be0*/  @!P1 LDGSTS.E.BYPASS.LTC128B.128 [R193+0x8800], desc[UR4][R4.64+0x80] ;  /* 0x0880008004c19fae */ /* 0x0003e4000b901d44 */
.L_x_952:
[----:B------:R-:W-:Y:S05]  /*2bf0*/  BSYNC B0 ;  /* 0x0000000000007941 */ /* 0x000fea0003800000 */
.L_x_951:
[----:B------:R-:W0:Y:S01]  /*2c00*/  LDGDEPBAR ;  /* 0x00000000000079af */ /* 0x000e220000000000 */
[----:B-1----:R-:W-:Y:S01]  /*2c10*/  @!P4 IMAD.IADD R5, R15, 0x1, R22 ;  /* 0x000000010f05c824 */ /* 0x002fe200078e0216 */
[----:B------:R-:W-:Y:S01]  /*2c20*/  @!P4 SHF.R.S32.HI R0, RZ, 0x1f, R159 ;  /* 0x0000001fff00c819 */ /* 0x000fe2000001149f */
[----:B------:R-:W-:Y:S01]  /*2c30*/  @!P4 IMAD.MOV.U32 R4, RZ, RZ, R14 ;  /* 0x000000ffff04c224 */ /* 0x000fe200078e000e */
[----:B------:R-:W-:Y:S01]  /*2c40*/  LOP3.LUT R11, R41, 0xfffffff8, RZ, 0xc0, !PT ;  /* 0xfffffff8290b7812 */ /* 0x000fe200078ec0ff */
[----:B------:R-:W-:Y:S01]  /*2c50*/  @!P4 IMAD R2, R33, R159, RZ ;  /* 0x0000009f2102c224 */ /* 0x000fe200078e02ff */
[----:B------:R-:W-:Y:S01]  /*2c60*/  SHF.R.S32.HI R12, RZ, 0x1, R29 ;  /* 0x00000001ff0c7819 */ /* 0x000fe2000001141d */
[----:B------:R-:W-:Y:S01]  /*2c70*/  @!P4 IMAD.WIDE.U32 R4, R159, R32, R4 ;  /* 0x000000209f04c225 */ /* 0x000fe200078e0004 */
[----:B------:R-:W-:Y:S01]  /*2c80*/  SHF.R.S32.HI R13, RZ, 0x1f, R29 ;  /* 0x0000001fff0d7819 */ /* 0x000fe2000001141d */
[----:B------:R1:W5:Y:S02]  /*2c90*/  LD.E R90, desc[UR4][R172.64+0x188] ;  /* 0x00018804ac5a7980 */ /* 0x000364000c101900 */
[C---:B------:R-:W-:Y:S01]  /*2ca0*/  @P4 IMAD.WIDE.U32 R8, R44.reuse, R16, RZ ;  /* 0x000000102c084225 */ /* 0x040fe200078e00ff */
[----:B------:R-:W-:Y:S01]  /*2cb0*/  IADD3 R11, -R11, R149, RZ ;  /* 0x000000950b0b7210 */ /* 0x000fe20007ffe1ff */
[----:B------:R1:W5:Y:S01]  /*2cc0*/  LD.E R91, desc[UR4][R172.64+0x184] ;  /* 0x00018404ac5b7980 */ /* 0x000362000c101900 */
[----:B------:R-:W-:Y:S01]  /*2cd0*/  SHF.L.U64.HI R17, R44, 0x6, R45 ;  /* 0x000000062c117819 */ /* 0x000fe2000001022d */
[----:B------:R-:W-:Y:S01]  /*2ce0*/  @!P4 IMAD R15, R32, R0, R2 ;  /* 0x00000000200fc224 */ /* 0x000fe200078e0202 */
[----:B------:R-:W-:Y:S01]  /*2cf0*/  LEA.HI R10, R11, R11, RZ, 0x1 ;  /* 0x0000000b0b0a7211 */ /* 0x000fe200078f08ff */
[----:B------:R-:W-:Y:S01]  /*2d00*/  @P4 IMAD R0, R45, R16, RZ ;  /* 0x000000102d004224 */ /* 0x000fe200078e02ff */
[----:B------:R-:W-:Y:S01]  /*2d10*/  ISETP.GE.AND P5, PT, R31, R27, PT ;  /* 0x0000001b1f00720c */ /* 0x000fe20003fa6270 */
[----:B------:R-:W-:Y:S01]  /*2d20*/  @P4 IMAD.MOV.U32 R2, RZ, RZ, R8 ;  /* 0x000000ffff024224 */ /* 0x000fe200078e0008 */
[----:B------:R-:W-:Y:S01]  /*2d30*/  LEA.HI R8, R13, R12, RZ, 0x2 ;  /* 0x0000000c0d087211 */ /* 0x000fe200078f10ff */
[----:B------:R-:W-:Y:S01]  /*2d40*/  @P4 IMAD.IADD R0, R9, 0x1, R0 ;  /* 0x0000000109004824 */ /* 0x000fe200078e0200 */
[----:B------:R-:W-:Y:S01]  /*2d50*/  @!P4 MOV R2, R4 ;  /* 0x000000040002c202 */ /* 0x000fe20000000f00 */
[----:B------:R-:W-:Y:S01]  /*2d60*/  @!P4 IMAD.IADD R0, R5, 0x1, R15 ;  /* 0x000000010500c824 */ /* 0x000fe200078e020f */
[----:B------:R-:W-:Y:S01]  /*2d70*/  LOP3.LUT R5, R8, 0xfffffffc, RZ, 0xc0, !PT ;  /* 0xfffffffc08057812 */ /* 0x000fe200078ec0ff */
[----:B------:R-:W-:-:S04]  /*2d80*/  DEPBAR.LE SB0, 0x0 ;  /* 0x000080000000791a */ /* 0x000fc80000000000 */
[----:B------:R-:W-:-:S13]  /*2d90*/  IADD3 R4, P0, R171, R2, RZ ;  /* 0x00000002ab047210 */ /* 0x000fda0007f1e0ff */
[----:B------:R-:W-:Y:S05]  /*2da0*/  WARPSYNC.ALL ;  /* 0x0000000000007948 */ /* 0x000fea0003800000 */
[----:B------:R-:W-:Y:S01]  /*2db0*/  SHF.R.S32.HI R33, RZ, 0x1, R10 ;  /* 0x00000001ff217819 */ /* 0x000fe2000001140a */
[-C--:B------:R-:W-:Y:S01]  /*2dc0*/  IMAD R2, R45, R6.reuse, RZ ;  /* 0x000000062d027224 */ /* 0x080fe200078e02ff */
[----:B------:R-:W-:Y:S01]  /*2dd0*/  IADD3 R32, R12, -R5, RZ ;  /* 0x800000050c207210 */ /* 0x000fe20007ffe0ff */
[----:B------:R-:W-:Y:S01]  /*2de0*/  IMAD.X R5, R42, 0x1, R0, P0 ;  /* 0x000000012a057824 */ /* 0x000fe200000e0600 */
[----:B------:R-:W-:Y:S01]  /*2df0*/  SHF.L.U32 R8, R40, 0x3, RZ ;  /* 0x0000000328087819 */ /* 0x000fe200000006ff */
[----:B------:R-:W-:Y:S01]  /*2e00*/  IMAD.SHL.U32 R0, R33, 0x40, RZ ;  /* 0x0000004021007824 */ /* 0x000fe200078e00ff */
[----:B------:R-:W-:Y:S01]  /*2e10*/  ISETP.GE.AND P0, PT, R6, R27, PT ;  /* 0x0000001b0600720c */ /* 0x000fe20003f06270 */
[----:B------:R-:W-:Y:S01]  /*2e20*/  BAR.SYNC.DEFER_BLOCKING 0x0 ;  /* 0x0000000000007b1d */ /* 0x000fe20000010000 */
[----:B------:R-:W-:Y:S01]  /*2e30*/  IMAD R7, R44, R7, R2 ;  /* 0x000000072c077224 */ /* 0x000fe200078e0202 */
[----:B------:R-:W-:Y:S01]  /*2e40*/  LOP3.LUT R14, R10, 0x7fffffe, RZ, 0xc0, !PT ;  /* 0x07fffffe0a0e7812 */ /* 0x000fe200078ec0ff */
[----:B------:R-:W-:Y:S01]  /*2e50*/  IMAD.WIDE.U32 R4, R44, R6, R4 ;  /* 0x000000062c047225 */ /* 0x000fe200078e0004 */
[----:B------:R-:W-:-:S02]  /*2e60*/  LOP3.LUT R0, R0, 0xc0, RZ, 0xc0, !PT ;  /* 0x000000c000007812 */ /* 0x000fc400078ec0ff */
[----:B------:R-:W-:Y:S01]  /*2e70*/  BSSY B0, `(.L_x_953) ;  /* 0x0000045000007945 */ /* 0x000fe20003800000 */
[----:B------:R-:W-:Y:S01]  /*2e80*/  IMAD.IADD R14, R11, 0x1, -R14 ;  /* 0x000000010b0e7824 */ /* 0x000fe200078e0a0e */
[----:B------:R-:W-:Y:S01]  /*2e90*/  LOP3.LUT R8, R0, 0x8, R8, 0xf8, !PT ;  /* 0x0000000800087812 */ /* 0x000fe200078ef808 */
[----:B------:R-:W-:Y:S01]  /*2ea0*/  IMAD.SHL.U32 R2, R32, 0x40, RZ ;  /* 0x0000004020027824 */ /* 0x000fe200078e00ff */
[----:B------:R-:W-:Y:S01]  /*2eb0*/  SHF.R.U32.HI R0, RZ, 0x3, R0 ;  /* 0x00000003ff007819 */ /* 0x000fe20000011600 */
[----:B------:R-:W-:Y:S01]  /*2ec0*/  IMAD.SHL.U32 R6, R38, 0x8, RZ ;  /* 0x0000000826067824 */ /* 0x000fe200078e00ff */
[----:B------:R-:W-:Y:S01]  /*2ed0*/  IADD3 R5, R5, R7, RZ ;  /* 0x0000000705057210 */ /* 0x000fe20007ffe0ff */
[----:B------:R-:W-:Y:S01]  /*2ee0*/  IMAD.SHL.U32 R7, R39, 0x20, RZ ;  /* 0x0000002027077824 */ /* 0x000fe200078e00ff */
[----:B------:R-:W-:Y:S01]  /*2ef0*/  LOP3.LUT R8, R8, R0, RZ, 0x3c, !PT ;  /* 0x0000000008087212 */ /* 0x000fe200078e3cff */
[----:B------:R-:W-:Y:S01]  /*2f00*/  IMAD R0, R37, R25, RZ ;  /* 0x0000001925007224 */ /* 0x000fe200078e02ff */
[----:B------:R-:W-:Y:S01]  /*2f10*/  LOP3.LUT R2, R2, 0xc0, RZ, 0xc0, !PT ;  /* 0x000000c002027812 */ /* 0x000fe200078ec0ff */
[----:B--2-4-:R-:W-:Y:S01]  /*2f20*/  IMAD.WIDE.U32 R18, R25, R36, R4 ;  /* 0x0000002419127225 */ /* 0x014fe200078e0004 */
[----:B------:R-:W-:-:S02]  /*2f30*/  LOP3.LUT R62, R7, 0xffffff00, RZ, 0xc0, !PT ;  /* 0xffffff00073e7812 */ /* 0x000fc400078ec0ff */
[----:B------:R-:W-:Y:S01]  /*2f40*/  LOP3.LUT R6, R2, 0x8, R6, 0xf8, !PT ;  /* 0x0000000802067812 */ /* 0x000fe200078ef806 */
[----:B------:R-:W-:Y:S01]  /*2f50*/  IMAD R5, R36, R35, R0 ;  /* 0x0000002324057224 */ /* 0x000fe200078e0200 */
[----:B------:R-:W-:Y:S01]  /*2f60*/  MOV R10, R18 ;  /* 0x00000012000a7202 */ /* 0x000fe20000000f00 */
[----:B------:R2:W-:Y:S01]  /*2f70*/  STL.64 [R1+0x1b8], R18 ;  /* 0x0001b81201007387 */ /* 0x0005e20000100a00 */
[----:B------:R-:W-:Y:S01]  /*2f80*/  SHF.R.U32.HI R2, RZ, 0x3, R2 ;  /* 0x00000003ff027819 */ /* 0x000fe20000011602 */
[----:B------:R-:W-:Y:S01]  /*2f90*/  IMAD.IADD R11, R19, 0x1, R5 ;  /* 0x00000001130b7824 */ /* 0x000fe200078e0205 */
[----:B------:R-:W-:Y:S01]  /*2fa0*/  LEA R0, R155, R62, 0x9 ;  /* 0x0000003e9b007211 */ /* 0x000fe200078e48ff */
[----:B------:R2:W-:Y:S01]  /*2fb0*/  STL [R1], R17 ;  /* 0x0000001101007387 */ /* 0x0005e20000100800 */
[----:B------:R-:W-:Y:S01]  /*2fc0*/  LOP3.LUT R61, R6, R2, RZ, 0x3c, !PT ;  /* 0x00000002063d7212 */ /* 0x000fe200078e3cff */
[C---:B------:R-:W-:Y:S01]  /*2fd0*/  IMAD.SHL.U32 R250, R44.reuse, 0x40, RZ ;  /* 0x000000402cfa7824 */ /* 0x040fe200078e00ff */
[----:B------:R-:W-:Y:S01]  /*2fe0*/  LEA R0, R63, R0, 0x5 ;  /* 0x000000003f007211 */ /* 0x000fe200078e28ff */
[----:B------:R2:W-:Y:S01]  /*2ff0*/  STL.64 [R1+0x1b0], R10 ;  /* 0x0001b00a01007387 */ /* 0x0005e20000100a00 */
[----:B------:R-:W-:Y:S01]  /*3000*/  IMAD R4, R17, R88, RZ ;  /* 0x0000005811047224 */ /* 0x000fe200078e02ff */
[----:B------:R-:W-:Y:S01]  /*3010*/  SHF.L.U64.HI R252, R44, 0x5, R45 ;  /* 0x000000052cfc7819 */ /* 0x000fe2000001022d */
[----:B------:R-:W-:Y:S01]  /*3020*/  IMAD R14, R38, 0x8, R14 ;  /* 0x00000008260e7824 */ /* 0x000fe200078e020e */
[----:B------:R2:W-:Y:S01]  /*3030*/  @P0 STS [R193+0x9000], RZ ;  /* 0x009000ffc1000388 */ /* 0x0005e20000000800 */
[----:B------:R-:W-:-:S02]  /*3040*/  IMAD R6, R34, R250, R4 ;  /* 0x000000fa22067224 */ /* 0x000fc400078e0204 */
[----:B------:R-:W-:Y:S01]  /*3050*/  IMAD.IADD R0, R61, 0x1, R0 ;  /* 0x000000013d007824 */ /* 0x000fe200078e0200 */
[----:B------:R2:W-:Y:S01]  /*3060*/  @P0 STS [R193+0x9004], RZ ;  /* 0x009004ffc1000388 */ /* 0x0005e20000000800 */
[----:B------:R-:W-:Y:S01]  /*3070*/  IMAD.WIDE.U32 R4, R88, R250, R10 ;  /* 0x000000fa58047225 */ /* 0x000fe200078e000a */
[----:B------:R-:W-:Y:S02]  /*3080*/  LEA R2, R14, R8, 0x5 ;  /* 0x000000080e027211 */ /* 0x000fe400078e28ff */
[----:B------:R2:W-:Y:S01]  /*3090*/  @P0 STS.64 [R193+0x9008], RZ ;  /* 0x009008ffc1000388 */ /* 0x0005e20000000a00 */
[----:B------:R-:W-:Y:S01]  /*30a0*/  IMAD R190, R0, 0x2, R3 ;  /* 0x0000000200be7824 */ /* 0x000fe200078e0203 */
[----:B------:R-:W-:Y:S01]  /*30b0*/  LEA R175, R2, R3, 0x1 ;  /* 0x0000000302af7211 */ /* 0x000fe200078e08ff */
[----:B------:R-:W-:Y:S01]  /*30c0*/  IMAD.SHL.U32 R251, R44, 0x20, RZ ;  /* 0x000000202cfb7824 */ /* 0x000fe200078e00ff */
[----:B------:R2:W-:Y:S01]  /*30d0*/  @P0 STS.128 [R193+0xa000], RZ ;  /* 0x00a000ffc1000388 */ /* 0x0005e20000000c00 */
[----:B------:R-:W-:-:S03]  /*30e0*/  IADD3 R0, R5, R6, RZ ;  /* 0x0000000605007210 */ /* 0x000fc60007ffe0ff */
[----:B------:R2:W-:Y:S01]  /*30f0*/  @P0 STS.128 [R193+0xb000], RZ ;  /* 0x00b000ffc1000388 */ /* 0x0005e20000000c00 */
[----:B------:R-:W-:Y:S05]  /*3100*/  @P0 BRA `(.L_x_954) ;  /* 0x00000000006c0947 */ /* 0x000fea0003800000 */
[-C--:B------:R-:W-:Y:S02]  /*3110*/  ISETP.GE.AND P3, PT, R171, R200.reuse, PT ;  /* 0x000000c8ab00720c */ /* 0x080fe40003f66270 */
[-C--:B------:R-:W-:Y:S02]  /*3120*/  ISETP.GE.AND P2, PT, R170, R200.reuse, PT ;  /* 0x000000c8aa00720c */ /* 0x080fe40003f46270 */
[----:B------:R-:W-:-:S09]  /*3130*/  ISETP.GE.AND P0, PT, R169, R200, PT ;  /* 0x000000c8a900720c */ /* 0x000fd20003f06270 */
[CC--:B------:R-:W-:Y:S01]  /*3140*/  @!P3 LEA R8, P4, R4.reuse, R210.reuse, 0x1 ;  /* 0x000000d20408b211 */ /* 0x0c0fe200078808ff */
        /* <DEDUP_REMOVED lines=23> */
.L_x_954:
[----:B------:R-:W-:Y:S05]  /*32c0*/  BSYNC B0 ;  /* 0x0000000000007941 */ /* 0x000fea0003800000 */
.L_x_953:
[----:B------:R1:W-:Y:S01]  /*32d0*/  @P5 STS.128 [R193+0x9800], RZ ;  /* 0x009800ffc1005388 */ /* 0x0003e20000000c00 */
[----:B------:R-:W-:Y:S03]  /*32e0*/  BSSY B0, `(.L_x_955) ;  /* 0x000001f000007945 */ /* 0x000fe60003800000 */
[----:B------:R1:W-:Y:S04]  /*32f0*/  @P5 STS.128 [R193+0xa800], RZ ;  /* 0x00a800ffc1005388 */ /* 0x0003e80000000c00 */
[----:B------:R1:W-:Y:S01]  /*3300*/  @P5 STS.128 [R193+0xb800], RZ ;  /* 0x00b800ffc1005388 */ /* 0x0003e20000000c00 */
[----:B------:R-:W-:Y:S05]  /*3310*/  @P5 BRA `(.L_x_956) ;  /* 0x00000000006c5947 */ /* 0x000fea0003800000 */
[-C--:B------:R-:W-:Y:S02]  /*3320*/  ISETP.GE.AND P3, PT, R171, R200.reuse, PT ;  /* 0x000000c8ab00720c */ /* 0x080fe40003f66270 */
[----:B------:R-:W-:Y:S02]  /*3330*/  ISETP.GE.AND P2, PT, R170, R200, PT ;  /* 0x000000c8aa00720c */ /* 0x000fe40003f46270 */
[----:B------:R-:W-:Y:S02]  /*3340*/  IADD3 R4, P1, R251, R4, RZ ;  /* 0x00000004fb047210 */ /* 0x000fe40007f3e0ff */
[----:B------:R-:W-:-:S03]  /*3350*/  ISETP.GE.AND P0, PT, R169, R200, PT ;  /* 0x000000c8a900720c */ /* 0x000fc60003f06270 */
[----:B------:R-:W-:-:S04]  /*3360*/  IMAD.X R0, R252, 0x1, R0, P1 ;  /* 0x00000001fc007824 */ /* 0x000fc800008e0600 */
[CC--:B----4-:R-:W-:Y:S01]  /*3370*/  @!P3 LEA R8, P4, R4.reuse, R210.reuse, 0x1 ;  /* 0x000000d20408b211 */ /* 0x0d0fe200078808ff */
[----:B------:R4:W-:Y:S01]  /*3380*/  @P3 STS.128 [R193+0x9800], RZ ;  /* 0x009800ffc1003388 */ /* 0x0009e20000000c00 */
[C---:B------:R-:W-:Y:S02]  /*3390*/  @!P2 LEA R6, P1, R4.reuse, R210, 0x1 ;  /* 0x000000d20406a211 */ /* 0x040fe400078208ff */
[CCC-:B------:R-:W-:Y:S02]  /*33a0*/  @!P3 LEA.HI.X R9, R4.reuse, R211.reuse, R0.reuse, 0x1, P4 ;  /* 0x000000d30409b211 */ /* 0x1c0fe400020f0c00 */
[----:B------:R-:W-:-:S03]  /*33b0*/  @!P2 LEA.HI.X R7, R4, R211, R0, 0x1, P1 ;  /* 0x000000d30407a211 */ /* 0x000fc600008f0c00 */
        /* <DEDUP_REMOVED lines=17> */
.L_x_956:
[----:B------:R-:W-:Y:S05]  /*34d0*/  BSYNC B0 ;  /* 0x0000000000007941 */ /* 0x000fea0003800000 */
.L_x_955:
[----:B--2---:R-:W-:Y:S01]  /*34e0*/  LDSM.16.M88.4 R16, [R190] ;  /* 0x00000000be10783b */ /* 0x004fe20000000200 */
[----:B------:R-:W-:Y:S01]  /*34f0*/  IMAD.MOV.U32 R2, RZ, RZ, 0x10 ;  /* 0x00000010ff027424 */ /* 0x000fe200078e00ff */
[----:B------:R-:W-:Y:S01]  /*3500*/  LOP3.LUT P0, RZ, R33, 0x2, RZ, 0xc0, !PT ;  /* 0x0000000221ff7812 */ /* 0x000fe2000780c0ff */
[----:B------:R-:W-:Y:S01]  /*3510*/  IMAD.SHL.U32 R149, R149, 0x2, RZ ;  /* 0x0000000295957824 */ /* 0x000fe200078e00ff */
[----:B----4-:R-:W2:Y:S01]  /*3520*/  LDSM.16.M88.4 R8, [R175+0x6000] ;  /* 0x00600000af08783b */ /* 0x010ea20000000200 */
[----:B------:R-:W-:Y:S01]  /*3530*/  LOP3.LUT P1, RZ, R32, 0x2, RZ, 0xc0, !PT ;  /* 0x0000000220ff7812 */ /* 0x000fe2000782c0ff */
[----:B------:R-:W-:Y:S01]  /*3540*/  VIADD R223, R160, 0xb54cda56 ;  /* 0xb54cda56a0df7836 */ /* 0x000fe20000000000 */
[C---:B------:R-:W-:Y:S01]  /*3550*/  SEL R0, R2.reuse, 0xfffffff0, !P0 ;  /* 0xfffffff002007807 */ /* 0x040fe20004000000 */
[----:B------:R-:W3:Y:S01]  /*3560*/  LDSM.16.M88.4 R12, [R190+0x1000] ;  /* 0x00100000be0c783b */ /* 0x000ee20000000200 */
[----:B------:R-:W-:Y:S01]  /*3570*/  SEL R2, R2, 0xfffffff0, !P1 ;  /* 0xfffffff002027807 */ /* 0x000fe20004800000 */
[----:B------:R-:W-:Y:S01]  /*3580*/  VIADD R186, R161, 0x646e171e ;  /* 0x646e171ea1ba7836 */ /* 0x000fe20000000000 */
[----:B------:R-:W-:Y:S01]  /*3590*/  LOP3.LUT R177, R149, 0x6, RZ, 0xc0, !PT ;  /* 0x0000000695b17812 */ /* 0x000fe200078ec0ff */
[----:B------:R-:W4:Y:S01]  /*35a0*/  LDSM.16.M88.4 R20, [R175+0x6c00] ;  /* 0x006c0000af14783b */ /* 0x000f220000000200 */
[----:B------:R-:W-:Y:S01]  /*35b0*/  IMAD R189, R0, 0x2, R175 ;  /* 0x0000000200bd7824 */ /* 0x000fe200078e02af */
[----:B------:R-:W-:Y:S01]  /*35c0*/  SHF.R.S32.HI R0, RZ, 0x1f, R148 ;  /* 0x0000001fff007819 */ /* 0x000fe20000011494 */
[----:B------:R-:W-:Y:S01]  /*35d0*/  IMAD R191, R2, 0x2, R190 ;  /* 0x0000000202bf7824 */ /* 0x000fe200078e02be */
[----:B------:R-:W1:Y:S01]  /*35e0*/  LDSM.16.M88.4 R28, [R175+0x6400] ;  /* 0x00640000af1c783b */ /* 0x000e620000000200 */
[----:B------:R-:W-:Y:S01]  /*35f0*/  BSSY B1, `(.L_x_957) ;  /* 0x00001b1000017945 */ /* 0x000fe20003800000 */
[----:B------:R-:W-:-:S02]  /*3600*/  LEA.HI R0, R0, R155, RZ, 0x2 ;  /* 0x0000009b00007211 */ /* 0x000fc400078f10ff */
[----:B------:R-:W1:Y:S04]  /*3610*/  LDSM.16.M88.4 R24, [R175+0x6800] ;  /* 0x00680000af18783b */ /* 0x000e680000000200 */
[----:B------:R-:W-:Y:S04]  /*3620*/  LDSM.16.M88.4 R4, [R191+0x1000] ;  /* 0x00100000bf04783b */ /* 0x000fe80000000200 */
        /* <DEDUP_REMOVED lines=8> */
[----:B------:R-:W-:Y:S03]  /*36b0*/  LDSM.16.M88.4 R104, [R175+0x7800] ;  /* 0x00780000af68783b */ /* 0x000fe60000000200 */
[-C--:B------:R-:W-:Y:S01]  /*36c0*/  HMMA.16816.F32 R80, R12, R10.reuse, RZ ;  /* 0x0000000a0c50723c */ /* 0x080fe200000018ff */
[----:B------:R-:W-:Y:S04]  /*36d0*/  LDSM.16.M88.4 R128, [R175+0x7c00] ;  /* 0x007c0000af80783b */ /* 0x000fe80000000200 */
[----:B------:R-:W0:Y:S01]  /*36e0*/  LDGDEPBAR ;  /* 0x00000000000079af */ /* 0x000e220000000000 */
[----:B------:R-:W-:Y:S03]  /*36f0*/  HMMA.16816.F32 R124, R16, R10, RZ ;  /* 0x0000000a107c723c */ /* 0x000fe600000018ff */
[----:B------:R-:W2:Y:S03]  /*3700*/  LDSM.16.M88.4 R8, [R191] ;  /* 0x00000000bf08783b */ /* 0x000ea60000000200 */
[C---:B----4-:R-:W-:Y:S01]  /*3710*/  HMMA.16816.F32 R76, R12.reuse, R20, RZ ;  /* 0x000000140c4c723c */ /* 0x050fe200000018ff */
[----:B------:R-:W-:Y:S04]  /*3720*/  STL [R1+0x4], R223 ;  /* 0x000004df01007387 */ /* 0x000fe80000100800 */
[----:B------:R-:W-:Y:S01]  /*3730*/  STL [R1+0x8], R186 ;  /* 0x000008ba01007387 */ /* 0x000fe20000100800 */
[C---:B-1----:R-:W-:Y:S06]  /*3740*/  HMMA.16816.F32 R64, R12.reuse, R28, RZ ;  /* 0x0000001c0c40723c */ /* 0x042fec00000018ff */
        /* <DEDUP_REMOVED lines=9> */
[----:B------:R-:W3:Y:S05]  /*37e0*/  LDSM.16.M88.4 R24, [R190+0x2000] ;  /* 0x00200000be18783b */ /* 0x000eea0000000200 */
[C---:B------:R-:W-:Y:S06]  /*37f0*/  HMMA.16816.F32 R72, R16.reuse, R20, RZ ;  /* 0x000000141048723c */ /* 0x040fec00000018ff */
[----:B------:R-:W-:Y:S06]  /*3800*/  HMMA.16816.F32 R84, R16, R22, RZ ;  /* 0x000000161054723c */ /* 0x000fec00000018ff */
        /* <DEDUP_REMOVED lines=18> */
[----:B------:R-:W2:Y:S04]  /*3930*/  LDSM.16.M88.4 R8, [R191+0x2000] ;  /* 0x00200000bf08783b */ /* 0x000ea80000000200 */
[----:B------:R-:W4:Y:S01]  /*3940*/  LDSM.16.M88.4 R32, [R189+0x7400] ;  /* 0x00740000bd20783b */ /* 0x000f220000000200 */
[C---:B-1----:R-:W-:Y:S06]  /*3950*/  HMMA.16816.F32 R108, R12.reuse, R56, R48 ;  /* 0x000000380c6c723c */ /* 0x042fec0000001830 */
[C---:B------:R-:W-:Y:S01]  /*3960*/  HMMA.16816.F32 R132, R12.reuse, R52, R28 ;  /* 0x000000340c84723c */ /* 0x040fe2000000181c */
[----:B------:R-:W1:Y:S05]  /*3970*/  LDSM.16.M88.4 R28, [R189+0x7800] ;  /* 0x00780000bd1c783b */ /* 0x000e6a0000000200 */
        /* <DEDUP_REMOVED lines=8> */
[----:B------:R-:W1:Y:S04]  /*3a00*/  LDSM.16.M88.4 R12, [R189+0x7c00] ;  /* 0x007c0000bd0c783b */ /* 0x000e680000000200 */
[----:B------:R-:W-:Y:S01]  /*3a10*/  LDSM.16.M88.4 R68, [R175+0x8400] ;  /* 0x00840000af44783b */ /* 0x000fe20000000200 */
[C---:B---3--:R-:W-:Y:S06]  /*3a20*/  HMMA.16816.F32 R72, R24.reuse, R56, R80 ;  /* 0x000000381848723c */ /* 0x048fec0000001850 */
[C---:B------:R-:W-:Y:S06]  /*3a30*/  HMMA.16816.F32 R76, R24.reuse, R58, R44 ;  /* 0x0000003a184c723c */ /* 0x040fec000000182c */
[C---:B------:R-:W-:Y:S06]  /*3a40*/  HMMA.16816.F32 R80, R24.reuse, R52, R136 ;  /* 0x000000341850723c */ /* 0x040fec0000001888 */
[C---:B------:R-:W-:Y:S01]  /*3a50*/  HMMA.16816.F32 R64, R24.reuse, R54, R40 ;  /* 0x000000361840723c */ /* 0x040fe20000001828 */
[----:B------:R-:W3:Y:S05]  /*3a60*/  LDSM.16.M88.4 R40, [R175+0x8000] ;  /* 0x00800000af28783b */ /* 0x000eea0000000200 */
[C---:B------:R-:W-:Y:S06]  /*3a70*/  HMMA.16816.F32 R56, R24.reuse, R104, R140 ;  /* 0x000000681838723c */ /* 0x040fec000000188c */
[C---:B------:R-:W-:Y:S06]  /*3a80*/  HMMA.16816.F32 R52, R24.reuse, R106, R116 ;  /* 0x0000006a1834723c */ /* 0x040fec0000001874 */
[C---:B------:R-:W-:Y:S06]  /*3a90*/  HMMA.16816.F32 R48, R24.reuse, R128, R144 ;  /* 0x000000801830723c */ /* 0x040fec0000001890 */
[----:B------:R-:W-:Y:S06]  /*3aa0*/  HMMA.16816.F32 R24, R24, R130, R112 ;  /* 0x000000821818723c */ /* 0x000fec0000001870 */
[-C--:B--2---:R-:W-:Y:S06]  /*3ab0*/  HMMA.16816.F32 R72, R8, R36.reuse, R72 ;  /* 0x000000240848723c */ /* 0x084fec0000001848 */
[C---:B------:R-:W-:Y:S06]  /*3ac0*/  HMMA.16816.F32 R44, R4.reuse, R36, R108 ;  /* 0x00000024042c723c */ /* 0x040fec000000186c */
[C---:B----4-:R-:W-:Y:S06]  /*3ad0*/  HMMA.16816.F32 R108, R4.reuse, R34, R96 ;  /* 0x00000022046c723c */ /* 0x050fec0000001860 */
        /* <DEDUP_REMOVED lines=8> */
[----:B------:R-:W-:Y:S01]  /*3b60*/  HMMA.16816.F32 R116, R8, R14, R24 ;  /* 0x0000000e0874723c */ /* 0x000fe20000001818 */
[----:B------:R-:W-:Y:S04]  /*3b70*/  LDSM.16.M88.4 R24, [R189+0x8000] ;  /* 0x00800000bd18783b */ /* 0x000fe80000000200 */
[----:B------:R-:W1:Y:S01]  /*3b80*/  LDSM.16.M88.4 R8, [R191+0x4000] ;  /* 0x00400000bf08783b */ /* 0x000e620000000200 */
[----:B------:R-:W-:Y:S01]  /*3b90*/  HMMA.16816.F32 R92, R4, R38, R92 ;  /* 0x00000026045c723c */ /* 0x000fe2000000185c */
[----:B------:R-:W-:-:S02]  /*3ba0*/  IADD3 R14, R60, 0x1, -R178 ;  /* 0x000000013c0e7810 */ /* 0x000fc40007ffe8b2 */
[----:B-----5:R-:W-:-:S03]  /*3bb0*/  IADD3 R15, -R91, R60, -R178 ;  /* 0x0000003c5b0f7210 */ /* 0x020fc60007ffe9b2 */
[----:B------:R-:W-:Y:S01]  /*3bc0*/  HMMA.16816.F32 R104, R4, R32, R132 ;  /* 0x000000200468723c */ /* 0x000fe20000001884 */
[----:B------:R-:W-:-:S05]  /*3bd0*/  IMAD.IADD R14, R90, 0x1, R14 ;  /* 0x000000015a0e7824 */ /* 0x000fca00078e020e */
[C---:B------:R-:W-:Y:S06]  /*3be0*/  HMMA.16816.F32 R124, R4.reuse, R28, R124 ;  /* 0x0000001c047c723c */ /* 0x040fec000000187c */
[----:B------:R-:W-:Y:S01]  /*3bf0*/  HMMA.16816.F32 R120, R4, R12, R120 ;  /* 0x0000000c0478723c */ /* 0x000fe20000001878 */
[----:B------:R-:W2:Y:S05]  /*3c00*/  LDSM.16.M88.4 R4, [R191+0x5000] ;  /* 0x00500000bf04783b */ /* 0x000eaa0000000200 */
[----:B---3--:R-:W-:Y:S01]  /*3c10*/  HMMA.16816.F32 R32, R20, R40, R72 ;  /* 0x000000281420723c */ /* 0x008fe20000001848 */
[----:B------:R-:W-:Y:S01]  /*3c20*/  SHF.R.S32.HI R12, RZ, 0x1f, R89 ;  /* 0x0000001fff0c7819 */ /* 0x000fe20000011459 */
[----:B------:R-:W-:-:S04]  /*3c30*/  IMAD R13, R63, 0x20, R62 ;  /* 0x000000203f0d7824 */ /* 0x000fc800078e023e */
[C---:B------:R-:W-:Y:S01]  /*3c40*/  HMMA.16816.F32 R44, R16.reuse, R40, R44 ;  /* 0x00000028102c723c */ /* 0x040fe2000000182c */
[----:B------:R-:W-:Y:S02]  /*3c50*/  LEA.HI R72, R12, R89, RZ, 0x2 ;  /* 0x000000590c487211 */ /* 0x000fe400078f10ff */
[----:B------:R-:W-:Y:S02]  /*3c60*/  LOP3.LUT R12, R0, 0xffffffc, RZ, 0xc0, !PT ;  /* 0x0ffffffc000c7812 */ /* 0x000fe400078ec0ff */
[----:B------:R-:W-:Y:S01]  /*3c70*/  SHF.R.S32.HI R0, RZ, 0x2, R72 ;  /* 0x00000002ff007819 */ /* 0x000fe20000011448 */
[----:B------:R-:W-:Y:S02]  /*3c80*/  HMMA.16816.F32 R36, R16, R42, R92 ;  /* 0x0000002a1024723c */ /* 0x000fe4000000185c */
[----:B------:R-:W-:-:S04]  /*3c90*/  IMAD.IADD R12, R155, 0x1, -R12 ;  /* 0x000000019b0c7824 */ /* 0x000fc800078e0a0c */
[----:B------:R-:W-:Y:S01]  /*3ca0*/  HMMA.16816.F32 R40, R20, R42, R76 ;  /* 0x0000002a1428723c */ /* 0x000fe2000000184c */
[--C-:B------:R-:W-:Y:S02]  /*3cb0*/  IMAD R132, R12, 0x10, R0.reuse ;  /* 0x000000100c847824 */ /* 0x100fe400078e0200 */
[----:B------:R-:W-:Y:S02]  /*3cc0*/  IMAD R12, R155, 0x10, R0 ;  /* 0x000000109b0c7824 */ /* 0x000fe400078e0200 */
[----:B------:R-:W-:Y:S01]  /*3cd0*/  IMAD.IADD R0, R61, 0x1, R13 ;  /* 0x000000013d007824 */ /* 0x000fe200078e020d */
[----:B-1----:R-:W-:Y:S01]  /*3ce0*/  HMMA.16816.F32 R48, R8, R24, R32 ;  /* 0x000000180830723c */ /* 0x002fe20000001820 */
[----:B------:R-:W-:Y:S01]  /*3cf0*/  IMAD.IADD R12, R156, 0x1, R12 ;  /* 0x000000019c0c7824 */ /* 0x000fe200078e020c */
[----:B------:R-:W1:Y:S01]  /*3d00*/  LDSM.16.M88.4 R32, [R189+0x8400] ;  /* 0x00840000bd20783b */ /* 0x000e620000000200 */
[----:B------:R-:W-:Y:S02]  /*3d10*/  IMAD R13, R88, 0x40, R177 ;  /* 0x00000040580d7824 */ /* 0x000fe400078e02b1 */
[C---:B------:R-:W-:Y:S01]  /*3d20*/  VIADD R28, R12.reuse, 0x8 ;  /* 0x000000080c1c7836 */ /* 0x040fe20000000000 */
[CC--:B------:R-:W-:Y:S01]  /*3d30*/  VIADDMNMX R198, R15.reuse, R12.reuse, RZ, !PT ;  /* 0x0000000c0fc67246 */ /* 0x0c0fe200078001ff */
[----:B------:R-:W-:Y:S01]  /*3d40*/  VIADD R29, R12, 0x40 ;  /* 0x000000400c1d7836 */ /* 0x000fe20000000000 */
[----:B------:R-:W-:Y:S01]  /*3d50*/  VIADDMNMX R204, R14, R12, R60, PT ;  /* 0x0000000c0ecc7246 */ /* 0x000fe2000380013c */
[----:B------:R-:W-:Y:S01]  /*3d60*/  VIADD R30, R12, 0x48 ;  /* 0x000000480c1e7836 */ /* 0x000fe20000000000 */
[----:B------:R-:W-:Y:S01]  /*3d70*/  VIADDMNMX R197, R15, R28, RZ, !PT ;  /* 0x0000001c0fc57246 */ /* 0x000fe200078001ff */
[----:B------:R-:W-:Y:S01]  /*3d80*/  HMMA.16816.F32 R52, R20, R68, R80 ;  /* 0x000000441434723c */ /* 0x000fe20000001850 */
[----:B------:R-:W-:-:S02]  /*3d90*/  IADD3 R28, R14, 0x40, R12 ;  /* 0x000000400e1c7810 */ /* 0x000fc40007ffe00c */
[C---:B------:R-:W-:Y:S02]  /*3da0*/  VIADDMNMX R196, R15.reuse, R29, RZ, !PT ;  /* 0x0000001d0fc47246 */ /* 0x040fe400078001ff */
[----:B------:R-:W-:Y:S01]  /*3db0*/  VIADDMNMX R199, R15, R30, RZ, !PT ;  /* 0x0000001e0fc77246 */ /* 0x000fe200078001ff */
[----:B------:R-:W-:Y:S01]  /*3dc0*/  HMMA.16816.F32 R56, R16, R68, R104 ;  /* 0x000000441038723c */ /* 0x000fe20000001868 */
[----:B------:R-:W-:Y:S02]  /*3dd0*/  VIMNMX R202, R28, R60, PT ;  /* 0x0000003c1cca7248 */ /* 0x000fe40003fe0100 */
[C-C-:B------:R-:W-:Y:S02]  /*3de0*/  IADD3 R15, R14.reuse, 0x8, R12.reuse ;  /* 0x000000080e0f7810 */ /* 0x140fe40007ffe00c */
[----:B------:R-:W-:Y:S01]  /*3df0*/  IADD3 R14, R14, 0x48, R12 ;  /* 0x000000480e0e7810 */ /* 0x000fe20007ffe00c */
[----:B--2---:R-:W-:Y:S01]  /*3e00*/  HMMA.16816.F32 R28, R4, R24, R44 ;  /* 0x00000018041c723c */ /* 0x004fe2000000182c */
[C---:B------:R-:W-:Y:S01]  /*3e10*/  VIADD R12, R13.reuse, 0x1 ;  /* 0x000000010d0c7836 */ /* 0x040fe20000000000 */
[----:B------:R-:W-:Y:S01]  /*3e20*/  ISETP.GE.AND P1, PT, R13, R198, PT ;  /* 0x000000c60d00720c */ /* 0x000fe20003f26270 */
[----:B------:R-:W-:Y:S01]  /*3e30*/  IMAD.MOV.U32 R107, RZ, RZ, R88 ;  /* 0x000000ffff6b7224 */ /* 0x000fe200078e0058 */
[----:B------:R-:W-:-:S02]  /*3e40*/  VIMNMX R203, R15, R60, PT ;  /* 0x0000003c0fcb7248 */ /* 0x000fc40003fe0100 */
[-C--:B------:R-:W-:Y:S01]  /*3e50*/  HMMA.16816.F32 R44, R4, R26.reuse, R36 ;  /* 0x0000001a042c723c */ /* 0x080fe20000001824 */
[----:B------:R-:W-:Y:S01]  /*3e60*/  VIMNMX R201, R14, R60, PT ;  /* 0x0000003c0ec97248 */ /* 0x000fe20003fe0100 */
[----:B------:R-:W-:Y:S01]  /*3e70*/  VIADD R14, R13, 0x9 ;  /* 0x000000090d0e7836 */ /* 0x000fe20000000000 */
[C---:B------:R-:W-:Y:S02]  /*3e80*/  ISETP.GE.AND P6, PT, R12.reuse, R198, PT ;  /* 0x000000c60c00720c */ /* 0x040fe40003fc6270 */
[C---:B------:R-:W-:Y:S01]  /*3e90*/  ISETP.GE.AND P5, PT, R12.reuse, R197, PT ;  /* 0x000000c50c00720c */ /* 0x040fe20003fa6270 */
[----:B------:R-:W-:Y:S01]  /*3ea0*/  HMMA.16816.F32 R36, R8, R26, R40 ;  /* 0x0000001a0824723c */ /* 0x000fe20000001828 */
[----:B------:R-:W2:Y:S01]  /*3eb0*/  LDSM.16.M88.4 R24, [R175+0x8800] ;  /* 0x00880000af18783b */ /* 0x000ea20000000200 */
[C---:B------:R-:W-:Y:S02]  /*3ec0*/  ISETP.GE.AND P4, PT, R12.reuse, R196, PT ;  /* 0x000000c40c00720c */ /* 0x040fe40003f86270 */
[----:B------:R-:W-:-:S02]  /*3ed0*/  ISETP.GE.AND P2, PT, R12, R199, PT ;  /* 0x000000c70c00720c */ /* 0x000fc40003f46270 */
[C---:B------:R-:W-:Y:S01]  /*3ee0*/  ISETP.GE.OR P1, PT, R13.reuse, R204, !P1 ;  /* 0x000000cc0d00720c */ /* 0x040fe20004f26670 */
[-C--:B------:R-:W-:Y:S01]  /*3ef0*/  HMMA.16816.F32 R40, R16, R70.reuse, R108 ;  /* 0x000000461028723c */ /* 0x080fe2000000186c */
[C---:B------:R-:W-:Y:S02]  /*3f00*/  ISETP.GE.AND P0, PT, R13.reuse, R197, PT ;  /* 0x000000c50d00720c */ /* 0x040fe40003f06270 */
[----:B------:R-:W-:Y:S02]  /*3f10*/  ISETP.GE.AND P3, PT, R13, R196, PT ;  /* 0x000000c40d00720c */ /* 0x000fe40003f66270 */
[C---:B------:R-:W-:Y:S01]  /*3f20*/  ISETP.GE.OR P6, PT, R12.reuse, R204, !P6 ;  /* 0x000000cc0c00720c */ /* 0x040fe200077c6670 */
[----:B------:R-:W-:Y:S01]  /*3f30*/  HMMA.16816.F32 R68, R20, R70, R64 ;  /* 0x000000461444723c */ /* 0x000fe20000001840 */
[C---:B------:R-:W-:Y:S02]  /*3f40*/  ISETP.GE.OR P5, PT, R12.reuse, R203, !P5 ;  /* 0x000000cb0c00720c */ /* 0x040fe40006fa6670 */
[----:B------:R-:W-:-:S02]  /*3f50*/  ISETP.GE.OR P4, PT, R12, R202, !P4 ;  /* 0x000000ca0c00720c */ /* 0x000fc40006786670 */
[----:B------:R-:W-:Y:S01]  /*3f60*/  ISETP.GE.OR P2, PT, R12, R201, !P2 ;  /* 0x000000c90c00720c */ /* 0x000fe20005746670 */
[C---:B------:R-:W-:Y:S01]  /*3f70*/  VIADD R12, R13.reuse, 0x8 ;  /* 0x000000080d0c7836 */ /* 0x040fe20000000000 */
[----:B------:R-:W-:Y:S01]  /*3f80*/  FSEL R74, R48, -INF , !P1 ;  /* 0xff800000304a7808 */ /* 0x000fe20004800000 */
[-C--:B-1----:R-:W-:Y:S01]  /*3f90*/  HMMA.16816.F32 R52, R8, R32.reuse, R52 ;  /* 0x000000200834723c */ /* 0x082fe20000001834 */
[C---:B------:R-:W-:Y:S02]  /*3fa0*/  ISETP.GE.AND P1, PT, R13.reuse, R199, PT ;  /* 0x000000c70d00720c */ /* 0x040fe40003f26270 */
[C---:B------:R-:W-:Y:S02]  /*3fb0*/  ISETP.GE.OR P0, PT, R13.reuse, R203, !P0 ;  /* 0x000000cb0d00720c */ /* 0x040fe40004706670 */
[C---:B------:R-:W-:Y:S01]  /*3fc0*/  ISETP.GE.OR P3, PT, R13.reuse, R202, !P3 ;  /* 0x000000ca0d00720c */ /* 0x040fe20005f66670 */
[----:B------:R-:W-:Y:S01]  /*3fd0*/  HMMA.16816.F32 R56, R4, R32, R56 ;  /* 0x000000200438723c */ /* 0x000fe20000001838 */
[----:B------:R-:W-:-:S02]  /*3fe0*/  ISETP.GE.OR P1, PT, R13, R201, !P1 ;  /* 0x000000c90d00720c */ /* 0x000fc40004f26670 */
[----:B------:R-:W-:Y:S02]  /*3ff0*/  FSEL R80, R50, -INF , !P0 ;  /* 0xff80000032507808 */ /* 0x000fe40004000000 */
[----:B------:R-:W-:Y:S02]  /*4000*/  FSEL R143, R28, -INF , !P3 ;  /* 0xff8000001c8f7808 */ /* 0x000fe40005800000 */
[----:B------:R-:W-:Y:S02]  /*4010*/  FSEL R73, R49, -INF , !P6 ;  /* 0xff80000031497808 */ /* 0x000fe40007000000 */
[----:B------:R-:W-:Y:S02]  /*4020*/  FSEL R76, R51, -INF , !P5 ;  /* 0xff800000334c7808 */ /* 0x000fe40006800000 */
[CC--:B------:R-:W-:Y:S02]  /*4030*/  ISETP.GE.AND P0, PT, R12.reuse, R198.reuse, PT ;  /* 0x000000c60c00720c */ /* 0x0c0fe40003f06270 */
[----:B------:R-:W-:Y:S01]  /*4040*/  ISETP.GE.AND P3, PT, R12, R197, PT ;  /* 0x000000c50c00720c */ /* 0x000fe20003f66270 */
[----:B--2---:R-:W-:Y:S01]  /*4050*/  HMMA.16816.F32 R60, R20, R24, R84 ;  /* 0x00000018143c723c */ /* 0x004fe20000001854 */
[----:B------:R-:W-:-:S02]  /*4060*/  ISETP.GE.AND P6, PT, R14, R198, PT ;  /* 0x000000c60e00720c */ /* 0x000fc40003fc6270 */
[----:B------:R-:W-:Y:S02]  /*4070*/  ISETP.GE.AND P5, PT, R14, R197, PT ;  /* 0x000000c50e00720c */ /* 0x000fe40003fa6270 */
[----:B------:R-:W-:Y:S01]  /*4080*/  FSEL R139, R30, -INF , !P1 ;  /* 0xff8000001e8b7808 */ /* 0x000fe20004800000 */
[C---:B------:R-:W-:Y:S01]  /*4090*/  HMMA.16816.F32 R48, R16.reuse, R24, R124 ;  /* 0x000000181030723c */ /* 0x040fe2000000187c */
[----:B------:R-:W-:Y:S02]  /*40a0*/  FSEL R142, R29, -INF , !P4 ;  /* 0xff8000001d8e7808 */ /* 0x000fe40006000000 */
[----:B------:R-:W-:Y:S02]  /*40b0*/  FSEL R138, R31, -INF , !P2 ;  /* 0xff8000001f8a7808 */ /* 0x000fe40005000000 */
[CC--:B------:R-:W-:Y:S01]  /*40c0*/  ISETP.GE.OR P0, PT, R12.reuse, R204.reuse, !P0 ;  /* 0x000000cc0c00720c */ /* 0x0c0fe20004706670 */
[----:B------:R-:W1:Y:S01]  /*40d0*/  LDSM.16.M88.4 R28, [R189+0x8800] ;  /* 0x00880000bd1c783b */ /* 0x000e620000000200 */
[----:B------:R-:W-:Y:S01]  /*40e0*/  ISETP.GE.OR P3, PT, R12, R203, !P3 ;  /* 0x000000cb0c00720c */ /* 0x000fe20005f66670 */
[----:B------:R-:W-:Y:S01]  /*40f0*/  HMMA.16816.F32 R64, R16, R26, R112 ;  /* 0x0000001a1040723c */ /* 0x000fe20000001870 */
[----:B------:R-:W-:-:S02]  /*4100*/  ISETP.GE.OR P6, PT, R14, R204, !P6 ;  /* 0x000000cc0e00720c */ /* 0x000fc400077c6670 */
[----:B------:R-:W-:Y:S02]  /*4110*/  ISETP.GE.OR P5, PT, R14, R203, !P5 ;  /* 0x000000cb0e00720c */ /* 0x000fe40006fa6670 */
[----:B------:R-:W-:Y:S02]  /*4120*/  FSEL R79, R36, -INF , !P0 ;  /* 0xff800000244f7808 */ /* 0x000fe40004000000 */
[----:B------:R-:W-:Y:S02]  /*4130*/  FSEL R81, R38, -INF , !P3 ;  /* 0xff80000026517808 */ /* 0x000fe40005800000 */
[----:B------:R-:W-:Y:S02]  /*4140*/  FSEL R75, R37, -INF , !P6 ;  /* 0xff800000254b7808 */ /* 0x000fe40007000000 */
[----:B------:R-:W-:Y:S02]  /*4150*/  FSEL R78, R39, -INF , !P5 ;  /* 0xff800000274e7808 */ /* 0x000fe40006800000 */
[----:B------:R-:W2:Y:S01]  /*4160*/  LDSM.16.M88.4 R36, [R175+0x8c00] ;  /* 0x008c0000af24783b */ /* 0x000ea20000000200 */
[----:B------:R-:W-:-:S02]  /*4170*/  ISETP.GE.AND P1, PT, R12, R196, PT ;  /* 0x000000c40c00720c */ /* 0x000fc40003f26270 */
[-C--:B------:R-:W-:Y:S02]  /*4180*/  ISETP.GE.AND P4, PT, R12, R199.reuse, PT ;  /* 0x000000c70c00720c */ /* 0x080fe40003f86270 */
[C---:B------:R-:W-:Y:S02]  /*4190*/  ISETP.GE.AND P2, PT, R14.reuse, R196, PT ;  /* 0x000000c40e00720c */ /* 0x040fe40003f46270 */
[----:B------:R-:W-:Y:S02]  /*41a0*/  ISETP.GE.AND P0, PT, R14, R199, PT ;  /* 0x000000c70e00720c */ /* 0x000fe40003f06270 */
[CC--:B------:R-:W-:Y:S02]  /*41b0*/  ISETP.GE.OR P1, PT, R12.reuse, R202.reuse, !P1 ;  /* 0x000000ca0c00720c */ /* 0x0c0fe40004f26670 */
[----:B------:R-:W-:Y:S01]  /*41c0*/  ISETP.GE.OR P4, PT, R12, R201, !P4 ;  /* 0x000000c90c00720c */ /* 0x000fe20006786670 */
[----:B------:R-:W-:Y:S01]  /*41d0*/  VIADD R12, R13, 0x10 ;  /* 0x000000100d0c7836 */ /* 0x000fe20000000000 */
[----:B------:R-:W-:-:S02]  /*41e0*/  ISETP.GE.OR P2, PT, R14, R202, !P2 ;  /* 0x000000ca0e00720c */ /* 0x000fc40005746670 */
[----:B------:R-:W-:Y:S01]  /*41f0*/  ISETP.GE.OR P0, PT, R14, R201, !P0 ;  /* 0x000000c90e00720c */ /* 0x000fe20004706670 */
[----:B------:R-:W-:Y:S01]  /*4200*/  VIADD R14, R13, 0x19 ;  /* 0x000000190d0e7836 */ /* 0x000fe20000000000 */
[----:B------:R-:W-:Y:S02]  /*4210*/  FSEL R141, R44, -INF , !P1 ;  /* 0xff8000002c8d7808 */ /* 0x000fe40004800000 */
[----:B------:R-:W-:Y:S02]  /*4220*/  FSEL R137, R46, -INF , !P4 ;  /* 0xff8000002e897808 */ /* 0x000fe40006000000 */
[----:B------:R-:W-:Y:S02]  /*4230*/  FSEL R140, R45, -INF , !P2 ;  /* 0xff8000002d8c7808 */ /* 0x000fe40005000000 */
[C---:B------:R-:W-:Y:S02]  /*4240*/  ISETP.GE.AND P3, PT, R12.reuse, R198, PT ;  /* 0x000000c60c00720c */ /* 0x040fe40003f66270 */
[C---:B------:R-:W-:Y:S01]  /*4250*/  ISETP.GE.AND P1, PT, R12.reuse, R197, PT ;  /* 0x000000c50c00720c */ /* 0x040fe20003f26270 */
[----:B-1----:R-:W-:Y:S01]  /*4260*/  HMMA.16816.F32 R60, R8, R28, R60 ;  /* 0x0000001c083c723c */ /* 0x002fe2000000183c */
[----:B------:R-:W-:-:S02]  /*4270*/  ISETP.GE.AND P4, PT, R12, R196, PT ;  /* 0x000000c40c00720c */ /* 0x000fc40003f86270 */
[C---:B------:R-:W-:Y:S02]  /*4280*/  ISETP.GE.AND P2, PT, R12.reuse, R199, PT ;  /* 0x000000c70c00720c */ /* 0x040fe40003f46270 */
[----:B------:R-:W-:Y:S02]  /*4290*/  FSEL R136, R47, -INF , !P0 ;  /* 0xff8000002f887808 */ /* 0x000fe40004000000 */
[----:B------:R-:W-:Y:S01]  /*42a0*/  HMMA.16816.F32 R44, R4, R34, R40 ;  /* 0x00000022042c723c */ /* 0x000fe20000001828 */
[C---:B------:R-:W-:Y:S02]  /*42b0*/  ISETP.GE.OR P3, PT, R12.reuse, R204, !P3 ;  /* 0x000000cc0c00720c */ /* 0x040fe40005f66670 */
[C---:B------:R-:W-:Y:S02]  /*42c0*/  ISETP.GE.OR P1, PT, R12.reuse, R203, !P1 ;  /* 0x000000cb0c00720c */ /* 0x040fe40004f26670 */
[C---:B------:R-:W-:Y:S01]  /*42d0*/  ISETP.GE.OR P4, PT, R12.reuse, R202, !P4 ;  /* 0x000000ca0c00720c */ /* 0x040fe20006786670 */
[----:B------:R-:W-:Y:S01]  /*42e0*/  HMMA.16816.F32 R40, R20, R26, R96 ;  /* 0x0000001a1428723c */ /* 0x000fe20000001860 */
[----:B------:R-:W-:Y:S01]  /*42f0*/  ISETP.GE.OR P2, PT, R12, R201, !P2 ;  /* 0x000000c90c00720c */ /* 0x000fe20005746670 */
[----:B------:R-:W1:Y:S01]  /*4300*/  LDSM.16.M88.4 R24, [R189+0x8c00] ;  /* 0x008c0000bd18783b */ /* 0x000e620000000200 */
[----:B------:R-:W-:Y:S01]  /*4310*/  VIADD R12, R13, 0x11 ;  /* 0x000000110d0c7836 */ /* 0x000fe20000000000 */
[----:B------:R-:W-:Y:S01]  /*4320*/  FSEL R87, R52, -INF , !P3 ;  /* 0xff80000034577808 */ /* 0x000fe20005800000 */
[----:B------:R-:W-:-:S04]  /*4330*/  DEPBAR.LE SB0, 0x0 ;  /* 0x000080000000791a */ /* 0x000fc80000000000 */
[----:B------:R-:W-:Y:S01]  /*4340*/  HMMA.16816.F32 R32, R8, R34, R68 ;  /* 0x000000220820723c */ /* 0x000fe20000001844 */
[C---:B------:R-:W-:Y:S02]  /*4350*/  ISETP.GE.AND P0, PT, R12.reuse, R198, PT ;  /* 0x000000c60c00720c */ /* 0x040fe40003f06270 */
[C---:B------:R-:W-:Y:S02]  /*4360*/  ISETP.GE.AND P6, PT, R12.reuse, R197, PT ;  /* 0x000000c50c00720c */ /* 0x040fe40003fc6270 */
[C---:B------:R-:W-:Y:S02]  /*4370*/  ISETP.GE.AND P5, PT, R12.reuse, R196, PT ;  /* 0x000000c40c00720c */ /* 0x040fe40003fa6270 */
[C---:B------:R-:W-:Y:S02]  /*4380*/  ISETP.GE.AND P3, PT, R12.reuse, R199, PT ;  /* 0x000000c70c00720c */ /* 0x040fe40003f66270 */
[C---:B------:R-:W-:Y:S02]  /*4390*/  ISETP.GE.OR P0, PT, R12.reuse, R204, !P0 ;  /* 0x000000cc0c00720c */ /* 0x040fe40004706670 */
[----:B------:R-:W-:-:S02]  /*43a0*/  ISETP.GE.OR P6, PT, R12, R203, !P6 ;  /* 0x000000cb0c00720c */ /* 0x000fc400077c6670 */
[C---:B------:R-:W-:Y:S02]  /*43b0*/  ISETP.GE.OR P5, PT, R12.reuse, R202, !P5 ;  /* 0x000000ca0c00720c */ /* 0x040fe40006fa6670 */
[----:B------:R-:W-:Y:S01]  /*43c0*/  ISETP.GE.OR P3, PT, R12, R201, !P3 ;  /* 0x000000c90c00720c */ /* 0x000fe20005f66670 */
[----:B------:R-:W-:Y:S01]  /*43d0*/  VIADD R12, R13, 0x18 ;  /* 0x000000180d0c7836 */ /* 0x000fe20000000000 */
[----:B------:R-:W-:Y:S01]  /*43e0*/  FSEL R86, R54, -INF , !P1 ;  /* 0xff80000036567808 */ /* 0x000fe20004800000 */
[----:B------:R-:W-:Y:S01]  /*43f0*/  HMMA.16816.F32 R40, R8, R30, R40 ;  /* 0x0000001e0828723c */ /* 0x000fe20000001828 */
[----:B------:R-:W-:Y:S02]  /*4400*/  FSEL R69, R53, -INF , !P0 ;  /* 0xff80000035457808 */ /* 0x000fe40004000000 */
[----:B------:R-:W-:Y:S02]  /*4410*/  FSEL R70, R55, -INF , !P6 ;  /* 0xff80000037467808 */ /* 0x000fe40007000000 */
[----:B------:R-:W-:Y:S01]  /*4420*/  FSEL R135, R56, -INF , !P4 ;  /* 0xff80000038877808 */ /* 0x000fe20006000000 */
[----:B------:R-:W-:Y:S01]  /*4430*/  HMMA.16816.F32 R52, R4, R28, R48 ;  /* 0x0000001c0434723c */ /* 0x000fe20000001830 */
[----:B------:R-:W-:-:S02]  /*4440*/  FSEL R134, R58, -INF , !P2 ;  /* 0xff8000003a867808 */ /* 0x000fc40005000000 */
[C---:B------:R-:W-:Y:S02]  /*4450*/  ISETP.GE.AND P1, PT, R12.reuse, R198, PT ;  /* 0x000000c60c00720c */ /* 0x040fe40003f26270 */
[C---:B------:R-:W-:Y:S01]  /*4460*/  ISETP.GE.AND P4, PT, R12.reuse, R197, PT ;  /* 0x000000c50c00720c */ /* 0x040fe20003f86270 */
[----:B--2---:R-:W-:Y:S01]  /*4470*/  HMMA.16816.F32 R48, R20, R36, R100 ;  /* 0x000000241430723c */ /* 0x004fe20000001864 */
[C---:B------:R-:W-:Y:S02]  /*4480*/  ISETP.GE.AND P2, PT, R12.reuse, R196, PT ;  /* 0x000000c40c00720c */ /* 0x040fe40003f46270 */
[C---:B------:R-:W-:Y:S02]  /*4490*/  ISETP.GE.AND P0, PT, R12.reuse, R199, PT ;  /* 0x000000c70c00720c */ /* 0x040fe40003f06270 */
[C---:B------:R-:W-:Y:S01]  /*44a0*/  ISETP.GE.OR P1, PT, R12.reuse, R204, !P1 ;  /* 0x000000cc0c00720c */ /* 0x040fe20004f26670 */
[----:B------:R-:W-:Y:S01]  /*44b0*/  HMMA.16816.F32 R28, R4, R30, R64 ;  /* 0x0000001e041c723c */ /* 0x000fe20000001840 */
        /* <DEDUP_REMOVED lines=12> */
[----:B------:R-:W-:Y:S01]  /*4580*/  ISETP.GE.AND P1, PT, R14, R199, PT ;  /* 0x000000c70e00720c */ /* 0x000fe20003f26270 */
[----:B------:R-:W-:Y:S01]  /*4590*/  HMMA.16816.F32 R16, R16, R38, R128 ;  /* 0x000000261010723c */ /* 0x000fe20000001880 */
[----:B------:R-:W-:Y:S02]  /*45a0*/  FSEL R83, R34, -INF , !P4 ;  /* 0xff80000022537808 */ /* 0x000fe40006000000 */
[----:B------:R-:W-:Y:S02]  /*45b0*/  ISETP.GE.AND P4, PT, R12, R198, PT ;  /* 0x000000c60c00720c */ /* 0x000fe40003f86270 */
[C---:B------:R-:W-:Y:S02]  /*45c0*/  ISETP.GE.OR P6, PT, R14.reuse, R204, !P6 ;  /* 0x000000cc0e00720c */ /* 0x040fe400077c6670 */
[----:B------:R-:W-:-:S02]  /*45d0*/  ISETP.GE.OR P5, PT, R14, R203, !P5 ;  /* 0x000000cb0e00720c */ /* 0x000fc40006fa6670 */
[C---:B------:R-:W-:Y:S02]  /*45e0*/  ISETP.GE.OR P3, PT, R14.reuse, R202, !P3 ;  /* 0x000000ca0e00720c */ /* 0x040fe40005f66670 */
[----:B------:R-:W-:Y:S01]  /*45f0*/  ISETP.GE.OR P1, PT, R14, R201, !P1 ;  /* 0x000000c90e00720c */ /* 0x000fe20004f26670 */
[----:B------:R-:W-:Y:S01]  /*4600*/  VIADD R14, R13, 0x21 ;  /* 0x000000210d0e7836 */ /* 0x000fe20000000000 */
[----:B------:R-:W-:Y:S02]  /*4610*/  ISETP.GE.OR P4, PT, R12, R204, !P4 ;  /* 0x000000cc0c00720c */ /* 0x000fe40006786670 */
[----:B------:R-:W-:Y:S02]  /*4620*/  FSEL R126, R44, -INF , !P2 ;  /* 0xff8000002c7e7808 */ /* 0x000fe40005000000 */
[----:B------:R-:W-:Y:S02]  /*4630*/  FSEL R124, R46, -INF , !P0 ;  /* 0xff8000002e7c7808 */ /* 0x000fe40004000000 */
[----:B------:R-:W-:-:S02]  /*4640*/  FSEL R125, R45, -INF , !P3 ;  /* 0xff8000002d7d7808 */ /* 0x000fc40005800000 */
[C---:B------:R-:W-:Y:S02]  /*4650*/  ISETP.GE.AND P2, PT, R12.reuse, R197, PT ;  /* 0x000000c50c00720c */ /* 0x040fe40003f46270 */
[C---:B------:R-:W-:Y:S01]  /*4660*/  ISETP.GE.AND P0, PT, R12.reuse, R196, PT ;  /* 0x000000c40c00720c */ /* 0x040fe20003f06270 */
[----:B-1----:R-:W-:Y:S01]  /*4670*/  HMMA.16816.F32 R16, R4, R26, R16 ;  /* 0x0000001a0410723c */ /* 0x002fe20000001810 */
[----:B------:R-:W-:Y:S01]  /*4680*/  BAR.SYNC.DEFER_BLOCKING 0x0 ;  /* 0x0000000000007b1d */ /* 0x000fe20000010000 */
[----:B------:R-:W-:Y:S02]  /*4690*/  ISETP.GE.AND P3, PT, R12, R199, PT ;  /* 0x000000c70c00720c */ /* 0x000fe40003f66270 */
[----:B------:R-:W-:Y:S02]  /*46a0*/  FSEL R115, R47, -INF , !P1 ;  /* 0xff8000002f737808 */ /* 0x000fe40004800000 */
[----:B------:R-:W-:Y:S01]  /*46b0*/  FSEL R68, R33, -INF , !P6 ;  /* 0xff80000021447808 */ /* 0x000fe20007000000 */
[----:B------:R-:W-:Y:S01]  /*46c0*/  HMMA.16816.F32 R44, R8, R24, R48 ;  /* 0x00000018082c723c */ /* 0x000fe20000001830 */
[----:B------:R-:W-:-:S02]  /*46d0*/  FSEL R77, R35, -INF , !P5 ;  /* 0xff800000234d7808 */ /* 0x000fc40006800000 */
[----:B------:R-:W-:Y:S02]  /*46e0*/  FSEL R60, R60, -INF , !P4 ;  /* 0xff8000003c3c7808 */ /* 0x000fe40006000000 */
[C---:B------:R-:W-:Y:S01]  /*46f0*/  ISETP.GE.AND P1, PT, R14.reuse, R198, PT ;  /* 0x000000c60e00720c */ /* 0x040fe20003f26270 */
[----:B------:R-:W-:Y:S01]  /*4700*/  HMMA.16816.F32 R32, R4, R24, R56 ;  /* 0x000000180420723c */ /* 0x000fe20000001838 */
[C---:B------:R-:W-:Y:S02]  /*4710*/  ISETP.GE.AND P6, PT, R14.reuse, R197, PT ;  /* 0x000000c50e00720c */ /* 0x040fe40003fc6270 */
[C---:B------:R-:W-:Y:S02]  /*4720*/  ISETP.GE.AND P5, PT, R14.reuse, R196, PT ;  /* 0x000000c40e00720c */ /* 0x040fe40003fa6270 */
[----:B------:R-:W-:Y:S01]  /*4730*/  ISETP.GE.AND P4, PT, R14, R199, PT ;  /* 0x000000c70e00720c */ /* 0x000fe20003f86270 */
[----:B------:R-:W-:Y:S01]  /*4740*/  HMMA.16816.F32 R8, R8, R26, R20 ;  /* 0x0000001a0808723c */ /* 0x000fe20000001814 */
[C---:B------:R-:W-:Y:S01]  /*4750*/  ISETP.GE.OR P2, PT, R12.reuse, R203, !P2 ;  /* 0x000000cb0c00720c */ /* 0x040fe20005746670 */
[----:B------:R-:W-:Y:S01]  /*4760*/  VIADD R4, R13, 0x39 ;  /* 0x000000390d047836 */ /* 0x000fe20000000000 */
[----:B------:R-:W-:-:S02]  /*4770*/  ISETP.GE.OR P0, PT, R12, R202, !P0 ;  /* 0x000000ca0c00720c */ /* 0x000fc40004706670 */
[----:B------:R-:W-:Y:S01]  /*4780*/  ISETP.GE.OR P3, PT, R12, R201, !P3 ;  /* 0x000000c90c00720c */ /* 0x000fe20005f66670 */
[C---:B------:R-:W-:Y:S01]  /*4790*/  VIADD R12, R13.reuse, 0x28 ;  /* 0x000000280d0c7836 */ /* 0x040fe20000000000 */
[C---:B------:R-:W-:Y:S02]  /*47a0*/  ISETP.GE.OR P1, PT, R14.reuse, R204, !P1 ;  /* 0x000000cc0e00720c */ /* 0x040fe40004f26670 */
[C---:B------:R-:W-:Y:S02]  /*47b0*/  ISETP.GE.OR P6, PT, R14.reuse, R203, !P6 ;  /* 0x000000cb0e00720c */ /* 0x040fe400077c6670 */
[C---:B------:R-:W-:Y:S02]  /*47c0*/  ISETP.GE.OR P5, PT, R14.reuse, R202, !P5 ;  /* 0x000000ca0e00720c */ /* 0x040fe40006fa6670 */
[----:B------:R-:W-:Y:S01]  /*47d0*/  ISETP.GE.OR P4, PT, R14, R201, !P4 ;  /* 0x000000c90e00720c */ /* 0x000fe20006786670 */
        /* <DEDUP_REMOVED lines=9> */
[----:B------:R-:W-:Y:S02]  /*4870*/  FSEL R111, R55, -INF , !P4 ;  /* 0xff800000376f7808 */ /* 0x000fe40006000000 */
[----:B------:R-:W-:Y:S02]  /*4880*/  ISETP.GE.AND P4, PT, R14, R196, PT ;  /* 0x000000c40e00720c */ /* 0x000fe40003f86270 */
[C---:B------:R-:W-:Y:S02]  /*4890*/  ISETP.GE.OR P2, PT, R12.reuse, R204, !P2 ;  /* 0x000000cc0c00720c */ /* 0x040fe40005746670 */
[C---:B------:R-:W-:Y:S02]  /*48a0*/  ISETP.GE.OR P0, PT, R12.reuse, R203, !P0 ;  /* 0x000000cb0c00720c */ /* 0x040fe40004706670 */
[----:B------:R-:W-:-:S02]  /*48b0*/  ISETP.GE.OR P3, PT, R12, R202, !P3 ;  /* 0x000000ca0c00720c */ /* 0x000fc40005f66670 */
[----:B------:R-:W-:Y:S01]  /*48c0*/  ISETP.GE.OR P1, PT, R12, R201, !P1 ;  /* 0x000000c90c00720c */ /* 0x000fe20004f26670 */
[----:B------:R-:W-:Y:S01]  /*48d0*/  VIADD R12, R13, 0x30 ;  /* 0x000000300d0c7836 */ /* 0x000fe20000000000 */
[----:B------:R-:W-:Y:S02]  /*48e0*/  ISETP.GE.OR P4, PT, R14, R202, !P4 ;  /* 0x000000ca0e00720c */ /* 0x000fe40006786670 */
        /* <DEDUP_REMOVED lines=11> */
[C---:B------:R-:W-:Y:S02]  /*49a0*/  ISETP.GE.AND P6, PT, R14.reuse, R198, PT ;  /* 0x000000c60e00720c */ /* 0x040fe40003fc6270 */
[C---:B------:R-:W-:Y:S02]  /*49b0*/  ISETP.GE.AND P5, PT, R14.reuse, R197, PT ;  /* 0x000000c50e00720c */ /* 0x040fe40003fa6270 */
[----:B------:R-:W-:Y:S02]  /*49c0*/  ISETP.GE.AND P2, PT, R14, R199, PT ;  /* 0x000000c70e00720c */ /* 0x000fe40003f46270 */
[C---:B------:R-:W-:Y:S02]  /*49d0*/  ISETP.GE.OR P0, PT, R12.reuse, R204, !P0 ;  /* 0x000000cc0c00720c */ /* 0x040fe40004706670 */
[----:B------:R-:W-:-:S02]  /*49e0*/  ISETP.GE.OR P3, PT, R12, R203, !P3 ;  /* 0x000000cb0c00720c */ /* 0x000fc40005f66670 */
[C---:B------:R-:W-:Y:S02]  /*49f0*/  ISETP.GE.OR P1, PT, R12.reuse, R202, !P1 ;  /* 0x000000ca0c00720c */ /* 0x040fe40004f26670 */
[----:B------:R-:W-:Y:S01]  /*4a00*/  ISETP.GE.OR P4, PT, R12, R201, !P4 ;  /* 0x000000c90c00720c */ /* 0x000fe20006786670 */
[----:B------:R-:W-:Y:S01]  /*4a10*/  VIADD R12, R13, 0x31 ;  /* 0x000000310d0c7836 */ /* 0x000fe20000000000 */
[C---:B------:R-:W-:Y:S02]  /*4a20*/  ISETP.GE.OR P6, PT, R14.reuse, R204, !P6 ;  /* 0x000000cc0e00720c */ /* 0x040fe400077c6670 */
[C---:B------:R-:W-:Y:S02]  /*4a30*/  ISETP.GE.OR P5, PT, R14.reuse, R203, !P5 ;  /* 0x000000cb0e00720c */ /* 0x040fe40006fa6670 */
[----:B------:R-:W-:Y:S02]  /*4a40*/  ISETP.GE.OR P2, PT, R14, R201, !P2 ;  /* 0x000000c90e00720c */ /* 0x000fe40005746670 */
        /* <DEDUP_REMOVED lines=8> */
[C---:B------:R-:W-:Y:S02]  /*4ad0*/  ISETP.GE.OR P6, PT, R12.reuse, R204, !P6 ;  /* 0x000000cc0c00720c */ /* 0x040fe400077c6670 */
[C---:B------:R-:W-:Y:S02]  /*4ae0*/  ISETP.GE.OR P5, PT, R12.reuse, R203, !P5 ;  /* 0x000000cb0c00720c */ /* 0x040fe40006fa6670 */
[C---:B------:R-:W-:Y:S02]  /*4af0*/  ISETP.GE.OR P2, PT, R12.reuse, R202, !P2 ;  /* 0x000000ca0c00720c */ /* 0x040fe40005746670 */
[----:B------:R-:W-:Y:S01]  /*4b00*/  ISETP.GE.OR P0, PT, R12, R201, !P0 ;  /* 0x000000c90c00720c */ /* 0x000fe20004706670 */
[----:B------:R-:W-:Y:S01]  /*4b10*/  VIADD R12, R13, 0x38 ;  /* 0x000000380d0c7836 */ /* 0x000fe20000000000 */
[----:B------:R-:W-:-:S02]  /*4b20*/  FSEL R53, R45, -INF , !P6 ;  /* 0xff8000002d357808 */ /* 0x000fc40007000000 */
[----:B------:R-:W-:Y:S02]  /*4b30*/  FSEL R58, R47, -INF , !P5 ;  /* 0xff8000002f3a7808 */ /* 0x000fe40006800000 */
[----:B------:R-:W-:Y:S02]  /*4b40*/  ISETP.GE.AND P6, PT, R12, R199, PT ;  /* 0x000000c70c00720c */ /* 0x000fe40003fc6270 */
[----:B------:R-:W-:Y:S02]  /*4b50*/  ISETP.GE.AND P5, PT, R4, R196, PT ;  /* 0x000000c40400720c */ /* 0x000fe40003fa6270 */
[----:B------:R-:W-:Y:S02]  /*4b60*/  ISETP.GE.OR P6, PT, R12, R201, !P6 ;  /* 0x000000c90c00720c */ /* 0x000fe400077c6670 */
[----:B------:R-:W-:Y:S02]  /*4b70*/  ISETP.GE.OR P5, PT, R4, R202, !P5 ;  /* 0x000000ca0400720c */ /* 0x000fe40006fa6670 */
[----:B------:R-:W-:Y:S01]  /*4b80*/  FSEL R95, R18, -INF , !P6 ;  /* 0xff800000125f7808 */ /* 0x000fe20007000000 */
[----:B------:R-:W-:Y:S01]  /*4b90*/  IMAD R18, R174, 0x8, R155 ;  /* 0x00000008ae127824 */ /* 0x000fe200078e029b */
[----:B------:R-:W-:-:S02]  /*4ba0*/  FSEL R99, R34, -INF , !P4 ;  /* 0xff80000022637808 */ /* 0x000fc40006000000 */
[C---:B------:R-:W-:Y:S02]  /*4bb0*/  ISETP.GE.AND P4, PT, R12.reuse, R196, PT ;  /* 0x000000c40c00720c */ /* 0x040fe40003f86270 */
[----:B------:R1:W-:Y:S01]  /*4bc0*/  STL [R1+0x168], R18 ;  /* 0x0001681201007387 */ /* 0x0003e20000100800 */
[----:B------:R-:W-:Y:S02]  /*4bd0*/  FSEL R97, R17, -INF , !P5 ;  /* 0xff80000011617808 */ /* 0x000fe40006800000 */
[----:B------:R-:W-:Y:S02]  /*4be0*/  ISETP.GT.AND P5, PT, R107, R176, PT ;  /* 0x000000b06b00720c */ /* 0x000fe40003fa4270 */
[----:B------:R-:W-:Y:S02]  /*4bf0*/  ISETP.GE.OR P4, PT, R12, R202, !P4 ;  /* 0x000000ca0c00720c */ /* 0x000fe40006786670 */
[----:B------:R-:W-:Y:S02]  /*4c00*/  FSEL R90, R46, -INF , !P3 ;  /* 0xff8000002e5a7808 */ /* 0x000fe40005800000 */
[----:B------:R-:W-:-:S02]  /*4c10*/  FSEL R106, R32, -INF , !P1 ;  /* 0xff800000206a7808 */ /* 0x000fc40004800000 */
[----:B------:R-:W-:Y:S02]  /*4c20*/  FSEL R98, R33, -INF , !P2 ;  /* 0xff80000021627808 */ /* 0x000fe40005000000 */
[----:B------:R-:W-:Y:S02]  /*4c30*/  FSEL R96, R35, -INF , !P0 ;  /* 0xff80000023607808 */ /* 0x000fe40004000000 */
[----:B------:R-:W-:Y:S02]  /*4c40*/  FSEL R104, R16, -INF , !P4 ;  /* 0xff80000010687808 */ /* 0x000fe40006000000 */
[CC--:B------:R-:W-:Y:S02]  /*4c50*/  ISETP.GE.AND P3, PT, R12.reuse, R198.reuse, PT ;  /* 0x000000c60c00720c */ /* 0x0c0fe40003f66270 */
[----:B------:R-:W-:Y:S02]  /*4c60*/  ISETP.GE.AND P1, PT, R12, R197, PT ;  /* 0x000000c50c00720c */ /* 0x000fe40003f26270 */
[----:B------:R-:W-:-:S02]  /*4c70*/  ISETP.GE.AND P2, PT, R4, R198, PT ;  /* 0x000000c60400720c */ /* 0x000fc40003f46270 */
[C---:B------:R-:W-:Y:S02]  /*4c80*/  ISETP.GE.AND P0, PT, R4.reuse, R197, PT ;  /* 0x000000c50400720c */ /* 0x040fe40003f06270 */
[----:B------:R-:W-:Y:S02]  /*4c90*/  ISETP.GE.AND P4, PT, R4, R199, PT ;  /* 0x000000c70400720c */ /* 0x000fe40003f86270 */
[CC--:B------:R-:W-:Y:S02]  /*4ca0*/  ISETP.GE.OR P3, PT, R12.reuse, R204.reuse, !P3 ;  /* 0x000000cc0c00720c */ /* 0x0c0fe40005f66670 */
[-C--:B------:R-:W-:Y:S02]  /*4cb0*/  ISETP.GE.OR P1, PT, R12, R203.reuse, !P1 ;  /* 0x000000cb0c00720c */ /* 0x080fe40004f26670 */
[C---:B------:R-:W-:Y:S02]  /*4cc0*/  ISETP.GE.OR P2, PT, R4.reuse, R204, !P2 ;  /* 0x000000cc0400720c */ /* 0x040fe40005746670 */
[----:B------:R-:W-:-:S02]  /*4cd0*/  ISETP.GE.OR P0, PT, R4, R203, !P0 ;  /* 0x000000cb0400720c */ /* 0x000fc40004706670 */
[----:B------:R-:W-:Y:S02]  /*4ce0*/  ISETP.GE.OR P4, PT, R4, R201, !P4 ;  /* 0x000000c90400720c */ /* 0x000fe40006786670 */
[----:B------:R-:W-:Y:S02]  /*4cf0*/  FSEL R91, R8, -INF , !P3 ;  /* 0xff800000085b7808 */ /* 0x000fe40005800000 */
[----:B------:R-:W-:Y:S02]  /*4d00*/  FSEL R94, R19, -INF , !P4 ;  /* 0xff800000135e7808 */ /* 0x000fe40006000000 */
[----:B------:R-:W-:Y:S02]  /*4d10*/  FSEL R93, R10, -INF , !P1 ;  /* 0xff8000000a5d7808 */ /* 0x000fe40004800000 */
[----:B------:R-:W-:Y:S02]  /*4d20*/  FSEL R88, R9, -INF , !P2 ;  /* 0xff80000009587808 */ /* 0x000fe40005000000 */
[----:B------:R-:W-:Y:S01]  /*4d30*/  FSEL R92, R11, -INF , !P0 ;  /* 0xff8000000b5c7808 */ /* 0x000fe20004000000 */
[----:B-1----:R-:W-:Y:S06]  /*4d40*/  @!P5 BRA `(.L_x_958) ;  /* 0x0000000000ecd947 */ /* 0x002fec0003800000 */
[----:B------:R-:W-:Y:S01]  /*4d50*/  VIADD R4, R158, 0xfffffffe ;  /* 0xfffffffe9e047836 */ /* 0x000fe20000000000 */
[-C--:B------:R-:W-:Y:S01]  /*4d60*/  ISETP.GE.AND P4, PT, R171, R200.reuse, PT ;  /* 0x000000c8ab00720c */ /* 0x080fe20003f86270 */
[----:B------:R-:W-:Y:S01]  /*4d70*/  BSSY B0, `(.L_x_959) ;  /* 0x0000037000007945 */ /* 0x000fe20003800000 */
[----:B------:R-:W-:Y:S01]  /*4d80*/  ISETP.GE.AND P3, PT, R170, R200, PT ;  /* 0x000000c8aa00720c */ /* 0x000fe20003f66270 */
[----:B------:R-:W-:Y:S01]  /*4d90*/  IMAD R6, R168, R4, RZ ;  /* 0x00000004a8067224 */ /* 0x000fe200078e02ff */
[----:B------:R-:W-:Y:S01]  /*4da0*/  SHF.R.S32.HI R7, RZ, 0x1f, R4 ;  /* 0x0000001fff077819 */ /* 0x000fe20000011404 */
[----:B------:R-:W-:Y:S01]  /*4db0*/  IMAD.WIDE.U32 R4, R4, R165, R166 ;  /* 0x000000a504047225 */ /* 0x000fe200078e00a6 */
[----:B------:R-:W-:-:S03]  /*4dc0*/  ISETP.GE.AND P1, PT, R169, R200, PT ;  /* 0x000000c8a900720c */ /* 0x000fc60003f26270 */
[----:B------:R-:W-:-:S04]  /*4dd0*/  IMAD R6, R7, R165, R6 ;  /* 0x000000a507067224 */ /* 0x000fc800078e0206 */
[----:B------:R-:W-:Y:S01]  /*4de0*/  IMAD.IADD R6, R5, 0x1, R6 ;  /* 0x0000000105067824 */ /* 0x000fe200078e0206 */
[CC--:B------:R-:W-:Y:S01]  /*4df0*/  @!P4 LEA R16, P6, R4.reuse, R206.reuse, 0x1 ;  /* 0x000000ce0410c211 */ /* 0x0c0fe200078c08ff */
[----:B------:R1:W-:Y:S01]  /*4e00*/  @P4 STS [R193+0x6000], RZ ;  /* 0x006000ffc1004388 */ /* 0x0003e20000000800 */
[CC--:B------:R-:W-:Y:S02]  /*4e10*/  @!P3 LEA R14, P2, R4.reuse, R206.reuse, 0x1 ;  /* 0x000000ce040eb211 */ /* 0x0c0fe400078408ff */
[CCC-:B------:R-:W-:Y:S01]  /*4e20*/  @!P4 LEA.HI.X R17, R4.reuse, R207.reuse, R6.reuse, 0x1, P6 ;  /* 0x000000cf0411c211 */ /* 0x1c0fe200030f0c06 */
[----:B------:R1:W-:Y:S01]  /*4e30*/  @P4 STS [R193+0x6004], RZ ;  /* 0x006004ffc1004388 */ /* 0x0003e20000000800 */
[----:B------:R-:W-:Y:S02]  /*4e40*/  @!P1 LEA R12, P0, R4, R206, 0x1 ;  /* 0x000000ce040c9211 */ /* 0x000fe400078008ff */
[----:B------:R-:W-:Y:S01]  /*4e50*/  IADD3 R5, P6, R164, R4, RZ ;  /* 0x00000004a4057210 */ /* 0x000fe20007fde0ff */
[----:B------:R1:W-:Y:S01]  /*4e60*/  @P4 STS.64 [R193+0x6008], RZ ;  /* 0x006008ffc1004388 */ /* 0x0003e20000000a00 */
[----:B------:R-:W-:-:S02]  /*4e70*/  @!P3 LEA.HI.X R15, R4, R207, R6, 0x1, P2 ;  /* 0x000000cf040fb211 */ /* 0x000fc400010f0c06 */
[-CC-:B------:R-:W-:Y:S01]  /*4e80*/  @!P1 LEA.HI.X R13, R4, R207.reuse, R6.reuse, 0x1, P0 ;  /* 0x000000cf040d9211 */ /* 0x180fe200000f0c06 */
[----:B------:R-:W-:Y:S01]  /*4e90*/  IMAD.X R6, R163, 0x1, R6, P6 ;  /* 0x00000001a3067824 */ /* 0x000fe200030e0606 */
[CC--:B------:R-:W-:Y:S01]  /*4ea0*/  @!P4 LEA R10, P2, R5.reuse, R206.reuse, 0x1 ;  /* 0x000000ce050ac211 */ /* 0x0c0fe200078408ff */
[----:B------:R-:W-:Y:S01]  /*4eb0*/  @!PT LDS RZ, [RZ] ;  /* 0x00000000fffff984 */ /* 0x000fe20000000800 */
[----:B------:R-:W-:Y:S01]  /*4ec0*/  @!PT LDS RZ, [RZ] ;  /* 0x00000000fffff984 */ /* 0x000fe20000000800 */
[----:B------:R-:W-:Y:S01]  /*4ed0*/  @!PT LDS RZ, [RZ] ;  /* 0x00000000fffff984 */ /* 0x000fe20000000800 */
[----:B------:R1:W-:Y:S01]  /*4ee0*/  @!P4 LDGSTS.E.BYPASS.LTC128B.128 [R193+0x6000], desc[UR4][R16.64] ;  /* 0x0600000010c1cfae */ /* 0x0003e2000b901d44 */
[C---:B------:R-:W-:Y:S02]  /*4ef0*/  @!P3 LEA R8, P0, R5.reuse, R206, 0x1 ;  /* 0x000000ce0508b211 */ /* 0x040fe400078008ff */
[CCC-:B------:R-:W-:Y:S01]  /*4f00*/  @!P4 LEA.HI.X R11, R5.reuse, R207.reuse, R6.reuse, 0x1, P2 ;  /* 0x000000cf050bc211 */ /* 0x1c0fe200010f0c06 */
[----:B------:R1:W-:Y:S01]  /*4f10*/  @P3 STS.128 [R193+0x7000], RZ ;  /* 0x007000ffc1003388 */ /* 0x0003e20000000c00 */
        /* <DEDUP_REMOVED lines=28> */
.L_x_960:
[----:B------:R-:W-:Y:S05]  /*50e0*/  BSYNC B0 ;  /* 0x0000000000007941 */ /* 0x000fea0003800000 */
.L_x_959:
[----:B------:R-:W0:Y:S02]  /*50f0*/  LDGDEPBAR ;  /* 0x00000000000079af */ /* 0x000e240000000000 */
.L_x_958:
[----:B------:R-:W-:Y:S05]  /*5100*/  BSYNC B1 ;  /* 0x0000000000017941 */ /* 0x000fea0003800000 */
.L_x_957:
[----:B--2---:R-:W2:Y:S01]  /*5110*/  LD.E R4, desc[UR4][R172.64+0xdc] ;  /* 0x0000dc04ac047980 */ /* 0x004ea2000c101900 */
[----:B------:R-:W-:Y:S01]  /*5120*/  FMNMX.FTZ R5, R74, R73, !PT ;  /* 0x000000494a057209 */ /* 0x000fe20007810000 */
[----:B------:R-:W-:Y:S01]  /*5130*/  IMAD R174, R0, 0x2, R3 ;  /* 0x0000000200ae7824 */ /* 0x000fe200078e0203 */
[----:B------:R-:W-:Y:S01]  /*5140*/  LOP3.LUT R226, R160, R154, RZ, 0x3c, !PT ;  /* 0x0000009aa0e27212 */ /* 0x000fe200078e3cff */
[----:B-1----:R-:W-:Y:S01]  /*5150*/  IMAD R9, R159, R152, R162 ;  /* 0x000000989f097224 */ /* 0x002fe200078e02a2 */
[----:B------:R-:W-:Y:S01]  /*5160*/  FMNMX.FTZ R5, R79, R5, !PT ;  /* 0x000000054f057209 */ /* 0x000fe20007810000 */
[----:B------:R-:W-:Y:S02]  /*5170*/  IMAD.SHL.U32 R8, R158, 0x40, RZ ;  /* 0x000000409e087824 */ /* 0x000fe400078e00ff */
[----:B------:R-:W-:Y:S01]  /*5180*/  IMAD R9, R153, R9, R156 ;  /* 0x0000000999097224 */ /* 0x000fe200078e029c */
[----:B------:R-:W-:Y:S01]  /*5190*/  FMNMX.FTZ R5, R75, R5, !PT ;  /* 0x000000054b057209 */ /* 0x000fe20007810000 */
[----:B------:R-:W-:Y:S01]  /*51a0*/  IMAD.WIDE.U32 R214, R18, -0x326172a9, RZ ;  /* 0xcd9e8d5712d67825 */ /* 0x000fe200078e00ff */
[----:B------:R-:W-:Y:S02]  /*51b0*/  STL [R1+0x194], R226 ;  /* 0x000194e201007387 */ /* 0x000fe40000100800 */
[----:B------:R-:W-:Y:S01]  /*51c0*/  FMNMX.FTZ R5, R87, R5, !PT ;  /* 0x0000000557057209 */ /* 0x000fe20007810000 */
[----:B------:R-:W-:-:S02]  /*51d0*/  IMAD R10, R217, R9, R8 ;  /* 0x00000009d90a7224 */ /* 0x000fc400078e0208 */
[----:B------:R-:W-:Y:S01]  /*51e0*/  VIADD R144, R161, 0xbb67ae85 ;  /* 0xbb67ae85a1907836 */ /* 0x000fe20000000000 */
[----:B------:R-:W-:Y:S01]  /*51f0*/  FMNMX.FTZ R6, R69, R5, !PT ;  /* 0x0000000545067209 */ /* 0x000fe20007810000 */
[----:B------:R-:W-:Y:S01]  /*5200*/  IMAD.WIDE.U32 R228, R157, -0x2daee0ad, RZ ;  /* 0xd2511f539de47825 */ /* 0x000fe200078e00ff */
[----:B------:R-:W-:Y:S02]  /*5210*/  FMNMX.FTZ R5, R80, R76, !PT ;  /* 0x0000004c50057209 */ /* 0x000fe40007810000 */
[----:B------:R-:W-:Y:S01]  /*5220*/  FMNMX.FTZ R7, R71, R6, !PT ;  /* 0x0000000647077209 */ /* 0x000fe20007810000 */
[C---:B------:R-:W-:Y:S01]  /*5230*/  VIADD R185, R160.reuse, 0x9e3779b9 ;  /* 0x9e3779b9a0b97836 */ /* 0x040fe20000000000 */
[----:B------:R-:W-:Y:S01]  /*5240*/  FMNMX.FTZ R6, R81, R5, !PT ;  /* 0x0000000551067209 */ /* 0x000fe20007810000 */
[----:B------:R-:W-:Y:S01]  /*5250*/  VIADD R184, R160, 0x3c6ef372 ;  /* 0x3c6ef372a0b87836 */ /* 0x000fe20000000000 */
[----:B------:R-:W-:Y:S01]  /*5260*/  FMNMX.FTZ R7, R68, R7, !PT ;  /* 0x0000000744077209 */ /* 0x000fe20007810000 */
[----:B------:R-:W-:Y:S01]  /*5270*/  VIADD R158, R18, 0x4 ;  /* 0x00000004129e7836 */ /* 0x000fe20000000000 */
[----:B------:R-:W-:Y:S01]  /*5280*/  FMNMX.FTZ R6, R78, R6, !PT ;  /* 0x000000064e067209 */ /* 0x000fe20007810000 */
[C---:B------:R-:W-:Y:S01]  /*5290*/  VIADD R188, R161.reuse, 0x76cf5d0a ;  /* 0x76cf5d0aa1bc7836 */ /* 0x040fe20000000000 */
[----:B------:R-:W-:Y:S01]  /*52a0*/  FMNMX.FTZ R7, R60, R7, !PT ;  /* 0x000000073c077209 */ /* 0x000fe20007810000 */
[----:B------:R-:W-:Y:S01]  /*52b0*/  IMAD.WIDE.U32 R12, R158, -0x326172a9, RZ ;  /* 0xcd9e8d579e0c7825 */ /* 0x000fe200078e00ff */
[----:B------:R-:W-:Y:S01]  /*52c0*/  FMNMX.FTZ R6, R86, R6, !PT ;  /* 0x0000000656067209 */ /* 0x000fe20007810000 */
[----:B------:R-:W-:Y:S01]  /*52d0*/  STL [R1+0x144], R185 ;  /* 0x000144b901007387 */ /* 0x000fe20000100800 */
[----:B------:R-:W-:Y:S01]  /*52e0*/  FMNMX.FTZ R7, R52, R7, !PT ;  /* 0x0000000734077209 */ /* 0x000fe20007810000 */
[----:B------:R-:W-:Y:S01]  /*52f0*/  VIADD R213, R161, 0x32370b8f ;  /* 0x32370b8fa1d57836 */ /* 0x000fe20000000000 */
[----:B------:R-:W-:Y:S01]  /*5300*/  FMNMX.FTZ R6, R70, R6, !PT ;  /* 0x0000000646067209 */ /* 0x000fe20007810000 */
[C---:B------:R-:W-:Y:S01]  /*5310*/  VIADD R195, R160.reuse, 0xdaa66d2b ;  /* 0xdaa66d2ba0c37836 */ /* 0x040fe20000000000 */
[----:B------:R-:W-:Y:S01]  /*5320*/  FMNMX.FTZ R3, R51, R7, !PT ;  /* 0x0000000733037209 */ /* 0x000fe20007810000 */
[----:B------:R-:W-:Y:S01]  /*5330*/  VIADD R187, R160, 0x78dde6e4 ;  /* 0x78dde6e4a0bb7836 */ /* 0x000fe20000000000 */
[----:B------:R-:W-:Y:S01]  /*5340*/  FMNMX.FTZ R0, R83, R6, !PT ;  /* 0x0000000653007209 */ /* 0x000fe20007810000 */
[C---:B------:R-:W-:Y:S01]  /*5350*/  VIADD R178, R161.reuse, 0xed9eba14 ;  /* 0xed9eba14a1b27836 */ /* 0x040fe20000000000 */
[----:B------:R-:W-:Y:S01]  /*5360*/  LOP3.LUT R5, R72, 0x7ffffffc, RZ, 0xc0, !PT ;  /* 0x7ffffffc48057812 */ /* 0x000fe200078ec0ff */
[----:B------:R-:W-:Y:S01]  /*5370*/  VIADD R177, R161, 0xa9066899 ;  /* 0xa9066899a1b17836 */ /* 0x000fe20000000000 */
[----:B------:R-:W-:Y:S01]  /*5380*/  FMNMX.FTZ R6, R50, R3, !PT ;  /* 0x0000000332067209 */ /* 0x000fe20007810000 */
[----:B------:R-:W-:Y:S01]  /*5390*/  VIADD R212, R160, 0x1715609d ;  /* 0x1715609da0d47836 */ /* 0x000fe20000000000 */
[----:B------:R-:W-:Y:S01]  /*53a0*/  FMNMX.FTZ R3, R77, R0, !PT ;  /* 0x000000004d037209 */ /* 0x000fe20007810000 */
[----:B------:R-:W-:Y:S01]  /*53b0*/  IMAD.IADD R5, R89, 0x1, -R5 ;  /* 0x0000000159057824 */ /* 0x000fe200078e0a05 */
[----:B------:R-:W-:Y:S01]  /*53c0*/  FMNMX.FTZ R6, R61, R6, !PT ;  /* 0x000000063d067209 */ /* 0x000fe20007810000 */
[----:B------:R-:W-:Y:S01]  /*53d0*/  IMAD.SHL.U32 R0, R107, 0x2, RZ ;  /* 0x000000026b007824 */ /* 0x000fe200078e00ff */
[----:B------:R-:W-:Y:S01]  /*53e0*/  FMNMX.FTZ R3, R62, R3, !PT ;  /* 0x000000033e037209 */ /* 0x000fe20007810000 */
[----:B------:R-:W-:Y:S01]  /*53f0*/  IMAD.SHL.U32 R5, R5, 0x2, RZ ;  /* 0x0000000205057824 */ /* 0x000fe200078e00ff */
[----:B------:R-:W-:Y:S01]  /*5400*/  FMNMX.FTZ R6, R53, R6, !PT ;  /* 0x0000000635067209 */ /* 0x000fe20007810000 */
[----:B------:R-:W-:Y:S01]  /*5410*/  STL [R1+0x14c], R184 ;  /* 0x00014cb801007387 */ /* 0x000fe20000100800 */
[----:B------:R-:W-:Y:S01]  /*5420*/  FMNMX.FTZ R3, R54, R3, !PT ;  /* 0x0000000336037209 */ /* 0x000fe20007810000 */
[----:B------:R-:W-:Y:S01]  /*5430*/  IMAD R9, R217, R132, R5 ;  /* 0x00000084d9097224 */ /* 0x000fe200078e0205 */
[----:B------:R-:W-:Y:S01]  /*5440*/  FMNMX.FTZ R6, R91, R6, !PT ;  /* 0x000000065b067209 */ /* 0x000fe20007810000 */
[----:B------:R-:W-:Y:S01]  /*5450*/  STL.64 [R1+0x10], R228 ;  /* 0x000010e401007387 */ /* 0x000fe20000100a00 */
[----:B------:R-:W-:-:S02]  /*5460*/  FMNMX.FTZ R5, R55, R3, !PT ;  /* 0x0000000337057209 */ /* 0x000fc40007810000 */
[----:B------:R-:W-:Y:S01]  /*5470*/  FMNMX.FTZ R3, R88, R6, !PT ;  /* 0x0000000658037209 */ /* 0x000fe20007810000 */
[----:B------:R-:W-:Y:S01]  /*5480*/  STL.64 [R1+0x110], R214 ;  /* 0x000110d601007387 */ /* 0x000fe20000100a00 */
[----:B------:R-:W-:Y:S02]  /*5490*/  FMNMX.FTZ R5, R56, R5, !PT ;  /* 0x0000000538057209 */ /* 0x000fe40007810000 */
[C---:B------:R-:W-:Y:S01]  /*54a0*/  LOP3.LUT R6, R161.reuse, R0, RZ, 0x3c, !PT ;  /* 0x00000000a1067212 */ /* 0x040fe200078e3cff */
[----:B------:R-:W-:Y:S01]  /*54b0*/  VIADD R0, R0, 0x1 ;  /* 0x0000000100007836 */ /* 0x000fe20000000000 */
[----:B------:R-:W1:Y:S01]  /*54c0*/  SHFL.BFLY PT, R11, R3, 0x2, 0x1f ;  /* 0x0c401f00030b7f89 */ /* 0x000e6200000e0000 */
[----:B------:R-:W-:Y:S02]  /*54d0*/  FMNMX.FTZ R5, R90, R5, !PT ;  /* 0x000000055a057209 */ /* 0x000fe40007810000 */
[----:B------:R-:W-:Y:S02]  /*54e0*/  LOP3.LUT R7, R226, R215, RZ, 0x3c, !PT ;  /* 0x000000d7e2077212 */ /* 0x000fe400078e3cff */
[----:B------:R-:W-:-:S02]  /*54f0*/  LOP3.LUT R152, R161, R0, RZ, 0x3c, !PT ;  /* 0x00000000a1987212 */ /* 0x000fc400078e3cff */
[----:B------:R-:W-:Y:S01]  /*5500*/  FMNMX.FTZ R0, R58, R5, !PT ;  /* 0x000000053a007209 */ /* 0x000fe20007810000 */
[----:B------:R-:W-:Y:S01]  /*5510*/  IMAD.WIDE.U32 R224, R7, -0x2daee0ad, RZ ;  /* 0xd2511f5307e07825 */ /* 0x000fe200078e00ff */
[----:B------:R-:W-:Y:S02]  /*5520*/  LOP3.LUT R6, R6, R229, RZ, 0x3c, !PT ;  /* 0x000000e506067212 */ /* 0x000fe400078e3cff */
[----:B------:R-:W-:Y:S01]  /*5530*/  FMNMX.FTZ R5, R93, R0, !PT ;  /* 0x000000005d057209 */ /* 0x000fe20007810000 */
[----:B------:R-:W-:Y:S01]  /*5540*/  VIADD R0, R10, 0xffffffc0 ;  /* 0xffffffc00a007836 */ /* 0x000fe20000000000 */
[----:B------:R-:W-:Y:S01]  /*5550*/  LOP3.LUT R7, R225, R144, R228, 0x96, !PT ;  /* 0x00000090e1077212 */ /* 0x000fe200078e96e4 */
[----:B------:R-:W-:Y:S01]  /*5560*/  IMAD.WIDE.U32 R154, R6, -0x326172a9, RZ ;  /* 0xcd9e8d57069a7825 */ /* 0x000fe200078e00ff */
[----:B------:R-:W-:Y:S01]  /*5570*/  FMNMX.FTZ R5, R92, R5, !PT ;  /* 0x000000055c057209 */ /* 0x000fe20007810000 */
[----:B------:R-:W-:Y:S01]  /*5580*/  STL.64 [R1+0x38], R224 ;  /* 0x000038e001007387 */ /* 0x000fe20000100a00 */
[----:B------:R-:W-:Y:S01]  /*5590*/  LOP3.LUT R8, R152, R229, RZ, 0x3c, !PT ;  /* 0x000000e598087212 */ /* 0x000fe200078e3cff */
[----:B------:R-:W-:Y:S01]  /*55a0*/  IMAD.WIDE.U32 R208, R7, -0x326172a9, RZ ;  /* 0xcd9e8d5707d07825 */ /* 0x000fe200078e00ff */
[----:B------:R-:W-:Y:S01]  /*55b0*/  SHF.R.S32.HI R6, RZ, 0x1f, R9 ;  /* 0x0000001fff067819 */ /* 0x000fe20000011409 */
[----:B------:R-:W3:Y:S01]  /*55c0*/  SHFL.BFLY PT, R15, R5, 0x2, 0x1f ;  /* 0x0c401f00050f7f89 */ /* 0x000ee200000e0000 */
[----:B------:R-:W-:Y:S01]  /*55d0*/  IADD3 R18, P0, R9, R0, RZ ;  /* 0x0000000009127210 */ /* 0x000fe20007f1e0ff */
[----:B------:R-:W-:Y:S01]  /*55e0*/  IMAD.WIDE.U32 R28, R8, -0x326172a9, RZ ;  /* 0xcd9e8d57081c7825 */ /* 0x000fe200078e00ff */
[----:B------:R-:W-:Y:S01]  /*55f0*/  LOP3.LUT R7, R155, R185, R214, 0x96, !PT ;  /* 0x000000b99b077212 */ /* 0x000fe200078e96d6 */
[----:B------:R-:W-:Y:S01]  /*5600*/  STL [R1+0x140], R188 ;  /* 0x000140bc01007387 */ /* 0x000fe20000100800 */
[----:B-1----:R-:W-:-:S02]  /*5610*/  FMNMX.FTZ R3, R3, R11, !PT ;  /* 0x0000000b03037209 */ /* 0x002fc40007810000 */
[----:B------:R-:W-:Y:S01]  /*5620*/  LOP3.LUT R10, R209, R184, R154, 0x96, !PT ;  /* 0x000000b8d10a7212 */ /* 0x000fe200078e969a */
[----:B------:R-:W-:Y:S01]  /*5630*/  STL [R1+0x148], R213 ;  /* 0x000148d501007387 */ /* 0x000fe20000100800 */
[----:B------:R-:W-:Y:S01]  /*5640*/  LEA.HI.X.SX32 R19, R0, R6, 0x1, P0 ;  /* 0x0000000600137211 */ /* 0x000fe200000f0eff */
[----:B------:R-:W-:Y:S01]  /*5650*/  IMAD.WIDE.U32 R6, R7, -0x2daee0ad, RZ ;  /* 0xd2511f5307067825 */ /* 0x000fe200078e00ff */
[-CC-:B------:R-:W-:Y:S01]  /*5660*/  LOP3.LUT R122, R155, R185.reuse, R12.reuse, 0x96, !PT ;  /* 0x000000b99b7a7212 */ /* 0x180fe200078e960c */
[----:B------:R-:W1:Y:S01]  /*5670*/  SHFL.BFLY PT, R102, R3, 0x1, 0x1f ;  /* 0x0c201f0003667f89 */ /* 0x000e6200000e0000 */
[CC--:B------:R-:W-:Y:S01]  /*5680*/  LOP3.LUT R145, R29.reuse, R185.reuse, R12, 0x96, !PT ;  /* 0x000000b91d917212 */ /* 0x0c0fe200078e960c */
[----:B------:R-:W-:Y:S01]  /*5690*/  IMAD.WIDE.U32 R10, R10, -0x2daee0ad, RZ ;  /* 0xd2511f530a0a7825 */ /* 0x000fe200078e00ff */
[----:B------:R-:W-:Y:S01]  /*56a0*/  LOP3.LUT R0, R29, R185, R214, 0x96, !PT ;  /* 0x000000b91d007212 */ /* 0x000fe200078e96d6 */
[----:B------:R-:W-:Y:S01]  /*56b0*/  STL [R1+0x74], R195 ;  /* 0x000074c301007387 */ /* 0x000fe20000100800 */
[----:B------:R-:W-:-:S02]  /*56c0*/  LOP3.LUT R12, R209, R184, R28, 0x96, !PT ;  /* 0x000000b8d10c7212 */ /* 0x000fc400078e961c */
[----:B------:R-:W-:Y:S01]  /*56d0*/  LOP3.LUT R128, R226, R13, RZ, 0x3c, !PT ;  /* 0x0000000de2807212 */ /* 0x000fe200078e3cff */
[----:B------:R-:W-:Y:S01]  /*56e0*/  STL [R1+0x120], R187 ;  /* 0x000120bb01007387 */ /* 0x000fe20000100800 */
[----:B------:R-:W-:Y:S01]  /*56f0*/  LOP3.LUT R9, R7, R188, R224, 0x96, !PT ;  /* 0x000000bc07097212 */ /* 0x000fe200078e96e0 */
[----:B------:R-:W-:Y:S01]  /*5700*/  IMAD.WIDE.U32 R12, R12, -0x2daee0ad, RZ ;  /* 0xd2511f530c0c7825 */ /* 0x000fe200078e00ff */
[----:B------:R-:W-:Y:S01]  /*5710*/  LOP3.LUT R8, R11, R213, R6, 0x96, !PT ;  /* 0x000000d50b087212 */ /* 0x000fe200078e9606 */
[----:B------:R-:W-:Y:S01]  /*5720*/  STL [R1+0x13c], R178 ;  /* 0x00013cb201007387 */ /* 0x000fe20000100800 */
[----:B---3--:R-:W-:Y:S01]  /*5730*/  FMNMX.FTZ R5, R5, R15, !PT ;  /* 0x0000000f05057209 */ /* 0x008fe20007810000 */
[----:B------:R-:W-:Y:S01]  /*5740*/  IMAD.WIDE.U32 R6, R0, -0x2daee0ad, RZ ;  /* 0xd2511f5300067825 */ /* 0x000fe200078e00ff */
[----:B------:R-:W-:Y:S01]  /*5750*/  LEA R34, P0, R18, R150, 0x1 ;  /* 0x0000009612227211 */ /* 0x000fe200078008ff */
[----:B------:R-:W-:Y:S02]  /*5760*/  STL [R1+0x11c], R177 ;  /* 0x00011cb101007387 */ /* 0x000fe40000100800 */
[----:B------:R-:W-:Y:S01]  /*5770*/  IMAD.WIDE.U32 R26, R9, -0x326172a9, RZ ;  /* 0xcd9e8d57091a7825 */ /* 0x000fe200078e00ff */
[----:B------:R-:W-:Y:S01]  /*5780*/  LOP3.LUT R7, R7, R188, R224, 0x96, !PT ;  /* 0x000000bc07077212 */ /* 0x000fe200078e96e0 */
[----:B------:R-:W3:Y:S01]  /*5790*/  SHFL.BFLY PT, R101, R5, 0x1, 0x1f ;  /* 0x0c201f0005657f89 */ /* 0x000ee200000e0000 */
[----:B------:R-:W-:Y:S01]  /*57a0*/  LOP3.LUT R14, R13, R213, R6, 0x96, !PT ;  /* 0x000000d50d0e7212 */ /* 0x000fe200078e9606 */
[----:B------:R-:W-:Y:S01]  /*57b0*/  IMAD.WIDE.U32 R22, R8, -0x326172a9, RZ ;  /* 0xcd9e8d5708167825 */ /* 0x000fe200078e00ff */
[----:B------:R-:W-:Y:S01]  /*57c0*/  LOP3.LUT R8, R27, R195, R208, 0x96, !PT ;  /* 0x000000c31b087212 */ /* 0x000fe200078e96d0 */
[----:B------:R-:W-:Y:S01]  /*57d0*/  STL [R1+0xfc], R212 ;  /* 0x0000fcd401007387 */ /* 0x000fe20000100800 */
[----:B-1----:R-:W-:Y:S01]  /*57e0*/  FMNMX.FTZ R102, R3, R102, !PT ;  /* 0x0000006603667209 */ /* 0x002fe20007810000 */
[----:B------:R-:W-:Y:S01]  /*57f0*/  IMAD.WIDE.U32 R6, R7, -0x326172a9, RZ ;  /* 0xcd9e8d5707067825 */ /* 0x000fe200078e00ff */
[----:B------:R-:W-:-:S02]  /*5800*/  LOP3.LUT R16, R23, R187, R26, 0x96, !PT ;  /* 0x000000bb17107212 */ /* 0x000fc400078e961a */
[----:B------:R-:W-:Y:S01]  /*5810*/  FSETP.NEU.FTZ.AND P1, PT, R102, -INF , PT ;  /* 0xff8000006600780b */ /* 0x000fe20003f3d000 */
[----:B------:R-:W-:Y:S01]  /*5820*/  IMAD.WIDE.U32 R14, R14, -0x326172a9, RZ ;  /* 0xcd9e8d570e0e7825 */ /* 0x000fe200078e00ff */
[----:B------:R-:W-:Y:S02]  /*5830*/  LOP3.LUT R11, R7, R195, R208, 0x96, !PT ;  /* 0x000000c3070b7212 */ /* 0x000fe400078e96d0 */
[----:B------:R-:W-:Y:S01]  /*5840*/  LEA.HI.X R35, R18, R151, R19, 0x1, P0 ;  /* 0x0000009712237211 */ /* 0x000fe200000f0c13 */
[----:B------:R-:W-:Y:S01]  /*5850*/  IMAD.WIDE.U32 R8, R8, -0x2daee0ad, RZ ;  /* 0xd2511f5308087825 */ /* 0x000fe200078e00ff */
[----:B------:R-:W-:-:S03]  /*5860*/  LOP3.LUT R6, R15, R187, R6, 0x96, !PT ;  /* 0x000000bb0f067212 */ /* 0x000fc600078e9606 */
[----:B------:R-:W-:Y:S01]  /*5870*/  IMAD.WIDE.U32 R16, R16, -0x2daee0ad, RZ ;  /* 0xd2511f5310107825 */ /* 0x000fe200078e00ff */
[----:B------:R-:W-:-:S03]  /*5880*/  LOP3.LUT R0, R9, R178, R10, 0x96, !PT ;  /* 0x000000b209007212 */ /* 0x000fc600078e960a */
[----:B------:R-:W-:Y:S01]  /*5890*/  IMAD.WIDE.U32 R20, R6, -0x2daee0ad, RZ ;  /* 0xd2511f5306147825 */ /* 0x000fe200078e00ff */
[----:B------:R-:W-:Y:S02]  /*58a0*/  LOP3.LUT R8, R17, R177, R8, 0x96, !PT ;  /* 0x000000b111087212 */ /* 0x000fe400078e9608 */
[----:B---3--:R-:W-:Y:S01]  /*58b0*/  FMNMX.FTZ R101, R5, R101, !PT ;  /* 0x0000006505657209 */ /* 0x008fe20007810000 */
[----:B------:R-:W-:-:S03]  /*58c0*/  IMAD.WIDE.U32 R24, R0, -0x326172a9, RZ ;  /* 0xcd9e8d5700187825 */ /* 0x000fc600078e00ff */
[----:B------:R-:W-:Y:S01]  /*58d0*/  FSETP.NEU.FTZ.AND P0, PT, R101, -INF , PT ;  /* 0xff8000006500780b */ /* 0x000fe20003f1d000 */
[----:B------:R-:W-:-:S04]  /*58e0*/  IMAD.WIDE.U32 R10, R11, -0x2daee0ad, RZ ;  /* 0xd2511f530b0a7825 */ /* 0x000fc800078e00ff */
[----:B------:R-:W-:Y:S01]  /*58f0*/  IMAD.WIDE.U32 R8, R8, -0x326172a9, RZ ;  /* 0xcd9e8d5708087825 */ /* 0x000fe200078e00ff */
[----:B------:R-:W-:Y:S02]  /*5900*/  LOP3.LUT R11, R11, R178, R12, 0x96, !PT ;  /* 0x000000b20b0b7212 */ /* 0x000fe400078e960c */
[----:B------:R-:W-:Y:S02]  /*5910*/  LOP3.LUT R7, R21, R177, R10, 0x96, !PT ;  /* 0x000000b115077212 */ /* 0x000fe400078e960a */
[----:B------:R-:W-:Y:S01]  /*5920*/  LOP3.LUT R3, R9, R223, R24, 0x96, !PT ;  /* 0x000000df09037212 */ /* 0x000fe200078e9618 */
[----:B------:R-:W-:Y:S01]  /*5930*/  IMAD.WIDE.U32 R10, R11, -0x326172a9, RZ ;  /* 0xcd9e8d570b0a7825 */ /* 0x000fe200078e00ff */
[C---:B------:R-:W-:Y:S02]  /*5940*/  LOP3.LUT R12, R8.reuse, 0xff, RZ, 0xc0, !PT ;  /* 0x000000ff080c7812 */ /* 0x040fe400078ec0ff */
[----:B------:R-:W-:Y:S02]  /*5950*/  LOP3.LUT R15, R8, 0xffff, RZ, 0xc0, !PT ;  /* 0x0000ffff080f7812 */ /* 0x000fe400078ec0ff */
[----:B------:R-:W-:-:S02]  /*5960*/  SHF.R.U32.HI R17, RZ, 0x10, R8 ;  /* 0x00000010ff117819 */ /* 0x000fc40000011608 */
[----:B------:R-:W-:Y:S01]  /*5970*/  SHF.R.U32.HI R13, RZ, 0x18, R8 ;  /* 0x00000018ff0d7819 */ /* 0x000fe20000011608 */
[----:B------:R-:W-:Y:S01]  /*5980*/  IMAD.WIDE.U32 R8, R7, -0x326172a9, RZ ;  /* 0xcd9e8d5707087825 */ /* 0x000fe200078e00ff */
[----:B------:R-:W-:Y:S02]  /*5990*/  LOP3.LUT R21, R11, R212, R14, 0x96, !PT ;  /* 0x000000d40b157212 */ /* 0x000fe400078e960e */
[----:B------:R-:W-:Y:S02]  /*59a0*/  ISETP.GE.U32.AND P2, PT, R192, R12, PT ;  /* 0x0000000cc000720c */ /* 0x000fe40003f46070 */
[----:B------:R-:W-:Y:S02]  /*59b0*/  LOP3.LUT R11, R9, R223, R10, 0x96, !PT ;  /* 0x000000df090b7212 */ /* 0x000fe400078e960a */
[C---:B------:R-:W-:Y:S02]  /*59c0*/  LOP3.LUT R14, R8.reuse, 0xff, RZ, 0xc0, !PT ;  /* 0x000000ff080e7812 */ /* 0x040fe400078ec0ff */
[----:B------:R-:W-:-:S02]  /*59d0*/  LOP3.LUT R29, R8, 0xffff, RZ, 0xc0, !PT ;  /* 0x0000ffff081d7812 */ /* 0x000fc400078ec0ff */
[--C-:B------:R-:W-:Y:S02]  /*59e0*/  SHF.R.U32.HI R19, RZ, 0x10, R8.reuse ;  /* 0x00000010ff137819 */ /* 0x100fe40000011608 */
[----:B------:R-:W-:Y:S02]  /*59f0*/  SHF.R.U32.HI R18, RZ, 0x18, R8 ;  /* 0x00000018ff127819 */ /* 0x000fe40000011608 */
[-CC-:B------:R-:W-:Y:S02]  /*5a00*/  LOP3.LUT R8, R25, R212.reuse, R22.reuse, 0x96, !PT ;  /* 0x000000d419087212 */ /* 0x180fe400078e9616 */
[----:B------:R-:W-:Y:S02]  /*5a10*/  LOP3.LUT R10, R3, 0xffff, RZ, 0xc0, !PT ;  /* 0x0000ffff030a7812 */ /* 0x000fe400078ec0ff */
[----:B------:R-:W-:Y:S01]  /*5a20*/  ISETP.GE.U32.AND P4, PT, R192, R13, PT ;  /* 0x0000000dc000720c */ /* 0x000fe20003f86070 */
[----:B------:R-:W-:Y:S01]  /*5a30*/  IMAD.WIDE.U32 R8, R8, -0x2daee0ad, RZ ;  /* 0xd2511f5308087825 */ /* 0x000fe200078e00ff */
[----:B------:R-:W-:-:S02]  /*5a40*/  LOP3.LUT R22, R25, R212, R22, 0x96, !PT ;  /* 0x000000d419167212 */ /* 0x000fc400078e9616 */
[----:B------:R-:W-:Y:S01]  /*5a50*/  SHF.R.U32.HI R13, RZ, 0x18, R8 ;  /* 0x00000018ff0d7819 */ /* 0x000fe20000011608 */
[C---:B--2---:R-:W-:Y:S01]  /*5a60*/  FMUL.FTZ R6, R4.reuse, R102 ;  /* 0x0000006604067220 */ /* 0x044fe20000410000 */
[----:B------:R-:W-:-:S04]  /*5a70*/  FMUL.FTZ R5, R4, R101 ;  /* 0x0000006504057220 */ /* 0x000fc80000410000 */
[----:B------:R-:W-:Y:S02]  /*5a80*/  FSEL R6, R6, RZ, P1 ;  /* 0x000000ff06067208 */ /* 0x000fe40000800000 */
[----:B------:R-:W-:-:S03]  /*5a90*/  FSEL R5, R5, RZ, P0 ;  /* 0x000000ff05057208 */ /* 0x000fc60000000000 */
[-CC-:B------:R-:W-:Y:S02]  /*5aa0*/  FFMA.FTZ R0, R74, R4.reuse, -R6.reuse ;  /* 0x000000044a007223 */ /* 0x180fe40000010806 */
[-C--:B------:R-:W-:Y:S02]  /*5ab0*/  FFMA.FTZ R7, R80, R4.reuse, -R5 ;  /* 0x0000000450077223 */ /* 0x080fe40000010805 */
[----:B------:R1:W-:Y:S08]  /*5ac0*/  MUFU.EX2 R157, R0 ;  /* 0x00000000009d7308 */ /* 0x0003f00000000800 */
[----:B------:R2:W-:Y:S01]  /*5ad0*/  MUFU.EX2 R153, R7 ;  /* 0x0000000700997308 */ /* 0x0005e20000000800 */
[----:B-1----:R-:W-:-:S07]  /*5ae0*/  FFMA.FTZ R0, R73, R4, -R6 ;  /* 0x0000000449007223 */ /* 0x002fce0000010806 */
[----:B------:R1:W3:Y:S01]  /*5af0*/  MUFU.EX2 R156, R0 ;  /* 0x00000000009c7308 */ /* 0x0002e20000000800 */
[----:B--2---:R-:W-:-:S07]  /*5b00*/  FFMA.FTZ R7, R76, R4, -R5 ;  /* 0x000000044c077223 */ /* 0x004fce0000010805 */
[----:B------:R2:W4:Y:S01]  /*5b10*/  MUFU.EX2 R151, R7 ;  /* 0x0000000700977308 */ /* 0x0005220000000800 */
[----:B-1----:R-:W-:Y:S02]  /*5b20*/  LOP3.LUT R0, R3, 0xff, RZ, 0xc0, !PT ;  /* 0x000000ff03007812 */ /* 0x002fe400078ec0ff */
[----:B---3--:R-:W-:Y:S02]  /*5b30*/  F2FP.F16.F32.PACK_AB R12, R156, R157 ;  /* 0x0000009d9c0c723e */ /* 0x008fe400000000ff */
[----:B------:R-:W-:Y:S02]  /*5b40*/  ISETP.GE.U32.AND P3, PT, R192, R0, PT ;  /* 0x00000000c000720c */ /* 0x000fe40003f66070 */
[----:B------:R-:W-:Y:S01]  /*5b50*/  SHF.R.U32.HI R0, RZ, 0x8, R10 ;  /* 0x00000008ff007819 */ /* 0x000fe2000001160a */
[----:B--2---:R-:W-:Y:S01]  /*5b60*/  FFMA.FTZ R7, R79, R4, -R6 ;  /* 0x000000044f077223 */ /* 0x004fe20000010806 */
[----:B------:R-:W-:Y:S02]  /*5b70*/  PRMT R85, R12, 0x7610, R85 ;  /* 0x000076100c557816 */ /* 0x000fe40000000055 */
[----:B------:R-:W-:Y:S01]  /*5b80*/  LOP3.LUT R10, R0, 0xffff, RZ, 0xc0, !PT ;  /* 0x0000ffff000a7812 */ /* 0x000fe200078ec0ff */
[----:B------:R1:W-:Y:S01]  /*5b90*/  MUFU.EX2 R167, R7 ;  /* 0x0000000700a77308 */ /* 0x0003e20000000800 */
[----:B------:R-:W-:-:S02]  /*5ba0*/  PRMT R84, R12, 0x7632, R84 ;  /* 0x000076320c547816 */ /* 0x000fc40000000054 */
[----:B------:R-:W-:Y:S02]  /*5bb0*/  LOP3.LUT R0, R9, R186, R16, 0x96, !PT ;  /* 0x000000ba09007212 */ /* 0x000fe400078e9610 */
[----:B------:R-:W-:Y:S01]  /*5bc0*/  LOP3.LUT R12, R8, 0xffff, RZ, 0xc0, !PT ;  /* 0x0000ffff080c7812 */ /* 0x000fe200078ec0ff */
[----:B------:R-:W-:Y:S01]  /*5bd0*/  FFMA.FTZ R9, R75, R4, -R6 ;  /* 0x000000044b097223 */ /* 0x000fe20000010806 */
[----:B------:R-:W-:Y:S01]  /*5be0*/  ISETP.GE.U32.AND P1, PT, R192, R10, PT ;  /* 0x0000000ac000720c */ /* 0x000fe20003f26070 */
[----:B------:R-:W-:Y:S01]  /*5bf0*/  @!P3 HADD2 R30, -R85.H0_H0, -RZ.H0_H0 ;  /* 0xa00000ff551eb230 */ /* 0x000fe20000000900 */
[----:B------:R-:W-:Y:S01]  /*5c00*/  PRMT R168, R85, 0x5410, R84 ;  /* 0x0000541055a87816 */ /* 0x000fe20000000054 */
[----:B------:R2:W3:Y:S01]  /*5c10*/  MUFU.EX2 R170, R9 ;  /* 0x0000000900aa7308 */ /* 0x0004e20000000800 */
[----:B------:R-:W-:Y:S02]  /*5c20*/  LOP3.LUT R10, R8, 0xff, RZ, 0xc0, !PT ;  /* 0x000000ff080a7812 */ /* 0x000fe400078ec0ff */
[----:B------:R-:W-:-:S02]  /*5c30*/  @!P3 PRMT R85, R30, 0x5410, RZ ;  /* 0x000054101e55b816 */ /* 0x000fc400000000ff */
[----:B------:R-:W-:Y:S02]  /*5c40*/  SHF.R.U32.HI R16, RZ, 0x10, R8 ;  /* 0x00000010ff107819 */ /* 0x000fe40000011608 */
[--C-:B-1----:R-:W-:Y:S01]  /*5c50*/  SHF.R.U32.HI R7, RZ, 0x18, R3.reuse ;  /* 0x00000018ff077819 */ /* 0x102fe20000011603 */
[----:B------:R-:W-:Y:S01]  /*5c60*/  ST.E.U16 desc[UR4][R34.64], R85 ;  /* 0x0000005522007985 */ /* 0x000fe2000c101504 */
[----:B------:R-:W-:Y:S01]  /*5c70*/  SHF.R.U32.HI R3, RZ, 0x10, R3 ;  /* 0x00000010ff037819 */ /* 0x000fe20000011603 */
[----:B------:R-:W-:Y:S01]  /*5c80*/  @!P1 HADD2 R31, -R84.H0_H0, -RZ.H0_H0 ;  /* 0xa00000ff541f9230 */ /* 0x000fe20000000900 */
[----:B------:R-:W-:Y:S02]  /*5c90*/  ISETP.GE.U32.AND P0, PT, R192, R7, PT ;  /* 0x00000007c000720c */ /* 0x000fe40003f06070 */
[----:B------:R-:W-:Y:S02]  /*5ca0*/  LOP3.LUT R7, R3, 0xff, RZ, 0xc0, !PT ;  /* 0x000000ff03077812 */ /* 0x000fe400078ec0ff */
[----:B------:R-:W-:-:S02]  /*5cb0*/  SHF.R.U32.HI R3, RZ, 0x8, R15 ;  /* 0x00000008ff037819 */ /* 0x000fc4000001160f */
[----:B------:R-:W-:Y:S01]  /*5cc0*/  ISETP.GE.U32.AND P3, PT, R192, R7, PT ;  /* 0x00000007c000720c */ /* 0x000fe20003f66070 */
[-CC-:B--2---:R-:W-:Y:S01]  /*5cd0*/  FFMA.FTZ R9, R81, R4.reuse, -R5.reuse ;  /* 0x0000000451097223 */ /* 0x184fe20000010805 */
[----:B------:R-:W-:Y:S01]  /*5ce0*/  FFMA.FTZ R7, R78, R4, -R5 ;  /* 0x000000044e077223 */ /* 0x000fe20000010805 */
[----:B----4-:R-:W-:Y:S02]  /*5cf0*/  F2FP.F16.F32.PACK_AB R8, R151, R153 ;  /* 0x000000999708723e */ /* 0x010fe400000000ff */
[----:B------:R-:W-:Y:S01]  /*5d00*/  MUFU.EX2 R163, R9 ;  /* 0x0000000900a37308 */ /* 0x000fe20000000800 */
[----:B------:R-:W-:Y:S02]  /*5d10*/  LOP3.LUT R3, R3, 0xffff, RZ, 0xc0, !PT ;  /* 0x0000ffff03037812 */ /* 0x000fe400078ec0ff */
[----:B------:R-:W-:Y:S02]  /*5d20*/  PRMT R81, R8, 0x7610, R81 ;  /* 0x0000761008517816 */ /* 0x000fe40000000051 */
[----:B------:R-:W-:-:S02]  /*5d30*/  @!P1 PRMT R84, R31, 0x5410, RZ ;  /* 0x000054101f549816 */ /* 0x000fc400000000ff */
[----:B------:R-:W-:Y:S01]  /*5d40*/  ISETP.GE.U32.AND P1, PT, R192, R3, PT ;  /* 0x00000003c000720c */ /* 0x000fe20003f26070 */
[----:B------:R1:W2:Y:S01]  /*5d50*/  MUFU.EX2 R169, R7 ;  /* 0x0000000700a97308 */ /* 0x0002a20000000800 */
[----:B---3--:R-:W-:Y:S01]  /*5d60*/  F2FP.F16.F32.PACK_AB R3, R170, R167 ;  /* 0x000000a7aa03723e */ /* 0x008fe200000000ff */
[----:B------:R-:W-:Y:S01]  /*5d70*/  @!P3 HADD2 R37, -R81.H0_H0, -RZ.H0_H0 ;  /* 0xa00000ff5125b230 */ /* 0x000fe20000000900 */
[----:B------:R-:W-:Y:S01]  /*5d80*/  PRMT R82, R8, 0x7632, R82 ;  /* 0x0000763208527816 */ /* 0x000fe20000000052 */
[----:B------:R-:W-:Y:S01]  /*5d90*/  ST.E.U16 desc[UR4][R34.64+0x2], R84 ;  /* 0x0000025422007985 */ /* 0x000fe2000c101504 */
[C---:B------:R-:W-:Y:S02]  /*5da0*/  PRMT R80, R3.reuse, 0x7610, R80 ;  /* 0x0000761003507816 */ /* 0x040fe40000000050 */
[----:B------:R-:W-:Y:S01]  /*5db0*/  PRMT R78, R3, 0x7632, R78 ;  /* 0x00007632034e7816 */ /* 0x000fe2000000004e */
[----:B------:R-:W-:Y:S01]  /*5dc0*/  @!P0 HADD2 R33, -R82.H0_H0, -RZ.H0_H0 ;  /* 0xa00000ff52218230 */ /* 0x000fe20000000900 */
[----:B------:R-:W-:Y:S01]  /*5dd0*/  LOP3.LUT R3, R17, 0xff, RZ, 0xc0, !PT ;  /* 0x000000ff11037812 */ /* 0x000fe200078ec0ff */
[----:B------:R-:W-:Y:S01]  /*5de0*/  @!P2 HADD2 R32, -R80.H0_H0, -RZ.H0_H0 ;  /* 0xa00000ff5020a230 */ /* 0x000fe20000000900 */
[----:B------:R-:W-:Y:S01]  /*5df0*/  PRMT R165, R81, 0x5410, R82 ;  /* 0x0000541051a57816 */ /* 0x000fe20000000052 */
[----:B------:R-:W-:Y:S01]  /*5e00*/  @!P1 HADD2 R36, -R78.H0_H0, -RZ.H0_H0 ;  /* 0xa00000ff4e249230 */ /* 0x000fe20000000900 */
[----:B------:R-:W-:-:S02]  /*5e10*/  @!P3 PRMT R81, R37, 0x5410, RZ ;  /* 0x000054102551b816 */ /* 0x000fc400000000ff */
[----:B------:R-:W-:Y:S01]  /*5e20*/  ISETP.GE.U32.AND P3, PT, R192, R3, PT ;  /* 0x00000003c000720c */ /* 0x000fe20003f66070 */
[----:B-1----:R-:W-:Y:S01]  /*5e30*/  FFMA.FTZ R7, R87, R4, -R6 ;  /* 0x0000000457077223 */ /* 0x002fe20000010806 */
[----:B--2---:R-:W-:Y:S02]  /*5e40*/  F2FP.F16.F32.PACK_AB R3, R169, R163 ;  /* 0x000000a3a903723e */ /* 0x004fe400000000ff */
[C---:B------:R-:W-:Y:S01]  /*5e50*/  LOP3.LUT R8, R0.reuse, 0xffff, RZ, 0xc0, !PT ;  /* 0x0000ffff00087812 */ /* 0x040fe200078ec0ff */
[----:B------:R1:W-:Y:S01]  /*5e60*/  MUFU.EX2 R176, R7 ;  /* 0x0000000700b07308 */ /* 0x0003e20000000800 */
[----:B------:R-:W-:Y:S02]  /*5e70*/  LOP3.LUT R9, R0, 0xff, RZ, 0xc0, !PT ;  /* 0x000000ff00097812 */ /* 0x000fe400078ec0ff */
[C---:B------:R-:W-:Y:S02]  /*5e80*/  PRMT R76, R3.reuse, 0x7632, R76 ;  /* 0x00007632034c7816 */ /* 0x040fe4000000004c */
[----:B------:R-:W-:-:S02]  /*5e90*/  PRMT R75, R3, 0x7610, R75 ;  /* 0x00007610034b7816 */ /* 0x000fc4000000004b */
[----:B------:R-:W-:Y:S01]  /*5ea0*/  PRMT R162, R80, 0x5410, R78 ;  /* 0x0000541050a27816 */ /* 0x000fe2000000004e */
[----:B------:R-:W-:Y:S01]  /*5eb0*/  @!P4 HADD2 R38, -R76.H0_H0, -RZ.H0_H0 ;  /* 0xa00000ff4c26c230 */ /* 0x000fe20000000900 */
[----:B------:R-:W-:Y:S01]  /*5ec0*/  SHF.R.U32.HI R3, RZ, 0x8, R8 ;  /* 0x00000008ff037819 */ /* 0x000fe20000011608 */
[----:B------:R-:W-:Y:S01]  /*5ed0*/  @!P3 HADD2 R39, -R75.H0_H0, -RZ.H0_H0 ;  /* 0xa00000ff4b27b230 */ /* 0x000fe20000000900 */
[----:B------:R-:W-:Y:S01]  /*5ee0*/  @!P1 PRMT R78, R36, 0x5410, RZ ;  /* 0x00005410244e9816 */ /* 0x000fe200000000ff */
[-C--:B------:R-:W-:Y:S01]  /*5ef0*/  FFMA.FTZ R8, R71, R4.reuse, -R6 ;  /* 0x0000000447087223 */ /* 0x080fe20000010806 */
[----:B------:R-:W-:Y:S02]  /*5f00*/  ISETP.GE.U32.AND P1, PT, R192, R9, PT ;  /* 0x00000009c000720c */ /* 0x000fe40003f26070 */
[----:B------:R-:W-:Y:S01]  /*5f10*/  PRMT R159, R75, 0x5410, R76 ;  /* 0x000054104b9f7816 */ /* 0x000fe2000000004c */
[----:B------:R2:W-:Y:S01]  /*5f20*/  MUFU.EX2 R182, R8 ;  /* 0x0000000800b67308 */ /* 0x0005e20000000800 */
[----:B-1----:R-:W-:Y:S01]  /*5f30*/  FFMA.FTZ R7, R69, R4, -R6 ;  /* 0x0000000445077223 */ /* 0x002fe20000010806 */
[----:B------:R-:W-:Y:S01]  /*5f40*/  @!P4 PRMT R76, R38, 0x5410, RZ ;  /* 0x00005410264cc816 */ /* 0x000fe200000000ff */
[----:B------:R-:W-:Y:S01]  /*5f50*/  FADD.FTZ R38, R157, R156 ;  /* 0x0000009c9d267221 */ /* 0x000fe20000010000 */
[----:B------:R-:W-:-:S02]  /*5f60*/  @!P3 PRMT R75, R39, 0x5410, RZ ;  /* 0x00005410274bb816 */ /* 0x000fc400000000ff */
[----:B------:R-:W-:Y:S02]  /*5f70*/  @!P2 PRMT R80, R32, 0x5410, RZ ;  /* 0x000054102050a816 */ /* 0x000fe400000000ff */
[----:B------:R1:W3:Y:S01]  /*5f80*/  MUFU.EX2 R180, R7 ;  /* 0x0000000700b47308 */ /* 0x0002e20000000800 */
[C---:B------:R-:W-:Y:S02]  /*5f90*/  ISETP.GE.U32.AND P2, PT, R192.reuse, R10, PT ;  /* 0x0000000ac000720c */ /* 0x040fe40003f46070 */
[----:B------:R-:W-:Y:S02]  /*5fa0*/  @!P0 PRMT R82, R33, 0x5410, RZ ;  /* 0x0000541021528816 */ /* 0x000fe400000000ff */
[----:B------:R-:W-:Y:S01]  /*5fb0*/  ISETP.GE.U32.AND P0, PT, R192, R14, PT ;  /* 0x0000000ec000720c */ /* 0x000fe20003f06070 */
[----:B--2---:R-:W-:-:S03]  /*5fc0*/  IMAD.WIDE.U32 R8, R21, -0x2daee0ad, RZ ;  /* 0xd2511f5315087825 */ /* 0x004fc600078e00ff */
[----:B------:R-:W-:Y:S01]  /*5fd0*/  LOP3.LUT R10, R8, 0xff, RZ, 0xc0, !PT ;  /* 0x000000ff080a7812 */ /* 0x000fe200078ec0ff */
[----:B-1----:R-:W-:-:S04]  /*5fe0*/  FFMA.FTZ R7, R86, R4, -R5 ;  /* 0x0000000456077223 */ /* 0x002fc80000010805 */
[----:B------:R1:W-:Y:S02]  /*5ff0*/  MUFU.EX2 R171, R7 ;  /* 0x0000000700ab7308 */ /* 0x0003e40000000800 */
[----:B-1----:R-:W-:-:S06]  /*6000*/  FFMA.FTZ R7, R70, R4, -R5 ;  /* 0x0000000446077223 */ /* 0x002fcc0000010805 */
[----:B------:R1:W2:Y:S02]  /*6010*/  MUFU.EX2 R179, R7 ;  /* 0x0000000700b37308 */ /* 0x0002a40000000800 */
[----:B-1----:R-:W-:Y:S02]  /*6020*/  LOP3.LUT R7, R3, 0xffff, RZ, 0xc0, !PT ;  /* 0x0000ffff03077812 */ /* 0x002fe400078ec0ff */
[----:B---3--:R-:W-:Y:S02]  /*6030*/  F2FP.F16.F32.PACK_AB R3, R180, R176 ;  /* 0x000000b0b403723e */ /* 0x008fe400000000ff */
[----:B------:R-:W-:Y:S01]  /*6040*/  ISETP.GE.U32.AND P4, PT, R192, R7, PT ;  /* 0x00000007c000720c */ /* 0x000fe20003f86070 */
[----:B------:R-:W-:Y:S01]  /*6050*/  FFMA.FTZ R7, R68, R4, -R6 ;  /* 0x0000000444077223 */ /* 0x000fe20000010806 */
[C---:B------:R-:W-:Y:S02]  /*6060*/  PRMT R73, R3.reuse, 0x7610, R73 ;  /* 0x0000761003497816 */ /* 0x040fe40000000049 */
[----:B------:R-:W-:Y:S01]  /*6070*/  PRMT R72, R3, 0x7632, R72 ;  /* 0x0000763203487816 */ /* 0x000fe20000000048 */
[----:B------:R2:W1:Y:S01]  /*6080*/  MUFU.EX2 R238, R7 ;  /* 0x0000000700ee7308 */ /* 0x0004620000000800 */
[--C-:B------:R-:W-:Y:S01]  /*6090*/  SHF.R.U32.HI R3, RZ, 0x18, R0.reuse ;  /* 0x00000018ff037819 */ /* 0x100fe20000011600 */
[----:B------:R-:W-:Y:S01]  /*60a0*/  @!P1 HADD2 R40, -R73.H0_H0, -RZ.H0_H0 ;  /* 0xa00000ff49289230 */ /* 0x000fe20000000900 */
[----:B------:R-:W-:-:S02]  /*60b0*/  SHF.R.U32.HI R0, RZ, 0x10, R0 ;  /* 0x00000010ff007819 */ /* 0x000fc40000011600 */
[----:B------:R-:W-:Y:S01]  /*60c0*/  ISETP.GE.U32.AND P3, PT, R192, R3, PT ;  /* 0x00000003c000720c */ /* 0x000fe20003f66070 */
[----:B------:R-:W-:Y:S01]  /*60d0*/  FFMA.FTZ R3, R83, R4, -R5 ;  /* 0x0000000453037223 */ /* 0x000fe20000010805 */
[----:B------:R-:W-:Y:S01]  /*60e0*/  LOP3.LUT R0, R0, 0xff, RZ, 0xc0, !PT ;  /* 0x000000ff00007812 */ /* 0x000fe200078ec0ff */
[----:B------:R-:W-:Y:S01]  /*60f0*/  @!P4 HADD2 R41, -R72.H0_H0, -RZ.H0_H0 ;  /* 0xa00000ff4829c230 */ /* 0x000fe20000000900 */
[----:B------:R-:W-:Y:S01]  /*6100*/  PRMT R166, R73, 0x5410, R72 ;  /* 0x0000541049a67816 */ /* 0x000fe20000000048 */
[----:B------:R3:W-:Y:S01]  /*6110*/  MUFU.EX2 R181, R3 ;  /* 0x0000000300b57308 */ /* 0x0007e20000000800 */
[----:B------:R-:W-:Y:S02]  /*6120*/  @!P1 PRMT R73, R40, 0x5410, RZ ;  /* 0x0000541028499816 */ /* 0x000fe400000000ff */
[----:B------:R-:W-:Y:S02]  /*6130*/  ISETP.GE.U32.AND P1, PT, R192, R0, PT ;  /* 0x00000000c000720c */ /* 0x000fe40003f26070 */
[----:B------:R-:W-:-:S02]  /*6140*/  SHF.R.U32.HI R0, RZ, 0x8, R12 ;  /* 0x00000008ff007819 */ /* 0x000fc4000001160c */
[----:B--2---:R-:W-:Y:S02]  /*6150*/  F2FP.F16.F32.PACK_AB R7, R179, R171 ;  /* 0x000000abb307723e */ /* 0x004fe400000000ff */
[----:B------:R-:W-:Y:S02]  /*6160*/  @!P4 PRMT R72, R41, 0x5410, RZ ;  /* 0x000054102948c816 */ /* 0x000fe400000000ff */
[C---:B------:R-:W-:Y:S02]  /*6170*/  PRMT R70, R7.reuse, 0x7632, R70 ;  /* 0x0000763207467816 */ /* 0x040fe40000000046 */
[----:B------:R-:W-:Y:S02]  /*6180*/  PRMT R69, R7, 0x7610, R69 ;  /* 0x0000761007457816 */ /* 0x000fe40000000045 */
[----:B------:R-:W-:Y:S01]  /*6190*/  LOP3.LUT R7, R0, 0xffff, RZ, 0xc0, !PT ;  /* 0x0000ffff00077812 */ /* 0x000fe200078ec0ff */
[----:B------:R-:W-:Y:S02]  /*61a0*/  @!P3 HADD2 R42, -R70.H0_H0, -RZ.H0_H0 ;  /* 0xa00000ff462ab230 */ /* 0x000fe40000000900 */
[----:B---3--:R-:W-:Y:S01]  /*61b0*/  FFMA.FTZ R3, R77, R4, -R5 ;  /* 0x000000044d037223 */ /* 0x008fe20000010805 */
[----:B-1----:R-:W-:Y:S01]  /*61c0*/  F2FP.F16.F32.PACK_AB R0, R238, R182 ;  /* 0x000000b6ee00723e */ /* 0x002fe200000000ff */
[----:B------:R-:W-:Y:S01]  /*61d0*/  @!P1 HADD2 R44, -R69.H0_H0, -RZ.H0_H0 ;  /* 0xa00000ff452c9230 */ /* 0x000fe20000000900 */
[----:B------:R-:W-:Y:S01]  /*61e0*/  PRMT R164, R69, 0x5410, R70 ;  /* 0x0000541045a47816 */ /* 0x000fe20000000046 */
[----:B------:R1:W2:Y:S01]  /*61f0*/  MUFU.EX2 R183, R3 ;  /* 0x0000000300b77308 */ /* 0x0002a20000000800 */
[----:B------:R-:W-:-:S02]  /*6200*/  PRMT R68, R0, 0x7610, R68 ;  /* 0x0000761000447816 */ /* 0x000fc40000000044 */
[----:B------:R-:W-:Y:S02]  /*6210*/  PRMT R67, R0, 0x7632, R67 ;  /* 0x0000763200437816 */ /* 0x000fe40000000043 */
[----:B------:R-:W-:Y:S01]  /*6220*/  ISETP.GE.U32.AND P4, PT, R192, R7, PT ;  /* 0x00000007c000720c */ /* 0x000fe20003f86070 */
[----:B------:R-:W-:Y:S01]  /*6230*/  @!P2 HADD2 R43, -R68.H0_H0, -RZ.H0_H0 ;  /* 0xa00000ff442ba230 */ /* 0x000fe20000000900 */
[----:B------:R-:W-:Y:S02]  /*6240*/  @!P3 PRMT R70, R42, 0x5410, RZ ;  /* 0x000054102a46b816 */ /* 0x000fe400000000ff */
[----:B------:R-:W-:Y:S02]  /*6250*/  LOP3.LUT R0, R16, 0xff, RZ, 0xc0, !PT ;  /* 0x000000ff10007812 */ /* 0x000fe400078ec0ff */
[----:B------:R-:W-:Y:S02]  /*6260*/  ISETP.GE.U32.AND P3, PT, R192, R13, PT ;  /* 0x0000000dc000720c */ /* 0x000fe40003f66070 */
[----:B------:R-:W-:-:S02]  /*6270*/  @!P1 PRMT R69, R44, 0x5410, RZ ;  /* 0x000054102c459816 */ /* 0x000fc400000000ff */
[----:B------:R-:W-:Y:S01]  /*6280*/  ISETP.GE.U32.AND P1, PT, R192, R0, PT ;  /* 0x00000000c000720c */ /* 0x000fe20003f26070 */
[----:B-1----:R-:W-:Y:S01]  /*6290*/  FFMA.FTZ R3, R60, R4, -R6 ;  /* 0x000000043c037223 */ /* 0x002fe20000010806 */
[----:B--2---:R-:W-:Y:S01]  /*62a0*/  F2FP.F16.F32.PACK_AB R0, R183, R181 ;  /* 0x000000b5b700723e */ /* 0x004fe200000000ff */
[----:B------:R-:W-:Y:S01]  /*62b0*/  @!P4 HADD2 R45, -R67.H0_H0, -RZ.H0_H0 ;  /* 0xa00000ff432dc230 */ /* 0x000fe20000000900 */
[----:B------:R-:W-:Y:S01]  /*62c0*/  LOP3.LUT R7, R11, 0xffff, RZ, 0xc0, !PT ;  /* 0x0000ffff0b077812 */ /* 0x000fe200078ec0ff */
[----:B------:R1:W-:Y:S01]  /*62d0*/  MUFU.EX2 R237, R3 ;  /* 0x0000000300ed7308 */ /* 0x0003e20000000800 */
[C---:B------:R-:W-:Y:S02]  /*62e0*/  PRMT R66, R0.reuse, 0x7632, R66 ;  /* 0x0000763200427816 */ /* 0x040fe40000000042 */
[----:B------:R-:W-:Y:S02]  /*62f0*/  PRMT R65, R0, 0x7610, R65 ;  /* 0x0000761000417816 */ /* 0x000fe40000000041 */
[----:B------:R-:W-:Y:S01]  /*6300*/  SHF.R.U32.HI R0, RZ, 0x8, R7 ;  /* 0x00000008ff007819 */ /* 0x000fe20000011607 */
[----:B------:R-:W-:Y:S01]  /*6310*/  @!P3 HADD2 R46, -R66.H0_H0, -RZ.H0_H0 ;  /* 0xa00000ff422eb230 */ /* 0x000fe20000000900 */
[----:B------:R-:W-:Y:S01]  /*6320*/  PRMT R161, R68, 0x5410, R67 ;  /* 0x0000541044a17816 */ /* 0x000fe20000000043 */
[----:B------:R-:W-:Y:S01]  /*6330*/  @!P1 HADD2 R47, -R65.H0_H0, -RZ.H0_H0 ;  /* 0xa00000ff412f9230 */ /* 0x000fe20000000900 */
[----:B------:R-:W-:-:S02]  /*6340*/  LOP3.LUT R0, R0, 0xffff, RZ, 0xc0, !PT ;  /* 0x0000ffff00007812 */ /* 0x000fc400078ec0ff */
[----:B------:R-:W-:Y:S02]  /*6350*/  @!P4 PRMT R67, R45, 0x5410, RZ ;  /* 0x000054102d43c816 */ /* 0x000fe400000000ff */
[----:B------:R-:W-:Y:S02]  /*6360*/  PRMT R160, R65, 0x5410, R66 ;  /* 0x0000541041a07816 */ /* 0x000fe40000000042 */
[----:B------:R-:W-:Y:S01]  /*6370*/  @!P3 PRMT R66, R46, 0x5410, RZ ;  /* 0x000054102e42b816 */ /* 0x000fe200000000ff */
[----:B-1----:R-:W-:Y:S01]  /*6380*/  FFMA.FTZ R3, R52, R4, -R6 ;  /* 0x0000000434037223 */ /* 0x002fe20000010806 */
[----:B------:R-:W-:Y:S02]  /*6390*/  ISETP.GE.U32.AND P3, PT, R192, R0, PT ;  /* 0x00000000c000720c */ /* 0x000fe40003f66070 */
[----:B------:R-:W-:Y:S01]  /*63a0*/  SHF.R.U32.HI R0, RZ, 0x18, R11 ;  /* 0x00000018ff007819 */ /* 0x000fe2000001160b */
[----:B------:R1:W2:Y:S01]  /*63b0*/  MUFU.EX2 R236, R3 ;  /* 0x0000000300ec7308 */ /* 0x0002a20000000800 */
[----:B------:R-:W-:-:S02]  /*63c0*/  @!P1 PRMT R65, R47, 0x5410, RZ ;  /* 0x000054102f419816 */ /* 0x000fc400000000ff */
[----:B------:R-:W-:Y:S02]  /*63d0*/  ISETP.GE.U32.AND P1, PT, R192, R0, PT ;  /* 0x00000000c000720c */ /* 0x000fe40003f26070 */
[----:B------:R-:W-:Y:S02]  /*63e0*/  LOP3.LUT R0, R19, 0xff, RZ, 0xc0, !PT ;  /* 0x000000ff13007812 */ /* 0x000fe400078ec0ff */
[----:B------:R-:W-:Y:S02]  /*63f0*/  LOP3.LUT R13, R8, 0xffff, RZ, 0xc0, !PT ;  /* 0x0000ffff080d7812 */ /* 0x000fe400078ec0ff */
[----:B------:R-:W-:Y:S02]  /*6400*/  SHF.R.U32.HI R12, RZ, 0x10, R8 ;  /* 0x00000010ff0c7819 */ /* 0x000fe40000011608 */
[----:B------:R-:W-:Y:S02]  /*6410*/  @!P2 PRMT R68, R43, 0x5410, RZ ;  /* 0x000054102b44a816 */ /* 0x000fe400000000ff */
[----:B------:R-:W-:-:S02]  /*6420*/  ISETP.GE.U32.AND P2, PT, R192, R18, PT ;  /* 0x00000012c000720c */ /* 0x000fc40003f46070 */
[----:B-1----:R-:W-:Y:S02]  /*6430*/  LOP3.LUT R3, R11, 0xff, RZ, 0xc0, !PT ;  /* 0x000000ff0b037812 */ /* 0x002fe400078ec0ff */
[----:B--2---:R-:W-:Y:S02]  /*6440*/  F2FP.F16.F32.PACK_AB R7, R236, R237 ;  /* 0x000000edec07723e */ /* 0x004fe400000000ff */
[----:B------:R-:W-:Y:S01]  /*6450*/  ISETP.GE.U32.AND P4, PT, R192, R3, PT ;  /* 0x00000003c000720c */ /* 0x000fe20003f86070 */
[----:B------:R-:W-:Y:S01]  /*6460*/  FFMA.FTZ R3, R62, R4, -R5 ;  /* 0x000000043e037223 */ /* 0x000fe20000010805 */
[C---:B------:R-:W-:Y:S02]  /*6470*/  PRMT R64, R7.reuse, 0x7610, R64 ;  /* 0x0000761007407816 */ /* 0x040fe40000000040 */
[----:B------:R-:W-:Y:S01]  /*6480*/  PRMT R63, R7, 0x7632, R63 ;  /* 0x00007632073f7816 */ /* 0x000fe2000000003f */
[----:B------:R1:W-:Y:S01]  /*6490*/  MUFU.EX2 R232, R3 ;  /* 0x0000000300e87308 */ /* 0x0003e20000000800 */
[----:B------:R-:W-:-:S02]  /*64a0*/  FMNMX.FTZ R7, R139, R138, !PT ;  /* 0x0000008a8b077209 */ /* 0x000fc40007810000 */
[----:B------:R-:W-:Y:S01]  /*64b0*/  PRMT R222, R64, 0x5410, R63 ;  /* 0x0000541040de7816 */ /* 0x000fe2000000003f */
[----:B------:R-:W-:-:S04]  /*64c0*/  @!P3 HADD2 R49, -R63.H0_H0, -RZ.H0_H0 ;  /* 0xa00000ff3f31b230 */ /* 0x000fc80000000900 */
[----:B------:R-:W-:Y:S01]  /*64d0*/  @!P4 HADD2 R48, -R64.H0_H0, -RZ.H0_H0 ;  /* 0xa00000ff4030c230 */ /* 0x000fe20000000900 */
[----:B------:R-:W-:-:S04]  /*64e0*/  @!P3 PRMT R63, R49, 0x5410, RZ ;  /* 0x00005410313fb816 */ /* 0x000fc800000000ff */
[----:B------:R-:W-:Y:S02]  /*64f0*/  @!P4 PRMT R64, R48, 0x5410, RZ ;  /* 0x000054103040c816 */ /* 0x000fe400000000ff */
[----:B------:R-:W-:Y:S01]  /*6500*/  ISETP.GE.U32.AND P4, PT, R192, R0, PT ;  /* 0x00000000c000720c */ /* 0x000fe20003f86070 */
[----:B-1----:R-:W-:Y:S01]  /*6510*/  FFMA.FTZ R3, R54, R4, -R5 ;  /* 0x0000000436037223 */ /* 0x002fe20000010805 */
[----:B------:R-:W-:Y:S01]  /*6520*/  LOP3.LUT R0, R9, R186, R20, 0x96, !PT ;  /* 0x000000ba09007212 */ /* 0x000fe200078e9614 */
[----:B------:R-:W-:Y:S02]  /*6530*/  FFMA.FTZ R9, R51, R4, -R6 ;  /* 0x0000000433097223 */ /* 0x000fe40000010806 */
[----:B------:R1:W2:Y:S08]  /*6540*/  MUFU.EX2 R234, R3 ;  /* 0x0000000300ea7308 */ /* 0x0002b00000000800 */
[----:B------:R2:W-:Y:S01]  /*6550*/  MUFU.EX2 R231, R9 ;  /* 0x0000000900e77308 */ /* 0x0005e20000000800 */
[----:B-1----:R-:W-:-:S02]  /*6560*/  SHF.R.U32.HI R3, RZ, 0x10, R11 ;  /* 0x00000010ff037819 */ /* 0x002fc4000001160b */
[----:B------:R-:W-:Y:S02]  /*6570*/  SHF.R.U32.HI R11, RZ, 0x18, R8 ;  /* 0x00000018ff0b7819 */ /* 0x000fe40000011608 */
[----:B------:R-:W-:Y:S02]  /*6580*/  LOP3.LUT R3, R3, 0xff, RZ, 0xc0, !PT ;  /* 0x000000ff03037812 */ /* 0x000fe400078ec0ff */
[----:B------:R-:W-:Y:S02]  /*6590*/  FMNMX.FTZ R8, R143, R142, !PT ;  /* 0x0000008e8f087209 */ /* 0x000fe40007810000 */
[----:B------:R-:W-:Y:S02]  /*65a0*/  ISETP.GE.U32.AND P3, PT, R192, R3, PT ;  /* 0x00000003c000720c */ /* 0x000fe40003f66070 */
[----:B------:R-:W-:Y:S02]  /*65b0*/  FMNMX.FTZ R3, R137, R7, !PT ;  /* 0x0000000789037209 */ /* 0x000fe40007810000 */
[----:B------:R-:W-:Y:S01]  /*65c0*/  FMNMX.FTZ R7, R141, R8, !PT ;  /* 0x000000088d077209 */ /* 0x000fe20007810000 */
[----:B------:R-:W-:Y:S01]  /*65d0*/  FFMA.FTZ R8, R50, R4, -R6 ;  /* 0x0000000432087223 */ /* 0x000fe20000010806 */
[----:B------:R-:W-:-:S02]  /*65e0*/  FMNMX.FTZ R3, R136, R3, !PT ;  /* 0x0000000388037209 */ /* 0x000fc40007810000 */
[----:B--2---:R-:W-:Y:S01]  /*65f0*/  F2FP.F16.F32.PACK_AB R9, R234, R232 ;  /* 0x000000e8ea09723e */ /* 0x004fe200000000ff */
[----:B------:R1:W2:Y:S01]  /*6600*/  MUFU.EX2 R235, R8 ;  /* 0x0000000800eb7308 */ /* 0x0002a20000000800 */
[----:B------:R-:W-:Y:S02]  /*6610*/  FMNMX.FTZ R7, R140, R7, !PT ;  /* 0x000000078c077209 */ /* 0x000fe40007810000 */
[----:B------:R-:W-:Y:S02]  /*6620*/  FMNMX.FTZ R3, R134, R3, !PT ;  /* 0x0000000386037209 */ /* 0x000fe40007810000 */
[C---:B------:R-:W-:Y:S02]  /*6630*/  PRMT R59, R9.reuse, 0x7632, R59 ;  /* 0x00007632093b7816 */ /* 0x040fe4000000003b */
[----:B------:R-:W-:-:S03]  /*6640*/  PRMT R57, R9, 0x7610, R57 ;  /* 0x0000761009397816 */ /* 0x000fc60000000039 */
[----:B------:R-:W-:Y:S01]  /*6650*/  @!P1 HADD2 R50, -R59.H0_H0, -RZ.H0_H0 ;  /* 0xa00000ff3b329230 */ /* 0x000fe20000000900 */
[----:B------:R-:W-:Y:S01]  /*6660*/  PRMT R220, R57, 0x5410, R59 ;  /* 0x0000541039dc7816 */ /* 0x000fe2000000003b */
[----:B------:R-:W-:-:S03]  /*6670*/  @!P3 HADD2 R51, -R57.H0_H0, -RZ.H0_H0 ;  /* 0xa00000ff3933b230 */ /* 0x000fc60000000900 */
[----:B------:R-:W-:Y:S02]  /*6680*/  @!P1 PRMT R59, R50, 0x5410, RZ ;  /* 0x00005410323b9816 */ /* 0x000fe400000000ff */
[----:B-1----:R-:W-:Y:S02]  /*6690*/  FMNMX.FTZ R8, R135, R7, !PT ;  /* 0x0000000787087209 */ /* 0x002fe40007810000 */
[----:B------:R-:W-:Y:S02]  /*66a0*/  FMNMX.FTZ R7, R127, R3, !PT ;  /* 0x000000037f077209 */ /* 0x000fe40007810000 */
[----:B------:R-:W-:Y:S01]  /*66b0*/  SHF.R.U32.HI R3, RZ, 0x8, R29 ;  /* 0x00000008ff037819 */ /* 0x000fe2000001161d */
[----:B------:R-:W-:Y:S01]  /*66c0*/  FADD.FTZ R29, R153, R151 ;  /* 0x00000097991d7221 */ /* 0x000fe20000010000 */
[----:B------:R-:W-:Y:S01]  /*66d0*/  FMNMX.FTZ R8, R133, R8, !PT ;  /* 0x0000000885087209 */ /* 0x000fe20007810000 */
[----:B------:R-:W-:Y:S01]  /*66e0*/  IMAD.MOV.U32 R153, RZ, RZ, R195 ;  /* 0x000000ffff997224 */ /* 0x000fe200078e00c3 */
[----:B------:R-:W-:-:S02]  /*66f0*/  LOP3.LUT R3, R3, 0xffff, RZ, 0xc0, !PT ;  /* 0x0000ffff03037812 */ /* 0x000fc400078ec0ff */
[----:B------:R-:W-:Y:S02]  /*6700*/  FMNMX.FTZ R7, R124, R7, !PT ;  /* 0x000000077c077209 */ /* 0x000fe40007810000 */
[----:B------:R-:W-:Y:S02]  /*6710*/  FMNMX.FTZ R8, R126, R8, !PT ;  /* 0x000000087e087209 */ /* 0x000fe40007810000 */
[----:B------:R-:W-:Y:S02]  /*6720*/  ISETP.GE.U32.AND P1, PT, R192, R3, PT ;  /* 0x00000003c000720c */ /* 0x000fe40003f26070 */
[----:B------:R-:W-:Y:S02]  /*6730*/  FMNMX.FTZ R3, R115, R7, !PT ;  /* 0x0000000773037209 */ /* 0x000fe40007810000 */
[----:B------:R-:W-:Y:S02]  /*6740*/  FMNMX.FTZ R8, R125, R8, !PT ;  /* 0x000000087d087209 */ /* 0x000fe40007810000 */
[----:B------:R-:W-:Y:S01]  /*6750*/  FMNMX.FTZ R7, R112, R3, !PT ;  /* 0x0000000370077209 */ /* 0x000fe20007810000 */
[----:B------:R-:W-:Y:S01]  /*6760*/  FFMA.FTZ R3, R55, R4, -R5 ;  /* 0x0000000437037223 */ /* 0x000fe20000010805 */
[----:B------:R-:W-:-:S02]  /*6770*/  FMNMX.FTZ R8, R114, R8, !PT ;  /* 0x0000000872087209 */ /* 0x000fc40007810000 */
[----:B--2---:R-:W-:Y:S01]  /*6780*/  F2FP.F16.F32.PACK_AB R9, R235, R231 ;  /* 0x000000e7eb09723e */ /* 0x004fe200000000ff */
[----:B------:R1:W-:Y:S01]  /*6790*/  MUFU.EX2 R194, R3 ;  /* 0x0000000300c27308 */ /* 0x0003e20000000800 */
[----:B------:R-:W-:Y:S02]  /*67a0*/  @!P3 PRMT R57, R51, 0x5410, RZ ;  /* 0x000054103339b816 */ /* 0x000fe400000000ff */
[C---:B------:R-:W-:Y:S02]  /*67b0*/  PRMT R55, R9.reuse, 0x7610, R55 ;  /* 0x0000761009377816 */ /* 0x040fe40000000037 */
[----:B------:R-:W-:Y:S02]  /*67c0*/  PRMT R54, R9, 0x7632, R54 ;  /* 0x0000763209367816 */ /* 0x000fe40000000036 */
[----:B------:R-:W-:Y:S01]  /*67d0*/  ISETP.GE.U32.AND P3, PT, R192, R10, PT ;  /* 0x0000000ac000720c */ /* 0x000fe20003f66070 */
[----:B------:R-:W-:Y:S01]  /*67e0*/  @!P0 HADD2 R52, -R55.H0_H0, -RZ.H0_H0 ;  /* 0xa00000ff37348230 */ /* 0x000fe20000000900 */
[----:B------:R-:W-:-:S04]  /*67f0*/  PRMT R219, R55, 0x5410, R54 ;  /* 0x0000541037db7816 */ /* 0x000fc80000000036 */
[----:B------:R-:W-:Y:S02]  /*6800*/  @!P0 PRMT R55, R52, 0x5410, RZ ;  /* 0x0000541034378816 */ /* 0x000fe400000000ff */
[----:B------:R-:W-:Y:S02]  /*6810*/  ISETP.GE.U32.AND P0, PT, R192, R11, PT ;  /* 0x0000000bc000720c */ /* 0x000fe40003f06070 */
[----:B-1----:R-:W-:Y:S02]  /*6820*/  FMNMX.FTZ R3, R111, R7, !PT ;  /* 0x000000076f037209 */ /* 0x002fe40007810000 */
[----:B------:R-:W-:Y:S01]  /*6830*/  FMNMX.FTZ R7, R113, R8, !PT ;  /* 0x0000000871077209 */ /* 0x000fe20007810000 */
[----:B------:R-:W-:Y:S01]  /*6840*/  FFMA.FTZ R8, R56, R4, -R5 ;  /* 0x0000000438087223 */ /* 0x000fe20000010805 */
[----:B------:R-:W-:Y:S01]  /*6850*/  FMNMX.FTZ R3, R108, R3, !PT ;  /* 0x000000036c037209 */ /* 0x000fe20007810000 */
[----:B------:R-:W-:Y:S01]  /*6860*/  @!P1 HADD2 R56, -R54.H0_H0, -RZ.H0_H0 ;  /* 0xa00000ff36389230 */ /* 0x000fe20000000900 */
[----:B------:R-:W-:Y:S01]  /*6870*/  FMNMX.FTZ R7, R110, R7, !PT ;  /* 0x000000076e077209 */ /* 0x000fe20007810000 */
[----:B------:R1:W2:Y:S01]  /*6880*/  MUFU.EX2 R247, R8 ;  /* 0x0000000800f77308 */ /* 0x0002a20000000800 */
        /* <DEDUP_REMOVED lines=8> */
[-CC-:B------:R-:W-:Y:S01]  /*6910*/  FFMA.FTZ R7, R53, R4.reuse, -R6.reuse ;  /* 0x0000000435077223 */ /* 0x180fe20000010806 */
[----:B-1----:R-:W-:Y:S01]  /*6920*/  FFMA.FTZ R8, R61, R4, -R6 ;  /* 0x000000043d087223 */ /* 0x002fe20000010806 */
[----:B------:R-:W-:Y:S02]  /*6930*/  FMNMX.FTZ R103, R94, R103, !PT ;  /* 0x000000675e677209 */ /* 0x000fe40007810000 */
[----:B------:R1:W-:Y:S01]  /*6940*/  MUFU.EX2 R245, R7 ;  /* 0x0000000700f57308 */ /* 0x0003e20000000800 */
[----:B------:R-:W-:Y:S02]  /*6950*/  LOP3.LUT R3, R12, 0xff, RZ, 0xc0, !PT ;  /* 0x000000ff0c037812 */ /* 0x000fe400078ec0ff */
[----:B------:R-:W-:Y:S01]  /*6960*/  FMNMX.FTZ R100, R97, R100, !PT ;  /* 0x0000006461647209 */ /* 0x000fe20007810000 */
[----:B------:R-:W3:Y:S01]  /*6970*/  SHFL.BFLY PT, R9, R103, 0x2, 0x1f ;  /* 0x0c401f0067097f89 */ /* 0x000ee200000e0000 */
[----:B------:R-:W-:-:S02]  /*6980*/  @!P1 PRMT R54, R56, 0x5410, RZ ;  /* 0x0000541038369816 */ /* 0x000fc400000000ff */
[----:B------:R-:W-:Y:S01]  /*6990*/  ISETP.GE.U32.AND P1, PT, R192, R3, PT ;  /* 0x00000003c000720c */ /* 0x000fe20003f26070 */
[----:B------:R2:W4:Y:S01]  /*69a0*/  MUFU.EX2 R246, R8 ;  /* 0x0000000800f67308 */ /* 0x0005220000000800 */
[C---:B------:R-:W-:Y:S01]  /*69b0*/  LOP3.LUT R3, R0.reuse, 0xffff, RZ, 0xc0, !PT ;  /* 0x0000ffff00037812 */ /* 0x040fe200078ec0ff */
[----:B------:R-:W5:Y:S03]  /*69c0*/  SHFL.BFLY PT, R10, R100, 0x2, 0x1f ;  /* 0x0c401f00640a7f89 */ /* 0x000f6600000e0000 */
[----:B------:R-:W-:Y:S02]  /*69d0*/  SHF.R.U32.HI R3, RZ, 0x8, R3 ;  /* 0x00000008ff037819 */ /* 0x000fe40000011603 */
[----:B-1----:R-:W-:Y:S02]  /*69e0*/  LOP3.LUT R7, R0, 0xff, RZ, 0xc0, !PT ;  /* 0x000000ff00077812 */ /* 0x002fe400078ec0ff */
[----:B------:R-:W-:-:S02]  /*69f0*/  LOP3.LUT R3, R3, 0xffff, RZ, 0xc0, !PT ;  /* 0x0000ffff03037812 */ /* 0x000fc400078ec0ff */
[----:B--2---:R-:W-:Y:S02]  /*6a00*/  F2FP.F16.F32.PACK_AB R8, R247, R194 ;  /* 0x000000c2f708723e */ /* 0x004fe400000000ff */
[----:B---3--:R-:W-:Y:S02]  /*6a10*/  FMNMX.FTZ R103, R103, R9, !PT ;  /* 0x0000000967677209 */ /* 0x008fe40007810000 */
[C---:B------:R-:W-:Y:S02]  /*6a20*/  PRMT R53, R8.reuse, 0x7632, R53 ;  /* 0x0000763208357816 */ /* 0x040fe40000000035 */
[----:B------:R-:W-:Y:S02]  /*6a30*/  PRMT R52, R8, 0x7610, R52 ;  /* 0x0000761008347816 */ /* 0x000fe40000000034 */
[----:B----4-:R-:W-:Y:S01]  /*6a40*/  F2FP.F16.F32.PACK_AB R8, R245, R246 ;  /* 0x000000f6f508723e */ /* 0x010fe200000000ff */
[----:B------:R-:W-:Y:S01]  /*6a50*/  @!P2 HADD2 R60, -R53.H0_H0, -RZ.H0_H0 ;  /* 0xa00000ff353ca230 */ /* 0x000fe20000000900 */
[----:B------:R-:W-:Y:S01]  /*6a60*/  PRMT R218, R52, 0x5410, R53 ;  /* 0x0000541034da7816 */ /* 0x000fe20000000035 */
[----:B------:R-:W-:Y:S01]  /*6a70*/  @!P4 HADD2 R61, -R52.H0_H0, -RZ.H0_H0 ;  /* 0xa00000ff343dc230 */ /* 0x000fe20000000900 */
[----:B------:R-:W-:-:S02]  /*6a80*/  PRMT R51, R8, 0x7610, R51 ;  /* 0x0000761008337816 */ /* 0x000fc40000000033 */
[----:B------:R-:W-:Y:S02]  /*6a90*/  @!P2 PRMT R53, R60, 0x5410, RZ ;  /* 0x000054103c35a816 */ /* 0x000fe400000000ff */
[----:B------:R-:W-:Y:S01]  /*6aa0*/  ISETP.GE.U32.AND P2, PT, R192, R7, PT ;  /* 0x00000007c000720c */ /* 0x000fe20003f46070 */
[-CC-:B------:R-:W-:Y:S01]  /*6ab0*/  FFMA.FTZ R7, R90, R4.reuse, -R5.reuse ;  /* 0x000000045a077223 */ /* 0x180fe20000010805 */
[----:B------:R-:W-:Y:S02]  /*6ac0*/  @!P4 PRMT R52, R61, 0x5410, RZ ;  /* 0x000054103d34c816 */ /* 0x000fe400000000ff */
[----:B------:R-:W-:Y:S01]  /*6ad0*/  ISETP.GE.U32.AND P4, PT, R192, R3, PT ;  /* 0x00000003c000720c */ /* 0x000fe20003f86070 */
[----:B------:R-:W-:Y:S01]  /*6ae0*/  FFMA.FTZ R3, R58, R4, -R5 ;  /* 0x000000043a037223 */ /* 0x000fe20000010805 */
[----:B------:R-:W-:Y:S01]  /*6af0*/  PRMT R50, R8, 0x7632, R50 ;  /* 0x0000763208327816 */ /* 0x000fe20000000032 */
[----:B------:R1:W-:Y:S01]  /*6b00*/  MUFU.EX2 R244, R7 ;  /* 0x0000000700f47308 */ /* 0x0003e20000000800 */
[----:B-----5:R-:W-:-:S02]  /*6b10*/  FMNMX.FTZ R100, R100, R10, !PT ;  /* 0x0000000a64647209 */ /* 0x020fc40007810000 */
[----:B------:R-:W-:-:S03]  /*6b20*/  PRMT R216, R51, 0x5410, R50 ;  /* 0x0000541033d87816 */ /* 0x000fc60000000032 */
[----:B------:R-:W-:Y:S02]  /*6b30*/  @!P2 HADD2 R58, -R51.H0_H0, -RZ.H0_H0 ;  /* 0xa00000ff333aa230 */ /* 0x000fe40000000900 */
[----:B------:R2:W3:Y:S02]  /*6b40*/  MUFU.EX2 R243, R3 ;  /* 0x0000000300f37308 */ /* 0x0004e40000000800 */
[----:B------:R-:W-:Y:S01]  /*6b50*/  @!P4 HADD2 R62, -R50.H0_H0, -RZ.H0_H0 ;  /* 0xa00000ff323ec230 */ /* 0x000fe20000000900 */
[----:B------:R-:W-:-:S04]  /*6b60*/  @!P2 PRMT R51, R58, 0x5410, RZ ;  /* 0x000054103a33a816 */ /* 0x000fc800000000ff */
[----:B------:R-:W-:Y:S01]  /*6b70*/  @!P4 PRMT R50, R62, 0x5410, RZ ;  /* 0x000054103e32c816 */ /* 0x000fe200000000ff */
[----:B-1----:R-:W1:Y:S01]  /*6b80*/  SHFL.BFLY PT, R7, R100, 0x1, 0x1f ;  /* 0x0c201f0064077f89 */ /* 0x002e6200000e0000 */
[--C-:B--2---:R-:W-:Y:S02]  /*6b90*/  SHF.R.U32.HI R3, RZ, 0x18, R0.reuse ;  /* 0x00000018ff037819 */ /* 0x104fe40000011600 */
[----:B------:R-:W-:Y:S02]  /*6ba0*/  SHF.R.U32.HI R0, RZ, 0x10, R0 ;  /* 0x00000010ff007819 */ /* 0x000fe40000011600 */
[----:B------:R-:W-:Y:S02]  /*6bb0*/  ISETP.GE.U32.AND P2, PT, R192, R3, PT ;  /* 0x00000003c000720c */ /* 0x000fe40003f46070 */
[----:B------:R-:W2:Y:S01]  /*6bc0*/  SHFL.BFLY PT, R3, R103, 0x1, 0x1f ;  /* 0x0c201f0067037f89 */ /* 0x000ea200000e0000 */
[----:B------:R-:W-:-:S04]  /*6bd0*/  LOP3.LUT R0, R0, 0xff, RZ, 0xc0, !PT ;  /* 0x000000ff00007812 */ /* 0x000fc800078ec0ff */
[----:B------:R-:W-:Y:S02]  /*6be0*/  ISETP.GE.U32.AND P4, PT, R192, R0, PT ;  /* 0x00000000c000720c */ /* 0x000fe40003f86070 */
[----:B---3--:R-:W-:Y:S02]  /*6bf0*/  F2FP.F16.F32.PACK_AB R0, R243, R244 ;  /* 0x000000f4f300723e */ /* 0x008fe400000000ff */
[----:B-1----:R-:W-:Y:S02]  /*6c00*/  FMNMX.FTZ R100, R100, R7, !PT ;  /* 0x0000000764647209 */ /* 0x002fe40007810000 */
        /* <DEDUP_REMOVED lines=8> */
[----:B--2---:R-:W-:Y:S01]  /*6c90*/  FMNMX.FTZ R103, R103, R3, !PT ;  /* 0x0000000367677209 */ /* 0x004fe20007810000 */
[C---:B------:R-:W-:Y:S01]  /*6ca0*/  FMUL.FTZ R3, R4.reuse, R100 ;  /* 0x0000006404037220 */ /* 0x040fe20000410000 */
[----:B------:R-:W-:Y:S02]  /*6cb0*/  @!P4 PRMT R48, R79, 0x5410, RZ ;  /* 0x000054104f30c816 */ /* 0x000fe400000000ff */
[----:B------:R-:W-:Y:S01]  /*6cc0*/  FSETP.NEU.FTZ.AND P2, PT, R103, -INF , PT ;  /* 0xff8000006700780b */ /* 0x000fe20003f5d000 */
[----:B------:R-:W-:-:S05]  /*6cd0*/  FMUL.FTZ R0, R4, R103 ;  /* 0x0000006704007220 */ /* 0x000fca0000410000 */
[----:B------:R-:W-:Y:S02]  /*6ce0*/  FSEL R0, R0, RZ, P2 ;  /* 0x000000ff00007208 */ /* 0x000fe40001000000 */
[----:B------:R-:W-:-:S03]  /*6cf0*/  FSETP.NEU.FTZ.AND P2, PT, R100, -INF , PT ;  /* 0xff8000006400780b */ /* 0x000fc60003f5d000 */
[-CC-:B------:R-:W-:Y:S01]  /*6d00*/  FFMA.FTZ R89, R115, R4.reuse, -R0.reuse ;  /* 0x0000000473597223 */ /* 0x180fe20000010800 */
[----:B------:R-:W-:Y:S01]  /*6d10*/  FSEL R3, R3, RZ, P2 ;  /* 0x000000ff03037208 */ /* 0x000fe20001000000 */
[-C--:B------:R-:W-:Y:S01]  /*6d20*/  FFMA.FTZ R119, R111, R4.reuse, -R0 ;  /* 0x000000046f777223 */ /* 0x080fe20000010800 */
[----:B------:R-:W-:Y:S01]  /*6d30*/  ISETP.GE.U32.AND P2, PT, R192, R7, PT ;  /* 0x00000007c000720c */ /* 0x000fe20003f46070 */
[-CC-:B------:R-:W-:Y:S01]  /*6d40*/  FFMA.FTZ R7, R91, R4.reuse, -R6.reuse ;  /* 0x000000045b077223 */ /* 0x180fe20000010806 */
[-C--:B------:R-:W-:Y:S01]  /*6d50*/  FFMA.FTZ R6, R88, R4.reuse, -R6 ;  /* 0x0000000458067223 */ /* 0x080fe20000010806 */
[-CC-:B------:R-:W-:Y:S01]  /*6d60*/  FFMA.FTZ R19, R139, R4.reuse, -R0.reuse ;  /* 0x000000048b137223 */ /* 0x180fe20000010800 */
[-CC-:B------:R-:W-:Y:S01]  /*6d70*/  FFMA.FTZ R20, R138, R4.reuse, -R0.reuse ;  /* 0x000000048a147223 */ /* 0x180fe20000010800 */
[----:B------:R-:W-:Y:S01]  /*6d80*/  MUFU.EX2 R242, R7 ;  /* 0x0000000700f27308 */ /* 0x000fe20000000800 */
[-CC-:B------:R-:W-:Y:S01]  /*6d90*/  FFMA.FTZ R33, R137, R4.reuse, -R0.reuse ;  /* 0x0000000489217223 */ /* 0x180fe20000010800 */
[-CC-:B------:R-:W-:Y:S01]  /*6da0*/  FFMA.FTZ R32, R136, R4.reuse, -R0.reuse ;  /* 0x0000000488207223 */ /* 0x180fe20000010800 */
[-CC-:B------:R-:W-:Y:S01]  /*6db0*/  FFMA.FTZ R56, R134, R4.reuse, -R0.reuse ;  /* 0x0000000486387223 */ /* 0x180fe20000010800 */
[-CC-:B------:R-:W-:Y:S01]  /*6dc0*/  FFMA.FTZ R58, R127, R4.reuse, -R0.reuse ;  /* 0x000000047f3a7223 */ /* 0x180fe20000010800 */
[-CC-:B------:R-:W-:Y:S01]  /*6dd0*/  FFMA.FTZ R83, R124, R4.reuse, -R0.reuse ;  /* 0x000000047c537223 */ /* 0x180fe20000010800 */
[-CC-:B------:R-:W-:Y:S01]  /*6de0*/  FFMA.FTZ R117, R112, R4.reuse, -R0.reuse ;  /* 0x0000000470757223 */ /* 0x180fe20000010800 */
[-CC-:B------:R-:W-:Y:S01]  /*6df0*/  FFMA.FTZ R108, R108, R4.reuse, -R0.reuse ;  /* 0x000000046c6c7223 */ /* 0x180fe20000010800 */
[----:B------:R1:W2:Y:S01]  /*6e00*/  MUFU.EX2 R241, R6 ;  /* 0x0000000600f17308 */ /* 0x0002a20000000800 */
[-CC-:B------:R-:W-:Y:S01]  /*6e10*/  FFMA.FTZ R111, R105, R4.reuse, -R0.reuse ;  /* 0x00000004696f7223 */ /* 0x180fe20000010800 */
[-CC-:B------:R-:W-:Y:S01]  /*6e20*/  FFMA.FTZ R118, R99, R4.reuse, -R0.reuse ;  /* 0x0000000463767223 */ /* 0x180fe20000010800 */
[-CC-:B------:R-:W-:Y:S01]  /*6e30*/  FFMA.FTZ R121, R96, R4.reuse, -R0.reuse ;  /* 0x0000000460797223 */ /* 0x180fe20000010800 */
[-CC-:B------:R-:W-:Y:S01]  /*6e40*/  FFMA.FTZ R116, R95, R4.reuse, -R0.reuse ;  /* 0x000000045f747223 */ /* 0x180fe20000010800 */
[-C--:B------:R-:W-:Y:S01]  /*6e50*/  FFMA.FTZ R115, R94, R4.reuse, -R0 ;  /* 0x000000045e737223 */ /* 0x080fe20000010800 */
[-CC-:B------:R-:W-:Y:S01]  /*6e60*/  FFMA.FTZ R0, R143, R4.reuse, -R3.reuse ;  /* 0x000000048f007223 */ /* 0x180fe20000010803 */
        /* <DEDUP_REMOVED lines=9> */
[-C--:B------:R-:W-:Y:S01]  /*6f00*/  FFMA.FTZ R106, R106, R4.reuse, -R3 ;  /* 0x000000046a6a7223 */ /* 0x080fe20000010803 */
[-CC-:B-1----:R-:W-:Y:S01]  /*6f10*/  FFMA.FTZ R6, R93, R4.reuse, -R5.reuse ;  /* 0x000000045d067223 */ /* 0x182fe20000010805 */
[-C--:B------:R-:W-:Y:S01]  /*6f20*/  FFMA.FTZ R5, R92, R4.reuse, -R5 ;  /* 0x000000045c057223 */ /* 0x080fe20000010805 */
[-CC-:B------:R-:W-:Y:S01]  /*6f30*/  FFMA.FTZ R92, R109, R4.reuse, -R3.reuse ;  /* 0x000000046d5c7223 */ /* 0x180fe20000010803 */
[-CC-:B------:R-:W-:Y:S01]  /*6f40*/  FFMA.FTZ R105, R98, R4.reuse, -R3.reuse ;  /* 0x0000000462697223 */ /* 0x180fe20000010803 */
[----:B------:R1:W-:Y:S01]  /*6f50*/  MUFU.EX2 R240, R6 ;  /* 0x0000000600f07308 */ /* 0x0003e20000000800 */
[-CC-:B------:R-:W-:Y:S01]  /*6f60*/  FFMA.FTZ R110, R104, R4.reuse, -R3.reuse ;  /* 0x00000004686e7223 */ /* 0x180fe20000010803 */
[----:B------:R-:W-:-:S06]  /*6f70*/  FFMA.FTZ R109, R97, R4, -R3 ;  /* 0x00000004616d7223 */ /* 0x000fcc0000010803 */
[----:B------:R-:W-:Y:S08]  /*6f80*/  MUFU.EX2 R239, R5 ;  /* 0x0000000500ef7308 */ /* 0x000ff00000000800 */
[----:B------:R2:W-:Y:S01]  /*6f90*/  MUFU.EX2 R5, R0 ;  /* 0x0000000000057308 */ /* 0x0005e20000000800 */
[----:B-1----:R-:W-:Y:S01]  /*6fa0*/  FFMA.FTZ R6, R142, R4, -R3 ;  /* 0x000000048e067223 */ /* 0x002fe20000010803 */
[----:B------:R-:W-:-:S06]  /*6fb0*/  LOP3.LUT R3, R27, R153, R208, 0x96, !PT ;  /* 0x000000991b037212 */ /* 0x000fcc00078e96d0 */
[----:B------:R-:W1:Y:S08]  /*6fc0*/  MUFU.EX2 R6, R6 ;  /* 0x0000000600067308 */ /* 0x000e700000000800 */
[----:B------:R-:W-:Y:S01]  /*6fd0*/  MUFU.EX2 R56, R56 ;  /* 0x0000003800387308 */ /* 0x000fe20000000800 */
[----:B--2---:R-:W-:-:S04]  /*6fe0*/  F2FP.F16.F32.PACK_AB R0, R241, R242 ;  /* 0x000000f2f100723e */ /* 0x004fc800000000ff */
[C---:B------:R-:W-:Y:S02]  /*6ff0*/  PRMT R47, R0.reuse, 0x7610, R47 ;  /* 0x00007610002f7816 */ /* 0x040fe4000000002f */
[----:B------:R-:W-:Y:S01]  /*7000*/  PRMT R46, R0, 0x7632, R46 ;  /* 0x00007632002e7816 */ /* 0x000fe2000000002e */
[----:B------:R-:W-:Y:S01]  /*7010*/  MUFU.EX2 R157, R74 ;  /* 0x0000004a009d7308 */ /* 0x000fe20000000800 */
[----:B-1----:R-:W-:Y:S01]  /*7020*/  FADD.FTZ R39, R5, R6 ;  /* 0x0000000605277221 */ /* 0x002fe20000010000 */
[----:B------:R-:W-:Y:S01]  /*7030*/  @!P3 HADD2 R87, -R47.H0_H0, -RZ.H0_H0 ;  /* 0xa00000ff2f57b230 */ /* 0x000fe20000000900 */
[----:B------:R-:W-:Y:S01]  /*7040*/  PRMT R195, R47, 0x5410, R46 ;  /* 0x000054102fc37816 */ /* 0x000fe2000000002e */
[----:B------:R-:W-:Y:S01]  /*7050*/  @!P2 HADD2 R86, -R46.H0_H0, -RZ.H0_H0 ;  /* 0xa00000ff2e56a230 */ /* 0x000fe20000000900 */
[----:B------:R-:W-:Y:S01]  /*7060*/  F2FP.F16.F32.PACK_AB R18, R6, R5 ;  /* 0x000000050612723e */ /* 0x000fe200000000ff */
[----:B------:R-:W-:Y:S01]  /*7070*/  IMAD.WIDE.U32 R6, R122, -0x2daee0ad, RZ ;  /* 0xd2511f537a067825 */ /* 0x000fe200078e00ff */
[----:B------:R-:W-:Y:S01]  /*7080*/  @!P3 PRMT R47, R87, 0x5410, RZ ;  /* 0x00005410572fb816 */ /* 0x000fe200000000ff */
[----:B------:R-:W-:Y:S01]  /*7090*/  MUFU.EX2 R122, R37 ;  /* 0x00000025007a7308 */ /* 0x000fe20000000800 */
[----:B------:R-:W-:Y:S01]  /*70a0*/  @!P2 PRMT R46, R86, 0x5410, RZ ;  /* 0x00005410562ea816 */ /* 0x000fe200000000ff */
[----:B------:R-:W-:Y:S01]  /*70b0*/  IMAD.WIDE.U32 R86, R128, -0x2daee0ad, RZ ;  /* 0xd2511f5380567825 */ /* 0x000fe200078e00ff */
[----:B------:R-:W-:-:S03]  /*70c0*/  F2FP.F16.F32.PACK_AB R0, R239, R240 ;  /* 0x000000f0ef00723e */ /* 0x000fc600000000ff */
[----:B------:R-:W-:Y:S01]  /*70d0*/  IMAD.MOV.U32 R128, RZ, RZ, R187 ;  /* 0x000000ffff807224 */ /* 0x000fe200078e00bb */
[----:B------:R-:W-:Y:S01]  /*70e0*/  LOP3.LUT R8, R87, R144, R228, 0x96, !PT ;  /* 0x0000009057087212 */ /* 0x000fe200078e96e4 */
[----:B------:R1:W-:Y:S01]  /*70f0*/  MUFU.EX2 R156, R89 ;  /* 0x00000059009c7308 */ /* 0x0003e20000000800 */
[C---:B------:R-:W-:Y:S02]  /*7100*/  PRMT R45, R0.reuse, 0x7610, R45 ;  /* 0x00007610002d7816 */ /* 0x040fe4000000002d */
[----:B------:R-:W-:Y:S01]  /*7110*/  PRMT R44, R0, 0x7632, R44 ;  /* 0x00007632002c7816 */ /* 0x000fe2000000002c */
[----:B------:R-:W-:Y:S01]  /*7120*/  IMAD.WIDE.U32 R8, R8, -0x326172a9, RZ ;  /* 0xcd9e8d5708087825 */ /* 0x000fe200078e00ff */
[----:B------:R-:W-:-:S03]  /*7130*/  LOP3.LUT R4, R7, R188, R86, 0x96, !PT ;  /* 0x000000bc07047212 */ /* 0x000fc600078e9656 */
[----:B------:R-:W-:Y:S01]  /*7140*/  @!P1 HADD2 R94, -R45.H0_H0, -RZ.H0_H0 ;  /* 0xa00000ff2d5e9230 */ /* 0x000fe20000000900 */
[----:B------:R-:W-:Y:S01]  /*7150*/  PRMT R151, R45, 0x5410, R44 ;  /* 0x000054102d977816 */ /* 0x000fe2000000002c */
[----:B------:R-:W-:Y:S01]  /*7160*/  @!P0 HADD2 R93, -R44.H0_H0, -RZ.H0_H0 ;  /* 0xa00000ff2c5d8230 */ /* 0x000fe20000000900 */
[-C--:B------:R-:W-:Y:S01]  /*7170*/  LOP3.LUT R0, R9, R184.reuse, R154, 0x96, !PT ;  /* 0x000000b809007212 */ /* 0x080fe200078e969a */
[----:B------:R-:W-:Y:S01]  /*7180*/  IMAD.WIDE.U32 R4, R4, -0x326172a9, RZ ;  /* 0xcd9e8d5704047825 */ /* 0x000fe200078e00ff */
[----:B------:R-:W-:Y:S01]  /*7190*/  @!P1 PRMT R45, R94, 0x5410, RZ ;  /* 0x000054105e2d9816 */ /* 0x000fe200000000ff */
[----:B------:R-:W-:Y:S01]  /*71a0*/  MUFU.EX2 R87, R36 ;  /* 0x0000002400577308 */ /* 0x000fe20000000800 */
[----:B------:R-:W-:Y:S01]  /*71b0*/  @!P0 PRMT R44, R93, 0x5410, RZ ;  /* 0x000054105d2c8816 */ /* 0x000fe200000000ff */
[----:B------:R-:W-:Y:S01]  /*71c0*/  IMAD.WIDE.U32 R14, R0, -0x2daee0ad, RZ ;  /* 0xd2511f53000e7825 */ /* 0x000fe200078e00ff */
[----:B------:R-:W-:Y:S02]  /*71d0*/  LOP3.LUT R10, R5, R153, R8, 0x96, !PT ;  /* 0x00000099050a7212 */ /* 0x000fe400078e9608 */
[----:B------:R-:W-:Y:S01]  /*71e0*/  LOP3.LUT R31, R9, R184, R28, 0x96, !PT ;  /* 0x000000b8091f7212 */ /* 0x000fe200078e961c */
[----:B------:R-:W-:Y:S01]  /*71f0*/  IMAD.MOV.U32 R154, RZ, RZ, R228 ;  /* 0x000000ffff9a7224 */ /* 0x000fe200078e00e4 */
[----:B------:R-:W-:Y:S01]  /*7200*/  LOP3.LUT R6, R15, R213, R6, 0x96, !PT ;  /* 0x000000d50f067212 */ /* 0x000fe200078e9606 */
[----:B------:R-:W-:Y:S01]  /*7210*/  IMAD.WIDE.U32 R10, R10, -0x2daee0ad, RZ ;  /* 0xd2511f530a0a7825 */ /* 0x000fe200078e00ff */
[----:B------:R-:W-:Y:S01]  /*7220*/  PRMT R28, R18, 0x7632, R28 ;  /* 0x00007632121c7816 */ /* 0x000fe2000000001c */
[----:B------:R-:W-:Y:S02]  /*7230*/  MUFU.EX2 R9, R32 ;  /* 0x0000002000097308 */ /* 0x000fe40000000800 */
[----:B------:R-:W-:Y:S01]  /*7240*/  IMAD.WIDE.U32 R6, R6, -0x326172a9, RZ ;  /* 0xcd9e8d5706067825 */ /* 0x000fe200078e00ff */
[----:B------:R-:W-:-:S03]  /*7250*/  LOP3.LUT R5, R11, R178, R14, 0x96, !PT ;  /* 0x000000b20b057212 */ /* 0x000fc600078e960e */
[----:B-1----:R-:W-:Y:S01]  /*7260*/  IMAD.MOV.U32 R89, RZ, RZ, R225 ;  /* 0x000000ffff597224 */ /* 0x002fe200078e00e1 */
[----:B------:R-:W-:Y:S01]  /*7270*/  LOP3.LUT R12, R7, R128, R4, 0x96, !PT ;  /* 0x00000080070c7212 */ /* 0x000fe200078e9604 */
[----:B------:R-:W-:Y:S01]  /*7280*/  IMAD.WIDE.U32 R4, R5, -0x326172a9, RZ ;  /* 0xcd9e8d5705047825 */ /* 0x000fe200078e00ff */
[----:B------:R-:W-:Y:S03]  /*7290*/  MUFU.EX2 R221, R91 ;  /* 0x0000005b00dd7308 */ /* 0x000fe60000000800 */
[----:B------:R-:W-:Y:S01]  /*72a0*/  IMAD.WIDE.U32 R12, R12, -0x2daee0ad, RZ ;  /* 0xd2511f530c0c7825 */ /* 0x000fe200078e00ff */
[----:B------:R-:W-:Y:S02]  /*72b0*/  LOP3.LUT R11, R5, R212, R6, 0x96, !PT ;  /* 0x000000d4050b7212 */ /* 0x000fe400078e9606 */
[----:B------:R-:W-:Y:S02]  /*72c0*/  LOP3.LUT R5, R23, R128, R26, 0x96, !PT ;  /* 0x0000008017057212 */ /* 0x000fe400078e961a */
[----:B------:R-:W-:Y:S01]  /*72d0*/  LOP3.LUT R6, R13, R177, R10, 0x96, !PT ;  /* 0x000000b10d067212 */ /* 0x000fe200078e960a */
[--C-:B------:R-:W-:Y:S01]  /*72e0*/  FADD.FTZ R13, R163, R29.reuse ;  /* 0x0000001da30d7221 */ /* 0x100fe20000010000 */
[----:B------:R-:W-:Y:S01]  /*72f0*/  PRMT R29, R18, 0x7610, R29 ;  /* 0x00007610121d7816 */ /* 0x000fe2000000001d */
[----:B------:R-:W-:Y:S01]  /*7300*/  IMAD.WIDE.U32 R16, R5, -0x2daee0ad, RZ ;  /* 0xd2511f5305107825 */ /* 0x000fe200078e00ff */
[----:B------:R-:W-:Y:S02]  /*7310*/  MUFU.EX2 R10, R33 ;  /* 0x00000021000a7308 */ /* 0x000fe40000000800 */
[----:B------:R-:W-:Y:S01]  /*7320*/  PRMT R113, R29, 0x5410, R28 ;  /* 0x000054101d717816 */ /* 0x000fe2000000001c */
[----:B------:R-:W-:-:S04]  /*7330*/  IMAD.WIDE.U32 R6, R6, -0x326172a9, RZ ;  /* 0xcd9e8d5706067825 */ /* 0x000fc800078e00ff */
[----:B------:R-:W-:Y:S01]  /*7340*/  IMAD.MOV.U32 R163, RZ, RZ, R178 ;  /* 0x000000ffffa37224 */ /* 0x000fe200078e00b2 */
[----:B------:R-:W-:Y:S01]  /*7350*/  LOP3.LUT R0, R7, R223, R4, 0x96, !PT ;  /* 0x000000df07007212 */ /* 0x000fe200078e9604 */
[----:B------:R-:W-:Y:S01]  /*7360*/  IMAD R4, R3, -0x2daee0ad, RZ ;  /* 0xd2511f5303047824 */ /* 0x000fe200078e02ff */
[----:B------:R-:W-:Y:S02]  /*7370*/  MUFU.EX2 R178, R77 ;  /* 0x0000004d00b27308 */ /* 0x000fe40000000800 */
[----:B------:R-:W-:Y:S02]  /*7380*/  LOP3.LUT R3, R0, 0xff, RZ, 0xc0, !PT ;  /* 0x000000ff00037812 */ /* 0x000fe400078ec0ff */
[----:B------:R-:W-:Y:S01]  /*7390*/  LOP3.LUT R4, R17, R177, R4, 0x96, !PT ;  /* 0x000000b111047212 */ /* 0x000fe200078e9604 */
[----:B------:R-:W-:Y:S01]  /*73a0*/  FADD.FTZ R17, R167, R38 ;  /* 0x00000026a7117221 */ /* 0x000fe20000010000 */
[----:B------:R-:W-:Y:S01]  /*73b0*/  ISETP.GE.U32.AND P4, PT, R192, R3, PT ;  /* 0x00000003c000720c */ /* 0x000fe20003f86070 */
[----:B------:R-:W-:Y:S01]  /*73c0*/  IMAD.MOV.U32 R167, RZ, RZ, R186 ;  /* 0x000000ffffa77224 */ /* 0x000fe200078e00ba */
[----:B------:R-:W-:Y:S01]  /*73d0*/  LOP3.LUT R3, R0, 0xffff, RZ, 0xc0, !PT ;  /* 0x0000ffff00037812 */ /* 0x000fe200078ec0ff */
[----:B------:R-:W-:-:S04]  /*73e0*/  IMAD.WIDE.U32 R4, R4, -0x326172a9, RZ ;  /* 0xcd9e8d5704047825 */ /* 0x000fc800078e00ff */
[----:B------:R-:W-:Y:S01]  /*73f0*/  FADD.FTZ R17, R170, R17 ;  /* 0x00000011aa117221 */ /* 0x000fe20000010000 */
[----:B------:R-:W-:Y:S01]  /*7400*/  MUFU.EX2 R233, R92 ;  /* 0x0000005c00e97308 */ /* 0x000fe20000000800 */
[----:B------:R-:W-:Y:S01]  /*7410*/  SHF.R.U32.HI R3, RZ, 0x8, R3 ;  /* 0x00000008ff037819 */ /* 0x000fe20000011603 */
[----:B------:R-:W-:Y:S01]  /*7420*/  IMAD.MOV.U32 R170, RZ, RZ, R177 ;  /* 0x000000ffffaa7224 */ /* 0x000fe200078e00b1 */
[----:B------:R-:W-:Y:S01]  /*7430*/  LOP3.LUT R24, R5, R223, R24, 0x96, !PT ;  /* 0x000000df05187212 */ /* 0x000fe200078e9618 */
[----:B------:R-:W-:Y:S01]  /*7440*/  IMAD.WIDE.U32 R186, R158, -0x326172a9, RZ ;  /* 0xcd9e8d579eba7825 */ /* 0x000fe200078e00ff */
[----:B------:R-:W-:Y:S02]  /*7450*/  LOP3.LUT R3, R3, 0xffff, RZ, 0xc0, !PT ;  /* 0x0000ffff03037812 */ /* 0x000fe400078ec0ff */
[----:B------:R-:W-:Y:S01]  /*7460*/  LOP3.LUT R23, R4, 0xffff, RZ, 0xc0, !PT ;  /* 0x0000ffff04177812 */ /* 0x000fe200078ec0ff */
[----:B------:R-:W-:Y:S01]  /*7470*/  @!P4 HADD2 R95, -R29.H0_H0, -RZ.H0_H0 ;  /* 0xa00000ff1d5fc230 */ /* 0x000fe20000000900 */
[----:B------:R-:W-:Y:S01]  /*7480*/  ISETP.GE.U32.AND P0, PT, R192, R3, PT ;  /* 0x00000003c000720c */ /* 0x000fe20003f06070 */
[----:B------:R-:W-:Y:S01]  /*7490*/  MUFU.EX2 R5, R19 ;  /* 0x0000001300057308 */ /* 0x000fe20000000800 */
[----:B------:R-:W-:Y:S01]  /*74a0*/  SHF.R.U32.HI R3, RZ, 0x10, R0 ;  /* 0x00000010ff037819 */ /* 0x000fe20000011600 */
[----:B------:R-:W-:Y:S01]  /*74b0*/  IMAD.MOV.U32 R158, RZ, RZ, R223 ;  /* 0x000000ffff9e7224 */ /* 0x000fe200078e00df */
[----:B------:R-:W-:Y:S01]  /*74c0*/  LOP3.LUT R61, R4, 0xff, RZ, 0xc0, !PT ;  /* 0x000000ff043d7812 */ /* 0x000fe200078ec0ff */
[----:B------:R-:W-:Y:S01]  /*74d0*/  STL.64 [R1+0x30], R186 ;  /* 0x000030ba01007387 */ /* 0x000fe20000100a00 */
[----:B------:R-:W-:-:S02]  /*74e0*/  LOP3.LUT R3, R3, 0xff, RZ, 0xc0, !PT ;  /* 0x000000ff03037812 */ /* 0x000fc400078ec0ff */
[--C-:B------:R-:W-:Y:S01]  /*74f0*/  SHF.R.U32.HI R71, RZ, 0x10, R4.reuse ;  /* 0x00000010ff477819 */ /* 0x100fe20000011604 */
[----:B------:R1:W-:Y:S01]  /*7500*/  MUFU.EX2 R177, R88 ;  /* 0x0000005800b17308 */ /* 0x0003e20000000800 */
[C---:B------:R-:W-:Y:S02]  /*7510*/  ISETP.GE.U32.AND P2, PT, R192.reuse, R3, PT ;  /* 0x00000003c000720c */ /* 0x040fe40003f46070 */
[----:B------:R-:W-:Y:S01]  /*7520*/  SHF.R.U32.HI R62, RZ, 0x18, R4 ;  /* 0x00000018ff3e7819 */ /* 0x000fe20000011604 */
[----:B------:R-:W-:Y:S01]  /*7530*/  @!P0 HADD2 R96, -R28.H0_H0, -RZ.H0_H0 ;  /* 0xa00000ff1c608230 */ /* 0x000fe20000000900 */
[----:B------:R-:W-:Y:S02]  /*7540*/  SHF.R.U32.HI R0, RZ, 0x18, R0 ;  /* 0x00000018ff007819 */ /* 0x000fe40000011600 */
[----:B------:R-:W-:Y:S01]  /*7550*/  @!P4 PRMT R29, R95, 0x5410, RZ ;  /* 0x000054105f1dc816 */ /* 0x000fe200000000ff */
[----:B------:R-:W2:Y:S01]  /*7560*/  MUFU.EX2 R3, R20 ;  /* 0x0000001400037308 */ /* 0x000ea20000000800 */
[----:B------:R-:W-:-:S02]  /*7570*/  ISETP.GE.U32.AND P1, PT, R192, R0, PT ;  /* 0x00000000c000720c */ /* 0x000fc40003f26070 */
[----:B------:R-:W-:Y:S02]  /*7580*/  LOP3.LUT R0, R6, 0xff, RZ, 0xc0, !PT ;  /* 0x000000ff06007812 */ /* 0x000fe400078ec0ff */
[----:B------:R-:W-:Y:S02]  /*7590*/  @!P0 PRMT R28, R96, 0x5410, RZ ;  /* 0x00005410601c8816 */ /* 0x000fe400000000ff */
[----:B------:R-:W-:Y:S01]  /*75a0*/  ISETP.GE.U32.AND P3, PT, R192, R0, PT ;  /* 0x00000000c000720c */ /* 0x000fe20003f66070 */
[----:B------:R-:W3:Y:S01]  /*75b0*/  MUFU.EX2 R4, R21 ;  /* 0x0000001500047308 */ /* 0x000ee20000000800 */
[----:B------:R-:W-:Y:S01]  /*75c0*/  LOP3.LUT R0, R6, 0xffff, RZ, 0xc0, !PT ;  /* 0x0000ffff06007812 */ /* 0x000fe200078ec0ff */
[----:B-1----:R-:W-:Y:S01]  /*75d0*/  IMAD.MOV.U32 R88, RZ, RZ, R224 ;  /* 0x000000ffff587224 */ /* 0x002fe200078e00e0 */
[--C-:B------:R-:W-:Y:S02]  /*75e0*/  SHF.R.U32.HI R7, RZ, 0x10, R6.reuse ;  /* 0x00000010ff077819 */ /* 0x100fe40000011606 */
[----:B------:R-:W-:-:S02]  /*75f0*/  SHF.R.U32.HI R6, RZ, 0x18, R6 ;  /* 0x00000018ff067819 */ /* 0x000fc40000011606 */
[----:B------:R-:W-:Y:S01]  /*7600*/  SHF.R.U32.HI R0, RZ, 0x8, R0 ;  /* 0x00000008ff007819 */ /* 0x000fe20000011600 */
[----:B------:R-:W1:Y:S01]  /*7610*/  MUFU.EX2 R20, R30 ;  /* 0x0000001e00147308 */ /* 0x000e620000000800 */
[----:B--2---:R-:W-:Y:S01]  /*7620*/  FADD.FTZ R18, R5, R3 ;  /* 0x0000000305127221 */ /* 0x004fe20000010000 */
[----:B------:R-:W-:Y:S02]  /*7630*/  F2FP.F16.F32.PACK_AB R3, R3, R5 ;  /* 0x000000050303723e */ /* 0x000fe400000000ff */
[----:B------:R-:W-:Y:S02]  /*7640*/  ISETP.GE.U32.AND P4, PT, R192, R6, PT ;  /* 0x00000006c000720c */ /* 0x000fe40003f86070 */
[C---:B------:R-:W-:Y:S02]  /*7650*/  PRMT R43, R3.reuse, 0x7610, R43 ;  /* 0x00007610032b7816 */ /* 0x040fe4000000002b */
[----:B------:R-:W-:Y:S01]  /*7660*/  LOP3.LUT R0, R0, 0xffff, RZ, 0xc0, !PT ;  /* 0x0000ffff00007812 */ /* 0x000fe200078ec0ff */
[----:B---3--:R-:W-:Y:S01]  /*7670*/  FADD.FTZ R19, R4, R39 ;  /* 0x0000002704137221 */ /* 0x008fe20000010000 */
[----:B------:R-:W-:Y:S01]  /*7680*/  PRMT R42, R3, 0x7632, R42 ;  /* 0x00007632032a7816 */ /* 0x000fe2000000002a */
[----:B------:R-:W-:Y:S01]  /*7690*/  @!P2 HADD2 R97, -R43.H0_H0, -RZ.H0_H0 ;  /* 0xa00000ff2b61a230 */ /* 0x000fe20000000900 */
[----:B------:R-:W-:Y:S01]  /*76a0*/  ISETP.GE.U32.AND P0, PT, R192, R0, PT ;  /* 0x00000000c000720c */ /* 0x000fe20003f06070 */
[----:B------:R-:W-:Y:S01]  /*76b0*/  MUFU.EX2 R230, R106 ;  /* 0x0000006a00e67308 */ /* 0x000fe20000000800 */
[----:B------:R-:W-:Y:S01]  /*76c0*/  LOP3.LUT R3, R7, 0xff, RZ, 0xc0, !PT ;  /* 0x000000ff07037812 */ /* 0x000fe200078ec0ff */
[----:B------:R-:W-:Y:S01]  /*76d0*/  @!P1 HADD2 R98, -R42.H0_H0, -RZ.H0_H0 ;  /* 0xa00000ff2a629230 */ /* 0x000fe20000000900 */
[----:B------:R-:W-:-:S02]  /*76e0*/  PRMT R112, R43, 0x5410, R42 ;  /* 0x000054102b707816 */ /* 0x000fc4000000002a */
[----:B-1----:R-:W-:Y:S01]  /*76f0*/  F2FP.F16.F32.PACK_AB R6, R20, R4 ;  /* 0x000000041406723e */ /* 0x002fe200000000ff */
[----:B------:R-:W-:Y:S01]  /*7700*/  IMAD.WIDE.U32 R4, R11, -0x2daee0ad, RZ ;  /* 0xd2511f530b047825 */ /* 0x000fe200078e00ff */
[----:B------:R-:W-:Y:S01]  /*7710*/  @!P2 PRMT R43, R97, 0x5410, RZ ;  /* 0x00005410612ba816 */ /* 0x000fe200000000ff */
[----:B------:R-:W-:Y:S01]  /*7720*/  MUFU.EX2 R228, R110 ;  /* 0x0000006e00e47308 */ /* 0x000fe20000000800 */
[----:B------:R-:W-:Y:S02]  /*7730*/  PRMT R41, R6, 0x7610, R41 ;  /* 0x0000761006297816 */ /* 0x000fe40000000029 */
[----:B------:R-:W-:Y:S02]  /*7740*/  LOP3.LUT R0, R5, R167, R12, 0x96, !PT ;  /* 0x000000a705007212 */ /* 0x000fe400078e960c */
[----:B------:R-:W-:Y:S01]  /*7750*/  ISETP.GE.U32.AND P2, PT, R192, R3, PT ;  /* 0x00000003c000720c */ /* 0x000fe20003f46070 */
[----:B------:R-:W-:Y:S01]  /*7760*/  @!P3 HADD2 R99, -R41.H0_H0, -RZ.H0_H0 ;  /* 0xa00000ff2963b230 */ /* 0x000fe20000000900 */
[----:B------:R-:W-:Y:S01]  /*7770*/  PRMT R40, R6, 0x7632, R40 ;  /* 0x0000763206287816 */ /* 0x000fe20000000028 */
[----:B------:R-:W-:Y:S01]  /*7780*/  FADD.FTZ R6, R10, R18 ;  /* 0x000000120a067221 */ /* 0x000fe20000010000 */
[----:B------:R-:W-:Y:S01]  /*7790*/  SHF.R.U32.HI R3, RZ, 0x10, R0 ;  /* 0x00000010ff037819 */ /* 0x000fe20000011600 */
[----:B------:R-:W-:Y:S01]  /*77a0*/  FADD.FTZ R18, R169, R13 ;  /* 0x0000000da9127221 */ /* 0x000fe20000010000 */
[----:B------:R-:W-:Y:S01]  /*77b0*/  @!P1 PRMT R42, R98, 0x5410, RZ ;  /* 0x00005410622a9816 */ /* 0x000fe200000000ff */
[----:B------:R-:W-:Y:S01]  /*77c0*/  FADD.FTZ R60, R9, R6 ;  /* 0x00000006093c7221 */ /* 0x000fe20000010000 */
[----:B------:R-:W-:Y:S01]  /*77d0*/  LOP3.LUT R3, R3, 0xff, RZ, 0xc0, !PT ;  /* 0x000000ff03037812 */ /* 0x000fe200078ec0ff */
[----:B------:R-:W-:Y:S01]  /*77e0*/  @!P0 HADD2 R104, -R40.H0_H0, -RZ.H0_H0 ;  /* 0xa00000ff28688230 */ /* 0x000fe20000000900 */
[----:B------:R-:W-:Y:S01]  /*77f0*/  F2FP.F16.F32.PACK_AB R6, R9, R10 ;  /* 0x0000000a0906723e */ /* 0x000fe200000000ff */
[----:B------:R-:W-:Y:S01]  /*7800*/  IMAD.WIDE.U32 R10, R31, -0x2daee0ad, RZ ;  /* 0xd2511f531f0a7825 */ /* 0x000fe200078e00ff */
[----:B------:R-:W-:-:S03]  /*7810*/  ISETP.GE.U32.AND P1, PT, R192, R3, PT ;  /* 0x00000003c000720c */ /* 0x000fc60003f26070 */
[----:B------:R-:W-:Y:S01]  /*7820*/  FADD.FTZ R60, R56, R60 ;  /* 0x0000003c383c7221 */ /* 0x000fe20000010000 */
[----:B------:R-:W-:Y:S01]  /*7830*/  LOP3.LUT R3, R0, 0xff, RZ, 0xc0, !PT ;  /* 0x000000ff00037812 */ /* 0x000fe200078ec0ff */
[----:B------:R-:W-:Y:S01]  /*7840*/  IMAD.MOV.U32 R169, RZ, RZ, R217 ;  /* 0x000000ffffa97224 */ /* 0x000fe200078e00d9 */
[----:B------:R-:W-:Y:S01]  /*7850*/  PRMT R39, R6, 0x7610, R39 ;  /* 0x0000761006277816 */ /* 0x000fe20000000027 */
[----:B------:R-:W-:Y:S01]  /*7860*/  MUFU.EX2 R217, R111 ;  /* 0x0000006f00d97308 */ /* 0x000fe20000000800 */
[----:B------:R-:W-:Y:S02]  /*7870*/  PRMT R97, R41, 0x5410, R40 ;  /* 0x0000541029617816 */ /* 0x000fe40000000028 */
[----:B------:R-:W-:Y:S01]  /*7880*/  @!P3 PRMT R41, R99, 0x5410, RZ ;  /* 0x000054106329b816 */ /* 0x000fe200000000ff */
[----:B------:R-:W-:Y:S01]  /*7890*/  @!P2 HADD2 R114, -R39.H0_H0, -RZ.H0_H0 ;  /* 0xa00000ff2772a230 */ /* 0x000fe20000000900 */
[----:B------:R-:W-:Y:S02]  /*78a0*/  ISETP.GE.U32.AND P3, PT, R192, R3, PT ;  /* 0x00000003c000720c */ /* 0x000fe40003f66070 */
[----:B------:R-:W-:Y:S01]  /*78b0*/  SHF.R.U32.HI R3, RZ, 0x18, R0 ;  /* 0x00000018ff037819 */ /* 0x000fe20000011600 */
[----:B------:R-:W-:Y:S01]  /*78c0*/  MUFU.EX2 R99, R83 ;  /* 0x0000005300637308 */ /* 0x000fe20000000800 */
[----:B------:R-:W-:Y:S01]  /*78d0*/  PRMT R38, R6, 0x7632, R38 ;  /* 0x0000763206267816 */ /* 0x000fe20000000026 */
[----:B------:R-:W-:Y:S01]  /*78e0*/  IMAD.WIDE.U32 R6, R145, -0x2daee0ad, RZ ;  /* 0xd2511f5391067825 */ /* 0x000fe200078e00ff */
[----:B------:R-:W-:-:S02]  /*78f0*/  LOP3.LUT R0, R0, 0xffff, RZ, 0xc0, !PT ;  /* 0x0000ffff00007812 */ /* 0x000fc400078ec0ff */
[----:B------:R-:W-:Y:S01]  /*7900*/  PRMT R98, R39, 0x5410, R38 ;  /* 0x0000541027627816 */ /* 0x000fe20000000026 */
[----:B------:R-:W-:Y:S01]  /*7910*/  @!P4 HADD2 R120, -R38.H0_H0, -RZ.H0_H0 ;  /* 0xa00000ff2678c230 */ /* 0x000fe20000000900 */
[----:B------:R-:W-:Y:S01]  /*7920*/  SHF.R.U32.HI R0, RZ, 0x8, R0 ;  /* 0x00000008ff007819 */ /* 0x000fe20000011600 */
[----:B------:R-:W-:Y:S01]  /*7930*/  MUFU.EX2 R227, R109 ;  /* 0x0000006d00e37308 */ /* 0x000fe20000000800 */
[----:B------:R-:W-:Y:S02]  /*7940*/  @!P2 PRMT R39, R114, 0x5410, RZ ;  /* 0x000054107227a816 */ /* 0x000fe400000000ff */
[----:B------:R-:W-:Y:S02]  /*7950*/  LOP3.LUT R7, R7, R188, R86, 0x96, !PT ;  /* 0x000000bc07077212 */ /* 0x000fe400078e9656 */
[----:B------:R-:W-:Y:S02]  /*7960*/  LOP3.LUT R0, R0, 0xffff, RZ, 0xc0, !PT ;  /* 0x0000ffff00007812 */ /* 0x000fe400078ec0ff */
[----:B------:R-:W-:Y:S01]  /*7970*/  LOP3.LUT R12, R11, R213, R6, 0x96, !PT ;  /* 0x000000d50b0c7212 */ /* 0x000fe200078e9606 */
[----:B------:R-:W1:Y:S01]  /*7980*/  MUFU.EX2 R114, R58 ;  /* 0x0000003a00727308 */ /* 0x000e620000000800 */
[----:B------:R-:W-:Y:S01]  /*7990*/  ISETP.GE.U32.AND P2, PT, R192, R0, PT ;  /* 0x00000000c000720c */ /* 0x000fe20003f46070 */
[----:B------:R-:W-:Y:S01]  /*79a0*/  IMAD.WIDE.U32 R6, R7, -0x326172a9, RZ ;  /* 0xcd9e8d5707067825 */ /* 0x000fe200078e00ff */
[----:B------:R-:W-:-:S02]  /*79b0*/  F2FP.F16.F32.PACK_AB R0, R122, R87 ;  /* 0x000000577a00723e */ /* 0x000fc400000000ff */
[----:B------:R-:W-:Y:S01]  /*79c0*/  @!P0 PRMT R40, R104, 0x5410, RZ ;  /* 0x0000541068288816 */ /* 0x000fe200000000ff */
[----:B------:R-:W-:Y:S01]  /*79d0*/  IMAD.WIDE.U32 R12, R12, -0x326172a9, RZ ;  /* 0xcd9e8d570c0c7825 */ /* 0x000fe200078e00ff */
[----:B------:R-:W-:Y:S01]  /*79e0*/  LOP3.LUT R7, R7, R153, R8, 0x96, !PT ;  /* 0x0000009907077212 */ /* 0x000fe200078e9608 */
[----:B------:R-:W-:Y:S01]  /*79f0*/  MUFU.EX2 R225, R116 ;  /* 0x0000007400e17308 */ /* 0x000fe20000000800 */
[C---:B------:R-:W-:Y:S02]  /*7a00*/  PRMT R36, R0.reuse, 0x7632, R36 ;  /* 0x0000763200247816 */ /* 0x040fe40000000024 */
[----:B------:R-:W-:Y:S01]  /*7a10*/  LOP3.LUT R8, R13, R128, R6, 0x96, !PT ;  /* 0x000000800d087212 */ /* 0x000fe200078e9606 */
[----:B------:R-:W-:Y:S01]  /*7a20*/  IMAD.WIDE.U32 R6, R7, -0x2daee0ad, RZ ;  /* 0xd2511f5307067825 */ /* 0x000fe200078e00ff */
[----:B------:R-:W-:-:S03]  /*7a30*/  PRMT R37, R0, 0x7610, R37 ;  /* 0x0000761000257816 */ /* 0x000fc60000000025 */
[----:B------:R-:W-:Y:S01]  /*7a40*/  @!P2 HADD2 R124, -R36.H0_H0, -RZ.H0_H0 ;  /* 0xa00000ff247ca230 */ /* 0x000fe20000000900 */
[----:B------:R-:W-:Y:S01]  /*7a50*/  ISETP.GE.U32.AND P0, PT, R192, R3, PT ;  /* 0x00000003c000720c */ /* 0x000fe20003f06070 */
[----:B------:R-:W-:Y:S01]  /*7a60*/  IMAD.WIDE.U32 R8, R8, -0x2daee0ad, RZ ;  /* 0xd2511f5308087825 */ /* 0x000fe200078e00ff */
[----:B-1----:R-:W-:-:S03]  /*7a70*/  F2FP.F16.F32.PACK_AB R0, R114, R56 ;  /* 0x000000387200723e */ /* 0x002fc600000000ff */
[----:B------:R-:W-:Y:S01]  /*7a80*/  @!P3 HADD2 R123, -R37.H0_H0, -RZ.H0_H0 ;  /* 0xa00000ff257bb230 */ /* 0x000fe20000000900 */
[----:B------:R-:W-:Y:S01]  /*7a90*/  @!P4 PRMT R38, R120, 0x5410, RZ ;  /* 0x000054107826c816 */ /* 0x000fe200000000ff */
[----:B------:R-:W-:Y:S01]  /*7aa0*/  MUFU.EX2 R224, R121 ;  /* 0x0000007900e07308 */ /* 0x000fe20000000800 */
[C---:B------:R-:W-:Y:S02]  /*7ab0*/  PRMT R27, R0.reuse, 0x7610, R27 ;  /* 0x00007610001b7816 */ /* 0x040fe4000000001b */
[----:B------:R-:W-:Y:S02]  /*7ac0*/  PRMT R26, R0, 0x7632, R26 ;  /* 0x00007632001a7816 */ /* 0x000fe4000000001a */
[----:B------:R-:W-:Y:S01]  /*7ad0*/  LOP3.LUT R0, R4, 0xff, RZ, 0xc0, !PT ;  /* 0x000000ff04007812 */ /* 0x000fe200078ec0ff */
[----:B------:R-:W-:Y:S01]  /*7ae0*/  @!P1 HADD2 R126, -R27.H0_H0, -RZ.H0_H0 ;  /* 0xa00000ff1b7e9230 */ /* 0x000fe20000000900 */
[----:B------:R-:W-:Y:S01]  /*7af0*/  LOP3.LUT R3, R9, R170, R6, 0x96, !PT ;  /* 0x000000aa09037212 */ /* 0x000fe200078e9606 */
[----:B------:R-:W-:Y:S01]  /*7b00*/  @!P0 HADD2 R125, -R26.H0_H0, -RZ.H0_H0 ;  /* 0xa00000ff1a7d8230 */ /* 0x000fe20000000900 */
[----:B------:R-:W-:-:S02]  /*7b10*/  PRMT R120, R37, 0x5410, R36 ;  /* 0x0000541025787816 */ /* 0x000fc40000000024 */
[----:B------:R-:W-:Y:S02]  /*7b20*/  @!P2 PRMT R36, R124, 0x5410, RZ ;  /* 0x000054107c24a816 */ /* 0x000fe400000000ff */
[----:B------:R-:W-:Y:S02]  /*7b30*/  LOP3.LUT R7, R7, R163, R10, 0x96, !PT ;  /* 0x000000a307077212 */ /* 0x000fe400078e960a */
[----:B------:R-:W-:Y:S02]  /*7b40*/  ISETP.GE.U32.AND P2, PT, R192, R0, PT ;  /* 0x00000000c000720c */ /* 0x000fe40003f46070 */
[--C-:B------:R-:W-:Y:S01]  /*7b50*/  SHF.R.U32.HI R0, RZ, 0x18, R4.reuse ;  /* 0x00000018ff007819 */ /* 0x100fe20000011604 */
[----:B------:R-:W-:Y:S01]  /*7b60*/  IMAD.WIDE.U32 R6, R7, -0x326172a9, RZ ;  /* 0xcd9e8d5707067825 */ /* 0x000fe200078e00ff */
[----:B------:R-:W-:Y:S02]  /*7b70*/  LOP3.LUT R9, R4, 0xffff, RZ, 0xc0, !PT ;  /* 0x0000ffff04097812 */ /* 0x000fe400078ec0ff */
[----:B------:R-:W-:Y:S01]  /*7b80*/  SHF.R.U32.HI R10, RZ, 0x10, R4 ;  /* 0x00000010ff0a7819 */ /* 0x000fe20000011604 */
[----:B------:R-:W-:Y:S01]  /*7b90*/  IMAD.WIDE.U32 R4, R3, -0x326172a9, RZ ;  /* 0xcd9e8d5703047825 */ /* 0x000fe200078e00ff */
[----:B------:R-:W-:-:S02]  /*7ba0*/  ISETP.GE.U32.AND P4, PT, R192, R0, PT ;  /* 0x00000000c000720c */ /* 0x000fc40003f86070 */
[----:B------:R-:W-:Y:S02]  /*7bb0*/  PRMT R104, R27, 0x5410, R26 ;  /* 0x000054101b687816 */ /* 0x000fe4000000001a */
[----:B------:R-:W-:Y:S02]  /*7bc0*/  SHF.R.U32.HI R0, RZ, 0x18, R4 ;  /* 0x00000018ff007819 */ /* 0x000fe40000011604 */
[----:B------:R-:W-:Y:S02]  /*7bd0*/  @!P1 PRMT R27, R126, 0x5410, RZ ;  /* 0x000054107e1b9816 */ /* 0x000fe400000000ff */
[----:B------:R-:W-:Y:S02]  /*7be0*/  ISETP.GE.U32.AND P1, PT, R192, R0, PT ;  /* 0x00000000c000720c */ /* 0x000fe40003f26070 */
[----:B------:R-:W-:Y:S02]  /*7bf0*/  SHF.R.U32.HI R0, RZ, 0x8, R9 ;  /* 0x00000008ff007819 */ /* 0x000fe40000011609 */
[----:B------:R-:W-:-:S02]  /*7c00*/  @!P3 PRMT R37, R123, 0x5410, RZ ;  /* 0x000054107b25b816 */ /* 0x000fc400000000ff */
[----:B------:R-:W-:Y:S02]  /*7c10*/  LOP3.LUT R0, R0, 0xffff, RZ, 0xc0, !PT ;  /* 0x0000ffff00007812 */ /* 0x000fe400078ec0ff */
[----:B------:R-:W-:Y:S02]  /*7c20*/  LOP3.LUT R3, R4, 0xff, RZ, 0xc0, !PT ;  /* 0x000000ff04037812 */ /* 0x000fe400078ec0ff */
[----:B------:R-:W-:Y:S02]  /*7c30*/  ISETP.GE.U32.AND P3, PT, R192, R0, PT ;  /* 0x00000000c000720c */ /* 0x000fe40003f66070 */
[----:B------:R-:W-:Y:S02]  /*7c40*/  F2FP.F16.F32.PACK_AB R0, R178, R157 ;  /* 0x0000009db200723e */ /* 0x000fe400000000ff */
[----:B------:R-:W-:Y:S02]  /*7c50*/  @!P0 PRMT R26, R125, 0x5410, RZ ;  /* 0x000054107d1a8816 */ /* 0x000fe400000000ff */
[----:B------:R-:W-:-:S02]  /*7c60*/  ISETP.GE.U32.AND P0, PT, R192, R3, PT ;  /* 0x00000003c000720c */ /* 0x000fc40003f06070 */
[--C-:B------:R-:W-:Y:S02]  /*7c70*/  SHF.R.U32.HI R3, RZ, 0x8, R23.reuse ;  /* 0x00000008ff037819 */ /* 0x100fe40000011617 */
[----:B------:R-:W-:Y:S02]  /*7c80*/  PRMT R23, R0, 0x7610, R23 ;  /* 0x0000761000177816 */ /* 0x000fe40000000017 */
[----:B------:R-:W-:Y:S02]  /*7c90*/  LOP3.LUT R12, R7, R212, R12, 0x96, !PT ;  /* 0x000000d4070c7212 */ /* 0x000fe400078e960c */
[----:B------:R-:W-:Y:S01]  /*7ca0*/  LOP3.LUT R13, R5, R223, R6, 0x96, !PT ;  /* 0x000000df050d7212 */ /* 0x000fe200078e9606 */
[----:B------:R-:W-:Y:S01]  /*7cb0*/  @!P2 HADD2 R127, -R23.H0_H0, -RZ.H0_H0 ;  /* 0xa00000ff177fa230 */ /* 0x000fe20000000900 */
[----:B------:R-:W-:Y:S01]  /*7cc0*/  LOP3.LUT R11, R4, 0xffff, RZ, 0xc0, !PT ;  /* 0x0000ffff040b7812 */ /* 0x000fe200078ec0ff */
[----:B------:R-:W-:Y:S01]  /*7cd0*/  MUFU.EX2 R223, R118 ;  /* 0x0000007600df7308 */ /* 0x000fe20000000800 */
[----:B------:R-:W-:Y:S01]  /*7ce0*/  SHF.R.U32.HI R7, RZ, 0x10, R4 ;  /* 0x00000010ff077819 */ /* 0x000fe20000011604 */
[----:B------:R-:W-:Y:S01]  /*7cf0*/  IMAD.WIDE.U32 R4, R22, -0x2daee0ad, RZ ;  /* 0xd2511f5316047825 */ /* 0x000fe200078e00ff */
[----:B------:R-:W-:-:S02]  /*7d00*/  PRMT R22, R0, 0x7632, R22 ;  /* 0x0000763200167816 */ /* 0x000fc40000000016 */
[----:B------:R-:W-:Y:S02]  /*7d10*/  PRMT R94, R61, 0x5410, R3 ;  /* 0x000054103d5e7816 */ /* 0x000fe40000000003 */
[----:B------:R-:W-:Y:S01]  /*7d20*/  LOP3.LUT R3, R10, 0xff, RZ, 0xc0, !PT ;  /* 0x000000ff0a037812 */ /* 0x000fe200078ec0ff */
[----:B------:R-:W-:Y:S01]  /*7d30*/  @!P3 HADD2 R129, -R22.H0_H0, -RZ.H0_H0 ;  /* 0xa00000ff1681b230 */ /* 0x000fe20000000900 */
[----:B------:R-:W-:Y:S01]  /*7d40*/  LOP3.LUT R0, R71, 0xff, RZ, 0xc0, !PT ;  /* 0x000000ff47007812 */ /* 0x000fe200078ec0ff */
[----:B------:R-:W-:Y:S01]  /*7d50*/  FADD.FTZ R71, R171, R18 ;  /* 0x00000012ab477221 */ /* 0x000fe20000010000 */
[----:B------:R-:W-:Y:S02]  /*7d60*/  PRMT R96, R23, 0x5410, R22 ;  /* 0x0000541017607816 */ /* 0x000fe40000000016 */
[----:B------:R-:W-:Y:S02]  /*7d70*/  @!P2 PRMT R23, R127, 0x5410, RZ ;  /* 0x000054107f17a816 */ /* 0x000fe400000000ff */
[----:B------:R-:W-:-:S02]  /*7d80*/  ISETP.GE.U32.AND P2, PT, R192, R3, PT ;  /* 0x00000003c000720c */ /* 0x000fc40003f46070 */
[----:B------:R-:W-:Y:S01]  /*7d90*/  PRMT R93, R0, 0x5410, R62 ;  /* 0x00005410005d7816 */ /* 0x000fe2000000003e */
[----:B------:R-:W-:Y:S01]  /*7da0*/  FADD.FTZ R62, R176, R17 ;  /* 0x00000011b03e7221 */ /* 0x000fe20000010000 */
[----:B------:R-:W-:Y:S01]  /*7db0*/  LOP3.LUT R0, R13, 0xff, RZ, 0xc0, !PT ;  /* 0x000000ff0d007812 */ /* 0x000fe200078ec0ff */
[----:B------:R-:W1:Y:S01]  /*7dc0*/  MUFU.EX2 R176, R90 ;  /* 0x0000005a00b07308 */ /* 0x000e620000000800 */
[----:B------:R-:W-:Y:S02]  /*7dd0*/  LOP3.LUT R25, R5, R167, R16, 0x96, !PT ;  /* 0x000000a705197212 */ /* 0x000fe400078e9610 */
[C---:B------:R-:W-:Y:S02]  /*7de0*/  LOP3.LUT R30, R4.reuse, 0xffff, RZ, 0xc0, !PT ;  /* 0x0000ffff041e7812 */ /* 0x040fe400078ec0ff */
[----:B------:R-:W-:Y:S02]  /*7df0*/  LOP3.LUT R31, R4, 0xff, RZ, 0xc0, !PT ;  /* 0x000000ff041f7812 */ /* 0x000fe400078ec0ff */
[----:B------:R-:W-:-:S02]  /*7e00*/  SHF.R.U32.HI R32, RZ, 0x10, R4 ;  /* 0x00000010ff207819 */ /* 0x000fc40000011604 */
[----:B------:R-:W-:Y:S01]  /*7e10*/  SHF.R.U32.HI R33, RZ, 0x18, R4 ;  /* 0x00000018ff217819 */ /* 0x000fe20000011604 */
[----:B------:R-:W-:Y:S01]  /*7e20*/  IMAD.WIDE.U32 R4, R12, -0x2daee0ad, RZ ;  /* 0xd2511f530c047825 */ /* 0x000fe200078e00ff */
[----:B------:R-:W-:Y:S02]  /*7e30*/  F2FP.F16.F32.PACK_AB R3, R156, R99 ;  /* 0x000000639c03723e */ /* 0x000fe400000000ff */
[----:B------:R-:W-:Y:S02]  /*7e40*/  @!P3 PRMT R22, R129, 0x5410, RZ ;  /* 0x000054108116b816 */ /* 0x000fe400000000ff */
[----:B------:R-:W-:Y:S02]  /*7e50*/  ISETP.GE.U32.AND P3, PT, R192, R0, PT ;  /* 0x00000000c000720c */ /* 0x000fe40003f66070 */
[----:B------:R-:W-:Y:S02]  /*7e60*/  LOP3.LUT R0, R13, 0xffff, RZ, 0xc0, !PT ;  /* 0x0000ffff0d007812 */ /* 0x000fe400078ec0ff */
[----:B------:R-:W-:-:S02]  /*7e70*/  PRMT R21, R3, 0x7610, R21 ;  /* 0x0000761003157816 */ /* 0x000fc40000000015 */
[----:B------:R-:W-:Y:S02]  /*7e80*/  LOP3.LUT R12, R5, R167, R8, 0x96, !PT ;  /* 0x000000a7050c7212 */ /* 0x000fe400078e9608 */
[C---:B------:R-:W-:Y:S01]  /*7e90*/  LOP3.LUT R79, R4.reuse, 0xffff, RZ, 0xc0, !PT ;  /* 0x0000ffff044f7812 */ /* 0x040fe200078ec0ff */
[----:B------:R-:W-:Y:S01]  /*7ea0*/  @!P2 HADD2 R130, -R21.H0_H0, -RZ.H0_H0 ;  /* 0xa00000ff1582a230 */ /* 0x000fe20000000900 */
[----:B------:R-:W-:Y:S02]  /*7eb0*/  LOP3.LUT R6, R4, 0xff, RZ, 0xc0, !PT ;  /* 0x000000ff04067812 */ /* 0x000fe400078ec0ff */
[--C-:B------:R-:W-:Y:S02]  /*7ec0*/  SHF.R.U32.HI R77, RZ, 0x10, R4.reuse ;  /* 0x00000010ff4d7819 */ /* 0x100fe40000011604 */
[----:B------:R-:W-:Y:S01]  /*7ed0*/  SHF.R.U32.HI R5, RZ, 0x18, R4 ;  /* 0x00000018ff057819 */ /* 0x000fe20000011604 */
[----:B------:R-:W-:Y:S01]  /*7ee0*/  FADD.FTZ R4, R20, R19 ;  /* 0x0000001314047221 */ /* 0x000fe20000010000 */
[----:B------:R-:W-:-:S02]  /*7ef0*/  SHF.R.U32.HI R0, RZ, 0x8, R0 ;  /* 0x00000008ff007819 */ /* 0x000fc40000011600 */
[----:B------:R-:W-:Y:S01]  /*7f00*/  PRMT R20, R3, 0x7632, R20 ;  /* 0x0000763203147816 */ /* 0x000fe20000000014 */
[----:B------:R-:W-:Y:S01]  /*7f10*/  FADD.FTZ R56, R87, R4 ;  /* 0x0000000457387221 */ /* 0x000fe20000010000 */
[----:B------:R-:W-:Y:S02]  /*7f20*/  LOP3.LUT R0, R0, 0xffff, RZ, 0xc0, !PT ;  /* 0x0000ffff00007812 */ /* 0x000fe400078ec0ff */
[----:B------:R-:W-:Y:S01]  /*7f30*/  PRMT R95, R21, 0x5410, R20 ;  /* 0x00005410155f7816 */ /* 0x000fe20000000014 */
[----:B------:R-:W-:Y:S01]  /*7f40*/  @!P4 HADD2 R133, -R20.H0_H0, -RZ.H0_H0 ;  /* 0xa00000ff1485c230 */ /* 0x000fe20000000900 */
[----:B------:R-:W-:Y:S01]  /*7f50*/  @!P2 PRMT R21, R130, 0x5410, RZ ;  /* 0x000054108215a816 */ /* 0x000fe200000000ff */
[----:B------:R-:W-:Y:S01]  /*7f60*/  FADD.FTZ R106, R122, R56 ;  /* 0x000000387a6a7221 */ /* 0x000fe20000010000 */
[----:B------:R-:W-:Y:S01]  /*7f70*/  ISETP.GE.U32.AND P2, PT, R192, R0, PT ;  /* 0x00000000c000720c */ /* 0x000fe20003f46070 */
[----:B------:R-:W-:Y:S01]  /*7f80*/  IMAD.MOV.U32 R56, RZ, RZ, R128 ;  /* 0x000000ffff387224 */ /* 0x000fe200078e0080 */
[----:B-1----:R-:W-:-:S02]  /*7f90*/  F2FP.F16.F32.PACK_AB R3, R176, R177 ;  /* 0x000000b1b003723e */ /* 0x002fc400000000ff */
[----:B------:R-:W-:Y:S02]  /*7fa0*/  LOP3.LUT R0, R7, 0xff, RZ, 0xc0, !PT ;  /* 0x000000ff07007812 */ /* 0x000fe400078ec0ff */
[----:B------:R-:W-:Y:S02]  /*7fb0*/  PRMT R18, R3, 0x7632, R18 ;  /* 0x0000763203127816 */ /* 0x000fe40000000012 */
[----:B------:R-:W-:Y:S02]  /*7fc0*/  @!P4 PRMT R20, R133, 0x5410, RZ ;  /* 0x000054108514c816 */ /* 0x000fe400000000ff */
[----:B------:R-:W-:Y:S02]  /*7fd0*/  ISETP.GE.U32.AND P4, PT, R192, R0, PT ;  /* 0x00000000c000720c */ /* 0x000fe40003f86070 */
[----:B------:R-:W-:Y:S01]  /*7fe0*/  SHF.R.U32.HI R0, RZ, 0x8, R11 ;  /* 0x00000008ff007819 */ /* 0x000fe2000001160b */
[----:B------:R-:W-:Y:S01]  /*7ff0*/  @!P2 HADD2 R131, -R18.H0_H0, -RZ.H0_H0 ;  /* 0xa00000ff1283a230 */ /* 0x000fe20000000900 */
[----:B------:R-:W-:-:S02]  /*8000*/  PRMT R19, R3, 0x7610, R19 ;  /* 0x0000761003137816 */ /* 0x000fc40000000013 */
[----:B------:R-:W-:Y:S02]  /*8010*/  LOP3.LUT R0, R0, 0xffff, RZ, 0xc0, !PT ;  /* 0x0000ffff00007812 */ /* 0x000fe400078ec0ff */
[----:B------:R-:W-:Y:S01]  /*8020*/  PRMT R145, R19, 0x5410, R18 ;  /* 0x0000541013917816 */ /* 0x000fe20000000012 */
[----:B------:R-:W-:Y:S01]  /*8030*/  @!P3 HADD2 R132, -R19.H0_H0, -RZ.H0_H0 ;  /* 0xa00000ff1384b230 */ /* 0x000fe20000000900 */
[----:B------:R-:W-:Y:S02]  /*8040*/  @!P2 PRMT R18, R131, 0x5410, RZ ;  /* 0x000054108312a816 */ /* 0x000fe400000000ff */
[----:B------:R-:W-:Y:S02]  /*8050*/  ISETP.GE.U32.AND P2, PT, R192, R0, PT ;  /* 0x00000000c000720c */ /* 0x000fe40003f46070 */
[----:B------:R-:W-:Y:S01]  /*8060*/  LOP3.LUT R0, R155, R185, R186, 0x96, !PT ;  /* 0x000000b99b007212 */ /* 0x000fe200078e96ba */
[----:B------:R-:W-:Y:S01]  /*8070*/  IMAD.MOV.U32 R155, RZ, RZ, R229 ;  /* 0x000000ffff9b7224 */ /* 0x000fe200078e00e5 */
[----:B------:R-:W-:Y:S01]  /*8080*/  LOP3.LUT R4, R226, R187, RZ, 0x3c, !PT ;  /* 0x000000bbe2047212 */ /* 0x000fe200078e3cff */
[----:B------:R-:W-:Y:S01]  /*8090*/  MUFU.EX2 R229, R105 ;  /* 0x0000006900e57308 */ /* 0x000fe20000000800 */
[----:B------:R-:W-:-:S02]  /*80a0*/  @!P3 PRMT R19, R132, 0x5410, RZ ;  /* 0x000054108413b816 */ /* 0x000fc400000000ff */
[----:B------:R-:W-:Y:S01]  /*80b0*/  ISETP.GE.U32.AND P3, PT, R192, R6, PT ;  /* 0x00000006c000720c */ /* 0x000fe20003f66070 */
[----:B------:R-:W-:Y:S01]  /*80c0*/  IMAD.WIDE.U32 R6, R0, -0x2daee0ad, RZ ;  /* 0xd2511f5300067825 */ /* 0x000fe200078e00ff */
[----:B------:R-:W-:-:S03]  /*80d0*/  F2FP.F16.F32.PACK_AB R3, R233, R221 ;  /* 0x000000dde903723e */ /* 0x000fc600000000ff */
[----:B------:R-:W-:Y:S01]  /*80e0*/  IMAD.WIDE.U32 R90, R4, -0x2daee0ad, RZ ;  /* 0xd2511f53045a7825 */ /* 0x000fe200078e00ff */
[----:B------:R-:W-:Y:S01]  /*80f0*/  LOP3.LUT R8, R15, R213, R6, 0x96, !PT ;  /* 0x000000d50f087212 */ /* 0x000fe200078e9606 */
[----:B------:R-:W-:Y:S01]  /*8100*/  MUFU.EX2 R226, R115 ;  /* 0x0000007300e27308 */ /* 0x000fe20000000800 */
[----:B------:R-:W-:Y:S02]  /*8110*/  PRMT R17, R3, 0x7610, R17 ;  /* 0x0000761003117816 */ /* 0x000fe40000000011 */
[----:B------:R-:W-:Y:S01]  /*8120*/  LOP3.LUT R6, R7, R188, R90, 0x96, !PT ;  /* 0x000000bc07067212 */ /* 0x000fe200078e965a */
[----:B------:R-:W-:Y:S01]  /*8130*/  IMAD.WIDE.U32 R8, R8, -0x326172a9, RZ ;  /* 0xcd9e8d5708087825 */ /* 0x000fe200078e00ff */
[----:B------:R-:W-:-:S03]  /*8140*/  LOP3.LUT R0, R91, R144, R154, 0x96, !PT ;  /* 0x000000905b007212 */ /* 0x000fc600078e969a */
[----:B------:R-:W-:Y:S01]  /*8150*/  @!P0 HADD2 R134, -R17.H0_H0, -RZ.H0_H0 ;  /* 0xa00000ff11868230 */ /* 0x000fe20000000900 */
[----:B------:R-:W-:Y:S01]  /*8160*/  PRMT R16, R3, 0x7632, R16 ;  /* 0x0000763203107816 */ /* 0x000fe20000000010 */
[----:B------:R-:W-:Y:S01]  /*8170*/  IMAD.WIDE.U32 R6, R6, -0x326172a9, RZ ;  /* 0xcd9e8d5706067825 */ /* 0x000fe200078e00ff */
[----:B------:R-:W1:Y:S01]  /*8180*/  MUFU.EX2 R144, R108 ;  /* 0x0000006c00907308 */ /* 0x000e620000000800 */
[----:B------:R-:W-:Y:S01]  /*8190*/  STL.64 [R1+0x18], R90 ;  /* 0x0000185a01007387 */ /* 0x000fe20000100a00 */
[----:B------:R-:W-:Y:S01]  /*81a0*/  PRMT R141, R17, 0x5410, R16 ;  /* 0x00005410118d7816 */ /* 0x000fe20000000010 */
[----:B------:R-:W-:Y:S01]  /*81b0*/  IMAD.WIDE.U32 R248, R0, -0x326172a9, RZ ;  /* 0xcd9e8d5700f87825 */ /* 0x000fe200078e00ff */
[----:B------:R-:W-:-:S03]  /*81c0*/  LOP3.LUT R0, R24, 0xffff, RZ, 0xc0, !PT ;  /* 0x0000ffff18007812 */ /* 0x000fc600078ec0ff */
[----:B------:R-:W-:Y:S01]  /*81d0*/  @!P2 HADD2 R135, -R16.H0_H0, -RZ.H0_H0 ;  /* 0xa00000ff1087a230 */ /* 0x000fe20000000900 */
[----:B------:R-:W-:Y:S01]  /*81e0*/  LOP3.LUT R10, R9, R128, R6, 0x96, !PT ;  /* 0x00000080090a7212 */ /* 0x000fe200078e9606 */
[----:B------:R-:W-:Y:S01]  /*81f0*/  FADD.FTZ R9, R179, R71 ;  /* 0x00000047b3097221 */ /* 0x000fe20000010000 */
[----:B------:R-:W-:Y:S01]  /*8200*/  LOP3.LUT R4, R7, R153, R248, 0x96, !PT ;  /* 0x0000009907047212 */ /* 0x000fe200078e96f8 */
[----:B------:R-:W-:Y:S01]  /*8210*/  IMAD.MOV.U32 R179, RZ, RZ, R163 ;  /* 0x000000ffffb37224 */ /* 0x000fe200078e00a3 */
[----:B------:R-:W-:Y:S01]  /*8220*/  SHF.R.U32.HI R3, RZ, 0x8, R0 ;  /* 0x00000008ff037819 */ /* 0x000fe20000011600 */
[----:B------:R-:W-:Y:S01]  /*8230*/  IMAD.WIDE.U32 R10, R10, -0x2daee0ad, RZ ;  /* 0xd2511f530a0a7825 */ /* 0x000fe200078e00ff */
[----:B------:R-:W-:-:S03]  /*8240*/  LOP3.LUT R0, R24, 0xff, RZ, 0xc0, !PT ;  /* 0x000000ff18007812 */ /* 0x000fc600078ec0ff */
[----:B------:R-:W-:Y:S01]  /*8250*/  FADD.FTZ R71, R181, R9 ;  /* 0x00000009b5477221 */ /* 0x000fe20000010000 */
[----:B------:R-:W-:Y:S02]  /*8260*/  @!P0 PRMT R17, R134, 0x5410, RZ ;  /* 0x0000541086118816 */ /* 0x000fe400000000ff */
[----:B------:R-:W-:Y:S01]  /*8270*/  ISETP.GE.U32.AND P0, PT, R192, R5, PT ;  /* 0x00000005c000720c */ /* 0x000fe20003f06070 */
[----:B------:R-:W-:Y:S01]  /*8280*/  IMAD.WIDE.U32 R4, R4, -0x2daee0ad, RZ ;  /* 0xd2511f5304047825 */ /* 0x000fe200078e00ff */
[----:B------:R-:W-:Y:S01]  /*8290*/  PRMT R83, R0, 0x5410, R3 ;  /* 0x0000541000537816 */ /* 0x000fe20000000003 */
[----:B------:R-:W-:Y:S01]  /*82a0*/  MUFU.EX2 R134, R117 ;  /* 0x0000007500867308 */ /* 0x000fe20000000800 */
[----:B------:R-:W-:Y:S02]  /*82b0*/  SHF.R.U32.HI R0, RZ, 0x10, R24 ;  /* 0x00000010ff007819 */ /* 0x000fe40000011618 */
[----:B------:R-:W-:Y:S02]  /*82c0*/  LOP3.LUT R7, R5, R163, R14, 0x96, !PT ;  /* 0x000000a305077212 */ /* 0x000fe400078e960e */
[----:B------:R-:W-:Y:S01]  /*82d0*/  SHF.R.U32.HI R5, RZ, 0x18, R24 ;  /* 0x00000018ff057819 */ /* 0x000fe20000011618 */
[----:B------:R-:W-:Y:S01]  /*82e0*/  FADD.FTZ R24, R180, R62 ;  /* 0x0000003eb4187221 */ /* 0x000fe20000010000 */
[----:B------:R-:W-:Y:S01]  /*82f0*/  LOP3.LUT R3, R0, 0xff, RZ, 0xc0, !PT ;  /* 0x000000ff00037812 */ /* 0x000fe200078ec0ff */
[----:B------:R-:W-:Y:S01]  /*8300*/  IMAD.WIDE.U32 R6, R7, -0x326172a9, RZ ;  /* 0xcd9e8d5707067825 */ /* 0x000fe200078e00ff */
[----:B------:R-:W-:-:S02]  /*8310*/  LOP3.LUT R4, R11, R170, R4, 0x96, !PT ;  /* 0x000000aa0b047212 */ /* 0x000fc400078e9604 */
[----:B------:R-:W-:Y:S01]  /*8320*/  PRMT R74, R3, 0x5410, R5 ;  /* 0x00005410034a7816 */ /* 0x000fe20000000005 */
[----:B------:R-:W-:Y:S01]  /*8330*/  IMAD.MOV.U32 R180, RZ, RZ, R170 ;  /* 0x000000ffffb47224 */ /* 0x000fe200078e00aa */
[----:B------:R-:W-:Y:S01]  /*8340*/  SHF.R.U32.HI R0, RZ, 0x8, R30 ;  /* 0x00000008ff007819 */ /* 0x000fe2000001161e */
[----:B------:R-:W-:Y:S01]  /*8350*/  IMAD.WIDE.U32 R4, R4, -0x326172a9, RZ ;  /* 0xcd9e8d5704047825 */ /* 0x000fe200078e00ff */
[----:B------:R-:W-:Y:S02]  /*8360*/  LOP3.LUT R8, R7, R212, R8, 0x96, !PT ;  /* 0x000000d407087212 */ /* 0x000fe400078e9608 */
[----:B------:R-:W-:Y:S01]  /*8370*/  PRMT R92, R31, 0x5410, R0 ;  /* 0x000054101f5c7816 */ /* 0x000fe20000000000 */
[----:B------:R-:W-:Y:S01]  /*8380*/  IMAD.SHL.U32 R30, R169, 0x40, RZ ;  /* 0x00000040a91e7824 */ /* 0x000fe200078e00ff */
[----:B------:R-:W-:Y:S01]  /*8390*/  LOP3.LUT R14, R5, R158, R6, 0x96, !PT ;  /* 0x0000009e050e7212 */ /* 0x000fe200078e9606 */
[----:B------:R-:W-:Y:S01]  /*83a0*/  IMAD.MOV.U32 R62, RZ, RZ, R212 ;  /* 0x000000ffff3e7224 */ /* 0x000fe200078e00d4 */
[----:B------:R-:W-:Y:S01]  /*83b0*/  LOP3.LUT R0, R4, 0xffff, RZ, 0xc0, !PT ;  /* 0x0000ffff04007812 */ /* 0x000fe200078ec0ff */
[----:B------:R-:W-:Y:S01]  /*83c0*/  IMAD.WIDE R30, R30, 0x2, R34 ;  /* 0x000000021e1e7825 */ /* 0x000fe200078e0222 */
[----:B------:R-:W-:-:S02]  /*83d0*/  LOP3.LUT R5, R32, 0xff, RZ, 0xc0, !PT ;  /* 0x000000ff20057812 */ /* 0x000fc400078ec0ff */
[----:B------:R-:W-:Y:S01]  /*83e0*/  SHF.R.U32.HI R3, RZ, 0x8, R0 ;  /* 0x00000008ff037819 */ /* 0x000fe20000011600 */
[----:B------:R-:W-:Y:S01]  /*83f0*/  IMAD.SHL.U32 R32, R169, 0x8, RZ ;  /* 0x00000008a9207824 */ /* 0x000fe200078e00ff */
[----:B------:R-:W-:Y:S02]  /*8400*/  LOP3.LUT R0, R4, 0xff, RZ, 0xc0, !PT ;  /* 0x000000ff04007812 */ /* 0x000fe400078ec0ff */
[--C-:B------:R-:W-:Y:S02]  /*8410*/  SHF.R.U32.HI R6, RZ, 0x10, R4.reuse ;  /* 0x00000010ff067819 */ /* 0x100fe40000011604 */
[----:B------:R-:W-:Y:S02]  /*8420*/  SHF.R.U32.HI R7, RZ, 0x18, R4 ;  /* 0x00000018ff077819 */ /* 0x000fe40000011604 */
[----:B------:R-:W-:Y:S01]  /*8430*/  PRMT R87, R5, 0x5410, R33 ;  /* 0x0000541005577816 */ /* 0x000fe20000000021 */
[----:B------:R-:W-:Y:S01]  /*8440*/  IMAD.WIDE.U32 R4, R8, -0x2daee0ad, RZ ;  /* 0xd2511f5308047825 */ /* 0x000fe200078e00ff */
[----:B------:R-:W-:-:S02]  /*8450*/  PRMT R61, R0, 0x5410, R3 ;  /* 0x00005410003d7816 */ /* 0x000fc40000000003 */
[----:B-1----:R-:W-:Y:S01]  /*8460*/  F2FP.F16.F32.PACK_AB R11, R217, R144 ;  /* 0x00000090d90b723e */ /* 0x002fe200000000ff */
[----:B------:R-:W-:Y:S01]  /*8470*/  IMAD.WIDE R32, R32, 0x2, R34 ;  /* 0x0000000220207825 */ /* 0x000fe200078e0222 */
[----:B------:R-:W-:Y:S02]  /*8480*/  LOP3.LUT R0, R4, 0xffff, RZ, 0xc0, !PT ;  /* 0x0000ffff04007812 */ /* 0x000fe400078ec0ff */
[----:B------:R-:W-:Y:S01]  /*8490*/  LOP3.LUT R15, R5, R167, R10, 0x96, !PT ;  /* 0x000000a7050f7212 */ /* 0x000fe200078e960a */
[----:B------:R-:W-:Y:S01]  /*84a0*/  @!P4 HADD2 R137, -R11.H0_H0, -RZ.H0_H0 ;  /* 0xa00000ff0b89c230 */ /* 0x000fe20000000900 */
[----:B------:R-:W-:Y:S01]  /*84b0*/  SHF.R.U32.HI R3, RZ, 0x8, R0 ;  /* 0x00000008ff037819 */ /* 0x000fe20000011600 */
[----:B------:R-:W-:Y:S01]  /*84c0*/  ST.E.U16 desc[UR4][R32.64], R81 ;  /* 0x0000005120007985 */ /* 0x000fe2000c101504 */
[----:B------:R-:W-:Y:S02]  /*84d0*/  LOP3.LUT R5, R6, 0xff, RZ, 0xc0, !PT ;  /* 0x000000ff06057812 */ /* 0x000fe400078ec0ff */
[----:B------:R-:W-:Y:S01]  /*84e0*/  LOP3.LUT R0, R4, 0xff, RZ, 0xc0, !PT ;  /* 0x000000ff04007812 */ /* 0x000fe200078ec0ff */
[----:B------:R-:W-:Y:S01]  /*84f0*/  ST.E.U16 desc[UR4][R32.64+0x2], R82 ;  /* 0x0000025220007985 */ /* 0x000fe2000c101504 */
[----:B------:R-:W-:-:S02]  /*8500*/  SHF.R.U32.HI R6, RZ, 0x10, R4 ;  /* 0x00000010ff067819 */ /* 0x000fc40000011604 */
[----:B------:R-:W-:Y:S01]  /*8510*/  PRMT R86, R0, 0x5410, R3 ;  /* 0x0000541000567816 */ /* 0x000fe20000000003 */
[----:B------:R1:W-:Y:S01]  /*8520*/  ST.E.U16 desc[UR4][R30.64+0x2], R28 ;  /* 0x0000021c1e007985 */ /* 0x0003e2000c101504 */
[----:B------:R-:W-:Y:S02]  /*8530*/  SHF.R.U32.HI R4, RZ, 0x18, R4 ;  /* 0x00000018ff047819 */ /* 0x000fe40000011604 */
[----:B------:R-:W-:Y:S01]  /*8540*/  LOP3.LUT R0, R6, 0xff, RZ, 0xc0, !PT ;  /* 0x000000ff06007812 */ /* 0x000fe200078ec0ff */
[----:B------:R2:W-:Y:S01]  /*8550*/  ST.E.U16 desc[UR4][R30.64], R29 ;  /* 0x0000001d1e007985 */ /* 0x0005e2000c101504 */
[----:B------:R-:W-:Y:S01]  /*8560*/  PRMT R58, R5, 0x5410, R7 ;  /* 0x00005410053a7816 */ /* 0x000fe20000000007 */
[----:B------:R-:W-:Y:S01]  /*8570*/  FADD.FTZ R5, R114, R60 ;  /* 0x0000003c72057221 */ /* 0x000fe20000010000 */
[----:B------:R-:W-:Y:S02]  /*8580*/  PRMT R60, R0, 0x5410, R4 ;  /* 0x00005410003c7816 */ /* 0x000fe40000000004 */
[C---:B------:R-:W-:Y:S01]  /*8590*/  LOP3.LUT R0, R12.reuse, 0xffff, RZ, 0xc0, !PT ;  /* 0x0000ffff0c007812 */ /* 0x040fe200078ec0ff */
[----:B------:R-:W-:Y:S01]  /*85a0*/  FADD.FTZ R105, R99, R5 ;  /* 0x0000000563697221 */ /* 0x000fe20000010000 */
[----:B------:R-:W-:Y:S01]  /*85b0*/  LOP3.LUT R3, R12, 0xff, RZ, 0xc0, !PT ;  /* 0x000000ff0c037812 */ /* 0x000fe200078ec0ff */
[----:B------:R-:W-:Y:S01]  /*85c0*/  FADD.FTZ R99, R182, R24 ;  /* 0x00000018b6637221 */ /* 0x000fe20000010000 */
[----:B------:R-:W-:-:S02]  /*85d0*/  SHF.R.U32.HI R0, RZ, 0x8, R0 ;  /* 0x00000008ff007819 */ /* 0x000fc40000011600 */
[----:B------:R-:W-:Y:S02]  /*85e0*/  @!P2 PRMT R16, R135, 0x5410, RZ ;  /* 0x000054108710a816 */ /* 0x000fe400000000ff */
[C---:B------:R-:W-:Y:S01]  /*85f0*/  PRMT R10, R11.reuse, 0x7632, R10 ;  /* 0x000076320b0a7816 */ /* 0x040fe2000000000a */
[----:B------:R-:W3:Y:S01]  /*8600*/  MUFU.EX2 R135, R119 ;  /* 0x0000007700877308 */ /* 0x000ee20000000800 */
[----:B------:R-:W-:Y:S02]  /*8610*/  ISETP.GE.U32.AND P2, PT, R192, R3, PT ;  /* 0x00000003c000720c */ /* 0x000fe40003f46070 */
[----:B------:R-:W-:Y:S01]  /*8620*/  LOP3.LUT R0, R0, 0xffff, RZ, 0xc0, !PT ;  /* 0x0000ffff00007812 */ /* 0x000fe200078ec0ff */
[----:B------:R-:W-:Y:S01]  /*8630*/  @!P1 HADD2 R136, -R10.H0_H0, -RZ.H0_H0 ;  /* 0xa00000ff0a889230 */ /* 0x000fe20000000900 */
[----:B------:R-:W-:Y:S02]  /*8640*/  PRMT R133, R11, 0x5410, R10 ;  /* 0x000054100b857816 */ /* 0x000fe4000000000a */
[----:B------:R-:W-:-:S02]  /*8650*/  @!P4 PRMT R11, R137, 0x5410, RZ ;  /* 0x00005410890bc816 */ /* 0x000fc400000000ff */
[----:B------:R-:W-:Y:S01]  /*8660*/  ISETP.GE.U32.AND P4, PT, R192, R0, PT ;  /* 0x00000000c000720c */ /* 0x000fe20003f86070 */
[----:B-1----:R-:W-:Y:S01]  /*8670*/  IMAD R28, R169, 0x48, RZ ;  /* 0x00000048a91c7824 */ /* 0x002fe200078e02ff */
[----:B------:R-:W-:Y:S02]  /*8680*/  LOP3.LUT R0, R77, 0xff, RZ, 0xc0, !PT ;  /* 0x000000ff4d007812 */ /* 0x000fe400078ec0ff */
[----:B------:R-:W-:Y:S01]  /*8690*/  F2FP.F16.F32.PACK_AB R7, R229, R230 ;  /* 0x000000e6e507723e */ /* 0x000fe200000000ff */
[----:B--2---:R-:W-:Y:S01]  /*86a0*/  IMAD.WIDE R28, R28, 0x2, R34 ;  /* 0x000000021c1c7825 */ /* 0x004fe200078e0222 */
[----:B------:R-:W-:Y:S02]  /*86b0*/  @!P1 PRMT R10, R136, 0x5410, RZ ;  /* 0x00005410880a9816 */ /* 0x000fe400000000ff */
[----:B------:R-:W-:Y:S01]  /*86c0*/  ISETP.GE.U32.AND P1, PT, R192, R0, PT ;  /* 0x00000000c000720c */ /* 0x000fe20003f26070 */
[----:B------:R-:W-:Y:S01]  /*86d0*/  @!P2 HADD2 R139, -R7.H0_H0, -RZ.H0_H0 ;  /* 0xa00000ff078ba230 */ /* 0x000fe20000000900 */
[----:B------:R-:W-:Y:S01]  /*86e0*/  SHF.R.U32.HI R0, RZ, 0x8, R79 ;  /* 0x00000008ff007819 */ /* 0x000fe2000001164f */
[----:B------:R-:W-:Y:S01]  /*86f0*/  ST.E.U16 desc[UR4][R28.64], R43 ;  /* 0x0000002b1c007985 */ /* 0x000fe2000c101504 */
[----:B------:R-:W-:-:S02]  /*8700*/  PRMT R6, R7, 0x7632, R6 ;  /* 0x0000763207067816 */ /* 0x000fc40000000006 */
[----:B------:R-:W-:Y:S01]  /*8710*/  LOP3.LUT R0, R0, 0xffff, RZ, 0xc0, !PT ;  /* 0x0000ffff00007812 */ /* 0x000fe200078ec0ff */
[----:B------:R-:W-:Y:S01]  /*8720*/  ST.E.U16 desc[UR4][R28.64+0x2], R42 ;  /* 0x0000022a1c007985 */ /* 0x000fe2000c101504 */
[----:B------:R-:W-:Y:S01]  /*8730*/  PRMT R132, R7, 0x5410, R6 ;  /* 0x0000541007847816 */ /* 0x000fe20000000006 */
[----:B------:R-:W-:Y:S01]  /*8740*/  @!P4 HADD2 R138, -R6.H0_H0, -RZ.H0_H0 ;  /* 0xa00000ff068ac230 */ /* 0x000fe20000000900 */
[----:B------:R-:W-:Y:S01]  /*8750*/  @!P2 PRMT R7, R139, 0x5410, RZ ;  /* 0x000054108b07a816 */ /* 0x000fe200000000ff */
[----:B------:R-:W-:Y:S01]  /*8760*/  ST.E.U16 desc[UR4][R34.64+0x10], R80 ;  /* 0x0000105022007985 */ /* 0x000fe2000c101504 */
[----:B------:R-:W-:Y:S02]  /*8770*/  ISETP.GE.U32.AND P2, PT, R192, R0, PT ;  /* 0x00000000c000720c */ /* 0x000fe40003f46070 */
[----:B------:R-:W-:Y:S01]  /*8780*/  SHF.R.U32.HI R0, RZ, 0x18, R13 ;  /* 0x00000018ff007819 */ /* 0x000fe2000001160d */
[----:B------:R-:W-:Y:S01]  /*8790*/  ST.E.U16 desc[UR4][R34.64+0x12], R78 ;  /* 0x0000124e22007985 */ /* 0x000fe2000c101504 */
[----:B------:R-:W-:-:S02]  /*87a0*/  F2FP.F16.F32.PACK_AB R3, R227, R228 ;  /* 0x000000e4e303723e */ /* 0x000fc400000000ff */
[----:B------:R-:W-:Y:S01]  /*87b0*/  @!P4 PRMT R6, R138, 0x5410, RZ ;  /* 0x000054108a06c816 */ /* 0x000fe200000000ff */
[----:B------:R-:W-:Y:S01]  /*87c0*/  ST.E.U16 desc[UR4][R32.64+0x10], R75 ;  /* 0x0000104b20007985 */ /* 0x000fe2000c101504 */
[----:B------:R-:W-:Y:S01]  /*87d0*/  SHF.R.U32.HI R4, RZ, 0x10, R13 ;  /* 0x00000010ff047819 */ /* 0x000fe2000001160d */
[----:B------:R-:W-:Y:S01]  /*87e0*/  @!P3 HADD2 R140, -R3.H0_H0, -RZ.H0_H0 ;  /* 0xa00000ff038cb230 */ /* 0x000fe20000000900 */
[----:B------:R-:W-:Y:S01]  /*87f0*/  ISETP.GE.U32.AND P4, PT, R192, R0, PT ;  /* 0x00000000c000720c */ /* 0x000fe20003f86070 */
[----:B------:R-:W-:Y:S01]  /*8800*/  ST.E.U16 desc[UR4][R32.64+0x12], R76 ;  /* 0x0000124c20007985 */ /* 0x000fe2000c101504 */
[C---:B------:R-:W-:Y:S02]  /*8810*/  PRMT R0, R3.reuse, 0x7632, R0 ;  /* 0x0000763203007816 */ /* 0x040fe40000000000 */
[----:B------:R-:W-:Y:S01]  /*8820*/  LOP3.LUT R4, R4, 0xff, RZ, 0xc0, !PT ;  /* 0x000000ff04047812 */ /* 0x000fe200078ec0ff */
[----:B------:R-:W-:Y:S01]  /*8830*/  ST.E.U16 desc[UR4][R30.64+0x10], R41 ;  /* 0x000010291e007985 */ /* 0x000fe2000c101504 */
[----:B------:R-:W-:Y:S01]  /*8840*/  PRMT R127, R3, 0x5410, R0 ;  /* 0x00005410037f7816 */ /* 0x000fe20000000000 */
[----:B------:R-:W-:Y:S01]  /*8850*/  @!P2 HADD2 R142, -R0.H0_H0, -RZ.H0_H0 ;  /* 0xa00000ff008ea230 */ /* 0x000fe20000000900 */
[----:B------:R-:W-:Y:S01]  /*8860*/  @!P3 PRMT R3, R140, 0x5410, RZ ;  /* 0x000054108c03b816 */ /* 0x000fe200000000ff */
[----:B------:R-:W-:Y:S01]  /*8870*/  ST.E.U16 desc[UR4][R30.64+0x12], R40 ;  /* 0x000012281e007985 */ /* 0x000fe2000c101504 */
[----:B------:R-:W-:Y:S01]  /*8880*/  ISETP.GE.U32.AND P3, PT, R192, R4, PT ;  /* 0x00000004c000720c */ /* 0x000fe20003f66070 */
[----:B------:R-:W-:Y:S01]  /*8890*/  IMAD.MOV.U32 R140, RZ, RZ, R153 ;  /* 0x000000ffff8c7224 */ /* 0x000fe200078e0099 */
[----:B------:R-:W-:Y:S01]  /*88a0*/  F2FP.F16.F32.PACK_AB R5, R226, R225 ;  /* 0x000000e1e205723e */ /* 0x000fe200000000ff */
[----:B------:R-:W-:Y:S01]  /*88b0*/  ST.E.U16 desc[UR4][R28.64+0x10], R39 ;  /* 0x000010271c007985 */ /* 0x000fe2000c101504 */
[----:B------:R-:W-:-:S02]  /*88c0*/  SHF.R.U32.HI R4, RZ, 0x18, R12 ;  /* 0x00000018ff047819 */ /* 0x000fc4000001160c */
[----:B------:R-:W-:Y:S01]  /*88d0*/  @!P2 PRMT R0, R142, 0x5410, RZ ;  /* 0x000054108e00a816 */ /* 0x000fe200000000ff */
[----:B------:R-:W-:Y:S01]  /*88e0*/  @!P1 HADD2 R143, -R5.H0_H0, -RZ.H0_H0 ;  /* 0xa00000ff058f9230 */ /* 0x000fe20000000900 */
[----:B------:R-:W-:Y:S01]  /*88f0*/  SHF.R.U32.HI R8, RZ, 0x10, R12 ;  /* 0x00000010ff087819 */ /* 0x000fe2000001160c */
[----:B------:R-:W-:Y:S01]  /*8900*/  ST.E.U16 desc[UR4][R28.64+0x12], R38 ;  /* 0x000012261c007985 */ /* 0x000fe2000c101504 */
[----:B------:R-:W-:Y:S01]  /*8910*/  ISETP.GE.U32.AND P2, PT, R192, R4, PT ;  /* 0x00000004c000720c */ /* 0x000fe20003f46070 */
[----:B------:R-:W-:Y:S01]  /*8920*/  IMAD.MOV.U32 R142, RZ, RZ, R213 ;  /* 0x000000ffff8e7224 */ /* 0x000fe200078e00d5 */
[----:B------:R-:W-:Y:S01]  /*8930*/  PRMT R4, R5, 0x7632, R4 ;  /* 0x0000763205047816 */ /* 0x000fe20000000004 */
[----:B------:R-:W-:Y:S01]  /*8940*/  ST.E.U16 desc[UR4][R34.64+0x20], R73 ;  /* 0x0000204922007985 */ /* 0x000fe2000c101504 */
[----:B------:R-:W-:Y:S02]  /*8950*/  LOP3.LUT R8, R8, 0xff, RZ, 0xc0, !PT ;  /* 0x000000ff08087812 */ /* 0x000fe400078ec0ff */
[----:B---3--:R-:W-:Y:S01]  /*8960*/  F2FP.F16.F32.PACK_AB R13, R135, R134 ;  /* 0x00000086870d723e */ /* 0x008fe200000000ff */
[----:B------:R-:W-:Y:S01]  /*8970*/  ST.E.U16 desc[UR4][R34.64+0x22], R72 ;  /* 0x0000224822007985 */ /* 0x000fe2000c101504 */
[----:B------:R-:W-:Y:S01]  /*8980*/  PRMT R126, R5, 0x5410, R4 ;  /* 0x00005410057e7816 */ /* 0x000fe20000000004 */
[----:B------:R-:W-:Y:S01]  /*8990*/  @!P0 HADD2 R146, -R4.H0_H0, -RZ.H0_H0 ;  /* 0xa00000ff04928230 */ /* 0x000fe20000000900 */
[----:B------:R-:W-:Y:S01]  /*89a0*/  @!P1 PRMT R5, R143, 0x5410, RZ ;  /* 0x000054108f059816 */ /* 0x000fe200000000ff */
[----:B------:R-:W-:Y:S01]  /*89b0*/  @!P3 HADD2 R147, -R13.H0_H0, -RZ.H0_H0 ;  /* 0xa00000ff0d93b230 */ /* 0x000fe20000000900 */
[----:B------:R-:W-:Y:S01]  /*89c0*/  ISETP.GE.U32.AND P1, PT, R192, R8, PT ;  /* 0x00000008c000720c */ /* 0x000fe20003f26070 */
[----:B------:R1:W-:Y:S01]  /*89d0*/  ST.E.U16 desc[UR4][R32.64+0x20], R69 ;  /* 0x0000204520007985 */ /* 0x0003e2000c101504 */
[C---:B------:R-:W-:Y:S01]  /*89e0*/  PRMT R12, R13.reuse, 0x7632, R12 ;  /* 0x000076320d0c7816 */ /* 0x040fe2000000000c */
[----:B------:R-:W-:Y:S01]  /*89f0*/  IMAD.MOV.U32 R143, RZ, RZ, R188 ;  /* 0x000000ffff8f7224 */ /* 0x000fe200078e00bc */
[----:B------:R-:W-:Y:S01]  /*8a00*/  F2FP.F16.F32.PACK_AB R9, R224, R223 ;  /* 0x000000dfe009723e */ /* 0x000fe200000000ff */
[----:B------:R-:W-:Y:S01]  /*8a10*/  ST.E.U16 desc[UR4][R32.64+0x22], R70 ;  /* 0x0000224620007985 */ /* 0x000fe2000c101504 */
[----:B------:R-:W-:Y:S01]  /*8a20*/  PRMT R124, R13, 0x5410, R12 ;  /* 0x000054100d7c7816 */ /* 0x000fe2000000000c */
[----:B------:R-:W-:Y:S01]  /*8a30*/  @!P4 HADD2 R150, -R12.H0_H0, -RZ.H0_H0 ;  /* 0xa00000ff0c96c230 */ /* 0x000fe20000000900 */
[----:B------:R-:W-:Y:S01]  /*8a40*/  PRMT R8, R9, 0x7632, R8 ;  /* 0x0000763209087816 */ /* 0x000fe20000000008 */
[----:B------:R-:W-:Y:S01]  /*8a50*/  ST.E.U16 desc[UR4][R30.64+0x20], R37 ;  /* 0x000020251e007985 */ /* 0x000fe2000c101504 */
[----:B------:R-:W-:Y:S01]  /*8a60*/  @!P3 PRMT R13, R147, 0x5410, RZ ;  /* 0x00005410930db816 */ /* 0x000fe200000000ff */
[----:B------:R-:W-:Y:S01]  /*8a70*/  IMAD.MOV.U32 R147, RZ, RZ, R91 ;  /* 0x000000ffff937224 */ /* 0x000fe200078e005b */
[----:B------:R-:W-:Y:S01]  /*8a80*/  @!P4 PRMT R12, R150, 0x5410, RZ ;  /* 0x00005410960cc816 */ /* 0x000fe200000000ff */
[----:B------:R-:W-:Y:S01]  /*8a90*/  ST.E.U16 desc[UR4][R30.64+0x22], R36 ;  /* 0x000022241e007985 */ /* 0x000fe2000c101504 */
[----:B------:R-:W-:Y:S01]  /*8aa0*/  @!P1 HADD2 R149, -R9.H0_H0, -RZ.H0_H0 ;  /* 0xa00000ff09959230 */ /* 0x000fe20000000900 */
[----:B------:R-:W-:Y:S01]  /*8ab0*/  PRMT R125, R9, 0x5410, R8 ;  /* 0x00005410097d7816 */ /* 0x000fe20000000008 */
[----:B------:R-:W-:Y:S01]  /*8ac0*/  @!P2 HADD2 R148, -R8.H0_H0, -RZ.H0_H0 ;  /* 0xa00000ff0894a230 */ /* 0x000fe20000000900 */
[----:B------:R-:W-:Y:S01]  /*8ad0*/  ST.E.U16 desc[UR4][R28.64+0x20], R27 ;  /* 0x0000201b1c007985 */ /* 0x000fe2000c101504 */
[----:B------:R-:W-:Y:S01]  /*8ae0*/  @!P0 PRMT R4, R146, 0x5410, RZ ;  /* 0x0000541092048816 */ /* 0x000fe200000000ff */
[----:B------:R-:W-:Y:S01]  /*8af0*/  IMAD.MOV.U32 R146, RZ, RZ, R90 ;  /* 0x000000ffff927224 */ /* 0x000fe200078e005a */
[----:B------:R-:W-:Y:S01]  /*8b00*/  @!P1 PRMT R9, R149, 0x5410, RZ ;  /* 0x0000541095099816 */ /* 0x000fe200000000ff */
[----:B------:R-:W-:Y:S01]  /*8b10*/  ST.E.U16 desc[UR4][R28.64+0x22], R26 ;  /* 0x0000221a1c007985 */ /* 0x000fe2000c101504 */
[----:B------:R-:W-:Y:S01]  /*8b20*/  @!P2 PRMT R8, R148, 0x5410, RZ ;  /* 0x000054109408a816 */ /* 0x000fe200000000ff */
[----:B------:R-:W-:-:S02]  /*8b30*/  IMAD.MOV.U32 R148, RZ, RZ, R88 ;  /* 0x000000ffff947224 */ /* 0x000fc400078e0058 */
[----:B------:R-:W-:Y:S01]  /*8b40*/  ST.E.U16 desc[UR4][R34.64+0x30], R68 ;  /* 0x0000304422007985 */ /* 0x000fe2000c101504 */
[----:B------:R-:W-:Y:S01]  /*8b50*/  IMAD.MOV.U32 R149, RZ, RZ, R89 ;  /* 0x000000ffff957224 */ /* 0x000fe200078e0059 */
[----:B-1----:R-:W-:Y:S02]  /*8b60*/  PRMT R69, R192, 0x7054, R192 ;  /* 0x00007054c0457816 */ /* 0x002fe400000000c0 */
[----:B------:R-:W-:Y:S01]  /*8b70*/  ST.E.U16 desc[UR4][R34.64+0x32], R67 ;  /* 0x0000324322007985 */ /* 0x000fe2000c101504 */
[----:B------:R-:W-:-:S03]  /*8b80*/  IMAD R188, R2, 0x2, R174 ;  /* 0x0000000202bc7824 */ /* 0x000fc600078e02ae */
[----:B------:R-:W-:Y:S04]  /*8b90*/  ST.E.U16 desc[UR4][R32.64+0x30], R65 ;  /* 0x0000304120007985 */ /* 0x000fe8000c101504 */
        /* <DEDUP_REMOVED lines=19> */
[----:B------:R1:W-:Y:S04]  /*8cd0*/  ST.E.U16 desc[UR4][R28.64+0x50], R11 ;  /* 0x0000500b1c007985 */ /* 0x0003e8000c101504 */
[----:B------:R2:W-:Y:S04]  /*8ce0*/  ST.E.U16 desc[UR4][R28.64+0x52], R10 ;  /* 0x0000520a1c007985 */ /* 0x0005e8000c101504 */
[----:B------:R-:W-:Y:S04]  /*8cf0*/  ST.E.U16 desc[UR4][R34.64+0x60], R51 ;  /* 0x0000603322007985 */ /* 0x000fe8000c101504 */
[----:B------:R-:W-:Y:S04]  /*8d00*/  ST.E.U16 desc[UR4][R34.64+0x62], R50 ;  /* 0x0000623222007985 */ /* 0x000fe8000c101504 */
[----:B------:R-:W-:Y:S04]  /*8d10*/  ST.E.U16 desc[UR4][R32.64+0x60], R48 ;  /* 0x0000603020007985 */ /* 0x000fe8000c101504 */
[----:B------:R-:W-:Y:S04]  /*8d20*/  ST.E.U16 desc[UR4][R32.64+0x62], R49 ;  /* 0x0000623120007985 */ /* 0x000fe8000c101504 */
[----:B------:R3:W-:Y:S01]  /*8d30*/  ST.E.U16 desc[UR4][R30.64+0x60], R7 ;  /* 0x000060071e007985 */ /* 0x0007e2000c101504 */
[----:B-1----:R-:W-:-:S03]  /*8d40*/  LOP3.LUT R11, R25, 0xff, RZ, 0xc0, !PT ;  /* 0x000000ff190b7812 */ /* 0x002fc600078ec0ff */
[----:B------:R-:W-:Y:S01]  /*8d50*/  ST.E.U16 desc[UR4][R30.64+0x62], R6 ;  /* 0x000062061e007985 */ /* 0x000fe2000c101504 */
[----:B--2---:R-:W-:-:S03]  /*8d60*/  SHF.R.U32.HI R10, RZ, 0x18, R25 ;  /* 0x00000018ff0a7819 */ /* 0x004fc60000011619 */
[----:B------:R1:W-:Y:S04]  /*8d70*/  ST.E.U16 desc[UR4][R28.64+0x60], R9 ;  /* 0x000060091c007985 */ /* 0x0003e8000c101504 */
[----:B------:R2:W-:Y:S04]  /*8d80*/  ST.E.U16 desc[UR4][R28.64+0x62], R8 ;  /* 0x000062081c007985 */ /* 0x0005e8000c101504 */
[----:B------:R-:W-:Y:S04]  /*8d90*/  ST.E.U16 desc[UR4][R34.64+0x70], R47 ;  /* 0x0000702f22007985 */ /* 0x000fe8000c101504 */
[----:B------:R-:W-:Y:S04]  /*8da0*/  ST.E.U16 desc[UR4][R34.64+0x72], R46 ;  /* 0x0000722e22007985 */ /* 0x000fe8000c101504 */
[----:B------:R-:W-:Y:S01]  /*8db0*/  ST.E.U16 desc[UR4][R32.64+0x70], R45 ;  /* 0x0000702d20007985 */ /* 0x000fe2000c101504 */
[----:B---3--:R-:W-:-:S03]  /*8dc0*/  SHF.R.U32.HI R7, RZ, 0x18, R14 ;  /* 0x00000018ff077819 */ /* 0x008fc6000001160e */
[----:B------:R-:W-:Y:S04]  /*8dd0*/  ST.E.U16 desc[UR4][R32.64+0x72], R44 ;  /* 0x0000722c20007985 */ /* 0x000fe8000c101504 */
[----:B------:R3:W-:Y:S01]  /*8de0*/  ST.E.U16 desc[UR4][R30.64+0x70], R3 ;  /* 0x000070031e007985 */ /* 0x0007e2000c101504 */
[----:B-1----:R-:W-:-:S03]  /*8df0*/  LOP3.LUT R9, R14, 0xff, RZ, 0xc0, !PT ;  /* 0x000000ff0e097812 */ /* 0x002fc600078ec0ff */
[----:B------:R1:W-:Y:S01]  /*8e00*/  ST.E.U16 desc[UR4][R30.64+0x72], R0 ;  /* 0x000072001e007985 */ /* 0x0003e2000c101504 */
[----:B--2---:R-:W-:-:S03]  /*8e10*/  SHF.R.U32.HI R8, RZ, 0x10, R14 ;  /* 0x00000010ff087819 */ /* 0x004fc6000001160e */
[----:B------:R2:W-:Y:S04]  /*8e20*/  ST.E.U16 desc[UR4][R28.64+0x70], R5 ;  /* 0x000070051c007985 */ /* 0x0005e8000c101504 */
[----:B------:R4:W-:Y:S04]  /*8e30*/  ST.E.U16 desc[UR4][R28.64+0x72], R4 ;  /* 0x000072041c007985 */ /* 0x0009e8000c101504 */
[----:B------:R-:W5:Y:S04]  /*8e40*/  LDSM.16.MT88.4 R88, [R174+0x9000] ;  /* 0x00900000ae58783b */ /* 0x000f680000004200 */
[----:B------:R-:W-:Y:S04]  /*8e50*/  LDSM.16.MT88.4 R108, [R188+0x9000] ;  /* 0x00900000bc6c783b */ /* 0x000fe80000004200 */
[----:B------:R-:W-:Y:S01]  /*8e60*/  LDSM.16.MT88.4 R76, [R188+0x9400] ;  /* 0x00940000bc4c783b */ /* 0x000fe20000004200 */
[----:B---3--:R-:W-:-:S03]  /*8e70*/  SHF.R.U32.HI R3, RZ, 0x10, R25 ;  /* 0x00000010ff037819 */ /* 0x008fc60000011619 */
[----:B------:R-:W3:Y:S01]  /*8e80*/  LDSM.16.MT88.4 R116, [R188+0xa000] ;  /* 0x00a00000bc74783b */ /* 0x000ee20000004200 */
[----:B-1----:R-:W-:-:S03]  /*8e90*/  LOP3.LUT R0, R25, 0xffff, RZ, 0xc0, !PT ;  /* 0x0000ffff19007812 */ /* 0x002fc600078ec0ff */
[----:B------:R-:W-:Y:S01]  /*8ea0*/  LDSM.16.MT88.4 R52, [R174+0xb000] ;  /* 0x00b00000ae34783b */ /* 0x000fe20000004200 */
[----:B--2---:R-:W-:Y:S02]  /*8eb0*/  LOP3.LUT R5, R14, 0xffff, RZ, 0xc0, !PT ;  /* 0x0000ffff0e057812 */ /* 0x004fe400078ec0ff */
[----:B------:R-:W-:Y:S02]  /*8ec0*/  SHF.R.U32.HI R6, RZ, 0x8, R0 ;  /* 0x00000008ff067819 */ /* 0x000fe40000011600 */
[----:B----4-:R-:W-:Y:S02]  /*8ed0*/  LOP3.LUT R4, R3, 0xff, RZ, 0xc0, !PT ;  /* 0x000000ff03047812 */ /* 0x010fe400078ec0ff */
[----:B------:R-:W-:Y:S02]  /*8ee0*/  SHF.R.U32.HI R3, RZ, 0x8, R5 ;  /* 0x00000008ff037819 */ /* 0x000fe40000011605 */
[----:B------:R-:W-:Y:S02]  /*8ef0*/  LOP3.LUT R0, R8, 0xff, RZ, 0xc0, !PT ;  /* 0x000000ff08007812 */ /* 0x000fe400078ec0ff */
[----:B------:R-:W-:-:S02]  /*8f00*/  PRMT R9, R9, 0x5410, R3 ;  /* 0x0000541009097816 */ /* 0x000fc40000000003 */
[--C-:B------:R-:W-:Y:S02]  /*8f10*/  HSET2.LE.AND R3, R74, R69.reuse, PT ;  /* 0x000000454a037233 */ /* 0x100fe40003803000 */
[----:B------:R-:W-:Y:S01]  /*8f20*/  PRMT R7, R0, 0x5410, R7 ;  /* 0x0000541000077816 */ /* 0x000fe20000000007 */
[----:B------:R-:W-:Y:S01]  /*8f30*/  LDSM.16.MT88.4 R72, [R174+0xa400] ;  /* 0x00a40000ae48783b */ /* 0x000fe20000004200 */
[--C-:B------:R-:W-:Y:S02]  /*8f40*/  HSET2.LE.AND R2, R9, R69.reuse, PT ;  /* 0x0000004509027233 */ /* 0x100fe40003803000 */
[----:B------:R-:W-:Y:S02]  /*8f50*/  LOP3.LUT R25, R165, R3, RZ, 0xc0, !PT ;  /* 0x00000003a5197212 */ /* 0x000fe400078ec0ff */
[--C-:B------:R-:W-:Y:S02]  /*8f60*/  HSET2.LE.AND R3, R7, R69.reuse, PT ;  /* 0x0000004507037233 */ /* 0x100fe40003803000 */
[----:B------:R-:W-:-:S02]  /*8f70*/  HSET2.LE.AND R0, R83, R69, PT ;  /* 0x0000004553007233 */ /* 0x000fc40003803000 */
[----:B------:R-:W-:Y:S01]  /*8f80*/  LDSM.16.MT88.4 R80, [R174+0x9400] ;  /* 0x00940000ae50783b */ /* 0x000fe20000004200 */
[----:B------:R-:W-:Y:S02]  /*8f90*/  LOP3.LUT R20, R113, R2, RZ, 0xc0, !PT ;  /* 0x0000000271147212 */ /* 0x000fe400078ec0ff */
[----:B------:R-:W-:Y:S02]  /*8fa0*/  LOP3.LUT R21, R112, R3, RZ, 0xc0, !PT ;  /* 0x0000000370157212 */ /* 0x000fe400078ec0ff */
[----:B------:R-:W1:Y:S01]  /*8fb0*/  LDSM.16.MT88.4 R112, [R174+0xa000] ;  /* 0x00a00000ae70783b */ /* 0x000e620000004200 */
[----:B------:R-:W-:Y:S02]  /*8fc0*/  PRMT R10, R4, 0x5410, R10 ;  /* 0x00005410040a7816 */ /* 0x000fe4000000000a */
[--C-:B------:R-:W-:Y:S02]  /*8fd0*/  HSET2.LE.AND R4, R94, R69.reuse, PT ;  /* 0x000000455e047233 */ /* 0x100fe40003803000 */
[----:B------:R-:W-:-:S02]  /*8fe0*/  HSET2.LE.AND R5, R93, R69, PT ;  /* 0x000000455d057233 */ /* 0x000fc40003803000 */
[----:B------:R-:W-:Y:S02]  /*8ff0*/  LOP3.LUT R24, R168, R0, RZ, 0xc0, !PT ;  /* 0x00000000a8187212 */ /* 0x000fe400078ec0ff */
[----:B------:R-:W-:Y:S02]  /*9000*/  LOP3.LUT R26, R162, R4, RZ, 0xc0, !PT ;  /* 0x00000004a21a7212 */ /* 0x000fe400078ec0ff */
[----:B------:R-:W-:Y:S02]  /*9010*/  LOP3.LUT R27, R159, R5, RZ, 0xc0, !PT ;  /* 0x000000059f1b7212 */ /* 0x000fe400078ec0ff */
[--C-:B------:R-:W-:Y:S02]  /*9020*/  HSET2.LE.AND R0, R58, R69.reuse, PT ;  /* 0x000000453a007233 */ /* 0x100fe40003803000 */
[----:B------:R-:W-:Y:S02]  /*9030*/  LOP3.LUT R4, R15, 0xffff, RZ, 0xc0, !PT ;  /* 0x0000ffff0f047812 */ /* 0x000fe400078ec0ff */
[----:B------:R-:W-:Y:S01]  /*9040*/  PRMT R11, R11, 0x5410, R6 ;  /* 0x000054100b0b7816 */ /* 0x000fe20000000006 */
[----:B-----5:R-:W-:Y:S01]  /*9050*/  HMMA.16816.F32 R36, R24, R88, RZ ;  /* 0x000000581824723c */ /* 0x020fe200000018ff */
[----:B------:R-:W-:-:S02]  /*9060*/  HSET2.LE.AND R6, R61, R69, PT ;  /* 0x000000453d067233 */ /* 0x000fc40003803000 */
[----:B------:R-:W-:Y:S02]  /*9070*/  LOP3.LUT R23, R98, R0, RZ, 0xc0, !PT ;  /* 0x0000000062177212 */ /* 0x000fe400078ec0ff */
[----:B------:R-:W-:Y:S01]  /*9080*/  LOP3.LUT R5, R15, 0xff, RZ, 0xc0, !PT ;  /* 0x000000ff0f057812 */ /* 0x000fe200078ec0ff */
[----:B---3--:R-:W-:Y:S01]  /*9090*/  HMMA.16816.F32 R44, R24, R116, RZ ;  /* 0x00000074182c723c */ /* 0x008fe200000018ff */
[----:B------:R-:W-:Y:S02]  /*90a0*/  SHF.R.U32.HI R2, RZ, 0x8, R4 ;  /* 0x00000008ff027819 */ /* 0x000fe40000011604 */
[----:B------:R-:W-:Y:S02]  /*90b0*/  SHF.R.U32.HI R0, RZ, 0x10, R15 ;  /* 0x00000010ff007819 */ /* 0x000fe4000001160f */
[----:B------:R-:W-:Y:S02]  /*90c0*/  LOP3.LUT R22, R97, R6, RZ, 0xc0, !PT ;  /* 0x0000000661167212 */ /* 0x000fe400078ec0ff */
[----:B------:R-:W-:-:S02]  /*90d0*/  PRMT R6, R5, 0x5410, R2 ;  /* 0x0000541005067816 */ /* 0x000fc40000000002 */
[----:B------:R-:W-:Y:S02]  /*90e0*/  SHF.R.U32.HI R5, RZ, 0x18, R15 ;  /* 0x00000018ff057819 */ /* 0x000fe4000001160f */
[----:B------:R-:W-:Y:S01]  /*90f0*/  LOP3.LUT R4, R0, 0xff, RZ, 0xc0, !PT ;  /* 0x000000ff00047812 */ /* 0x000fe200078ec0ff */
[C---:B------:R-:W-:Y:S01]  /*9100*/  HMMA.16816.F32 R12, R20.reuse, R88, RZ ;  /* 0x00000058140c723c */ /* 0x040fe200000018ff */
[--C-:B------:R-:W-:Y:S02]  /*9110*/  HSET2.LE.AND R0, R11, R69.reuse, PT ;  /* 0x000000450b007233 */ /* 0x100fe40003803000 */
[----:B------:R-:W-:Y:S02]  /*9120*/  PRMT R5, R4, 0x5410, R5 ;  /* 0x0000541004057816 */ /* 0x000fe40000000005 */
[----:B------:R-:W-:Y:S01]  /*9130*/  HSET2.LE.AND R2, R10, R69, PT ;  /* 0x000000450a027233 */ /* 0x000fe20003803000 */
[----:B-1----:R-:W-:Y:S01]  /*9140*/  HMMA.16816.F32 R40, R20, R112, RZ ;  /* 0x000000701428723c */ /* 0x002fe200000018ff */
[----:B------:R-:W-:-:S02]  /*9150*/  LOP3.LUT R16, R166, R0, RZ, 0xc0, !PT ;  /* 0x00000000a6107212 */ /* 0x000fc400078ec0ff */
[--C-:B------:R-:W-:Y:S02]  /*9160*/  HSET2.LE.AND R3, R92, R69.reuse, PT ;  /* 0x000000455c037233 */ /* 0x100fe40003803000 */
[--C-:B------:R-:W-:Y:S01]  /*9170*/  HSET2.LE.AND R0, R87, R69.reuse, PT ;  /* 0x0000004557007233 */ /* 0x100fe20003803000 */
[----:B------:R-:W-:Y:S01]  /*9180*/  HMMA.16816.F32 R48, R20, R116, RZ ;  /* 0x000000741430723c */ /* 0x000fe200000018ff */
[--C-:B------:R-:W-:Y:S02]  /*9190*/  HSET2.LE.AND R4, R6, R69.reuse, PT ;  /* 0x0000004506047233 */ /* 0x100fe40003803000 */
[----:B------:R-:W-:Y:S02]  /*91a0*/  HSET2.LE.AND R5, R5, R69, PT ;  /* 0x0000004505057233 */ /* 0x000fe40003803000 */
[----:B------:R-:W-:Y:S02]  /*91b0*/  LOP3.LUT R17, R164, R2, RZ, 0xc0, !PT ;  /* 0x00000002a4117212 */ /* 0x000fe400078ec0ff */
[----:B------:R-:W-:-:S02]  /*91c0*/  LOP3.LUT R18, R161, R3, RZ, 0xc0, !PT ;  /* 0x00000003a1127212 */ /* 0x000fc400078ec0ff */
[----:B------:R-:W-:Y:S02]  /*91d0*/  LOP3.LUT R19, R160, R0, RZ, 0xc0, !PT ;  /* 0x00000000a0137212 */ /* 0x000fe400078ec0ff */
[----:B------:R-:W-:Y:S02]  /*91e0*/  LOP3.LUT R8, R120, R4, RZ, 0xc0, !PT ;  /* 0x0000000478087212 */ /* 0x000fe400078ec0ff */
[----:B------:R-:W-:Y:S02]  /*91f0*/  LOP3.LUT R9, R104, R5, RZ, 0xc0, !PT ;  /* 0x0000000568097212 */ /* 0x000fe400078ec0ff */
[----:B------:R-:W-:Y:S01]  /*9200*/  HMMA.16816.F32 R4, R20, R108, RZ ;  /* 0x0000006c1404723c */ /* 0x000fe200000018ff */
[--C-:B------:R-:W-:Y:S02]  /*9210*/  HSET2.LE.AND R2, R86, R69.reuse, PT ;  /* 0x0000004556027233 */ /* 0x100fe40003803000 */
[----:B------:R-:W-:Y:S01]  /*9220*/  HSET2.LE.AND R3, R60, R69, PT ;  /* 0x000000453c037233 */ /* 0x000fe20003803000 */
[----:B------:R-:W1:Y:S02]  /*9230*/  LDSM.16.MT88.4 R84, [R188+0xa400] ;  /* 0x00a40000bc54783b */ /* 0x000e640000004200 */
[----:B------:R-:W-:Y:S01]  /*9240*/  HMMA.16816.F32 R168, R16, R80, R36 ;  /* 0x0000005010a8723c */ /* 0x000fe20000001824 */
[----:B------:R-:W-:-:S02]  /*9250*/  LOP3.LUT R10, R96, R2, RZ, 0xc0, !PT ;  /* 0x00000002600a7212 */ /* 0x000fc400078ec0ff */
[----:B------:R-:W-:Y:S02]  /*9260*/  LOP3.LUT R11, R95, R3, RZ, 0xc0, !PT ;  /* 0x000000035f0b7212 */ /* 0x000fe400078ec0ff */
[----:B------:R-:W-:Y:S01]  /*9270*/  LOP3.LUT R2, R152, R155, RZ, 0x3c, !PT ;  /* 0x0000009b98027212 */ /* 0x000fe200078e3cff */
[----:B------:R-:W-:Y:S04]  /*9280*/  HMMA.16816.F32 R36, R24, R112, RZ ;  /* 0x000000701824723c */ /* 0x000fe800000018ff */
[----:B------:R-:W-:Y:S02]  /*9290*/  IMAD.WIDE.U32 R2, R2, -0x326172a9, RZ ;  /* 0xcd9e8d5702027825 */ /* 0x000fe400078e00ff */
[----:B------:R-:W-:Y:S03]  /*92a0*/  HMMA.16816.F32 R136, R8, R80, R12 ;  /* 0x000000500888723c */ /* 0x000fe6000000180c */
[----:B------:R-:W-:-:S02]  /*92b0*/  LOP3.LUT R0, R3, R185, R214, 0x96, !PT ;  /* 0x000000b903007212 */ /* 0x000fc400078e96d6 */
[----:B------:R-:W-:Y:S01]  /*92c0*/  LOP3.LUT R3, R3, R185, R186, 0x96, !PT ;  /* 0x000000b903037212 */ /* 0x000fe200078e96ba */
[----:B------:R-:W-:Y:S06]  /*92d0*/  HMMA.16816.F32 R12, R24, R108, RZ ;  /* 0x0000006c180c723c */ /* 0x000fec00000018ff */
[----:B------:R-:W-:Y:S06]  /*92e0*/  HMMA.16816.F32 R128, R8, R76, R4 ;  /* 0x0000004c0880723c */ /* 0x000fec0000001804 */
[----:B------:R-:W-:Y:S01]  /*92f0*/  HMMA.16816.F32 R152, R16, R72, R36 ;  /* 0x000000481098723c */ /* 0x000fe20000001824 */
[-CC-:B------:R-:W-:Y:S01]  /*9300*/  LOP3.LUT R7, R209, R184.reuse, R2.reuse, 0x96, !PT ;  /* 0x000000b8d1077212 */ /* 0x180fe200078e9602 */
[----:B------:R-:W-:Y:S01]  /*9310*/  IMAD.WIDE.U32 R4, R0, -0x2daee0ad, RZ ;  /* 0xd2511f5300047825 */ /* 0x000fe200078e00ff */
[----:B------:R-:W-:-:S03]  /*9320*/  LOP3.LUT R6, R249, R184, R2, 0x96, !PT ;  /* 0x000000b8f9067212 */ /* 0x000fc600078e9602 */
[----:B------:R-:W-:Y:S01]  /*9330*/  HMMA.16816.F32 R120, R8, R72, R40 ;  /* 0x000000480878723c */ /* 0x000fe20000001828 */
[----:B------:R-:W-:-:S04]  /*9340*/  IMAD.WIDE.U32 R36, R7, -0x2daee0ad, RZ ;  /* 0xd2511f5307247825 */ /* 0x000fc800078e00ff */
[----:B------:R-:W-:Y:S01]  /*9350*/  IMAD.WIDE.U32 R2, R3, -0x2daee0ad, RZ ;  /* 0xd2511f5303027825 */ /* 0x000fe200078e00ff */
[C---:B------:R-:W-:Y:S03]  /*9360*/  HMMA.16816.F32 R160, R16.reuse, R76, R12 ;  /* 0x0000004c10a0723c */ /* 0x040fe6000000180c */
[----:B------:R-:W-:Y:S01]  /*9370*/  IMAD.WIDE.U32 R40, R6, -0x2daee0ad, RZ ;  /* 0xd2511f5306287825 */ /* 0x000fe200078e00ff */
[-C--:B------:R-:W-:Y:S02]  /*9380*/  LOP3.LUT R6, R5, R143.reuse, R148, 0x96, !PT ;  /* 0x0000008f05067212 */ /* 0x080fe400078e9694 */
[-C--:B------:R-:W-:Y:S01]  /*9390*/  LOP3.LUT R5, R37, R142.reuse, R4, 0x96, !PT ;  /* 0x0000008e25057212 */ /* 0x080fe200078e9604 */
[----:B-1----:R-:W-:Y:S01]  /*93a0*/  HMMA.16816.F32 R212, R16, R84, R44 ;  /* 0x0000005410d4723c */ /* 0x002fe2000000182c */
[----:B------:R-:W-:Y:S02]  /*93b0*/  LOP3.LUT R4, R3, R143, R146, 0x96, !PT ;  /* 0x0000008f03047212 */ /* 0x000fe400078e9692 */
[----:B------:R-:W-:Y:S01]  /*93c0*/  LOP3.LUT R0, R41, R142, R2, 0x96, !PT ;  /* 0x0000008e29007212 */ /* 0x000fe200078e9602 */
[----:B------:R-:W-:-:S02]  /*93d0*/  IMAD.WIDE.U32 R2, R6, -0x326172a9, RZ ;  /* 0xcd9e8d5706027825 */ /* 0x000fc400078e00ff */
[----:B------:R-:W-:Y:S02]  /*93e0*/  HMMA.16816.F32 R184, R8, R84, R48 ;  /* 0x0000005408b8723c */ /* 0x000fe40000001830 */
[----:B------:R-:W-:Y:S01]  /*93f0*/  IMAD.WIDE.U32 R14, R5, -0x326172a9, RZ ;  /* 0xcd9e8d57050e7825 */ /* 0x000fe200078e00ff */
[----:B------:R-:W-:-:S03]  /*9400*/  LOP3.LUT R6, R3, R140, R208, 0x96, !PT ;  /* 0x0000008c03067212 */ /* 0x000fc600078e96d0 */
[----:B------:R-:W-:Y:S01]  /*9410*/  IMAD.WIDE.U32 R38, R0, -0x326172a9, RZ ;  /* 0xcd9e8d5700267825 */ /* 0x000fe200078e00ff */
[----:B------:R-:W-:-:S03]  /*9420*/  LOP3.LUT R5, R15, R56, R2, 0x96, !PT ;  /* 0x000000380f057212 */ /* 0x000fc600078e9602 */
[----:B------:R-:W-:-:S04]  /*9430*/  IMAD.WIDE.U32 R2, R4, -0x326172a9, RZ ;  /* 0xcd9e8d5704027825 */ /* 0x000fc800078e00ff */
[----:B------:R-:W-:Y:S01]  /*9440*/  IMAD.WIDE.U32 R12, R5, -0x2daee0ad, RZ ;  /* 0xd2511f53050c7825 */ /* 0x000fe200078e00ff */
[----:B------:R-:W-:Y:S02]  /*9450*/  LOP3.LUT R4, R3, R140, R248, 0x96, !PT ;  /* 0x0000008c03047212 */ /* 0x000fe400078e96f8 */
[----:B------:R-:W-:Y:S01]  /*9460*/  LOP3.LUT R0, R39, R56, R2, 0x96, !PT ;  /* 0x0000003827007212 */ /* 0x000fe200078e9602 */
[----:B------:R-:W-:-:S05]  /*9470*/  IMAD.WIDE.U32 R2, R6, -0x2daee0ad, RZ ;  /* 0xd2511f5306027825 */ /* 0x000fca00078e00ff */
[----:B------:R-:W-:Y:S01]  /*9480*/  LOP3.LUT R6, R3, R179, R36, 0x96, !PT ;  /* 0x000000b303067212 */ /* 0x000fe200078e9624 */
[----:B------:R-:W-:Y:S01]  /*9490*/  IMAD.WIDE.U32 R36, R0, -0x2daee0ad, RZ ;  /* 0xd2511f5300247825 */ /* 0x000fe200078e00ff */
[----:B------:R-:W-:-:S03]  /*94a0*/  LOP3.LUT R5, R13, R180, R2, 0x96, !PT ;  /* 0x000000b40d057212 */ /* 0x000fc600078e9602 */
[----:B------:R-:W-:-:S04]  /*94b0*/  IMAD.WIDE.U32 R2, R4, -0x2daee0ad, RZ ;  /* 0xd2511f5304027825 */ /* 0x000fc800078e00ff */
[----:B------:R-:W-:Y:S01]  /*94c0*/  IMAD.WIDE.U32 R6, R6, -0x326172a9, RZ ;  /* 0xcd9e8d5706067825 */ /* 0x000fe200078e00ff */
[----:B------:R-:W-:Y:S02]  /*94d0*/  LOP3.LUT R4, R3, R179, R40, 0x96, !PT ;  /* 0x000000b303047212 */ /* 0x000fe400078e9628 */
[----:B------:R-:W-:Y:S01]  /*94e0*/  LOP3.LUT R0, R37, R180, R2, 0x96, !PT ;  /* 0x000000b425007212 */ /* 0x000fe200078e9602 */
[----:B------:R-:W-:Y:S01]  /*94f0*/  IMAD.WIDE.U32 R2, R5, -0x326172a9, RZ ;  /* 0xcd9e8d5705027825 */ /* 0x000fe200078e00ff */
[----:B------:R-:W-:-:S03]  /*9500*/  LOP3.LUT R7, R7, R62, R14, 0x96, !PT ;  /* 0x0000003e07077212 */ /* 0x000fc600078e960e */
[----:B------:R-:W-:Y:S01]  /*9510*/  IMAD.WIDE.U32 R4, R4, -0x326172a9, RZ ;  /* 0xcd9e8d5704047825 */ /* 0x000fe200078e00ff */
[----:B------:R-:W-:Y:S02]  /*9520*/  LOP3.LUT R6, R3, R158, R6, 0x96, !PT ;  /* 0x0000009e03067212 */ /* 0x000fe400078e9606 */
[C---:B------:R-:W-:Y:S02]  /*9530*/  LOP3.LUT R13, R2.reuse, 0xffff, RZ, 0xc0, !PT ;  /* 0x0000ffff020d7812 */ /* 0x040fe400078ec0ff */
[----:B------:R-:W-:Y:S02]  /*9540*/  LOP3.LUT R37, R2, 0xff, RZ, 0xc0, !PT ;  /* 0x000000ff02257812 */ /* 0x000fe400078ec0ff */
[--C-:B------:R-:W-:Y:S02]  /*9550*/  SHF.R.U32.HI R15, RZ, 0x10, R2.reuse ;  /* 0x00000010ff0f7819 */ /* 0x100fe40000011602 */
[----:B------:R-:W-:Y:S01]  /*9560*/  SHF.R.U32.HI R14, RZ, 0x18, R2 ;  /* 0x00000018ff0e7819 */ /* 0x000fe20000011602 */
[----:B------:R-:W-:Y:S01]  /*9570*/  IMAD.WIDE.U32 R2, R0, -0x326172a9, RZ ;  /* 0xcd9e8d5700027825 */ /* 0x000fe200078e00ff */
[----:B------:R-:W-:-:S02]  /*9580*/  LOP3.LUT R0, R5, R62, R38, 0x96, !PT ;  /* 0x0000003e05007212 */ /* 0x000fc400078e9626 */
[----:B------:R-:W-:Y:S02]  /*9590*/  SHF.R.U32.HI R13, RZ, 0x8, R13 ;  /* 0x00000008ff0d7819 */ /* 0x000fe4000001160d */
[----:B------:R-:W-:Y:S02]  /*95a0*/  LOP3.LUT R4, R3, R158, R4, 0x96, !PT ;  /* 0x0000009e03047212 */ /* 0x000fe400078e9604 */
[C---:B------:R-:W-:Y:S02]  /*95b0*/  LOP3.LUT R41, R2.reuse, 0xffff, RZ, 0xc0, !PT ;  /* 0x0000ffff02297812 */ /* 0x040fe400078ec0ff */
[----:B------:R-:W-:Y:S02]  /*95c0*/  LOP3.LUT R43, R2, 0xff, RZ, 0xc0, !PT ;  /* 0x000000ff022b7812 */ /* 0x000fe400078ec0ff */
[--C-:B------:R-:W-:Y:S02]  /*95d0*/  SHF.R.U32.HI R42, RZ, 0x10, R2.reuse ;  /* 0x00000010ff2a7819 */ /* 0x100fe40000011602 */
[----:B------:R-:W-:Y:S01]  /*95e0*/  SHF.R.U32.HI R44, RZ, 0x18, R2 ;  /* 0x00000018ff2c7819 */ /* 0x000fe20000011602 */
[----:B------:R-:W-:Y:S01]  /*95f0*/  IMAD.WIDE.U32 R2, R7, -0x2daee0ad, RZ ;  /* 0xd2511f5307027825 */ /* 0x000fe200078e00ff */
[----:B------:R-:W-:-:S02]  /*9600*/  LOP3.LUT R5, R15, 0xff, RZ, 0xc0, !PT ;  /* 0x000000ff0f057812 */ /* 0x000fc400078ec0ff */
[----:B------:R-:W-:Y:S02]  /*9610*/  PRMT R68, R37, 0x5410, R13 ;  /* 0x0000541025447816 */ /* 0x000fe4000000000d */
[----:B------:R-:W-:Y:S02]  /*9620*/  PRMT R67, R5, 0x5410, R14 ;  /* 0x0000541005437816 */ /* 0x000fe4000000000e */
[----:B------:R-:W-:Y:S02]  /*9630*/  LOP3.LUT R5, R3, R167, R12, 0x96, !PT ;  /* 0x000000a703057212 */ /* 0x000fe400078e960c */
[C---:B------:R-:W-:Y:S02]  /*9640*/  LOP3.LUT R13, R2.reuse, 0xffff, RZ, 0xc0, !PT ;  /* 0x0000ffff020d7812 */ /* 0x040fe400078ec0ff */
[----:B------:R-:W-:Y:S02]  /*9650*/  LOP3.LUT R37, R2, 0xff, RZ, 0xc0, !PT ;  /* 0x000000ff02257812 */ /* 0x000fe400078ec0ff */
[----:B------:R-:W-:-:S02]  /*9660*/  SHF.R.U32.HI R15, RZ, 0x10, R2 ;  /* 0x00000010ff0f7819 */ /* 0x000fc40000011602 */
[----:B------:R-:W-:Y:S01]  /*9670*/  SHF.R.U32.HI R14, RZ, 0x18, R2 ;  /* 0x00000018ff0e7819 */ /* 0x000fe20000011602 */
[----:B------:R-:W-:Y:S01]  /*9680*/  IMAD.WIDE.U32 R2, R0, -0x2daee0ad, RZ ;  /* 0xd2511f5300027825 */ /* 0x000fe200078e00ff */
[----:B------:R-:W-:Y:S02]  /*9690*/  SHF.R.U32.HI R7, RZ, 0x10, R6 ;  /* 0x00000010ff077819 */ /* 0x000fe40000011606 */
[----:B------:R-:W-:Y:S02]  /*96a0*/  LOP3.LUT R12, R6, 0xff, RZ, 0xc0, !PT ;  /* 0x000000ff060c7812 */ /* 0x000fe400078ec0ff */
[----:B------:R-:W-:Y:S02]  /*96b0*/  LOP3.LUT R0, R3, R167, R36, 0x96, !PT ;  /* 0x000000a703007212 */ /* 0x000fe400078e9624 */
[C---:B------:R-:W-:Y:S02]  /*96c0*/  LOP3.LUT R36, R2.reuse, 0xffff, RZ, 0xc0, !PT ;  /* 0x0000ffff02247812 */ /* 0x040fe400078ec0ff */
[----:B------:R-:W-:-:S02]  /*96d0*/  LOP3.LUT R40, R2, 0xff, RZ, 0xc0, !PT ;  /* 0x000000ff02287812 */ /* 0x000fc400078ec0ff */
[--C-:B------:R-:W-:Y:S02]  /*96e0*/  SHF.R.U32.HI R39, RZ, 0x10, R2.reuse ;  /* 0x00000010ff277819 */ /* 0x100fe40000011602 */
[----:B------:R-:W-:Y:S02]  /*96f0*/  SHF.R.U32.HI R38, RZ, 0x18, R2 ;  /* 0x00000018ff267819 */ /* 0x000fe40000011602 */
[----:B------:R-:W-:Y:S02]  /*9700*/  LOP3.LUT R2, R6, 0xffff, RZ, 0xc0, !PT ;  /* 0x0000ffff06027812 */ /* 0x000fe400078ec0ff */
[----:B------:R-:W-:Y:S02]  /*9710*/  SHF.R.U32.HI R6, RZ, 0x18, R6 ;  /* 0x00000018ff067819 */ /* 0x000fe40000011606 */
[----:B------:R-:W-:Y:S02]  /*9720*/  SHF.R.U32.HI R3, RZ, 0x8, R2 ;  /* 0x00000008ff037819 */ /* 0x000fe40000011602 */
[----:B------:R-:W-:-:S02]  /*9730*/  LOP3.LUT R2, R7, 0xff, RZ, 0xc0, !PT ;  /* 0x000000ff07027812 */ /* 0x000fc400078ec0ff */
[----:B------:R-:W-:Y:S02]  /*9740*/  PRMT R66, R12, 0x5410, R3 ;  /* 0x000054100c427816 */ /* 0x000fe40000000003 */
[----:B------:R-:W-:Y:S02]  /*9750*/  PRMT R65, R2, 0x5410, R6 ;  /* 0x0000541002417816 */ /* 0x000fe40000000006 */
[----:B------:R-:W-:Y:S02]  /*9760*/  LOP3.LUT R2, R15, 0xff, RZ, 0xc0, !PT ;  /* 0x000000ff0f027812 */ /* 0x000fe400078ec0ff */
[----:B------:R-:W-:Y:S02]  /*9770*/  SHF.R.U32.HI R3, RZ, 0x8, R13 ;  /* 0x00000008ff037819 */ /* 0x000fe4000001160d */
[----:B------:R-:W-:Y:S02]  /*9780*/  PRMT R61, R2, 0x5410, R14 ;  /* 0x00005410023d7816 */ /* 0x000fe4000000000e */
[----:B------:R-:W-:Y:S01]  /*9790*/  LOP3.LUT R2, R4, 0xffff, RZ, 0xc0, !PT ;  /* 0x0000ffff04027812 */ /* 0x000fe200078ec0ff */
[----:B------:R-:W-:Y:S01]  /*97a0*/  HMMA.16816.F32 R12, R24, R52, RZ ;  /* 0x00000034180c723c */ /* 0x000fe200000018ff */
[----:B------:R-:W-:-:S02]  /*97b0*/  PRMT R62, R37, 0x5410, R3 ;  /* 0x00005410253e7816 */ /* 0x000fc40000000003 */
[----:B------:R-:W-:Y:S02]  /*97c0*/  SHF.R.U32.HI R3, RZ, 0x8, R2 ;  /* 0x00000008ff037819 */ /* 0x000fe40000011602 */
[----:B------:R-:W-:Y:S02]  /*97d0*/  LOP3.LUT R2, R4, 0xff, RZ, 0xc0, !PT ;  /* 0x000000ff04027812 */ /* 0x000fe400078ec0ff */
[----:B------:R-:W-:Y:S02]  /*97e0*/  LOP3.LUT R6, R42, 0xff, RZ, 0xc0, !PT ;  /* 0x000000ff2a067812 */ /* 0x000fe400078ec0ff */
[----:B------:R-:W-:Y:S02]  /*97f0*/  PRMT R60, R2, 0x5410, R3 ;  /* 0x00005410023c7816 */ /* 0x000fe40000000003 */
[----:B------:R-:W-:Y:S02]  /*9800*/  SHF.R.U32.HI R2, RZ, 0x10, R4 ;  /* 0x00000010ff027819 */ /* 0x000fe40000011604 */
[----:B------:R-:W-:-:S02]  /*9810*/  PRMT R63, R6, 0x5410, R44 ;  /* 0x00005410063f7816 */ /* 0x000fc4000000002c */
[----:B------:R-:W-:Y:S01]  /*9820*/  SHF.R.U32.HI R6, RZ, 0x18, R4 ;  /* 0x00000018ff067819 */ /* 0x000fe20000011604 */
[----:B------:R-:W-:Y:S01]  /*9830*/  LDSM.16.MT88.4 R44, [R188+0xb000] ;  /* 0x00b00000bc2c783b */ /* 0x000fe20000004200 */
[----:B------:R-:W-:Y:S02]  /*9840*/  LOP3.LUT R4, R2, 0xff, RZ, 0xc0, !PT ;  /* 0x000000ff02047812 */ /* 0x000fe400078ec0ff */
[----:B------:R-:W-:Y:S02]  /*9850*/  LOP3.LUT R2, R39, 0xff, RZ, 0xc0, !PT ;  /* 0x000000ff27027812 */ /* 0x000fe400078ec0ff */
[----:B------:R-:W-:Y:S02]  /*9860*/  SHF.R.U32.HI R7, RZ, 0x8, R41 ;  /* 0x00000008ff077819 */ /* 0x000fe40000011629 */
[----:B------:R-:W-:Y:S01]  /*9870*/  SHF.R.U32.HI R3, RZ, 0x8, R36 ;  /* 0x00000008ff037819 */ /* 0x000fe20000011624 */
[----:B------:R-:W-:Y:S01]  /*9880*/  FADD.FTZ R36, R183, R71 ;  /* 0x00000047b7247221 */ /* 0x000fe20000010000 */
[----:B------:R-:W-:-:S02]  /*9890*/  PRMT R50, R2, 0x5410, R38 ;  /* 0x0000541002327816 */ /* 0x000fc40000000026 */
[----:B------:R-:W-:Y:S02]  /*98a0*/  LOP3.LUT R2, R5, 0xffff, RZ, 0xc0, !PT ;  /* 0x0000ffff05027812 */ /* 0x000fe400078ec0ff */
[----:B------:R-:W-:Y:S02]  /*98b0*/  PRMT R64, R43, 0x5410, R7 ;  /* 0x000054102b407816 */ /* 0x000fe40000000007 */
[----:B------:R-:W-:Y:S02]  /*98c0*/  PRMT R49, R40, 0x5410, R3 ;  /* 0x0000541028317816 */ /* 0x000fe40000000003 */
[----:B------:R-:W-:Y:S01]  /*98d0*/  SHF.R.U32.HI R3, RZ, 0x8, R2 ;  /* 0x00000008ff037819 */ /* 0x000fe20000011602 */
[----:B------:R-:W1:Y:S01]  /*98e0*/  LDSM.16.MT88.4 R40, [R174+0xb400] ;  /* 0x00b40000ae28783b */ /* 0x000e620000004200 */
[----:B------:R-:W-:Y:S02]  /*98f0*/  LOP3.LUT R2, R5, 0xff, RZ, 0xc0, !PT ;  /* 0x000000ff05027812 */ /* 0x000fe400078ec0ff */
[----:B------:R-:W-:-:S02]  /*9900*/  SHF.R.U32.HI R7, RZ, 0x18, R5 ;  /* 0x00000018ff077819 */ /* 0x000fc40000011605 */
[----:B------:R-:W-:Y:S02]  /*9910*/  PRMT R58, R2, 0x5410, R3 ;  /* 0x00005410023a7816 */ /* 0x000fe40000000003 */
[----:B------:R-:W-:Y:S02]  /*9920*/  SHF.R.U32.HI R3, RZ, 0x10, R5 ;  /* 0x00000010ff037819 */ /* 0x000fe40000011605 */
[----:B------:R-:W-:Y:S02]  /*9930*/  LOP3.LUT R2, R0, 0xffff, RZ, 0xc0, !PT ;  /* 0x0000ffff00027812 */ /* 0x000fe400078ec0ff */
[----:B------:R-:W-:Y:S02]  /*9940*/  SHF.R.U32.HI R5, RZ, 0x10, R0 ;  /* 0x00000010ff057819 */ /* 0x000fe40000011600 */
[----:B------:R-:W-:Y:S02]  /*9950*/  PRMT R59, R4, 0x5410, R6 ;  /* 0x00005410043b7816 */ /* 0x000fe40000000006 */
[----:B------:R-:W-:-:S02]  /*9960*/  LOP3.LUT R6, R0, 0xff, RZ, 0xc0, !PT ;  /* 0x000000ff00067812 */ /* 0x000fc400078ec0ff */
[----:B------:R-:W-:Y:S02]  /*9970*/  SHF.R.U32.HI R4, RZ, 0x18, R0 ;  /* 0x00000018ff047819 */ /* 0x000fe40000011600 */
[----:B------:R-:W-:Y:S02]  /*9980*/  LOP3.LUT R3, R3, 0xff, RZ, 0xc0, !PT ;  /* 0x000000ff03037812 */ /* 0x000fe400078ec0ff */
[----:B------:R-:W-:Y:S02]  /*9990*/  SHF.R.U32.HI R2, RZ, 0x8, R2 ;  /* 0x00000008ff027819 */ /* 0x000fe40000011602 */
[----:B------:R-:W-:Y:S02]  /*99a0*/  LOP3.LUT R0, R5, 0xff, RZ, 0xc0, !PT ;  /* 0x000000ff05007812 */ /* 0x000fe400078ec0ff */
[----:B------:R-:W-:Y:S01]  /*99b0*/  PRMT R57, R3, 0x5410, R7 ;  /* 0x0000541003397816 */ /* 0x000fe20000000007 */
[----:B------:R-:W-:Y:S01]  /*99c0*/  FADD.FTZ R3, R238, R99 ;  /* 0x00000063ee037221 */ /* 0x000fe20000010000 */
[----:B------:R-:W-:Y:S01]  /*99d0*/  PRMT R56, R6, 0x5410, R2 ;  /* 0x0000541006387816 */ /* 0x000fe20000000002 */
[----:B------:R-:W-:Y:S01]  /*99e0*/  FADD.FTZ R2, R157, R106 ;  /* 0x0000006a9d027221 */ /* 0x000fe20000010000 */
[----:B------:R-:W-:Y:S01]  /*99f0*/  PRMT R48, R0, 0x5410, R4 ;  /* 0x0000541000307816 */ /* 0x000fe20000000004 */
[----:B------:R-:W-:Y:S01]  /*9a00*/  FADD.FTZ R0, R156, R105 ;  /* 0x000000699c007221 */ /* 0x000fe20000010000 */
[----:B------:R-:W-:Y:S01]  /*9a10*/  HMMA.16816.F32 R4, R20, R52, RZ ;  /* 0x000000341404723c */ /* 0x000fe200000018ff */
[----:B------:R-:W-:Y:S01]  /*9a20*/  FADD.FTZ R2, R178, R2 ;  /* 0x00000002b2027221 */ /* 0x000fe20000010000 */
[--C-:B------:R-:W-:Y:S01]  /*9a30*/  HSET2.LE.AND R49, R49, R69.reuse, PT ;  /* 0x0000004531317233 */ /* 0x100fe20003803000 */
[----:B------:R-:W-:Y:S01]  /*9a40*/  FADD.FTZ R0, R134, R0 ;  /* 0x0000000086007221 */ /* 0x000fe20000010000 */
[----:B------:R-:W-:-:S02]  /*9a50*/  HSET2.LE.AND R50, R50, R69, PT ;  /* 0x0000004532327233 */ /* 0x000fc40003803000 */
[----:B------:R-:W-:Y:S02]  /*9a60*/  HSET2.LE.AND R48, R48, R69, PT ;  /* 0x0000004530307233 */ /* 0x000fe40003803000 */
[----:B------:R-:W-:Y:S01]  /*9a70*/  LOP3.LUT R94, R127, R49, RZ, 0xc0, !PT ;  /* 0x000000317f5e7212 */ /* 0x000fe200078ec0ff */
[----:B-1----:R-:W-:Y:S01]  /*9a80*/  HMMA.16816.F32 R180, R16, R40, R12 ;  /* 0x0000002810b4723c */ /* 0x002fe2000000180c */
[----:B------:R-:W-:Y:S02]  /*9a90*/  LOP3.LUT R95, R126, R50, RZ, 0xc0, !PT ;  /* 0x000000327e5f7212 */ /* 0x000fe400078ec0ff */
[----:B------:R-:W-:-:S03]  /*9aa0*/  LOP3.LUT R93, R125, R48, RZ, 0xc0, !PT ;  /* 0x000000307d5d7212 */ /* 0x000fc600078ec0ff */
[----:B------:R-:W-:Y:S09]  /*9ab0*/  HMMA.16816.F32 R12, R24, R44, RZ ;  /* 0x0000002c180c723c */ /* 0x000ff200000018ff */
[----:B------:R-:W-:Y:S07]  /*9ac0*/  HMMA.16816.F32 R164, R8, R40, R4 ;  /* 0x0000002808a4723c */ /* 0x000fee0000001804 */
[----:B------:R-:W-:Y:S01]  /*9ad0*/  FADD.FTZ R4, R237, R3 ;  /* 0x00000003ed047221 */ /* 0x000fe20000010000 */
[----:B------:R-:W-:Y:S01]  /*9ae0*/  FADD.FTZ R3, R232, R36 ;  /* 0x00000024e8037221 */ /* 0x000fe20000010000 */
[----:B------:R-:W-:Y:S01]  /*9af0*/  FADD.FTZ R5, R177, R2 ;  /* 0x00000002b1057221 */ /* 0x000fe20000010000 */
[----:B------:R-:W1:Y:S01]  /*9b00*/  LDSM.16.MT88.4 R36, [R188+0xb400] ;  /* 0x00b40000bc24783b */ /* 0x000e620000004200 */
[----:B------:R-:W-:Y:S01]  /*9b10*/  FADD.FTZ R2, R135, R0 ;  /* 0x0000000087027221 */ /* 0x000fe20000010000 */
[----:B------:R-:W-:Y:S01]  /*9b20*/  FADD.FTZ R0, R236, R4 ;  /* 0x00000004ec007221 */ /* 0x000fe20000010000 */
[----:B------:R-:W-:Y:S01]  /*9b30*/  FADD.FTZ R40, R176, R5 ;  /* 0x00000005b0287221 */ /* 0x000fe20000010000 */
[----:B------:R-:W-:Y:S01]  /*9b40*/  FADD.FTZ R3, R234, R3 ;  /* 0x00000003ea037221 */ /* 0x000fe20000010000 */
[C---:B------:R-:W-:Y:S01]  /*9b50*/  HMMA.16816.F32 R4, R20.reuse, R44, RZ ;  /* 0x0000002c1404723c */ /* 0x040fe200000018ff */
[----:B------:R-:W-:Y:S01]  /*9b60*/  FADD.FTZ R51, R231, R0 ;  /* 0x00000000e7337221 */ /* 0x000fe20000010000 */
[----:B------:R-:W-:Y:S01]  /*9b70*/  FADD.FTZ R52, R144, R2 ;  /* 0x0000000290347221 */ /* 0x000fe20000010000 */
[----:B------:R-:W-:Y:S01]  /*9b80*/  FADD.FTZ R194, R194, R3 ;  /* 0x00000003c2c27221 */ /* 0x000fe20000010000 */
[----:B------:R-:W-:Y:S01]  /*9b90*/  FADD.FTZ R106, R221, R40 ;  /* 0x00000028dd6a7221 */ /* 0x000fe20000010000 */
[--C-:B------:R-:W-:Y:S01]  /*9ba0*/  HSET2.LE.AND R0, R68, R69.reuse, PT ;  /* 0x0000004544007233 */ /* 0x100fe20003803000 */
[----:B------:R-:W-:Y:S01]  /*9bb0*/  FADD.FTZ R105, R235, R51 ;  /* 0x00000033eb697221 */ /* 0x000fe20000010000 */
[--C-:B------:R-:W-:Y:S01]  /*9bc0*/  HSET2.LE.AND R2, R67, R69.reuse, PT ;  /* 0x0000004543027233 */ /* 0x100fe20003803000 */
[----:B------:R-:W-:Y:S01]  /*9bd0*/  HMMA.16816.F32 R48, R20, R54, RZ ;  /* 0x000000361430723c */ /* 0x000fe200000018ff */
[--C-:B------:R-:W-:Y:S01]  /*9be0*/  HSET2.LE.AND R40, R63, R69.reuse, PT ;  /* 0x000000453f287233 */ /* 0x100fe20003803000 */
[----:B------:R-:W-:Y:S01]  /*9bf0*/  FADD.FTZ R104, R217, R52 ;  /* 0x00000034d9687221 */ /* 0x000fe20000010000 */
[----:B------:R-:W-:-:S02]  /*9c00*/  HSET2.LE.AND R3, R62, R69, PT ;  /* 0x000000453e037233 */ /* 0x000fc40003803000 */
[--C-:B------:R-:W-:Y:S02]  /*9c10*/  HSET2.LE.AND R41, R60, R69.reuse, PT ;  /* 0x000000453c297233 */ /* 0x100fe40003803000 */
[--C-:B------:R-:W-:Y:S02]  /*9c20*/  HSET2.LE.AND R44, R59, R69.reuse, PT ;  /* 0x000000453b2c7233 */ /* 0x100fe40003803000 */
[--C-:B------:R-:W-:Y:S02]  /*9c30*/  HSET2.LE.AND R45, R56, R69.reuse, PT ;  /* 0x00000045382d7233 */ /* 0x100fe40003803000 */
[----:B------:R-:W-:Y:S01]  /*9c40*/  LOP3.LUT R98, R195, R3, RZ, 0xc0, !PT ;  /* 0x00000003c3627212 */ /* 0x000fe200078ec0ff */
[----:B------:R-:W-:Y:S02]  /*9c50*/  FADD.FTZ R3, R233, R106 ;  /* 0x0000006ae9037221 */ /* 0x000fe40000010000 */
[----:B------:R-:W-:Y:S01]  /*9c60*/  LOP3.LUT R92, R132, R45, RZ, 0xc0, !PT ;  /* 0x0000002d845c7212 */ /* 0x000fe200078ec0ff */
[-C--:B-1----:R-:W-:Y:S06]  /*9c70*/  HMMA.16816.F32 R176, R16, R36.reuse, R12 ;  /* 0x0000002410b0723c */ /* 0x082fec000000180c */
[----:B------:R-:W-:Y:S01]  /*9c80*/  HMMA.16816.F32 R156, R8, R36, R4 ;  /* 0x00000024089c723c */ /* 0x000fe20000001804 */
[----:B------:R-:W-:Y:S01]  /*9c90*/  LOP3.LUT R14, R219, R0, RZ, 0xc0, !PT ;  /* 0x00000000db0e7212 */ /* 0x000fe200078ec0ff */
[----:B------:R-:W-:Y:S01]  /*9ca0*/  FADD.FTZ R0, R247, R194 ;  /* 0x000000c2f7007221 */ /* 0x000fe20000010000 */
[----:B------:R-:W-:Y:S01]  /*9cb0*/  LOP3.LUT R15, R218, R2, RZ, 0xc0, !PT ;  /* 0x00000002da0f7212 */ /* 0x000fe200078ec0ff */
[----:B------:R-:W-:Y:S01]  /*9cc0*/  FADD.FTZ R2, R246, R105 ;  /* 0x00000069f6027221 */ /* 0x000fe20000010000 */
[----:B------:R-:W-:Y:S01]  /*9cd0*/  IADD3 R194, P0, R34, -0x80, RZ ;  /* 0xffffff8022c27810 */ /* 0x000fe20007f1e0ff */
[----:B------:R-:W-:Y:S01]  /*9ce0*/  FADD.FTZ R0, R244, R0 ;  /* 0x00000000f4007221 */ /* 0x000fe20000010000 */
[--C-:B------:R-:W-:Y:S01]  /*9cf0*/  HSET2.LE.AND R5, R66, R69.reuse, PT ;  /* 0x0000004542057233 */ /* 0x100fe20003803000 */
[----:B------:R-:W-:Y:S01]  /*9d00*/  FADD.FTZ R2, R245, R2 ;  /* 0x00000002f5027221 */ /* 0x000fe20000010000 */
[--C-:B------:R-:W-:Y:S01]  /*9d10*/  HSET2.LE.AND R6, R65, R69.reuse, PT ;  /* 0x0000004541067233 */ /* 0x100fe20003803000 */
[----:B------:R-:W-:Y:S01]  /*9d20*/  FADD.FTZ R0, R243, R0 ;  /* 0x00000000f3007221 */ /* 0x000fe20000010000 */
[----:B------:R-:W-:-:S02]  /*9d30*/  HSET2.LE.AND R37, R64, R69, PT ;  /* 0x0000004540257233 */ /* 0x000fc40003803000 */
[--C-:B------:R-:W-:Y:S01]  /*9d40*/  HSET2.LE.AND R4, R61, R69.reuse, PT ;  /* 0x000000453d047233 */ /* 0x100fe20003803000 */
[C---:B------:R-:W-:Y:S01]  /*9d50*/  HMMA.16816.F32 R64, R20.reuse, R110, RZ ;  /* 0x0000006e1440723c */ /* 0x040fe200000018ff */
[--C-:B------:R-:W-:Y:S02]  /*9d60*/  HSET2.LE.AND R7, R58, R69.reuse, PT ;  /* 0x000000453a077233 */ /* 0x100fe40003803000 */
[----:B------:R-:W-:Y:S02]  /*9d70*/  HSET2.LE.AND R36, R57, R69, PT ;  /* 0x0000004539247233 */ /* 0x000fe40003803000 */
[----:B------:R-:W-:Y:S01]  /*9d80*/  LOP3.LUT R99, R151, R4, RZ, 0xc0, !PT ;  /* 0x0000000497637212 */ /* 0x000fe200078ec0ff */
[----:B------:R-:W-:Y:S01]  /*9d90*/  HMMA.16816.F32 R68, R20, R90, RZ ;  /* 0x0000005a1444723c */ /* 0x000fe200000018ff */
[----:B------:R-:W-:Y:S02]  /*9da0*/  LOP3.LUT R13, R220, R6, RZ, 0xc0, !PT ;  /* 0x00000006dc0d7212 */ /* 0x000fe400078ec0ff */
[----:B------:R-:W-:-:S02]  /*9db0*/  LOP3.LUT R6, R141, R37, RZ, 0xc0, !PT ;  /* 0x000000258d067212 */ /* 0x000fc400078ec0ff */
[----:B------:R-:W-:Y:S01]  /*9dc0*/  LOP3.LUT R4, R145, R41, RZ, 0xc0, !PT ;  /* 0x0000002991047212 */ /* 0x000fe200078ec0ff */
[C---:B------:R-:W-:Y:S01]  /*9dd0*/  HMMA.16816.F32 R60, R20.reuse, R114, RZ ;  /* 0x00000072143c723c */ /* 0x040fe200000018ff */
[----:B------:R-:W-:Y:S02]  /*9de0*/  LOP3.LUT R12, R222, R5, RZ, 0xc0, !PT ;  /* 0x00000005de0c7212 */ /* 0x000fe400078ec0ff */
[----:B------:R-:W-:Y:S02]  /*9df0*/  LOP3.LUT R96, R216, R7, RZ, 0xc0, !PT ;  /* 0x00000007d8607212 */ /* 0x000fe400078ec0ff */
[----:B------:R-:W-:Y:S01]  /*9e00*/  LOP3.LUT R7, R133, R40, RZ, 0xc0, !PT ;  /* 0x0000002885077212 */ /* 0x000fe200078ec0ff */
[----:B------:R-:W-:Y:S01]  /*9e10*/  HMMA.16816.F32 R56, R20, R118, RZ ;  /* 0x000000761438723c */ /* 0x000fe200000018ff */
[----:B------:R-:W-:Y:S02]  /*9e20*/  LOP3.LUT R5, R124, R44, RZ, 0xc0, !PT ;  /* 0x0000002c7c057212 */ /* 0x000fe400078ec0ff */
[----:B------:R-:W-:-:S02]  /*9e30*/  LOP3.LUT R97, R205, R36, RZ, 0xc0, !PT ;  /* 0x00000024cd617212 */ /* 0x000fc400078ec0ff */
[----:B------:R-:W-:Y:S01]  /*9e40*/  IADD3.X R195, R35, -0x1, RZ, P0, !PT ;  /* 0xffffffff23c37810 */ /* 0x000fe200007fe4ff */
[----:B------:R-:W-:Y:S06]  /*9e50*/  HMMA.16816.F32 R20, R20, R46, RZ ;  /* 0x0000002e1414723c */ /* 0x000fec00000018ff */
[C---:B------:R-:W-:Y:S06]  /*9e60*/  HMMA.16816.F32 R68, R8.reuse, R82, R68 ;  /* 0x000000520844723c */ /* 0x040fec0000001844 */
[C---:B------:R-:W-:Y:S06]  /*9e70*/  HMMA.16816.F32 R64, R8.reuse, R78, R64 ;  /* 0x0000004e0840723c */ /* 0x040fec0000001840 */
[C---:B------:R-:W-:Y:S06]  /*9e80*/  HMMA.16816.F32 R60, R8.reuse, R74, R60 ;  /* 0x0000004a083c723c */ /* 0x040fec000000183c */
[C---:B------:R-:W-:Y:S06]  /*9e90*/  HMMA.16816.F32 R148, R8.reuse, R86, R56 ;  /* 0x000000560894723c */ /* 0x040fec0000001838 */
[C---:B------:R-:W-:Y:S06]  /*9ea0*/  HMMA.16816.F32 R144, R8.reuse, R42, R48 ;  /* 0x0000002a0890723c */ /* 0x040fec0000001830 */
[----:B------:R-:W-:Y:S06]  /*9eb0*/  HMMA.16816.F32 R140, R8, R38, R20 ;  /* 0x00000026088c723c */ /* 0x000fec0000001814 */
[C---:B------:R-:W-:Y:S06]  /*9ec0*/  HMMA.16816.F32 R8, R24.reuse, R90, RZ ;  /* 0x0000005a1808723c */ /* 0x040fec00000018ff */
[----:B------:R-:W-:-:S15]  /*9ed0*/  HMMA.16816.F32 R20, R24, R110, RZ ;  /* 0x0000006e1814723c */ /* 0x000fde00000018ff */
[----:B------:R-:W-:-:S03]  /*9ee0*/  NOP ;  /* 0x0000000000007918 */ /* 0x000fc60000000000 */
[----:B------:R-:W-:Y:S06]  /*9ef0*/  HMMA.16816.F32 R80, R16, R82, R8 ;  /* 0x000000521050723c */ /* 0x000fec0000001808 */
[----:B------:R-:W-:Y:S06]  /*9f00*/  HMMA.16816.F32 R8, R24, R114, RZ ;  /* 0x000000721808723c */ /* 0x000fec00000018ff */
[----:B------:R-:W-:Y:S06]  /*9f10*/  HMMA.16816.F32 R56, R16, R78, R20 ;  /* 0x0000004e1038723c */ /* 0x000fec0000001814 */
[----:B------:R-:W-:-:S12]  /*9f20*/  HMMA.16816.F32 R20, R24, R118, RZ ;  /* 0x000000761814723c */ /* 0x000fd800000018ff */
[----:B------:R-:W-:Y:S06]  /*9f30*/  HMMA.16816.F32 R48, R16, R74, R8 ;  /* 0x0000004a1030723c */ /* 0x000fec0000001808 */
[C---:B------:R-:W-:Y:S06]  /*9f40*/  HMMA.16816.F32 R8, R24.reuse, R54, RZ ;  /* 0x000000361808723c */ /* 0x040fec00000018ff */
[----:B------:R-:W-:Y:S06]  /*9f50*/  HMMA.16816.F32 R24, R24, R46, RZ ;  /* 0x0000002e1818723c */ /* 0x000fec00000018ff */
[C---:B------:R-:W-:Y:S01]  /*9f60*/  HMMA.16816.F32 R44, R16.reuse, R86, R20 ;  /* 0x00000056102c723c */ /* 0x040fe20000001814 */
[----:B------:R-:W1:Y:S11]  /*9f70*/  LDSM.16.MT88.4 R20, [R174+0x9800] ;  /* 0x00980000ae14783b */ /* 0x000e760000004200 */
[C---:B------:R-:W-:Y:S01]  /*9f80*/  HMMA.16816.F32 R40, R16.reuse, R42, R8 ;  /* 0x0000002a1028723c */ /* 0x040fe20000001808 */
[----:B------:R-:W-:Y:S05]  /*9f90*/  LDSM.16.MT88.4 R8, [R174+0xa800] ;  /* 0x00a80000ae08783b */ /* 0x000fea0000004200 */
[----:B------:R-:W-:Y:S01]  /*9fa0*/  HMMA.16816.F32 R24, R16, R38, R24 ;  /* 0x000000261018723c */ /* 0x000fe20000001818 */
[----:B------:R-:W2:Y:S05]  /*9fb0*/  LDSM.16.MT88.4 R16, [R188+0x9800] ;  /* 0x00980000bc10783b */ /* 0x000eaa0000004200 */
[-C--:B-1----:R-:W-:Y:S06]  /*9fc0*/  HMMA.16816.F32 R168, R12, R20.reuse, R168 ;  /* 0x000000140ca8723c */ /* 0x082fec00000018a8 */
[C---:B------:R-:W-:Y:S06]  /*9fd0*/  HMMA.16816.F32 R136, R4.reuse, R20, R136 ;  /* 0x000000140488723c */ /* 0x040fec0000001888 */
[-C--:B------:R-:W-:Y:S06]  /*9fe0*/  HMMA.16816.F32 R132, R4, R22.reuse, R68 ;  /* 0x000000160484723c */ /* 0x080fec0000001844 */
[C---:B------:R-:W-:Y:S01]  /*9ff0*/  HMMA.16816.F32 R36, R12.reuse, R22, R80 ;  /* 0x000000160c24723c */ /* 0x040fe20000001850 */
[----:B------:R-:W1:Y:S04]  /*a000*/  LDSM.16.MT88.4 R20, [R188+0xa800] ;  /* 0x00a80000bc14783b */ /* 0x000e680000004200 */
[----:B------:R-:W-:Y:S01]  /*a010*/  LDSM.16.MT88.4 R80, [R174+0xbc00] ;  /* 0x00bc0000ae50783b */ /* 0x000fe20000004200 */
        /* <DEDUP_REMOVED lines=8> */
[----:B------:R-:W-:Y:S01]  /*a0a0*/  HMMA.16816.F32 R52, R12, R10, R48 ;  /* 0x0000000a0c34723c */ /* 0x000fe20000001830 */
[----:B------:R-:W3:Y:S05]  /*a0b0*/  LDSM.16.MT88.4 R8, [R188+0xb800] ;  /* 0x00b80000bc08783b */ /* 0x000eea0000004200 */
[C---:B-1----:R-:W-:Y:S06]  /*a0c0*/  HMMA.16816.F32 R112, R4.reuse, R20, R184 ;  /* 0x000000140470723c */ /* 0x042fec00000018b8 */
[C---:B------:R-:W-:Y:S01]  /*a0d0*/  HMMA.16816.F32 R108, R4.reuse, R22, R148 ;  /* 0x00000016046c723c */ /* 0x040fe20000001894 */
[----:B------:R-:W-:Y:S05]  /*a0e0*/  LDSM.16.MT88.4 R148, [R174+0xac00] ;  /* 0x00ac0000ae94783b */ /* 0x000fea0000004200 */
[C---:B--2---:R-:W-:Y:S01]  /*a0f0*/  HMMA.16816.F32 R72, R4.reuse, R16, R164 ;  /* 0x000000100448723c */ /* 0x044fe200000018a4 */
[----:B------:R-:W1:Y:S05]  /*a100*/  LDSM.16.MT88.4 R164, [R174+0x9c00] ;  /* 0x009c0000aea4783b */ /* 0x000e6a0000004200 */
[----:B------:R-:W-:Y:S06]  /*a110*/  HMMA.16816.F32 R76, R4, R18, R144 ;  /* 0x00000012044c723c */ /* 0x000fec0000001890 */
[C---:B------:R-:W-:Y:S06]  /*a120*/  HMMA.16816.F32 R144, R12.reuse, R20, R212 ;  /* 0x000000140c90723c */ /* 0x040fec00000018d4 */
[----:B------:R-:W-:Y:S06]  /*a130*/  HMMA.16816.F32 R68, R12, R16, R180 ;  /* 0x000000100c44723c */ /* 0x000fec00000018b4 */
[C---:B---3--:R-:W-:Y:S01]  /*a140*/  HMMA.16816.F32 R88, R4.reuse, R8, R156 ;  /* 0x000000080458723c */ /* 0x048fe2000000189c */
[----:B------:R-:W-:Y:S05]  /*a150*/  LDSM.16.MT88.4 R156, [R188+0x9c00] ;  /* 0x009c0000bc9c783b */ /* 0x000fea0000004200 */
[----:B------:R-:W-:Y:S01]  /*a160*/  HMMA.16816.F32 R48, R4, R10, R140 ;  /* 0x0000000a0430723c */ /* 0x000fe2000000188c */
[----:B------:R-:W2:Y:S04]  /*a170*/  LDSM.16.MT88.4 R4, [R188+0xbc00] ;  /* 0x00bc0000bc04783b */ /* 0x000ea80000004200 */
[----:B------:R-:W3:Y:S01]  /*a180*/  LDSM.16.MT88.4 R140, [R188+0xac00] ;  /* 0x00ac0000bc8c783b */ /* 0x000ee20000004200 */
[C---:B------:R-:W-:Y:S06]  /*a190*/  HMMA.16816.F32 R84, R12.reuse, R8, R176 ;  /* 0x000000080c54723c */ /* 0x040fec00000018b0 */
[C---:B------:R-:W-:Y:S06]  /*a1a0*/  HMMA.16816.F32 R44, R12.reuse, R22, R44 ;  /* 0x000000160c2c723c */ /* 0x040fec000000182c */
[C---:B------:R-:W-:Y:S06]  /*a1b0*/  HMMA.16816.F32 R40, R12.reuse, R18, R40 ;  /* 0x000000120c28723c */ /* 0x040fec0000001828 */
[----:B------:R-:W-:Y:S06]  /*a1c0*/  HMMA.16816.F32 R24, R12, R10, R24 ;  /* 0x0000000a0c18723c */ /* 0x000fec0000001818 */
[-C--:B-1----:R-:W-:Y:S06]  /*a1d0*/  HMMA.16816.F32 R168, R96, R164.reuse, R168 ;  /* 0x000000a460a8723c */ /* 0x082fec00000018a8 */
[C---:B------:R-:W-:Y:S06]  /*a1e0*/  HMMA.16816.F32 R136, R92.reuse, R164, R136 ;  /* 0x000000a45c88723c */ /* 0x040fec0000001888 */
[-C--:B--2---:R-:W-:Y:S06]  /*a1f0*/  HMMA.16816.F32 R88, R92, R4.reuse, R88 ;  /* 0x000000045c58723c */ /* 0x084fec0000001858 */
[----:B------:R-:W-:Y:S06]  /*a200*/  HMMA.16816.F32 R84, R96, R4, R84 ;  /* 0x000000046054723c */ /* 0x000fec0000001854 */
[----:B------:R-:W-:Y:S01]  /*a210*/  HMMA.16816.F32 R132, R92, R166, R132 ;  /* 0x000000a65c84723c */ /* 0x000fe20000001884 */
[----:B------:R-:W-:Y:S01]  /*a220*/  FADD.FTZ R5, R223, R104 ;  /* 0x00000068df057221 */ /* 0x000fe20000010000 */
[----:B------:R-:W-:-:S03]  /*a230*/  FADD.FTZ R4, R230, R3 ;  /* 0x00000003e6047221 */ /* 0x000fc60000010000 */
[----:B------:R-:W-:Y:S01]  /*a240*/  FADD.FTZ R3, R224, R5 ;  /* 0x00000005e0037221 */ /* 0x000fe20000010000 */
[----:B------:R-:W-:Y:S01]  /*a250*/  FADD.FTZ R5, R229, R4 ;  /* 0x00000004e5057221 */ /* 0x000fe20000010000 */
[C---:B------:R-:W-:Y:S02]  /*a260*/  HMMA.16816.F32 R128, R92.reuse, R156, R128 ;  /* 0x0000009c5c80723c */ /* 0x040fe40000001880 */
        /* <DEDUP_REMOVED lines=15> */
[C---:B---3--:R-:W-:Y:S06]  /*a360*/  HMMA.16816.F32 R112, R92.reuse, R140, R112 ;  /* 0x0000008c5c70723c */ /* 0x048fec0000001870 */
        /* <DEDUP_REMOVED lines=17> */
[----:B------:R-:W-:-:S04]  /*a480*/  DEPBAR.LE SB0, 0x0 ;  /* 0x000080000000791a */ /* 0x000fc80000000000 */
[----:B------:R-:W3:Y:S04]  /*a490*/  LDL R231, [R1+0x24] ;  /* 0x0000240001e77983 */ /* 0x000ee80000100800 */
[----:B------:R-:W4:Y:S04]  /*a4a0*/  LDL R234, [R1+0x28] ;  /* 0x0000280001ea7983 */ /* 0x000f280000100800 */
[----:B------:R-:W5:Y:S04]  /*a4b0*/  LDL.LU R232, [R1] ;  /* 0x0000000001e87983 */ /* 0x000f680000300800 */
[----:B------:R-:W5:Y:S04]  /*a4c0*/  LDL R217, [R1+0x158] ;  /* 0x0001580001d97983 */ /* 0x000f680000100800 */
[----:B------:R-:W5:Y:S04]  /*a4d0*/  LDL.64 R236, [R1+0x1b0] ;  /* 0x0001b00001ec7983 */ /* 0x000f680000100a00 */
[----:B------:R-:W5:Y:S01]  /*a4e0*/  LDL R238, [R1+0x198] ;  /* 0x0001980001ee7983 */ /* 0x000f620000100800 */
[----:B------:R-:W-:Y:S05]  /*a4f0*/  WARPSYNC.ALL ;  /* 0x0000000000007948 */ /* 0x000fea0003800000 */
[----:B------:R-:W-:Y:S01]  /*a500*/  BAR.SYNC.DEFER_BLOCKING 0x0 ;  /* 0x0000000000007b1d */ /* 0x000fe20000010000 */
[----:B--2---:R-:W-:Y:S01]  /*a510*/  VIADD R205, R221, 0xfffffffe ;  /* 0xfffffffeddcd7836 */ /* 0x004fe20000000000 */
[----:B---3--:R-:W-:-:S02]  /*a520*/  ISETP.GE.AND P3, PT, R231, R200, PT ;  /* 0x000000c8e700720c */ /* 0x008fc40003f66270 */
[-C--:B----4-:R-:W-:Y:S02]  /*a530*/  ISETP.GE.AND P2, PT, R234, R200.reuse, PT ;  /* 0x000000c8ea00720c */ /* 0x090fe40003f46270 */
[----:B------:R-:W-:Y:S01]  /*a540*/  SHF.R.S32.HI R4, RZ, 0x1f, R205 ;  /* 0x0000001fff047819 */ /* 0x000fe200000114cd */
[----:B-----5:R-:W-:Y:S01]  /*a550*/  IMAD R0, R232, R205, RZ ;  /* 0x000000cde8007224 */ /* 0x020fe200078e02ff */
[----:B------:R-:W-:-:S03]  /*a560*/  ISETP.GE.AND P4, PT, R217, R200, PT ;  /* 0x000000c8d900720c */ /* 0x000fc60003f86270 */
[-C--:B------:R-:W-:Y:S02]  /*a570*/  IMAD R0, R4, R250.reuse, R0 ;  /* 0x000000fa04007224 */ /* 0x080fe400078e0200 */
[----:B------:R-:W-:-:S04]  /*a580*/  IMAD.WIDE.U32 R2, R205, R250, R236 ;  /* 0x000000facd027225 */ /* 0x000fc800078e00ec */
[----:B------:R-:W-:Y:S01]  /*a590*/  IMAD.IADD R3, R3, 0x1, R0 ;  /* 0x0000000103037824 */ /* 0x000fe200078e0200 */
[CC--:B------:R-:W-:Y:S02]  /*a5a0*/  @!P3 LEA R10, P1, R2.reuse, R210.reuse, 0x1 ;  /* 0x000000d2020ab211 */ /* 0x0c0fe400078208ff */
[CC--:B------:R-:W-:Y:S02]  /*a5b0*/  @!P2 LEA R8, P0, R2.reuse, R210.reuse, 0x1 ;  /* 0x000000d20208a211 */ /* 0x0c0fe400078008ff */
[C---:B------:R-:W-:Y:S02]  /*a5c0*/  @!P4 LEA R12, P6, R2.reuse, R210, 0x1 ;  /* 0x000000d2020cc211 */ /* 0x040fe400078c08ff */
[----:B------:R-:W-:Y:S02]  /*a5d0*/  IADD3 R0, P5, R251, R2, RZ ;  /* 0x00000002fb007210 */ /* 0x000fe40007fbe0ff */
[CCC-:B------:R-:W-:Y:S02]  /*a5e0*/  @!P4 LEA.HI.X R13, R2.reuse, R211.reuse, R3.reuse, 0x1, P6 ;  /* 0x000000d3020dc211 */ /* 0x1c0fe400030f0c03 */
[----:B------:R-:W-:-:S02]  /*a5f0*/  @!P3 LEA.HI.X R11, R2, R211, R3, 0x1, P1 ;  /* 0x000000d3020bb211 */ /* 0x000fc400008f0c03 */
[--C-:B------:R-:W-:Y:S01]  /*a600*/  @!P2 LEA.HI.X R9, R2, R211, R3.reuse, 0x1, P0 ;  /* 0x000000d30209a211 */ /* 0x100fe200000f0c03 */
[----:B------:R-:W-:Y:S01]  /*a610*/  IMAD.X R3, R252, 0x1, R3, P5 ;  /* 0x00000001fc037824 */ /* 0x000fe200028e0603 */
[CC--:B------:R-:W-:Y:S01]  /*a620*/  @!P4 LEA R6, P5, R0.reuse, R210.reuse, 0x1 ;  /* 0x000000d20006c211 */ /* 0x0c0fe200078a08ff */
[----:B------:R-:W-:Y:S01]  /*a630*/  @P4 STS [R193+0x9000], RZ ;  /* 0x009000ffc1004388 */ /* 0x000fe20000000800 */
[----:B------:R-:W-:-:S03]  /*a640*/  @!P3 LEA R4, P1, R0, R210, 0x1 ;  /* 0x000000d20004b211 */ /* 0x000fc600078208ff */
[----:B------:R-:W-:Y:S01]  /*a650*/  @P4 STS [R193+0x9004], RZ ;  /* 0x009004ffc1004388 */ /* 0x000fe20000000800 */
[----:B------:R-:W-:-:S03]  /*a660*/  @!P2 LEA R2, P0, R0, R210, 0x1 ;  /* 0x000000d20002a211 */ /* 0x000fc600078008ff */
[----:B------:R-:W-:Y:S01]  /*a670*/  @P4 STS.64 [R193+0x9008], RZ ;  /* 0x009008ffc1004388 */ /* 0x000fe20000000a00 */
[----:B------:R-:W-:-:S03]  /*a680*/  @!P4 LEA.HI.X R7, R0, R211, R3, 0x1, P5 ;  /* 0x000000d30007c211 */ /* 0x000fc600028f0c03 */
[----:B------:R-:W-:Y:S01]  /*a690*/  @!PT LDS RZ, [RZ] ;  /* 0x00000000fffff984 */ /* 0x000fe20000000800 */
[----:B------:R-:W-:Y:S01]  /*a6a0*/  @!PT LDS RZ, [RZ] ;  /* 0x00000000fffff984 */ /* 0x000fe20000000800 */
[----:B------:R-:W-:Y:S01]  /*a6b0*/  @!PT LDS RZ, [RZ] ;  /* 0x00000000fffff984 */ /* 0x000fe20000000800 */
[----:B------:R1:W-:Y:S01]  /*a6c0*/  @!P4 LDGSTS.E.BYPASS.LTC128B.128 [R193+0x9000], desc[UR4][R12.64] ;  /* 0x090000000cc1cfae */ /* 0x0003e2000b901d44 */
[----:B------:R-:W-:-:S03]  /*a6d0*/  @!P3 LEA.HI.X R5, R0, R211, R3, 0x1, P1 ;  /* 0x000000d30005b211 */ /* 0x000fc600008f0c03 */
        /* <DEDUP_REMOVED lines=26> */
[----:B------:R-:W-:Y:S04]  /*a880*/  LDSM.16.M88.4 R16, [R190] ;  /* 0x00000000be10783b */ /* 0x000fe80000000200 */
[----:B-1----:R-:W-:Y:S04]  /*a890*/  LDSM.16.M88.4 R12, [R190+0x1000] ;  /* 0x00100000be0c783b */ /* 0x002fe80000000200 */
[----:B------:R-:W1:Y:S04]  /*a8a0*/  LDSM.16.M88.4 R48, [R175+0x6800] ;  /* 0x00680000af30783b */ /* 0x000e680000000200 */
[----:B------:R-:W5:Y:S04]  /*a8b0*/  LDSM.16.M88.4 R44, [R175+0x6c00] ;  /* 0x006c0000af2c783b */ /* 0x000f680000000200 */
[----:B--2---:R-:W-:Y:S04]  /*a8c0*/  LDSM.16.M88.4 R8, [R191] ;  /* 0x00000000bf08783b */ /* 0x004fe80000000200 */
[----:B---3--:R-:W-:Y:S04]  /*a8d0*/  LDSM.16.M88.4 R4, [R191+0x1000] ;  /* 0x00100000bf04783b */ /* 0x008fe80000000200 */
[----:B------:R-:W2:Y:S04]  /*a8e0*/  LDSM.16.M88.4 R24, [R189+0x6800] ;  /* 0x00680000bd18783b */ /* 0x000ea80000000200 */
[----:B------:R-:W3:Y:S04]  /*a8f0*/  LDSM.16.M88.4 R20, [R189+0x6c00] ;  /* 0x006c0000bd14783b */ /* 0x000ee80000000200 */
[----:B------:R-:W4:Y:S04]  /*a900*/  LDSM.16.M88.4 R56, [R175+0x6000] ;  /* 0x00600000af38783b */ /* 0x000f280000000200 */
[----:B------:R-:W4:Y:S04]  /*a910*/  LDSM.16.M88.4 R52, [R175+0x6400] ;  /* 0x00640000af34783b */ /* 0x000f280000000200 */
[----:B------:R-:W-:Y:S04]  /*a920*/  LDSM.16.M88.4 R40, [R189+0x6000] ;  /* 0x00600000bd28783b */ /* 0x000fe80000000200 */
[----:B------:R-:W4:Y:S01]  /*a930*/  LDSM.16.M88.4 R36, [R189+0x6400] ;  /* 0x00640000bd24783b */ /* 0x000f220000000200 */
[----:B-1----:R-:W-:Y:S01]  /*a940*/  HMMA.16816.F32 R104, R12, R48, RZ ;  /* 0x000000300c68723c */ /* 0x002fe200000018ff */
[----:B------:R-:W-:Y:S01]  /*a950*/  IMAD.MOV.U32 R195, RZ, RZ, R238 ;  /* 0x000000ffffc37224 */ /* 0x000fe200078e00ee */
[----:B------:R-:W1:Y:S04]  /*a960*/  S2R R194, SR_TID.X ;  /* 0x0000000000c27919 */ /* 0x000e680000002100 */
[-C--:B-----5:R-:W-:Y:S01]  /*a970*/  HMMA.16816.F32 R64, R16, R44.reuse, RZ ;  /* 0x0000002c1040723c */ /* 0x0a0fe200000018ff */
[----:B------:R-:W0:Y:S05]  /*a980*/  LDGDEPBAR ;  /* 0x00000000000079af */ /* 0x000e2a0000000000 */
[----:B------:R-:W-:Y:S06]  /*a990*/  HMMA.16816.F32 R60, R12, R44, RZ ;  /* 0x0000002c0c3c723c */ /* 0x000fec00000018ff */
[----:B------:R-:W-:Y:S06]  /*a9a0*/  HMMA.16816.F32 R176, R16, R48, RZ ;  /* 0x0000003010b0723c */ /* 0x000fec00000018ff */
[----:B--2---:R-:W-:Y:S06]  /*a9b0*/  HMMA.16816.F32 R232, R4, R24, R104 ;  /* 0x0000001804e8723c */ /* 0x004fec0000001868 */
[-C--:B---3--:R-:W-:Y:S06]  /*a9c0*/  HMMA.16816.F32 R244, R8, R20.reuse, R64 ;  /* 0x0000001408f4723c */ /* 0x088fec0000001840 */
[----:B------:R-:W-:Y:S06]  /*a9d0*/  HMMA.16816.F32 R240, R4, R20, R60 ;  /* 0x0000001404f0723c */ /* 0x000fec000000183c */
[-C--:B----4-:R-:W-:Y:S06]  /*a9e0*/  HMMA.16816.F32 R216, R16, R56.reuse, RZ ;  /* 0x0000003810d8723c */ /* 0x090fec00000018ff */
[----:B------:R-:W-:Y:S06]  /*a9f0*/  HMMA.16816.F32 R212, R12, R56, RZ ;  /* 0x000000380cd4723c */ /* 0x000fec00000018ff */
[-C--:B------:R-:W-:Y:S06]  /*aa00*/  HMMA.16816.F32 R184, R16, R52.reuse, RZ ;  /* 0x0000003410b8723c */ /* 0x080fec00000018ff */
[C---:B------:R-:W-:Y:S06]  /*aa10*/  HMMA.16816.F32 R180, R12.reuse, R52, RZ ;  /* 0x000000340cb4723c */ /* 0x040fec00000018ff */
[C---:B------:R-:W-:Y:S06]  /*aa20*/  HMMA.16816.F32 R104, R12.reuse, R58, RZ ;  /* 0x0000003a0c68723c */ /* 0x040fec00000018ff */
[C---:B------:R-:W-:Y:S06]  /*aa30*/  HMMA.16816.F32 R64, R12.reuse, R54, RZ ;  /* 0x000000360c40723c */ /* 0x040fec00000018ff */
[----:B------:R-:W-:Y:S06]  /*aa40*/  HMMA.16816.F32 R60, R12, R50, RZ ;  /* 0x000000320c3c723c */ /* 0x000fec00000018ff */
[C---:B------:R-:W-:Y:S06]  /*aa50*/  HMMA.16816.F32 R56, R16.reuse, R58, RZ ;  /* 0x0000003a1038723c */ /* 0x040fec00000018ff */
[C---:B------:R-:W-:Y:S06]  /*aa60*/  HMMA.16816.F32 R52, R16.reuse, R54, RZ ;  /* 0x000000361034723c */ /* 0x040fec00000018ff */
[----:B------:R-:W-:Y:S06]  /*aa70*/  HMMA.16816.F32 R48, R16, R50, RZ ;  /* 0x000000321030723c */ /* 0x000fec00000018ff */
[-C--:B------:R-:W-:Y:S06]  /*aa80*/  HMMA.16816.F32 R12, R12, R46.reuse, RZ ;  /* 0x0000002e0c0c723c */ /* 0x080fec00000018ff */
[----:B------:R-:W-:Y:S06]  /*aa90*/  HMMA.16816.F32 R16, R16, R46, RZ ;  /* 0x0000002e1010723c */ /* 0x000fec00000018ff */
[C---:B------:R-:W-:Y:S06]  /*aaa0*/  HMMA.16816.F32 R236, R8.reuse, R24, R176 ;  /* 0x0000001808ec723c */ /* 0x040fec00000018b0 */
[-C--:B------:R-:W-:Y:S06]  /*aab0*/  HMMA.16816.F32 R228, R8, R36.reuse, R184 ;  /* 0x0000002408e4723c */ /* 0x080fec00000018b8 */
[C---:B------:R-:W-:Y:S06]  /*aac0*/  HMMA.16816.F32 R220, R4.reuse, R36, R180 ;  /* 0x0000002404dc723c */ /* 0x040fec00000018b4 */
[----:B------:R-:W-:Y:S06]  /*aad0*/  HMMA.16816.F32 R176, R4, R42, R104 ;  /* 0x0000002a04b0723c */ /* 0x000fec0000001868 */
[-C--:B------:R-:W-:Y:S06]  /*aae0*/  HMMA.16816.F32 R216, R8, R40.reuse, R216 ;  /* 0x0000002808d8723c */ /* 0x080fec00000018d8 */
[C---:B------:R-:W-:Y:S06]  /*aaf0*/  HMMA.16816.F32 R212, R4.reuse, R40, R212 ;  /* 0x0000002804d4723c */ /* 0x040fec00000018d4 */
[C---:B------:R-:W-:Y:S06]  /*ab00*/  HMMA.16816.F32 R180, R4.reuse, R38, R64 ;  /* 0x0000002604b4723c */ /* 0x040fec0000001840 */
[C---:B------:R-:W-:Y:S06]  /*ab10*/  HMMA.16816.F32 R184, R4.reuse, R26, R60 ;  /* 0x0000001a04b8723c */ /* 0x040fec000000183c */
[----:B------:R-:W-:Y:S01]  /*ab20*/  HMMA.16816.F32 R224, R4, R22, R12 ;  /* 0x0000001604e0723c */ /* 0x000fe2000000180c */
[----:B------:R-:W-:Y:S04]  /*ab30*/  LDSM.16.M88.4 R4, [R190+0x3000] ;  /* 0x00300000be04783b */ /* 0x000fe80000000200 */
[----:B------:R-:W2:Y:S01]  /*ab40*/  LDSM.16.M88.4 R12, [R175+0x7000] ;  /* 0x00700000af0c783b */ /* 0x000ea20000000200 */
[C---:B------:R-:W-:Y:S06]  /*ab50*/  HMMA.16816.F32 R56, R8.reuse, R42, R56 ;  /* 0x0000002a0838723c */ /* 0x040fec0000001838 */
[C---:B------:R-:W-:Y:S06]  /*ab60*/  HMMA.16816.F32 R104, R8.reuse, R38, R52 ;  /* 0x000000260868723c */ /* 0x040fec0000001834 */
[C---:B------:R-:W-:Y:S06]  /*ab70*/  HMMA.16816.F32 R48, R8.reuse, R26, R48 ;  /* 0x0000001a0830723c */ /* 0x040fec0000001830 */
[----:B------:R-:W-:Y:S01]  /*ab80*/  HMMA.16816.F32 R16, R8, R22, R16 ;  /* 0x000000160810723c */ /* 0x000fe20000001810 */
[----:B------:R-:W3:Y:S05]  /*ab90*/  LDSM.16.M88.4 R8, [R190+0x2000] ;  /* 0x00200000be08783b */ /* 0x000eea0000000200 */
[C---:B--2---:R-:W-:Y:S06]  /*aba0*/  HMMA.16816.F32 R64, R4.reuse, R12, R212 ;  /* 0x0000000c0440723c */ /* 0x044fec00000018d4 */
[----:B------:R-:W-:Y:S06]  /*abb0*/  HMMA.16816.F32 R52, R4, R14, R176 ;  /* 0x0000000e0434723c */ /* 0x000fec00000018b0 */
[C---:B---3--:R-:W-:Y:S06]  /*abc0*/  HMMA.16816.F32 R60, R8.reuse, R12, R216 ;  /* 0x0000000c083c723c */ /* 0x048fec00000018d8 */
[C---:B------:R-:W-:Y:S01]  /*abd0*/  HMMA.16816.F32 R24, R8.reuse, R14, R56 ;  /* 0x0000000e0818723c */ /* 0x040fe20000001838 */
[----:B------:R-:W2:Y:S05]  /*abe0*/  LDSM.16.M88.4 R12, [R175+0x7400] ;  /* 0x00740000af0c783b */ /* 0x000eaa0000000200 */
[-C--:B--2---:R-:W-:Y:S06]  /*abf0*/  HMMA.16816.F32 R44, R8, R12.reuse, R228 ;  /* 0x0000000c082c723c */ /* 0x084fec00000018e4 */
[C---:B------:R-:W-:Y:S06]  /*ac00*/  HMMA.16816.F32 R40, R4.reuse, R12, R220 ;  /* 0x0000000c0428723c */ /* 0x040fec00000018dc */
[-C--:B------:R-:W-:Y:S06]  /*ac10*/  HMMA.16816.F32 R36, R4, R14.reuse, R180 ;  /* 0x0000000e0424723c */ /* 0x080fec00000018b4 */
        /* <DEDUP_REMOVED lines=9> */
[-C--:B------:R-:W-:Y:S01]  /*acb0*/  HMMA.16816.F32 R224, R4, R14.reuse, R224 ;  /* 0x0000000e04e0723c */ /* 0x080fe200000018e0 */
[----:B------:R-:W-:Y:S05]  /*acc0*/  LDSM.16.M88.4 R4, [R191+0x3000] ;  /* 0x00300000bf04783b */ /* 0x000fea0000000200 */
[----:B------:R-:W-:Y:S01]  /*acd0*/  HMMA.16816.F32 R16, R8, R14, R16 ;  /* 0x0000000e0810723c */ /* 0x000fe20000001810 */
[----:B------:R-:W2:Y:S04]  /*ace0*/  LDSM.16.M88.4 R12, [R189+0x7000] ;  /* 0x00700000bd0c783b */ /* 0x000ea80000000200 */
[----:B------:R-:W3:Y:S01]  /*acf0*/  LDSM.16.M88.4 R8, [R191+0x2000] ;  /* 0x00200000bf08783b */ /* 0x000ee20000000200 */
[-C--:B--2---:R-:W-:Y:S06]  /*ad00*/  HMMA.16816.F32 R236, R4, R12.reuse, R64 ;  /* 0x0000000c04ec723c */ /* 0x084fec0000001840 */
[----:B---3--:R-:W-:Y:S06]  /*ad10*/  HMMA.16816.F32 R220, R8, R12, R60 ;  /* 0x0000000c08dc723c */ /* 0x008fec000000183c */
[-C--:B------:R-:W-:Y:S06]  /*ad20*/  HMMA.16816.F32 R216, R4, R14.reuse, R52 ;  /* 0x0000000e04d8723c */ /* 0x080fec0000001834 */
[----:B------:R-:W-:Y:S01]  /*ad30*/  HMMA.16816.F32 R176, R8, R14, R24 ;  /* 0x0000000e08b0723c */ /* 0x000fe20000001818 */
[----:B------:R-:W2:Y:S05]  /*ad40*/  LDSM.16.M88.4 R12, [R189+0x7400] ;  /* 0x00740000bd0c783b */ /* 0x000eaa0000000200 */
[----:B--2---:R-:W-:Y:S06]  /*ad50*/  HMMA.16816.F32 R60, R4, R14, R36 ;  /* 0x0000000e043c723c */ /* 0x004fec0000001824 */
[-C--:B------:R-:W-:Y:S06]  /*ad60*/  HMMA.16816.F32 R232, R8, R12.reuse, R44 ;  /* 0x0000000c08e8723c */ /* 0x080fec000000182c */
[----:B------:R-:W-:Y:S06]  /*ad70*/  HMMA.16816.F32 R64, R4, R12, R40 ;  /* 0x0000000c0440723c */ /* 0x000fec0000001828 */
        /* <DEDUP_REMOVED lines=44> */
[----:B------:R-:W-:Y:S01]  /*b040*/  HMMA.16816.F32 R212, R8, R14, R212 ;  /* 0x0000000e08d4723c */ /* 0x000fe200000018d4 */
[----:B------:R-:W2:Y:S01]  /*b050*/  LDSM.16.M88.4 R12, [R189+0x8800] ;  /* 0x00880000bd0c783b */ /* 0x000ea20000000200 */
[----:B-1----:R-:W-:-:S05]  /*b060*/  IMAD.SHL.U32 R194, R194, 0x2, RZ ;  /* 0x00000002c2c27824 */ /* 0x002fca00078e00ff */
[----:B------:R-:W-:Y:S01]  /*b070*/  LOP3.LUT R194, R194, 0x6, RZ, 0xc0, !PT ;  /* 0x00000006c2c27812 */ /* 0x000fe200078ec0ff */
[-C--:B--2---:R-:W-:Y:S06]  /*b080*/  HMMA.16816.F32 R236, R8, R12.reuse, R216 ;  /* 0x0000000c08ec723c */ /* 0x084fec00000018d8 */
[C---:B------:R-:W-:Y:S06]  /*b090*/  HMMA.16816.F32 R228, R4.reuse, R12, R176 ;  /* 0x0000000c04e4723c */ /* 0x040fec00000018b0 */
[-C--:B------:R-:W-:Y:S06]  /*b0a0*/  HMMA.16816.F32 R240, R4, R14.reuse, R60 ;  /* 0x0000000e04f0723c */ /* 0x080fec000000183c */
[----:B------:R-:W-:Y:S01]  /*b0b0*/  HMMA.16816.F32 R216, R8, R14, R56 ;  /* 0x0000000e08d8723c */ /* 0x000fe20000001838 */
[----:B------:R-:W1:Y:S01]  /*b0c0*/  LDSM.16.M88.4 R12, [R189+0x8c00] ;  /* 0x008c0000bd0c783b */ /* 0x000e620000000200 */
[----:B------:R-:W-:Y:S01]  /*b0d0*/  IMAD R0, R205, 0x40, R194 ;  /* 0x00000040cd007824 */ /* 0x000fe200078e02c2 */
[----:B------:R-:W-:-:S04]  /*b0e0*/  DEPBAR.LE SB0, 0x0 ;  /* 0x000080000000791a */ /* 0x000fc80000000000 */
[C---:B------:R-:W-:Y:S01]  /*b0f0*/  ISETP.GE.AND P0, PT, R0.reuse, R199, PT ;  /* 0x000000c70000720c */ /* 0x040fe20003f06270 */
[C---:B------:R-:W-:Y:S01]  /*b100*/  VIADD R2, R0.reuse, 0x1 ;  /* 0x0000000100027836 */ /* 0x040fe20000000000 */
[C---:B------:R-:W-:Y:S02]  /*b110*/  ISETP.GE.AND P1, PT, R0.reuse, R196, PT ;  /* 0x000000c40000720c */ /* 0x040fe40003f26270 */
[C---:B------:R-:W-:Y:S02]  /*b120*/  ISETP.GE.OR P0, PT, R0.reuse, R201, !P0 ;  /* 0x000000c90000720c */ /* 0x040fe40004706670 */
[C---:B------:R-:W-:Y:S02]  /*b130*/  ISETP.GE.AND P5, PT, R0.reuse, R198, PT ;  /* 0x000000c60000720c */ /* 0x040fe40003fa6270 */
[C---:B------:R-:W-:Y:S01]  /*b140*/  ISETP.GE.OR P1, PT, R0.reuse, R202, !P1 ;  /* 0x000000ca0000720c */ /* 0x040fe20004f26670 */
[C---:B------:R-:W-:Y:S01]  /*b150*/  VIADD R3, R0.reuse, 0x8 ;  /* 0x0000000800037836 */ /* 0x040fe20000000000 */
[----:B------:R-:W-:-:S02]  /*b160*/  ISETP.GE.OR P5, PT, R0, R204, !P5 ;  /* 0x000000cc0000720c */ /* 0x000fc40006fa6670 */
[----:B------:R-:W-:Y:S02]  /*b170*/  FSEL R178, R20, -INF , !P1 ;  /* 0xff80000014b27808 */ /* 0x000fe40004800000 */
[C---:B------:R-:W-:Y:S02]  /*b180*/  ISETP.GE.AND P6, PT, R2.reuse, R196, PT ;  /* 0x000000c40200720c */ /* 0x040fe40003fc6270 */
[C---:B------:R-:W-:Y:S02]  /*b190*/  ISETP.GE.AND P1, PT, R2.reuse, R197, PT ;  /* 0x000000c50200720c */ /* 0x040fe40003f26270 */
[C---:B------:R-:W-:Y:S02]  /*b1a0*/  ISETP.GE.OR P6, PT, R2.reuse, R202, !P6 ;  /* 0x000000ca0200720c */ /* 0x040fe400077c6670 */
[----:B------:R-:W-:Y:S01]  /*b1b0*/  ISETP.GE.OR P1, PT, R2, R203, !P1 ;  /* 0x000000cb0200720c */ /* 0x000fe20004f26670 */
[----:B-1----:R-:W-:Y:S07]  /*b1c0*/  HMMA.16816.F32 R220, R4, R14, R24 ;  /* 0x0000000e04dc723c */ /* 0x002fee0000001818 */
[----:B------:R-:W-:-:S02]  /*b1d0*/  FSEL R25, R22, -INF , !P0 ;  /* 0xff80000016197808 */ /* 0x000fc40004000000 */
[C---:B------:R-:W-:Y:S01]  /*b1e0*/  ISETP.GE.AND P0, PT, R2.reuse, R199, PT ;  /* 0x000000c70200720c */ /* 0x040fe20003f06270 */
[----:B------:R-:W-:Y:S03]  /*b1f0*/  HMMA.16816.F32 R232, R8, R12, R36 ;  /* 0x0000000c08e8723c */ /* 0x000fe60000001824 */
[----:B------:R-:W-:-:S03]  /*b200*/  ISETP.GE.OR P0, PT, R2, R201, !P0 ;  /* 0x000000c90200720c */ /* 0x000fc60004706670 */
[----:B------:R-:W-:Y:S01]  /*b210*/  HMMA.16816.F32 R224, R4, R12, R40 ;  /* 0x0000000c04e0723c */ /* 0x000fe20000001828 */
[----:B------:R-:W-:Y:S01]  /*b220*/  FSEL R39, R44, -INF , !P5 ;  /* 0xff8000002c277808 */ /* 0x000fe20006800000 */
[----:B------:R-:W-:Y:S01]  /*b230*/  BAR.SYNC.DEFER_BLOCKING 0x0 ;  /* 0x0000000000007b1d */ /* 0x000fe20000010000 */
[----:B------:R-:W-:-:S04]  /*b240*/  ISETP.GE.AND P5, PT, R2, R198, PT ;  /* 0x000000c60200720c */ /* 0x000fc80003fa6270 */
[----:B------:R-:W-:Y:S02]  /*b250*/  FSEL R40, R23, -INF , !P0 ;  /* 0xff80000017287808 */ /* 0x000fe40004000000 */
[----:B------:R-:W-:Y:S02]  /*b260*/  ISETP.GE.AND P0, PT, R3, R198, PT ;  /* 0x000000c60300720c */ /* 0x000fe40003f06270 */
[----:B------:R-:W-:Y:S02]  /*b270*/  FSEL R181, R21, -INF , !P6 ;  /* 0xff80000015b57808 */ /* 0x000fe40007000000 */
[----:B------:R-:W-:Y:S01]  /*b280*/  ISETP.GE.OR P5, PT, R2, R204, !P5 ;  /* 0x000000cc0200720c */ /* 0x000fe20006fa6670 */
[C---:B------:R-:W-:Y:S01]  /*b290*/  VIADD R2, R0.reuse, 0x9 ;  /* 0x0000000900027836 */ /* 0x040fe20000000000 */
[----:B------:R-:W-:Y:S02]  /*b2a0*/  FSEL R61, R47, -INF , !P1 ;  /* 0xff8000002f3d7808 */ /* 0x000fe40004800000 */
[----:B------:R-:W-:-:S02]  /*b2b0*/  ISETP.GE.AND P6, PT, R0, R197, PT ;  /* 0x000000c50000720c */ /* 0x000fc40003fc6270 */
[C---:B------:R-:W-:Y:S02]  /*b2c0*/  ISETP.GE.OR P1, PT, R3.reuse, R204, !P0 ;  /* 0x000000cc0300720c */ /* 0x040fe40004726670 */
[C---:B------:R-:W-:Y:S02]  /*b2d0*/  ISETP.GE.AND P0, PT, R3.reuse, R199, PT ;  /* 0x000000c70300720c */ /* 0x040fe40003f06270 */
[----:B------:R-:W-:Y:S02]  /*b2e0*/  ISETP.GE.OR P6, PT, R0, R203, !P6 ;  /* 0x000000cb0000720c */ /* 0x000fe400077c6670 */
[----:B------:R-:W-:Y:S02]  /*b2f0*/  FSEL R44, R48, -INF , !P1 ;  /* 0xff800000302c7808 */ /* 0x000fe40004800000 */
[----:B------:R-:W-:Y:S02]  /*b300*/  ISETP.GE.AND P1, PT, R2, R196, PT ;  /* 0x000000c40200720c */ /* 0x000fe40003f26270 */
[----:B------:R-:W-:-:S02]  /*b310*/  ISETP.GE.OR P0, PT, R3, R201, !P0 ;  /* 0x000000c90300720c */ /* 0x000fc40004706670 */
[----:B------:R-:W-:Y:S02]  /*b320*/  FSEL R60, R46, -INF , !P6 ;  /* 0xff8000002e3c7808 */ /* 0x000fe40007000000 */
[----:B------:R-:W-:Y:S02]  /*b330*/  FSEL R45, R45, -INF , !P5 ;  /* 0xff8000002d2d7808 */ /* 0x000fe40006800000 */
[C---:B------:R-:W-:Y:S02]  /*b340*/  ISETP.GE.AND P6, PT, R3.reuse, R197, PT ;  /* 0x000000c50300720c */ /* 0x040fe40003fc6270 */
[----:B------:R-:W-:Y:S02]  /*b350*/  ISETP.GE.AND P5, PT, R3, R196, PT ;  /* 0x000000c40300720c */ /* 0x000fe40003fa6270 */
[----:B------:R-:W-:Y:S02]  /*b360*/  ISETP.GE.OR P1, PT, R2, R202, !P1 ;  /* 0x000000ca0200720c */ /* 0x000fe40004f26670 */
[----:B------:R-:W-:-:S02]  /*b370*/  FSEL R37, R54, -INF , !P0 ;  /* 0xff80000036257808 */ /* 0x000fc40004000000 */
[----:B------:R-:W-:Y:S02]  /*b380*/  ISETP.GE.AND P0, PT, R2, R199, PT ;  /* 0x000000c70200720c */ /* 0x000fe40003f06270 */
[C---:B------:R-:W-:Y:S02]  /*b390*/  ISETP.GE.OR P5, PT, R3.reuse, R202, !P5 ;  /* 0x000000ca0300720c */ /* 0x040fe40006fa6670 */
[----:B------:R-:W-:Y:S01]  /*b3a0*/  ISETP.GE.OR P6, PT, R3, R203, !P6 ;  /* 0x000000cb0300720c */ /* 0x000fe200077c6670 */
[----:B------:R-:W-:Y:S01]  /*b3b0*/  VIADD R3, R0, 0x10 ;  /* 0x0000001000037836 */ /* 0x000fe20000000000 */
[----:B------:R-:W-:Y:S02]  /*b3c0*/  FSEL R179, R53, -INF , !P1 ;  /* 0xff80000035b37808 */ /* 0x000fe40004800000 */
[C---:B------:R-:W-:Y:S02]  /*b3d0*/  ISETP.GE.AND P1, PT, R2.reuse, R197, PT ;  /* 0x000000c50200720c */ /* 0x040fe40003f26270 */
[----:B------:R-:W-:-:S02]  /*b3e0*/  ISETP.GE.OR P0, PT, R2, R201, !P0 ;  /* 0x000000c90200720c */ /* 0x000fc40004706670 */
[----:B------:R-:W-:Y:S02]  /*b3f0*/  FSEL R180, R52, -INF , !P5 ;  /* 0xff80000034b47808 */ /* 0x000fe40006800000 */
[CC--:B------:R-:W-:Y:S02]  /*b400*/  ISETP.GE.AND P5, PT, R2.reuse, R198.reuse, PT ;  /* 0x000000c60200720c */ /* 0x0c0fe40003fa6270 */
[C---:B------:R-:W-:Y:S02]  /*b410*/  ISETP.GE.OR P1, PT, R2.reuse, R203, !P1 ;  /* 0x000000cb0200720c */ /* 0x040fe40004f26670 */
[----:B------:R-:W-:Y:S02]  /*b420*/  FSEL R36, R55, -INF , !P0 ;  /* 0xff80000037247808 */ /* 0x000fe40004000000 */
[----:B------:R-:W-:Y:S02]  /*b430*/  ISETP.GE.AND P0, PT, R3, R198, PT ;  /* 0x000000c60300720c */ /* 0x000fe40003f06270 */
[----:B------:R-:W-:Y:S01]  /*b440*/  ISETP.GE.OR P5, PT, R2, R204, !P5 ;  /* 0x000000cc0200720c */ /* 0x000fe20006fa6670 */
[----:B------:R-:W-:Y:S01]  /*b450*/  VIADD R2, R0, 0x11 ;  /* 0x0000001100027836 */ /* 0x000fe20000000000 */
[----:B------:R-:W-:-:S02]  /*b460*/  FSEL R58, R51, -INF , !P1 ;  /* 0xff800000333a7808 */ /* 0x000fc40004800000 */
[----:B------:R-:W-:-:S04]  /*b470*/  ISETP.GE.OR P1, PT, R3, R204, !P0 ;  /* 0x000000cc0300720c */ /* 0x000fc80004726670 */
[----:B------:R-:W-:Y:S02]  /*b480*/  FSEL R42, R64, -INF , !P1 ;  /* 0xff800000402a7808 */ /* 0x000fe40004800000 */
[----:B------:R-:W-:Y:S02]  /*b490*/  ISETP.GE.AND P1, PT, R2, R198, PT ;  /* 0x000000c60200720c */ /* 0x000fe40003f26270 */
[----:B------:R-:W-:Y:S02]  /*b4a0*/  FSEL R59, R50, -INF , !P6 ;  /* 0xff800000323b7808 */ /* 0x000fe40007000000 */
[----:B------:R-:W-:Y:S02]  /*b4b0*/  FSEL R43, R49, -INF , !P5 ;  /* 0xff800000312b7808 */ /* 0x000fe40006800000 */
[C---:B------:R-:W-:Y:S02]  /*b4c0*/  ISETP.GE.AND P6, PT, R3.reuse, R197, PT ;  /* 0x000000c50300720c */ /* 0x040fe40003fc6270 */
[----:B------:R-:W-:-:S02]  /*b4d0*/  ISETP.GE.AND P5, PT, R3, R196, PT ;  /* 0x000000c40300720c */ /* 0x000fc40003fa6270 */
[C---:B------:R-:W-:Y:S02]  /*b4e0*/  ISETP.GE.AND P0, PT, R3.reuse, R199, PT ;  /* 0x000000c70300720c */ /* 0x040fe40003f06270 */
[----:B------:R-:W-:Y:S02]  /*b4f0*/  ISETP.GE.OR P1, PT, R2, R204, !P1 ;  /* 0x000000cc0200720c */ /* 0x000fe40004f26670 */
[C---:B------:R-:W-:Y:S02]  /*b500*/  ISETP.GE.OR P6, PT, R3.reuse, R203, !P6 ;  /* 0x000000cb0300720c */ /* 0x040fe400077c6670 */
[C---:B------:R-:W-:Y:S02]  /*b510*/  ISETP.GE.OR P5, PT, R3.reuse, R202, !P5 ;  /* 0x000000ca0300720c */ /* 0x040fe40006fa6670 */
[----:B------:R-:W-:Y:S01]  /*b520*/  ISETP.GE.OR P0, PT, R3, R201, !P0 ;  /* 0x000000c90300720c */ /* 0x000fe20004706670 */
[----:B------:R-:W-:Y:S01]  /*b530*/  VIADD R3, R0, 0x18 ;  /* 0x0000001800037836 */ /* 0x000fe20000000000 */
[----:B------:R-:W-:-:S02]  /*b540*/  FSEL R41, R65, -INF , !P1 ;  /* 0xff80000041297808 */ /* 0x000fc40004800000 */
[----:B------:R-:W-:Y:S02]  /*b550*/  ISETP.GE.AND P1, PT, R2, R199, PT ;  /* 0x000000c70200720c */ /* 0x000fe40003f26270 */
[----:B------:R-:W-:Y:S02]  /*b560*/  FSEL R57, R66, -INF , !P6 ;  /* 0xff80000042397808 */ /* 0x000fe40007000000 */
[----:B------:R-:W-:Y:S02]  /*b570*/  FSEL R177, R104, -INF , !P5 ;  /* 0xff80000068b17808 */ /* 0x000fe40006800000 */
[C---:B------:R-:W-:Y:S02]  /*b580*/  ISETP.GE.AND P6, PT, R2.reuse, R197, PT ;  /* 0x000000c50200720c */ /* 0x040fe40003fc6270 */
[C---:B------:R-:W-:Y:S02]  /*b590*/  ISETP.GE.AND P5, PT, R2.reuse, R196, PT ;  /* 0x000000c40200720c */ /* 0x040fe40003fa6270 */
[----:B------:R-:W-:-:S02]  /*b5a0*/  ISETP.GE.OR P1, PT, R2, R201, !P1 ;  /* 0x000000c90200720c */ /* 0x000fc40004f26670 */
[----:B------:R-:W-:Y:S02]  /*b5b0*/  FSEL R23, R106, -INF , !P0 ;  /* 0xff8000006a177808 */ /* 0x000fe40004000000 */
[----:B------:R-:W-:Y:S02]  /*b5c0*/  ISETP.GE.AND P0, PT, R3, R198, PT ;  /* 0x000000c60300720c */ /* 0x000fe40003f06270 */
[C---:B------:R-:W-:Y:S02]  /*b5d0*/  ISETP.GE.OR P6, PT, R2.reuse, R203, !P6 ;  /* 0x000000cb0200720c */ /* 0x040fe400077c6670 */
[----:B------:R-:W-:Y:S01]  /*b5e0*/  ISETP.GE.OR P5, PT, R2, R202, !P5 ;  /* 0x000000ca0200720c */ /* 0x000fe20006fa6670 */
[----:B------:R-:W-:Y:S01]  /*b5f0*/  VIADD R2, R0, 0x19 ;  /* 0x0000001900027836 */ /* 0x000fe20000000000 */
[----:B------:R-:W-:Y:S02]  /*b600*/  FSEL R22, R107, -INF , !P1 ;  /* 0xff8000006b167808 */ /* 0x000fe40004800000 */
[----:B------:R-:W-:-:S02]  /*b610*/  ISETP.GE.OR P1, PT, R3, R204, !P0 ;  /* 0x000000cc0300720c */ /* 0x000fc40004726670 */
[C---:B------:R-:W-:Y:S02]  /*b620*/  ISETP.GE.AND P0, PT, R3.reuse, R199, PT ;  /* 0x000000c70300720c */ /* 0x040fe40003f06270 */
[----:B------:R-:W-:Y:S02]  /*b630*/  FSEL R38, R212, -INF , !P1 ;  /* 0xff800000d4267808 */ /* 0x000fe40004800000 */
[----:B------:R-:W-:Y:S02]  /*b640*/  ISETP.GE.AND P1, PT, R2, R196, PT ;  /* 0x000000c40200720c */ /* 0x000fe40003f26270 */
[----:B------:R-:W-:Y:S02]  /*b650*/  ISETP.GE.OR P0, PT, R3, R201, !P0 ;  /* 0x000000c90300720c */ /* 0x000fe40004706670 */
[----:B------:R-:W-:Y:S02]  /*b660*/  FSEL R56, R67, -INF , !P6 ;  /* 0xff80000043387808 */ /* 0x000fe40007000000 */
[----:B------:R-:W-:-:S02]  /*b670*/  FSEL R176, R105, -INF , !P5 ;  /* 0xff80000069b07808 */ /* 0x000fc40006800000 */
[C---:B------:R-:W-:Y:S02]  /*b680*/  ISETP.GE.AND P6, PT, R3.reuse, R197, PT ;  /* 0x000000c50300720c */ /* 0x040fe40003fc6270 */
[C---:B------:R-:W-:Y:S02]  /*b690*/  ISETP.GE.AND P5, PT, R3.reuse, R196, PT ;  /* 0x000000c40300720c */ /* 0x040fe40003fa6270 */
[-C--:B------:R-:W-:Y:S02]  /*b6a0*/  ISETP.GE.OR P1, PT, R2, R202.reuse, !P1 ;  /* 0x000000ca0200720c */ /* 0x080fe40004f26670 */
[----:B------:R-:W-:Y:S02]  /*b6b0*/  FSEL R20, R246, -INF , !P0 ;  /* 0xff800000f6147808 */ /* 0x000fe40004000000 */
[----:B------:R-:W-:Y:S02]  /*b6c0*/  ISETP.GE.AND P0, PT, R2, R199, PT ;  /* 0x000000c70200720c */ /* 0x000fe40003f06270 */
[----:B------:R-:W-:-:S02]  /*b6d0*/  ISETP.GE.OR P5, PT, R3, R202, !P5 ;  /* 0x000000ca0300720c */ /* 0x000fc40006fa6670 */
[----:B------:R-:W-:Y:S01]  /*b6e0*/  ISETP.GE.OR P6, PT, R3, R203, !P6 ;  /* 0x000000cb0300720c */ /* 0x000fe200077c6670 */
[----:B------:R-:W-:Y:S01]  /*b6f0*/  VIADD R3, R0, 0x20 ;  /* 0x0000002000037836 */ /* 0x000fe20000000000 */
[----:B------:R-:W-:Y:S02]  /*b700*/  FSEL R107, R245, -INF , !P1 ;  /* 0xff800000f56b7808 */ /* 0x000fe40004800000 */
[C---:B------:R-:W-:Y:S02]  /*b710*/  ISETP.GE.AND P1, PT, R2.reuse, R197, PT ;  /* 0x000000c50200720c */ /* 0x040fe40003f26270 */
[----:B------:R-:W-:Y:S01]  /*b720*/  ISETP.GE.OR P0, PT, R2, R201, !P0 ;  /* 0x000000c90200720c */ /* 0x000fe20004706670 */
[----:B------:R-:W-:Y:S01]  /*b730*/  HMMA.16816.F32 R184, R8, R14, R16 ;  /* 0x0000000e08b8723c */ /* 0x000fe20000001810 */
[----:B------:R-:W-:Y:S02]  /*b740*/  FSEL R106, R244, -INF , !P5 ;  /* 0xff800000f46a7808 */ /* 0x000fe40006800000 */
[----:B------:R-:W-:-:S02]  /*b750*/  ISETP.GE.AND P5, PT, R2, R198, PT ;  /* 0x000000c60200720c */ /* 0x000fc40003fa6270 */
[C---:B------:R-:W-:Y:S02]  /*b760*/  ISETP.GE.OR P1, PT, R2.reuse, R203, !P1 ;  /* 0x000000cb0200720c */ /* 0x040fe40004f26670 */
[----:B------:R-:W-:Y:S02]  /*b770*/  FSEL R19, R247, -INF , !P0 ;  /* 0xff800000f7137808 */ /* 0x000fe40004000000 */
[----:B------:R-:W-:Y:S02]  /*b780*/  ISETP.GE.AND P0, PT, R3, R198, PT ;  /* 0x000000c60300720c */ /* 0x000fe40003f06270 */
[-C--:B------:R-:W-:Y:S01]  /*b790*/  ISETP.GE.OR P5, PT, R2, R204.reuse, !P5 ;  /* 0x000000cc0200720c */ /* 0x080fe20006fa6670 */
[----:B------:R-:W-:Y:S01]  /*b7a0*/  VIADD R2, R0, 0x21 ;  /* 0x0000002100027836 */ /* 0x000fe20000000000 */
[----:B------:R-:W-:Y:S02]  /*b7b0*/  FSEL R55, R215, -INF , !P1 ;  /* 0xff800000d7377808 */ /* 0x000fe40004800000 */
        /* <DEDUP_REMOVED lines=16> */
[----:B------:R-:W-:Y:S02]  /*b8c0*/  ISETP.GE.OR P1, PT, R2, R201, !P1 ;  /* 0x000000c90200720c */ /* 0x000fe40004f26670 */
[----:B------:R-:W-:Y:S02]  /*b8d0*/  ISETP.GE.AND P0, PT, R3, R198, PT ;  /* 0x000000c60300720c */ /* 0x000fe40003f06270 */
[----:B------:R-:W-:Y:S02]  /*b8e0*/  FSEL R53, R238, -INF , !P6 ;  /* 0xff800000ee357808 */ /* 0x000fe40007000000 */
[----:B------:R-:W-:-:S02]  /*b8f0*/  FSEL R105, R228, -INF , !P5 ;  /* 0xff800000e4697808 */ /* 0x000fc40006800000 */
[C---:B------:R-:W-:Y:S02]  /*b900*/  ISETP.GE.AND P6, PT, R2.reuse, R197, PT ;  /* 0x000000c50200720c */ /* 0x040fe40003fc6270 */
[C---:B------:R-:W-:Y:S02]  /*b910*/  ISETP.GE.AND P5, PT, R2.reuse, R196, PT ;  /* 0x000000c40200720c */ /* 0x040fe40003fa6270 */
[----:B------:R-:W-:Y:S02]  /*b920*/  FSEL R14, R231, -INF , !P1 ;  /* 0xff800000e70e7808 */ /* 0x000fe40004800000 */
[C---:B------:R-:W-:Y:S02]  /*b930*/  ISETP.GE.OR P1, PT, R3.reuse, R204, !P0 ;  /* 0x000000cc0300720c */ /* 0x040fe40004726670 */
[----:B------:R-:W-:Y:S02]  /*b940*/  ISETP.GE.AND P0, PT, R3, R199, PT ;  /* 0x000000c70300720c */ /* 0x000fe40003f06270 */
[----:B------:R-:W-:-:S02]  /*b950*/  ISETP.GE.OR P6, PT, R2, R203, !P6 ;  /* 0x000000cb0200720c */ /* 0x000fc400077c6670 */
[----:B------:R-:W-:Y:S01]  /*b960*/  ISETP.GE.OR P5, PT, R2, R202, !P5 ;  /* 0x000000ca0200720c */ /* 0x000fe20006fa6670 */
[----:B------:R-:W-:Y:S01]  /*b970*/  VIADD R2, R0, 0x29 ;  /* 0x0000002900027836 */ /* 0x000fe20000000000 */
[----:B------:R-:W-:Y:S02]  /*b980*/  ISETP.GE.OR P0, PT, R3, R201, !P0 ;  /* 0x000000c90300720c */ /* 0x000fe40004706670 */
[----:B------:R-:W-:Y:S02]  /*b990*/  FSEL R52, R239, -INF , !P6 ;  /* 0xff800000ef347808 */ /* 0x000fe40007000000 */
[----:B------:R-:W-:Y:S02]  /*b9a0*/  FSEL R104, R229, -INF , !P5 ;  /* 0xff800000e5687808 */ /* 0x000fe40006800000 */
[----:B------:R-:W-:Y:S02]  /*b9b0*/  FSEL R21, R216, -INF , !P1 ;  /* 0xff800000d8157808 */ /* 0x000fe40004800000 */
[----:B------:R-:W-:-:S02]  /*b9c0*/  ISETP.GE.AND P6, PT, R3, R197, PT ;  /* 0x000000c50300720c */ /* 0x000fc40003fc6270 */
[CC--:B------:R-:W-:Y:S02]  /*b9d0*/  ISETP.GE.AND P5, PT, R3.reuse, R196.reuse, PT ;  /* 0x000000c40300720c */ /* 0x0c0fe40003fa6270 */
[----:B------:R-:W-:Y:S02]  /*b9e0*/  ISETP.GE.AND P1, PT, R2, R196, PT ;  /* 0x000000c40200720c */ /* 0x000fe40003f26270 */
[----:B------:R-:W-:Y:S02]  /*b9f0*/  FSEL R13, R242, -INF , !P0 ;  /* 0xff800000f20d7808 */ /* 0x000fe40004000000 */
[----:B------:R-:W-:Y:S02]  /*ba00*/  ISETP.GE.AND P0, PT, R2, R199, PT ;  /* 0x000000c70200720c */ /* 0x000fe40003f06270 */
[CC--:B------:R-:W-:Y:S02]  /*ba10*/  ISETP.GE.OR P5, PT, R3.reuse, R202.reuse, !P5 ;  /* 0x000000ca0300720c */ /* 0x0c0fe40006fa6670 */
[----:B------:R-:W-:Y:S01]  /*ba20*/  ISETP.GE.OR P6, PT, R3, R203, !P6 ;  /* 0x000000cb0300720c */ /* 0x000fe200077c6670 */
[----:B------:R-:W-:Y:S01]  /*ba30*/  VIADD R3, R0, 0x30 ;  /* 0x0000003000037836 */ /* 0x000fe20000000000 */
[----:B------:R-:W-:-:S02]  /*ba40*/  ISETP.GE.OR P1, PT, R2, R202, !P1 ;  /* 0x000000ca0200720c */ /* 0x000fc40004f26670 */
[----:B------:R-:W-:Y:S02]  /*ba50*/  ISETP.GE.OR P0, PT, R2, R201, !P0 ;  /* 0x000000c90200720c */ /* 0x000fe40004706670 */
[----:B------:R-:W-:Y:S02]  /*ba60*/  FSEL R67, R240, -INF , !P5 ;  /* 0xff800000f0437808 */ /* 0x000fe40006800000 */
[----:B------:R-:W-:Y:S02]  /*ba70*/  FSEL R66, R241, -INF , !P1 ;  /* 0xff800000f1427808 */ /* 0x000fe40004800000 */
[C---:B------:R-:W-:Y:S02]  /*ba80*/  ISETP.GE.AND P5, PT, R2.reuse, R198, PT ;  /* 0x000000c60200720c */ /* 0x040fe40003fa6270 */
[----:B------:R-:W-:Y:S02]  /*ba90*/  ISETP.GE.AND P1, PT, R2, R197, PT ;  /* 0x000000c50200720c */ /* 0x000fe40003f26270 */
[----:B------:R-:W-:-:S02]  /*baa0*/  FSEL R12, R243, -INF , !P0 ;  /* 0xff800000f30c7808 */ /* 0x000fc40004000000 */
[C---:B------:R-:W-:Y:S02]  /*bab0*/  ISETP.GE.AND P0, PT, R3.reuse, R198, PT ;  /* 0x000000c60300720c */ /* 0x040fe40003f06270 */
[CC--:B------:R-:W-:Y:S02]  /*bac0*/  ISETP.GE.OR P5, PT, R2.reuse, R204.reuse, !P5 ;  /* 0x000000cc0200720c */ /* 0x0c0fe40006fa6670 */
[----:B------:R-:W-:Y:S01]  /*bad0*/  ISETP.GE.OR P1, PT, R2, R203, !P1 ;  /* 0x000000cb0200720c */ /* 0x000fe20004f26670 */
[----:B------:R-:W-:Y:S01]  /*bae0*/  VIADD R2, R0, 0x31 ;  /* 0x0000003100027836 */ /* 0x000fe20000000000 */
[----:B------:R-:W-:Y:S02]  /*baf0*/  ISETP.GE.OR P0, PT, R3, R204, !P0 ;  /* 0x000000cc0300720c */ /* 0x000fe40004706670 */
[----:B------:R-:W-:Y:S02]  /*bb00*/  FSEL R18, R217, -INF , !P5 ;  /* 0xff800000d9127808 */ /* 0x000fe40006800000 */
[----:B------:R-:W-:-:S02]  /*bb10*/  FSEL R50, R219, -INF , !P1 ;  /* 0xff800000db327808 */ /* 0x000fc40004800000 */
[----:B------:R-:W-:Y:S02]  /*bb20*/  FSEL R17, R232, -INF , !P0 ;  /* 0xff800000e8117808 */ /* 0x000fe40004000000 */
[C---:B------:R-:W-:Y:S02]  /*bb30*/  ISETP.GE.AND P5, PT, R3.reuse, R197, PT ;  /* 0x000000c50300720c */ /* 0x040fe40003fa6270 */
[C---:B------:R-:W-:Y:S02]  /*bb40*/  ISETP.GE.AND P1, PT, R3.reuse, R196, PT ;  /* 0x000000c40300720c */ /* 0x040fe40003f26270 */
[----:B------:R-:W-:Y:S02]  /*bb50*/  ISETP.GE.AND P0, PT, R2, R198, PT ;  /* 0x000000c60200720c */ /* 0x000fe40003f06270 */
[C---:B------:R-:W-:Y:S02]  /*bb60*/  ISETP.GE.OR P5, PT, R3.reuse, R203, !P5 ;  /* 0x000000cb0300720c */ /* 0x040fe40006fa6670 */
[----:B------:R-:W-:-:S02]  /*bb70*/  ISETP.GE.OR P1, PT, R3, R202, !P1 ;  /* 0x000000ca0300720c */ /* 0x000fc40004f26670 */
[----:B------:R-:W-:Y:S02]  /*bb80*/  ISETP.GE.OR P0, PT, R2, R204, !P0 ;  /* 0x000000cc0200720c */ /* 0x000fe40004706670 */
[----:B------:R-:W-:Y:S02]  /*bb90*/  FSEL R49, R234, -INF , !P5 ;  /* 0xff800000ea317808 */ /* 0x000fe40006800000 */
[----:B------:R-:W-:Y:S02]  /*bba0*/  FSEL R65, R224, -INF , !P1 ;  /* 0xff800000e0417808 */ /* 0x000fe40004800000 */
[----:B------:R-:W-:Y:S02]  /*bbb0*/  FSEL R16, R233, -INF , !P0 ;  /* 0xff800000e9107808 */ /* 0x000fe40004000000 */
[C---:B------:R-:W-:Y:S02]  /*bbc0*/  ISETP.GE.AND P5, PT, R2.reuse, R197, PT ;  /* 0x000000c50200720c */ /* 0x040fe40003fa6270 */
[----:B------:R-:W-:-:S02]  /*bbd0*/  ISETP.GE.AND P1, PT, R2, R196, PT ;  /* 0x000000c40200720c */ /* 0x000fc40003f26270 */
[C---:B------:R-:W-:Y:S02]  /*bbe0*/  ISETP.GE.AND P0, PT, R2.reuse, R199, PT ;  /* 0x000000c70200720c */ /* 0x040fe40003f06270 */
[C---:B------:R-:W-:Y:S02]  /*bbf0*/  ISETP.GE.OR P5, PT, R2.reuse, R203, !P5 ;  /* 0x000000cb0200720c */ /* 0x040fe40006fa6670 */
[C---:B------:R-:W-:Y:S02]  /*bc00*/  ISETP.GE.OR P1, PT, R2.reuse, R202, !P1 ;  /* 0x000000ca0200720c */ /* 0x040fe40004f26670 */
[----:B------:R-:W-:Y:S01]  /*bc10*/  ISETP.GE.OR P0, PT, R2, R201, !P0 ;  /* 0x000000c90200720c */ /* 0x000fe20004706670 */
[----:B------:R-:W-:-:S03]  /*bc20*/  VIADD R2, R0, 0x38 ;  /* 0x0000003800027836 */ /* 0x000fc60000000000 */
[----:B------:R-:W-:Y:S02]  /*bc30*/  FSEL R8, R227, -INF , !P0 ;  /* 0xff800000e3087808 */ /* 0x000fe40004000000 */
[----:B------:R-:W-:Y:S01]  /*bc40*/  ISETP.GE.AND P0, PT, R2, R197, PT ;  /* 0x000000c50200720c */ /* 0x000fe20003f06270 */
[----:B------:R-:W-:Y:S01]  /*bc50*/  VIADD R0, R0, 0x39 ;  /* 0x0000003900007836 */ /* 0x000fe20000000000 */
[----:B------:R-:W-:Y:S02]  /*bc60*/  FSEL R51, R218, -INF , !P6 ;  /* 0xff800000da337808 */ /* 0x000fe40007000000 */
[----:B------:R-:W-:Y:S02]  /*bc70*/  ISETP.GE.OR P0, PT, R2, R203, !P0 ;  /* 0x000000cb0200720c */ /* 0x000fe40004706670 */
[----:B------:R-:W-:Y:S02]  /*bc80*/  ISETP.GE.AND P6, PT, R3, R199, PT ;  /* 0x000000c70300720c */ /* 0x000fe40003fc6270 */
[----:B------:R-:W-:-:S02]  /*bc90*/  FSEL R47, R186, -INF , !P0 ;  /* 0xff800000ba2f7808 */ /* 0x000fc40004000000 */
[C---:B------:R-:W-:Y:S02]  /*bca0*/  ISETP.GE.AND P0, PT, R0.reuse, R196, PT ;  /* 0x000000c40000720c */ /* 0x040fe40003f06270 */
[----:B------:R-:W-:Y:S01]  /*bcb0*/  ISETP.GE.OR P6, PT, R3, R201, !P6 ;  /* 0x000000c90300720c */ /* 0x000fe200077c6670 */
[----:B------:R-:W-:Y:S01]  /*bcc0*/  IMAD.MOV.U32 R252, RZ, RZ, R195 ;  /* 0x000000fffffc7224 */ /* 0x000fe200078e00c3 */
[----:B------:R-:W-:Y:S02]  /*bcd0*/  ISETP.GE.OR P0, PT, R0, R202, !P0 ;  /* 0x000000ca0000720c */ /* 0x000fe40004706670 */
[----:B------:R-:W-:Y:S02]  /*bce0*/  FSEL R48, R235, -INF , !P5 ;  /* 0xff800000eb307808 */ /* 0x000fe40006800000 */
[----:B------:R-:W-:Y:S02]  /*bcf0*/  FSEL R9, R226, -INF , !P6 ;  /* 0xff800000e2097808 */ /* 0x000fe40007000000 */
[----:B------:R-:W-:-:S02]  /*bd00*/  FSEL R64, R225, -INF , !P1 ;  /* 0xff800000e1407808 */ /* 0x000fc40004800000 */
[C---:B------:R-:W-:Y:S02]  /*bd10*/  ISETP.GE.AND P6, PT, R2.reuse, R198, PT ;  /* 0x000000c60200720c */ /* 0x040fe40003fc6270 */
[C---:B------:R-:W-:Y:S02]  /*bd20*/  ISETP.GE.AND P5, PT, R2.reuse, R196, PT ;  /* 0x000000c40200720c */ /* 0x040fe40003fa6270 */
[C---:B------:R-:W-:Y:S02]  /*bd30*/  ISETP.GE.AND P1, PT, R2.reuse, R199, PT ;  /* 0x000000c70200720c */ /* 0x040fe40003f26270 */
[----:B------:R-:W-:Y:S02]  /*bd40*/  FSEL R62, R221, -INF , !P0 ;  /* 0xff800000dd3e7808 */ /* 0x000fe40004000000 */
[----:B------:R-:W-:Y:S02]  /*bd50*/  ISETP.GT.AND P0, PT, R205, R252, PT ;  /* 0x000000fccd00720c */ /* 0x000fe40003f04270 */
[----:B------:R-:W-:-:S02]  /*bd60*/  ISETP.GE.OR P6, PT, R2, R204, !P6 ;  /* 0x000000cc0200720c */ /* 0x000fc400077c6670 */
[C---:B------:R-:W-:Y:S02]  /*bd70*/  ISETP.GE.OR P5, PT, R2.reuse, R202, !P5 ;  /* 0x000000ca0200720c */ /* 0x040fe40006fa6670 */
[----:B------:R-:W-:Y:S02]  /*bd80*/  ISETP.GE.OR P1, PT, R2, R201, !P1 ;  /* 0x000000c90200720c */ /* 0x000fe40004f26670 */
[----:B------:R-:W-:Y:S02]  /*bd90*/  FSEL R11, R184, -INF , !P6 ;  /* 0xff800000b80b7808 */ /* 0x000fe40007000000 */
[----:B------:R-:W-:Y:S02]  /*bda0*/  FSEL R63, R220, -INF , !P5 ;  /* 0xff800000dc3f7808 */ /* 0x000fe40006800000 */
[----:B------:R-:W-:Y:S02]  /*bdb0*/  FSEL R7, R222, -INF , !P1 ;  /* 0xff800000de077808 */ /* 0x000fe40004800000 */
[----:B------:R-:W-:-:S02]  /*bdc0*/  ISETP.GE.AND P6, PT, R0, R198, PT ;  /* 0x000000c60000720c */ /* 0x000fc40003fc6270 */
[C---:B------:R-:W-:Y:S02]  /*bdd0*/  ISETP.GE.AND P5, PT, R0.reuse, R197, PT ;  /* 0x000000c50000720c */ /* 0x040fe40003fa6270 */
[C---:B------:R-:W-:Y:S01]  /*bde0*/  ISETP.GE.AND P1, PT, R0.reuse, R199, PT ;  /* 0x000000c70000720c */ /* 0x040fe20003f26270 */
[----:B------:R-:W-:Y:S01]  /*bdf0*/  BSSY B1, `(.L_x_962) ;  /* 0x0000046000017945 */ /* 0x000fe20003800000 */
[C---:B------:R-:W-:Y:S02]  /*be00*/  ISETP.GE.OR P6, PT, R0.reuse, R204, !P6 ;  /* 0x000000cc0000720c */ /* 0x040fe400077c6670 */
[C---:B------:R-:W-:Y:S02]  /*be10*/  ISETP.GE.OR P5, PT, R0.reuse, R203, !P5 ;  /* 0x000000cb0000720c */ /* 0x040fe40006fa6670 */
[----:B------:R-:W-:Y:S02]  /*be20*/  ISETP.GE.OR P1, PT, R0, R201, !P1 ;  /* 0x000000c90000720c */ /* 0x000fe40004f26670 */
[----:B------:R-:W-:-:S02]  /*be30*/  FSEL R10, R185, -INF , !P6 ;  /* 0xff800000b90a7808 */ /* 0x000fc40007000000 */
[----:B------:R-:W-:Y:S02]  /*be40*/  FSEL R6, R223, -INF , !P1 ;  /* 0xff800000df067808 */ /* 0x000fe40004800000 */
[----:B------:R-:W-:Y:S01]  /*be50*/  FSEL R46, R187, -INF , !P5 ;  /* 0xff800000bb2e7808 */ /* 0x000fe20006800000 */
[----:B------:R-:W-:Y:S06]  /*be60*/  @!P0 BRA `(.L_x_963) ;  /* 0x0000000000f88947 */ /* 0x000fec0003800000 */
[----:B------:R-:W2:Y:S04]  /*be70*/  LDL R5, [R1+0x2c] ;  /* 0x00002c0001057983 */ /* 0x000ea80000100800 */
[----:B------:R-:W3:Y:S04]  /*be80*/  LDL R251, [R1+0x1d4] ;  /* 0x0001d40001fb7983 */ /* 0x000ee80000100800 */
[----:B------:R-:W4:Y:S04]  /*be90*/  LDL R250, [R1+0x19c] ;  /* 0x00019c0001fa7983 */ /* 0x000f280000100800 */
[----:B------:R-:W5:Y:S04]  /*bea0*/  LDL.64 R182, [R1+0x1a8] ;  /* 0x0001a80001b67983 */ /* 0x000f680000100a00 */
[----:B------:R-:W5:Y:S04]  /*beb0*/  LDL R194, [R1+0x1a4] ;  /* 0x0001a40001c27983 */ /* 0x000f680000100800 */
[----:B------:R-:W5:Y:S04]  /*bec0*/  LDL R195, [R1+0x1c0] ;  /* 0x0001c00001c37983 */ /* 0x000f680000100800 */
[----:B------:R1:W-:Y:S04]  /*bed0*/  @P4 STS [R193+0x6000], RZ ;  /* 0x006000ffc1004388 */ /* 0x0003e80000000800 */
[----:B------:R1:W-:Y:S04]  /*bee0*/  @P4 STS [R193+0x6004], RZ ;  /* 0x006004ffc1004388 */ /* 0x0003e80000000800 */
[----:B------:R1:W-:Y:S01]  /*bef0*/  @P4 STS.64 [R193+0x6008], RZ ;  /* 0x006008ffc1004388 */ /* 0x0003e20000000a00 */
[----:B------:R-:W-:Y:S01]  /*bf00*/  BSSY B0, `(.L_x_964) ;  /* 0x0000033000007945 */ /* 0x000fe20003800000 */
[----:B--2---:R-:W-:-:S04]  /*bf10*/  VIADD R2, R5, 0xfffffffd ;  /* 0xfffffffd05027836 */ /* 0x004fc80000000000 */
[----:B---3--:R-:W-:Y:S01]  /*bf20*/  IMAD R0, R251, R2, RZ ;  /* 0x00000002fb007224 */ /* 0x008fe200078e02ff */
[----:B------:R-:W-:-:S05]  /*bf30*/  SHF.R.S32.HI R3, RZ, 0x1f, R2 ;  /* 0x0000001fff037819 */ /* 0x000fca0000011402 */
[-C--:B----4-:R-:W-:Y:S02]  /*bf40*/  IMAD R0, R3, R250.reuse, R0 ;  /* 0x000000fa03007224 */ /* 0x090fe400078e0200 */
[----:B-----5:R-:W-:-:S04]  /*bf50*/  IMAD.WIDE.U32 R2, R2, R250, R182 ;  /* 0x000000fa02027225 */ /* 0x020fc800078e00b6 */
[----:B------:R-:W-:Y:S01]  /*bf60*/  IMAD.IADD R0, R3, 0x1, R0 ;  /* 0x0000000103007824 */ /* 0x000fe200078e0200 */
[----:B------:R-:W-:-:S04]  /*bf70*/  @!P4 LEA R4, P0, R2, R206, 0x1 ;  /* 0x000000ce0204c211 */ /* 0x000fc800078008ff */
[----:B------:R-:W-:-:S05]  /*bf80*/  @!P4 LEA.HI.X R5, R2, R207, R0, 0x1, P0 ;  /* 0x000000cf0205c211 */ /* 0x000fca00000f0c00 */
[----:B------:R-:W-:Y:S01]  /*bf90*/  @!PT LDS RZ, [RZ] ;  /* 0x00000000fffff984 */ /* 0x000fe20000000800 */
[----:B------:R-:W-:Y:S01]  /*bfa0*/  @!PT LDS RZ, [RZ] ;  /* 0x00000000fffff984 */ /* 0x000fe20000000800 */
[----:B------:R-:W-:Y:S01]  /*bfb0*/  @!PT LDS RZ, [RZ] ;  /* 0x00000000fffff984 */ /* 0x000fe20000000800 */
[----:B------:R2:W-:Y:S04]  /*bfc0*/  @!P4 LDGSTS.E.BYPASS.LTC128B.128 [R193+0x6000], desc[UR4][R4.64] ;  /* 0x0600000004c1cfae */ /* 0x0005e8000b901d44 */
[----:B------:R1:W-:Y:S01]  /*bfd0*/  @P3 STS.128 [R193+0x7000], RZ ;  /* 0x007000ffc1003388 */ /* 0x0003e20000000c00 */
[----:B--2---:R-:W-:-:S04]  /*bfe0*/  @!P3 LEA R4, P0, R2, R206, 0x1 ;  /* 0x000000ce0204b211 */ /* 0x004fc800078008ff */
[----:B------:R-:W-:-:S05]  /*bff0*/  @!P3 LEA.HI.X R5, R2, R207, R0, 0x1, P0 ;  /* 0x000000cf0205b211 */ /* 0x000fca00000f0c00 */
[----:B------:R-:W-:Y:S01]  /*c000*/  @!PT LDS RZ, [RZ] ;  /* 0x00000000fffff984 */ /* 0x000fe20000000800 */
[----:B------:R-:W-:Y:S01]  /*c010*/  @!PT LDS RZ, [RZ] ;  /* 0x00000000fffff984 */ /* 0x000fe20000000800 */
[----:B------:R-:W-:Y:S01]  /*c020*/  @!PT LDS RZ, [RZ] ;  /* 0x00000000fffff984 */ /* 0x000fe20000000800 */
[----:B------:R2:W-:Y:S04]  /*c030*/  @!P3 LDGSTS.E.BYPASS.LTC128B.128 [R193+0x7000], desc[UR4][R4.64+0x40] ;  /* 0x0700004004c1bfae */ /* 0x0005e8000b901d44 */
[----:B------:R1:W-:Y:S01]  /*c040*/  @P2 STS.128 [R193+0x8000], RZ ;  /* 0x008000ffc1002388 */ /* 0x0003e20000000c00 */
[----:B--2---:R-:W-:-:S04]  /*c050*/  @!P2 LEA R4, P0, R2, R206, 0x1 ;  /* 0x000000ce0204a211 */ /* 0x004fc800078008ff */
[----:B------:R-:W-:Y:S02]  /*c060*/  @!P2 LEA.HI.X R5, R2, R207, R0, 0x1, P0 ;  /* 0x000000cf0205a211 */ /* 0x000fe400000f0c00 */
[----:B------:R-:W-:-:S03]  /*c070*/  IADD3 R2, P0, R194, R2, RZ ;  /* 0x00000002c2027210 */ /* 0x000fc60007f1e0ff */
[----:B------:R-:W-:Y:S01]  /*c080*/  @!PT LDS RZ, [RZ] ;  /* 0x00000000fffff984 */ /* 0x000fe20000000800 */
[----:B------:R-:W-:Y:S01]  /*c090*/  @!PT LDS RZ, [RZ] ;  /* 0x00000000fffff984 */ /* 0x000fe20000000800 */
[----:B------:R-:W-:Y:S01]  /*c0a0*/  @!PT LDS RZ, [RZ] ;  /* 0x00000000fffff984 */ /* 0x000fe20000000800 */
[----:B------:R2:W-:Y:S02]  /*c0b0*/  @!P2 LDGSTS.E.BYPASS.LTC128B.128 [R193+0x8000], desc[UR4][R4.64+0x80] ;  /* 0x0800008004c1afae */ /* 0x0005e4000b901d44 */
[----:B------:R-:W-:Y:S02]  /*c0c0*/  IMAD.X R0, R195, 0x1, R0, P0 ;  /* 0x00000001c3007824 */ /* 0x000fe400000e0600 */
        /* <DEDUP_REMOVED lines=22> */
.L_x_965:
[----:B------:R-:W-:Y:S05]  /*c230*/  BSYNC B0 ;  /* 0x0000000000007941 */ /* 0x000fea0003800000 */
.L_x_964:
[----:B------:R-:W0:Y:S02]  /*c240*/  LDGDEPBAR ;  /* 0x00000000000079af */ /* 0x000e240000000000 */
.L_x_963:
[----:B------:R-:W-:Y:S05]  /*c250*/  BSYNC B1 ;  /* 0x0000000000017941 */ /* 0x000fea0003800000 */
.L_x_962:
[----:B------:R-:W3:Y:S01]  /*c260*/  LD.E R0, desc[UR4][R172.64+0xdc] ;  /* 0x0000dc04ac007980 */ /* 0x000ee2000c101900 */
[----:B------:R-:W-:-:S03]  /*c270*/  FMNMX.FTZ R2, R103, R25, !PT ;  /* 0x0000001967027209 */ /* 0x000fc60007810000 */
[----:B-12---:R-:W2:Y:S01]  /*c280*/  LDL R5, [R1+0x8] ;  /* 0x0000080001057983 */ /* 0x006ea20000100800 */
[----:B------:R-:W-:-:S03]  /*c290*/  FMNMX.FTZ R2, R40, R2, !PT ;  /* 0x0000000228027209 */ /* 0x000fc60007810000 */
[----:B------:R-:W4:Y:S01]  /*c2a0*/  LDL.64 R184, [R1+0x10] ;  /* 0x0000100001b87983 */ /* 0x000f220000100a00 */
[----:B------:R-:W-:-:S03]  /*c2b0*/  FMNMX.FTZ R2, R37, R2, !PT ;  /* 0x0000000225027209 */ /* 0x000fc60007810000 */
[----:B------:R-:W2:Y:S01]  /*c2c0*/  LDL R182, [R1+0x120] ;  /* 0x0001200001b67983 */ /* 0x000ea20000100800 */
[----:B------:R-:W-:-:S03]  /*c2d0*/  FMNMX.FTZ R2, R36, R2, !PT ;  /* 0x0000000224027209 */ /* 0x000fc60007810000 */
[----:B------:R-:W4:Y:S01]  /*c2e0*/  LDL R183, [R1+0x13c] ;  /* 0x00013c0001b77983 */ /* 0x000f220000100800 */
[----:B------:R-:W-:-:S03]  /*c2f0*/  FMNMX.FTZ R2, R23, R2, !PT ;  /* 0x0000000217027209 */ /* 0x000fc60007810000 */
[----:B------:R-:W2:Y:S01]  /*c300*/  LDL R223, [R1+0x4] ;  /* 0x0000040001df7983 */ /* 0x000ea20000100800 */
        /* <DEDUP_REMOVED lines=11> */
[----:B------:R-:W2:Y:S01]  /*c3c0*/  LDL.LU R241, [R1+0x15c] ;  /* 0x00015c0001f17983 */ /* 0x000ea20000300800 */
        /* <DEDUP_REMOVED lines=11> */
[----:B------:R-:W-:Y:S01]  /*c480*/  STL.64 [R1+0x288], R32 ;  /* 0x0002882001007387 */ /* 0x000fe20000100a00 */
[----:B------:R-:W-:Y:S02]  /*c490*/  FMNMX.FTZ R2, R6, R2, !PT ;  /* 0x0000000206027209 */ /* 0x000fe40007810000 */
[----:B------:R-:W-:Y:S01]  /*c4a0*/  FMNMX.FTZ R3, R42, R3, !PT ;  /* 0x000000032a037209 */ /* 0x000fe20007810000 */
[----:B------:R-:W-:Y:S04]  /*c4b0*/  STL.64 [R1+0x280], R30 ;  /* 0x0002801e01007387 */ /* 0x000fe80000100a00 */
[----:B------:R-:W1:Y:S01]  /*c4c0*/  SHFL.BFLY PT, R4, R2, 0x2, 0x1f ;  /* 0x0c401f0002047f89 */ /* 0x000e6200000e0000 */
[----:B------:R-:W-:-:S03]  /*c4d0*/  FMNMX.FTZ R3, R41, R3, !PT ;  /* 0x0000000329037209 */ /* 0x000fc60007810000 */
[----:B------:R-:W-:Y:S01]  /*c4e0*/  STL.64 [R1+0x278], R28 ;  /* 0x0002781c01007387 */ /* 0x000fe20000100a00 */
[----:B------:R-:W-:-:S03]  /*c4f0*/  FMNMX.FTZ R3, R38, R3, !PT ;  /* 0x0000000326037209 */ /* 0x000fc60007810000 */
[----:B------:R-:W-:Y:S01]  /*c500*/  STL [R1+0x22c], R211 ;  /* 0x00022cd301007387 */ /* 0x000fe20000100800 */
[----:B------:R-:W-:-:S03]  /*c510*/  FMNMX.FTZ R3, R27, R3, !PT ;  /* 0x000000031b037209 */ /* 0x000fc60007810000 */
[----:B------:R-:W-:Y:S01]  /*c520*/  STL [R1+0x228], R210 ;  /* 0x000228d201007387 */ /* 0x000fe20000100800 */
[----:B-1----:R-:W-:-:S03]  /*c530*/  FMNMX.FTZ R2, R2, R4, !PT ;  /* 0x0000000402027209 */ /* 0x002fc60007810000 */
[----:B------:R-:W-:Y:S04]  /*c540*/  STL [R1+0x224], R207 ;  /* 0x000224cf01007387 */ /* 0x000fe80000100800 */
[----:B------:R-:W1:Y:S01]  /*c550*/  SHFL.BFLY PT, R4, R2, 0x1, 0x1f ;  /* 0x0c201f0002047f89 */ /* 0x000e6200000e0000 */
[----:B------:R-:W-:-:S03]  /*c560*/  FMNMX.FTZ R3, R26, R3, !PT ;  /* 0x000000031a037209 */ /* 0x000fc60007810000 */
[----:B------:R-:W-:Y:S01]  /*c570*/  STL [R1+0x220], R206 ;  /* 0x000220ce01007387 */ /* 0x000fe20000100800 */
[----:B------:R-:W-:-:S03]  /*c580*/  FMNMX.FTZ R3, R24, R3, !PT ;  /* 0x0000000318037209 */ /* 0x000fc60007810000 */
[----:B------:R-:W-:Y:S01]  /*c590*/  STL [R1+0x21c], R204 ;  /* 0x00021ccc01007387 */ /* 0x000fe20000100800 */
[----:B------:R-:W-:-:S03]  /*c5a0*/  FMNMX.FTZ R3, R21, R3, !PT ;  /* 0x0000000315037209 */ /* 0x000fc60007810000 */
[----:B------:R-:W-:Y:S04]  /*c5b0*/  STL [R1+0x218], R203 ;  /* 0x000218cb01007387 */ /* 0x000fe80000100800 */
[----:B------:R-:W-:Y:S04]  /*c5c0*/  STL [R1+0x214], R202 ;  /* 0x000214ca01007387 */ /* 0x000fe80000100800 */
[----:B------:R-:W-:Y:S01]  /*c5d0*/  STL [R1+0x210], R201 ;  /* 0x000210c901007387 */ /* 0x000fe20000100800 */
[----:B-1----:R-:W-:-:S03]  /*c5e0*/  FMNMX.FTZ R251, R2, R4, !PT ;  /* 0x0000000402fb7209 */ /* 0x002fc60007810000 */
[----:B------:R-:W-:Y:S01]  /*c5f0*/  STL [R1+0x20c], R200 ;  /* 0x00020cc801007387 */ /* 0x000fe20000100800 */
[----:B------:R-:W-:Y:S02]  /*c600*/  FMNMX.FTZ R2, R18, R3, !PT ;  /* 0x0000000312027209 */ /* 0x000fe40007810000 */
[----:B------:R-:W-:Y:S01]  /*c610*/  FSETP.NEU.FTZ.AND P0, PT, R251, -INF , PT ;  /* 0xff800000fb00780b */ /* 0x000fe20003f1d000 */
[----:B------:R-:W-:Y:S01]  /*c620*/  STL [R1+0x208], R199 ;  /* 0x000208c701007387 */ /* 0x000fe20000100800 */
[----:B------:R-:W-:-:S03]  /*c630*/  FMNMX.FTZ R3, R17, R2, !PT ;  /* 0x0000000211037209 */ /* 0x000fc60007810000 */
[----:B------:R-:W-:Y:S01]  /*c640*/  STL [R1+0x204], R198 ;  /* 0x000204c601007387 */ /* 0x000fe20000100800 */
[----:B------:R-:W-:-:S03]  /*c650*/  FMNMX.FTZ R3, R16, R3, !PT ;  /* 0x0000000310037209 */ /* 0x000fc60007810000 */
[----:B------:R-:W-:Y:S01]  /*c660*/  STL [R1+0x200], R197 ;  /* 0x000200c501007387 */ /* 0x000fe20000100800 */
[----:B------:R-:W-:-:S03]  /*c670*/  FMNMX.FTZ R3, R11, R3, !PT ;  /* 0x000000030b037209 */ /* 0x000fc60007810000 */
[----:B------:R-:W-:Y:S04]  /*c680*/  STL [R1+0x1fc], R196 ;  /* 0x0001fcc401007387 */ /* 0x000fe80000100800 */
[----:B------:R-:W-:Y:S04]  /*c690*/  STL [R1+0x1f8], R193 ;  /* 0x0001f8c101007387 */ /* 0x000fe80000100800 */
[----:B------:R-:W-:Y:S04]  /*c6a0*/  STL [R1+0x1f4], R191 ;  /* 0x0001f4bf01007387 */ /* 0x000fe80000100800 */
[----:B------:R-:W-:Y:S04]  /*c6b0*/  STL [R1+0x1f0], R190 ;  /* 0x0001f0be01007387 */ /* 0x000fe80000100800 */
[----:B------:R-:W-:Y:S04]  /*c6c0*/  STL [R1+0x1ec], R189 ;  /* 0x0001ecbd01007387 */ /* 0x000fe80000100800 */
[----:B------:R1:W-:Y:S04]  /*c6d0*/  STL [R1+0x1e8], R175 ;  /* 0x0001e8af01007387 */ /* 0x0003e80000100800 */
[----:B-1----:R-:W4:Y:S04]  /*c6e0*/  LDL R175, [R1+0x14c] ;  /* 0x00014c0001af7983 */ /* 0x002f280000100800 */
[----:B------:R-:W-:Y:S04]  /*c6f0*/  STL [R1+0x234], R172 ;  /* 0x000234ac01007387 */ /* 0x000fe80000100800 */
[----:B------:R-:W-:Y:S04]  /*c700*/  STL [R1+0x230], R173 ;  /* 0x000230ad01007387 */ /* 0x000fe80000100800 */
[----:B------:R-:W-:Y:S01]  /*c710*/  STL [R1+0x238], R251 ;  /* 0x000238fb01007387 */ /* 0x000fe20000100800 */
[----:B---3--:R-:W-:-:S05]  /*c720*/  FMUL.FTZ R2, R0, R251 ;  /* 0x000000fb00027220 */ /* 0x008fca0000410000 */
[----:B------:R-:W-:-:S05]  /*c730*/  FSEL R2, R2, RZ, P0 ;  /* 0x000000ff02027208 */ /* 0x000fca0000000000 */
        /* <DEDUP_REMOVED lines=15> */
[----:B------:R-:W-:Y:S01]  /*c830*/  FFMA.FTZ R236, R6, R0, -R2 ;  /* 0x0000000006ec7223 */ /* 0x000fe20000010802 */
[----:B------:R-:W-:-:S02]  /*c840*/  FMNMX.FTZ R2, R10, R3, !PT ;  /* 0x000000030a027209 */ /* 0x000fc40007810000 */
[----:B------:R-:W-:-:S05]  /*c850*/  FSEL R3, R251, RZ, P0 ;  /* 0x000000fffb037208 */ /* 0x000fca0000000000 */
[----:B------:R-:W-:Y:S02]  /*c860*/  FADD.FTZ R12, R103, -R3 ;  /* 0x80000003670c7221 */ /* 0x000fe40000010000 */
[----:B------:R-:W1:Y:S02]  /*c870*/  SHFL.BFLY PT, R3, R2, 0x2, 0x1f ;  /* 0x0c401f0002037f89 */ /* 0x000e6400000e0000 */
[----:B-1----:R-:W-:-:S05]  /*c880*/  FMNMX.FTZ R2, R2, R3, !PT ;  /* 0x0000000302027209 */ /* 0x002fca0007810000 */
[----:B------:R-:W1:Y:S02]  /*c890*/  SHFL.BFLY PT, R3, R2, 0x1, 0x1f ;  /* 0x0c201f0002037f89 */ /* 0x000e6400000e0000 */
[----:B-1----:R-:W-:-:S05]  /*c8a0*/  FMNMX.FTZ R246, R2, R3, !PT ;  /* 0x0000000302f67209 */ /* 0x002fca0007810000 */
[----:B------:R-:W-:Y:S04]  /*c8b0*/  STL [R1+0x23c], R246 ;  /* 0x00023cf601007387 */ /* 0x000fe80000100800 */
[----:B------:R-:W3:Y:S01]  /*c8c0*/  LDL.LU R244, [R1+0x16c] ;  /* 0x00016c0001f47983 */ /* 0x000ee20000300800 */
[----:B------:R-:W-:-:S04]  /*c8d0*/  FSETP.NEU.FTZ.AND P0, PT, R246, -INF , PT ;  /* 0xff800000f600780b */ /* 0x000fc80003f1d000 */
[----:B------:R-:W-:-:S05]  /*c8e0*/  FSEL R2, R246, RZ, P0 ;  /* 0x000000fff6027208 */ /* 0x000fca0000000000 */
[----:B------:R-:W-:Y:S01]  /*c8f0*/  FADD.FTZ R3, R102, -R2 ;  /* 0x8000000266037221 */ /* 0x000fe20000010000 */
[----:B------:R-:W-:-:S05]  /*c900*/  FMUL.FTZ R2, R0, R246 ;  /* 0x000000f600027220 */ /* 0x000fca0000410000 */
        /* <DEDUP_REMOVED lines=25> */
[----:B------:R-:W-:Y:S01]  /*caa0*/  FMNMX.FTZ R2, R53, R2, !PT ;  /* 0x0000000235027209 */ /* 0x000fe20007810000 */
[----:B------:R-:W-:-:S03]  /*cab0*/  FMUL.FTZ R3, R0, R3 ;  /* 0x0000000300037220 */ /* 0x000fc60000410000 */
[----:B------:R-:W-:Y:S01]  /*cac0*/  FMNMX.FTZ R2, R52, R2, !PT ;  /* 0x0000000234027209 */ /* 0x000fe20007810000 */
[----:B------:R-:W-:Y:S03]  /*cad0*/  MUFU.EX2 R39, R39 ;  /* 0x0000002700277308 */ /* 0x000fe60000000800 */
[----:B------:R-:W-:-:S05]  /*cae0*/  FMNMX.FTZ R2, R51, R2, !PT ;  /* 0x0000000233027209 */ /* 0x000fca0007810000 */
[----:B------:R-:W2:Y:S01]  /*caf0*/  MUFU.EX2 R4, R3 ;  /* 0x0000000300047308 */ /* 0x000ea20000000800 */
[----:B------:R-:W-:-:S04]  /*cb00*/  FMNMX.FTZ R2, R50, R2, !PT ;  /* 0x0000000232027209 */ /* 0x000fc80007810000 */
[----:B------:R-:W-:-:S03]  /*cb10*/  FMNMX.FTZ R2, R49, R2, !PT ;  /* 0x0000000231027209 */ /* 0x000fc60007810000 */
[----:B------:R-:W1:Y:S01]  /*cb20*/  MUFU.EX2 R45, R45 ;  /* 0x0000002d002d7308 */ /* 0x000e620000000800 */
[----:B------:R-:W-:-:S04]  /*cb30*/  FMNMX.FTZ R2, R48, R2, !PT ;  /* 0x0000000230027209 */ /* 0x000fc80007810000 */
[----:B------:R-:W-:Y:S01]  /*cb40*/  FMNMX.FTZ R2, R47, R2, !PT ;  /* 0x000000022f027209 */ /* 0x000fe20007810000 */
[----:B--2---:R-:W-:-:S03]  /*cb50*/  FFMA.FTZ R3, R241, R4, R39 ;  /* 0x00000004f1037223 */ /* 0x004fc60000010027 */
[----:B------:R-:W-:Y:S01]  /*cb60*/  FMNMX.FTZ R2, R46, R2, !PT ;  /* 0x000000022e027209 */ /* 0x000fe20007810000 */
[----:B-1----:R-:W-:-:S04]  /*cb70*/  FADD.FTZ R102, R45, R3 ;  /* 0x000000032d667221 */ /* 0x002fc80000010000 */
[----:B------:R-:W1:Y:S02]  /*cb80*/  SHFL.BFLY PT, R3, R2, 0x2, 0x1f ;  /* 0x0c401f0002037f89 */ /* 0x000e6400000e0000 */
[----:B-1----:R-:W-:-:S05]  /*cb90*/  FMNMX.FTZ R2, R2, R3, !PT ;  /* 0x0000000302027209 */ /* 0x002fca0007810000 */
[----:B------:R-:W1:Y:S01]  /*cba0*/  SHFL.BFLY PT, R3, R2, 0x1, 0x1f ;  /* 0x0c201f0002037f89 */ /* 0x000e6200000e0000 */
[----:B----4-:R-:W-:Y:S02]  /*cbb0*/  IMAD.MOV.U32 R243, RZ, RZ, R240 ;  /* 0x000000fffff37224 */ /* 0x010fe400078e00f0 */
[----:B------:R-:W-:Y:S02]  /*cbc0*/  IMAD.MOV.U32 R240, RZ, RZ, R237 ;  /* 0x000000fffff07224 */ /* 0x000fe400078e00ed */
[----:B------:R-:W-:Y:S02]  /*cbd0*/  IMAD.MOV.U32 R237, RZ, RZ, R183 ;  /* 0x000000ffffed7224 */ /* 0x000fe400078e00b7 */
[----:B------:R-:W-:Y:S02]  /*cbe0*/  IMAD.MOV.U32 R183, RZ, RZ, R182 ;  /* 0x000000ffffb77224 */ /* 0x000fe400078e00b6 */
[----:B------:R-:W-:Y:S01]  /*cbf0*/  IMAD.MOV.U32 R182, RZ, RZ, R5 ;  /* 0x000000ffffb67224 */ /* 0x000fe200078e0005 */
[----:B-1----:R-:W-:-:S04]  /*cc00*/  FMNMX.FTZ R247, R2, R3, !PT ;  /* 0x0000000302f77209 */ /* 0x002fc80007810000 */
[----:B------:R-:W-:-:S04]  /*cc10*/  FSETP.NEU.FTZ.AND P0, PT, R247, -INF , PT ;  /* 0xff800000f700780b */ /* 0x000fc80003f1d000 */
[----:B------:R-:W-:-:S05]  /*cc20*/  FSEL R2, R247, RZ, P0 ;  /* 0x000000fff7027208 */ /* 0x000fca0000000000 */
[----:B------:R-:W-:Y:S01]  /*cc30*/  FADD.FTZ R5, R101, -R2 ;  /* 0x8000000265057221 */ /* 0x000fe20000010000 */
[----:B------:R-:W-:Y:S01]  /*cc40*/  FMUL.FTZ R2, R0, R247 ;  /* 0x000000f700027220 */ /* 0x000fe20000410000 */
[----:B------:R-:W-:-:S04]  /*cc50*/  IMAD.MOV.U32 R242, RZ, RZ, R239 ;  /* 0x000000fffff27224 */ /* 0x000fc800078e00ef */
[----:B------:R-:W-:Y:S01]  /*cc60*/  FSEL R2, R2, RZ, P0 ;  /* 0x000000ff02027208 */ /* 0x000fe20000000000 */
[----:B------:R-:W-:Y:S02]  /*cc70*/  IMAD.MOV.U32 R241, RZ, RZ, R238 ;  /* 0x000000fffff17224 */ /* 0x000fe400078e00ee */
[----:B------:R-:W-:Y:S02]  /*cc80*/  IMAD.MOV.U32 R239, RZ, RZ, R224 ;  /* 0x000000ffffef7224 */ /* 0x000fe400078e00e0 */
[----:B------:R-:W-:Y:S02]  /*cc90*/  IMAD.MOV.U32 R238, RZ, RZ, R223 ;  /* 0x000000ffffee7224 */ /* 0x000fe400078e00df */
        /* <DEDUP_REMOVED lines=24> */
[----:B------:R1:W-:Y:S03]  /*ce20*/  MUFU.EX2 R21, R3 ;  /* 0x0000000300157308 */ /* 0x0003e60000000800 */
[----:B------:R-:W-:-:S04]  /*ce30*/  FMNMX.FTZ R2, R105, R2, !PT ;  /* 0x0000000269027209 */ /* 0x000fc80007810000 */
[----:B------:R-:W-:-:S04]  /*ce40*/  FMNMX.FTZ R2, R104, R2, !PT ;  /* 0x0000000268027209 */ /* 0x000fc80007810000 */
[----:B------:R-:W-:Y:S01]  /*ce50*/  FMNMX.FTZ R2, R67, R2, !PT ;  /* 0x0000000243027209 */ /* 0x000fe20007810000 */
[----:B-1----:R-:W-:-:S03]  /*ce60*/  FMUL.FTZ R3, R0, R5 ;  /* 0x0000000500037220 */ /* 0x002fc60000410000 */
[----:B------:R-:W-:-:S03]  /*ce70*/  FMNMX.FTZ R2, R66, R2, !PT ;  /* 0x0000000242027209 */ /* 0x000fc60007810000 */
[----:B------:R-:W3:Y:S01]  /*ce80*/  MUFU.EX2 R3, R3 ;  /* 0x0000000300037308 */ /* 0x000ee20000000800 */
[----:B------:R-:W-:-:S07]  /*ce90*/  FMNMX.FTZ R2, R65, R2, !PT ;  /* 0x0000000241027209 */ /* 0x000fce0007810000 */
[----:B------:R-:W1:Y:S01]  /*cea0*/  MUFU.EX2 R6, R6 ;  /* 0x0000000600067308 */ /* 0x000e620000000800 */
[----:B------:R-:W-:-:S04]  /*ceb0*/  FMNMX.FTZ R2, R64, R2, !PT ;  /* 0x0000000240027209 */ /* 0x000fc80007810000 */
[----:B------:R-:W-:-:S04]  /*cec0*/  FMNMX.FTZ R2, R63, R2, !PT ;  /* 0x000000023f027209 */ /* 0x000fc80007810000 */
[----:B------:R-:W-:Y:S01]  /*ced0*/  FMNMX.FTZ R2, R62, R2, !PT ;  /* 0x000000023e027209 */ /* 0x000fe20007810000 */
[----:B---3--:R-:W-:-:S04]  /*cee0*/  FFMA.FTZ R5, R244, R3, R21 ;  /* 0x00000003f4057223 */ /* 0x008fc80000010015 */
[----:B-1----:R-:W-:Y:S02]  /*cef0*/  FADD.FTZ R27, R6, R5 ;  /* 0x00000005061b7221 */ /* 0x002fe40000010000 */
[----:B------:R-:W1:Y:S04]  /*cf00*/  SHFL.BFLY PT, R5, R2, 0x2, 0x1f ;  /* 0x0c401f0002057f89 */ /* 0x000e6800000e0000 */
[----:B------:R-:W-:Y:S04]  /*cf10*/  STL [R1+0x240], R247 ;  /* 0x000240f701007387 */ /* 0x000fe80000100800 */
[----:B------:R-:W2:Y:S04]  /*cf20*/  LDL.LU R245, [R1+0x170] ;  /* 0x0001700001f57983 */ /* 0x000ea80000300800 */
[----:B------:R-:W3:Y:S01]  /*cf30*/  LDL.LU R244, [R1+0x174] ;  /* 0x0001740001f47983 */ /* 0x000ee20000300800 */
[----:B------:R-:W-:-:S02]  /*cf40*/  IMAD.MOV.U32 R202, RZ, RZ, R184 ;  /* 0x000000ffffca7224 */ /* 0x000fc400078e00b8 */
[----:B------:R-:W-:Y:S01]  /*cf50*/  IMAD.MOV.U32 R203, RZ, RZ, R185 ;  /* 0x000000ffffcb7224 */ /* 0x000fe200078e00b9 */
[----:B------:R-:W4:Y:S01]  /*cf60*/  LDL.64 R30, [R1+0x38] ;  /* 0x00003800011e7983 */ /* 0x000f220000100a00 */
[----:B-1----:R-:W-:-:S05]  /*cf70*/  FMNMX.FTZ R2, R2, R5, !PT ;  /* 0x0000000502027209 */ /* 0x002fca0007810000 */
[----:B------:R-:W1:Y:S02]  /*cf80*/  SHFL.BFLY PT, R5, R2, 0x1, 0x1f ;  /* 0x0c201f0002057f89 */ /* 0x000e6400000e0000 */
[----:B-1----:R-:W-:-:S05]  /*cf90*/  FMNMX.FTZ R250, R2, R5, !PT ;  /* 0x0000000502fa7209 */ /* 0x002fca0007810000 */
[----:B------:R-:W-:Y:S04]  /*cfa0*/  STL [R1+0x244], R250 ;  /* 0x000244fa01007387 */ /* 0x000fe80000100800 */
[----:B------:R-:W4:Y:S04]  /*cfb0*/  LDL.64 R184, [R1+0x160] ;  /* 0x0001600001b87983 */ /* 0x000f280000100a00 */
[----:B------:R-:W4:Y:S04]  /*cfc0*/  LDL.64 R32, [R1+0x110] ;  /* 0x0001100001207983 */ /* 0x000f280000100a00 */
[----:B------:R-:W4:Y:S01]  /*cfd0*/  LDL R174, [R1+0xfc] ;  /* 0x0000fc0001ae7983 */ /* 0x000f220000100800 */
[----:B------:R-:W-:-:S04]  /*cfe0*/  FSETP.NEU.FTZ.AND P0, PT, R250, -INF , PT ;  /* 0xff800000fa00780b */ /* 0x000fc80003f1d000 */
[----:B------:R-:W-:Y:S02]  /*cff0*/  FSEL R2, R250, RZ, P0 ;  /* 0x000000fffa027208 */ /* 0x000fe40000000000 */
[----:B------:R-:W-:-:S03]  /*d000*/  F2FP.F16.F32.PACK_AB R21, R6, R21 ;  /* 0x000000150615723e */ /* 0x000fc600000000ff */
[----:B------:R-:W-:Y:S01]  /*d010*/  FADD.FTZ R6, R100, -R2 ;  /* 0x8000000264067221 */ /* 0x000fe20000010000 */
[----:B------:R-:W-:-:S05]  /*d020*/  FMUL.FTZ R2, R0, R250 ;  /* 0x000000fa00027220 */ /* 0x000fca0000410000 */
[----:B------:R-:W-:-:S05]  /*d030*/  FSEL R2, R2, RZ, P0 ;  /* 0x000000ff02027208 */ /* 0x000fca0000000000 */
[----:B------:R-:W-:Y:S01]  /*d040*/  FFMA.FTZ R5, R178, R0, -R2 ;  /* 0x00000000b2057223 */ /* 0x000fe20000010802 */
[----:B------:R-:W-:-:S03]  /*d050*/  FMUL.FTZ R6, R0, R6 ;  /* 0x0000000600067220 */ /* 0x000fc60000410000 */
[----:B------:R1:W-:Y:S08]  /*d060*/  MUFU.EX2 R16, R5 ;  /* 0x0000000500107308 */ /* 0x0003f00000000800 */
[----:B------:R-:W-:Y:S01]  /*d070*/  MUFU.EX2 R6, R6 ;  /* 0x0000000600067308 */ /* 0x000fe20000000800 */
[----:B-1----:R-:W-:-:S07]  /*d080*/  FFMA.FTZ R5, R181, R0, -R2 ;  /* 0x00000000b5057223 */ /* 0x002fce0000010802 */
[----:B------:R1:W-:Y:S08]  /*d090*/  MUFU.EX2 R14, R5 ;  /* 0x00000005000e7308 */ /* 0x0003f00000000800 */
[----:B------:R-:W-:Y:S01]  /*d0a0*/  MUFU.EX2 R25, R25 ;  /* 0x0000001900197308 */ /* 0x000fe20000000800 */
[----:B-1----:R-:W-:-:S07]  /*d0b0*/  FMUL.FTZ R5, R0, R12 ;  /* 0x0000000c00057220 */ /* 0x002fce0000410000 */
[----:B------:R-:W1:Y:S08]  /*d0c0*/  MUFU.EX2 R44, R44 ;  /* 0x0000002c002c7308 */ /* 0x000e700000000800 */
[----:B------:R-:W-:Y:S01]  /*d0d0*/  MUFU.EX2 R5, R5 ;  /* 0x0000000500057308 */ /* 0x000fe20000000800 */
[----:B------:R-:W-:-:S07]  /*d0e0*/  F2FP.F16.F32.PACK_AB R39, R45, R39 ;  /* 0x000000272d27723e */ /* 0x000fce00000000ff */
[----:B------:R-:W-:Y:S01]  /*d0f0*/  MUFU.EX2 R40, R40 ;  /* 0x0000002800287308 */ /* 0x000fe20000000800 */
[-CC-:B------:R-:W-:Y:S01]  /*d100*/  FFMA.FTZ R12, R107, R0.reuse, -R2.reuse ;  /* 0x000000006b0c7223 */ /* 0x180fe20000010802 */
[----:B------:R-:W-:-:S06]  /*d110*/  FFMA.FTZ R17, R105, R0, -R2 ;  /* 0x0000000069117223 */ /* 0x000fcc0000010802 */
[----:B------:R-:W-:Y:S01]  /*d120*/  MUFU.EX2 R43, R43 ;  /* 0x0000002b002b7308 */ /* 0x000fe20000000800 */
[-CC-:B------:R-:W-:Y:S01]  /*d130*/  FFMA.FTZ R18, R104, R0.reuse, -R2.reuse ;  /* 0x0000000068127223 */ /* 0x180fe20000010802 */
[-CC-:B------:R-:W-:Y:S01]  /*d140*/  FFMA.FTZ R67, R67, R0.reuse, -R2.reuse ;  /* 0x0000000043437223 */ /* 0x180fe20000010802 */
[----:B------:R-:W-:-:S05]  /*d150*/  FFMA.FTZ R66, R66, R0, -R2 ;  /* 0x0000000042427223 */ /* 0x000fca0000010802 */
[----:B------:R1:W-:Y:S01]  /*d160*/  MUFU.EX2 R20, R9 ;  /* 0x0000000900147308 */ /* 0x0003e20000000800 */
[-CC-:B------:R-:W-:Y:S01]  /*d170*/  FFMA.FTZ R65, R65, R0.reuse, -R2.reuse ;  /* 0x0000000041417223 */ /* 0x180fe20000010802 */
[-CC-:B------:R-:W-:Y:S01]  /*d180*/  FFMA.FTZ R64, R64, R0.reuse, -R2.reuse ;  /* 0x0000000040407223 */ /* 0x180fe20000010802 */
[-CC-:B------:R-:W-:Y:S01]  /*d190*/  FFMA.FTZ R63, R63, R0.reuse, -R2.reuse ;  /* 0x000000003f3f7223 */ /* 0x180fe20000010802 */
[----:B------:R-:W-:-:S04]  /*d1a0*/  FFMA.FTZ R62, R62, R0, -R2 ;  /* 0x000000003e3e7223 */ /* 0x000fc80000010802 */
[----:B------:R1:W1:Y:S08]  /*d1b0*/  MUFU.EX2 R19, R8 ;  /* 0x0000000800137308 */ /* 0x0002700000000800 */
[----:B------:R-:W-:Y:S01]  /*d1c0*/  MUFU.EX2 R52, R23 ;  /* 0x0000001700347308 */ /* 0x000fe20000000800 */
[----:B-1----:R-:W-:-:S07]  /*d1d0*/  FFMA.FTZ R9, R106, R0, -R2 ;  /* 0x000000006a097223 */ /* 0x002fce0000010802 */
[----:B------:R-:W-:Y:S01]  /*d1e0*/  MUFU.EX2 R45, R22 ;  /* 0x00000016002d7308 */ /* 0x000fe20000000800 */
[----:B------:R-:W-:-:S07]  /*d1f0*/  FFMA.FTZ R8, R180, R0, -R2 ;  /* 0x00000000b4087223 */ /* 0x000fce0000010802 */
[----:B------:R-:W1:Y:S08]  /*d200*/  MUFU.EX2 R42, R42 ;  /* 0x0000002a002a7308 */ /* 0x000e700000000800 */
[----:B------:R1:W-:Y:S08]  /*d210*/  MUFU.EX2 R23, R7 ;  /* 0x0000000700177308 */ /* 0x0003f00000000800 */
[----:B------:R1:W-:Y:S08]  /*d220*/  MUFU.EX2 R22, R10 ;  /* 0x0000000a00167308 */ /* 0x0003f00000000800 */
[----:B------:R1:W-:Y:S02]  /*d230*/  MUFU.EX2 R100, R11 ;  /* 0x0000000b00647308 */ /* 0x0003e40000000800 */
[----:B-1----:R-:W-:-:S06]  /*d240*/  FFMA.FTZ R7, R179, R0, -R2 ;  /* 0x00000000b3077223 */ /* 0x002fcc0000010802 */
[----:B------:R-:W1:Y:S01]  /*d250*/  MUFU.EX2 R15, R8 ;  /* 0x00000008000f7308 */ /* 0x000e620000000800 */
[-CC-:B------:R-:W-:Y:S01]  /*d260*/  FFMA.FTZ R10, R176, R0.reuse, -R2.reuse ;  /* 0x00000000b00a7223 */ /* 0x180fe20000010802 */
[----:B------:R-:W-:-:S06]  /*d270*/  FFMA.FTZ R11, R177, R0, -R2 ;  /* 0x00000000b10b7223 */ /* 0x000fcc0000010802 */
[----:B------:R-:W1:Y:S01]  /*d280*/  MUFU.EX2 R37, R37 ;  /* 0x0000002500257308 */ /* 0x000e620000000800 */
[----:B------:R-:W-:-:S07]  /*d290*/  FADD.FTZ R2, R44, R102 ;  /* 0x000000662c027221 */ /* 0x000fce0000010000 */
[----:B------:R-:W1:Y:S08]  /*d2a0*/  MUFU.EX2 R41, R41 ;  /* 0x0000002900297308 */ /* 0x000e700000000800 */
[----:B------:R1:W3:Y:S08]  /*d2b0*/  MUFU.EX2 R13, R7 ;  /* 0x00000007000d7308 */ /* 0x0002f00000000800 */
[----:B------:R-:W3:Y:S08]  /*d2c0*/  MUFU.EX2 R36, R36 ;  /* 0x0000002400247308 */ /* 0x000ef00000000800 */
[----:B------:R-:W3:Y:S01]  /*d2d0*/  MUFU.EX2 R11, R11 ;  /* 0x0000000b000b7308 */ /* 0x000ee20000000800 */
[----:B------:R-:W-:-:S07]  /*d2e0*/  F2FP.F16.F32.PACK_AB R105, R19, R20 ;  /* 0x000000141369723e */ /* 0x000fce00000000ff */
[----:B------:R-:W3:Y:S01]  /*d2f0*/  MUFU.EX2 R55, R55 ;  /* 0x0000003700377308 */ /* 0x000ee20000000800 */
[----:B------:R-:W-:Y:S02]  /*d300*/  IMAD.SHL.U32 R35, R205, 0x2, RZ ;  /* 0x00000002cd237824 */ /* 0x000fe400078e00ff */
[----:B--2---:R-:W-:-:S04]  /*d310*/  FFMA.FTZ R0, R245, R6, R16 ;  /* 0x00000006f5007223 */ /* 0x004fc80000010010 */
[----:B-1----:R-:W-:Y:S01]  /*d320*/  FADD.FTZ R7, R14, R0 ;  /* 0x000000000e077221 */ /* 0x002fe20000010000 */
[----:B---3--:R-:W-:-:S04]  /*d330*/  FFMA.FTZ R0, R244, R5, R25 ;  /* 0x00000005f4007223 */ /* 0x008fc80000010019 */
[----:B------:R-:W-:Y:S01]  /*d340*/  FADD.FTZ R8, R40, R0 ;  /* 0x0000000028087221 */ /* 0x000fe20000010000 */
[----:B------:R-:W-:Y:S01]  /*d350*/  FADD.FTZ R0, R43, R2 ;  /* 0x000000022b007221 */ /* 0x000fe20000010000 */
[----:B------:R-:W-:-:S03]  /*d360*/  FADD.FTZ R2, R20, R27 ;  /* 0x0000001b14027221 */ /* 0x000fc60000010000 */
        /* <DEDUP_REMOVED lines=10> */
[----:B------:R-:W-:-:S02]  /*d410*/  FADD.FTZ R7, R52, R8 ;  /* 0x0000000834077221 */ /* 0x000fc40000010000 */
[----:B------:R-:W-:Y:S02]  /*d420*/  FADD.FTZ R0, R100, R0 ;  /* 0x0000000064007221 */ /* 0x000fe40000010000 */
[----:B------:R-:W-:Y:S02]  /*d430*/  FADD.FTZ R19, R45, R7 ;  /* 0x000000072d137221 */ /* 0x000fe40000010000 */
[----:B------:R-:W-:Y:S01]  /*d440*/  FADD.FTZ R7, R55, R0 ;  /* 0x0000000037077221 */ /* 0x000fe20000010000 */
[----:B------:R-:W1:Y:S01]  /*d450*/  MUFU.EX2 R10, R10 ;  /* 0x0000000a000a7308 */ /* 0x000e620000000800 */
[----:B------:R-:W-:Y:S01]  /*d460*/  F2FP.F16.F32.PACK_AB R102, R41, R42 ;  /* 0x0000002a2966723e */ /* 0x000fe200000000ff */
[----:B------:R-:W-:Y:S01]  /*d470*/  IMAD.MOV.U32 R28, RZ, RZ, R242 ;  /* 0x000000ffff1c7224 */ /* 0x000fe200078e00f2 */
[----:B------:R-:W-:-:S05]  /*d480*/  F2FP.F16.F32.PACK_AB R41, R45, R52 ;  /* 0x000000342d29723e */ /* 0x000fca00000000ff */
[----:B------:R-:W2:Y:S01]  /*d490*/  MUFU.EX2 R9, R9 ;  /* 0x0000000900097308 */ /* 0x000ea20000000800 */
[----:B----4-:R-:W-:-:S04]  /*d4a0*/  LOP3.LUT R0, R185, R35, RZ, 0x3c, !PT ;  /* 0x00000023b9007212 */ /* 0x010fc800078e3cff */
[----:B------:R-:W-:-:S03]  /*d4b0*/  LOP3.LUT R0, R0, R203, RZ, 0x3c, !PT ;  /* 0x000000cb00007212 */ /* 0x000fc600078e3cff */
[----:B------:R-:W3:Y:S02]  /*d4c0*/  MUFU.EX2 R12, R12 ;  /* 0x0000000c000c7308 */ /* 0x000ee40000000800 */
[----:B------:R-:W-:-:S05]  /*d4d0*/  IMAD.WIDE.U32 R52, R0, -0x326172a9, RZ ;  /* 0xcd9e8d5700347825 */ /* 0x000fca00078e00ff */
[----:B------:R-:W-:Y:S01]  /*d4e0*/  LOP3.LUT R0, R53, R28, R32, 0x96, !PT ;  /* 0x0000001c35007212 */ /* 0x000fe200078e9620 */
[----:B------:R-:W-:Y:S02]  /*d4f0*/  IMAD.MOV.U32 R29, RZ, RZ, R243 ;  /* 0x000000ffff1d7224 */ /* 0x000fe400078e00f3 */
[----:B------:R-:W-:Y:S02]  /*d500*/  IMAD.MOV.U32 R243, RZ, RZ, R183 ;  /* 0x000000fffff37224 */ /* 0x000fe400078e00b7 */
[----:B------:R-:W-:Y:S02]  /*d510*/  IMAD.MOV.U32 R211, RZ, RZ, R182 ;  /* 0x000000ffffd37224 */ /* 0x000fe400078e00b6 */
[----:B------:R-:W-:-:S04]  /*d520*/  IMAD.WIDE.U32 R182, R0, -0x2daee0ad, RZ ;  /* 0xd2511f5300b67825 */ /* 0x000fc800078e00ff */
[----:B-1----:R-:W-:Y:S01]  /*d530*/  FADD.FTZ R2, R10, R2 ;  /* 0x000000020a027221 */ /* 0x002fe20000010000 */
[----:B------:R-:W-:Y:S02]  /*d540*/  F2FP.F16.F32.PACK_AB R27, R36, R37 ;  /* 0x00000025241b723e */ /* 0x000fe400000000ff */
[----:B------:R-:W-:Y:S01]  /*d550*/  LOP3.LUT R8, R183, R29, R30, 0x96, !PT ;  /* 0x0000001db7087212 */ /* 0x000fe200078e961e */
[----:B--2---:R-:W-:Y:S01]  /*d560*/  FADD.FTZ R2, R9, R2 ;  /* 0x0000000209027221 */ /* 0x004fe20000010000 */
[----:B---3--:R-:W-:Y:S01]  /*d570*/  F2FP.F16.F32.PACK_AB R36, R12, R9 ;  /* 0x000000090c24723e */ /* 0x008fe200000000ff */
[----:B------:R-:W-:Y:S01]  /*d580*/  IMAD.MOV.U32 R200, RZ, RZ, R239 ;  /* 0x000000ffffc87224 */ /* 0x000fe200078e00ef */
[----:B------:R-:W-:Y:S01]  /*d590*/  LOP3.LUT R0, R209, R175, R52, 0x96, !PT ;  /* 0x000000afd1007212 */ /* 0x000fe200078e9634 */
[----:B------:R-:W-:Y:S01]  /*d5a0*/  IMAD.WIDE.U32 R8, R8, -0x326172a9, RZ ;  /* 0xcd9e8d5708087825 */ /* 0x000fe200078e00ff */
[----:B------:R-:W-:-:S03]  /*d5b0*/  F2FP.F16.F32.PACK_AB R229, R14, R16 ;  /* 0x000000100ee5723e */ /* 0x000fc600000000ff */
[----:B------:R-:W-:Y:S01]  /*d5c0*/  IMAD.MOV.U32 R201, RZ, RZ, R240 ;  /* 0x000000ffffc97224 */ /* 0x000fe200078e00f0 */
[----:B------:R-:W-:Y:S01]  /*d5d0*/  LOP3.LUT R14, R9, R200, R208, 0x96, !PT ;  /* 0x000000c8090e7212 */ /* 0x000fe200078e96d0 */
[----:B------:R-:W-:Y:S01]  /*d5e0*/  IMAD.WIDE.U32 R184, R0, -0x2daee0ad, RZ ;  /* 0xd2511f5300b87825 */ /* 0x000fe200078e00ff */
[----:B------:R-:W-:-:S03]  /*d5f0*/  F2FP.F16.F32.PACK_AB R40, R40, R25 ;  /* 0x000000192828723e */ /* 0x000fc600000000ff */
[----:B------:R-:W-:Y:S01]  /*d600*/  FADD.FTZ R16, R12, R2 ;  /* 0x000000020c107221 */ /* 0x000fe20000010000 */
[----:B------:R-:W-:Y:S01]  /*d610*/  F2FP.F16.F32.PACK_AB R25, R13, R15 ;  /* 0x0000000f0d19723e */ /* 0x000fe200000000ff */
[----:B------:R-:W-:Y:S01]  /*d620*/  IMAD.MOV.U32 R242, RZ, RZ, R237 ;  /* 0x000000fffff27224 */ /* 0x000fe200078e00ed */
[----:B------:R-:W-:Y:S01]  /*d630*/  LOP3.LUT R12, R185, R201, R182, 0x96, !PT ;  /* 0x000000c9b90c7212 */ /* 0x000fe200078e96b6 */
[----:B------:R-:W-:Y:S01]  /*d640*/  IMAD.WIDE.U32 R14, R14, -0x2daee0ad, RZ ;  /* 0xd2511f530e0e7825 */ /* 0x000fe200078e00ff */
[----:B------:R-:W-:Y:S02]  /*d650*/  F2FP.F16.F32.PACK_AB R104, R22, R23 ;  /* 0x000000171668723e */ /* 0x000fe400000000ff */
[----:B------:R-:W-:Y:S01]  /*d660*/  F2FP.F16.F32.PACK_AB R23, R10, R11 ;  /* 0x0000000b0a17723e */ /* 0x000fe200000000ff */
[----:B------:R-:W-:Y:S01]  /*d670*/  IMAD.WIDE.U32 R12, R12, -0x326172a9, RZ ;  /* 0xcd9e8d570c0c7825 */ /* 0x000fe200078e00ff */
[----:B------:R-:W-:-:S04]  /*d680*/  LOP3.LUT R10, R15, R242, R184, 0x96, !PT ;  /* 0x000000f20f0a7212 */ /* 0x000fc800078e96b8 */
[----:B------:R-:W-:Y:S01]  /*d690*/  LOP3.LUT R13, R13, R243, R8, 0x96, !PT ;  /* 0x000000f30d0d7212 */ /* 0x000fe200078e9608 */
[----:B------:R-:W-:-:S04]  /*d6a0*/  IMAD.WIDE.U32 R10, R10, -0x326172a9, RZ ;  /* 0xcd9e8d570a0a7825 */ /* 0x000fc800078e00ff */
[----:B------:R-:W-:Y:S01]  /*d6b0*/  IMAD.MOV.U32 R206, RZ, RZ, R241 ;  /* 0x000000ffffce7224 */ /* 0x000fe200078e00f1 */
[----:B------:R-:W-:Y:S01]  /*d6c0*/  LOP3.LUT R11, R11, R174, R12, 0x96, !PT ;  /* 0x000000ae0b0b7212 */ /* 0x000fe200078e960c */
[----:B------:R-:W-:-:S05]  /*d6d0*/  IMAD.WIDE.U32 R12, R13, -0x2daee0ad, RZ ;  /* 0xd2511f530d0c7825 */ /* 0x000fca00078e00ff */
[----:B------:R-:W-:Y:S01]  /*d6e0*/  LOP3.LUT R8, R13, R206, R14, 0x96, !PT ;  /* 0x000000ce0d087212 */ /* 0x000fe200078e960e */
[----:B------:R-:W-:-:S04]  /*d6f0*/  IMAD.MOV.U32 R245, RZ, RZ, R238 ;  /* 0x000000fffff57224 */ /* 0x000fc800078e00ee */
[----:B------:R-:W-:-:S05]  /*d700*/  IMAD.WIDE.U32 R8, R8, -0x326172a9, RZ ;  /* 0xcd9e8d5708087825 */ /* 0x000fca00078e00ff */
[----:B------:R-:W-:-:S04]  /*d710*/  LOP3.LUT R0, R9, R245, R10, 0x96, !PT ;  /* 0x000000f509007212 */ /* 0x000fc800078e960a */
[----:B------:R-:W-:-:S04]  /*d720*/  LOP3.LUT R2, R0, 0xff, RZ, 0xc0, !PT ;  /* 0x000000ff00027812 */ /* 0x000fc800078ec0ff */
[----:B------:R-:W-:Y:S02]  /*d730*/  ISETP.GE.U32.AND P6, PT, R192, R2, PT ;  /* 0x00000002c000720c */ /* 0x000fe40003fc6070 */
[----:B------:R-:W-:Y:S01]  /*d740*/  LOP3.LUT R2, R0, 0xffff, RZ, 0xc0, !PT ;  /* 0x0000ffff00027812 */ /* 0x000fe200078ec0ff */
[----:B------:R-:W1:Y:S03]  /*d750*/  MUFU.EX2 R14, R24 ;  /* 0x00000018000e7308 */ /* 0x000e660000000800 */
[----:B------:R-:W-:-:S05]  /*d760*/  SHF.R.U32.HI R2, RZ, 0x8, R2 ;  /* 0x00000008ff027819 */ /* 0x000fca0000011602 */
[----:B------:R-:W2:Y:S01]  /*d770*/  MUFU.EX2 R17, R17 ;  /* 0x0000001100117308 */ /* 0x000ea20000000800 */
[----:B------:R-:W-:-:S04]  /*d780*/  LOP3.LUT R2, R2, 0xffff, RZ, 0xc0, !PT ;  /* 0x0000ffff02027812 */ /* 0x000fc800078ec0ff */
[----:B------:R-:W-:-:S03]  /*d790*/  ISETP.GE.U32.AND P5, PT, R192, R2, PT ;  /* 0x00000002c000720c */ /* 0x000fc60003fa6070 */
[----:B------:R-:W3:Y:S01]  /*d7a0*/  MUFU.EX2 R10, R26 ;  /* 0x0000001a000a7308 */ /* 0x000ee20000000800 */
[--C-:B------:R-:W-:Y:S02]  /*d7b0*/  SHF.R.U32.HI R2, RZ, 0x18, R0.reuse ;  /* 0x00000018ff027819 */ /* 0x100fe40000011600 */
[----:B------:R-:W-:-:S05]  /*d7c0*/  SHF.R.U32.HI R0, RZ, 0x10, R0 ;  /* 0x00000010ff007819 */ /* 0x000fca0000011600 */
[----:B------:R4:W4:Y:S01]  /*d7d0*/  MUFU.EX2 R13, R18 ;  /* 0x00000012000d7308 */ /* 0x0009220000000800 */
[----:B------:R-:W-:Y:S02]  /*d7e0*/  ISETP.GE.U32.AND P0, PT, R192, R2, PT ;  /* 0x00000002c000720c */ /* 0x000fe40003f06070 */
[----:B------:R-:W-:Y:S01]  /*d7f0*/  LOP3.LUT R0, R0, 0xff, RZ, 0xc0, !PT ;  /* 0x000000ff00007812 */ /* 0x000fe200078ec0ff */
[----:B-1----:R-:W-:Y:S01]  /*d800*/  FADD.FTZ R2, R14, R7 ;  /* 0x000000070e027221 */ /* 0x002fe20000010000 */
[----:B------:R-:W-:Y:S02]  /*d810*/  PRMT R177, R39, 0x7632, R177 ;  /* 0x0000763227b17816 */ /* 0x000fe400000000b1 */
[----:B------:R-:W-:Y:S01]  /*d820*/  ISETP.GE.U32.AND P1, PT, R192, R0, PT ;  /* 0x00000000c000720c */ /* 0x000fe20003f26070 */
[----:B--2---:R-:W-:Y:S01]  /*d830*/  FADD.FTZ R0, R17, R16 ;  /* 0x0000001011007221 */ /* 0x004fe20000010000 */
[C---:B---3--:R-:W-:Y:S01]  /*d840*/  FADD.FTZ R7, R10.reuse, R2 ;  /* 0x000000020a077221 */ /* 0x048fe20000010000 */
[----:B------:R-:W-:Y:S01]  /*d850*/  PRMT R178, R39, 0x7610, R178 ;  /* 0x0000761027b27816 */ /* 0x000fe200000000b2 */
[----:B------:R-:W-:Y:S01]  /*d860*/  @!P5 HADD2 R47, -R177.H0_H0, -RZ.H0_H0 ;  /* 0xa00000ffb12fd230 */ /* 0x000fe20000000900 */
[----:B------:R-:W-:Y:S01]  /*d870*/  PRMT R179, R21, 0x7632, R179 ;  /* 0x0000763215b37816 */ /* 0x000fe200000000b3 */
[----:B------:R-:W-:Y:S01]  /*d880*/  IMAD.MOV.U32 R210, RZ, RZ, R252 ;  /* 0x000000ffffd27224 */ /* 0x000fe200078e00fc */
[----:B----4-:R-:W-:Y:S01]  /*d890*/  F2FP.F16.F32.PACK_AB R18, R10, R14 ;  /* 0x0000000e0a12723e */ /* 0x010fe200000000ff */
[----:B------:R-:W-:Y:S01]  /*d8a0*/  FADD.FTZ R10, R13, R0 ;  /* 0x000000000d0a7221 */ /* 0x000fe20000010000 */
[----:B------:R-:W-:Y:S01]  /*d8b0*/  LOP3.LUT R0, R8, 0xff, RZ, 0xc0, !PT ;  /* 0x000000ff08007812 */ /* 0x000fe200078ec0ff */
[----:B------:R-:W1:Y:S01]  /*d8c0*/  MUFU.EX2 R14, R51 ;  /* 0x00000033000e7308 */ /* 0x000e620000000800 */
[----:B------:R-:W-:Y:S01]  /*d8d0*/  PRMT R252, R178, 0x5410, R177 ;  /* 0x00005410b2fc7816 */ /* 0x000fe200000000b1 */
[----:B------:R-:W-:Y:S01]  /*d8e0*/  @!P0 HADD2 R38, -R179.H0_H0, -RZ.H0_H0 ;  /* 0xa00000ffb3268230 */ /* 0x000fe20000000900 */
[----:B------:R-:W-:-:S02]  /*d8f0*/  PRMT R180, R21, 0x7610, R180 ;  /* 0x0000761015b47816 */ /* 0x000fc400000000b4 */
[----:B------:R-:W-:Y:S02]  /*d900*/  @!P5 PRMT R177, R47, 0x5410, RZ ;  /* 0x000054102fb1d816 */ /* 0x000fe400000000ff */
[----:B------:R-:W-:Y:S02]  /*d910*/  F2FP.F16.F32.PACK_AB R230, R13, R17 ;  /* 0x000000110de6723e */ /* 0x000fe400000000ff */
[----:B------:R-:W-:Y:S01]  /*d920*/  ISETP.GE.U32.AND P5, PT, R192, R0, PT ;  /* 0x00000000c000720c */ /* 0x000fe20003fa6070 */
[----:B------:R-:W2:Y:S01]  /*d930*/  MUFU.EX2 R13, R50 ;  /* 0x00000032000d7308 */ /* 0x000ea20000000800 */
[--C-:B------:R-:W-:Y:S02]  /*d940*/  SHF.R.U32.HI R0, RZ, 0x18, R8.reuse ;  /* 0x00000018ff007819 */ /* 0x100fe40000011608 */
[----:B------:R-:W-:Y:S02]  /*d950*/  SHF.R.U32.HI R2, RZ, 0x10, R8 ;  /* 0x00000010ff027819 */ /* 0x000fe40000011608 */
[----:B------:R-:W-:-:S02]  /*d960*/  LOP3.LUT R8, R8, 0xffff, RZ, 0xc0, !PT ;  /* 0x0000ffff08087812 */ /* 0x000fc400078ec0ff */
[----:B------:R-:W-:Y:S02]  /*d970*/  PRMT R239, R180, 0x5410, R179 ;  /* 0x00005410b4ef7816 */ /* 0x000fe400000000b3 */
[----:B------:R-:W-:Y:S02]  /*d980*/  @!P0 PRMT R179, R38, 0x5410, RZ ;  /* 0x0000541026b38816 */ /* 0x000fe400000000ff */
[----:B------:R-:W-:Y:S01]  /*d990*/  ISETP.GE.U32.AND P0, PT, R192, R0, PT ;  /* 0x00000000c000720c */ /* 0x000fe20003f06070 */
[----:B------:R-:W-:Y:S01]  /*d9a0*/  @!P1 HADD2 R46, -R180.H0_H0, -RZ.H0_H0 ;  /* 0xa00000ffb42e9230 */ /* 0x000fe20000000900 */
[----:B------:R-:W-:Y:S01]  /*d9b0*/  SHF.R.U32.HI R0, RZ, 0x8, R8 ;  /* 0x00000008ff007819 */ /* 0x000fe20000011608 */
[----:B------:R-:W-:Y:S01]  /*d9c0*/  @!P6 HADD2 R54, -R178.H0_H0, -RZ.H0_H0 ;  /* 0xa00000ffb236e230 */ /* 0x000fe20000000900 */
[----:B------:R-:W-:Y:S01]  /*d9d0*/  LOP3.LUT R2, R2, 0xff, RZ, 0xc0, !PT ;  /* 0x000000ff02027812 */ /* 0x000fe200078ec0ff */
[----:B------:R-:W-:Y:S01]  /*d9e0*/  IMAD.WIDE.U32 R8, R11, -0x2daee0ad, RZ ;  /* 0xd2511f530b087825 */ /* 0x000fe200078e00ff */
[----:B------:R-:W-:-:S02]  /*d9f0*/  LOP3.LUT R0, R0, 0xffff, RZ, 0xc0, !PT ;  /* 0x0000ffff00007812 */ /* 0x000fc400078ec0ff */
[----:B------:R-:W-:Y:S02]  /*da00*/  @!P1 PRMT R180, R46, 0x5410, RZ ;  /* 0x000054102eb49816 */ /* 0x000fe400000000ff */
[----:B------:R-:W-:Y:S02]  /*da10*/  @!P6 PRMT R178, R54, 0x5410, RZ ;  /* 0x0000541036b2e816 */ /* 0x000fe400000000ff */
[----:B------:R-:W-:Y:S01]  /*da20*/  ISETP.GE.U32.AND P1, PT, R192, R2, PT ;  /* 0x00000002c000720c */ /* 0x000fe20003f26070 */
[----:B-1----:R-:W-:Y:S01]  /*da30*/  FADD.FTZ R2, R14, R7 ;  /* 0x000000070e027221 */ /* 0x002fe20000010000 */
[----:B------:R-:W-:Y:S02]  /*da40*/  ISETP.GE.U32.AND P6, PT, R192, R0, PT ;  /* 0x00000000c000720c */ /* 0x000fe40003fc6070 */
[----:B------:R-:W-:Y:S01]  /*da50*/  LOP3.LUT R0, R9, R211, R12, 0x96, !PT ;  /* 0x000000d309007212 */ /* 0x000fe200078e960c */
[----:B--2---:R-:W-:Y:S01]  /*da60*/  FADD.FTZ R7, R13, R2 ;  /* 0x000000020d077221 */ /* 0x004fe20000010000 */
[----:B------:R-:W-:-:S02]  /*da70*/  F2FP.F16.F32.PACK_AB R176, R43, R44 ;  /* 0x0000002c2bb0723e */ /* 0x000fc400000000ff */
[----:B------:R-:W-:Y:S02]  /*da80*/  LOP3.LUT R2, R0, 0xffff, RZ, 0xc0, !PT ;  /* 0x0000ffff00027812 */ /* 0x000fe400078ec0ff */
[C---:B------:R-:W-:Y:S02]  /*da90*/  PRMT R107, R176.reuse, 0x7632, R107 ;  /* 0x00007632b06b7816 */ /* 0x040fe4000000006b */
[----:B------:R-:W-:Y:S01]  /*daa0*/  SHF.R.U32.HI R2, RZ, 0x8, R2 ;  /* 0x00000008ff027819 */ /* 0x000fe20000011602 */
[----:B------:R-:W-:Y:S01]  /*dab0*/  @!P5 HADD2 R56, -R176.H0_H0, -RZ.H0_H0 ;  /* 0xa00000ffb038d230 */ /* 0x000fe20000000900 */
[----:B------:R-:W-:Y:S02]  /*dac0*/  PRMT R238, R176, 0x5410, R107 ;  /* 0x00005410b0ee7816 */ /* 0x000fe4000000006b */
[----:B------:R-:W-:Y:S01]  /*dad0*/  LOP3.LUT R2, R2, 0xffff, RZ, 0xc0, !PT ;  /* 0x0000ffff02027812 */ /* 0x000fe200078ec0ff */
[----:B------:R-:W-:Y:S01]  /*dae0*/  @!P6 HADD2 R57, -R107.H0_H0, -RZ.H0_H0 ;  /* 0xa00000ff6b39e230 */ /* 0x000fe20000000900 */
[----:B------:R-:W-:-:S02]  /*daf0*/  @!P5 PRMT R176, R56, 0x5410, RZ ;  /* 0x0000541038b0d816 */ /* 0x000fc400000000ff */
[----:B------:R-:W-:Y:S02]  /*db00*/  ISETP.GE.U32.AND P5, PT, R192, R2, PT ;  /* 0x00000002c000720c */ /* 0x000fe40003fa6070 */
[----:B------:R-:W-:Y:S02]  /*db10*/  LOP3.LUT R2, R0, 0xff, RZ, 0xc0, !PT ;  /* 0x000000ff00027812 */ /* 0x000fe400078ec0ff */
[----:B------:R-:W-:Y:S02]  /*db20*/  @!P6 PRMT R107, R57, 0x5410, RZ ;  /* 0x00005410396be816 */ /* 0x000fe400000000ff */
[----:B------:R-:W-:Y:S02]  /*db30*/  ISETP.GE.U32.AND P6, PT, R192, R2, PT ;  /* 0x00000002c000720c */ /* 0x000fe40003fc6070 */
[----:B------:R-:W-:Y:S02]  /*db40*/  SHF.R.U32.HI R2, RZ, 0x18, R0 ;  /* 0x00000018ff027819 */ /* 0x000fe40000011600 */
[----:B------:R-:W-:-:S02]  /*db50*/  PRMT R106, R105, 0x7632, R106 ;  /* 0x00007632696a7816 */ /* 0x000fc4000000006a */
[----:B------:R-:W-:Y:S01]  /*db60*/  SHF.R.U32.HI R0, RZ, 0x10, R0 ;  /* 0x00000010ff007819 */ /* 0x000fe20000011600 */
[----:B------:R-:W-:Y:S01]  /*db70*/  @!P1 HADD2 R59, -R105.H0_H0, -RZ.H0_H0 ;  /* 0xa00000ff693b9230 */ /* 0x000fe20000000900 */
[----:B------:R-:W-:Y:S01]  /*db80*/  PRMT R237, R105, 0x5410, R106 ;  /* 0x0000541069ed7816 */ /* 0x000fe2000000006a */
[----:B------:R-:W-:Y:S01]  /*db90*/  @!P0 HADD2 R58, -R106.H0_H0, -RZ.H0_H0 ;  /* 0xa00000ff6a3a8230 */ /* 0x000fe20000000900 */
[----:B------:R-:W-:Y:S02]  /*dba0*/  LOP3.LUT R0, R0, 0xff, RZ, 0xc0, !PT ;  /* 0x000000ff00007812 */ /* 0x000fe400078ec0ff */
[----:B------:R-:W-:Y:S01]  /*dbb0*/  @!P1 PRMT R105, R59, 0x5410, RZ ;  /* 0x000054103b699816 */ /* 0x000fe200000000ff */
[----:B------:R-:W-:Y:S01]  /*dbc0*/  @!P6 HADD2 R181, -R102.H0_H0, -RZ.H0_H0 ;  /* 0xa00000ff66b5e230 */ /* 0x000fe20000000900 */
[----:B------:R-:W-:Y:S02]  /*dbd0*/  PRMT R101, R102, 0x7632, R101 ;  /* 0x0000763266657816 */ /* 0x000fe40000000065 */
[----:B------:R-:W-:Y:S01]  /*dbe0*/  ISETP.GE.U32.AND P1, PT, R192, R0, PT ;  /* 0x00000000c000720c */ /* 0x000fe20003f26070 */
[----:B------:R-:W1:Y:S01]  /*dbf0*/  MUFU.EX2 R67, R67 ;  /* 0x0000004300437308 */ /* 0x000e620000000800 */
[----:B------:R-:W-:-:S02]  /*dc00*/  LOP3.LUT R0, R8, 0xff, RZ, 0xc0, !PT ;  /* 0x000000ff08007812 */ /* 0x000fc400078ec0ff */
[----:B------:R-:W-:Y:S02]  /*dc10*/  @!P0 PRMT R106, R58, 0x5410, RZ ;  /* 0x000054103a6a8816 */ /* 0x000fe400000000ff */
[----:B------:R-:W-:Y:S02]  /*dc20*/  ISETP.GE.U32.AND P0, PT, R192, R2, PT ;  /* 0x00000002c000720c */ /* 0x000fe40003f06070 */
[----:B------:R-:W-:Y:S02]  /*dc30*/  PRMT R193, R102, 0x5410, R101 ;  /* 0x0000541066c17816 */ /* 0x000fe40000000065 */
[----:B------:R-:W-:Y:S01]  /*dc40*/  @!P6 PRMT R102, R181, 0x5410, RZ ;  /* 0x00005410b566e816 */ /* 0x000fe200000000ff */
[----:B------:R-:W2:Y:S01]  /*dc50*/  MUFU.EX2 R66, R66 ;  /* 0x0000004200427308 */ /* 0x000ea20000000800 */
[----:B------:R-:W-:Y:S02]  /*dc60*/  ISETP.GE.U32.AND P6, PT, R192, R0, PT ;  /* 0x00000000c000720c */ /* 0x000fe40003fc6070 */
[----:B------:R-:W-:-:S05]  /*dc70*/  LOP3.LUT R0, R8, 0xffff, RZ, 0xc0, !PT ;  /* 0x0000ffff08007812 */ /* 0x000fca00078ec0ff */
[----:B------:R-:W3:Y:S01]  /*dc80*/  MUFU.EX2 R11, R49 ;  /* 0x00000031000b7308 */ /* 0x000ee20000000800 */
[----:B------:R-:W-:Y:S01]  /*dc90*/  SHF.R.U32.HI R0, RZ, 0x8, R0 ;  /* 0x00000008ff007819 */ /* 0x000fe20000011600 */
[----:B------:R-:W-:-:S06]  /*dca0*/  @!P5 HADD2 R60, -R101.H0_H0, -RZ.H0_H0 ;  /* 0xa00000ff653cd230 */ /* 0x000fcc0000000900 */
[----:B------:R4:W-:Y:S01]  /*dcb0*/  MUFU.EX2 R12, R103 ;  /* 0x00000067000c7308 */ /* 0x0009e20000000800 */
[----:B------:R-:W-:-:S07]  /*dcc0*/  LOP3.LUT R0, R0, 0xffff, RZ, 0xc0, !PT ;  /* 0x0000ffff00007812 */ /* 0x000fce00078ec0ff */
[----:B------:R-:W3:Y:S01]  /*dcd0*/  MUFU.EX2 R17, R48 ;  /* 0x0000003000117308 */ /* 0x000ee20000000800 */
[----:B------:R-:W-:-:S07]  /*dce0*/  @!P5 PRMT R101, R60, 0x5410, RZ ;  /* 0x000054103c65d816 */ /* 0x000fce00000000ff */
[----:B------:R-:W3:Y:S01]  /*dcf0*/  MUFU.EX2 R9, R214 ;  /* 0x000000d600097308 */ /* 0x000ee20000000800 */
[----:B----4-:R-:W-:Y:S02]  /*dd00*/  PRMT R103, R104, 0x7632, R103 ;  /* 0x0000763268677816 */ /* 0x010fe40000000067 */
[----:B------:R-:W-:-:S03]  /*dd10*/  SHF.R.U32.HI R2, RZ, 0x18, R8 ;  /* 0x00000018ff027819 */ /* 0x000fc60000011608 */
[----:B------:R-:W-:Y:S01]  /*dd20*/  @!P0 HADD2 R186, -R103.H0_H0, -RZ.H0_H0 ;  /* 0xa00000ff67ba8230 */ /* 0x000fe20000000900 */
[----:B------:R-:W-:Y:S01]  /*dd30*/  ISETP.GE.U32.AND P5, PT, R192, R0, PT ;  /* 0x00000000c000720c */ /* 0x000fe20003fa6070 */
[----:B-1----:R-:W-:Y:S01]  /*dd40*/  FADD.FTZ R0, R67, R10 ;  /* 0x0000000a43007221 */ /* 0x002fe20000010000 */
[----:B------:R-:W-:Y:S02]  /*dd50*/  PRMT R191, R104, 0x5410, R103 ;  /* 0x0000541068bf7816 */ /* 0x000fe40000000067 */
[----:B------:R-:W-:Y:S02]  /*dd60*/  @!P0 PRMT R103, R186, 0x5410, RZ ;  /* 0x00005410ba678816 */ /* 0x000fe400000000ff */
[----:B------:R-:W-:Y:S01]  /*dd70*/  ISETP.GE.U32.AND P0, PT, R192, R2, PT ;  /* 0x00000002c000720c */ /* 0x000fe20003f06070 */
[----:B--2---:R-:W-:Y:S01]  /*dd80*/  FADD.FTZ R2, R66, R0 ;  /* 0x0000000042027221 */ /* 0x004fe20000010000 */
[----:B---3--:R-:W-:Y:S01]  /*dd90*/  FADD.FTZ R0, R11, R7 ;  /* 0x000000070b007221 */ /* 0x008fe20000010000 */
[----:B------:R-:W-:Y:S01]  /*dda0*/  @!P1 HADD2 R187, -R104.H0_H0, -RZ.H0_H0 ;  /* 0xa00000ff68bb9230 */ /* 0x000fe20000000900 */
[----:B------:R-:W-:-:S02]  /*ddb0*/  F2FP.F16.F32.PACK_AB R100, R55, R100 ;  /* 0x000000643764723e */ /* 0x000fc400000000ff */
[----:B------:R-:W-:Y:S01]  /*ddc0*/  FADD.FTZ R22, R17, R0 ;  /* 0x0000000011167221 */ /* 0x000fe20000010000 */
[----:B------:R-:W-:Y:S02]  /*ddd0*/  F2FP.F16.F32.PACK_AB R0, R9, R12 ;  /* 0x0000000c0900723e */ /* 0x000fe400000000ff */
[----:B------:R-:W-:Y:S01]  /*dde0*/  @!P1 PRMT R104, R187, 0x5410, RZ ;  /* 0x00005410bb689816 */ /* 0x000fe200000000ff */
[----:B------:R-:W-:Y:S01]  /*ddf0*/  STL [R1+0x248], R205 ;  /* 0x000248cd01007387 */ /* 0x000fe20000100800 */
[----:B------:R-:W-:Y:S02]  /*de00*/  F2FP.F16.F32.PACK_AB R187, R66, R67 ;  /* 0x0000004342bb723e */ /* 0x000fe400000000ff */
[C---:B------:R-:W-:Y:S01]  /*de10*/  PRMT R55, R0.reuse, 0x7610, R55 ;  /* 0x0000761000377816 */ /* 0x040fe20000000037 */
[----:B------:R-:W-:Y:S01]  /*de20*/  STL [R1+0xe8], R35 ;  /* 0x0000e82301007387 */ /* 0x000fe20000100800 */
[----:B------:R-:W-:Y:S02]  /*de30*/  PRMT R66, R0, 0x7632, R66 ;  /* 0x0000763200427816 */ /* 0x000fe40000000042 */
[----:B------:R-:W-:Y:S01]  /*de40*/  PRMT R67, R100, 0x7632, R67 ;  /* 0x0000763264437816 */ /* 0x000fe20000000043 */
[----:B------:R1:W-:Y:S01]  /*de50*/  STL.64 [R1+0x270], R182 ;  /* 0x000270b601007387 */ /* 0x0003e20000100a00 */
[----:B------:R-:W-:-:S03]  /*de60*/  PRMT R190, R55, 0x5410, R66 ;  /* 0x0000541037be7816 */ /* 0x000fc60000000042 */
[----:B------:R-:W-:Y:S01]  /*de70*/  STL [R1+0x24c], R252 ;  /* 0x00024cfc01007387 */ /* 0x000fe20000100800 */
[----:B------:R-:W-:-:S03]  /*de80*/  PRMT R189, R100, 0x5410, R67 ;  /* 0x0000541064bd7816 */ /* 0x000fc60000000043 */
[----:B------:R-:W-:Y:S04]  /*de90*/  STL [R1+0x250], R239 ;  /* 0x000250ef01007387 */ /* 0x000fe80000100800 */
[----:B------:R-:W-:Y:S04]  /*dea0*/  STL [R1+0x254], R238 ;  /* 0x000254ee01007387 */ /* 0x000fe80000100800 */
[----:B------:R-:W-:Y:S04]  /*deb0*/  STL [R1+0x258], R237 ;  /* 0x000258ed01007387 */ /* 0x000fe80000100800 */
[----:B------:R-:W-:Y:S04]  /*dec0*/  STL [R1+0x25c], R193 ;  /* 0x00025cc101007387 */ /* 0x000fe80000100800 */
[----:B------:R-:W-:Y:S04]  /*ded0*/  STL [R1+0x260], R191 ;  /* 0x000260bf01007387 */ /* 0x000fe80000100800 */
[----:B------:R-:W-:Y:S04]  /*dee0*/  STL [R1+0x264], R190 ;  /* 0x000264be01007387 */ /* 0x000fe80000100800 */
[----:B------:R-:W-:Y:S04]  /*def0*/  STL [R1+0x268], R189 ;  /* 0x000268bd01007387 */ /* 0x000fe80000100800 */
[----:B-1----:R-:W2:Y:S01]  /*df00*/  LDL.64 R182, [R1+0x160] ;  /* 0x0001600001b67983 */ /* 0x002ea20000100a00 */
[----:B------:R-:W1:Y:S08]  /*df10*/  MUFU.EX2 R65, R65 ;  /* 0x0000004100417308 */ /* 0x000e700000000800 */
[----:B------:R-:W3:Y:S08]  /*df20*/  MUFU.EX2 R64, R64 ;  /* 0x0000004000407308 */ /* 0x000ef00000000800 */
[----:B------:R-:W4:Y:S01]  /*df30*/  MUFU.EX2 R63, R63 ;  /* 0x0000003f003f7308 */ /* 0x000f220000000800 */
[----:B------:R-:W-:Y:S01]  /*df40*/  SHF.R.U32.HI R8, RZ, 0x10, R8 ;  /* 0x00000010ff087819 */ /* 0x000fe20000011608 */
[----:B-1----:R-:W-:-:S06]  /*df50*/  FADD.FTZ R0, R65, R2 ;  /* 0x0000000241007221 */ /* 0x002fcc0000010000 */
[----:B------:R-:W1:Y:S01]  /*df60*/  MUFU.EX2 R7, R62 ;  /* 0x0000003e00077308 */ /* 0x000e620000000800 */
[----:B------:R-:W-:Y:S01]  /*df70*/  LOP3.LUT R8, R8, 0xff, RZ, 0xc0, !PT ;  /* 0x000000ff08087812 */ /* 0x000fe200078ec0ff */
[----:B---3--:R-:W-:-:S03]  /*df80*/  FADD.FTZ R0, R64, R0 ;  /* 0x0000000040007221 */ /* 0x008fc60000010000 */
[----:B------:R-:W-:Y:S01]  /*df90*/  ISETP.GE.U32.AND P1, PT, R192, R8, PT ;  /* 0x00000008c000720c */ /* 0x000fe20003f26070 */
[----:B----4-:R-:W-:Y:S02]  /*dfa0*/  FADD.FTZ R0, R63, R0 ;  /* 0x000000003f007221 */ /* 0x010fe40000010000 */
[----:B------:R-:W3:Y:S02]  /*dfb0*/  MUFU.EX2 R8, R216 ;  /* 0x000000d800087308 */ /* 0x000ee40000000800 */
[C---:B-1----:R-:W-:Y:S01]  /*dfc0*/  FADD.FTZ R0, R7.reuse, R0 ;  /* 0x0000000007007221 */ /* 0x042fe20000010000 */
[----:B------:R-:W-:-:S05]  /*dfd0*/  F2FP.F16.F32.PACK_AB R186, R7, R63 ;  /* 0x0000003f07ba723e */ /* 0x000fca00000000ff */
[----:B------:R-:W1:Y:S01]  /*dfe0*/  MUFU.EX2 R7, R215 ;  /* 0x000000d700077308 */ /* 0x000e620000000800 */
[----:B------:R3:W-:Y:S01]  /*dff0*/  STL [R1+0x170], R0 ;  /* 0x0001700001007387 */ /* 0x0007e20000100800 */
[----:B------:R-:W-:Y:S01]  /*e000*/  @!P5 HADD2 R194, -R66.H0_H0, -RZ.H0_H0 ;  /* 0xa00000ff42c2d230 */ /* 0x000fe20000000900 */
[----:B------:R-:W-:Y:S01]  /*e010*/  F2FP.F16.F32.PACK_AB R21, R13, R14 ;  /* 0x0000000e0d15723e */ /* 0x000fe200000000ff */
[-C--:B------:R-:W-:Y:S01]  /*e020*/  FMUL.FTZ R13, R145, R4.reuse ;  /* 0x00000004910d7220 */ /* 0x080fe20000410000 */
[----:B------:R-:W-:Y:S02]  /*e030*/  IMAD.MOV.U32 R145, RZ, RZ, R203 ;  /* 0x000000ffff917224 */ /* 0x000fe400078e00cb */
[----:B------:R-:W-:Y:S01]  /*e040*/  @!P5 PRMT R66, R194, 0x5410, RZ ;  /* 0x00005410c242d816 */ /* 0x000fe200000000ff */
[-C--:B------:R-:W-:Y:S01]  /*e050*/  FMUL.FTZ R14, R149, R4.reuse ;  /* 0x00000004950e7220 */ /* 0x080fe20000410000 */
[----:B------:R-:W-:Y:S01]  /*e060*/  FMUL.FTZ R250, R141, R4 ;  /* 0x000000048dfa7220 */ /* 0x000fe20000410000 */
[----:B---3--:R-:W-:Y:S01]  /*e070*/  FADD.FTZ R0, R8, R19 ;  /* 0x0000001308007221 */ /* 0x008fe20000010000 */
[----:B-1----:R-:W-:-:S03]  /*e080*/  F2FP.F16.F32.PACK_AB R19, R7, R8 ;  /* 0x000000080713723e */ /* 0x002fc600000000ff */
[----:B------:R-:W-:Y:S01]  /*e090*/  FADD.FTZ R7, R7, R0 ;  /* 0x0000000007077221 */ /* 0x000fe20000010000 */
[----:B------:R-:W-:Y:S02]  /*e0a0*/  VIADD R0, R35, 0x1 ;  /* 0x0000000123007836 */ /* 0x000fe40000000000 */
[----:B------:R-:W-:Y:S01]  /*e0b0*/  FADD.FTZ R2, R12, R20 ;  /* 0x000000140c027221 */ /* 0x000fe20000010000 */
[----:B------:R-:W-:Y:S02]  /*e0c0*/  IMAD.MOV.U32 R141, RZ, RZ, R14 ;  /* 0x000000ffff8d7224 */ /* 0x000fe400078e000e */
[----:B------:R-:W-:Y:S02]  /*e0d0*/  @!P6 HADD2 R195, -R55.H0_H0, -RZ.H0_H0 ;  /* 0xa00000ff37c3e230 */ /* 0x000fe40000000900 */
[----:B------:R-:W-:Y:S02]  /*e0e0*/  @!P1 HADD2 R213, -R100.H0_H0, -RZ.H0_H0 ;  /* 0xa00000ff64d59230 */ /* 0x000fe40000000900 */
[----:B------:R-:W-:-:S02]  /*e0f0*/  @!P0 HADD2 R212, -R67.H0_H0, -RZ.H0_H0 ;  /* 0xa00000ff43d48230 */ /* 0x000fc40000000900 */
[----:B------:R-:W-:Y:S02]  /*e100*/  IMAD.MOV.U32 R204, RZ, RZ, R210 ;  /* 0x000000ffffcc7224 */ /* 0x000fe400078e00d2 */
[----:B------:R-:W-:Y:S01]  /*e110*/  FADD.FTZ R16, R9, R2 ;  /* 0x0000000209107221 */ /* 0x000fe20000010000 */
[-C--:B------:R-:W-:Y:S01]  /*e120*/  FMUL.FTZ R244, R144, R4.reuse ;  /* 0x0000000490f47220 */ /* 0x080fe20000410000 */
[----:B------:R-:W-:Y:S01]  /*e130*/  @!P6 PRMT R55, R195, 0x5410, RZ ;  /* 0x00005410c337e816 */ /* 0x000fe200000000ff */
[----:B------:R-:W-:Y:S01]  /*e140*/  IMAD.MOV.U32 R144, RZ, RZ, R202 ;  /* 0x000000ffff907224 */ /* 0x000fe200078e00ca */
[----:B------:R-:W-:Y:S01]  /*e150*/  @!P1 PRMT R100, R213, 0x5410, RZ ;  /* 0x00005410d5649816 */ /* 0x000fe200000000ff */
[-C--:B------:R-:W-:Y:S01]  /*e160*/  FMUL.FTZ R168, R168, R4.reuse ;  /* 0x00000004a8a87220 */ /* 0x080fe20000410000 */
[----:B------:R-:W-:Y:S01]  /*e170*/  @!P0 PRMT R67, R212, 0x5410, RZ ;  /* 0x00005410d4438816 */ /* 0x000fe200000000ff */
[-C--:B------:R-:W-:Y:S01]  /*e180*/  FMUL.FTZ R169, R169, R4.reuse ;  /* 0x00000004a9a97220 */ /* 0x080fe20000410000 */
[----:B------:R-:W-:Y:S01]  /*e190*/  F2FP.F16.F32.PACK_AB R17, R17, R11 ;  /* 0x0000000b1111723e */ /* 0x000fe200000000ff */
        /* <DEDUP_REMOVED lines=20> */
[-C--:B------:R-:W-:Y:S01]  /*e2e0*/  FMUL.FTZ R247, R142, R3.reuse ;  /* 0x000000038ef77220 */ /* 0x080fe20000410000 */
[----:B------:R-:W-:Y:S01]  /*e2f0*/  FMUL.FTZ R246, R143, R3 ;  /* 0x000000038ff67220 */ /* 0x000fe20000410000 */
[----:B------:R-:W-:-:S02]  /*e300*/  IMAD.MOV.U32 R167, RZ, RZ, R243 ;  /* 0x000000ffffa77224 */ /* 0x000fc400078e00f3 */
[-C--:B------:R-:W-:Y:S01]  /*e310*/  FMUL.FTZ R170, R170, R3.reuse ;  /* 0x00000003aaaa7220 */ /* 0x080fe20000410000 */
[----:B------:R-:W-:Y:S02]  /*e320*/  IMAD.MOV.U32 R216, RZ, RZ, R242 ;  /* 0x000000ffffd87224 */ /* 0x000fe400078e00f2 */
[-C--:B------:R-:W-:Y:S01]  /*e330*/  FMUL.FTZ R171, R171, R3.reuse ;  /* 0x00000003abab7220 */ /* 0x080fe20000410000 */
[----:B------:R-:W-:Y:S02]  /*e340*/  IMAD.MOV.U32 R146, RZ, RZ, R245 ;  /* 0x000000ffff927224 */ /* 0x000fe400078e00f5 */
[-C--:B------:R-:W-:Y:S01]  /*e350*/  FMUL.FTZ R214, R166, R3.reuse ;  /* 0x00000003a6d67220 */ /* 0x080fe20000410000 */
[----:B------:R-:W-:Y:S02]  /*e360*/  IMAD.MOV.U32 R142, RZ, RZ, R200 ;  /* 0x000000ffff8e7224 */ /* 0x000fe400078e00c8 */
        /* <DEDUP_REMOVED lines=21> */
[----:B------:R-:W-:Y:S01]  /*e4c0*/  IMAD.MOV.U32 R20, RZ, RZ, R13 ;  /* 0x000000ffff147224 */ /* 0x000fe200078e000d */
[----:B------:R-:W3:Y:S01]  /*e4d0*/  LDL.LU R35, [R1+0x298] ;  /* 0x0002980001237983 */ /* 0x000ee20000300800 */
[----:B--2---:R-:W-:-:S04]  /*e4e0*/  LOP3.LUT R194, R183, R0, RZ, 0x3c, !PT ;  /* 0x00000000b7c27212 */ /* 0x004fc800078e3cff */
[----:B------:R-:W-:-:S05]  /*e4f0*/  LOP3.LUT R0, R194, R145, RZ, 0x3c, !PT ;  /* 0x00000091c2007212 */ /* 0x000fca00078e3cff */
[----:B------:R-:W-:-:S05]  /*e500*/  IMAD.WIDE.U32 R14, R0, -0x326172a9, RZ ;  /* 0xcd9e8d57000e7825 */ /* 0x000fca00078e00ff */
[----:B------:R-:W-:-:S05]  /*e510*/  LOP3.LUT R2, R15, R28, R32, 0x96, !PT ;  /* 0x0000001c0f027212 */ /* 0x000fca00078e9620 */
[----:B------:R-:W-:-:S05]  /*e520*/  IMAD.WIDE.U32 R2, R2, -0x2daee0ad, RZ ;  /* 0xd2511f5302027825 */ /* 0x000fca00078e00ff */
[----:B------:R-:W-:Y:S02]  /*e530*/  LOP3.LUT R0, R3, R29, R30, 0x96, !PT ;  /* 0x0000001d03007212 */ /* 0x000fe400078e961e */
[----:B------:R-:W-:-:S03]  /*e540*/  LOP3.LUT R3, R209, R175, R14, 0x96, !PT ;  /* 0x000000afd1037212 */ /* 0x000fc600078e960e */
[----:B------:R-:W-:-:S04]  /*e550*/  IMAD.WIDE.U32 R12, R0, -0x326172a9, RZ ;  /* 0xcd9e8d57000c7825 */ /* 0x000fc800078e00ff */
[----:B------:R-:W-:Y:S01]  /*e560*/  IMAD.WIDE.U32 R8, R3, -0x2daee0ad, RZ ;  /* 0xd2511f5303087825 */ /* 0x000fe200078e00ff */
[----:B------:R-:W-:-:S04]  /*e570*/  LOP3.LUT R3, R13, R142, R208, 0x96, !PT ;  /* 0x0000008e0d037212 */ /* 0x000fc800078e96d0 */
[----:B------:R-:W-:Y:S01]  /*e580*/  LOP3.LUT R0, R9, R143, R2, 0x96, !PT ;  /* 0x0000008f09007212 */ /* 0x000fe200078e9602 */
[----:B------:R-:W-:-:S04]  /*e590*/  IMAD.WIDE.U32 R2, R3, -0x2daee0ad, RZ ;  /* 0xd2511f5303027825 */ /* 0x000fc800078e00ff */
[----:B------:R-:W-:Y:S01]  /*e5a0*/  IMAD.MOV.U32 R9, RZ, RZ, R10 ;  /* 0x000000ffff097224 */ /* 0x000fe200078e000a */
[----:B------:R-:W-:Y:S01]  /*e5b0*/  LOP3.LUT R3, R3, R216, R8, 0x96, !PT ;  /* 0x000000d803037212 */ /* 0x000fe200078e9608 */
[----:B------:R-:W-:Y:S02]  /*e5c0*/  IMAD.MOV.U32 R8, RZ, RZ, R11 ;  /* 0x000000ffff087224 */ /* 0x000fe400078e000b */
[----:B------:R-:W-:-:S05]  /*e5d0*/  IMAD.WIDE.U32 R10, R0, -0x326172a9, RZ ;  /* 0xcd9e8d57000a7825 */ /* 0x000fca00078e00ff */
[----:B------:R-:W-:-:S05]  /*e5e0*/  LOP3.LUT R0, R11, R167, R12, 0x96, !PT ;  /* 0x000000a70b007212 */ /* 0x000fca00078e960c */
[----:B------:R-:W-:-:S04]  /*e5f0*/  IMAD.WIDE.U32 R12, R0, -0x2daee0ad, RZ ;  /* 0xd2511f53000c7825 */ /* 0x000fc800078e00ff */
[----:B------:R-:W-:-:S05]  /*e600*/  IMAD.MOV.U32 R0, RZ, RZ, R8 ;  /* 0x000000ffff007224 */ /* 0x000fca00078e0008 */
[----:B------:R-:W-:Y:S01]  /*e610*/  LOP3.LUT R2, R13, R0, R2, 0x96, !PT ;  /* 0x000000000d027212 */ /* 0x000fe200078e9602 */
[----:B------:R-:W-:Y:S02]  /*e620*/  IMAD.MOV.U32 R13, RZ, RZ, R9 ;  /* 0x000000ffff0d7224 */ /* 0x000fe400078e0009 */
[----:B------:R-:W-:-:S04]  /*e630*/  IMAD.WIDE.U32 R8, R3, -0x326172a9, RZ ;  /* 0xcd9e8d5703087825 */ /* 0x000fc800078e00ff */
[----:B------:R-:W-:Y:S01]  /*e640*/  IMAD.WIDE.U32 R2, R2, -0x326172a9, RZ ;  /* 0xcd9e8d5702027825 */ /* 0x000fe200078e00ff */
[----:B------:R-:W-:-:S03]  /*e650*/  LOP3.LUT R10, R9, R174, R10, 0x96, !PT ;  /* 0x000000ae090a7212 */ /* 0x000fc600078e960a */
[----:B------:R-:W-:Y:S01]  /*e660*/  IMAD.MOV.U32 R11, RZ, RZ, R0 ;  /* 0x000000ffff0b7224 */ /* 0x000fe200078e0000 */
[----:B------:R-:W-:Y:S01]  /*e670*/  LOP3.LUT R0, R3, R146, R8, 0x96, !PT ;  /* 0x0000009203007212 */ /* 0x000fe200078e9608 */
[----:B------:R1:W2:Y:S02]  /*e680*/  MUFU.EX2 R9, R219 ;  /* 0x000000db00097308 */ /* 0x0002a40000000800 */
[----:B-1----:R-:W-:Y:S01]  /*e690*/  IMAD.MOV.U32 R219, RZ, RZ, R4 ;  /* 0x000000ffffdb7224 */ /* 0x002fe200078e0004 */
[----:B------:R-:W-:-:S04]  /*e6a0*/  LOP3.LUT R4, R0, 0xff, RZ, 0xc0, !PT ;  /* 0x000000ff00047812 */ /* 0x000fc800078ec0ff */
[----:B------:R-:W-:Y:S02]  /*e6b0*/  ISETP.GE.U32.AND P6, PT, R192, R4, PT ;  /* 0x00000004c000720c */ /* 0x000fe40003fc6070 */
[----:B------:R-:W-:-:S04]  /*e6c0*/  LOP3.LUT R4, R0, 0xffff, RZ, 0xc0, !PT ;  /* 0x0000ffff00047812 */ /* 0x000fc800078ec0ff */
[----:B------:R-:W-:-:S04]  /*e6d0*/  SHF.R.U32.HI R4, RZ, 0x8, R4 ;  /* 0x00000008ff047819 */ /* 0x000fc80000011604 */
[----:B------:R-:W-:Y:S01]  /*e6e0*/  LOP3.LUT R4, R4, 0xffff, RZ, 0xc0, !PT ;  /* 0x0000ffff04047812 */ /* 0x000fe200078ec0ff */
[----:B------:R1:W4:Y:S03]  /*e6f0*/  MUFU.EX2 R8, R220 ;  /* 0x000000dc00087308 */ /* 0x0003260000000800 */
[----:B------:R-:W-:Y:S01]  /*e700*/  ISETP.GE.U32.AND P5, PT, R192, R4, PT ;  /* 0x00000004c000720c */ /* 0x000fe20003fa6070 */
[----:B------:R-:W-:-:S04]  /*e710*/  IMAD.MOV.U32 R4, RZ, RZ, R11 ;  /* 0x000000ffff047224 */ /* 0x000fc800078e000b */
[----:B------:R2:W-:Y:S01]  /*e720*/  MUFU.EX2 R11, R218 ;  /* 0x000000da000b7308 */ /* 0x0005e20000000800 */
[----:B-1----:R-:W-:-:S07]  /*e730*/  IMAD.MOV.U32 R220, RZ, RZ, R13 ;  /* 0x000000ffffdc7224 */ /* 0x002fce00078e000d */
[----:B------:R-:W1:Y:S01]  /*e740*/  MUFU.EX2 R13, R217 ;  /* 0x000000d9000d7308 */ /* 0x000e620000000800 */
[----:B--2---:R-:W-:Y:S01]  /*e750*/  IMAD.MOV.U32 R218, RZ, RZ, R4 ;  /* 0x000000ffffda7224 */ /* 0x004fe200078e0004 */
[--C-:B------:R-:W-:Y:S02]  /*e760*/  SHF.R.U32.HI R4, RZ, 0x10, R0.reuse ;  /* 0x00000010ff047819 */ /* 0x100fe40000011600 */
[----:B------:R-:W-:Y:S02]  /*e770*/  SHF.R.U32.HI R0, RZ, 0x18, R0 ;  /* 0x00000018ff007819 */ /* 0x000fe40000011600 */
[----:B------:R-:W-:Y:S02]  /*e780*/  LOP3.LUT R4, R4, 0xff, RZ, 0xc0, !PT ;  /* 0x000000ff04047812 */ /* 0x000fe400078ec0ff */
[C---:B------:R-:W-:Y:S01]  /*e790*/  ISETP.GE.U32.AND P0, PT, R192.reuse, R0, PT ;  /* 0x00000000c000720c */ /* 0x040fe20003f06070 */
[----:B------:R-:W-:Y:S01]  /*e7a0*/  IMAD.MOV.U32 R0, RZ, RZ, R188 ;  /* 0x000000ffff007224 */ /* 0x000fe200078e00bc */
[----:B------:R-:W-:-:S03]  /*e7b0*/  ISETP.GE.U32.AND P1, PT, R192, R4, PT ;  /* 0x00000004c000720c */ /* 0x000fc60003f26070 */
[----:B------:R-:W-:Y:S02]  /*e7c0*/  IMAD.MOV.U32 R4, RZ, RZ, R0 ;  /* 0x000000ffff047224 */ /* 0x000fe400078e0000 */
[----:B------:R-:W-:Y:S01]  /*e7d0*/  FADD.FTZ R0, R9, R7 ;  /* 0x0000000709007221 */ /* 0x000fe20000010000 */
[C---:B----4-:R-:W-:Y:S01]  /*e7e0*/  F2FP.F16.F32.PACK_AB R82, R8.reuse, R9 ;  /* 0x000000090852723e */ /* 0x050fe200000000ff */
[----:B------:R-:W-:Y:S02]  /*e7f0*/  IMAD.MOV.U32 R9, RZ, RZ, R4 ;  /* 0x000000ffff097224 */ /* 0x000fe400078e0004 */
[----:B-1----:R-:W-:Y:S01]  /*e800*/  FADD.FTZ R4, R13, R16 ;  /* 0x000000100d047221 */ /* 0x002fe20000010000 */
[----:B------:R-:W-:Y:S02]  /*e810*/  IMAD.MOV.U32 R217, RZ, RZ, R174 ;  /* 0x000000ffffd97224 */ /* 0x000fe400078e00ae */
[----:B------:R-:W-:Y:S01]  /*e820*/  FADD.FTZ R7, R8, R0 ;  /* 0x0000000008077221 */ /* 0x000fe20000010000 */
[----:B------:R-:W2:Y:S01]  /*e830*/  LDL.LU R174, [R1+0x294] ;  /* 0x0002940001ae7983 */ /* 0x000ea20000300800 */
[----:B------:R-:W-:Y:S01]  /*e840*/  IMAD.MOV.U32 R16, RZ, RZ, R9 ;  /* 0x000000ffff107224 */ /* 0x000fe200078e0009 */
[C---:B------:R-:W-:Y:S01]  /*e850*/  F2FP.F16.F32.PACK_AB R0, R11.reuse, R13 ;  /* 0x0000000d0b00723e */ /* 0x040fe200000000ff */
[----:B------:R-:W-:Y:S01]  /*e860*/  FADD.FTZ R8, R11, R4 ;  /* 0x000000040b087221 */ /* 0x000fe20000010000 */
[----:B------:R-:W4:Y:S01]  /*e870*/  LDL.LU R188, [R1+0x290] ;  /* 0x0002900001bc7983 */ /* 0x000f220000300800 */
[----:B------:R-:W1:Y:S08]  /*e880*/  MUFU.EX2 R11, R226 ;  /* 0x000000e2000b7308 */ /* 0x000e700000000800 */
[----:B------:R3:W1:Y:S02]  /*e890*/  MUFU.EX2 R9, R227 ;  /* 0x000000e300097308 */ /* 0x0006640000000800 */
[----:B---3--:R-:W3:Y:S01]  /*e8a0*/  LDL.LU.64 R226, [R1+0x30] ;  /* 0x0000300001e27983 */ /* 0x008ee20000300a00 */
[----:B------:R-:W-:-:S02]  /*e8b0*/  F2FP.F16.F32.PACK_AB R181, R64, R65 ;  /* 0x0000004140b5723e */ /* 0x000fc400000000ff */
[----:B------:R-:W-:Y:S02]  /*e8c0*/  PRMT R65, R0, 0x7610, R65 ;  /* 0x0000761000417816 */ /* 0x000fe40000000041 */
[----:B------:R-:W-:Y:S02]  /*e8d0*/  PRMT R63, R18, 0x7632, R63 ;  /* 0x00007632123f7816 */ /* 0x000fe4000000003f */
[----:B------:R-:W-:Y:S01]  /*e8e0*/  PRMT R62, R0, 0x7632, R62 ;  /* 0x00007632003e7816 */ /* 0x000fe2000000003e */
[----:B------:R-:W-:Y:S01]  /*e8f0*/  @!P6 HADD2 R68, -R65.H0_H0, -RZ.H0_H0 ;  /* 0xa00000ff4144e230 */ /* 0x000fe20000000900 */
[----:B------:R-:W-:Y:S01]  /*e900*/  PRMT R64, R18, 0x7610, R64 ;  /* 0x0000761012407816 */ /* 0x000fe20000000040 */
[----:B------:R-:W-:Y:S02]  /*e910*/  @!P0 HADD2 R69, -R63.H0_H0, -RZ.H0_H0 ;  /* 0xa00000ff3f458230 */ /* 0x000fe40000000900 */
[----:B------:R-:W-:Y:S01]  /*e920*/  IMAD.MOV.U32 R13, RZ, RZ, R218 ;  /* 0x000000ffff0d7224 */ /* 0x000fe200078e00da */
[----:B------:R-:W-:Y:S01]  /*e930*/  PRMT R218, R65, 0x5410, R62 ;  /* 0x0000541041da7816 */ /* 0x000fe2000000003e */
[----:B------:R-:W-:Y:S01]  /*e940*/  IMAD.MOV.U32 R4, RZ, RZ, R220 ;  /* 0x000000ffff047224 */ /* 0x000fe200078e00dc */
[----:B------:R-:W-:-:S02]  /*e950*/  PRMT R220, R64, 0x5410, R63 ;  /* 0x0000541040dc7816 */ /* 0x000fc4000000003f */
[----:B------:R-:W-:Y:S02]  /*e960*/  @!P6 PRMT R65, R68, 0x5410, RZ ;  /* 0x000054104441e816 */ /* 0x000fe400000000ff */
[----:B------:R-:W-:Y:S01]  /*e970*/  @!P0 PRMT R63, R69, 0x5410, RZ ;  /* 0x00005410453f8816 */ /* 0x000fe200000000ff */
[----:B------:R-:W-:Y:S01]  /*e980*/  @!P1 HADD2 R70, -R64.H0_H0, -RZ.H0_H0 ;  /* 0xa00000ff40469230 */ /* 0x000fe20000000900 */
[----:B------:R-:W-:-:S04]  /*e990*/  LOP3.LUT R0, R2, 0xff, RZ, 0xc0, !PT ;  /* 0x000000ff02007812 */ /* 0x000fc800078ec0ff */
[----:B------:R-:W-:Y:S02]  /*e9a0*/  ISETP.GE.U32.AND P6, PT, R192, R0, PT ;  /* 0x00000000c000720c */ /* 0x000fe40003fc6070 */
[----:B------:R-:W-:Y:S02]  /*e9b0*/  LOP3.LUT R0, R2, 0xffff, RZ, 0xc0, !PT ;  /* 0x0000ffff02007812 */ /* 0x000fe400078ec0ff */
[----:B------:R-:W-:Y:S01]  /*e9c0*/  @!P1 PRMT R64, R70, 0x5410, RZ ;  /* 0x0000541046409816 */ /* 0x000fe200000000ff */
[----:B------:R-:W-:Y:S01]  /*e9d0*/  IMAD.MOV.U32 R70, RZ, RZ, R4 ;  /* 0x000000ffff467224 */ /* 0x000fe200078e0004 */
[--C-:B------:R-:W-:Y:S02]  /*e9e0*/  SHF.R.U32.HI R4, RZ, 0x18, R2.reuse ;  /* 0x00000018ff047819 */ /* 0x100fe40000011602 */
[----:B------:R-:W-:Y:S02]  /*e9f0*/  SHF.R.U32.HI R2, RZ, 0x10, R2 ;  /* 0x00000010ff027819 */ /* 0x000fe40000011602 */
[----:B------:R-:W-:Y:S01]  /*ea00*/  SHF.R.U32.HI R0, RZ, 0x8, R0 ;  /* 0x00000008ff007819 */ /* 0x000fe20000011600 */
[----:B------:R-:W-:Y:S01]  /*ea10*/  @!P5 HADD2 R61, -R62.H0_H0, -RZ.H0_H0 ;  /* 0xa00000ff3e3dd230 */ /* 0x000fe20000000900 */
[----:B------:R-:W-:-:S02]  /*ea20*/  LOP3.LUT R2, R2, 0xff, RZ, 0xc0, !PT ;  /* 0x000000ff02027812 */ /* 0x000fc400078ec0ff */
[----:B------:R-:W-:Y:S02]  /*ea30*/  LOP3.LUT R0, R0, 0xffff, RZ, 0xc0, !PT ;  /* 0x0000ffff00007812 */ /* 0x000fe400078ec0ff */
[C---:B------:R-:W-:Y:S02]  /*ea40*/  ISETP.GE.U32.AND P1, PT, R192.reuse, R4, PT ;  /* 0x00000004c000720c */ /* 0x040fe40003f26070 */
[----:B------:R-:W-:Y:S02]  /*ea50*/  @!P5 PRMT R62, R61, 0x5410, RZ ;  /* 0x000054103d3ed816 */ /* 0x000fe400000000ff */
[----:B------:R-:W-:Y:S01]  /*ea60*/  ISETP.GE.U32.AND P5, PT, R192, R2, PT ;  /* 0x00000002c000720c */ /* 0x000fe20003fa6070 */
[----:B------:R-:W-:Y:S01]  /*ea70*/  IMAD.WIDE.U32 R2, R10, -0x2daee0ad, RZ ;  /* 0xd2511f530a027825 */ /* 0x000fe200078e00ff */
[----:B------:R-:W-:-:S03]  /*ea80*/  ISETP.GE.U32.AND P0, PT, R192, R0, PT ;  /* 0x00000000c000720c */ /* 0x000fc60003f06070 */
[----:B-1----:R-:W-:Y:S01]  /*ea90*/  FADD.FTZ R0, R11, R7 ;  /* 0x000000070b007221 */ /* 0x002fe20000010000 */
[----:B------:R-:W-:-:S03]  /*eaa0*/  F2FP.F16.F32.PACK_AB R81, R9, R11 ;  /* 0x0000000b0951723e */ /* 0x000fc600000000ff */
[----:B------:R-:W-:Y:S01]  /*eab0*/  FADD.FTZ R9, R9, R0 ;  /* 0x0000000009097221 */ /* 0x000fe20000010000 */
[----:B------:R-:W-:Y:S01]  /*eac0*/  LOP3.LUT R0, R3, R70, R12, 0x96, !PT ;  /* 0x0000004603007212 */ /* 0x000fe200078e960c */
[----:B------:R-:W-:Y:S01]  /*ead0*/  MUFU.EX2 R18, R228 ;  /* 0x000000e400127308 */ /* 0x000fe20000000800 */
[----:B------:R-:W-:-:S07]  /*eae0*/  PRMT R58, R21, 0x7610, R58 ;  /* 0x00007610153a7816 */ /* 0x000fce000000003a */
[----:B------:R-:W-:Y:S01]  /*eaf0*/  MUFU.EX2 R12, R225 ;  /* 0x000000e1000c7308 */ /* 0x000fe20000000800 */
[----:B------:R-:W-:Y:S01]  /*eb00*/  PRMT R59, R21, 0x7632, R59 ;  /* 0x00007632153b7816 */ /* 0x000fe2000000003b */
[----:B------:R-:W-:-:S04]  /*eb10*/  @!P5 HADD2 R84, -R58.H0_H0, -RZ.H0_H0 ;  /* 0xa00000ff3a54d230 */ /* 0x000fc80000000900 */
[----:B------:R-:W-:Y:S01]  /*eb20*/  @!P1 HADD2 R83, -R59.H0_H0, -RZ.H0_H0 ;  /* 0xa00000ff3b539230 */ /* 0x000fe20000000900 */
[C---:B------:R-:W-:Y:S02]  /*eb30*/  PRMT R56, R17.reuse, 0x7610, R56 ;  /* 0x0000761011387816 */ /* 0x040fe40000000038 */
[----:B------:R-:W-:Y:S01]  /*eb40*/  PRMT R51, R17, 0x7632, R51 ;  /* 0x0000763211337816 */ /* 0x000fe20000000033 */
[----:B------:R1:W-:Y:S08]  /*eb50*/  MUFU.EX2 R10, R233 ;  /* 0x000000e9000a7308 */ /* 0x0003f00000000800 */
[----:B------:R-:W-:Y:S01]  /*eb60*/  MUFU.EX2 R11, R223 ;  /* 0x000000df000b7308 */ /* 0x000fe20000000800 */
[----:B-1----:R-:W-:Y:S01]  /*eb70*/  PRMT R233, R56, 0x5410, R51 ;  /* 0x0000541038e97816 */ /* 0x002fe20000000033 */
[----:B---3--:R-:W-:-:S02]  /*eb80*/  IMAD.MOV.U32 R68, RZ, RZ, R226 ;  /* 0x000000ffff447224 */ /* 0x008fc400078e00e2 */
[----:B------:R-:W-:Y:S02]  /*eb90*/  IMAD.MOV.U32 R69, RZ, RZ, R227 ;  /* 0x000000ffff457224 */ /* 0x000fe400078e00e3 */
[----:B------:R-:W-:Y:S02]  /*eba0*/  IMAD.MOV.U32 R227, RZ, RZ, R13 ;  /* 0x000000ffffe37224 */ /* 0x000fe400078e000d */
[----:B------:R-:W-:Y:S01]  /*ebb0*/  IMAD.MOV.U32 R226, RZ, RZ, R16 ;  /* 0x000000ffffe27224 */ /* 0x000fe200078e0010 */
[----:B------:R-:W-:Y:S08]  /*ebc0*/  MUFU.EX2 R13, R221 ;  /* 0x000000dd000d7308 */ /* 0x000ff00000000800 */
[----:B------:R-:W1:Y:S02]  /*ebd0*/  MUFU.EX2 R16, R222 ;  /* 0x000000de00107308 */ /* 0x000e640000000800 */
[----:B-1----:R-:W-:-:S04]  /*ebe0*/  F2FP.F16.F32.PACK_AB R4, R16, R13 ;  /* 0x0000000d1004723e */ /* 0x002fc800000000ff */
[C---:B------:R-:W-:Y:S02]  /*ebf0*/  PRMT R61, R4.reuse, 0x7610, R61 ;  /* 0x00007610043d7816 */ /* 0x040fe4000000003d */
[----:B------:R-:W-:-:S03]  /*ec00*/  PRMT R60, R4, 0x7632, R60 ;  /* 0x00007632043c7816 */ /* 0x000fc6000000003c */
[----:B------:R-:W-:Y:S01]  /*ec10*/  @!P6 HADD2 R71, -R61.H0_H0, -RZ.H0_H0 ;  /* 0xa00000ff3d47e230 */ /* 0x000fe20000000900 */
[----:B------:R-:W-:Y:S01]  /*ec20*/  LOP3.LUT R4, R0, 0xff, RZ, 0xc0, !PT ;  /* 0x000000ff00047812 */ /* 0x000fe200078ec0ff */
[----:B------:R-:W-:Y:S01]  /*ec30*/  IMAD.MOV.U32 R222, RZ, RZ, R217 ;  /* 0x000000ffffde7224 */ /* 0x000fe200078e00d9 */
[----:B------:R-:W-:Y:S01]  /*ec40*/  PRMT R217, R61, 0x5410, R60 ;  /* 0x000054103dd97816 */ /* 0x000fe2000000003c */
[----:B------:R-:W-:Y:S01]  /*ec50*/  @!P0 HADD2 R80, -R60.H0_H0, -RZ.H0_H0 ;  /* 0xa00000ff3c508230 */ /* 0x000fe20000000900 */
[----:B------:R-:W-:Y:S02]  /*ec60*/  @!P6 PRMT R61, R71, 0x5410, RZ ;  /* 0x00005410473de816 */ /* 0x000fe400000000ff */
[----:B------:R-:W-:Y:S02]  /*ec70*/  ISETP.GE.U32.AND P6, PT, R192, R4, PT ;  /* 0x00000004c000720c */ /* 0x000fe40003fc6070 */
[----:B------:R-:W-:Y:S02]  /*ec80*/  SHF.R.U32.HI R4, RZ, 0x18, R0 ;  /* 0x00000018ff047819 */ /* 0x000fe40000011600 */
[----:B------:R-:W-:-:S02]  /*ec90*/  @!P0 PRMT R60, R80, 0x5410, RZ ;  /* 0x00005410503c8816 */ /* 0x000fc400000000ff */
[----:B------:R-:W-:Y:S02]  /*eca0*/  ISETP.GE.U32.AND P0, PT, R192, R4, PT ;  /* 0x00000004c000720c */ /* 0x000fe40003f06070 */
[----:B------:R-:W-:Y:S02]  /*ecb0*/  SHF.R.U32.HI R4, RZ, 0x10, R0 ;  /* 0x00000010ff047819 */ /* 0x000fe40000011600 */
[----:B------:R-:W-:-:S04]  /*ecc0*/  LOP3.LUT R0, R0, 0xffff, RZ, 0xc0, !PT ;  /* 0x0000ffff00007812 */ /* 0x000fc800078ec0ff */
[----:B------:R-:W-:Y:S02]  /*ecd0*/  SHF.R.U32.HI R0, RZ, 0x8, R0 ;  /* 0x00000008ff007819 */ /* 0x000fe40000011600 */
[----:B------:R-:W-:Y:S02]  /*ece0*/  LOP3.LUT R4, R4, 0xff, RZ, 0xc0, !PT ;  /* 0x000000ff04047812 */ /* 0x000fe400078ec0ff */
[----:B------:R-:W-:Y:S02]  /*ecf0*/  LOP3.LUT R0, R0, 0xffff, RZ, 0xc0, !PT ;  /* 0x0000ffff00007812 */ /* 0x000fe400078ec0ff */
[----:B------:R-:W-:Y:S02]  /*ed00*/  PRMT R221, R58, 0x5410, R59 ;  /* 0x000054103add7816 */ /* 0x000fe4000000003b */
[----:B------:R-:W-:Y:S02]  /*ed10*/  @!P5 PRMT R58, R84, 0x5410, RZ ;  /* 0x00005410543ad816 */ /* 0x000fe400000000ff */
[----:B------:R-:W-:-:S02]  /*ed20*/  @!P1 PRMT R59, R83, 0x5410, RZ ;  /* 0x00005410533b9816 */ /* 0x000fc400000000ff */
[C---:B------:R-:W-:Y:S02]  /*ed30*/  ISETP.GE.U32.AND P5, PT, R192.reuse, R0, PT ;  /* 0x00000000c000720c */ /* 0x040fe40003fa6070 */
[----:B------:R-:W-:Y:S02]  /*ed40*/  ISETP.GE.U32.AND P1, PT, R192, R4, PT ;  /* 0x00000004c000720c */ /* 0x000fe40003f26070 */
[----:B------:R-:W-:-:S04]  /*ed50*/  F2FP.F16.F32.PACK_AB R0, R18, R12 ;  /* 0x0000000c1200723e */ /* 0x000fc800000000ff */
[C---:B------:R-:W-:Y:S01]  /*ed60*/  PRMT R57, R0.reuse, 0x7610, R57 ;  /* 0x0000761000397816 */ /* 0x040fe20000000039 */
[----:B------:R-:W-:Y:S01]  /*ed70*/  FADD.FTZ R7, R13, R8 ;  /* 0x000000080d077221 */ /* 0x000fe20000010000 */
[----:B------:R-:W-:-:S03]  /*ed80*/  PRMT R50, R0, 0x7632, R50 ;  /* 0x0000763200327816 */ /* 0x000fc60000000032 */
[----:B------:R-:W-:Y:S01]  /*ed90*/  @!P6 HADD2 R96, -R57.H0_H0, -RZ.H0_H0 ;  /* 0xa00000ff3960e230 */ /* 0x000fe20000000900 */
[----:B------:R-:W-:Y:S01]  /*eda0*/  LOP3.LUT R0, R2, 0xff, RZ, 0xc0, !PT ;  /* 0x000000ff02007812 */ /* 0x000fe200078ec0ff */
[----:B------:R-:W-:Y:S01]  /*edb0*/  FADD.FTZ R7, R16, R7 ;  /* 0x0000000710077221 */ /* 0x000fe20000010000 */
[----:B------:R1:W-:Y:S01]  /*edc0*/  MUFU.EX2 R8, R234 ;  /* 0x000000ea00087308 */ /* 0x0003e20000000800 */
[----:B------:R-:W-:Y:S02]  /*edd0*/  @!P5 HADD2 R87, -R50.H0_H0, -RZ.H0_H0 ;  /* 0xa00000ff3257d230 */ /* 0x000fe40000000900 */
[----:B------:R-:W-:Y:S02]  /*ede0*/  @!P1 HADD2 R86, -R56.H0_H0, -RZ.H0_H0 ;  /* 0xa00000ff38569230 */ /* 0x000fe40000000900 */
[----:B------:R-:W-:Y:S02]  /*edf0*/  IMAD.MOV.U32 R223, RZ, RZ, R69 ;  /* 0x000000ffffdf7224 */ /* 0x000fe400078e0045 */
[----:B------:R-:W-:Y:S01]  /*ee00*/  IMAD.MOV.U32 R69, RZ, RZ, R28 ;  /* 0x000000ffff457224 */ /* 0x000fe200078e001c */
[----:B------:R-:W-:Y:S01]  /*ee10*/  @!P1 PRMT R56, R86, 0x5410, RZ ;  /* 0x0000541056389816 */ /* 0x000fe200000000ff */
[----:B------:R-:W-:Y:S01]  /*ee20*/  IMAD.MOV.U32 R86, RZ, RZ, R32 ;  /* 0x000000ffff567224 */ /* 0x000fe200078e0020 */
[----:B-1----:R-:W-:-:S02]  /*ee30*/  PRMT R234, R57, 0x5410, R50 ;  /* 0x0000541039ea7816 */ /* 0x002fc40000000032 */
[----:B------:R-:W-:Y:S02]  /*ee40*/  @!P6 PRMT R57, R96, 0x5410, RZ ;  /* 0x000054106039e816 */ /* 0x000fe400000000ff */
[----:B------:R-:W-:Y:S02]  /*ee50*/  ISETP.GE.U32.AND P6, PT, R192, R0, PT ;  /* 0x00000000c000720c */ /* 0x000fe40003fc6070 */
[----:B------:R-:W-:Y:S01]  /*ee60*/  LOP3.LUT R0, R2, 0xffff, RZ, 0xc0, !PT ;  /* 0x0000ffff02007812 */ /* 0x000fe200078ec0ff */
[----:B------:R-:W-:Y:S01]  /*ee70*/  FADD.FTZ R3, R12, R7 ;  /* 0x000000070c037221 */ /* 0x000fe20000010000 */
[----:B------:R-:W-:Y:S01]  /*ee80*/  @!P5 PRMT R50, R87, 0x5410, RZ ;  /* 0x000054105732d816 */ /* 0x000fe200000000ff */
[----:B------:R1:W-:Y:S01]  /*ee90*/  MUFU.EX2 R7, R235 ;  /* 0x000000eb00077308 */ /* 0x0003e20000000800 */
[----:B------:R-:W-:Y:S02]  /*eea0*/  IMAD.MOV.U32 R87, RZ, RZ, R33 ;  /* 0x000000ffff577224 */ /* 0x000fe400078e0021 */
[----:B------:R-:W3:Y:S01]  /*eeb0*/  LDL.LU.64 R32, [R1+0x288] ;  /* 0x0002880001207983 */ /* 0x000ee20000300a00 */
[----:B-1----:R-:W-:-:S02]  /*eec0*/  IMAD.MOV.U32 R235, RZ, RZ, R227 ;  /* 0x000000ffffeb7224 */ /* 0x002fc400078e00e3 */
[----:B------:R-:W-:Y:S02]  /*eed0*/  IMAD.MOV.U32 R227, RZ, RZ, R29 ;  /* 0x000000ffffe37224 */ /* 0x000fe400078e001d */
[----:B------:R-:W2:Y:S01]  /*eee0*/  LDL.LU.64 R28, [R1+0x18] ;  /* 0x00001800011c7983 */ /* 0x000ea20000300a00 */
[----:B------:R-:W-:Y:S01]  /*eef0*/  MUFU.EX2 R13, R232 ;  /* 0x000000e8000d7308 */ /* 0x000fe20000000800 */
[----:B------:R-:W-:-:S07]  /*ef00*/  SHF.R.U32.HI R4, RZ, 0x18, R2 ;  /* 0x00000018ff047819 */ /* 0x000fce0000011602 */
[----:B------:R-:W1:Y:S01]  /*ef10*/  MUFU.EX2 R16, R231 ;  /* 0x000000e700107308 */ /* 0x000e620000000800 */
[----:B------:R-:W-:-:S04]  /*ef20*/  SHF.R.U32.HI R2, RZ, 0x10, R2 ;  /* 0x00000010ff027819 */ /* 0x000fc80000011602 */
[----:B------:R-:W-:-:S03]  /*ef30*/  LOP3.LUT R2, R2, 0xff, RZ, 0xc0, !PT ;  /* 0x000000ff02027812 */ /* 0x000fc600078ec0ff */
[----:B------:R-:W4:Y:S01]  /*ef40*/  MUFU.EX2 R12, R224 ;  /* 0x000000e0000c7308 */ /* 0x000f220000000800 */
[----:B------:R-:W-:Y:S02]  /*ef50*/  ISETP.GE.U32.AND P1, PT, R192, R2, PT ;  /* 0x00000002c000720c */ /* 0x000fe40003f26070 */
[----:B------:R-:W-:Y:S02]  /*ef60*/  SHF.R.U32.HI R0, RZ, 0x8, R0 ;  /* 0x00000008ff007819 */ /* 0x000fe40000011600 */
[----:B-1----:R-:W-:Y:S02]  /*ef70*/  F2FP.F16.F32.PACK_AB R2, R16, R13 ;  /* 0x0000000d1002723e */ /* 0x002fe400000000ff */
[----:B------:R-:W-:Y:S02]  /*ef80*/  LOP3.LUT R0, R0, 0xffff, RZ, 0xc0, !PT ;  /* 0x0000ffff00007812 */ /* 0x000fe400078ec0ff */
[C---:B------:R-:W-:Y:S02]  /*ef90*/  PRMT R49, R2.reuse, 0x7610, R49 ;  /* 0x0000761002317816 */ /* 0x040fe40000000031 */
[----:B------:R-:W-:Y:S01]  /*efa0*/  PRMT R48, R2, 0x7632, R48 ;  /* 0x0000763202307816 */ /* 0x000fe20000000030 */
[----:B------:R-:W-:Y:S01]  /*efb0*/  FADD.FTZ R2, R18, R3 ;  /* 0x0000000312027221 */ /* 0x000fe20000010000 */
[----:B------:R-:W-:Y:S01]  /*efc0*/  @!P0 HADD2 R85, -R51.H0_H0, -RZ.H0_H0 ;  /* 0xa00000ff33558230 */ /* 0x000fe20000000900 */
[----:B------:R-:W1:Y:S01]  /*efd0*/  MUFU.EX2 R3, R236 ;  /* 0x000000ec00037308 */ /* 0x000e620000000800 */
[----:B------:R-:W-:Y:S01]  /*efe0*/  ISETP.GE.U32.AND P5, PT, R192, R0, PT ;  /* 0x00000000c000720c */ /* 0x000fe20003fa6070 */
[----:B------:R-:W-:-:S02]  /*eff0*/  FADD.FTZ R0, R10, R9 ;  /* 0x000000090a007221 */ /* 0x000fc40000010000 */
[----:B------:R-:W-:Y:S02]  /*f000*/  @!P0 PRMT R51, R85, 0x5410, RZ ;  /* 0x0000541055338816 */ /* 0x000fe400000000ff */
[----:B------:R-:W-:Y:S01]  /*f010*/  ISETP.GE.U32.AND P0, PT, R192, R4, PT ;  /* 0x00000004c000720c */ /* 0x000fe20003f06070 */
[----:B------:R-:W-:Y:S01]  /*f020*/  FADD.FTZ R4, R8, R0 ;  /* 0x0000000008047221 */ /* 0x000fe20000010000 */
[----:B----4-:R-:W-:Y:S01]  /*f030*/  F2FP.F16.F32.PACK_AB R0, R12, R11 ;  /* 0x0000000b0c00723e */ /* 0x010fe200000000ff */
[----:B------:R-:W-:Y:S02]  /*f040*/  IMAD.MOV.U32 R83, RZ, RZ, R222 ;  /* 0x000000ffff537224 */ /* 0x000fe400078e00de */
[----:B------:R-:W-:Y:S01]  /*f050*/  IMAD.MOV.U32 R222, RZ, RZ, R68 ;  /* 0x000000ffffde7224 */ /* 0x000fe200078e0044 */
[C---:B------:R-:W-:Y:S02]  /*f060*/  PRMT R47, R0.reuse, 0x7610, R47 ;  /* 0x00007610002f7816 */ /* 0x040fe4000000002f */
[----:B------:R-:W-:Y:S01]  /*f070*/  PRMT R46, R0, 0x7632, R46 ;  /* 0x00007632002e7816 */ /* 0x000fe2000000002e */
[----:B------:R-:W-:Y:S01]  /*f080*/  FADD.FTZ R0, R7, R4 ;  /* 0x0000000407007221 */ /* 0x000fe20000010000 */
[----:B------:R-:W-:-:S02]  /*f090*/  IMAD.MOV.U32 R224, RZ, RZ, R222 ;  /* 0x000000ffffe07224 */ /* 0x000fc400078e00de */
[----:B------:R-:W-:Y:S01]  /*f0a0*/  FADD.FTZ R2, R13, R2 ;  /* 0x000000020d027221 */ /* 0x000fe20000010000 */
[C---:B-1----:R-:W-:Y:S01]  /*f0b0*/  F2FP.F16.F32.PACK_AB R54, R3.reuse, R7 ;  /* 0x000000070336723e */ /* 0x042fe200000000ff */
[----:B------:R-:W-:Y:S01]  /*f0c0*/  FADD.FTZ R3, R3, R0 ;  /* 0x0000000003037221 */ /* 0x000fe20000010000 */
[----:B------:R-:W-:Y:S02]  /*f0d0*/  IMAD.MOV.U32 R71, RZ, RZ, R143 ;  /* 0x000000ffff477224 */ /* 0x000fe400078e008f */
[----:B------:R-:W-:Y:S01]  /*f0e0*/  FADD.FTZ R0, R16, R2 ;  /* 0x0000000210007221 */ /* 0x000fe20000010000 */
[----:B------:R-:W-:Y:S01]  /*f0f0*/  LOP3.LUT R2, R53, R69, R224, 0x96, !PT ;  /* 0x0000004535027212 */ /* 0x000fe200078e96e0 */
[----:B------:R-:W-:Y:S01]  /*f100*/  IMAD.MOV.U32 R236, RZ, RZ, R71 ;  /* 0x000000ffffec7224 */ /* 0x000fe200078e0047 */
[----:B------:R1:W-:Y:S01]  /*f110*/  STL [R1+0x174], R3 ;  /* 0x0001740301007387 */ /* 0x0003e20000100800 */
[----:B------:R-:W-:Y:S02]  /*f120*/  IMAD.MOV.U32 R71, RZ, RZ, R227 ;  /* 0x000000ffff477224 */ /* 0x000fe400078e00e3 */
[----:B------:R-:W-:-:S02]  /*f130*/  @!P6 HADD2 R97, -R49.H0_H0, -RZ.H0_H0 ;  /* 0xa00000ff3161e230 */ /* 0x000fc40000000900 */
[----:B------:R-:W-:Y:S02]  /*f140*/  IMAD.MOV.U32 R84, RZ, RZ, R86 ;  /* 0x000000ffff547224 */ /* 0x000fe400078e0056 */
[----:B------:R-:W-:Y:S02]  /*f150*/  @!P5 HADD2 R140, -R48.H0_H0, -RZ.H0_H0 ;  /* 0xa00000ff308cd230 */ /* 0x000fe40000000900 */
[----:B------:R-:W-:Y:S01]  /*f160*/  IMAD.MOV.U32 R85, RZ, RZ, R87 ;  /* 0x000000ffff557224 */ /* 0x000fe200078e0057 */
[----:B------:R2:W-:Y:S01]  /*f170*/  STL [R1+0x15c], R0 ;  /* 0x00015c0001007387 */ /* 0x0005e20000100800 */
[----:B------:R-:W-:Y:S01]  /*f180*/  IMAD.MOV.U32 R227, RZ, RZ, R226 ;  /* 0x000000ffffe37224 */ /* 0x000fe200078e00e2 */
[----:B------:R-:W-:Y:S01]  /*f190*/  PRMT R232, R49, 0x5410, R48 ;  /* 0x0000541031e87816 */ /* 0x000fe20000000030 */
[----:B------:R-:W-:Y:S01]  /*f1a0*/  IMAD.MOV.U32 R225, RZ, RZ, R223 ;  /* 0x000000ffffe17224 */ /* 0x000fe200078e00df */
[----:B------:R-:W-:Y:S01]  /*f1b0*/  @!P6 PRMT R49, R97, 0x5410, RZ ;  /* 0x000054106131e816 */ /* 0x000fe200000000ff */
[----:B------:R-:W-:Y:S01]  /*f1c0*/  IMAD.MOV.U32 R222, RZ, RZ, R84 ;  /* 0x000000ffffde7224 */ /* 0x000fe200078e0054 */
[----:B------:R-:W-:Y:S01]  /*f1d0*/  @!P5 PRMT R48, R140, 0x5410, RZ ;  /* 0x000054108c30d816 */ /* 0x000fe200000000ff */
[----:B------:R-:W-:-:S02]  /*f1e0*/  IMAD.MOV.U32 R223, RZ, RZ, R85 ;  /* 0x000000ffffdf7224 */ /* 0x000fc400078e0055 */
[-C--:B------:R-:W-:Y:S01]  /*f1f0*/  FMUL.FTZ R84, R108, R6.reuse ;  /* 0x000000066c547220 */ /* 0x080fe20000410000 */
[----:B------:R-:W-:Y:S02]  /*f200*/  IMAD.MOV.U32 R226, RZ, RZ, R141 ;  /* 0x000000ffffe27224 */ /* 0x000fe400078e008d */
[----:B------:R-:W-:Y:S01]  /*f210*/  FMUL.FTZ R85, R109, R6 ;  /* 0x000000066d557220 */ /* 0x000fe20000410000 */
[----:B-1----:R-:W-:-:S04]  /*f220*/  IMAD.WIDE.U32 R2, R2, -0x2daee0ad, RZ ;  /* 0xd2511f5302027825 */ /* 0x002fc800078e00ff */
        /* <DEDUP_REMOVED lines=22> */
[----:B------:R-:W-:-:S02]  /*f390*/  IMAD.MOV.U32 R228, RZ, RZ, R227 ;  /* 0x000000ffffe47224 */ /* 0x000fc400078e00e3 */
[----:B------:R-:W-:Y:S02]  /*f3a0*/  IMAD.MOV.U32 R68, RZ, RZ, R142 ;  /* 0x000000ffff447224 */ /* 0x000fe400078e008e */
[----:B------:R-:W-:Y:S02]  /*f3b0*/  IMAD.MOV.U32 R227, RZ, RZ, R20 ;  /* 0x000000ffffe37224 */ /* 0x000fe400078e0014 */
[----:B------:R-:W-:Y:S02]  /*f3c0*/  @!P1 HADD2 R99, -R47.H0_H0, -RZ.H0_H0 ;  /* 0xa00000ff2f639230 */ /* 0x000fe40000000900 */
[----:B------:R-:W-:Y:S01]  /*f3d0*/  @!P0 HADD2 R98, -R46.H0_H0, -RZ.H0_H0 ;  /* 0xa00000ff2e628230 */ /* 0x000fe20000000900 */
[----:B------:R-:W-:Y:S01]  /*f3e0*/  PRMT R231, R47, 0x5410, R46 ;  /* 0x000054102fe77816 */ /* 0x000fe2000000002e */
[-C--:B------:R-:W-:Y:S01]  /*f3f0*/  FMUL.FTZ R86, R110, R5.reuse ;  /* 0x000000056e567220 */ /* 0x080fe20000410000 */
[----:B------:R-:W-:Y:S01]  /*f400*/  @!P1 PRMT R47, R99, 0x5410, RZ ;  /* 0x00005410632f9816 */ /* 0x000fe200000000ff */
[-C--:B------:R-:W-:Y:S01]  /*f410*/  FMUL.FTZ R87, R111, R5.reuse ;  /* 0x000000056f577220 */ /* 0x080fe20000410000 */
[----:B------:R-:W-:Y:S01]  /*f420*/  @!P0 PRMT R46, R98, 0x5410, RZ ;  /* 0x00005410622e8816 */ /* 0x000fe200000000ff */
        /* <DEDUP_REMOVED lines=22> */
[----:B------:R-:W-:Y:S01]  /*f590*/  F2FP.F16.F32.PACK_AB R80, R8, R10 ;  /* 0x0000000a0850723e */ /* 0x000fe200000000ff */
[----:B------:R-:W-:Y:S01]  /*f5a0*/  FADD.FTZ R10, R11, R22 ;  /* 0x000000160b0a7221 */ /* 0x000fe20000010000 */
[----:B------:R-:W-:-:S02]  /*f5b0*/  PRMT R43, R229, 0x7610, R43 ;  /* 0x00007610e52b7816 */ /* 0x000fc4000000002b */
[----:B------:R-:W-:Y:S01]  /*f5c0*/  PRMT R42, R229, 0x7632, R42 ;  /* 0x00007632e52a7816 */ /* 0x000fe2000000002a */
[----:B------:R-:W-:Y:S01]  /*f5d0*/  IMAD.MOV.U32 R229, RZ, RZ, R71 ;  /* 0x000000ffffe57224 */ /* 0x000fe200078e0047 */
[----:B------:R-:W-:Y:S02]  /*f5e0*/  PRMT R39, R40, 0x7632, R39 ;  /* 0x0000763228277816 */ /* 0x000fe40000000027 */
[C---:B------:R-:W-:Y:S02]  /*f5f0*/  PRMT R38, R25.reuse, 0x7610, R38 ;  /* 0x0000761019267816 */ /* 0x040fe40000000026 */
[----:B------:R-:W-:Y:S02]  /*f600*/  PRMT R37, R25, 0x7632, R37 ;  /* 0x0000763219257816 */ /* 0x000fe40000000025 */
[----:B--2---:R-:W-:Y:S02]  /*f610*/  LOP3.LUT R0, R3, R71, R28, 0x96, !PT ;  /* 0x0000004703007212 */ /* 0x004fe400078e961c */
[----:B------:R-:W-:-:S03]  /*f620*/  LOP3.LUT R3, R249, R175, R52, 0x96, !PT ;  /* 0x000000aff9037212 */ /* 0x000fc600078e9634 */
[----:B------:R-:W-:-:S04]  /*f630*/  IMAD.WIDE.U32 R6, R0, -0x326172a9, RZ ;  /* 0xcd9e8d5700067825 */ /* 0x000fc800078e00ff */
[----:B------:R-:W-:Y:S01]  /*f640*/  IMAD.WIDE.U32 R20, R3, -0x2daee0ad, RZ ;  /* 0xd2511f5303147825 */ /* 0x000fe200078e00ff */
[----:B------:R-:W-:-:S04]  /*f650*/  LOP3.LUT R0, R7, R68, R248, 0x96, !PT ;  /* 0x0000004407007212 */ /* 0x000fc800078e96f8 */
[----:B------:R-:W-:Y:S01]  /*f660*/  LOP3.LUT R2, R21, R236, R2, 0x96, !PT ;  /* 0x000000ec15027212 */ /* 0x000fe200078e9602 */
[----:B------:R-:W-:-:S04]  /*f670*/  IMAD.WIDE.U32 R4, R0, -0x2daee0ad, RZ ;  /* 0xd2511f5300047825 */ /* 0x000fc800078e00ff */
[----:B------:R-:W-:Y:S01]  /*f680*/  IMAD.WIDE.U32 R2, R2, -0x326172a9, RZ ;  /* 0xcd9e8d5702027825 */ /* 0x000fe200078e00ff */
[----:B------:R-:W-:-:S04]  /*f690*/  LOP3.LUT R0, R5, R216, R20, 0x96, !PT ;  /* 0x000000d805007212 */ /* 0x000fc800078e9614 */
[----:B------:R-:W-:Y:S01]  /*f6a0*/  LOP3.LUT R3, R3, R167, R6, 0x96, !PT ;  /* 0x000000a703037212 */ /* 0x000fe200078e9606 */
[----:B------:R-:W-:-:S04]  /*f6b0*/  IMAD.WIDE.U32 R6, R0, -0x326172a9, RZ ;  /* 0xcd9e8d5700067825 */ /* 0x000fc800078e00ff */
[----:B------:R-:W-:Y:S01]  /*f6c0*/  IMAD.WIDE.U32 R8, R3, -0x2daee0ad, RZ ;  /* 0xd2511f5303087825 */ /* 0x000fe200078e00ff */
[----:B------:R-:W-:-:S04]  /*f6d0*/  LOP3.LUT R5, R7, R83, R2, 0x96, !PT ;  /* 0x0000005307057212 */ /* 0x000fc800078e9602 */
[----:B------:R-:W-:-:S05]  /*f6e0*/  LOP3.LUT R2, R9, R235, R4, 0x96, !PT ;  /* 0x000000eb09027212 */ /* 0x000fca00078e9604 */
[----:B------:R-:W-:-:S05]  /*f6f0*/  IMAD.WIDE.U32 R2, R2, -0x326172a9, RZ ;  /* 0xcd9e8d5702027825 */ /* 0x000fca00078e00ff */
[----:B------:R-:W-:-:S04]  /*f700*/  LOP3.LUT R0, R3, R146, R6, 0x96, !PT ;  /* 0x0000009203007212 */ /* 0x000fc800078e9606 */
[----:B------:R-:W-:-:S04]  /*f710*/  LOP3.LUT R4, R0, 0xff, RZ, 0xc0, !PT ;  /* 0x000000ff00047812 */ /* 0x000fc800078ec0ff */
[----:B------:R-:W-:Y:S01]  /*f720*/  ISETP.GE.U32.AND P0, PT, R192, R4, PT ;  /* 0x00000004c000720c */ /* 0x000fe20003f06070 */
[----:B------:R-:W-:Y:S01]  /*f730*/  FADD.FTZ R4, R12, R10 ;  /* 0x0000000a0c047221 */ /* 0x000fe20000010000 */
[----:B------:R-:W-:Y:S02]  /*f740*/  IMAD.MOV.U32 R6, RZ, RZ, R30 ;  /* 0x000000ffff067224 */ /* 0x000fe400078e001e */
[----:B------:R-:W-:Y:S02]  /*f750*/  IMAD.MOV.U32 R7, RZ, RZ, R31 ;  /* 0x000000ffff077224 */ /* 0x000fe400078e001f */
[----:B------:R-:W2:Y:S04]  /*f760*/  LDL.LU.64 R30, [R1+0x280] ;  /* 0x00028000011e7983 */ /* 0x000ea80000300a00 */
[----:B------:R1:W-:Y:S03]  /*f770*/  STL [R1+0x16c], R4 ;  /* 0x00016c0401007387 */ /* 0x0003e60000100800 */
[----:B------:R-:W-:Y:S01]  /*f780*/  @!P0 HADD2 R76, -R43.H0_H0, -RZ.H0_H0 ;  /* 0xa00000ff2b4c8230 */ /* 0x000fe20000000900 */
[----:B------:R-:W-:-:S04]  /*f790*/  PRMT R71, R43, 0x5410, R42 ;  /* 0x000054102b477816 */ /* 0x000fc8000000002a */
[----:B------:R-:W-:Y:S02]  /*f7a0*/  @!P0 PRMT R43, R76, 0x5410, RZ ;  /* 0x000054104c2b8816 */ /* 0x000fe400000000ff */
[----:B-1----:R-:W-:-:S04]  /*f7b0*/  LOP3.LUT R4, R0, 0xffff, RZ, 0xc0, !PT ;  /* 0x0000ffff00047812 */ /* 0x002fc800078ec0ff */
[----:B------:R-:W-:-:S04]  /*f7c0*/  SHF.R.U32.HI R4, RZ, 0x8, R4 ;  /* 0x00000008ff047819 */ /* 0x000fc80000011604 */
[----:B------:R-:W-:-:S04]  /*f7d0*/  LOP3.LUT R4, R4, 0xffff, RZ, 0xc0, !PT ;  /* 0x0000ffff04047812 */ /* 0x000fc800078ec0ff */
[----:B------:R-:W-:Y:S02]  /*f7e0*/  ISETP.GE.U32.AND P0, PT, R192, R4, PT ;  /* 0x00000004c000720c */ /* 0x000fe40003f06070 */
[----:B------:R-:W-:-:S11]  /*f7f0*/  SHF.R.U32.HI R4, RZ, 0x18, R0 ;  /* 0x00000018ff047819 */ /* 0x000fd60000011600 */
[----:B------:R-:W-:-:S05]  /*f800*/  @!P0 HADD2 R77, -R42.H0_H0, -RZ.H0_H0 ;  /* 0xa00000ff2a4d8230 */ /* 0x000fca0000000900 */
[----:B------:R-:W-:Y:S02]  /*f810*/  @!P0 PRMT R42, R77, 0x5410, RZ ;  /* 0x000054104d2a8816 */ /* 0x000fe400000000ff */
[----:B------:R-:W-:Y:S02]  /*f820*/  ISETP.GE.U32.AND P0, PT, R192, R4, PT ;  /* 0x00000004c000720c */ /* 0x000fe40003f06070 */
[----:B------:R-:W-:-:S04]  /*f830*/  SHF.R.U32.HI R0, RZ, 0x10, R0 ;  /* 0x00000010ff007819 */ /* 0x000fc80000011600 */
[----:B------:R-:W-:Y:S01]  /*f840*/  LOP3.LUT R0, R0, 0xff, RZ, 0xc0, !PT ;  /* 0x000000ff00007812 */ /* 0x000fe200078ec0ff */
[----:B------:R-:W-:-:S03]  /*f850*/  IMAD.MOV.U32 R76, RZ, RZ, R70 ;  /* 0x000000ffff4c7224 */ /* 0x000fc600078e0046 */
[----:B------:R-:W-:-:S03]  /*f860*/  ISETP.GE.U32.AND P1, PT, R192, R0, PT ;  /* 0x00000000c000720c */ /* 0x000fc60003f26070 */
[----:B------:R-:W-:Y:S01]  /*f870*/  @!P0 HADD2 R78, -R39.H0_H0, -RZ.H0_H0 ;  /* 0xa00000ff274e8230 */ /* 0x000fe20000000900 */
[----:B------:R-:W-:Y:S02]  /*f880*/  LOP3.LUT R0, R2, 0xff, RZ, 0xc0, !PT ;  /* 0x000000ff02007812 */ /* 0x000fe400078ec0ff */
[----:B------:R-:W-:Y:S02]  /*f890*/  PRMT R70, R40, 0x5410, R39 ;  /* 0x0000541028467816 */ /* 0x000fe40000000027 */
[----:B------:R-:W-:Y:S02]  /*f8a0*/  @!P0 PRMT R39, R78, 0x5410, RZ ;  /* 0x000054104e278816 */ /* 0x000fe400000000ff */
[----:B------:R-:W-:Y:S02]  /*f8b0*/  ISETP.GE.U32.AND P0, PT, R192, R0, PT ;  /* 0x00000000c000720c */ /* 0x000fe40003f06070 */
[----:B------:R-:W-:-:S04]  /*f8c0*/  LOP3.LUT R0, R2, 0xffff, RZ, 0xc0, !PT ;  /* 0x0000ffff02007812 */ /* 0x000fc800078ec0ff */
[----:B------:R-:W-:Y:S01]  /*f8d0*/  SHF.R.U32.HI R0, RZ, 0x8, R0 ;  /* 0x00000008ff007819 */ /* 0x000fe20000011600 */
[----:B------:R-:W-:Y:S02]  /*f8e0*/  IMAD.MOV.U32 R78, RZ, RZ, R76 ;  /* 0x000000ffff4e7224 */ /* 0x000fe400078e004c */
[----:B------:R-:W-:Y:S01]  /*f8f0*/  IMAD.MOV.U32 R76, RZ, RZ, R69 ;  /* 0x000000ffff4c7224 */ /* 0x000fe200078e0045 */
[----:B------:R-:W-:-:S03]  /*f900*/  LOP3.LUT R0, R0, 0xffff, RZ, 0xc0, !PT ;  /* 0x0000ffff00007812 */ /* 0x000fc600078ec0ff */
[----:B------:R-:W-:Y:S01]  /*f910*/  @!P0 HADD2 R88, -R38.H0_H0, -RZ.H0_H0 ;  /* 0xa00000ff26588230 */ /* 0x000fe20000000900 */
[----:B------:R-:W-:-:S04]  /*f920*/  PRMT R69, R38, 0x5410, R37 ;  /* 0x0000541026457816 */ /* 0x000fc80000000025 */
[----:B------:R-:W-:Y:S02]  /*f930*/  @!P0 PRMT R38, R88, 0x5410, RZ ;  /* 0x0000541058268816 */ /* 0x000fe400000000ff */
[----:B------:R-:W-:Y:S02]  /*f940*/  ISETP.GE.U32.AND P0, PT, R192, R0, PT ;  /* 0x00000000c000720c */ /* 0x000fe40003f06070 */
[--C-:B------:R-:W-:Y:S02]  /*f950*/  SHF.R.U32.HI R0, RZ, 0x10, R2.reuse ;  /* 0x00000010ff007819 */ /* 0x100fe40000011602 */
[----:B------:R-:W-:-:S09]  /*f960*/  SHF.R.U32.HI R2, RZ, 0x18, R2 ;  /* 0x00000018ff027819 */ /* 0x000fd20000011602 */
[----:B------:R-:W-:-:S05]  /*f970*/  @!P0 HADD2 R89, -R37.H0_H0, -RZ.H0_H0 ;  /* 0xa00000ff25598230 */ /* 0x000fca0000000900 */
[----:B------:R-:W-:Y:S02]  /*f980*/  @!P0 PRMT R37, R89, 0x5410, RZ ;  /* 0x0000541059258816 */ /* 0x000fe400000000ff */
[----:B------:R-:W-:Y:S01]  /*f990*/  ISETP.GE.U32.AND P0, PT, R192, R2, PT ;  /* 0x00000002c000720c */ /* 0x000fe20003f06070 */
[----:B------:R-:W-:Y:S01]  /*f9a0*/  @!P1 HADD2 R79, -R40.H0_H0, -RZ.H0_H0 ;  /* 0xa00000ff284f9230 */ /* 0x000fe20000000900 */
[----:B------:R-:W-:Y:S01]  /*f9b0*/  LOP3.LUT R0, R0, 0xff, RZ, 0xc0, !PT ;  /* 0x000000ff00007812 */ /* 0x000fe200078ec0ff */
[----:B------:R-:W-:Y:S01]  /*f9c0*/  IMAD.WIDE.U32 R2, R5, -0x2daee0ad, RZ ;  /* 0xd2511f5305027825 */ /* 0x000fe200078e00ff */
[----:B------:R-:W-:Y:S02]  /*f9d0*/  PRMT R26, R27, 0x7632, R26 ;  /* 0x000076321b1a7816 */ /* 0x000fe4000000001a */
[----:B------:R-:W-:Y:S02]  /*f9e0*/  @!P1 PRMT R40, R79, 0x5410, RZ ;  /* 0x000054104f289816 */ /* 0x000fe400000000ff */
[----:B------:R-:W-:-:S02]  /*f9f0*/  ISETP.GE.U32.AND P1, PT, R192, R0, PT ;  /* 0x00000000c000720c */ /* 0x000fc40003f26070 */
[----:B------:R-:W-:-:S03]  /*fa00*/  LOP3.LUT R0, R3, R78, R8, 0x96, !PT ;  /* 0x0000004e03007212 */ /* 0x000fc600078e9608 */
[----:B------:R-:W-:Y:S01]  /*fa10*/  @!P0 HADD2 R91, -R26.H0_H0, -RZ.H0_H0 ;  /* 0xa00000ff1a5b8230 */ /* 0x000fe20000000900 */
[----:B------:R-:W-:Y:S01]  /*fa20*/  LOP3.LUT R4, R0, 0xff, RZ, 0xc0, !PT ;  /* 0x000000ff00047812 */ /* 0x000fe200078ec0ff */
[----:B------:R-:W-:Y:S01]  /*fa30*/  IMAD.MOV.U32 R77, RZ, RZ, R68 ;  /* 0x000000ffff4d7224 */ /* 0x000fe200078e0044 */
[----:B------:R-:W-:Y:S02]  /*fa40*/  PRMT R68, R27, 0x5410, R26 ;  /* 0x000054101b447816 */ /* 0x000fe4000000001a */
[----:B------:R-:W-:Y:S02]  /*fa50*/  @!P0 PRMT R26, R91, 0x5410, RZ ;  /* 0x000054105b1a8816 */ /* 0x000fe400000000ff */
[----:B------:R-:W-:Y:S02]  /*fa60*/  ISETP.GE.U32.AND P0, PT, R192, R4, PT ;  /* 0x00000004c000720c */ /* 0x000fe40003f06070 */
[----:B------:R-:W-:Y:S02]  /*fa70*/  LOP3.LUT R4, R0, 0xffff, RZ, 0xc0, !PT ;  /* 0x0000ffff00047812 */ /* 0x000fe400078ec0ff */
[----:B------:R-:W-:-:S02]  /*fa80*/  PRMT R25, R23, 0x7610, R25 ;  /* 0x0000761017197816 */ /* 0x000fc40000000019 */
[----:B------:R-:W-:Y:S02]  /*fa90*/  SHF.R.U32.HI R4, RZ, 0x8, R4 ;  /* 0x00000008ff047819 */ /* 0x000fe40000011604 */
[----:B------:R-:W-:Y:S01]  /*faa0*/  PRMT R24, R23, 0x7632, R24 ;  /* 0x0000763217187816 */ /* 0x000fe20000000018 */
        /* <DEDUP_REMOVED lines=10> */
[----:B------:R-:W-:Y:S02]  /*fb50*/  ISETP.GE.U32.AND P0, PT, R192, R0, PT ;  /* 0x00000000c000720c */ /* 0x000fe40003f06070 */
[C---:B------:R-:W-:Y:S01]  /*fb60*/  PRMT R22, R41.reuse, 0x7632, R22 ;  /* 0x0000763229167816 */ /* 0x040fe20000000016 */
[----:B------:R-:W-:Y:S01]  /*fb70*/  IMAD.MOV.U32 R88, RZ, RZ, R77 ;  /* 0x000000ffff587224 */ /* 0x000fe200078e004d */
[----:B------:R-:W-:Y:S01]  /*fb80*/  PRMT R23, R41, 0x7610, R23 ;  /* 0x0000761029177816 */ /* 0x000fe20000000017 */
[----:B------:R-:W-:Y:S01]  /*fb90*/  IMAD.MOV.U32 R77, RZ, RZ, R7 ;  /* 0x000000ffff4d7224 */ /* 0x000fe200078e0007 */
[----:B------:R-:W-:Y:S01]  /*fba0*/  LOP3.LUT R0, R2, 0xff, RZ, 0xc0, !PT ;  /* 0x000000ff02007812 */ /* 0x000fe200078ec0ff */
[----:B------:R-:W-:Y:S02]  /*fbb0*/  IMAD.MOV.U32 R7, RZ, RZ, R225 ;  /* 0x000000ffff077224 */ /* 0x000fe400078e00e1 */
[----:B------:R-:W-:-:S04]  /*fbc0*/  IMAD.MOV.U32 R225, RZ, RZ, R145 ;  /* 0x000000ffffe17224 */ /* 0x000fc800078e0091 */
[----:B------:R-:W-:Y:S01]  /*fbd0*/  @!P0 HADD2 R95, -R22.H0_H0, -RZ.H0_H0 ;  /* 0xa00000ff165f8230 */ /* 0x000fe20000000900 */
[----:B------:R-:W-:-:S04]  /*fbe0*/  PRMT R145, R23, 0x5410, R22 ;  /* 0x0000541017917816 */ /* 0x000fc80000000016 */
[----:B------:R-:W-:Y:S02]  /*fbf0*/  @!P0 PRMT R22, R95, 0x5410, RZ ;  /* 0x000054105f168816 */ /* 0x000fe400000000ff */
[----:B------:R-:W-:Y:S02]  /*fc00*/  ISETP.GE.U32.AND P0, PT, R192, R0, PT ;  /* 0x00000000c000720c */ /* 0x000fe40003f06070 */
[----:B------:R-:W-:Y:S01]  /*fc10*/  LOP3.LUT R0, R2, 0xffff, RZ, 0xc0, !PT ;  /* 0x0000ffff02007812 */ /* 0x000fe200078ec0ff */
[----:B------:R-:W-:Y:S01]  /*fc20*/  IMAD.MOV.U32 R89, RZ, RZ, R76 ;  /* 0x000000ffff597224 */ /* 0x000fe200078e004c */
[----:B------:R-:W-:Y:S02]  /*fc30*/  PRMT R41, R36, 0x7632, R41 ;  /* 0x0000763224297816 */ /* 0x000fe40000000029 */
[----:B------:R-:W-:Y:S01]  /*fc40*/  SHF.R.U32.HI R0, RZ, 0x8, R0 ;  /* 0x00000008ff007819 */ /* 0x000fe20000011600 */
[----:B------:R-:W-:Y:S02]  /*fc50*/  IMAD.MOV.U32 R76, RZ, RZ, R6 ;  /* 0x000000ffff4c7224 */ /* 0x000fe400078e0006 */
[----:B------:R-:W-:Y:S01]  /*fc60*/  IMAD.MOV.U32 R6, RZ, RZ, R224 ;  /* 0x000000ffff067224 */ /* 0x000fe200078e00e0 */
[----:B------:R-:W-:-:S03]  /*fc70*/  LOP3.LUT R0, R0, 0xffff, RZ, 0xc0, !PT ;  /* 0x0000ffff00007812 */ /* 0x000fc600078ec0ff */
[----:B------:R-:W-:Y:S02]  /*fc80*/  @!P0 HADD2 R147, -R36.H0_H0, -RZ.H0_H0 ;  /* 0xa00000ff24938230 */ /* 0x000fe40000000900 */
[----:B------:R-:W-:Y:S01]  /*fc90*/  IMAD.MOV.U32 R224, RZ, RZ, R144 ;  /* 0x000000ffffe07224 */ /* 0x000fe200078e0090 */
[----:B------:R-:W-:Y:S02]  /*fca0*/  PRMT R144, R36, 0x5410, R41 ;  /* 0x0000541024907816 */ /* 0x000fe40000000029 */
[----:B------:R-:W-:Y:S02]  /*fcb0*/  @!P0 PRMT R36, R147, 0x5410, RZ ;  /* 0x0000541093248816 */ /* 0x000fe400000000ff */
[----:B------:R-:W-:Y:S02]  /*fcc0*/  ISETP.GE.U32.AND P0, PT, R192, R0, PT ;  /* 0x00000000c000720c */ /* 0x000fe40003f06070 */
[----:B------:R-:W-:Y:S01]  /*fcd0*/  SHF.R.U32.HI R0, RZ, 0x10, R2 ;  /* 0x00000010ff007819 */ /* 0x000fe20000011602 */
[----:B------:R-:W-:-:S03]  /*fce0*/  @!P1 HADD2 R90, -R27.H0_H0, -RZ.H0_H0 ;  /* 0xa00000ff1b5a9230 */ /* 0x000fc60000000900 */
[----:B------:R-:W-:Y:S02]  /*fcf0*/  LOP3.LUT R0, R0, 0xff, RZ, 0xc0, !PT ;  /* 0x000000ff00007812 */ /* 0x000fe400078ec0ff */
[----:B------:R-:W-:Y:S02]  /*fd00*/  LOP3.LUT R4, R4, 0xff, RZ, 0xc0, !PT ;  /* 0x000000ff04047812 */ /* 0x000fe400078ec0ff */
[----:B------:R-:W-:Y:S02]  /*fd10*/  ISETP.GE.U32.AND P5, PT, R192, R0, PT ;  /* 0x00000000c000720c */ /* 0x000fe40003fa6070 */
[----:B------:R-:W-:Y:S02]  /*fd20*/  LOP3.LUT R0, R15, R89, R6, 0x96, !PT ;  /* 0x000000590f007212 */ /* 0x000fe400078e9606 */
[----:B------:R-:W-:Y:S01]  /*fd30*/  @!P1 PRMT R27, R90, 0x5410, RZ ;  /* 0x000054105a1b9816 */ /* 0x000fe200000000ff */
[----:B------:R-:W-:Y:S01]  /*fd40*/  IMAD.MOV.U32 R93, RZ, RZ, R229 ;  /* 0x000000ffff5d7224 */ /* 0x000fe200078e00e5 */
[----:B------:R-:W-:Y:S01]  /*fd50*/  ISETP.GE.U32.AND P1, PT, R192, R4, PT ;  /* 0x00000004c000720c */ /* 0x000fe20003f26070 */
[----:B------:R-:W-:Y:S01]  /*fd60*/  IMAD.WIDE.U32 R4, R0, -0x2daee0ad, RZ ;  /* 0xd2511f5300047825 */ /* 0x000fe200078e00ff */
[----:B------:R-:W-:-:S04]  /*fd70*/  LOP3.LUT R3, R249, R175, R14, 0x96, !PT ;  /* 0x000000aff9037212 */ /* 0x000fc800078e960e */
[----:B------:R-:W-:Y:S01]  /*fd80*/  LOP3.LUT R0, R5, R93, R28, 0x96, !PT ;  /* 0x0000005d05007212 */ /* 0x000fe200078e961c */
[----:B------:R-:W-:Y:S01]  /*fd90*/  IMAD.MOV.U32 R147, RZ, RZ, R236 ;  /* 0x000000ffff937224 */ /* 0x000fe200078e00ec */
[----:B------:R1:W-:Y:S03]  /*fda0*/  ST.E.U16 desc[UR4][R34.64+-0x7e], R177 ;  /* 0xffff82b122007985 */ /* 0x0003e6000c101504 */
[----:B------:R-:W-:Y:S01]  /*fdb0*/  IMAD.WIDE.U32 R6, R0, -0x326172a9, RZ ;  /* 0xcd9e8d5700067825 */ /* 0x000fe200078e00ff */
[----:B------:R-:W4:Y:S03]  /*fdc0*/  LDL.LU.64 R28, [R1+0x278] ;  /* 0x00027800011c7983 */ /* 0x000f260000300a00 */
[----:B------:R-:W-:Y:S01]  /*fdd0*/  IMAD.WIDE.U32 R8, R3, -0x2daee0ad, RZ ;  /* 0xd2511f5303087825 */ /* 0x000fe200078e00ff */
[----:B------:R-:W-:-:S04]  /*fde0*/  LOP3.LUT R0, R7, R88, R248, 0x96, !PT ;  /* 0x0000005807007212 */ /* 0x000fc800078e96f8 */
[----:B------:R-:W-:Y:S01]  /*fdf0*/  LOP3.LUT R3, R9, R147, R4, 0x96, !PT ;  /* 0x0000009309037212 */ /* 0x000fe200078e9604 */
[----:B------:R-:W-:-:S05]  /*fe00*/  IMAD.WIDE.U32 R4, R0, -0x2daee0ad, RZ ;  /* 0xd2511f5300047825 */ /* 0x000fca00078e00ff */
[----:B------:R-:W-:Y:S01]  /*fe10*/  LOP3.LUT R5, R5, R216, R8, 0x96, !PT ;  /* 0x000000d805057212 */ /* 0x000fe200078e9608 */
[----:B------:R-:W-:Y:S01]  /*fe20*/  ST.E.U16 desc[UR4][R34.64+-0x80], R178 ;  /* 0xffff80b222007985 */ /* 0x000fe2000c101504 */
[----:B-1----:R-:W-:-:S03]  /*fe30*/  IMAD.MOV.U32 R177, RZ, RZ, R216 ;  /* 0x000000ffffb17224 */ /* 0x002fc600078e00d8 */
[----:B------:R-:W2:Y:S04]  /*fe40*/  LDL R216, [R1+0x168] ;  /* 0x0001680001d87983 */ /* 0x000ea80000100800 */
[----:B---3--:R1:W-:Y:S02]  /*fe50*/  ST.E.U16 desc[UR4][R32.64+-0x7e], R179 ;  /* 0xffff82b320007985 */ /* 0x0083e4000c101504 */
[----:B-1----:R-:W-:Y:S02]  /*fe60*/  IMAD.MOV.U32 R179, RZ, RZ, R89 ;  /* 0x000000ffffb37224 */ /* 0x002fe400078e0059 */
[----:B------:R-:W3:Y:S01]  /*fe70*/  LDL R89, [R1+0x194] ;  /* 0x0001940001597983 */ /* 0x000ee20000100800 */
[----:B------:R-:W-:-:S05]  /*fe80*/  IMAD.WIDE.U32 R8, R3, -0x326172a9, RZ ;  /* 0xcd9e8d5703087825 */ /* 0x000fca00078e00ff */
[----:B------:R-:W-:Y:S01]  /*fe90*/  LOP3.LUT R0, R9, R167, R6, 0x96, !PT ;  /* 0x000000a709007212 */ /* 0x000fe200078e9606 */
[----:B------:R-:W-:Y:S02]  /*fea0*/  IMAD.MOV.U32 R236, RZ, RZ, R228 ;  /* 0x000000ffffec7224 */ /* 0x000fe400078e00e4 */
[----:B------:R-:W-:Y:S02]  /*feb0*/  IMAD.MOV.U32 R228, RZ, RZ, R45 ;  /* 0x000000ffffe47224 */ /* 0x000fe400078e002d */
[----:B------:R-:W-:Y:S02]  /*fec0*/  IMAD.MOV.U32 R229, RZ, RZ, R44 ;  /* 0x000000ffffe57224 */ /* 0x000fe400078e002c */
[----:B------:R-:W-:Y:S02]  /*fed0*/  IMAD.MOV.U32 R249, RZ, RZ, R235 ;  /* 0x000000fffff97224 */ /* 0x000fe400078e00eb */
[----:B------:R-:W-:Y:S01]  /*fee0*/  IMAD.WIDE.U32 R44, R0, -0x2daee0ad, RZ ;  /* 0xd2511f53002c7825 */ /* 0x000fe200078e00ff */
[----:B------:R-:W-:-:S04]  /*fef0*/  SHF.R.U32.HI R6, RZ, 0x18, R2 ;  /* 0x00000018ff067819 */ /* 0x000fc80000011602 */
[----:B------:R-:W-:Y:S01]  /*ff00*/  LOP3.LUT R3, R45, R249, R4, 0x96, !PT ;  /* 0x000000f92d037212 */ /* 0x000fe200078e9604 */
[----:B------:R-:W-:Y:S02]  /*ff10*/  IMAD.MOV.U32 R92, RZ, RZ, R79 ;  /* 0x000000ffff5c7224 */ /* 0x000fe400078e004f */
[----:B------:R-:W-:-:S04]  /*ff20*/  IMAD.WIDE.U32 R4, R5, -0x326172a9, RZ ;  /* 0xcd9e8d5705047825 */ /* 0x000fc800078e00ff */
[----:B------:R-:W-:-:S04]  /*ff30*/  IMAD.WIDE.U32 R2, R3, -0x326172a9, RZ ;  /* 0xcd9e8d5703027825 */ /* 0x000fc800078e00ff */
[----:B------:R-:W-:Y:S01]  /*ff40*/  @!P0 HADD2 R148, -R41.H0_H0, -RZ.H0_H0 ;  /* 0xa00000ff29948230 */ /* 0x000fe20000000900 */
[----:B------:R-:W-:-:S04]  /*ff50*/  LOP3.LUT R0, R3, R92, R4, 0x96, !PT ;  /* 0x0000005c03007212 */ /* 0x000fc800078e9604 */
[----:B------:R-:W-:Y:S02]  /*ff60*/  LOP3.LUT R4, R0, 0xff, RZ, 0xc0, !PT ;  /* 0x000000ff00047812 */ /* 0x000fe400078ec0ff */
[----:B------:R-:W-:Y:S02]  /*ff70*/  @!P0 PRMT R41, R148, 0x5410, RZ ;  /* 0x0000541094298816 */ /* 0x000fe400000000ff */
[----:B------:R-:W-:Y:S02]  /*ff80*/  ISETP.GE.U32.AND P0, PT, R192, R4, PT ;  /* 0x00000004c000720c */ /* 0x000fe40003f06070 */
[----:B------:R-:W-:Y:S02]  /*ff90*/  LOP3.LUT R4, R0, 0xffff, RZ, 0xc0, !PT ;  /* 0x0000ffff00047812 */ /* 0x000fe400078ec0ff */
[----:B------:R-:W-:Y:S02]  /*ffa0*/  PRMT R17, R230, 0x7610, R17 ;  /* 0x00007610e6117816 */ /* 0x000fe40000000011 */
[----:B------:R-:W-:-:S02]  /*ffb0*/  SHF.R.U32.HI R4, RZ, 0x8, R4 ;  /* 0x00000008ff047819 */ /* 0x000fc40000011604 */
        /* <DEDUP_REMOVED lines=12> */
[C---:B------:R-:W-:Y:S02]  /*10080*/  PRMT R14, R82.reuse, 0x7632, R14 ;  /* 0x00007632520e7816 */ /* 0x040fe4000000000e */
[----:B------:R-:W-:Y:S01]  /*10090*/  PRMT R15, R82, 0x7610, R15 ;  /* 0x00007610520f7816 */ /* 0x000fe2000000000f */
[----:B------:R-:W-:Y:S01]  /*100a0*/  IMAD.MOV.U32 R95, RZ, RZ, R225 ;  /* 0x000000ffff5f7224 */ /* 0x000fe200078e00e1 */
[----:B------:R-:W-:Y:S02]  /*100b0*/  LOP3.LUT R0, R2, 0xff, RZ, 0xc0, !PT ;  /* 0x000000ff02007812 */ /* 0x000fe400078ec0ff */
[----:B------:R-:W-:-:S05]  /*100c0*/  PRMT R225, R15, 0x5410, R14 ;  /* 0x000054100fe17816 */ /* 0x000fca000000000e */
[----:B------:R-:W-:-:S05]  /*100d0*/  @!P0 HADD2 R153, -R14.H0_H0, -RZ.H0_H0 ;  /* 0xa00000ff0e998230 */ /* 0x000fca0000000900 */
[----:B------:R-:W-:Y:S02]  /*100e0*/  @!P0 PRMT R14, R153, 0x5410, RZ ;  /* 0x00005410990e8816 */ /* 0x000fe400000000ff */
[----:B------:R-:W-:Y:S01]  /*100f0*/  ISETP.GE.U32.AND P0, PT, R192, R0, PT ;  /* 0x00000000c000720c */ /* 0x000fe20003f06070 */
[----:B------:R-:W-:Y:S01]  /*10100*/  @!P1 HADD2 R94, -R23.H0_H0, -RZ.H0_H0 ;  /* 0xa00000ff175e9230 */ /* 0x000fe20000000900 */
[----:B------:R-:W-:Y:S02]  /*10110*/  LOP3.LUT R0, R2, 0xffff, RZ, 0xc0, !PT ;  /* 0x0000ffff02007812 */ /* 0x000fe400078ec0ff */
[----:B------:R-:W-:Y:S02]  /*10120*/  PRMT R13, R187, 0x7610, R13 ;  /* 0x00007610bb0d7816 */ /* 0x000fe4000000000d */
[----:B------:R-:W-:Y:S02]  /*10130*/  @!P1 PRMT R23, R94, 0x5410, RZ ;  /* 0x000054105e179816 */ /* 0x000fe400000000ff */
[----:B------:R-:W-:-:S02]  /*10140*/  ISETP.GE.U32.AND P1, PT, R192, R6, PT ;  /* 0x00000006c000720c */ /* 0x000fc40003f26070 */
[----:B------:R-:W-:Y:S02]  /*10150*/  SHF.R.U32.HI R0, RZ, 0x8, R0 ;  /* 0x00000008ff007819 */ /* 0x000fe40000011600 */
[----:B------:R-:W-:Y:S01]  /*10160*/  PRMT R12, R187, 0x7632, R12 ;  /* 0x00007632bb0c7816 */ /* 0x000fe2000000000c */
[----:B------:R-:W-:Y:S01]  /*10170*/  @!P0 HADD2 R155, -R13.H0_H0, -RZ.H0_H0 ;  /* 0xa00000ff0d9b8230 */ /* 0x000fe20000000900 */
[----:B------:R-:W-:Y:S01]  /*10180*/  LOP3.LUT R0, R0, 0xffff, RZ, 0xc0, !PT ;  /* 0x0000ffff00007812 */ /* 0x000fe200078ec0ff */
[----:B------:R-:W-:Y:S01]  /*10190*/  IMAD.MOV.U32 R94, RZ, RZ, R224 ;  /* 0x000000ffff5e7224 */ /* 0x000fe200078e00e0 */
[----:B------:R-:W-:Y:S02]  /*101a0*/  PRMT R224, R13, 0x5410, R12 ;  /* 0x000054100de07816 */ /* 0x000fe4000000000c */
[----:B------:R-:W-:Y:S02]  /*101b0*/  PRMT R18, R19, 0x7632, R18 ;  /* 0x0000763213127816 */ /* 0x000fe40000000012 */
[----:B------:R-:W-:-:S02]  /*101c0*/  @!P0 PRMT R13, R155, 0x5410, RZ ;  /* 0x000054109b0d8816 */ /* 0x000fc400000000ff */
[----:B------:R-:W-:Y:S01]  /*101d0*/  ISETP.GE.U32.AND P0, PT, R192, R0, PT ;  /* 0x00000000c000720c */ /* 0x000fe20003f06070 */
[----:B------:R-:W-:Y:S01]  /*101e0*/  @!P1 HADD2 R151, -R18.H0_H0, -RZ.H0_H0 ;  /* 0xa00000ff12979230 */ /* 0x000fe20000000900 */
[----:B------:R-:W-:Y:S02]  /*101f0*/  LOP3.LUT R4, R4, 0xff, RZ, 0xc0, !PT ;  /* 0x000000ff04047812 */ /* 0x000fe400078ec0ff */
[----:B------:R-:W-:Y:S02]  /*10200*/  PRMT R148, R19, 0x5410, R18 ;  /* 0x0000541013947816 */ /* 0x000fe40000000012 */
[----:B------:R-:W-:Y:S02]  /*10210*/  @!P1 PRMT R18, R151, 0x5410, RZ ;  /* 0x0000541097129816 */ /* 0x000fe400000000ff */
[----:B------:R-:W-:Y:S02]  /*10220*/  ISETP.GE.U32.AND P1, PT, R192, R4, PT ;  /* 0x00000004c000720c */ /* 0x000fe40003f26070 */
[----:B------:R-:W-:-:S03]  /*10230*/  SHF.R.U32.HI R0, RZ, 0x10, R2 ;  /* 0x00000010ff007819 */ /* 0x000fc60000011602 */
[----:B------:R-:W-:Y:S01]  /*10240*/  @!P0 HADD2 R156, -R12.H0_H0, -RZ.H0_H0 ;  /* 0xa00000ff0c9c8230 */ /* 0x000fe20000000900 */
[----:B------:R-:W-:Y:S02]  /*10250*/  SHF.R.U32.HI R2, RZ, 0x18, R2 ;  /* 0x00000018ff027819 */ /* 0x000fe40000011602 */
[----:B------:R-:W-:Y:S02]  /*10260*/  LOP3.LUT R5, R5, R83, R8, 0x96, !PT ;  /* 0x0000005305057212 */ /* 0x000fe400078e9608 */
[----:B------:R-:W-:Y:S02]  /*10270*/  @!P0 PRMT R12, R156, 0x5410, RZ ;  /* 0x000054109c0c8816 */ /* 0x000fe400000000ff */
[----:B------:R-:W-:Y:S01]  /*10280*/  ISETP.GE.U32.AND P0, PT, R192, R2, PT ;  /* 0x00000002c000720c */ /* 0x000fe20003f06070 */
[----:B------:R-:W-:Y:S02]  /*10290*/  @!P1 HADD2 R154, -R15.H0_H0, -RZ.H0_H0 ;  /* 0xa00000ff0f9a9230 */ /* 0x000fe40000000900 */
[----:B------:R-:W-:Y:S01]  /*102a0*/  IMAD.MOV.U32 R150, RZ, RZ, R78 ;  /* 0x000000ffff967224 */ /* 0x000fe200078e004e */
[----:B------:R-:W-:Y:S01]  /*102b0*/  LOP3.LUT R0, R0, 0xff, RZ, 0xc0, !PT ;  /* 0x000000ff00007812 */ /* 0x000fe200078ec0ff */
[----:B------:R-:W-:Y:S01]  /*102c0*/  IMAD.WIDE.U32 R2, R5, -0x2daee0ad, RZ ;  /* 0xd2511f5305027825 */ /* 0x000fe200078e00ff */
[----:B------:R-:W-:-:S02]  /*102d0*/  PRMT R10, R81, 0x7632, R10 ;  /* 0x00007632510a7816 */ /* 0x000fc4000000000a */
[----:B------:R-:W-:Y:S02]  /*102e0*/  @!P1 PRMT R15, R154, 0x5410, RZ ;  /* 0x000054109a0f9816 */ /* 0x000fe400000000ff */
[----:B------:R-:W-:Y:S02]  /*102f0*/  ISETP.GE.U32.AND P1, PT, R192, R0, PT ;  /* 0x00000000c000720c */ /* 0x000fe40003f26070 */
[----:B------:R-:W-:Y:S02]  /*10300*/  LOP3.LUT R0, R3, R150, R44, 0x96, !PT ;  /* 0x0000009603007212 */ /* 0x000fe400078e962c */
[----:B------:R-:W-:Y:S01]  /*10310*/  PRMT R11, R81, 0x7610, R11 ;  /* 0x00007610510b7816 */ /* 0x000fe2000000000b */
[----:B------:R-:W-:Y:S02]  /*10320*/  @!P0 HADD2 R158, -R10.H0_H0, -RZ.H0_H0 ;  /* 0xa00000ff0a9e8230 */ /* 0x000fe40000000900 */
[----:B------:R-:W-:Y:S01]  /*10330*/  IMAD.MOV.U32 R78, RZ, RZ, R236 ;  /* 0x000000ffff4e7224 */ /* 0x000fe200078e00ec */
[----:B------:R-:W-:Y:S01]  /*10340*/  LOP3.LUT R4, R0, 0xff, RZ, 0xc0, !PT ;  /* 0x000000ff00047812 */ /* 0x000fe200078ec0ff */
[----:B------:R-:W-:Y:S01]  /*10350*/  IMAD.MOV.U32 R236, RZ, RZ, R195 ;  /* 0x000000ffffec7224 */ /* 0x000fe200078e00c3 */
[----:B------:R-:W-:-:S02]  /*10360*/  PRMT R195, R11, 0x5410, R10 ;  /* 0x000054100bc37816 */ /* 0x000fc4000000000a */
[----:B------:R-:W-:Y:S02]  /*10370*/  @!P0 PRMT R10, R158, 0x5410, RZ ;  /* 0x000054109e0a8816 */ /* 0x000fe400000000ff */
[----:B------:R-:W-:Y:S02]  /*10380*/  ISETP.GE.U32.AND P0, PT, R192, R4, PT ;  /* 0x00000004c000720c */ /* 0x000fe40003f06070 */
[----:B------:R-:W-:Y:S02]  /*10390*/  LOP3.LUT R4, R0, 0xffff, RZ, 0xc0, !PT ;  /* 0x0000ffff00047812 */ /* 0x000fe400078ec0ff */
[C---:B------:R-:W-:Y:S02]  /*103a0*/  PRMT R9, R181.reuse, 0x7610, R9 ;  /* 0x00007610b5097816 */ /* 0x040fe40000000009 */
[----:B------:R-:W-:Y:S02]  /*103b0*/  SHF.R.U32.HI R4, RZ, 0x8, R4 ;  /* 0x00000008ff047819 */ /* 0x000fe40000011604 */
[----:B------:R-:W-:-:S02]  /*103c0*/  PRMT R8, R181, 0x7632, R8 ;  /* 0x00007632b5087816 */ /* 0x000fc40000000008 */
        /* <DEDUP_REMOVED lines=13> */
[----:B------:R-:W-:Y:S01]  /*104a0*/  LOP3.LUT R0, R2, 0xff, RZ, 0xc0, !PT ;  /* 0x000000ff02007812 */ /* 0x000fe200078ec0ff */
[----:B------:R-:W-:Y:S01]  /*104b0*/  IMAD.MOV.U32 R76, RZ, RZ, R229 ;  /* 0x000000ffff4c7224 */ /* 0x000fe200078e00e5 */
[----:B------:R-:W-:-:S05]  /*104c0*/  PRMT R229, R7, 0x5410, R6 ;  /* 0x0000541007e57816 */ /* 0x000fca0000000006 */
[----:B------:R-:W-:-:S05]  /*104d0*/  @!P0 HADD2 R161, -R6.H0_H0, -RZ.H0_H0 ;  /* 0xa00000ff06a18230 */ /* 0x000fca0000000900 */
[----:B------:R-:W-:Y:S02]  /*104e0*/  @!P0 PRMT R6, R161, 0x5410, RZ ;  /* 0x00005410a1068816 */ /* 0x000fe400000000ff */
[----:B------:R-:W-:Y:S01]  /*104f0*/  ISETP.GE.U32.AND P0, PT, R192, R0, PT ;  /* 0x00000000c000720c */ /* 0x000fe20003f06070 */
[----:B------:R-:W-:Y:S01]  /*10500*/  @!P1 HADD2 R157, -R11.H0_H0, -RZ.H0_H0 ;  /* 0xa00000ff0b9d9230 */ /* 0x000fe20000000900 */
[----:B------:R-:W-:Y:S02]  /*10510*/  LOP3.LUT R0, R2, 0xffff, RZ, 0xc0, !PT ;  /* 0x0000ffff02007812 */ /* 0x000fe400078ec0ff */
[----:B------:R-:W-:Y:S02]  /*10520*/  LOP3.LUT R4, R4, 0xff, RZ, 0xc0, !PT ;  /* 0x000000ff04047812 */ /* 0x000fe400078ec0ff */
[----:B------:R-:W-:Y:S02]  /*10530*/  PRMT R5, R186, 0x7610, R5 ;  /* 0x00007610ba057816 */ /* 0x000fe40000000005 */
[----:B------:R-:W-:-:S02]  /*10540*/  @!P1 PRMT R11, R157, 0x5410, RZ ;  /* 0x000054109d0b9816 */ /* 0x000fc400000000ff */
[----:B------:R-:W-:Y:S02]  /*10550*/  SHF.R.U32.HI R0, RZ, 0x8, R0 ;  /* 0x00000008ff007819 */ /* 0x000fe40000011600 */
[----:B------:R-:W-:Y:S01]  /*10560*/  ISETP.GE.U32.AND P1, PT, R192, R4, PT ;  /* 0x00000004c000720c */ /* 0x000fe20003f26070 */
[----:B------:R-:W-:Y:S01]  /*10570*/  @!P0 HADD2 R163, -R5.H0_H0, -RZ.H0_H0 ;  /* 0xa00000ff05a38230 */ /* 0x000fe20000000900 */
[----:B------:R-:W-:Y:S01]  /*10580*/  PRMT R4, R186, 0x7632, R4 ;  /* 0x00007632ba047816 */ /* 0x000fe20000000004 */
[----:B------:R-:W-:Y:S01]  /*10590*/  IMAD.MOV.U32 R91, RZ, RZ, R77 ;  /* 0x000000ffff5b7224 */ /* 0x000fe200078e004d */
[----:B------:R-:W-:Y:S01]  /*105a0*/  LOP3.LUT R0, R0, 0xffff, RZ, 0xc0, !PT ;  /* 0x0000ffff00007812 */ /* 0x000fe200078ec0ff */
[----:B------:R-:W-:Y:S01]  /*105b0*/  IMAD.MOV.U32 R77, RZ, RZ, R228 ;  /* 0x000000ffff4d7224 */ /* 0x000fe200078e00e4 */
[----:B------:R-:W-:Y:S02]  /*105c0*/  PRMT R228, R5, 0x5410, R4 ;  /* 0x0000541005e47816 */ /* 0x000fe40000000004 */
[----:B------:R-:W-:-:S02]  /*105d0*/  @!P0 PRMT R5, R163, 0x5410, RZ ;  /* 0x00005410a3058816 */ /* 0x000fc400000000ff */
[----:B------:R-:W-:Y:S02]  /*105e0*/  ISETP.GE.U32.AND P0, PT, R192, R0, PT ;  /* 0x00000000c000720c */ /* 0x000fe40003f06070 */
[----:B------:R-:W-:-:S04]  /*105f0*/  SHF.R.U32.HI R0, RZ, 0x10, R2 ;  /* 0x00000010ff007819 */ /* 0x000fc80000011602 */
[----:B------:R-:W-:-:S07]  /*10600*/  LOP3.LUT R0, R0, 0xff, RZ, 0xc0, !PT ;  /* 0x000000ff00007812 */ /* 0x000fce00078ec0ff */
[----:B------:R-:W-:-:S05]  /*10610*/  @!P0 HADD2 R164, -R4.H0_H0, -RZ.H0_H0 ;  /* 0xa00000ff04a48230 */ /* 0x000fca0000000900 */
[----:B------:R-:W-:Y:S02]  /*10620*/  @!P0 PRMT R4, R164, 0x5410, RZ ;  /* 0x00005410a4048816 */ /* 0x000fe400000000ff */
[----:B------:R-:W-:Y:S01]  /*10630*/  ISETP.GE.U32.AND P0, PT, R192, R0, PT ;  /* 0x00000000c000720c */ /* 0x000fe20003f06070 */
[----:B------:R-:W-:Y:S01]  /*10640*/  @!P5 HADD2 R149, -R19.H0_H0, -RZ.H0_H0 ;  /* 0xa00000ff1395d230 */ /* 0x000fe20000000900 */
[----:B------:R-:W-:Y:S01]  /*10650*/  SHF.R.U32.HI R2, RZ, 0x18, R2 ;  /* 0x00000018ff027819 */ /* 0x000fe20000011602 */
[----:B------:R-:W-:Y:S01]  /*10660*/  IMAD.MOV.U32 R79, RZ, RZ, R227 ;  /* 0x000000ffff4f7224 */ /* 0x000fe200078e00e3 */
[----:B------:R-:W-:Y:S02]  /*10670*/  ST.E.U16 desc[UR4][R32.64+-0x80], R180 ;  /* 0xffff80b420007985 */ /* 0x000fe4000c101504 */
[----:B------:R-:W-:Y:S01]  /*10680*/  @!P5 PRMT R19, R149, 0x5410, RZ ;  /* 0x000054109513d816 */ /* 0x000fe200000000ff */
[----:B------:R-:W-:-:S06]  /*10690*/  IMAD.MOV.U32 R149, RZ, RZ, R88 ;  /* 0x000000ffff957224 */ /* 0x000fcc00078e0058 */
[----:B------:R-:W-:Y:S01]  /*106a0*/  @!P0 HADD2 R165, -R54.H0_H0, -RZ.H0_H0 ;  /* 0xa00000ff36a58230 */ /* 0x000fe20000000900 */
[----:B------:R-:W-:Y:S01]  /*106b0*/  @P0 PRMT R44, R54, 0x7610, R44 ;  /* 0x00007610362c0816 */ /* 0x000fe2000000002c */
[----:B------:R-:W-:-:S03]  /*106c0*/  IMAD.MOV.U32 R88, RZ, RZ, R79 ;  /* 0x000000ffff587224 */ /* 0x000fc600078e004f */
[----:B------:R-:W-:Y:S02]  /*106d0*/  @!P0 PRMT R44, R165, 0x5410, RZ ;  /* 0x00005410a52c8816 */ /* 0x000fe400000000ff */
[----:B------:R-:W-:Y:S01]  /*106e0*/  ISETP.GE.U32.AND P0, PT, R192, R2, PT ;  /* 0x00000002c000720c */ /* 0x000fe20003f06070 */
[----:B--2---:R-:W-:Y:S01]  /*106f0*/  VIADD R2, R216, 0x4 ;  /* 0x00000004d8027836 */ /* 0x004fe20000000000 */
[----:B------:R-:W-:Y:S01]  /*10700*/  ST.E.U16 desc[UR4][R30.64+-0x80], R43 ;  /* 0xffff802b1e007985 */ /* 0x000fe2000c101504 */
[----:B------:R-:W-:Y:S02]  /*10710*/  IMAD.MOV.U32 R79, RZ, RZ, R78 ;  /* 0x000000ffff4f7224 */ /* 0x000fe400078e004e */
[----:B------:R-:W-:Y:S01]  /*10720*/  IMAD.MOV.U32 R78, RZ, RZ, R235 ;  /* 0x000000ffff4e7224 */ /* 0x000fe200078e00eb */
[----:B------:R-:W-:Y:S01]  /*10730*/  ST.E.U16 desc[UR4][R30.64+-0x7e], R42 ;  /* 0xffff822a1e007985 */ /* 0x000fe2000c101504 */
[----:B------:R-:W-:-:S03]  /*10740*/  IMAD.MOV.U32 R235, RZ, RZ, R217 ;  /* 0x000000ffffeb7224 */ /* 0x000fc600078e00d9 */
[----:B----4-:R-:W-:Y:S01]  /*10750*/  ST.E.U16 desc[UR4][R28.64+-0x80], R40 ;  /* 0xffff80281c007985 */ /* 0x010fe2000c101504 */
[----:B------:R-:W-:-:S03]  /*10760*/  IMAD.WIDE.U32 R216, R2, -0x326172a9, RZ ;  /* 0xcd9e8d5702d87825 */ /* 0x000fc600078e00ff */
[----:B------:R-:W-:Y:S04]  /*10770*/  ST.E.U16 desc[UR4][R28.64+-0x7e], R39 ;  /* 0xffff82271c007985 */ /* 0x000fe8000c101504 */
[----:B------:R1:W-:Y:S04]  /*10780*/  ST.E.U16 desc[UR4][R34.64+-0x70], R176 ;  /* 0xffff90b022007985 */ /* 0x0003e8000c101504 */
        /* <DEDUP_REMOVED lines=11> */
[----:B------:R2:W-:Y:S04]  /*10840*/  STL [R1+0xf0], R2 ;  /* 0x0000f00201007387 */ /* 0x0005e80000100800 */
[----:B------:R3:W-:Y:S01]  /*10850*/  ST.E.U16 desc[UR4][R30.64+-0x5e], R24 ;  /* 0xffffa2181e007985 */ /* 0x0007e2000c101504 */
[----:B------:R-:W-:-:S02]  /*10860*/  IMAD.MOV.U32 R178, RZ, RZ, R249 ;  /* 0x000000ffffb27224 */ /* 0x000fc400078e00f9 */
[----:B-1----:R-:W-:Y:S01]  /*10870*/  IMAD.MOV.U32 R176, RZ, RZ, R93 ;  /* 0x000000ffffb07224 */ /* 0x002fe200078e005d */
[----:B------:R1:W-:Y:S01]  /*10880*/  ST.E.U16 desc[UR4][R30.64+-0x60], R25 ;  /* 0xffffa0191e007985 */ /* 0x0003e2000c101504 */
[----:B------:R-:W-:Y:S02]  /*10890*/  IMAD.MOV.U32 R156, RZ, RZ, R94 ;  /* 0x000000ffff9c7224 */ /* 0x000fe400078e005e */
[----:B------:R-:W-:Y:S01]  /*108a0*/  IMAD.MOV.U32 R180, RZ, RZ, R90 ;  /* 0x000000ffffb47224 */ /* 0x000fe200078e005a */
[----:B--2---:R-:W-:Y:S02]  /*108b0*/  LOP3.LUT R2, R53, R179, R216, 0x96, !PT ;  /* 0x000000b335027212 */ /* 0x004fe400078e96d8 */
[----:B---3--:R-:W-:-:S03]  /*108c0*/  LOP3.LUT R24, R89, R217, RZ, 0x3c, !PT ;  /* 0x000000d959187212 */ /* 0x008fc600078e3cff */
[----:B------:R-:W-:-:S04]  /*108d0*/  IMAD.WIDE.U32 R2, R2, -0x2daee0ad, RZ ;  /* 0xd2511f5302027825 */ /* 0x000fc800078e00ff */
[----:B------:R-:W-:Y:S01]  /*108e0*/  IMAD.WIDE.U32 R248, R24, -0x2daee0ad, RZ ;  /* 0xd2511f5318f87825 */ /* 0x000fe200078e00ff */
[----:B------:R-:W-:-:S03]  /*108f0*/  LOP3.LUT R21, R21, R147, R2, 0x96, !PT ;  /* 0x0000009315157212 */ /* 0x000fc600078e9602 */
[----:B-1----:R-:W-:Y:S01]  /*10900*/  VIADD R25, R183, 0xbb67ae85 ;  /* 0xbb67ae85b7197836 */ /* 0x002fe20000000000 */
[----:B------:R-:W-:Y:S01]  /*10910*/  LOP3.LUT R2, R3, R176, R248, 0x96, !PT ;  /* 0x000000b003027212 */ /* 0x000fe200078e96f8 */
[----:B------:R-:W-:Y:S03]  /*10920*/  ST.E.U16 desc[UR4][R28.64+-0x60], R23 ;  /* 0xffffa0171c007985 */ /* 0x000fe6000c101504 */
[----:B------:R-:W-:Y:S01]  /*10930*/  LOP3.LUT R3, R249, R25, R156, 0x96, !PT ;  /* 0x00000019f9037212 */ /* 0x000fe200078e969c */
[----:B------:R-:W-:Y:S01]  /*10940*/  ST.E.U16 desc[UR4][R28.64+-0x5e], R22 ;  /* 0xffffa2161c007985 */ /* 0x000fe2000c101504 */
[----:B------:R-:W-:Y:S02]  /*10950*/  IMAD.MOV.U32 R181, RZ, RZ, R91 ;  /* 0x000000ffffb57224 */ /* 0x000fe400078e005b */
[----:B------:R-:W-:Y:S01]  /*10960*/  IMAD.MOV.U32 R90, RZ, RZ, R88 ;  /* 0x000000ffff5a7224 */ /* 0x000fe200078e0058 */
[----:B------:R1:W-:Y:S01]  /*10970*/  ST.E.U16 desc[UR4][R34.64+-0x50], R55 ;  /* 0xffffb03722007985 */ /* 0x0003e2000c101504 */
[----:B------:R-:W-:-:S02]  /*10980*/  IMAD.MOV.U32 R88, RZ, RZ, R245 ;  /* 0x000000ffff587224 */ /* 0x000fc400078e00f5 */
[----:B------:R-:W-:Y:S01]  /*10990*/  IMAD.MOV.U32 R91, RZ, RZ, R244 ;  /* 0x000000ffff5b7224 */ /* 0x000fe200078e00f4 */
[----:B------:R-:W-:Y:S01]  /*109a0*/  ST.E.U16 desc[UR4][R34.64+-0x4e], R66 ;  /* 0xffffb24222007985 */ /* 0x000fe2000c101504 */
[----:B------:R-:W-:-:S03]  /*109b0*/  IMAD.WIDE.U32 R244, R3, -0x326172a9, RZ ;  /* 0xcd9e8d5703f47825 */ /* 0x000fc600078e00ff */
[----:B------:R-:W-:Y:S01]  /*109c0*/  ST.E.U16 desc[UR4][R32.64+-0x50], R100 ;  /* 0xffffb06420007985 */ /* 0x000fe2000c101504 */
[----:B------:R-:W-:-:S03]  /*109d0*/  IMAD.WIDE.U32 R2, R2, -0x326172a9, RZ ;  /* 0xcd9e8d5702027825 */ /* 0x000fc600078e00ff */
[----:B------:R-:W-:Y:S01]  /*109e0*/  ST.E.U16 desc[UR4][R32.64+-0x4e], R67 ;  /* 0xffffb24320007985 */ /* 0x000fe2000c101504 */
[----:B------:R-:W-:Y:S01]  /*109f0*/  PRMT R0, R54, 0x7632, R0 ;  /* 0x0000763236007816 */ /* 0x000fe20000000000 */
[----:B------:R-:W-:Y:S02]  /*10a00*/  IMAD.WIDE.U32 R52, R21, -0x326172a9, RZ ;  /* 0xcd9e8d5715347825 */ /* 0x000fe400078e00ff */
[----:B------:R-:W-:Y:S02]  /*10a10*/  ST.E.U16 desc[UR4][R30.64+-0x50], R36 ;  /* 0xffffb0241e007985 */ /* 0x000fe4000c101504 */
[----:B------:R-:W-:Y:S02]  /*10a20*/  @!P1 HADD2 R162, -R7.H0_H0, -RZ.H0_H0 ;  /* 0xa00000ff07a29230 */ /* 0x000fe40000000900 */
[----:B------:R-:W-:Y:S04]  /*10a30*/  ST.E.U16 desc[UR4][R30.64+-0x4e], R41 ;  /* 0xffffb2291e007985 */ /* 0x000fe8000c101504 */
[----:B------:R-:W-:Y:S04]  /*10a40*/  ST.E.U16 desc[UR4][R28.64+-0x50], R19 ;  /* 0xffffb0131c007985 */ /* 0x000fe8000c101504 */
[----:B------:R-:W-:Y:S04]  /*10a50*/  ST.E.U16 desc[UR4][R28.64+-0x4e], R18 ;  /* 0xffffb2121c007985 */ /* 0x000fe8000c101504 */
[----:B------:R-:W-:Y:S04]  /*10a60*/  ST.E.U16 desc[UR4][R34.64+-0x40], R65 ;  /* 0xffffc04122007985 */ /* 0x000fe8000c101504 */
[----:B------:R-:W-:Y:S01]  /*10a70*/  ST.E.U16 desc[UR4][R34.64+-0x3e], R62 ;  /* 0xffffc23e22007985 */ /* 0x000fe2000c101504 */
[----:B------:R-:W-:-:S03]  /*10a80*/  LOP3.LUT R3, R3, R149, R244, 0x96, !PT ;  /* 0x0000009503037212 */ /* 0x000fc600078e96f4 */
[----:B------:R-:W-:Y:S04]  /*10a90*/  ST.E.U16 desc[UR4][R32.64+-0x40], R64 ;  /* 0xffffc04020007985 */ /* 0x000fe8000c101504 */
[----:B------:R-:W-:Y:S01]  /*10aa0*/  ST.E.U16 desc[UR4][R32.64+-0x3e], R63 ;  /* 0xffffc23f20007985 */ /* 0x000fe2000c101504 */
[----:B------:R-:W-:-:S03]  /*10ab0*/  @!P0 HADD2 R166, -R0.H0_H0, -RZ.H0_H0 ;  /* 0xa00000ff00a68230 */ /* 0x000fc60000000900 */
[----:B------:R-:W-:Y:S01]  /*10ac0*/  ST.E.U16 desc[UR4][R30.64+-0x40], R17 ;  /* 0xffffc0111e007985 */ /* 0x000fe2000c101504 */
[----:B------:R-:W-:-:S03]  /*10ad0*/  LOP3.LUT R21, R53, R167, R2, 0x96, !PT ;  /* 0x000000a735157212 */ /* 0x000fc600078e9602 */
[----:B------:R-:W-:Y:S01]  /*10ae0*/  ST.E.U16 desc[UR4][R30.64+-0x3e], R16 ;  /* 0xffffc2101e007985 */ /* 0x000fe2000c101504 */
[----:B------:R-:W-:-:S03]  /*10af0*/  @!P1 PRMT R7, R162, 0x5410, RZ ;  /* 0x00005410a2079816 */ /* 0x000fc600000000ff */
[----:B------:R-:W-:Y:S04]  /*10b00*/  ST.E.U16 desc[UR4][R28.64+-0x40], R15 ;  /* 0xffffc00f1c007985 */ /* 0x000fe8000c101504 */
[----:B------:R-:W-:Y:S04]  /*10b10*/  ST.E.U16 desc[UR4][R28.64+-0x3e], R14 ;  /* 0xffffc20e1c007985 */ /* 0x000fe8000c101504 */
[----:B------:R-:W-:Y:S04]  /*10b20*/  ST.E.U16 desc[UR4][R34.64+-0x30], R61 ;  /* 0xffffd03d22007985 */ /* 0x000fe8000c101504 */
[----:B------:R-:W-:Y:S04]  /*10b30*/  ST.E.U16 desc[UR4][R34.64+-0x2e], R60 ;  /* 0xffffd23c22007985 */ /* 0x000fe8000c101504 */
[----:B------:R-:W-:Y:S04]  /*10b40*/  STL.64 [R1+0x78], R216 ;  /* 0x000078d801007387 */ /* 0x000fe80000100a00 */
[----:B------:R-:W-:Y:S04]  /*10b50*/  ST.E.U16 desc[UR4][R32.64+-0x30], R58 ;  /* 0xffffd03a20007985 */ /* 0x000fe8000c101504 */
[----:B------:R-:W-:Y:S01]  /*10b60*/  ST.E.U16 desc[UR4][R32.64+-0x2e], R59 ;  /* 0xffffd23b20007985 */ /* 0x000fe2000c101504 */
[----:B------:R-:W-:-:S03]  /*10b70*/  PRMT R227, R54, 0x5410, R0 ;  /* 0x0000541036e37816 */ /* 0x000fc60000000000 */
[----:B------:R-:W2:Y:S01]  /*10b80*/  LDL.LU.64 R182, [R1+0x270] ;  /* 0x0002700001b67983 */ /* 0x000ea20000300a00 */
[----:B------:R-:W-:-:S03]  /*10b90*/  IMAD.WIDE.U32 R2, R3, -0x2daee0ad, RZ ;  /* 0xd2511f5303027825 */ /* 0x000fc600078e00ff */
[----:B------:R-:W-:Y:S04]  /*10ba0*/  ST.E.U16 desc[UR4][R30.64+-0x30], R13 ;  /* 0xffffd00d1e007985 */ /* 0x000fe8000c101504 */
[----:B------:R3:W-:Y:S01]  /*10bb0*/  ST.E.U16 desc[UR4][R30.64+-0x2e], R12 ;  /* 0xffffd20c1e007985 */ /* 0x0007e2000c101504 */
[----:B------:R-:W-:-:S03]  /*10bc0*/  @!P0 PRMT R0, R166, 0x5410, RZ ;  /* 0x00005410a6008816 */ /* 0x000fc600000000ff */
[----:B------:R-:W-:Y:S01]  /*10bd0*/  ST.E.U16 desc[UR4][R28.64+-0x30], R11 ;  /* 0xffffd00b1c007985 */ /* 0x000fe2000c101504 */
[----:B-1----:R-:W-:-:S03]  /*10be0*/  IMAD.WIDE.U32 R54, R21, -0x2daee0ad, RZ ;  /* 0xd2511f5315367825 */ /* 0x002fc600078e00ff */
[----:B------:R1:W-:Y:S04]  /*10bf0*/  ST.E.U16 desc[UR4][R28.64+-0x2e], R10 ;  /* 0xffffd20a1c007985 */ /* 0x0003e8000c101504 */
[----:B------:R-:W-:Y:S04]  /*10c00*/  ST.E.U16 desc[UR4][R34.64+-0x20], R57 ;  /* 0xffffe03922007985 */ /* 0x000fe8000c101504 */
[----:B------:R-:W-:Y:S04]  /*10c10*/  ST.E.U16 desc[UR4][R34.64+-0x1e], R50 ;  /* 0xffffe23222007985 */ /* 0x000fe8000c101504 */
[----:B------:R-:W-:Y:S04]  /*10c20*/  ST.E.U16 desc[UR4][R32.64+-0x20], R56 ;  /* 0xffffe03820007985 */ /* 0x000fe8000c101504 */
[----:B------:R-:W-:Y:S04]  /*10c30*/  ST.E.U16 desc[UR4][R32.64+-0x1e], R51 ;  /* 0xffffe23320007985 */ /* 0x000fe8000c101504 */
[----:B------:R4:W-:Y:S04]  /*10c40*/  ST.E.U16 desc[UR4][R30.64+-0x20], R9 ;  /* 0xffffe0091e007985 */ /* 0x0009e8000c101504 */
[----:B------:R-:W-:Y:S01]  /*10c50*/  ST.E.U16 desc[UR4][R30.64+-0x1e], R8 ;  /* 0xffffe2081e007985 */ /* 0x000fe2000c101504 */
[----:B------:R-:W-:-:S03]  /*10c60*/  LOP3.LUT R3, R3, R177, R20, 0x96, !PT ;  /* 0x000000b103037212 */ /* 0x000fc600078e9614 */
[----:B------:R-:W-:Y:S04]  /*10c70*/  ST.E.U16 desc[UR4][R28.64+-0x20], R7 ;  /* 0xffffe0071c007985 */ /* 0x000fe8000c101504 */
[----:B------:R-:W-:Y:S01]  /*10c80*/  ST.E.U16 desc[UR4][R28.64+-0x1e], R6 ;  /* 0xffffe2061c007985 */ /* 0x000fe2000c101504 */
[----:B------:R-:W-:-:S03]  /*10c90*/  LOP3.LUT R2, R55, R178, R2, 0x96, !PT ;  /* 0x000000b237027212 */ /* 0x000fc600078e9602 */
[----:B------:R-:W-:Y:S04]  /*10ca0*/  ST.E.U16 desc[UR4][R34.64+-0x10], R49 ;  /* 0xfffff03122007985 */ /* 0x000fe8000c101504 */
[----:B------:R-:W-:Y:S04]  /*10cb0*/  ST.E.U16 desc[UR4][R34.64+-0xe], R48 ;  /* 0xfffff23022007985 */ /* 0x000fe8000c101504 */
[----:B------:R-:W-:Y:S04]  /*10cc0*/  ST.E.U16 desc[UR4][R32.64+-0x10], R47 ;  /* 0xfffff02f20007985 */ /* 0x000fe8000c101504 */
[----:B------:R-:W-:Y:S04]  /*10cd0*/  ST.E.U16 desc[UR4][R32.64+-0xe], R46 ;  /* 0xfffff22e20007985 */ /* 0x000fe8000c101504 */
[----:B------:R-:W-:Y:S04]  /*10ce0*/  ST.E.U16 desc[UR4][R30.64+-0x10], R5 ;  /* 0xfffff0051e007985 */ /* 0x000fe8000c101504 */
[----:B------:R4:W-:Y:S04]  /*10cf0*/  ST.E.U16 desc[UR4][R30.64+-0xe], R4 ;  /* 0xfffff2041e007985 */ /* 0x0009e8000c101504 */
[----:B------:R-:W-:Y:S04]  /*10d00*/  ST.E.U16 desc[UR4][R28.64+-0x10], R44 ;  /* 0xfffff02c1c007985 */ /* 0x000fe8000c101504 */
[----:B------:R4:W-:Y:S01]  /*10d10*/  ST.E.U16 desc[UR4][R28.64+-0xe], R0 ;  /* 0xfffff2001c007985 */ /* 0x0009e2000c101504 */
[----:B---3--:R-:W-:-:S03]  /*10d20*/  IMAD.WIDE.U32 R12, R3, -0x326172a9, RZ ;  /* 0xcd9e8d57030c7825 */ /* 0x008fc600078e00ff */
[----:B------:R-:W3:Y:S01]  /*10d30*/  LDSM.16.MT88.4 R48, [R174+0x9000] ;  /* 0x00900000ae30783b */ /* 0x000ee20000004200 */
[----:B------:R-:W-:-:S04]  /*10d40*/  IMAD.WIDE.U32 R2, R2, -0x326172a9, RZ ;  /* 0xcd9e8d5702027825 */ /* 0x000fc800078e00ff */
[----:B------:R-:W-:Y:S01]  /*10d50*/  IMAD.MOV.U32 R89, RZ, RZ, R236 ;  /* 0x000000ffff597224 */ /* 0x000fe200078e00ec */
[----:B-1----:R-:W-:Y:S01]  /*10d60*/  LOP3.LUT R10, R2, 0xff, RZ, 0xc0, !PT ;  /* 0x000000ff020a7812 */ /* 0x002fe200078ec0ff */
[----:B------:R-:W-:Y:S01]  /*10d70*/  STL [R1+0x30], R25 ;  /* 0x0000301901007387 */ /* 0x000fe20000100800 */
[----:B----4-:R-:W-:Y:S01]  /*10d80*/  SHF.R.U32.HI R9, RZ, 0x18, R2 ;  /* 0x00000018ff097819 */ /* 0x010fe20000011602 */
[----:B------:R-:W-:Y:S02]  /*10d90*/  IMAD.MOV.U32 R56, RZ, RZ, R189 ;  /* 0x000000ffff387224 */ /* 0x000fe400078e00bd */
[----:B------:R-:W-:Y:S01]  /*10da0*/  IMAD.MOV.U32 R57, RZ, RZ, R190 ;  /* 0x000000ffff397224 */ /* 0x000fe200078e00be */
[----:B------:R-:W1:Y:S01]  /*10db0*/  LDSM.16.MT88.4 R40, [R174+0xb000] ;  /* 0x00b00000ae28783b */ /* 0x000e620000004200 */
[----:B------:R-:W-:-:S03]  /*10dc0*/  SHF.R.U32.HI R4, RZ, 0x10, R2 ;  /* 0x00000010ff047819 */ /* 0x000fc60000011602 */
[----:B------:R-:W4:Y:S01]  /*10dd0*/  LDL.LU R189, [R1+0x268] ;  /* 0x0002680001bd7983 */ /* 0x000f220000300800 */
[----:B------:R-:W-:Y:S02]  /*10de0*/  IMAD.MOV.U32 R58, RZ, RZ, R191 ;  /* 0x000000ffff3a7224 */ /* 0x000fe400078e00bf */
[----:B------:R-:W-:Y:S01]  /*10df0*/  IMAD.MOV.U32 R59, RZ, RZ, R193 ;  /* 0x000000ffff3b7224 */ /* 0x000fe200078e00c1 */
[----:B------:R-:W1:Y:S01]  /*10e00*/  LDSM.16.MT88.4 R44, [R188+0x9000] ;  /* 0x00900000bc2c783b */ /* 0x000e620000004200 */
[----:B------:R-:W-:-:S03]  /*10e10*/  LOP3.LUT R0, R3, R92, R12, 0x96, !PT ;  /* 0x0000005c03007212 */ /* 0x000fc600078e960c */
[----:B------:R-:W4:Y:S01]  /*10e20*/  LDL.LU R190, [R1+0x264] ;  /* 0x0002640001be7983 */ /* 0x000f220000300800 */
[----:B------:R-:W-:Y:S02]  /*10e30*/  LOP3.LUT R3, R2, 0xffff, RZ, 0xc0, !PT ;  /* 0x0000ffff02037812 */ /* 0x000fe400078ec0ff */
[----:B------:R-:W-:Y:S01]  /*10e40*/  LOP3.LUT R2, R0, 0xffff, RZ, 0xc0, !PT ;  /* 0x0000ffff00027812 */ /* 0x000fe200078ec0ff */
[----:B------:R-:W4:Y:S01]  /*10e50*/  LDL.LU R191, [R1+0x260] ;  /* 0x0002600001bf7983 */ /* 0x000f220000300800 */
[----:B------:R-:W-:Y:S02]  /*10e60*/  SHF.R.U32.HI R6, RZ, 0x8, R3 ;  /* 0x00000008ff067819 */ /* 0x000fe40000011603 */
[----:B------:R-:W-:Y:S01]  /*10e70*/  SHF.R.U32.HI R3, RZ, 0x10, R0 ;  /* 0x00000010ff037819 */ /* 0x000fe20000011600 */
[----:B------:R-:W4:Y:S01]  /*10e80*/  LDL.LU R193, [R1+0x25c] ;  /* 0x00025c0001c17983 */ /* 0x000f220000300800 */
[----:B------:R-:W-:Y:S02]  /*10e90*/  LOP3.LUT R5, R4, 0xff, RZ, 0xc0, !PT ;  /* 0x000000ff04057812 */ /* 0x000fe400078ec0ff */
[----:B------:R-:W-:Y:S01]  /*10ea0*/  SHF.R.U32.HI R4, RZ, 0x8, R2 ;  /* 0x00000008ff047819 */ /* 0x000fe20000011602 */
[----:B------:R-:W1:Y:S01]  /*10eb0*/  LDSM.16.MT88.4 R20, [R174+0xa000] ;  /* 0x00a00000ae14783b */ /* 0x000e620000004200 */
[----:B------:R-:W-:-:S02]  /*10ec0*/  LOP3.LUT R8, R0, 0xff, RZ, 0xc0, !PT ;  /* 0x000000ff00087812 */ /* 0x000fc400078ec0ff */
[----:B------:R-:W-:Y:S01]  /*10ed0*/  SHF.R.U32.HI R7, RZ, 0x18, R0 ;  /* 0x00000018ff077819 */ /* 0x000fe20000011600 */
[----:B------:R-:W1:Y:S01]  /*10ee0*/  LDSM.16.MT88.4 R16, [R188+0xa000] ;  /* 0x00a00000bc10783b */ /* 0x000e620000004200 */
[----:B------:R-:W-:Y:S02]  /*10ef0*/  LOP3.LUT R2, R3, 0xff, RZ, 0xc0, !PT ;  /* 0x000000ff03027812 */ /* 0x000fe400078ec0ff */
[----:B------:R-:W-:Y:S01]  /*10f00*/  PRMT R3, R5, 0x5410, R9 ;  /* 0x0000541005037816 */ /* 0x000fe20000000009 */
[----:B------:R-:W2:Y:S01]  /*10f10*/  LDSM.16.MT88.4 R36, [R188+0xb000] ;  /* 0x00b00000bc24783b */ /* 0x000ea20000004200 */
[----:B------:R-:W-:Y:S02]  /*10f20*/  PRMT R236, R192, 0x7054, R192 ;  /* 0x00007054c0ec7816 */ /* 0x000fe400000000c0 */
[----:B------:R-:W-:Y:S02]  /*10f30*/  PRMT R0, R10, 0x5410, R6 ;  /* 0x000054100a007816 */ /* 0x000fe40000000006 */
[----:B------:R-:W-:-:S02]  /*10f40*/  PRMT R4, R8, 0x5410, R4 ;  /* 0x0000541008047816 */ /* 0x000fc40000000004 */
[----:B------:R-:W-:Y:S02]  /*10f50*/  PRMT R5, R2, 0x5410, R7 ;  /* 0x0000541002057816 */ /* 0x000fe40000000007 */
[--C-:B------:R-:W-:Y:S02]  /*10f60*/  HSET2.LE.AND R2, R3, R236.reuse, PT ;  /* 0x000000ec03027233 */ /* 0x100fe40003803000 */
[--C-:B------:R-:W-:Y:S02]  /*10f70*/  HSET2.LE.AND R0, R0, R236.reuse, PT ;  /* 0x000000ec00007233 */ /* 0x100fe40003803000 */
[--C-:B------:R-:W-:Y:S02]  /*10f80*/  HSET2.LE.AND R3, R4, R236.reuse, PT ;  /* 0x000000ec04037233 */ /* 0x100fe40003803000 */
[----:B------:R-:W-:Y:S02]  /*10f90*/  HSET2.LE.AND R5, R5, R236, PT ;  /* 0x000000ec05057233 */ /* 0x000fe40003803000 */
[----:B------:R-:W-:-:S02]  /*10fa0*/  LOP3.LUT R6, R69, R0, RZ, 0xc0, !PT ;  /* 0x0000000045067212 */ /* 0x000fc400078ec0ff */
[----:B------:R-:W-:Y:S02]  /*10fb0*/  LOP3.LUT R7, R68, R2, RZ, 0xc0, !PT ;  /* 0x0000000244077212 */ /* 0x000fe400078ec0ff */
[----:B------:R-:W-:Y:S02]  /*10fc0*/  LOP3.LUT R4, R71, R3, RZ, 0xc0, !PT ;  /* 0x0000000347047212 */ /* 0x000fe400078ec0ff */
[----:B------:R-:W-:-:S07]  /*10fd0*/  LOP3.LUT R5, R70, R5, RZ, 0xc0, !PT ;  /* 0x0000000546057212 */ /* 0x000fce00078ec0ff */
[----:B---3--:R-:W-:Y:S07]  /*10fe0*/  HMMA.16816.F32 R104, R4, R48, R136 ;  /* 0x000000300468723c */ /* 0x008fee0000001888 */
[----:B------:R-:W-:Y:S02]  /*10ff0*/  IMAD.MOV.U32 R136, RZ, RZ, R237 ;  /* 0x000000ffff887224 */ /* 0x000fe400078e00ed */
[----:B------:R-:W3:Y:S01]  /*11000*/  LDL.LU R237, [R1+0x258] ;  /* 0x0002580001ed7983 */ /* 0x000ee20000300800 */
[----:B------:R-:W-:-:S02]  /*11010*/  IMAD.MOV.U32 R137, RZ, RZ, R238 ;  /* 0x000000ffff897224 */ /* 0x000fc400078e00ee */
[----:B------:R-:W-:Y:S01]  /*11020*/  IMAD.MOV.U32 R138, RZ, RZ, R239 ;  /* 0x000000ffff8a7224 */ /* 0x000fe200078e00ef */
[----:B------:R-:W4:Y:S04]  /*11030*/  LDL.LU R238, [R1+0x254] ;  /* 0x0002540001ee7983 */ /* 0x000f280000300800 */
[----:B------:R-:W3:Y:S01]  /*11040*/  LDL.LU R239, [R1+0x250] ;  /* 0x0002500001ef7983 */ /* 0x000ee20000300800 */
[----:B------:R-:W-:-:S03]  /*11050*/  IMAD.MOV.U32 R139, RZ, RZ, R252 ;  /* 0x000000ffff8b7224 */ /* 0x000fc600078e00fc */
[----:B------:R-:W4:Y:S01]  /*11060*/  LDL.LU R252, [R1+0x24c] ;  /* 0x00024c0001fc7983 */ /* 0x000f220000300800 */
[----:B------:R-:W-:Y:S01]  /*11070*/  IMAD.MOV.U32 R151, RZ, RZ, R83 ;  /* 0x000000ffff977224 */ /* 0x000fe200078e0053 */
[C---:B-1----:R-:W-:Y:S01]  /*11080*/  HMMA.16816.F32 R64, R4.reuse, R42, R96 ;  /* 0x0000002a0440723c */ /* 0x042fe20000001860 */
[----:B------:R-:W-:Y:S02]  /*11090*/  IMAD.MOV.U32 R157, RZ, RZ, R95 ;  /* 0x000000ffff9d7224 */ /* 0x000fe400078e005f */
[----:B------:R-:W-:Y:S02]  /*110a0*/  IMAD.MOV.U32 R152, RZ, RZ, R91 ;  /* 0x000000ffff987224 */ /* 0x000fe400078e005b */
        /* <DEDUP_REMOVED lines=9> */
[C---:B------:R-:W-:Y:S06]  /*11140*/  HMMA.16816.F32 R80, R4.reuse, R46, R124 ;  /* 0x0000002e0450723c */ /* 0x040fec000000187c */
[C---:B------:R-:W-:Y:S06]  /*11150*/  HMMA.16816.F32 R88, R4.reuse, R20, R120 ;  /* 0x000000140458723c */ /* 0x040fec0000001878 */
[C---:B------:R-:W-:Y:S06]  /*11160*/  HMMA.16816.F32 R76, R4.reuse, R22, R116 ;  /* 0x00000016044c723c */ /* 0x040fec0000001874 */
[C---:B------:R-:W-:Y:S06]  /*11170*/  HMMA.16816.F32 R84, R4.reuse, R18, R84 ;  /* 0x000000120454723c */ /* 0x040fec0000001854 */
[----:B------:R-:W-:Y:S01]  /*11180*/  HMMA.16816.F32 R72, R4, R40, R72 ;  /* 0x000000280448723c */ /* 0x000fe20000001848 */
[----:B--2---:R-:W-:-:S02]  /*11190*/  LOP3.LUT R9, R183, R176, R180, 0x96, !PT ;  /* 0x000000b0b7097212 */ /* 0x004fc400078e96b4 */
        /* <DEDUP_REMOVED lines=9> */
[----:B------:R-:W-:Y:S02]  /*11230*/  IMAD.MOV.U32 R183, RZ, RZ, R92 ;  /* 0x000000ffffb77224 */ /* 0x000fe400078e005c */
[----:B------:R-:W-:-:S04]  /*11240*/  IMAD.WIDE.U32 R14, R0, -0x326172a9, RZ ;  /* 0xcd9e8d57000e7825 */ /* 0x000fc800078e00ff */
[----:B------:R-:W-:-:S05]  /*11250*/  IMAD.WIDE.U32 R2, R2, -0x326172a9, RZ ;  /* 0xcd9e8d5702027825 */ /* 0x000fca00078e00ff */
[----:B------:R-:W-:Y:S02]  /*11260*/  LOP3.LUT R0, R3, R183, R14, 0x96, !PT ;  /* 0x000000b703007212 */ /* 0x000fe400078e960e */
[C---:B------:R-:W-:Y:S02]  /*11270*/  LOP3.LUT R3, R2.reuse, 0xffff, RZ, 0xc0, !PT ;  /* 0x0000ffff02037812 */ /* 0x040fe400078ec0ff */
[----:B------:R-:W-:Y:S02]  /*11280*/  LOP3.LUT R11, R2, 0xff, RZ, 0xc0, !PT ;  /* 0x000000ff020b7812 */ /* 0x000fe400078ec0ff */
[--C-:B------:R-:W-:Y:S02]  /*11290*/  SHF.R.U32.HI R12, RZ, 0x10, R2.reuse ;  /* 0x00000010ff0c7819 */ /* 0x100fe40000011602 */
[----:B------:R-:W-:Y:S02]  /*112a0*/  SHF.R.U32.HI R14, RZ, 0x18, R2 ;  /* 0x00000018ff0e7819 */ /* 0x000fe40000011602 */
[----:B------:R-:W-:-:S02]  /*112b0*/  LOP3.LUT R2, R0, 0xffff, RZ, 0xc0, !PT ;  /* 0x0000ffff00027812 */ /* 0x000fc400078ec0ff */
[----:B------:R-:W-:Y:S02]  /*112c0*/  SHF.R.U32.HI R8, RZ, 0x8, R3 ;  /* 0x00000008ff087819 */ /* 0x000fe40000011603 */
[----:B------:R-:W-:Y:S02]  /*112d0*/  SHF.R.U32.HI R3, RZ, 0x10, R0 ;  /* 0x00000010ff037819 */ /* 0x000fe40000011600 */
[----:B------:R-:W-:Y:S02]  /*112e0*/  SHF.R.U32.HI R9, RZ, 0x8, R2 ;  /* 0x00000008ff097819 */ /* 0x000fe40000011602 */
[----:B------:R-:W-:Y:S02]  /*112f0*/  LOP3.LUT R10, R0, 0xff, RZ, 0xc0, !PT ;  /* 0x000000ff000a7812 */ /* 0x000fe400078ec0ff */
[----:B------:R-:W-:Y:S02]  /*11300*/  SHF.R.U32.HI R2, RZ, 0x18, R0 ;  /* 0x00000018ff027819 */ /* 0x000fe40000011600 */
[----:B------:R-:W-:-:S04]  /*11310*/  LOP3.LUT R0, R3, 0xff, RZ, 0xc0, !PT ;  /* 0x000000ff03007812 */ /* 0x000fc800078ec0ff */
[----:B------:R-:W-:Y:S02]  /*11320*/  PRMT R2, R0, 0x5410, R2 ;  /* 0x0000541000027816 */ /* 0x000fe40000000002 */
[----:B------:R-:W-:-:S03]  /*11330*/  PRMT R3, R11, 0x5410, R8 ;  /* 0x000054100b037816 */ /* 0x000fc60000000008 */
[--C-:B------:R-:W-:Y:S02]  /*11340*/  HSET2.LE.AND R2, R2, R236.reuse, PT ;  /* 0x000000ec02027233 */ /* 0x100fe40003803000 */
[----:B------:R-:W-:Y:S02]  /*11350*/  PRMT R8, R10, 0x5410, R9 ;  /* 0x000054100a087816 */ /* 0x000fe40000000009 */
[----:B------:R-:W-:-:S03]  /*11360*/  HSET2.LE.AND R3, R3, R236, PT ;  /* 0x000000ec03037233 */ /* 0x000fc60003803000 */
[----:B------:R-:W-:Y:S02]  /*11370*/  HSET2.LE.AND R0, R8, R236, PT ;  /* 0x000000ec08007233 */ /* 0x000fe40003803000 */
[----:B------:R-:W-:Y:S01]  /*11380*/  LOP3.LUT R11, R12, 0xff, RZ, 0xc0, !PT ;  /* 0x000000ff0c0b7812 */ /* 0x000fe200078ec0ff */
[----:B------:R-:W-:Y:S03]  /*11390*/  HMMA.16816.F32 R92, R4, R16, R112 ;  /* 0x00000010045c723c */ /* 0x000fe60000001870 */
[----:B------:R-:W-:-:S03]  /*113a0*/  PRMT R11, R11, 0x5410, R14 ;  /* 0x000054100b0b7816 */ /* 0x000fc6000000000e */
[----:B------:R-:W-:Y:S02]  /*113b0*/  HMMA.16816.F32 R100, R4, R36, R108 ;  /* 0x000000240464723c */ /* 0x000fe4000000186c */
[----:B------:R-:W-:-:S04]  /*113c0*/  HSET2.LE.AND R11, R11, R236, PT ;  /* 0x000000ec0b0b7233 */ /* 0x000fc80003803000 */
[----:B------:R-:W-:Y:S01]  /*113d0*/  HMMA.16816.F32 R96, R4, R38, R140 ;  /* 0x000000260460723c */ /* 0x000fe2000000188c */
[----:B------:R-:W-:Y:S02]  /*113e0*/  IMAD.MOV.U32 R182, RZ, RZ, R147 ;  /* 0x000000ffffb67224 */ /* 0x000fe400078e0093 */
[----:B------:R-:W-:Y:S02]  /*113f0*/  IMAD.MOV.U32 R184, RZ, RZ, R210 ;  /* 0x000000ffffb87224 */ /* 0x000fe400078e00d2 */
[----:B------:R-:W-:Y:S02]  /*11400*/  IMAD.MOV.U32 R185, RZ, RZ, R207 ;  /* 0x000000ffffb97224 */ /* 0x000fe400078e00cf */
[----:B------:R-:W-:Y:S02]  /*11410*/  IMAD.MOV.U32 R186, RZ, RZ, R206 ;  /* 0x000000ffffba7224 */ /* 0x000fe400078e00ce */
[----:B------:R-:W-:Y:S01]  /*11420*/  IMAD.MOV.U32 R187, RZ, RZ, R204 ;  /* 0x000000ffffbb7224 */ /* 0x000fe200078e00cc */
[----:B---3--:R-:W-:Y:S01]  /*11430*/  LOP3.LUT R9, R239, R2, RZ, 0xc0, !PT ;  /* 0x00000002ef097212 */ /* 0x008fe200078ec0ff */
[----:B------:R-:W-:Y:S01]  /*11440*/  IMAD.MOV.U32 R239, RZ, RZ, R151 ;  /* 0x000000ffffef7224 */ /* 0x000fe200078e0097 */
[----:B----4-:R-:W-:-:S04]  /*11450*/  LOP3.LUT R10, R238, R3, RZ, 0xc0, !PT ;  /* 0x00000003ee0a7212 */ /* 0x010fc800078ec0ff */
[----:B------:R-:W-:Y:S02]  /*11460*/  LOP3.LUT R2, R13, R239, R52, 0x96, !PT ;  /* 0x000000ef0d027212 */ /* 0x000fe400078e9634 */
[----:B------:R-:W-:Y:S01]  /*11470*/  LOP3.LUT R8, R252, R0, RZ, 0xc0, !PT ;  /* 0x00000000fc087212 */ /* 0x000fe200078ec0ff */
[----:B------:R-:W-:Y:S02]  /*11480*/  IMAD.MOV.U32 R252, RZ, RZ, R150 ;  /* 0x000000fffffc7224 */ /* 0x000fe400078e0096 */
[----:B------:R-:W-:-:S05]  /*11490*/  IMAD.WIDE.U32 R2, R2, -0x2daee0ad, RZ ;  /* 0xd2511f5302027825 */ /* 0x000fca00078e00ff */
[----:B------:R-:W-:Y:S02]  /*114a0*/  LOP3.LUT R0, R3, R252, R54, 0x96, !PT ;  /* 0x000000fc03007212 */ /* 0x000fe400078e9636 */
[----:B------:R-:W-:Y:S01]  /*114b0*/  LOP3.LUT R3, R2, 0xffff, RZ, 0xc0, !PT ;  /* 0x0000ffff02037812 */ /* 0x000fe200078ec0ff */
[----:B------:R-:W-:Y:S01]  /*114c0*/  LDSM.16.MT88.4 R52, [R188+0xb400] ;  /* 0x00b40000bc34783b */ /* 0x000fe20000004200 */
[C---:B------:R-:W-:Y:S02]  /*114d0*/  LOP3.LUT R4, R0.reuse, 0xffff, RZ, 0xc0, !PT ;  /* 0x0000ffff00047812 */ /* 0x040fe400078ec0ff */
[----:B------:R-:W-:Y:S02]  /*114e0*/  LOP3.LUT R13, R0, 0xff, RZ, 0xc0, !PT ;  /* 0x000000ff000d7812 */ /* 0x000fe400078ec0ff */
[--C-:B------:R-:W-:Y:S02]  /*114f0*/  SHF.R.U32.HI R5, RZ, 0x10, R0.reuse ;  /* 0x00000010ff057819 */ /* 0x100fe40000011600 */
[----:B------:R-:W-:-:S02]  /*11500*/  SHF.R.U32.HI R12, RZ, 0x18, R0 ;  /* 0x00000018ff0c7819 */ /* 0x000fc40000011600 */
[----:B------:R-:W-:Y:S02]  /*11510*/  LOP3.LUT R6, R2, 0xff, RZ, 0xc0, !PT ;  /* 0x000000ff02067812 */ /* 0x000fe400078ec0ff */
[----:B------:R-:W-:Y:S02]  /*11520*/  SHF.R.U32.HI R0, RZ, 0x8, R3 ;  /* 0x00000008ff007819 */ /* 0x000fe40000011603 */
[----:B------:R-:W-:Y:S02]  /*11530*/  SHF.R.U32.HI R3, RZ, 0x8, R4 ;  /* 0x00000008ff037819 */ /* 0x000fe40000011604 */
[----:B------:R-:W-:Y:S02]  /*11540*/  SHF.R.U32.HI R14, RZ, 0x10, R2 ;  /* 0x00000010ff0e7819 */ /* 0x000fe40000011602 */
[----:B------:R-:W-:Y:S02]  /*11550*/  LOP3.LUT R4, R5, 0xff, RZ, 0xc0, !PT ;  /* 0x000000ff05047812 */ /* 0x000fe400078ec0ff */
[----:B------:R-:W-:-:S02]  /*11560*/  PRMT R6, R6, 0x5410, R0 ;  /* 0x0000541006067816 */ /* 0x000fc40000000000 */
[----:B------:R-:W-:Y:S02]  /*11570*/  LOP3.LUT R11, R237, R11, RZ, 0xc0, !PT ;  /* 0x0000000bed0b7212 */ /* 0x000fe400078ec0ff */
[----:B------:R-:W-:Y:S02]  /*11580*/  PRMT R0, R13, 0x5410, R3 ;  /* 0x000054100d007816 */ /* 0x000fe40000000003 */
[----:B------:R-:W-:Y:S02]  /*11590*/  SHF.R.U32.HI R7, RZ, 0x18, R2 ;  /* 0x00000018ff077819 */ /* 0x000fe40000011602 */
[----:B------:R-:W-:Y:S02]  /*115a0*/  PRMT R2, R4, 0x5410, R12 ;  /* 0x0000541004027816 */ /* 0x000fe4000000000c */
[----:B------:R-:W-:Y:S02]  /*115b0*/  LOP3.LUT R5, R14, 0xff, RZ, 0xc0, !PT ;  /* 0x000000ff0e057812 */ /* 0x000fe400078ec0ff */
[----:B------:R-:W-:Y:S01]  /*115c0*/  HSET2.LE.AND R0, R0, R236, PT ;  /* 0x000000ec00007233 */ /* 0x000fe20003803000 */
[----:B------:R-:W-:Y:S01]  /*115d0*/  HMMA.16816.F32 R116, R8, R46, R136 ;  /* 0x0000002e0874723c */ /* 0x000fe20000001888 */
[----:B------:R-:W-:-:S02]  /*115e0*/  PRMT R5, R5, 0x5410, R7 ;  /* 0x0000541005057816 */ /* 0x000fc40000000007 */
[----:B------:R-:W-:-:S03]  /*115f0*/  HSET2.LE.AND R2, R2, R236, PT ;  /* 0x000000ec02027233 */ /* 0x000fc60003803000 */
[----:B------:R-:W-:Y:S01]  /*11600*/  HMMA.16816.F32 R124, R8, R20, R56 ;  /* 0x00000014087c723c */ /* 0x000fe20000001838 */
[----:B------:R-:W-:Y:S01]  /*11610*/  IMAD.MOV.U32 R136, RZ, RZ, R205 ;  /* 0x000000ffff887224 */ /* 0x000fe200078e00cd */
[----:B------:R-:W-:Y:S01]  /*11620*/  HSET2.LE.AND R3, R6, R236, PT ;  /* 0x000000ec06037233 */ /* 0x000fe20003803000 */
[----:B------:R-:W-:Y:S01]  /*11630*/  IMAD.MOV.U32 R137, RZ, RZ, R250 ;  /* 0x000000ffff897224 */ /* 0x000fe200078e00fa */
[----:B------:R-:W-:Y:S01]  /*11640*/  LOP3.LUT R4, R146, R0, RZ, 0xc0, !PT ;  /* 0x0000000092047212 */ /* 0x000fe200078ec0ff */
[----:B------:R-:W-:Y:S02]  /*11650*/  IMAD.MOV.U32 R138, RZ, RZ, R247 ;  /* 0x000000ffff8a7224 */ /* 0x000fe400078e00f7 */
[----:B------:R-:W-:Y:S02]  /*11660*/  IMAD.MOV.U32 R139, RZ, RZ, R246 ;  /* 0x000000ffff8b7224 */ /* 0x000fe400078e00f6 */
[----:B------:R-:W-:Y:S02]  /*11670*/  IMAD.MOV.U32 R56, RZ, RZ, R199 ;  /* 0x000000ffff387224 */ /* 0x000fe400078e00c7 */
[----:B------:R-:W-:-:S02]  /*11680*/  IMAD.MOV.U32 R57, RZ, RZ, R198 ;  /* 0x000000ffff397224 */ /* 0x000fc400078e00c6 */
[----:B------:R-:W-:Y:S02]  /*11690*/  IMAD.MOV.U32 R58, RZ, RZ, R197 ;  /* 0x000000ffff3a7224 */ /* 0x000fe400078e00c5 */
[----:B------:R-:W-:Y:S01]  /*116a0*/  IMAD.MOV.U32 R59, RZ, RZ, R196 ;  /* 0x000000ffff3b7224 */ /* 0x000fe200078e00c4 */
[----:B------:R-:W-:Y:S01]  /*116b0*/  HSET2.LE.AND R0, R5, R236, PT ;  /* 0x000000ec05007233 */ /* 0x000fe20003803000 */
[----:B------:R-:W-:Y:S01]  /*116c0*/  HMMA.16816.F32 R120, R8, R44, R240 ;  /* 0x0000002c0878723c */ /* 0x000fe200000018f0 */
[----:B------:R-:W-:Y:S01]  /*116d0*/  LOP3.LUT R5, R145, R2, RZ, 0xc0, !PT ;  /* 0x0000000291057212 */ /* 0x000fe200078ec0ff */
[----:B------:R-:W-:Y:S01]  /*116e0*/  LDSM.16.MT88.4 R44, [R188+0x9400] ;  /* 0x00940000bc2c783b */ /* 0x000fe20000004200 */
[----:B------:R-:W-:-:S03]  /*116f0*/  LOP3.LUT R2, R15, R239, R24, 0x96, !PT ;  /* 0x000000ef0f027212 */ /* 0x000fc600078e9618 */
[C---:B------:R-:W-:Y:S01]  /*11700*/  HMMA.16816.F32 R128, R8.reuse, R22, R160 ;  /* 0x000000160880723c */ /* 0x040fe200000018a0 */
[----:B------:R-:W1:Y:S01]  /*11710*/  LDSM.16.MT88.4 R20, [R174+0x9400] ;  /* 0x00940000ae14783b */ /* 0x000e620000004200 */
[----:B------:R-:W-:Y:S01]  /*11720*/  LOP3.LUT R6, R144, R3, RZ, 0xc0, !PT ;  /* 0x0000000390067212 */ /* 0x000fe200078ec0ff */
[----:B------:R-:W-:Y:S02]  /*11730*/  IMAD.WIDE.U32 R2, R2, -0x2daee0ad, RZ ;  /* 0xd2511f5302027825 */ /* 0x000fe400078e00ff */
[----:B------:R-:W2:Y:S01]  /*11740*/  LDL.LU R205, [R1+0x248] ;  /* 0x0002480001cd7983 */ /* 0x000ea20000300800 */
[----:B------:R-:W-:Y:S01]  /*11750*/  HMMA.16816.F32 R112, R8, R48, R168 ;  /* 0x000000300870723c */ /* 0x000fe200000018a8 */
[----:B------:R-:W-:-:S05]  /*11760*/  IMAD.MOV.U32 R160, RZ, RZ, R203 ;  /* 0x000000ffffa07224 */ /* 0x000fca00078e00cb */
[----:B------:R-:W-:Y:S01]  /*11770*/  HMMA.16816.F32 R108, R8, R50, R212 ;  /* 0x00000032086c723c */ /* 0x000fe200000018d4 */
[----:B------:R-:W3:Y:S01]  /*11780*/  LDSM.16.MT88.4 R48, [R174+0xa400] ;  /* 0x00a40000ae30783b */ /* 0x000ee20000004200 */
[----:B------:R-:W-:-:S04]  /*11790*/  IMAD.MOV.U32 R161, RZ, RZ, R202 ;  /* 0x000000ffffa17224 */ /* 0x000fc800078e00ca */
[----:B------:R-:W-:Y:S01]  /*117a0*/  HMMA.16816.F32 R132, R8, R16, R152 ;  /* 0x000000100884723c */ /* 0x000fe20000001898 */
[----:B------:R-:W-:-:S05]  /*117b0*/  IMAD.MOV.U32 R162, RZ, RZ, R201 ;  /* 0x000000ffffa27224 */ /* 0x000fca00078e00c9 */
[----:B------:R-:W-:Y:S01]  /*117c0*/  HMMA.16816.F32 R136, R8, R18, R136 ;  /* 0x000000120888723c */ /* 0x000fe20000001888 */
[----:B------:R-:W4:Y:S01]  /*117d0*/  LDSM.16.MT88.4 R16, [R188+0xa400] ;  /* 0x00a40000bc10783b */ /* 0x000f220000004200 */
[----:B------:R-:W-:-:S04]  /*117e0*/  IMAD.MOV.U32 R152, RZ, RZ, R251 ;  /* 0x000000ffff987224 */ /* 0x000fc800078e00fb */
[C---:B------:R-:W-:Y:S01]  /*117f0*/  HMMA.16816.F32 R144, R8.reuse, R42, R56 ;  /* 0x0000002a0890723c */ /* 0x040fe20000001838 */
[----:B------:R-:W4:Y:S01]  /*11800*/  LDSM.16.MT88.4 R56, [R174+0xb400] ;  /* 0x00b40000ae38783b */ /* 0x000f220000004200 */
[----:B------:R-:W-:Y:S02]  /*11810*/  IMAD.MOV.U32 R153, RZ, RZ, R172 ;  /* 0x000000ffff997224 */ /* 0x000fe400078e00ac */
[----:B------:R-:W-:Y:S02]  /*11820*/  IMAD.MOV.U32 R154, RZ, RZ, R173 ;  /* 0x000000ffff9a7224 */ /* 0x000fe400078e00ad */
[----:B------:R-:W-:Y:S01]  /*11830*/  IMAD.MOV.U32 R163, RZ, RZ, R200 ;  /* 0x000000ffffa37224 */ /* 0x000fe200078e00c8 */
[----:B------:R-:W-:Y:S01]  /*11840*/  LOP3.LUT R7, R148, R0, RZ, 0xc0, !PT ;  /* 0x0000000094077212 */ /* 0x000fe200078ec0ff */
[----:B------:R-:W-:Y:S01]  /*11850*/  IMAD.MOV.U32 R155, RZ, RZ, R211 ;  /* 0x000000ffff9b7224 */ /* 0x000fe200078e00d3 */
[----:B------:R-:W-:Y:S01]  /*11860*/  LOP3.LUT R0, R2, 0xffff, RZ, 0xc0, !PT ;  /* 0x0000ffff02007812 */ /* 0x000fe200078ec0ff */
[----:B------:R-:W-:Y:S01]  /*11870*/  IMAD.MOV.U32 R238, RZ, RZ, R149 ;  /* 0x000000ffffee7224 */ /* 0x000fe200078e0095 */
[C---:B------:R-:W-:Y:S01]  /*11880*/  HMMA.16816.F32 R140, R8.reuse, R40, R184 ;  /* 0x00000028088c723c */ /* 0x040fe200000018b8 */
[----:B------:R-:W-:Y:S01]  /*11890*/  SHF.R.U32.HI R12, RZ, 0x18, R2 ;  /* 0x00000018ff0c7819 */ /* 0x000fe20000011602 */
[----:B------:R-:W2:Y:S04]  /*118a0*/  LDL.LU R250, [R1+0x244] ;  /* 0x0002440001fa7983 */ /* 0x000ea80000300800 */
[C---:B------:R-:W-:Y:S01]  /*118b0*/  HMMA.16816.F32 R148, R8.reuse, R36, R160 ;  /* 0x000000240894723c */ /* 0x040fe200000018a0 */
[----:B------:R-:W2:Y:S04]  /*118c0*/  LDL.LU R247, [R1+0x240] ;  /* 0x0002400001f77983 */ /* 0x000ea80000300800 */
[----:B------:R-:W2:Y:S01]  /*118d0*/  LDL.LU R246, [R1+0x23c] ;  /* 0x00023c0001f67983 */ /* 0x000ea20000300800 */
[----:B------:R-:W-:Y:S03]  /*118e0*/  HMMA.16816.F32 R152, R8, R38, R152 ;  /* 0x000000260898723c */ /* 0x000fe60000001898 */
[----:B------:R-:W2:Y:S04]  /*118f0*/  LDL.LU R251, [R1+0x238] ;  /* 0x0002380001fb7983 */ /* 0x000ea80000300800 */
[----:B------:R-:W-:Y:S01]  /*11900*/  SHF.R.U32.HI R8, RZ, 0x8, R0 ;  /* 0x00000008ff087819 */ /* 0x000fe20000011600 */
[----:B------:R1:W5:Y:S01]  /*11910*/  LDL.LU R172, [R1+0x234] ;  /* 0x0002340001ac7983 */ /* 0x0003620000300800 */
[----:B------:R-:W-:-:S02]  /*11920*/  LOP3.LUT R0, R3, R252, R26, 0x96, !PT ;  /* 0x000000fc03007212 */ /* 0x000fc400078e961a */
[----:B------:R-:W-:Y:S01]  /*11930*/  LOP3.LUT R9, R2, 0xff, RZ, 0xc0, !PT ;  /* 0x000000ff02097812 */ /* 0x000fe200078ec0ff */
[----:B------:R1:W5:Y:S01]  /*11940*/  LDL.LU R173, [R1+0x230] ;  /* 0x0002300001ad7983 */ /* 0x0003620000300800 */
[----:B------:R-:W-:Y:S02]  /*11950*/  SHF.R.U32.HI R3, RZ, 0x10, R2 ;  /* 0x00000010ff037819 */ /* 0x000fe40000011602 */
[----:B------:R-:W-:Y:S01]  /*11960*/  LOP3.LUT R2, R0, 0xffff, RZ, 0xc0, !PT ;  /* 0x0000ffff00027812 */ /* 0x000fe200078ec0ff */
[----:B------:R1:W5:Y:S01]  /*11970*/  LDL.LU R211, [R1+0x22c] ;  /* 0x00022c0001d37983 */ /* 0x0003620000300800 */
[----:B------:R-:W-:Y:S02]  /*11980*/  PRMT R13, R9, 0x5410, R8 ;  /* 0x00005410090d7816 */ /* 0x000fe40000000008 */
[----:B------:R-:W-:Y:S01]  /*11990*/  LOP3.LUT R9, R3, 0xff, RZ, 0xc0, !PT ;  /* 0x000000ff03097812 */ /* 0x000fe200078ec0ff */
[----:B------:R1:W5:Y:S01]  /*119a0*/  LDL.LU R210, [R1+0x228] ;  /* 0x0002280001d27983 */ /* 0x0003620000300800 */
[----:B------:R-:W-:-:S02]  /*119b0*/  SHF.R.U32.HI R3, RZ, 0x10, R0 ;  /* 0x00000010ff037819 */ /* 0x000fc40000011600 */
[----:B------:R-:W-:Y:S01]  /*119c0*/  LOP3.LUT R11, R0, 0xff, RZ, 0xc0, !PT ;  /* 0x000000ff000b7812 */ /* 0x000fe200078ec0ff */
[----:B------:R-:W-:Y:S01]  /*119d0*/  IMAD.MOV.U32 R241, RZ, RZ, R157 ;  /* 0x000000fffff17224 */ /* 0x000fe200078e009d */
[----:B------:R-:W-:Y:S01]  /*119e0*/  SHF.R.U32.HI R8, RZ, 0x8, R2 ;  /* 0x00000008ff087819 */ /* 0x000fe20000011602 */
[----:B------:R1:W5:Y:S01]  /*119f0*/  LDL.LU R207, [R1+0x224] ;  /* 0x0002240001cf7983 */ /* 0x0003620000300800 */
[----:B------:R-:W-:Y:S02]  /*11a00*/  SHF.R.U32.HI R10, RZ, 0x18, R0 ;  /* 0x00000018ff0a7819 */ /* 0x000fe40000011600 */
[----:B------:R-:W-:Y:S01]  /*11a10*/  LOP3.LUT R2, R3, 0xff, RZ, 0xc0, !PT ;  /* 0x000000ff03027812 */ /* 0x000fe200078ec0ff */
[----:B------:R1:W5:Y:S01]  /*11a20*/  LDL.LU R206, [R1+0x220] ;  /* 0x0002200001ce7983 */ /* 0x0003620000300800 */
[----:B------:R-:W-:Y:S02]  /*11a30*/  PRMT R0, R11, 0x5410, R8 ;  /* 0x000054100b007816 */ /* 0x000fe40000000008 */
[----:B------:R-:W-:Y:S01]  /*11a40*/  PRMT R2, R2, 0x5410, R10 ;  /* 0x0000541002027816 */ /* 0x000fe2000000000a */
[----:B------:R2:W5:Y:S01]  /*11a50*/  LDL.LU R204, [R1+0x21c] ;  /* 0x00021c0001cc7983 */ /* 0x0005620000300800 */
[----:B------:R-:W-:-:S02]  /*11a60*/  PRMT R14, R9, 0x5410, R12 ;  /* 0x00005410090e7816 */ /* 0x000fc4000000000c */
[--C-:B------:R-:W-:Y:S01]  /*11a70*/  HSET2.LE.AND R0, R0, R236.reuse, PT ;  /* 0x000000ec00007233 */ /* 0x100fe20003803000 */
[----:B------:R2:W5:Y:S01]  /*11a80*/  LDL.LU R203, [R1+0x218] ;  /* 0x0002180001cb7983 */ /* 0x0005620000300800 */
[----:B------:R-:W-:Y:S01]  /*11a90*/  LOP3.LUT R9, R194, R241, RZ, 0x3c, !PT ;  /* 0x000000f1c2097212 */ /* 0x000fe200078e3cff */
[----:B------:R-:W-:Y:S02]  /*11aa0*/  IMAD.MOV.U32 R40, RZ, RZ, R180 ;  /* 0x000000ffff287224 */ /* 0x000fe400078e00b4 */
[----:B------:R2:W5:Y:S01]  /*11ab0*/  LDL.LU R202, [R1+0x214] ;  /* 0x0002140001ca7983 */ /* 0x0005620000300800 */
[----:B------:R-:W-:Y:S01]  /*11ac0*/  IMAD.MOV.U32 R41, RZ, RZ, R181 ;  /* 0x000000ffff297224 */ /* 0x000fe200078e00b5 */
[--C-:B------:R-:W-:Y:S02]  /*11ad0*/  HSET2.LE.AND R2, R2, R236.reuse, PT ;  /* 0x000000ec02027233 */ /* 0x100fe40003803000 */
[----:B------:R2:W5:Y:S01]  /*11ae0*/  LDL.LU R201, [R1+0x210] ;  /* 0x0002100001c97983 */ /* 0x0005620000300800 */
[----:B------:R-:W-:Y:S01]  /*11af0*/  IMAD.MOV.U32 R180, RZ, RZ, R222 ;  /* 0x000000ffffb47224 */ /* 0x000fe200078e00de */
[----:B------:R-:W-:Y:S01]  /*11b00*/  LOP3.LUT R8, R193, R0, RZ, 0xc0, !PT ;  /* 0x00000000c1087212 */ /* 0x000fe200078ec0ff */
[----:B------:R-:W-:Y:S01]  /*11b10*/  IMAD.MOV.U32 R181, RZ, RZ, R223 ;  /* 0x000000ffffb57224 */ /* 0x000fe200078e00df */
[----:B------:R2:W5:Y:S01]  /*11b20*/  LDL.LU R200, [R1+0x20c] ;  /* 0x00020c0001c87983 */ /* 0x0005620000300800 */
[--C-:B------:R-:W-:Y:S01]  /*11b30*/  HSET2.LE.AND R3, R13, R236.reuse, PT ;  /* 0x000000ec0d037233 */ /* 0x100fe20003803000 */
[----:B------:R-:W-:Y:S01]  /*11b40*/  IMAD.MOV.U32 R38, RZ, RZ, R167 ;  /* 0x000000ffff267224 */ /* 0x000fe200078e00a7 */
[----:B------:R-:W-:Y:S01]  /*11b50*/  HSET2.LE.AND R0, R14, R236, PT ;  /* 0x000000ec0e007233 */ /* 0x000fe20003803000 */
[----:B------:R2:W5:Y:S01]  /*11b60*/  LDL.LU R199, [R1+0x208] ;  /* 0x0002080001c77983 */ /* 0x0005620000300800 */
[----:B------:R-:W-:Y:S01]  /*11b70*/  IMAD.WIDE.U32 R12, R9, -0x326172a9, RZ ;  /* 0xcd9e8d57090c7825 */ /* 0x000fe200078e00ff */
[----:B-1----:R-:W-:Y:S02]  /*11b80*/  HMMA.16816.F32 R160, R4, R22, R68 ;  /* 0x0000001604a0723c */ /* 0x002fe40000001844 */
[----:B------:R1:W5:Y:S01]  /*11b90*/  LDL.LU R198, [R1+0x204] ;  /* 0x0002040001c67983 */ /* 0x0003620000300800 */
[----:B------:R-:W-:Y:S01]  /*11ba0*/  IMAD.MOV.U32 R240, RZ, RZ, R156 ;  /* 0x000000fffff07224 */ /* 0x000fe200078e009c */
[----:B------:R-:W-:-:S02]  /*11bb0*/  LOP3.LUT R9, R191, R2, RZ, 0xc0, !PT ;  /* 0x00000002bf097212 */ /* 0x000fc400078ec0ff */
[----:B------:R1:W5:Y:S01]  /*11bc0*/  LDL.LU R197, [R1+0x200] ;  /* 0x0002000001c57983 */ /* 0x0003620000300800 */
[C---:B------:R-:W-:Y:S01]  /*11bd0*/  HMMA.16816.F32 R164, R4.reuse, R44, R60 ;  /* 0x0000002c04a4723c */ /* 0x040fe2000000183c */
[----:B------:R-:W-:Y:S02]  /*11be0*/  IMAD.MOV.U32 R27, RZ, RZ, R238 ;  /* 0x000000ffff1b7224 */ /* 0x000fe400078e00ee */
[----:B------:R1:W5:Y:S01]  /*11bf0*/  LDL.LU R196, [R1+0x1fc] ;  /* 0x0001fc0001c47983 */ /* 0x0003620000300800 */
[----:B------:R-:W-:Y:S01]  /*11c00*/  IMAD.MOV.U32 R71, RZ, RZ, R182 ;  /* 0x000000ffff477224 */ /* 0x000fe200078e00b6 */
[----:B------:R-:W-:Y:S01]  /*11c10*/  LOP3.LUT R10, R190, R3, RZ, 0xc0, !PT ;  /* 0x00000003be0a7212 */ /* 0x000fe200078ec0ff */
[----:B------:R-:W-:Y:S01]  /*11c20*/  IMAD.MOV.U32 R242, RZ, RZ, R235 ;  /* 0x000000fffff27224 */ /* 0x000fe200078e00eb */
[----:B------:R1:W5:Y:S01]  /*11c30*/  LDL.LU R193, [R1+0x1f8] ;  /* 0x0001f80001c17983 */ /* 0x0003620000300800 */
[----:B------:R-:W-:Y:S02]  /*11c40*/  IMAD.MOV.U32 R241, RZ, RZ, R183 ;  /* 0x000000fffff17224 */ /* 0x000fe400078e00b7 */
[----:B------:R-:W-:Y:S01]  /*11c50*/  IMAD.MOV.U32 R62, RZ, RZ, R180 ;  /* 0x000000ffff3e7224 */ /* 0x000fe200078e00b4 */
[----:B------:R1:W5:Y:S01]  /*11c60*/  LDL.LU R191, [R1+0x1f4] ;  /* 0x0001f40001bf7983 */ /* 0x0003620000300800 */
[----:B------:R-:W-:Y:S01]  /*11c70*/  IMAD.MOV.U32 R63, RZ, RZ, R181 ;  /* 0x000000ffff3f7224 */ /* 0x000fe200078e00b5 */
[C---:B------:R-:W-:Y:S01]  /*11c80*/  HMMA.16816.F32 R104, R4.reuse, R20, R104 ;  /* 0x000000140468723c */ /* 0x040fe20000001868 */
[----:B------:R-:W-:Y:S01]  /*11c90*/  IMAD.MOV.U32 R70, RZ, RZ, R176 ;  /* 0x000000ffff467224 */ /* 0x000fe200078e00b0 */
[----:B------:R1:W5:Y:S01]  /*11ca0*/  LDL.LU R190, [R1+0x1f0] ;  /* 0x0001f00001be7983 */ /* 0x0003620000300800 */
[----:B------:R-:W-:Y:S01]  /*11cb0*/  IMAD.MOV.U32 R37, RZ, RZ, R179 ;  /* 0x000000ffff257224 */ /* 0x000fe200078e00b3 */
[----:B------:R-:W-:Y:S01]  /*11cc0*/  LOP3.LUT R11, R189, R0, RZ, 0xc0, !PT ;  /* 0x00000000bd0b7212 */ /* 0x000fe200078ec0ff */
        /* <DEDUP_REMOVED lines=8> */
[-C--:B------:R-:W-:Y:S01]  /*11d50*/  LOP3.LUT R14, R245, R175.reuse, R12, 0x96, !PT ;  /* 0x000000aff50e7212 */ /* 0x080fe200078e960c */
[----:B------:R-:W-:Y:S01]  /*11d60*/  IMAD.MOV.U32 R235, RZ, RZ, R219 ;  /* 0x000000ffffeb7224 */ /* 0x000fe200078e00db */
[C---:B---3--:R-:W-:Y:S01]  /*11d70*/  HMMA.16816.F32 R168, R4.reuse, R48, R88 ;  /* 0x0000003004a8723c */ /* 0x048fe20000001858 */
[----:B------:R-:W-:Y:S01]  /*11d80*/  IMAD.MOV.U32 R240, RZ, RZ, R178 ;  /* 0x000000fffff07224 */ /* 0x000fe200078e00b2 */
[----:B------:R1:W5:Y:S04]  /*11d90*/  LDL.LU R189, [R1+0x1ec] ;  /* 0x0001ec0001bd7983 */ /* 0x0003680000300800 */
[C---:B------:R-:W-:Y:S06]  /*11da0*/  HMMA.16816.F32 R184, R4.reuse, R50, R76 ;  /* 0x0000003204b8723c */ /* 0x040fec000000184c */
[C---:B----4-:R-:W-:Y:S06]  /*11db0*/  HMMA.16816.F32 R220, R4.reuse, R16, R92 ;  /* 0x0000001004dc723c */ /* 0x050fec000000185c */
[C---:B------:R-:W-:Y:S06]  /*11dc0*/  HMMA.16816.F32 R216, R4.reuse, R18, R84 ;  /* 0x0000001204d8723c */ /* 0x040fec0000001854 */
[C---:B------:R-:W-:Y:S06]  /*11dd0*/  HMMA.16816.F32 R212, R4.reuse, R56, R72 ;  /* 0x0000003804d4723c */ /* 0x040fec0000001848 */
[C---:B------:R-:W-:Y:S06]  /*11de0*/  HMMA.16816.F32 R176, R4.reuse, R58, R64 ;  /* 0x0000003a04b0723c */ /* 0x040fec0000001840 */
[----:B------:R-:W-:Y:S07]  /*11df0*/  HMMA.16816.F32 R100, R4, R54, R96 ;  /* 0x000000360464723c */ /* 0x000fee0000001860 */
[----:B------:R-:W-:-:S02]  /*11e00*/  LOP3.LUT R6, R209, R175, R12, 0x96, !PT ;  /* 0x000000afd1067212 */ /* 0x000fc400078e960c */
[----:B------:R1:W5:Y:S01]  /*11e10*/  LDL.LU R175, [R1+0x1e8] ;  /* 0x0001e80001af7983 */ /* 0x0003620000300800 */
[----:B------:R-:W-:Y:S01]  /*11e20*/  LOP3.LUT R2, R13, R37, R42, 0x96, !PT ;  /* 0x000000250d027212 */ /* 0x000fe200078e962a */
[----:B------:R-:W-:-:S04]  /*11e30*/  IMAD.WIDE.U32 R4, R14, -0x2daee0ad, RZ ;  /* 0xd2511f530e047825 */ /* 0x000fc800078e00ff */
[----:B------:R-:W-:-:S05]  /*11e40*/  IMAD.WIDE.U32 R2, R2, -0x2daee0ad, RZ ;  /* 0xd2511f5302027825 */ /* 0x000fca00078e00ff */
[----:B------:R-:W-:Y:S02]  /*11e50*/  LOP3.LUT R3, R3, R70, R248, 0x96, !PT ;  /* 0x0000004603037212 */ /* 0x000fe400078e96f8 */
[----:B------:R-:W-:-:S03]  /*11e60*/  LOP3.LUT R0, R5, R71, R2, 0x96, !PT ;  /* 0x0000004705007212 */ /* 0x000fc600078e9602 */
[----:B------:R-:W-:-:S04]  /*11e70*/  IMAD.WIDE.U32 R2, R3, -0x326172a9, RZ ;  /* 0xcd9e8d5703027825 */ /* 0x000fc800078e00ff */
[----:B------:R-:W-:Y:S01]  /*11e80*/  IMAD.WIDE.U32 R42, R0, -0x326172a9, RZ ;  /* 0xcd9e8d57002a7825 */ /* 0x000fe200078e00ff */
[----:B------:R-:W-:-:S04]  /*11e90*/  LOP3.LUT R3, R3, R27, R244, 0x96, !PT ;  /* 0x0000001b03037212 */ /* 0x000fc800078e96f4 */
[----:B------:R-:W-:Y:S01]  /*11ea0*/  LOP3.LUT R0, R43, R38, R2, 0x96, !PT ;  /* 0x000000262b007212 */ /* 0x000fe200078e9602 */
[----:B------:R-:W-:Y:S02]  /*11eb0*/  IMAD.MOV.U32 R68, RZ, RZ, R40 ;  /* 0x000000ffff447224 */ /* 0x000fe400078e0028 */
[----:B------:R-:W-:Y:S02]  /*11ec0*/  IMAD.MOV.U32 R69, RZ, RZ, R41 ;  /* 0x000000ffff457224 */ /* 0x000fe400078e0029 */
[----:B------:R-:W-:-:S04]  /*11ed0*/  IMAD.WIDE.U32 R2, R3, -0x2daee0ad, RZ ;  /* 0xd2511f5303027825 */ /* 0x000fc800078e00ff */
[----:B------:R-:W-:Y:S01]  /*11ee0*/  IMAD.WIDE.U32 R40, R0, -0x2daee0ad, RZ ;  /* 0xd2511f5300287825 */ /* 0x000fe200078e00ff */
[----:B------:R-:W-:-:S04]  /*11ef0*/  LOP3.LUT R0, R3, R39, R4, 0x96, !PT ;  /* 0x0000002703007212 */ /* 0x000fc800078e9604 */
[----:B------:R-:W-:Y:S02]  /*11f00*/  LOP3.LUT R2, R41, R240, R2, 0x96, !PT ;  /* 0x000000f029027212 */ /* 0x000fe400078e9602 */
[----:B------:R-:W-:Y:S01]  /*11f10*/  LOP3.LUT R4, R13, R37, R62, 0x96, !PT ;  /* 0x000000250d047212 */ /* 0x000fe200078e963e */
[----:B------:R-:W-:-:S04]  /*11f20*/  IMAD.WIDE.U32 R36, R0, -0x326172a9, RZ ;  /* 0xcd9e8d5700247825 */ /* 0x000fc800078e00ff */
[----:B------:R-:W-:-:S05]  /*11f30*/  IMAD.WIDE.U32 R2, R2, -0x326172a9, RZ ;  /* 0xcd9e8d5702027825 */ /* 0x000fca00078e00ff */
[----:B------:R-:W-:Y:S01]  /*11f40*/  LOP3.LUT R0, R3, R241, R36, 0x96, !PT ;  /* 0x000000f103007212 */ /* 0x000fe200078e9624 */
[----:B------:R-:W-:Y:S01]  /*11f50*/  IMAD.WIDE.U32 R4, R4, -0x2daee0ad, RZ ;  /* 0xd2511f5304047825 */ /* 0x000fe200078e00ff */
[C---:B------:R-:W-:Y:S02]  /*11f60*/  LOP3.LUT R3, R2.reuse, 0xffff, RZ, 0xc0, !PT ;  /* 0x0000ffff02037812 */ /* 0x040fe400078ec0ff */
[----:B------:R-:W-:Y:S02]  /*11f70*/  LOP3.LUT R13, R2, 0xff, RZ, 0xc0, !PT ;  /* 0x000000ff020d7812 */ /* 0x000fe400078ec0ff */
[--C-:B------:R-:W-:Y:S02]  /*11f80*/  SHF.R.U32.HI R7, RZ, 0x10, R2.reuse ;  /* 0x00000010ff077819 */ /* 0x100fe40000011602 */
[----:B------:R-:W-:Y:S02]  /*11f90*/  SHF.R.U32.HI R12, RZ, 0x18, R2 ;  /* 0x00000018ff0c7819 */ /* 0x000fe40000011602 */
[----:B------:R-:W-:Y:S01]  /*11fa0*/  LOP3.LUT R2, R0, 0xffff, RZ, 0xc0, !PT ;  /* 0x0000ffff00027812 */ /* 0x000fe200078ec0ff */
[----:B------:R-:W-:Y:S01]  /*11fb0*/  IMAD.WIDE.U32 R24, R6, -0x2daee0ad, RZ ;  /* 0xd2511f5306187825 */ /* 0x000fe200078e00ff */
[----:B------:R-:W-:-:S02]  /*11fc0*/  SHF.R.U32.HI R3, RZ, 0x8, R3 ;  /* 0x00000008ff037819 */ /* 0x000fc40000011603 */
[----:B------:R-:W-:Y:S02]  /*11fd0*/  LOP3.LUT R14, R5, R70, R68, 0x96, !PT ;  /* 0x00000046050e7212 */ /* 0x000fe400078e9644 */
[----:B------:R-:W-:Y:S02]  /*11fe0*/  LOP3.LUT R5, R7, 0xff, RZ, 0xc0, !PT ;  /* 0x000000ff07057812 */ /* 0x000fe400078ec0ff */
[----:B------:R-:W-:Y:S02]  /*11ff0*/  SHF.R.U32.HI R6, RZ, 0x8, R2 ;  /* 0x00000008ff067819 */ /* 0x000fe40000011602 */
[----:B------:R-:W-:Y:S02]  /*12000*/  PRMT R2, R13, 0x5410, R3 ;  /* 0x000054100d027816 */ /* 0x000fe40000000003 */
[----:B------:R-:W-:Y:S02]  /*12010*/  SHF.R.U32.HI R3, RZ, 0x10, R0 ;  /* 0x00000010ff037819 */ /* 0x000fe40000011600 */
[----:B------:R-:W-:-:S02]  /*12020*/  LOP3.LUT R15, R25, R71, R4, 0x96, !PT ;  /* 0x00000047190f7212 */ /* 0x000fc400078e9604 */
[----:B------:R-:W-:Y:S02]  /*12030*/  LOP3.LUT R7, R0, 0xff, RZ, 0xc0, !PT ;  /* 0x000000ff00077812 */ /* 0x000fe400078ec0ff */
[----:B------:R-:W-:Y:S02]  /*12040*/  PRMT R4, R5, 0x5410, R12 ;  /* 0x0000541005047816 */ /* 0x000fe4000000000c */
[----:B------:R-:W-:Y:S02]  /*12050*/  SHF.R.U32.HI R5, RZ, 0x18, R0 ;  /* 0x00000018ff057819 */ /* 0x000fe40000011600 */
[----:B------:R-:W-:Y:S02]  /*12060*/  LOP3.LUT R3, R3, 0xff, RZ, 0xc0, !PT ;  /* 0x000000ff03037812 */ /* 0x000fe400078ec0ff */
[----:B------:R-:W-:Y:S02]  /*12070*/  PRMT R6, R7, 0x5410, R6 ;  /* 0x0000541007067816 */ /* 0x000fe40000000006 */
[----:B------:R-:W-:-:S02]  /*12080*/  HSET2.LE.AND R0, R2, R236, PT ;  /* 0x000000ec02007233 */ /* 0x000fc40003803000 */
[--C-:B------:R-:W-:Y:S02]  /*12090*/  HSET2.LE.AND R2, R4, R236.reuse, PT ;  /* 0x000000ec04027233 */ /* 0x100fe40003803000 */
[----:B------:R-:W-:Y:S02]  /*120a0*/  PRMT R4, R3, 0x5410, R5 ;  /* 0x0000541003047816 */ /* 0x000fe40000000005 */
[--C-:B------:R-:W-:Y:S02]  /*120b0*/  HSET2.LE.AND R3, R6, R236.reuse, PT ;  /* 0x000000ec06037233 */ /* 0x100fe40003803000 */
[----:B------:R-:W-:Y:S02]  /*120c0*/  LOP3.LUT R6, R224, R0, RZ, 0xc0, !PT ;  /* 0x00000000e0067212 */ /* 0x000fe400078ec0ff */
[----:B------:R-:W-:Y:S02]  /*120d0*/  HSET2.LE.AND R0, R4, R236, PT ;  /* 0x000000ec04007233 */ /* 0x000fe40003803000 */
[----:B------:R-:W-:-:S02]  /*120e0*/  LOP3.LUT R7, R195, R2, RZ, 0xc0, !PT ;  /* 0x00000002c3077212 */ /* 0x000fc400078ec0ff */
[----:B------:R-:W-:Y:S01]  /*120f0*/  LOP3.LUT R4, R226, R3, RZ, 0xc0, !PT ;  /* 0x00000003e2047212 */ /* 0x000fe200078ec0ff */
[----:B------:R-:W-:Y:S01]  /*12100*/  IMAD.WIDE.U32 R2, R14, -0x326172a9, RZ ;  /* 0xcd9e8d570e027825 */ /* 0x000fe200078e00ff */
[----:B------:R-:W-:-:S03]  /*12110*/  LOP3.LUT R5, R225, R0, RZ, 0xc0, !PT ;  /* 0x00000000e1057212 */ /* 0x000fc600078ec0ff */
[----:B------:R-:W-:Y:S01]  /*12120*/  IMAD.WIDE.U32 R224, R15, -0x326172a9, RZ ;  /* 0xcd9e8d570fe07825 */ /* 0x000fe200078e00ff */
[----:B------:R-:W-:Y:S01]  /*12130*/  LOP3.LUT R3, R3, R27, R208, 0x96, !PT ;  /* 0x0000001b03037212 */ /* 0x000fe200078e96d0 */
[----:B------:R-:W-:Y:S01]  /*12140*/  HMMA.16816.F32 R80, R8, R48, R124 ;  /* 0x000000300850723c */ /* 0x000fe2000000187c */
[----:B------:R-:W-:Y:S02]  /*12150*/  LDSM.16.MT88.4 R12, [R174+0xb800] ;  /* 0x00b80000ae0c783b */ /* 0x000fe40000004200 */
[----:B------:R-:W-:Y:S01]  /*12160*/  LOP3.LUT R0, R225, R38, R2, 0x96, !PT ;  /* 0x00000026e1007212 */ /* 0x000fe200078e9602 */
[----:B------:R-:W-:-:S04]  /*12170*/  IMAD.WIDE.U32 R2, R3, -0x2daee0ad, RZ ;  /* 0xd2511f5303027825 */ /* 0x000fc800078e00ff */
[----:B------:R-:W-:Y:S01]  /*12180*/  IMAD.WIDE.U32 R194, R0, -0x2daee0ad, RZ ;  /* 0xd2511f5300c27825 */ /* 0x000fe200078e00ff */
[----:B------:R-:W-:Y:S01]  /*12190*/  LOP3.LUT R0, R3, R39, R24, 0x96, !PT ;  /* 0x0000002703007212 */ /* 0x000fe200078e9618 */
[C---:B------:R-:W-:Y:S01]  /*121a0*/  HMMA.16816.F32 R76, R8.reuse, R50, R128 ;  /* 0x00000032084c723c */ /* 0x040fe20000001880 */
[----:B------:R-:W3:Y:S02]  /*121b0*/  LDSM.16.MT88.4 R48, [R174+0x9800] ;  /* 0x00980000ae30783b */ /* 0x000ee40000004200 */
[----:B------:R-:W-:Y:S01]  /*121c0*/  LOP3.LUT R2, R195, R240, R2, 0x96, !PT ;  /* 0x000000f0c3027212 */ /* 0x000fe200078e9602 */
[----:B------:R-:W-:Y:S01]  /*121d0*/  IMAD.WIDE.U32 R38, R0, -0x326172a9, RZ ;  /* 0xcd9e8d5700267825 */ /* 0x000fe200078e00ff */
[----:B------:R-:W-:Y:S01]  /*121e0*/  LDSM.16.MT88.4 R24, [R188+0xb800] ;  /* 0x00b80000bc18783b */ /* 0x000fe20000004200 */
[----:B------:R-:W-:Y:S02]  /*121f0*/  HMMA.16816.F32 R92, R8, R20, R112 ;  /* 0x00000014085c723c */ /* 0x000fe40000001870 */
[----:B------:R-:W-:-:S04]  /*12200*/  IMAD.WIDE.U32 R2, R2, -0x326172a9, RZ ;  /* 0xcd9e8d5702027825 */ /* 0x000fc800078e00ff */
[C---:B------:R-:W-:Y:S01]  /*12210*/  HMMA.16816.F32 R108, R8.reuse, R22, R108 ;  /* 0x00000016086c723c */ /* 0x040fe2000000186c */
[----:B------:R-:W-:Y:S05]  /*12220*/  LDSM.16.MT88.4 R20, [R174+0xa800] ;  /* 0x00a80000ae14783b */ /* 0x000fea0000004200 */
[C---:B------:R-:W-:Y:S06]  /*12230*/  HMMA.16816.F32 R88, R8.reuse, R44, R120 ;  /* 0x0000002c0858723c */ /* 0x040fec0000001878 */
[C---:B------:R-:W-:Y:S01]  /*12240*/  HMMA.16816.F32 R84, R8.reuse, R46, R116 ;  /* 0x0000002e0854723c */ /* 0x040fe20000001874 */
[----:B------:R-:W4:Y:S05]  /*12250*/  LDSM.16.MT88.4 R44, [R188+0x9800] ;  /* 0x00980000bc2c783b */ /* 0x000f2a0000004200 */
[C---:B------:R-:W-:Y:S06]  /*12260*/  HMMA.16816.F32 R72, R8.reuse, R16, R132 ;  /* 0x000000100848723c */ /* 0x040fec0000001884 */
[----:B------:R-:W-:Y:S01]  /*12270*/  HMMA.16816.F32 R64, R8, R18, R136 ;  /* 0x000000120840723c */ /* 0x000fe20000001888 */
[----:B------:R-:W1:Y:S01]  /*12280*/  LDSM.16.MT88.4 R16, [R188+0xa800] ;  /* 0x00a80000bc10783b */ /* 0x000e620000004200 */
[----:B------:R-:W-:-:S02]  /*12290*/  LOP3.LUT R0, R3, R241, R38, 0x96, !PT ;  /* 0x000000f103007212 */ /* 0x000fc400078e9626 */
[C---:B------:R-:W-:Y:S02]  /*122a0*/  LOP3.LUT R3, R2.reuse, 0xffff, RZ, 0xc0, !PT ;  /* 0x0000ffff02037812 */ /* 0x040fe400078ec0ff */
[C---:B------:R-:W-:Y:S01]  /*122b0*/  HMMA.16816.F32 R60, R8.reuse, R56, R140 ;  /* 0x00000038083c723c */ /* 0x040fe2000000188c */
[----:B------:R-:W-:Y:S01]  /*122c0*/  LOP3.LUT R36, R2, 0xff, RZ, 0xc0, !PT ;  /* 0x000000ff02247812 */ /* 0x000fe200078ec0ff */
[----:B------:R-:W2:Y:S04]  /*122d0*/  LDSM.16.MT88.4 R140, [R188+0xac00] ;  /* 0x00ac0000bc8c783b */ /* 0x000ea80000004200 */
[C---:B------:R-:W-:Y:S01]  /*122e0*/  HMMA.16816.F32 R68, R8.reuse, R52, R148 ;  /* 0x000000340844723c */ /* 0x040fe20000001894 */
[----:B------:R-:W-:Y:S01]  /*122f0*/  SHF.R.U32.HI R3, RZ, 0x8, R3 ;  /* 0x00000008ff037819 */ /* 0x000fe20000011603 */
[----:B------:R-:W-:Y:S04]  /*12300*/  LDSM.16.MT88.4 R148, [R174+0xac00] ;  /* 0x00ac0000ae94783b */ /* 0x000fe80000004200 */
[C---:B------:R-:W-:Y:S06]  /*12310*/  HMMA.16816.F32 R56, R8.reuse, R58, R144 ;  /* 0x0000003a0838723c */ /* 0x040fec0000001890 */
[----:B------:R-:W-:Y:S07]  /*12320*/  HMMA.16816.F32 R52, R8, R54, R152 ;  /* 0x000000360834723c */ /* 0x000fee0000001898 */
[----:B------:R-:W-:-:S02]  /*12330*/  SHF.R.U32.HI R11, RZ, 0x10, R2 ;  /* 0x00000010ff0b7819 */ /* 0x000fc40000011602 */
[----:B------:R-:W-:Y:S02]  /*12340*/  SHF.R.U32.HI R10, RZ, 0x18, R2 ;  /* 0x00000018ff0a7819 */ /* 0x000fe40000011602 */
[C---:B------:R-:W-:Y:S02]  /*12350*/  LOP3.LUT R2, R0.reuse, 0xffff, RZ, 0xc0, !PT ;  /* 0x0000ffff00027812 */ /* 0x040fe400078ec0ff */
[----:B------:R-:W-:Y:S02]  /*12360*/  LOP3.LUT R11, R11, 0xff, RZ, 0xc0, !PT ;  /* 0x000000ff0b0b7812 */ /* 0x000fe400078ec0ff */
[----:B------:R-:W-:Y:S02]  /*12370*/  SHF.R.U32.HI R8, RZ, 0x8, R2 ;  /* 0x00000008ff087819 */ /* 0x000fe40000011602 */
[----:B------:R-:W-:Y:S02]  /*12380*/  LOP3.LUT R9, R0, 0xff, RZ, 0xc0, !PT ;  /* 0x000000ff00097812 */ /* 0x000fe400078ec0ff */
[----:B------:R-:W-:-:S02]  /*12390*/  PRMT R2, R36, 0x5410, R3 ;  /* 0x0000541024027816 */ /* 0x000fc40000000003 */
[----:B------:R-:W-:Y:S02]  /*123a0*/  SHF.R.U32.HI R3, RZ, 0x10, R0 ;  /* 0x00000010ff037819 */ /* 0x000fe40000011600 */
[----:B------:R-:W-:Y:S02]  /*123b0*/  PRMT R11, R11, 0x5410, R10 ;  /* 0x000054100b0b7816 */ /* 0x000fe4000000000a */
[----:B------:R-:W-:Y:S02]  /*123c0*/  PRMT R8, R9, 0x5410, R8 ;  /* 0x0000541009087816 */ /* 0x000fe40000000008 */
[----:B------:R-:W-:Y:S02]  /*123d0*/  SHF.R.U32.HI R10, RZ, 0x18, R0 ;  /* 0x00000018ff0a7819 */ /* 0x000fe40000011600 */
[----:B------:R-:W-:Y:S02]  /*123e0*/  LOP3.LUT R9, R3, 0xff, RZ, 0xc0, !PT ;  /* 0x000000ff03097812 */ /* 0x000fe400078ec0ff */
[----:B------:R-:W-:-:S02]  /*123f0*/  HSET2.LE.AND R0, R2, R236, PT ;  /* 0x000000ec02007233 */ /* 0x000fc40003803000 */
[--C-:B------:R-:W-:Y:S02]  /*12400*/  HSET2.LE.AND R2, R11, R236.reuse, PT ;  /* 0x000000ec0b027233 */ /* 0x100fe40003803000 */
[----:B------:R-:W-:Y:S02]  /*12410*/  PRMT R9, R9, 0x5410, R10 ;  /* 0x0000541009097816 */ /* 0x000fe4000000000a */
[--C-:B------:R-:W-:Y:S02]  /*12420*/  HSET2.LE.AND R3, R8, R236.reuse, PT ;  /* 0x000000ec08037233 */ /* 0x100fe40003803000 */
[----:B------:R-:W-:Y:S02]  /*12430*/  LOP3.LUT R11, R243, R2, RZ, 0xc0, !PT ;  /* 0x00000002f30b7212 */ /* 0x000fe400078ec0ff */
[----:B------:R-:W-:Y:S02]  /*12440*/  LOP3.LUT R2, R37, R239, R42, 0x96, !PT ;  /* 0x000000ef25027212 */ /* 0x000fe400078e962a */
[----:B------:R-:W-:-:S02]  /*12450*/  HSET2.LE.AND R9, R9, R236, PT ;  /* 0x000000ec09097233 */ /* 0x000fc40003803000 */
[----:B------:R-:W-:Y:S01]  /*12460*/  LOP3.LUT R8, R237, R3, RZ, 0xc0, !PT ;  /* 0x00000003ed087212 */ /* 0x000fe200078ec0ff */
[----:B------:R-:W-:Y:S01]  /*12470*/  IMAD.WIDE.U32 R2, R2, -0x2daee0ad, RZ ;  /* 0xd2511f5302027825 */ /* 0x000fe200078e00ff */
[----:B------:R-:W-:Y:S02]  /*12480*/  LOP3.LUT R10, R242, R0, RZ, 0xc0, !PT ;  /* 0x00000000f20a7212 */ /* 0x000fe400078ec0ff */
[----:B------:R-:W-:Y:S01]  /*12490*/  LOP3.LUT R9, R238, R9, RZ, 0xc0, !PT ;  /* 0x00000009ee097212 */ /* 0x000fe200078ec0ff */
[----:B---3--:R-:W-:Y:S01]  /*124a0*/  HMMA.16816.F32 R136, R4, R48, R104 ;  /* 0x000000300488723c */ /* 0x008fe20000001868 */
[----:B------:R-:W-:Y:S02]  /*124b0*/  LOP3.LUT R0, R3, R252, R40, 0x96, !PT ;  /* 0x000000fc03007212 */ /* 0x000fe400078e9628 */
[----:B------:R-:W-:-:S03]  /*124c0*/  LOP3.LUT R3, R2, 0xffff, RZ, 0xc0, !PT ;  /* 0x0000ffff02037812 */ /* 0x000fc600078ec0ff */
[C---:B------:R-:W-:Y:S06]  /*124d0*/  HMMA.16816.F32 R132, R4.reuse, R50, R160 ;  /* 0x000000320484723c */ /* 0x040fec00000018a0 */
[C---:B----4-:R-:W-:Y:S01]  /*124e0*/  HMMA.16816.F32 R128, R4.reuse, R44, R164 ;  /* 0x0000002c0480723c */ /* 0x050fe200000018a4 */
[----:B------:R-:W3:Y:S05]  /*124f0*/  LDSM.16.MT88.4 R164, [R174+0x9c00] ;  /* 0x009c0000aea4783b */ /* 0x000eea0000004200 */
[C---:B------:R-:W-:Y:S01]  /*12500*/  HMMA.16816.F32 R124, R4.reuse, R46, R156 ;  /* 0x0000002e047c723c */ /* 0x040fe2000000189c */
[----:B------:R-:W4:Y:S05]  /*12510*/  LDSM.16.MT88.4 R156, [R188+0x9c00] ;  /* 0x009c0000bc9c783b */ /* 0x000f2a0000004200 */
[C---:B------:R-:W-:Y:S06]  /*12520*/  HMMA.16816.F32 R120, R4.reuse, R20, R168 ;  /* 0x000000140478723c */ /* 0x040fec00000018a8 */
[C---:B------:R-:W-:Y:S06]  /*12530*/  HMMA.16816.F32 R116, R4.reuse, R22, R184 ;  /* 0x000000160474723c */ /* 0x040fec00000018b8 */
[C---:B-1----:R-:W-:Y:S06]  /*12540*/  HMMA.16816.F32 R112, R4.reuse, R16, R220 ;  /* 0x000000100470723c */ /* 0x042fec00000018dc */
[C---:B------:R-:W-:Y:S06]  /*12550*/  HMMA.16816.F32 R96, R4.reuse, R18, R216 ;  /* 0x000000120460723c */ /* 0x040fec00000018d8 */
[C---:B------:R-:W-:Y:S06]  /*12560*/  HMMA.16816.F32 R104, R4.reuse, R12, R212 ;  /* 0x0000000c0468723c */ /* 0x040fec00000018d4 */
[C---:B------:R-:W-:Y:S06]  /*12570*/  HMMA.16816.F32 R176, R4.reuse, R14, R176 ;  /* 0x0000000e04b0723c */ /* 0x040fec00000018b0 */
[C---:B------:R-:W-:Y:S06]  /*12580*/  HMMA.16816.F32 R180, R4.reuse, R24, R180 ;  /* 0x0000001804b4723c */ /* 0x040fec00000018b4 */
[----:B------:R-:W-:Y:S06]  /*12590*/  HMMA.16816.F32 R100, R4, R26, R100 ;  /* 0x0000001a0464723c */ /* 0x000fec0000001864 */
[----:B------:R-:W-:Y:S01]  /*125a0*/  HMMA.16816.F32 R144, R8, R16, R72 ;  /* 0x000000100890723c */ /* 0x000fe20000001848 */
[----:B------:R-:W-:-:S02]  /*125b0*/  SHF.R.U32.HI R5, RZ, 0x10, R2 ;  /* 0x00000010ff057819 */ /* 0x000fc40000011602 */
[----:B------:R-:W-:-:S03]  /*125c0*/  SHF.R.U32.HI R6, RZ, 0x8, R3 ;  /* 0x00000008ff067819 */ /* 0x000fc60000011603 */
[----:B------:R-:W-:Y:S01]  /*125d0*/  HMMA.16816.F32 R60, R8, R12, R60 ;  /* 0x0000000c083c723c */ /* 0x000fe2000000183c */
[----:B------:R-:W-:Y:S02]  /*125e0*/  LOP3.LUT R16, R2, 0xff, RZ, 0xc0, !PT ;  /* 0x000000ff02107812 */ /* 0x000fe400078ec0ff */
[----:B------:R-:W-:-:S04]  /*125f0*/  SHF.R.U32.HI R3, RZ, 0x10, R0 ;  /* 0x00000010ff037819 */ /* 0x000fc80000011600 */
[----:B------:R-:W-:Y:S02]  /*12600*/  SHF.R.U32.HI R13, RZ, 0x18, R2 ;  /* 0x00000018ff0d7819 */ /* 0x000fe40000011602 */
[C---:B------:R-:W-:Y:S02]  /*12610*/  LOP3.LUT R2, R0.reuse, 0xffff, RZ, 0xc0, !PT ;  /* 0x0000ffff00027812 */ /* 0x040fe400078ec0ff */
[----:B------:R-:W-:Y:S02]  /*12620*/  LOP3.LUT R5, R5, 0xff, RZ, 0xc0, !PT ;  /* 0x000000ff05057812 */ /* 0x000fe400078ec0ff */
[----:B------:R-:W-:Y:S02]  /*12630*/  SHF.R.U32.HI R4, RZ, 0x8, R2 ;  /* 0x00000008ff047819 */ /* 0x000fe40000011602 */
[----:B------:R-:W-:Y:S02]  /*12640*/  LOP3.LUT R12, R0, 0xff, RZ, 0xc0, !PT ;  /* 0x000000ff000c7812 */ /* 0x000fe400078ec0ff */
[----:B------:R-:W-:-:S02]  /*12650*/  LOP3.LUT R2, R3, 0xff, RZ, 0xc0, !PT ;  /* 0x000000ff03027812 */ /* 0x000fc400078ec0ff */
[----:B------:R-:W-:Y:S02]  /*12660*/  SHF.R.U32.HI R7, RZ, 0x18, R0 ;  /* 0x00000018ff077819 */ /* 0x000fe40000011600 */
[----:B------:R-:W-:Y:S02]  /*12670*/  PRMT R3, R5, 0x5410, R13 ;  /* 0x0000541005037816 */ /* 0x000fe4000000000d */
[----:B------:R-:W-:Y:S02]  /*12680*/  PRMT R5, R12, 0x5410, R4 ;  /* 0x000054100c057816 */ /* 0x000fe40000000004 */
[----:B------:R-:W-:Y:S02]  /*12690*/  PRMT R4, R2, 0x5410, R7 ;  /* 0x0000541002047816 */ /* 0x000fe40000000007 */
[----:B------:R-:W-:Y:S01]  /*126a0*/  HSET2.LE.AND R2, R3, R236, PT ;  /* 0x000000ec03027233 */ /* 0x000fe20003803000 */
[----:B------:R-:W-:Y:S01]  /*126b0*/  HMMA.16816.F32 R168, R8, R48, R92 ;  /* 0x0000003008a8723c */ /* 0x000fe2000000185c */
[----:B------:R-:W-:-:S02]  /*126c0*/  PRMT R0, R16, 0x5410, R6 ;  /* 0x0000541010007816 */ /* 0x000fc40000000006 */
[----:B------:R-:W-:-:S04]  /*126d0*/  HSET2.LE.AND R3, R5, R236, PT ;  /* 0x000000ec05037233 */ /* 0x000fc80003803000 */
[----:B------:R-:W-:Y:S02]  /*126e0*/  LOP3.LUT R95, R227, R2, RZ, 0xc0, !PT ;  /* 0x00000002e35f7212 */ /* 0x000fe400078ec0ff */
[----:B------:R-:W-:Y:S01]  /*126f0*/  LOP3.LUT R2, R39, R239, R224, 0x96, !PT ;  /* 0x000000ef27027212 */ /* 0x000fe200078e96e0 */
[C---:B------:R-:W-:Y:S01]  /*12700*/  HMMA.16816.F32 R152, R8.reuse, R20, R80 ;  /* 0x000000140898723c */ /* 0x040fe20000001850 */
[--C-:B------:R-:W-:Y:S01]  /*12710*/  HSET2.LE.AND R0, R0, R236.reuse, PT ;  /* 0x000000ec00007233 */ /* 0x100fe20003803000 */
[----:B------:R-:W1:Y:S01]  /*12720*/  LDSM.16.MT88.4 R80, [R174+0xbc00] ;  /* 0x00bc0000ae50783b */ /* 0x000e620000004200 */
[----:B------:R-:W-:Y:S01]  /*12730*/  LOP3.LUT R92, R230, R3, RZ, 0xc0, !PT ;  /* 0x00000003e65c7212 */ /* 0x000fe200078ec0ff */
[----:B------:R-:W-:Y:S02]  /*12740*/  IMAD.WIDE.U32 R2, R2, -0x2daee0ad, RZ ;  /* 0xd2511f5302027825 */ /* 0x000fe400078e00ff */
[----:B------:R-:W-:Y:S01]  /*12750*/  HMMA.16816.F32 R56, R8, R14, R56 ;  /* 0x0000000e0838723c */ /* 0x000fe20000001838 */
[----:B------:R-:W1:Y:S01]  /*12760*/  LDSM.16.MT88.4 R12, [R188+0xbc00] ;  /* 0x00bc0000bc0c783b */ /* 0x000e620000004200 */
[----:B------:R-:W-:-:S02]  /*12770*/  HSET2.LE.AND R4, R4, R236, PT ;  /* 0x000000ec04047233 */ /* 0x000fc40003803000 */
[----:B------:R-:W-:Y:S02]  /*12780*/  LOP3.LUT R94, R228, R0, RZ, 0xc0, !PT ;  /* 0x00000000e45e7212 */ /* 0x000fe400078ec0ff */
[----:B------:R-:W-:Y:S02]  /*12790*/  LOP3.LUT R0, R3, R252, R194, 0x96, !PT ;  /* 0x000000fc03007212 */ /* 0x000fe400078e96c2 */
[C---:B------:R-:W-:Y:S02]  /*127a0*/  LOP3.LUT R3, R2.reuse, 0xffff, RZ, 0xc0, !PT ;  /* 0x0000ffff02037812 */ /* 0x040fe400078ec0ff */
[----:B------:R-:W-:Y:S02]  /*127b0*/  LOP3.LUT R93, R229, R4, RZ, 0xc0, !PT ;  /* 0x00000004e55d7212 */ /* 0x000fe400078ec0ff */
[----:B------:R-:W-:Y:S02]  /*127c0*/  LOP3.LUT R7, R2, 0xff, RZ, 0xc0, !PT ;  /* 0x000000ff02077812 */ /* 0x000fe400078ec0ff */
[----:B------:R-:W-:-:S02]  /*127d0*/  SHF.R.U32.HI R4, RZ, 0x10, R2 ;  /* 0x00000010ff047819 */ /* 0x000fc40000011602 */
[----:B------:R-:W-:Y:S02]  /*127e0*/  SHF.R.U32.HI R6, RZ, 0x18, R2 ;  /* 0x00000018ff067819 */ /* 0x000fe40000011602 */
[----:B------:R-:W-:Y:S02]  /*127f0*/  LOP3.LUT R2, R0, 0xffff, RZ, 0xc0, !PT ;  /* 0x0000ffff00027812 */ /* 0x000fe400078ec0ff */
[----:B------:R-:W-:Y:S02]  /*12800*/  SHF.R.U32.HI R5, RZ, 0x8, R3 ;  /* 0x00000008ff057819 */ /* 0x000fe40000011603 */
[----:B------:R-:W-:Y:S01]  /*12810*/  LOP3.LUT R3, R4, 0xff, RZ, 0xc0, !PT ;  /* 0x000000ff04037812 */ /* 0x000fe200078ec0ff */
[----:B------:R-:W-:Y:S01]  /*12820*/  HMMA.16816.F32 R160, R8, R44, R88 ;  /* 0x0000002c08a0723c */ /* 0x000fe20000001858 */
[----:B------:R-:W-:Y:S02]  /*12830*/  LOP3.LUT R4, R0, 0xff, RZ, 0xc0, !PT ;  /* 0x000000ff00047812 */ /* 0x000fe400078ec0ff */
[----:B------:R-:W-:-:S02]  /*12840*/  SHF.R.U32.HI R2, RZ, 0x8, R2 ;  /* 0x00000008ff027819 */ /* 0x000fc40000011602 */
[----:B------:R-:W-:Y:S01]  /*12850*/  PRMT R7, R7, 0x5410, R5 ;  /* 0x0000541007077816 */ /* 0x000fe20000000005 */
[C---:B------:R-:W-:Y:S01]  /*12860*/  HMMA.16816.F32 R44, R8.reuse, R46, R84 ;  /* 0x0000002e082c723c */ /* 0x040fe20000001854 */
[----:B------:R-:W-:Y:S02]  /*12870*/  SHF.R.U32.HI R5, RZ, 0x10, R0 ;  /* 0x00000010ff057819 */ /* 0x000fe40000011600 */
[----:B------:R-:W-:Y:S02]  /*12880*/  PRMT R6, R3, 0x5410, R6 ;  /* 0x0000541003067816 */ /* 0x000fe40000000006 */
[----:B------:R-:W-:Y:S01]  /*12890*/  PRMT R3, R4, 0x5410, R2 ;  /* 0x0000541004037816 */ /* 0x000fe20000000002 */
[----:B------:R-:W-:Y:S01]  /*128a0*/  HMMA.16816.F32 R48, R8, R50, R108 ;  /* 0x000000320830723c */ /* 0x000fe2000000186c */
[----:B------:R-:W-:-:S05]  /*128b0*/  LOP3.LUT R4, R5, 0xff, RZ, 0xc0, !PT ;  /* 0x000000ff05047812 */ /* 0x000fca00078ec0ff */
[C---:B------:R-:W-:Y:S06]  /*128c0*/  HMMA.16816.F32 R20, R8.reuse, R22, R76 ;  /* 0x000000160814723c */ /* 0x040fec000000184c */
[C---:B------:R-:W-:Y:S06]  /*128d0*/  HMMA.16816.F32 R64, R8.reuse, R18, R64 ;  /* 0x000000120840723c */ /* 0x040fec0000001840 */
[C---:B------:R-:W-:Y:S06]  /*128e0*/  HMMA.16816.F32 R84, R8.reuse, R24, R68 ;  /* 0x000000180854723c */ /* 0x040fec0000001844 */
[----:B------:R-:W-:Y:S07]  /*128f0*/  HMMA.16816.F32 R52, R8, R26, R52 ;  /* 0x0000001a0834723c */ /* 0x000fee0000001834 */
[----:B------:R-:W-:-:S04]  /*12900*/  SHF.R.U32.HI R8, RZ, 0x18, R0 ;  /* 0x00000018ff087819 */ /* 0x000fc80000011600 */
[----:B------:R-:W-:Y:S02]  /*12910*/  PRMT R4, R4, 0x5410, R8 ;  /* 0x0000541004047816 */ /* 0x000fe40000000008 */
[--C-:B------:R-:W-:Y:S02]  /*12920*/  HSET2.LE.AND R0, R7, R236.reuse, PT ;  /* 0x000000ec07007233 */ /* 0x100fe40003803000 */
[--C-:B------:R-:W-:Y:S02]  /*12930*/  HSET2.LE.AND R2, R6, R236.reuse, PT ;  /* 0x000000ec06027233 */ /* 0x100fe40003803000 */
[--C-:B------:R-:W-:Y:S02]  /*12940*/  HSET2.LE.AND R3, R3, R236.reuse, PT ;  /* 0x000000ec03037233 */ /* 0x100fe40003803000 */
[----:B------:R-:W-:Y:S02]  /*12950*/  HSET2.LE.AND R4, R4, R236, PT ;  /* 0x000000ec04047233 */ /* 0x000fe40003803000 */
[----:B--2---:R-:W-:Y:S01]  /*12960*/  ISETP.GT.AND P1, PT, R205, R235, PT ;  /* 0x000000ebcd00720c */ /* 0x004fe20003f24270 */
[----:B------:R-:W-:Y:S07]  /*12970*/  HMMA.16816.F32 R108, R92, R142, R96 ;  /* 0x0000008e5c6c723c */ /* 0x000fee0000001860 */
[----:B------:R-:W-:-:S02]  /*12980*/  LOP3.LUT R98, R232, R0, RZ, 0xc0, !PT ;  /* 0x00000000e8627212 */ /* 0x000fc400078ec0ff */
[----:B------:R-:W-:Y:S02]  /*12990*/  LOP3.LUT R99, R231, R2, RZ, 0xc0, !PT ;  /* 0x00000002e7637212 */ /* 0x000fe400078ec0ff */
[----:B------:R-:W-:Y:S02]  /*129a0*/  LOP3.LUT R96, R234, R3, RZ, 0xc0, !PT ;  /* 0x00000003ea607212 */ /* 0x000fe400078ec0ff */
[----:B------:R-:W-:Y:S01]  /*129b0*/  LOP3.LUT R97, R233, R4, RZ, 0xc0, !PT ;  /* 0x00000004e9617212 */ /* 0x000fe200078ec0ff */
[----:B---3--:R-:W-:Y:S01]  /*129c0*/  HMMA.16816.F32 R136, R92, R164, R136 ;  /* 0x000000a45c88723c */ /* 0x008fe20000001888 */
[----:B------:R-:W-:-:S05]  /*129d0*/  IADD3 R194, P0, R34, -0x100, RZ ;  /* 0xffffff0022c27810 */ /* 0x000fca0007f1e0ff */
[----:B------:R-:W-:Y:S01]  /*129e0*/  HMMA.16816.F32 R132, R92, R166, R132 ;  /* 0x000000a65c84723c */ /* 0x000fe20000001884 */
[----:B------:R-:W-:-:S05]  /*129f0*/  IADD3.X R195, R35, -0x1, RZ, P0, !PT ;  /* 0xffffffff23c37810 */ /* 0x000fca00007fe4ff */
[C---:B----4-:R-:W-:Y:S06]  /*12a00*/  HMMA.16816.F32 R128, R92.reuse, R156, R128 ;  /* 0x0000009c5c80723c */ /* 0x050fec0000001880 */
[C---:B------:R-:W-:Y:S06]  /*12a10*/  HMMA.16816.F32 R124, R92.reuse, R158, R124 ;  /* 0x0000009e5c7c723c */ /* 0x040fec000000187c */
[C---:B------:R-:W-:Y:S06]  /*12a20*/  HMMA.16816.F32 R120, R92.reuse, R148, R120 ;  /* 0x000000945c78723c */ /* 0x040fec0000001878 */
[C---:B------:R-:W-:Y:S06]  /*12a30*/  HMMA.16816.F32 R116, R92.reuse, R150, R116 ;  /* 0x000000965c74723c */ /* 0x040fec0000001874 */
[C---:B------:R-:W-:Y:S06]  /*12a40*/  HMMA.16816.F32 R112, R92.reuse, R140, R112 ;  /* 0x0000008c5c70723c */ /* 0x040fec0000001870 */
[C---:B-1----:R-:W-:Y:S06]  /*12a50*/  HMMA.16816.F32 R72, R92.reuse, R80, R104 ;  /* 0x000000505c48723c */ /* 0x042fec0000001868 */
[----:B------:R-:W-:Y:S01]  /*12a60*/  HMMA.16816.F32 R76, R92, R82, R176 ;  /* 0x000000525c4c723c */ /* 0x000fe200000018b0 */
[----:B------:R-:W-:-:S05]  /*12a70*/  IMAD.MOV.U32 R107, RZ, RZ, R205 ;  /* 0x000000ffff6b7224 */ /* 0x000fca00078e00cd */
        /* <DEDUP_REMOVED lines=14> */
[----:B------:R-:W-:-:S02]  /*12b60*/  IMAD.MOV.U32 R101, RZ, RZ, R247 ;  /* 0x000000ffff657224 */ /* 0x000fc400078e00f7 */
[----:B------:R-:W-:Y:S02]  /*12b70*/  IMAD.MOV.U32 R102, RZ, RZ, R246 ;  /* 0x000000ffff667224 */ /* 0x000fe400078e00f6 */
[----:B------:R-:W-:Y:S02]  /*12b80*/  IMAD.MOV.U32 R103, RZ, RZ, R251 ;  /* 0x000000ffff677224 */ /* 0x000fe400078e00fb */
[----:B------:R-:W-:Y:S01]  /*12b90*/  IMAD.MOV.U32 R100, RZ, RZ, R250 ;  /* 0x000000ffff647224 */ /* 0x000fe200078e00fa */
[----:B------:R-:W-:-:S01]  /*12ba0*/  NOP ;  /* 0x0000000000007918 */ /* 0x000fc20000000000 */
[----:B------:R-:W-:-:S15]  /*12bb0*/  @!P1 BRA `(.L_x_961) ;  /* 0x0000008400ac9947 */ /* 0x000fde0003800000 */
[----:B------:R-:W2:Y:S01]  /*12bc0*/  LDL R195, [R1+0x2c] ;  /* 0x00002c0001c37983 */ /* 0x000ea20000100800 */
[----:B------:R-:W-:-:S04]  /*12bd0*/  DEPBAR.LE SB0, 0x0 ;  /* 0x000080000000791a */ /* 0x000fc80000000000 */
[----:B------:R-:W3:Y:S04]  /*12be0*/  LDL.64 R238, [R1+0x150] ;  /* 0x0001500001ee7983 */ /* 0x000ee80000100a00 */
[----:B------:R-:W4:Y:S04]  /*12bf0*/  LDL.64 R242, [R1+0x1b0] ;  /* 0x0001b00001f27983 */ /* 0x000f280000100a00 */
[----:B------:R-:W4:Y:S01]  /*12c00*/  LDL.64 R236, [R1+0x1b8] ;  /* 0x0001b80001ec7983 */ /* 0x000f220000100a00 */
[----:B------:R-:W-:Y:S05]  /*12c10*/  WARPSYNC.ALL ;  /* 0x0000000000007948 */ /* 0x000fea0003800000 */
[----:B------:R-:W-:Y:S06]  /*12c20*/  BAR.SYNC.DEFER_BLOCKING 0x0 ;  /* 0x0000000000007b1d */ /* 0x000fec0000010000 */
[----:B-----5:R-:W-:Y:S04]  /*12c30*/  @P4 STS [R193+0x9000], RZ ;  /* 0x009000ffc1004388 */ /* 0x020fe80000000800 */
[----:B------:R-:W-:Y:S04]  /*12c40*/  @P4 STS [R193+0x9004], RZ ;  /* 0x009004ffc1004388 */ /* 0x000fe80000000800 */
[----:B------:R-:W-:Y:S01]  /*12c50*/  @P4 STS.64 [R193+0x9008], RZ ;  /* 0x009008ffc1004388 */ /* 0x000fe20000000a00 */
[----:B------:R-:W-:-:S02]  /*12c60*/  IMAD.MOV.U32 R194, RZ, RZ, R235 ;  /* 0x000000ffffc27224 */ /* 0x000fc400078e00eb */
[----:B--2---:R-:W-:Y:S01]  /*12c70*/  VIADD R205, R195, 0xfffffffd ;  /* 0xfffffffdc3cd7836 */ /* 0x004fe20000000000 */
[C---:B---3--:R-:W-:Y:S01]  /*12c80*/  SHF.L.U64.HI R0, R238.reuse, 0x6, R239 ;  /* 0x00000006ee007819 */ /* 0x048fe200000102ef */
[----:B------:R-:W-:-:S03]  /*12c90*/  IMAD.SHL.U32 R5, R238, 0x40, RZ ;  /* 0x00000040ee057824 */ /* 0x000fc600078e00ff */
[----:B------:R-:W-:Y:S01]  /*12ca0*/  SHF.R.S32.HI R4, RZ, 0x1f, R205 ;  /* 0x0000001fff047819 */ /* 0x000fe200000114cd */
[----:B----4-:R-:W-:Y:S02]  /*12cb0*/  IMAD.MOV.U32 R3, RZ, RZ, R243 ;  /* 0x000000ffff037224 */ /* 0x010fe400078e00f3 */
[----:B------:R-:W-:Y:S02]  /*12cc0*/  IMAD R0, R0, R205, RZ ;  /* 0x000000cd00007224 */ /* 0x000fe400078e02ff */
[----:B------:R-:W-:Y:S02]  /*12cd0*/  IMAD.MOV.U32 R2, RZ, RZ, R236 ;  /* 0x000000ffff027224 */ /* 0x000fe400078e00ec */
[-C--:B------:R-:W-:Y:S02]  /*12ce0*/  IMAD R0, R4, R5.reuse, R0 ;  /* 0x0000000504007224 */ /* 0x080fe400078e0200 */
[----:B------:R-:W-:-:S04]  /*12cf0*/  IMAD.WIDE.U32 R2, R205, R5, R2 ;  /* 0x00000005cd027225 */ /* 0x000fc800078e0002 */
[----:B------:R-:W-:Y:S01]  /*12d00*/  IMAD.IADD R3, R3, 0x1, R0 ;  /* 0x0000000103037824 */ /* 0x000fe200078e0200 */
[CC--:B------:R-:W-:Y:S02]  /*12d10*/  @!P4 LEA R12, P6, R2.reuse, R210.reuse, 0x1 ;  /* 0x000000d2020cc211 */ /* 0x0c0fe400078c08ff */
[CC--:B------:R-:W-:Y:S02]  /*12d20*/  @!P3 LEA R10, P1, R2.reuse, R210.reuse, 0x1 ;  /* 0x000000d2020ab211 */ /* 0x0c0fe400078208ff */
[----:B------:R-:W-:Y:S02]  /*12d30*/  @!P2 LEA R8, P0, R2, R210, 0x1 ;  /* 0x000000d20208a211 */ /* 0x000fe400078008ff */
[----:B------:R-:W-:Y:S02]  /*12d40*/  LEA R0, P5, R238, R2, 0x5 ;  /* 0x00000002ee007211 */ /* 0x000fe400078a28ff */
[CCC-:B------:R-:W-:Y:S02]  /*12d50*/  @!P4 LEA.HI.X R13, R2.reuse, R211.reuse, R3.reuse, 0x1, P6 ;  /* 0x000000d3020dc211 */ /* 0x1c0fe400030f0c03 */
[----:B------:R-:W-:-:S02]  /*12d60*/  @!P3 LEA.HI.X R11, R2, R211, R3, 0x1, P1 ;  /* 0x000000d3020bb211 */ /* 0x000fc400008f0c03 */
[----:B------:R-:W-:Y:S01]  /*12d70*/  @!P2 LEA.HI.X R9, R2, R211, R3, 0x1, P0 ;  /* 0x000000d30209a211 */ /* 0x000fe200000f0c03 */
[----:B------:R-:W-:Y:S01]  /*12d80*/  @!PT LDS RZ, [RZ] ;  /* 0x00000000fffff984 */ /* 0x000fe20000000800 */
[----:B------:R-:W-:Y:S01]  /*12d90*/  @!PT LDS RZ, [RZ] ;  /* 0x00000000fffff984 */ /* 0x000fe20000000800 */
[----:B------:R-:W-:Y:S01]  /*12da0*/  @!PT LDS RZ, [RZ] ;  /* 0x00000000fffff984 */ /* 0x000fe20000000800 */
[----:B------:R1:W-:Y:S01]  /*12db0*/  @!P4 LDGSTS.E.BYPASS.LTC128B.128 [R193+0x9000], desc[UR4][R12.64] ;  /* 0x090000000cc1cfae */ /* 0x0003e2000b901d44 */
[-C--:B------:R-:W-:Y:S02]  /*12dc0*/  @!P4 LEA R6, P0, R0, R210.reuse, 0x1 ;  /* 0x000000d20006c211 */ /* 0x080fe400078008ff */
[----:B------:R-:W-:Y:S02]  /*12dd0*/  LEA.HI.X R3, R238, R3, R239, 0x5, P5 ;  /* 0x00000003ee037211 */ /* 0x000fe400028f2cef */
[CC--:B------:R-:W-:Y:S01]  /*12de0*/  @!P3 LEA R4, P5, R0.reuse, R210.reuse, 0x1 ;  /* 0x000000d20004b211 */ /* 0x0c0fe200078a08ff */
[----:B------:R-:W-:Y:S01]  /*12df0*/  @P3 STS.128 [R193+0xa000], RZ ;  /* 0x00a000ffc1003388 */ /* 0x000fe20000000c00 */
[C---:B------:R-:W-:Y:S02]  /*12e00*/  @!P2 LEA R2, P1, R0.reuse, R210, 0x1 ;  /* 0x000000d20002a211 */ /* 0x040fe400078208ff */
[CCC-:B------:R-:W-:Y:S01]  /*12e10*/  @!P4 LEA.HI.X R7, R0.reuse, R211.reuse, R3.reuse, 0x1, P0 ;  /* 0x000000d30007c211 */ /* 0x1c0fe200000f0c03 */
[----:B------:R-:W-:Y:S01]  /*12e20*/  @!PT LDS RZ, [RZ] ;  /* 0x00000000fffff984 */ /* 0x000fe20000000800 */
[----:B------:R-:W-:Y:S01]  /*12e30*/  @!PT LDS RZ, [RZ] ;  /* 0x00000000fffff984 */ /* 0x000fe20000000800 */
[----:B------:R-:W-:Y:S01]  /*12e40*/  @!PT LDS RZ, [RZ] ;  /* 0x00000000fffff984 */ /* 0x000fe20000000800 */
[----:B------:R-:W-:Y:S01]  /*12e50*/  @!P3 LDGSTS.E.BYPASS.LTC128B.128 [R193+0xa000], desc[UR4][R10.64+0x40] ;  /* 0x0a0000400ac1bfae */ /* 0x000fe2000b901d44 */
[----:B------:R-:W-:-:S03]  /*12e60*/  @!P3 LEA.HI.X R5, R0, R211, R3, 0x1, P5 ;  /* 0x000000d30005b211 */ /* 0x000fc600028f0c03 */
        /* <DEDUP_REMOVED lines=24> */
[----:B------:R-:W4:Y:S04]  /*12ff0*/  LDSM.16.M88.4 R44, [R175+0x6c00] ;  /* 0x006c0000af2c783b */ /* 0x000f280000000200 */
[----:B--2---:R-:W-:Y:S04]  /*13000*/  LDSM.16.M88.4 R8, [R191] ;  /* 0x00000000bf08783b */ /* 0x004fe80000000200 */
[----:B---3--:R-:W-:Y:S04]  /*13010*/  LDSM.16.M88.4 R4, [R191+0x1000] ;  /* 0x00100000bf04783b */ /* 0x008fe80000000200 */
[----:B------:R-:W2:Y:S04]  /*13020*/  LDSM.16.M88.4 R24, [R189+0x6800] ;  /* 0x00680000bd18783b */ /* 0x000ea80000000200 */
[----:B------:R-:W3:Y:S04]  /*13030*/  LDSM.16.M88.4 R20, [R189+0x6c00] ;  /* 0x006c0000bd14783b */ /* 0x000ee80000000200 */
[----:B------:R-:W3:Y:S04]  /*13040*/  LDSM.16.M88.4 R56, [R175+0x6000] ;  /* 0x00600000af38783b */ /* 0x000ee80000000200 */
[----:B------:R-:W3:Y:S04]  /*13050*/  LDSM.16.M88.4 R52, [R175+0x6400] ;  /* 0x00640000af34783b */ /* 0x000ee80000000200 */
[----:B------:R-:W3:Y:S04]  /*13060*/  LDSM.16.M88.4 R36, [R189+0x6400] ;  /* 0x00640000bd24783b */ /* 0x000ee80000000200 */
[----:B------:R-:W3:Y:S01]  /*13070*/  LDSM.16.M88.4 R40, [R189+0x6000] ;  /* 0x00600000bd28783b */ /* 0x000ee20000000200 */
[----:B-1----:R-:W-:Y:S03]  /*13080*/  HMMA.16816.F32 R100, R12, R48, RZ ;  /* 0x000000300c64723c */ /* 0x002fe600000018ff */
[----:B------:R-:W0:Y:S03]  /*13090*/  LDGDEPBAR ;  /* 0x00000000000079af */ /* 0x000e260000000000 */
[-C--:B----4-:R-:W-:Y:S06]  /*130a0*/  HMMA.16816.F32 R64, R16, R44.reuse, RZ ;  /* 0x0000002c1040723c */ /* 0x090fec00000018ff */
[----:B------:R-:W-:Y:S06]  /*130b0*/  HMMA.16816.F32 R60, R12, R44, RZ ;  /* 0x0000002c0c3c723c */ /* 0x000fec00000018ff */
[----:B------:R-:W-:Y:S06]  /*130c0*/  HMMA.16816.F32 R104, R16, R48, RZ ;  /* 0x000000301068723c */ /* 0x000fec00000018ff */
[----:B--2---:R-:W-:Y:S06]  /*130d0*/  HMMA.16816.F32 R220, R4, R24, R100 ;  /* 0x0000001804dc723c */ /* 0x004fec0000001864 */
[-C--:B---3--:R-:W-:Y:S06]  /*130e0*/  HMMA.16816.F32 R236, R8, R20.reuse, R64 ;  /* 0x0000001408ec723c */ /* 0x088fec0000001840 */
[----:B------:R-:W-:Y:S06]  /*130f0*/  HMMA.16816.F32 R232, R4, R20, R60 ;  /* 0x0000001404e8723c */ /* 0x000fec000000183c */
[-C--:B------:R-:W-:Y:S06]  /*13100*/  HMMA.16816.F32 R212, R16, R56.reuse, RZ ;  /* 0x0000003810d4723c */ /* 0x080fec00000018ff */
        /* <DEDUP_REMOVED lines=12> */
[----:B------:R-:W-:Y:S06]  /*131d0*/  HMMA.16816.F32 R216, R8, R36, R180 ;  /* 0x0000002408d8723c */ /* 0x000fec00000018b4 */
[----:B------:R-:W-:Y:S06]  /*131e0*/  HMMA.16816.F32 R104, R4, R38, R64 ;  /* 0x000000260468723c */ /* 0x000fec0000001840 */
[-C--:B------:R-:W-:Y:S06]  /*131f0*/  HMMA.16816.F32 R212, R8, R40.reuse, R212 ;  /* 0x0000002808d4723c */ /* 0x080fec00000018d4 */
[C---:B------:R-:W-:Y:S06]  /*13200*/  HMMA.16816.F32 R184, R4.reuse, R40, R184 ;  /* 0x0000002804b8723c */ /* 0x040fec00000018b8 */
[C---:B------:R-:W-:Y:S06]  /*13210*/  HMMA.16816.F32 R176, R4.reuse, R36, R176 ;  /* 0x0000002404b0723c */ /* 0x040fec00000018b0 */
        /* <DEDUP_REMOVED lines=8> */
[----:B------:R-:W-:Y:S01]  /*132a0*/  HMMA.16816.F32 R16, R8, R22, R16 ;  /* 0x000000160810723c */ /* 0x000fe20000001810 */
[----:B------:R-:W2:Y:S05]  /*132b0*/  LDSM.16.M88.4 R8, [R190+0x2000] ;  /* 0x00200000be08783b */ /* 0x000eaa0000000200 */
[C---:B-1----:R-:W-:Y:S06]  /*132c0*/  HMMA.16816.F32 R60, R4.reuse, R12, R184 ;  /* 0x0000000c043c723c */ /* 0x042fec00000018b8 */
[----:B------:R-:W-:Y:S06]  /*132d0*/  HMMA.16816.F32 R44, R4, R14, R100 ;  /* 0x0000000e042c723c */ /* 0x000fec0000001864 */
[C---:B--2---:R-:W-:Y:S06]  /*132e0*/  HMMA.16816.F32 R52, R8.reuse, R12, R212 ;  /* 0x0000000c0834723c */ /* 0x044fec00000018d4 */
[C---:B------:R-:W-:Y:S01]  /*132f0*/  HMMA.16816.F32 R20, R8.reuse, R14, R56 ;  /* 0x0000000e0814723c */ /* 0x040fe20000001838 */
[----:B------:R-:W1:Y:S05]  /*13300*/  LDSM.16.M88.4 R12, [R175+0x7400] ;  /* 0x00740000af0c783b */ /* 0x000e6a0000000200 */
[-C--:B-1----:R-:W-:Y:S06]  /*13310*/  HMMA.16816.F32 R40, R8, R12.reuse, R216 ;  /* 0x0000000c0828723c */ /* 0x082fec00000018d8 */
[C---:B------:R-:W-:Y:S06]  /*13320*/  HMMA.16816.F32 R36, R4.reuse, R12, R176 ;  /* 0x0000000c0424723c */ /* 0x040fec00000018b0 */
[-C--:B------:R-:W-:Y:S06]  /*13330*/  HMMA.16816.F32 R24, R4, R14.reuse, R104 ;  /* 0x0000000e0418723c */ /* 0x080fec0000001868 */
        /* <DEDUP_REMOVED lines=9> */
[-C--:B------:R-:W-:Y:S01]  /*133d0*/  HMMA.16816.F32 R224, R4, R14.reuse, R224 ;  /* 0x0000000e04e0723c */ /* 0x080fe200000018e0 */
[----:B------:R-:W-:Y:S05]  /*133e0*/  LDSM.16.M88.4 R4, [R191+0x3000] ;  /* 0x00300000bf04783b */ /* 0x000fea0000000200 */
[----:B------:R-:W-:Y:S01]  /*133f0*/  HMMA.16816.F32 R184, R8, R14, R16 ;  /* 0x0000000e08b8723c */ /* 0x000fe20000001810 */
[----:B------:R-:W1:Y:S04]  /*13400*/  LDSM.16.M88.4 R12, [R189+0x7000] ;  /* 0x00700000bd0c783b */ /* 0x000e680000000200 */
[----:B------:R-:W2:Y:S01]  /*13410*/  LDSM.16.M88.4 R8, [R191+0x2000] ;  /* 0x00200000bf08783b */ /* 0x000ea20000000200 */
[-C--:B-1----:R-:W-:Y:S06]  /*13420*/  HMMA.16816.F32 R236, R4, R12.reuse, R60 ;  /* 0x0000000c04ec723c */ /* 0x082fec000000183c */
[----:B--2---:R-:W-:Y:S06]  /*13430*/  HMMA.16816.F32 R220, R8, R12, R52 ;  /* 0x0000000c08dc723c */ /* 0x004fec0000001834 */
        /* <DEDUP_REMOVED lines=20> */
[C---:B-1----:R-:W-:Y:S06]  /*13580*/  HMMA.16816.F32 R180, R4.reuse, R14, R212 ;  /* 0x0000000e04b4723c */ /* 0x042fec00000018d4 */
[-C--:B------:R-:W-:Y:S06]  /*13590*/  HMMA.16816.F32 R224, R4, R12.reuse, R236 ;  /* 0x0000000c04e0723c */ /* 0x080fec00000018ec */
        /* <DEDUP_REMOVED lines=8> */
[----:B-1----:R-:W-:Y:S06]  /*13620*/  HMMA.16816.F32 R104, R8, R12, R44 ;  /* 0x0000000c0868723c */ /* 0x002fec000000182c */
[C---:B------:R-:W-:Y:S06]  /*13630*/  HMMA.16816.F32 R44, R4.reuse, R14, R24 ;  /* 0x0000000e042c723c */ /* 0x040fec0000001818 */
[----:B------:R-:W-:Y:S06]  /*13640*/  HMMA.16816.F32 R100, R4, R12, R36 ;  /* 0x0000000c0464723c */ /* 0x000fec0000001824 */
        /* <DEDUP_REMOVED lines=17> */
[----:B------:R-:W-:Y:S01]  /*13760*/  HMMA.16816.F32 R176, R8, R14, R176 ;  /* 0x0000000e08b0723c */ /* 0x000fe200000018b0 */
[----:B------:R-:W1:Y:S01]  /*13770*/  LDSM.16.M88.4 R12, [R189+0x8800] ;  /* 0x00880000bd0c783b */ /* 0x000e620000000200 */
[----:B------:R-:W-:-:S04]  /*13780*/  ISETP.GT.AND P0, PT, R205, R194, PT ;  /* 0x000000c2cd00720c */ /* 0x000fc80003f04270 */
[-C--:B-1----:R-:W-:Y:S06]  /*13790*/  HMMA.16816.F32 R232, R4, R12.reuse, R100 ;  /* 0x0000000c04e8723c */ /* 0x082fec0000001864 */
[----:B------:R-:W-:Y:S06]  /*137a0*/  HMMA.16816.F32 R104, R8, R12, R104 ;  /* 0x0000000c0868723c */ /* 0x000fec0000001868 */
[-C--:B------:R-:W-:Y:S06]  /*137b0*/  HMMA.16816.F32 R240, R4, R14.reuse, R44 ;  /* 0x0000000e04f0723c */ /* 0x080fec000000182c */
[----:B------:R-:W-:Y:S01]  /*137c0*/  HMMA.16816.F32 R100, R8, R14, R24 ;  /* 0x0000000e0864723c */ /* 0x000fe20000001818 */
[----:B------:R-:W1:Y:S01]  /*137d0*/  LDSM.16.M88.4 R12, [R189+0x8c00] ;  /* 0x008c0000bd0c783b */ /* 0x000e620000000200 */
[----:B------:R-:W-:-:S04]  /*137e0*/  DEPBAR.LE SB0, 0x0 ;  /* 0x000080000000791a */ /* 0x000fc80000000000 */
[----:B------:R-:W-:Y:S01]  /*137f0*/  BSSY B1, `(.L_x_966) ;  /* 0x0000046000017945 */ /* 0x000fe20003800000 */
[-C--:B-1----:R-:W-:Y:S06]  /*13800*/  HMMA.16816.F32 R216, R8, R12.reuse, R40 ;  /* 0x0000000c08d8723c */ /* 0x082fec0000001828 */
[C---:B------:R-:W-:Y:S06]  /*13810*/  HMMA.16816.F32 R224, R4.reuse, R12, R36 ;  /* 0x0000000c04e0723c */ /* 0x040fec0000001824 */
[-C--:B------:R-:W-:Y:S06]  /*13820*/  HMMA.16816.F32 R220, R4, R14.reuse, R20 ;  /* 0x0000000e04dc723c */ /* 0x080fec0000001814 */
[----:B------:R-:W-:Y:S01]  /*13830*/  HMMA.16816.F32 R184, R8, R14, R16 ;  /* 0x0000000e08b8723c */ /* 0x000fe20000001810 */
[----:B------:R-:W-:Y:S06]  /*13840*/  BAR.SYNC.DEFER_BLOCKING 0x0 ;  /* 0x0000000000007b1d */ /* 0x000fec0000010000 */
[----:B------:R-:W-:-:S02]  /*13850*/  NOP ;  /* 0x0000000000007918 */ /* 0x000fc40000000000 */
[----:B------:R-:W-:-:S15]  /*13860*/  @!P0 BRA `(.L_x_967) ;  /* 0x0000000000f88947 */ /* 0x000fde0003800000 */
[----:B------:R-:W2:Y:S01]  /*13870*/  LDL.64 R2, [R1+0x1a8] ;  /* 0x0001a80001027983 */ /* 0x000ea20000100a00 */
[----:B------:R-:W-:-:S03]  /*13880*/  IMAD.MOV.U32 R0, RZ, RZ, R195 ;  /* 0x000000ffff007224 */ /* 0x000fc600078e00c3 */
[----:B------:R-:W2:Y:S04]  /*13890*/  LDL R59, [R1+0x19c] ;  /* 0x00019c00013b7983 */ /* 0x000ea80000100800 */
[----:B------:R-:W3:Y:S04]  /*138a0*/  LDL R58, [R1+0x1d4] ;  /* 0x0001d400013a7983 */ /* 0x000ee80000100800 */
[----:B------:R-:W4:Y:S04]  /*138b0*/  LDL R194, [R1+0x1a4] ;  /* 0x0001a40001c27983 */ /* 0x000f280000100800 */
[----:B------:R-:W5:Y:S01]  /*138c0*/  LDL R195, [R1+0x1c0] ;  /* 0x0001c00001c37983 */ /* 0x000f620000100800 */
[----:B------:R-:W-:-:S05]  /*138d0*/  VIADD R0, R0, 0xfffffffc ;  /* 0xfffffffc00007836 */ /* 0x000fca0000000000 */
[----:B------:R-:W-:Y:S01]  /*138e0*/  SHF.R.S32.HI R4, RZ, 0x1f, R0 ;  /* 0x0000001fff047819 */ /* 0x000fe20000011400 */
[----:B------:R1:W-:Y:S04]  /*138f0*/  @P4 STS [R193+0x6000], RZ ;  /* 0x006000ffc1004388 */ /* 0x0003e80000000800 */
[----:B------:R1:W-:Y:S04]  /*13900*/  @P4 STS [R193+0x6004], RZ ;  /* 0x006004ffc1004388 */ /* 0x0003e80000000800 */
[----:B------:R1:W-:Y:S01]  /*13910*/  @P4 STS.64 [R193+0x6008], RZ ;  /* 0x006008ffc1004388 */ /* 0x0003e20000000a00 */
[----:B------:R-:W-:Y:S01]  /*13920*/  BSSY B0, `(.L_x_968) ;  /* 0x0000031000007945 */ /* 0x000fe20003800000 */
[----:B--2---:R-:W-:-:S04]  /*13930*/  IMAD.WIDE.U32 R2, R0, R59, R2 ;  /* 0x0000003b00027225 */ /* 0x004fc800078e0002 */
[----:B---3--:R-:W-:-:S04]  /*13940*/  IMAD R0, R58, R0, RZ ;  /* 0x000000003a007224 */ /* 0x008fc800078e02ff */
[----:B------:R-:W-:Y:S01]  /*13950*/  IMAD R0, R4, R59, R0 ;  /* 0x0000003b04007224 */ /* 0x000fe200078e0200 */
[----:B------:R-:W-:-:S03]  /*13960*/  @!P4 LEA R4, P0, R2, R206, 0x1 ;  /* 0x000000ce0204c211 */ /* 0x000fc600078008ff */
[----:B------:R-:W-:-:S05]  /*13970*/  IMAD.IADD R0, R3, 0x1, R0 ;  /* 0x0000000103007824 */ /* 0x000fca00078e0200 */
        /* <DEDUP_REMOVED lines=15> */
[----:B----4-:R-:W-:-:S03]  /*13a70*/  IADD3 R2, P0, R194, R2, RZ ;  /* 0x00000002c2027210 */ /* 0x010fc60007f1e0ff */
[----:B------:R-:W-:Y:S01]  /*13a80*/  @!PT LDS RZ, [RZ] ;  /* 0x00000000fffff984 */ /* 0x000fe20000000800 */
[----:B------:R-:W-:Y:S01]  /*13a90*/  @!PT LDS RZ, [RZ] ;  /* 0x00000000fffff984 */ /* 0x000fe20000000800 */
[----:B------:R-:W-:Y:S01]  /*13aa0*/  @!PT LDS RZ, [RZ] ;  /* 0x00000000fffff984 */ /* 0x000fe20000000800 */
[----:B------:R2:W-:Y:S02]  /*13ab0*/  @!P2 LDGSTS.E.BYPASS.LTC128B.128 [R193+0x8000], desc[UR4][R4.64+0x80] ;  /* 0x0800008004c1afae */ /* 0x0005e4000b901d44 */
[----:B-----5:R-:W-:Y:S02]  /*13ac0*/  IMAD.X R0, R195, 0x1, R0, P0 ;  /* 0x00000001c3007824 */ /* 0x020fe400000e0600 */
        /* <DEDUP_REMOVED lines=22> */
.L_x_969:
[----:B------:R-:W-:Y:S05]  /*13c30*/  BSYNC B0 ;  /* 0x0000000000007941 */ /* 0x000fea0003800000 */
.L_x_968:
[----:B------:R-:W0:Y:S02]  /*13c40*/  LDGDEPBAR ;  /* 0x00000000000079af */ /* 0x000e240000000000 */
.L_x_967:
[----:B------:R-:W-:Y:S05]  /*13c50*/  BSYNC B1 ;  /* 0x0000000000017941 */ /* 0x000fea0003800000 */
.L_x_966:
[----:B------:R-:W3:Y:S04]  /*13c60*/  LDL R3, [R1+0x140] ;  /* 0x0001400001037983 */ /* 0x000ee80000100800 */
[----:B------:R-:W4:Y:S04]  /*13c70*/  LDL R12, [R1+0x13c] ;  /* 0x00013c00010c7983 */ /* 0x000f280000100800 */
[----:B------:R-:W4:Y:S04]  /*13c80*/  LDL R11, [R1+0x144] ;  /* 0x00014400010b7983 */ /* 0x000f280000100800 */
[----:B------:R-:W4:Y:S04]  /*13c90*/  LDL R10, [R1+0x120] ;  /* 0x00012000010a7983 */ /* 0x000f280000100800 */
[----:B------:R-:W4:Y:S04]  /*13ca0*/  LDL R9, [R1+0xfc] ;  /* 0x0000fc0001097983 */ /* 0x000f280000100800 */
[----:B------:R-:W4:Y:S04]  /*13cb0*/  LDL R8, [R1+0x74] ;  /* 0x0000740001087983 */ /* 0x000f280000100800 */
[----:B------:R-:W4:Y:S04]  /*13cc0*/  LDL R7, [R1+0x11c] ;  /* 0x00011c0001077983 */ /* 0x000f280000100800 */
[----:B------:R-:W4:Y:S04]  /*13cd0*/  LDL R6, [R1+0x148] ;  /* 0x0001480001067983 */ /* 0x000f280000100800 */
[----:B-12---:R-:W2:Y:S01]  /*13ce0*/  LDL.LU.64 R4, [R1+0x78] ;  /* 0x0000780001047983 */ /* 0x006ea20000300a00 */
[----:B------:R-:W1:Y:S03]  /*13cf0*/  S2R R0, SR_TID.X ;  /* 0x0000000000007919 */ /* 0x000e660000002100 */
[----:B------:R3:W-:Y:S01]  /*13d00*/  STL.64 [R1+0x278], R32 ;  /* 0x0002782001007387 */ /* 0x0007e20000100a00 */
[----:B-1----:R-:W-:-:S05]  /*13d10*/  IMAD.SHL.U32 R0, R0, 0x2, RZ ;  /* 0x0000000200007824 */ /* 0x002fca00078e00ff */
[----:B------:R-:W-:-:S05]  /*13d20*/  LOP3.LUT R0, R0, 0x6, RZ, 0xc0, !PT ;  /* 0x0000000600007812 */ /* 0x000fca00078ec0ff */
[----:B------:R-:W-:-:S05]  /*13d30*/  IMAD R0, R205, 0x40, R0 ;  /* 0x00000040cd007824 */ /* 0x000fca00078e0200 */
[----:B------:R-:W-:-:S04]  /*13d40*/  ISETP.GE.AND P3, PT, R0, R198, PT ;  /* 0x000000c60000720c */ /* 0x000fc80003f66270 */
[C---:B------:R-:W-:Y:S02]  /*13d50*/  ISETP.GE.OR P3, PT, R0.reuse, R204, !P3 ;  /* 0x000000cc0000720c */ /* 0x040fe40005f66670 */
[----:B------:R-:W-:Y:S02]  /*13d60*/  ISETP.GE.AND P1, PT, R0, R197, PT ;  /* 0x000000c50000720c */ /* 0x000fe40003f26270 */
[----:B------:R-:W-:Y:S02]  /*13d70*/  FSEL R41, R52, -INF , !P3 ;  /* 0xff80000034297808 */ /* 0x000fe40005800000 */
[C---:B------:R-:W-:Y:S02]  /*13d80*/  ISETP.GE.AND P2, PT, R0.reuse, R196, PT ;  /* 0x000000c40000720c */ /* 0x040fe40003f46270 */
[C---:B------:R-:W-:Y:S02]  /*13d90*/  ISETP.GE.AND P3, PT, R0.reuse, R199, PT ;  /* 0x000000c70000720c */ /* 0x040fe40003f66270 */
[----:B------:R-:W-:-:S02]  /*13da0*/  ISETP.GE.OR P1, PT, R0, R203, !P1 ;  /* 0x000000cb0000720c */ /* 0x000fc40004f26670 */
[C---:B------:R-:W-:Y:S02]  /*13db0*/  ISETP.GE.OR P2, PT, R0.reuse, R202, !P2 ;  /* 0x000000ca0000720c */ /* 0x040fe40005746670 */
[----:B------:R-:W-:Y:S02]  /*13dc0*/  ISETP.GE.OR P3, PT, R0, R201, !P3 ;  /* 0x000000c90000720c */ /* 0x000fe40005f66670 */
[----:B------:R-:W-:Y:S02]  /*13dd0*/  FSEL R54, R54, -INF , !P1 ;  /* 0xff80000036367808 */ /* 0x000fe40004800000 */
[----:B------:R-:W-:Y:S02]  /*13de0*/  FSEL R61, R48, -INF , !P2 ;  /* 0xff800000303d7808 */ /* 0x000fe40005000000 */
[----:B------:R-:W-:Y:S01]  /*13df0*/  FSEL R20, R50, -INF , !P3 ;  /* 0xff80000032147808 */ /* 0x000fe20005800000 */
[----:B------:R2:W-:Y:S04]  /*13e00*/  STL.64 [R1+0x270], R30 ;  /* 0x0002701e01007387 */ /* 0x0005e80000100a00 */
[----:B------:R-:W-:Y:S04]  /*13e10*/  STL.64 [R1+0x268], R28 ;  /* 0x0002681c01007387 */ /* 0x000fe80000100a00 */
[----:B------:R-:W-:Y:S04]  /*13e20*/  STL [R1+0x260], R188 ;  /* 0x000260bc01007387 */ /* 0x000fe80000100800 */
[----:B------:R-:W-:Y:S04]  /*13e30*/  STL [R1+0x20c], R211 ;  /* 0x00020cd301007387 */ /* 0x000fe80000100800 */
[----:B------:R-:W-:Y:S04]  /*13e40*/  STL [R1+0x208], R210 ;  /* 0x000208d201007387 */ /* 0x000fe80000100800 */
[----:B------:R4:W-:Y:S04]  /*13e50*/  STL [R1+0x204], R207 ;  /* 0x000204cf01007387 */ /* 0x0009e80000100800 */
[----:B------:R1:W-:Y:S01]  /*13e60*/  STL [R1+0x200], R206 ;  /* 0x000200ce01007387 */ /* 0x0003e20000100800 */
[----:B------:R-:W-:Y:S01]  /*13e70*/  LOP3.LUT R2, R2, 0xffffffdf, RZ, 0xc0, !PT ;  /* 0xffffffdf02027812 */ /* 0x000fe200078ec0ff */
[----:B---3--:R-:W-:-:S02]  /*13e80*/  IMAD.MOV.U32 R32, RZ, RZ, R3 ;  /* 0x000000ffff207224 */ /* 0x008fc400078e0003 */
[----:B------:R-:W-:-:S05]  /*13e90*/  VIADD R3, R0, 0x1 ;  /* 0x0000000100037836 */ /* 0x000fca0000000000 */
        /* <DEDUP_REMOVED lines=9> */
[----:B------:R-:W-:-:S04]  /*13f30*/  FSEL R46, R53, -INF , !P6 ;  /* 0xff800000352e7808 */ /* 0x000fc80007000000 */
        /* <DEDUP_REMOVED lines=73> */
[C---:B------:R-:W-:Y:S01]  /*143d0*/  VIADD R3, R0.reuse, 0x20 ;  /* 0x0000002000037836 */ /* 0x040fe20000000000 */
[----:B------:R-:W-:Y:S02]  /*143e0*/  FSEL R39, R177, -INF , !P2 ;  /* 0xff800000b1277808 */ /* 0x000fe40005000000 */
[----:B------:R-:W-:Y:S02]  /*143f0*/  FSEL R15, R239, -INF , !P0 ;  /* 0xff800000ef0f7808 */ /* 0x000fe40004000000 */
[C---:B------:R-:W-:Y:S02]  /*14400*/  ISETP.GE.AND P2, PT, R3.reuse, R198, PT ;  /* 0x000000c60300720c */ /* 0x040fe40003f46270 */
[C---:B------:R-:W-:Y:S01]  /*14410*/  ISETP.GE.AND P0, PT, R3.reuse, R199, PT ;  /* 0x000000c70300720c */ /* 0x040fe20003f06270 */
[----:B--2---:R-:W-:Y:S01]  /*14420*/  IMAD.MOV.U32 R31, RZ, RZ, R5 ;  /* 0x000000ffff1f7224 */ /* 0x004fe200078e0005 */
[C---:B------:R-:W-:Y:S01]  /*14430*/  ISETP.GE.OR P2, PT, R3.reuse, R204, !P2 ;  /* 0x000000cc0300720c */ /* 0x040fe20005746670 */
[----:B------:R-:W-:Y:S01]  /*14440*/  VIADD R5, R0, 0x21 ;  /* 0x0000002100057836 */ /* 0x000fe20000000000 */
[----:B------:R-:W-:-:S02]  /*14450*/  ISETP.GE.OR P0, PT, R3, R201, !P0 ;  /* 0x000000c90300720c */ /* 0x000fc40004706670 */
[----:B------:R-:W-:Y:S02]  /*14460*/  FSEL R52, R179, -INF , !P1 ;  /* 0xff800000b3347808 */ /* 0x000fe40004800000 */
[----:B------:R-:W-:Y:S02]  /*14470*/  FSEL R38, R104, -INF , !P2 ;  /* 0xff80000068267808 */ /* 0x000fe40005000000 */
[CC--:B------:R-:W-:Y:S02]  /*14480*/  ISETP.GE.AND P1, PT, R3.reuse, R197.reuse, PT ;  /* 0x000000c50300720c */ /* 0x0c0fe40003f26270 */
[----:B------:R-:W-:Y:S02]  /*14490*/  ISETP.GE.AND P2, PT, R3, R196, PT ;  /* 0x000000c40300720c */ /* 0x000fe40003f46270 */
[----:B------:R-:W-:Y:S02]  /*144a0*/  FSEL R14, R234, -INF , !P0 ;  /* 0xff800000ea0e7808 */ /* 0x000fe40004000000 */
[----:B------:R-:W-:-:S02]  /*144b0*/  ISETP.GE.AND P0, PT, R5, R197, PT ;  /* 0x000000c50500720c */ /* 0x000fc40003f06270 */
[CC--:B------:R-:W-:Y:S02]  /*144c0*/  ISETP.GE.OR P1, PT, R3.reuse, R203.reuse, !P1 ;  /* 0x000000cb0300720c */ /* 0x0c0fe40004f26670 */
[----:B------:R-:W-:Y:S01]  /*144d0*/  ISETP.GE.OR P2, PT, R3, R202, !P2 ;  /* 0x000000ca0300720c */ /* 0x000fe20005746670 */
[----:B------:R-:W-:Y:S01]  /*144e0*/  VIADD R3, R0, 0x28 ;  /* 0x0000002800037836 */ /* 0x000fe20000000000 */
[----:B------:R-:W-:-:S04]  /*144f0*/  ISETP.GE.OR P0, PT, R5, R203, !P0 ;  /* 0x000000cb0500720c */ /* 0x000fc80004706670 */
[----:B------:R-:W-:Y:S02]  /*14500*/  FSEL R50, R107, -INF , !P0 ;  /* 0xff8000006b327808 */ /* 0x000fe40004000000 */
[C---:B------:R-:W-:Y:S01]  /*14510*/  ISETP.GE.AND P0, PT, R3.reuse, R198, PT ;  /* 0x000000c60300720c */ /* 0x040fe20003f06270 */
[----:B------:R-:W-:Y:S02]  /*14520*/  IMAD.MOV.U32 R30, RZ, RZ, R4 ;  /* 0x000000ffff1e7224 */ /* 0x000fe400078e0004 */
[----:B------:R-:W-:Y:S01]  /*14530*/  VIADD R4, R0, 0x29 ;  /* 0x0000002900047836 */ /* 0x000fe20000000000 */
[----:B------:R-:W-:-:S04]  /*14540*/  ISETP.GE.OR P0, PT, R3, R204, !P0 ;  /* 0x000000cc0300720c */ /* 0x000fc80004706670 */
[----:B------:R-:W-:Y:S02]  /*14550*/  FSEL R36, R100, -INF , !P0 ;  /* 0xff80000064247808 */ /* 0x000fe40004000000 */
[----:B------:R-:W-:-:S04]  /*14560*/  ISETP.GE.AND P0, PT, R4, R198, PT ;  /* 0x000000c60400720c */ /* 0x000fc80003f06270 */
[----:B------:R-:W-:Y:S02]  /*14570*/  ISETP.GE.OR P0, PT, R4, R204, !P0 ;  /* 0x000000cc0400720c */ /* 0x000fe40004706670 */
[----:B------:R-:W-:Y:S02]  /*14580*/  FSEL R51, R106, -INF , !P1 ;  /* 0xff8000006a337808 */ /* 0x000fe40004800000 */
[----:B------:R-:W-:Y:S02]  /*14590*/  FSEL R27, R101, -INF , !P0 ;  /* 0xff800000651b7808 */ /* 0x000fe40004000000 */
[----:B------:R-:W-:Y:S02]  /*145a0*/  ISETP.GE.AND P1, PT, R5, R198, PT ;  /* 0x000000c60500720c */ /* 0x000fe40003f26270 */
[----:B------:R-:W-:Y:S02]  /*145b0*/  ISETP.GE.AND P0, PT, R3, R199, PT ;  /* 0x000000c70300720c */ /* 0x000fe40003f06270 */
[----:B------:R-:W-:-:S02]  /*145c0*/  ISETP.GE.OR P1, PT, R5, R204, !P1 ;  /* 0x000000cc0500720c */ /* 0x000fc40004f26670 */
[----:B------:R-:W-:Y:S01]  /*145d0*/  ISETP.GE.OR P0, PT, R3, R201, !P0 ;  /* 0x000000c90300720c */ /* 0x000fe20004706670 */
[----:B----4-:R-:W-:Y:S01]  /*145e0*/  IMAD.MOV.U32 R207, RZ, RZ, R12 ;  /* 0x000000ffffcf7224 */ /* 0x010fe200078e000c */
[----:B------:R-:W-:Y:S02]  /*145f0*/  FSEL R37, R105, -INF , !P1 ;  /* 0xff80000069257808 */ /* 0x000fe40004800000 */
[----:B------:R-:W-:Y:S02]  /*14600*/  FSEL R12, R242, -INF , !P0 ;  /* 0xff800000f20c7808 */ /* 0x000fe40004000000 */
[CC--:B------:R-:W-:Y:S02]  /*14610*/  ISETP.GE.AND P1, PT, R5.reuse, R199.reuse, PT ;  /* 0x000000c70500720c */ /* 0x0c0fe40003f26270 */
[----:B------:R-:W-:Y:S01]  /*14620*/  ISETP.GE.AND P0, PT, R4, R199, PT ;  /* 0x000000c70400720c */ /* 0x000fe20003f06270 */
[----:B------:R-:W-:Y:S01]  /*14630*/  IMAD.MOV.U32 R29, RZ, RZ, R6 ;  /* 0x000000ffff1d7224 */ /* 0x000fe200078e0006 */
[-C--:B------:R-:W-:Y:S01]  /*14640*/  ISETP.GE.OR P1, PT, R5, R201.reuse, !P1 ;  /* 0x000000c90500720c */ /* 0x080fe20004f26670 */
[----:B------:R-:W-:Y:S01]  /*14650*/  VIADD R6, R0, 0x30 ;  /* 0x0000003000067836 */ /* 0x000fe20000000000 */
[----:B------:R-:W-:Y:S01]  /*14660*/  ISETP.GE.OR P0, PT, R4, R201, !P0 ;  /* 0x000000c90400720c */ /* 0x000fe20004706670 */
[----:B-1----:R-:W-:Y:S01]  /*14670*/  IMAD.MOV.U32 R206, RZ, RZ, R11 ;  /* 0x000000ffffce7224 */ /* 0x002fe200078e000b */
[----:B------:R-:W-:-:S02]  /*14680*/  FSEL R13, R235, -INF , !P1 ;  /* 0xff800000eb0d7808 */ /* 0x000fc40004800000 */
[----:B------:R-:W-:Y:S02]  /*14690*/  FSEL R11, R243, -INF , !P0 ;  /* 0xff800000f30b7808 */ /* 0x000fe40004000000 */
[C---:B------:R-:W-:Y:S02]  /*146a0*/  ISETP.GE.AND P1, PT, R3.reuse, R197, PT ;  /* 0x000000c50300720c */ /* 0x040fe40003f26270 */
[C---:B------:R-:W-:Y:S02]  /*146b0*/  ISETP.GE.AND P0, PT, R6.reuse, R198, PT ;  /* 0x000000c60600720c */ /* 0x040fe40003f06270 */
[----:B------:R-:W-:Y:S02]  /*146c0*/  ISETP.GE.OR P1, PT, R3, R203, !P1 ;  /* 0x000000cb0300720c */ /* 0x000fe40004f26670 */
[----:B------:R-:W-:Y:S02]  /*146d0*/  ISETP.GE.OR P0, PT, R6, R204, !P0 ;  /* 0x000000cc0600720c */ /* 0x000fe40004706670 */
[----:B------:R-:W-:-:S02]  /*146e0*/  FSEL R49, R102, -INF , !P1 ;  /* 0xff80000066317808 */ /* 0x000fc40004800000 */
[----:B------:R-:W-:Y:S02]  /*146f0*/  FSEL R26, R216, -INF , !P0 ;  /* 0xff800000d81a7808 */ /* 0x000fe40004000000 */
[----:B------:R-:W-:Y:S02]  /*14700*/  @P6 LOP3.LUT R2, R2, 0x20, RZ, 0xfc, !PT ;  /* 0x0000002002026812 */ /* 0x000fe400078efcff */
[-C--:B------:R-:W-:Y:S02]  /*14710*/  ISETP.GE.AND P1, PT, R4, R197.reuse, PT ;  /* 0x000000c50400720c */ /* 0x080fe40003f26270 */
[----:B------:R-:W-:Y:S02]  /*14720*/  ISETP.GE.AND P0, PT, R6, R197, PT ;  /* 0x000000c50600720c */ /* 0x000fe40003f06270 */
[----:B------:R-:W-:Y:S02]  /*14730*/  LOP3.LUT R2, R2, 0xffffffef, RZ, 0xc0, !PT ;  /* 0xffffffef02027812 */ /* 0x000fe400078ec0ff */
[----:B------:R-:W-:-:S02]  /*14740*/  ISETP.GE.OR P1, PT, R4, R203, !P1 ;  /* 0x000000cb0400720c */ /* 0x000fc40004f26670 */
[----:B------:R-:W-:Y:S02]  /*14750*/  ISETP.GE.OR P0, PT, R6, R203, !P0 ;  /* 0x000000cb0600720c */ /* 0x000fe40004706670 */
[----:B------:R-:W-:Y:S02]  /*14760*/  @P5 LOP3.LUT R2, R2, 0x10, RZ, 0xfc, !PT ;  /* 0x0000001002025812 */ /* 0x000fe400078efcff */
[----:B------:R-:W-:Y:S02]  /*14770*/  FSEL R48, R103, -INF , !P1 ;  /* 0xff80000067307808 */ /* 0x000fe40004800000 */
[----:B------:R-:W-:Y:S02]  /*14780*/  FSEL R47, R218, -INF , !P0 ;  /* 0xff800000da2f7808 */ /* 0x000fe40004000000 */
[-C--:B------:R-:W-:Y:S02]  /*14790*/  ISETP.GE.AND P6, PT, R3, R196.reuse, PT ;  /* 0x000000c40300720c */ /* 0x080fe40003fc6270 */
[----:B------:R-:W-:-:S02]  /*147a0*/  ISETP.GE.AND P1, PT, R5, R196, PT ;  /* 0x000000c40500720c */ /* 0x000fc40003f26270 */
[----:B------:R-:W-:Y:S02]  /*147b0*/  ISETP.GE.AND P0, PT, R6, R199, PT ;  /* 0x000000c70600720c */ /* 0x000fe40003f06270 */
[----:B------:R-:W-:Y:S02]  /*147c0*/  ISETP.GE.AND P5, PT, R4, R196, PT ;  /* 0x000000c40400720c */ /* 0x000fe40003fa6270 */
[-C--:B------:R-:W-:Y:S01]  /*147d0*/  ISETP.GE.OR P6, PT, R3, R202.reuse, !P6 ;  /* 0x000000ca0300720c */ /* 0x080fe200077c6670 */
[C---:B------:R-:W-:Y:S01]  /*147e0*/  VIADD R3, R0.reuse, 0x31 ;  /* 0x0000003100037836 */ /* 0x040fe20000000000 */
[-C--:B------:R-:W-:Y:S01]  /*147f0*/  ISETP.GE.OR P1, PT, R5, R202.reuse, !P1 ;  /* 0x000000ca0500720c */ /* 0x080fe20004f26670 */
[----:B------:R-:W-:Y:S01]  /*14800*/  VIADD R5, R0, 0x39 ;  /* 0x0000003900057836 */ /* 0x000fe20000000000 */
[----:B------:R-:W-:Y:S02]  /*14810*/  ISETP.GE.OR P0, PT, R6, R201, !P0 ;  /* 0x000000c90600720c */ /* 0x000fe40004706670 */
[----:B------:R-:W-:Y:S01]  /*14820*/  ISETP.GE.OR P5, PT, R4, R202, !P5 ;  /* 0x000000ca0400720c */ /* 0x000fe20006fa6670 */
[----:B------:R-:W-:Y:S01]  /*14830*/  VIADD R4, R0, 0x38 ;  /* 0x0000003800047836 */ /* 0x000fe20000000000 */
[----:B------:R-:W-:Y:S01]  /*14840*/  FMNMX.FTZ R0, R251, R20, !PT ;  /* 0x00000014fb007209 */ /* 0x000fe20007810000 */
[----:B------:R-:W-:Y:S01]  /*14850*/  IMAD.MOV.U32 R211, RZ, RZ, R10 ;  /* 0x000000ffffd37224 */ /* 0x000fe200078e000a */
[----:B------:R-:W-:-:S02]  /*14860*/  FSEL R10, R226, -INF , !P0 ;  /* 0xff800000e20a7808 */ /* 0x000fc40004000000 */
[----:B------:R-:W-:Y:S02]  /*14870*/  ISETP.GE.AND P0, PT, R3, R198, PT ;  /* 0x000000c60300720c */ /* 0x000fe40003f06270 */
[----:B------:R-:W-:Y:S02]  /*14880*/  FMNMX.FTZ R0, R25, R0, !PT ;  /* 0x0000000019007209 */ /* 0x000fe40007810000 */
[----:B------:R-:W-:Y:S02]  /*14890*/  ISETP.GE.OR P0, PT, R3, R204, !P0 ;  /* 0x000000cc0300720c */ /* 0x000fe40004706670 */
[----:B------:R-:W-:Y:S02]  /*148a0*/  FMNMX.FTZ R0, R23, R0, !PT ;  /* 0x0000000017007209 */ /* 0x000fe40007810000 */
[----:B------:R-:W-:Y:S02]  /*148b0*/  FSEL R24, R217, -INF , !P0 ;  /* 0xff800000d9187808 */ /* 0x000fe40004000000 */
[----:B------:R-:W-:-:S02]  /*148c0*/  ISETP.GE.AND P0, PT, R3, R199, PT ;  /* 0x000000c70300720c */ /* 0x000fc40003f06270 */
[----:B------:R-:W-:Y:S02]  /*148d0*/  FMNMX.FTZ R0, R21, R0, !PT ;  /* 0x0000000015007209 */ /* 0x000fe40007810000 */
[----:B------:R-:W-:Y:S02]  /*148e0*/  ISETP.GE.OR P0, PT, R3, R201, !P0 ;  /* 0x000000c90300720c */ /* 0x000fe40004706670 */
[----:B------:R-:W-:Y:S01]  /*148f0*/  FMNMX.FTZ R0, R18, R0, !PT ;  /* 0x0000000012007209 */ /* 0x000fe20007810000 */
[----:B------:R-:W-:Y:S01]  /*14900*/  IMAD.MOV.U32 R210, RZ, RZ, R9 ;  /* 0x000000ffffd27224 */ /* 0x000fe200078e0009 */
[----:B------:R-:W-:Y:S02]  /*14910*/  FSEL R9, R227, -INF , !P0 ;  /* 0xff800000e3097808 */ /* 0x000fe40004000000 */
[----:B------:R-:W-:Y:S02]  /*14920*/  FMNMX.FTZ R0, R17, R0, !PT ;  /* 0x0000000011007209 */ /* 0x000fe40007810000 */
[----:B------:R-:W-:-:S02]  /*14930*/  ISETP.GE.AND P0, PT, R4, R198, PT ;  /* 0x000000c60400720c */ /* 0x000fc40003f06270 */
[----:B------:R-:W-:Y:S02]  /*14940*/  FMNMX.FTZ R0, R16, R0, !PT ;  /* 0x0000000010007209 */ /* 0x000fe40007810000 */
[----:B------:R-:W-:Y:S02]  /*14950*/  ISETP.GE.OR P0, PT, R4, R204, !P0 ;  /* 0x000000cc0400720c */ /* 0x000fe40004706670 */
[----:B------:R-:W-:Y:S02]  /*14960*/  FMNMX.FTZ R0, R15, R0, !PT ;  /* 0x000000000f007209 */ /* 0x000fe40007810000 */
[----:B------:R-:W-:Y:S02]  /*14970*/  FSEL R22, R184, -INF , !P0 ;  /* 0xff800000b8167808 */ /* 0x000fe40004000000 */
[----:B------:R-:W-:Y:S02]  /*14980*/  ISETP.GE.AND P0, PT, R4, R199, PT ;  /* 0x000000c70400720c */ /* 0x000fe40003f06270 */
[----:B------:R-:W-:-:S02]  /*14990*/  FMNMX.FTZ R0, R14, R0, !PT ;  /* 0x000000000e007209 */ /* 0x000fc40007810000 */
[----:B------:R-:W-:Y:S01]  /*149a0*/  ISETP.GE.OR P0, PT, R4, R201, !P0 ;  /* 0x000000c90400720c */ /* 0x000fe20004706670 */
[----:B------:R-:W-:Y:S01]  /*149b0*/  IMAD.MOV.U32 R188, RZ, RZ, R8 ;  /* 0x000000ffffbc7224 */ /* 0x000fe200078e0008 */
[----:B------:R-:W-:Y:S02]  /*149c0*/  FMNMX.FTZ R0, R13, R0, !PT ;  /* 0x000000000d007209 */ /* 0x000fe40007810000 */
[----:B------:R-:W-:Y:S02]  /*149d0*/  FSEL R8, R222, -INF , !P0 ;  /* 0xff800000de087808 */ /* 0x000fe40004000000 */
[C---:B------:R-:W-:Y:S02]  /*149e0*/  ISETP.GE.AND P0, PT, R5.reuse, R198, PT ;  /* 0x000000c60500720c */ /* 0x040fe40003f06270 */
[----:B------:R-:W-:Y:S02]  /*149f0*/  FMNMX.FTZ R0, R12, R0, !PT ;  /* 0x000000000c007209 */ /* 0x000fe40007810000 */
[----:B------:R-:W-:-:S02]  /*14a00*/  ISETP.GE.OR P0, PT, R5, R204, !P0 ;  /* 0x000000cc0500720c */ /* 0x000fc40004706670 */
[----:B------:R-:W-:Y:S02]  /*14a10*/  FMNMX.FTZ R0, R11, R0, !PT ;  /* 0x000000000b007209 */ /* 0x000fe40007810000 */
[----:B------:R-:W-:Y:S02]  /*14a20*/  LOP3.LUT R2, R2, 0xfffffff7, RZ, 0xc0, !PT ;  /* 0xfffffff702027812 */ /* 0x000fe400078ec0ff */
[----:B------:R-:W-:Y:S02]  /*14a30*/  FSEL R19, R185, -INF , !P0 ;  /* 0xff800000b9137808 */ /* 0x000fe40004000000 */
[----:B------:R-:W-:Y:S02]  /*14a40*/  ISETP.GE.AND P0, PT, R5, R199, PT ;  /* 0x000000c70500720c */ /* 0x000fe40003f06270 */
[----:B------:R-:W-:Y:S02]  /*14a50*/  FMNMX.FTZ R0, R10, R0, !PT ;  /* 0x000000000a007209 */ /* 0x000fe40007810000 */
[----:B------:R-:W-:-:S02]  /*14a60*/  @P4 LOP3.LUT R2, R2, 0x8, RZ, 0xfc, !PT ;  /* 0x0000000802024812 */ /* 0x000fc400078efcff */
[----:B------:R-:W-:Y:S02]  /*14a70*/  ISETP.GE.OR P0, PT, R5, R201, !P0 ;  /* 0x000000c90500720c */ /* 0x000fe40004706670 */
[----:B------:R-:W-:Y:S01]  /*14a80*/  FMNMX.FTZ R0, R9, R0, !PT ;  /* 0x0000000009007209 */ /* 0x000fe20007810000 */
[----:B------:R-:W-:Y:S01]  /*14a90*/  IMAD.MOV.U32 R28, RZ, RZ, R7 ;  /* 0x000000ffff1c7224 */ /* 0x000fe200078e0007 */
[----:B------:R-:W-:Y:S02]  /*14aa0*/  LOP3.LUT R2, R2, 0xfffffffb, RZ, 0xc0, !PT ;  /* 0xfffffffb02027812 */ /* 0x000fe400078ec0ff */
[----:B------:R-:W-:Y:S02]  /*14ab0*/  FSEL R7, R223, -INF , !P0 ;  /* 0xff800000df077808 */ /* 0x000fe40004000000 */
[----:B------:R-:W-:Y:S02]  /*14ac0*/  FMNMX.FTZ R0, R8, R0, !PT ;  /* 0x0000000008007209 */ /* 0x000fe40007810000 */
[----:B------:R-:W-:-:S02]  /*14ad0*/  @P3 LOP3.LUT R2, R2, 0x4, RZ, 0xfc, !PT ;  /* 0x0000000402023812 */ /* 0x000fc400078efcff */
[----:B------:R-:W-:Y:S02]  /*14ae0*/  ISETP.GE.AND P0, PT, R3, R197, PT ;  /* 0x000000c50300720c */ /* 0x000fe40003f06270 */
[----:B------:R-:W-:Y:S02]  /*14af0*/  FMNMX.FTZ R0, R7, R0, !PT ;  /* 0x0000000007007209 */ /* 0x000fe40007810000 */
[C---:B------:R-:W-:Y:S02]  /*14b00*/  ISETP.GE.AND P3, PT, R3.reuse, R196, PT ;  /* 0x000000c40300720c */ /* 0x040fe40003f66270 */
[C---:B------:R-:W-:Y:S02]  /*14b10*/  ISETP.GE.OR P0, PT, R3.reuse, R203, !P0 ;  /* 0x000000cb0300720c */ /* 0x040fe40004706670 */
[----:B------:R-:W-:Y:S02]  /*14b20*/  ISETP.GE.OR P3, PT, R3, R202, !P3 ;  /* 0x000000ca0300720c */ /* 0x000fe40005f66670 */
[----:B------:R-:W1:Y:S02]  /*14b30*/  SHFL.BFLY PT, R3, R0, 0x2, 0x1f ;  /* 0x0c401f0000037f89 */ /* 0x000e6400000e0000 */
[----:B-1----:R-:W-:-:S02]  /*14b40*/  FMNMX.FTZ R3, R0, R3, !PT ;  /* 0x0000000300037209 */ /* 0x002fc40007810000 */
[----:B------:R-:W2:Y:S01]  /*14b50*/  LD.E R0, desc[UR4][R172.64+0xdc] ;  /* 0x0000dc04ac007980 */ /* 0x000ea2000c101900 */
[----:B------:R-:W-:-:S04]  /*14b60*/  LOP3.LUT R2, R2, 0xfffffffd, RZ, 0xc0, !PT ;  /* 0xfffffffd02027812 */ /* 0x000fc800078ec0ff */
[----:B------:R-:W-:-:S04]  /*14b70*/  @P2 LOP3.LUT R2, R2, 0x2, RZ, 0xfc, !PT ;  /* 0x0000000202022812 */ /* 0x000fc800078efcff */
[----:B------:R-:W-:-:S04]  /*14b80*/  LOP3.LUT R2, R2, 0xfffffffe, RZ, 0xc0, !PT ;  /* 0xfffffffe02027812 */ /* 0x000fc800078ec0ff */
[----:B------:R-:W-:-:S04]  /*14b90*/  @P1 LOP3.LUT R2, R2, 0x1, RZ, 0xfc, !PT ;  /* 0x0000000102021812 */ /* 0x000fc800078efcff */
[----:B------:R-:W-:Y:S02]  /*14ba0*/  LOP3.LUT R2, R2, 0xfffffdff, RZ, 0xc0, !PT ;  /* 0xfffffdff02027812 */ /* 0x000fe400078ec0ff */
[----:B------:R-:W-:Y:S02]  /*14bb0*/  ISETP.GE.AND P4, PT, R6, R196, PT ;  /* 0x000000c40600720c */ /* 0x000fe40003f86270 */
[----:B------:R-:W-:Y:S02]  /*14bc0*/  @P6 LOP3.LUT R2, R2, 0x200, RZ, 0xfc, !PT ;  /* 0x0000020002026812 */ /* 0x000fe400078efcff */
[----:B------:R-:W-:Y:S02]  /*14bd0*/  ISETP.GE.OR P4, PT, R6, R202, !P4 ;  /* 0x000000ca0600720c */ /* 0x000fe40006786670 */
[C---:B------:R-:W-:Y:S02]  /*14be0*/  LOP3.LUT P6, RZ, R2.reuse, 0x20, RZ, 0xc0, !PT ;  /* 0x0000002002ff7812 */ /* 0x040fe400078cc0ff */
[----:B------:R-:W-:-:S04]  /*14bf0*/  LOP3.LUT R2, R2, 0xfffffbff, RZ, 0xc0, !PT ;  /* 0xfffffbff02027812 */ /* 0x000fc800078ec0ff */
[----:B------:R-:W-:-:S04]  /*14c00*/  @P5 LOP3.LUT R2, R2, 0x400, RZ, 0xfc, !PT ;  /* 0x0000040002025812 */ /* 0x000fc800078efcff */
[----:B------:R-:W-:-:S04]  /*14c10*/  LOP3.LUT R2, R2, 0xfffff7ff, RZ, 0xc0, !PT ;  /* 0xfffff7ff02027812 */ /* 0x000fc800078ec0ff */
[----:B------:R-:W-:-:S04]  /*14c20*/  @P4 LOP3.LUT R2, R2, 0x800, RZ, 0xfc, !PT ;  /* 0x0000080002024812 */ /* 0x000fc800078efcff */
[----:B------:R-:W-:Y:S02]  /*14c30*/  LOP3.LUT R2, R2, 0xfffffeff, RZ, 0xc0, !PT ;  /* 0xfffffeff02027812 */ /* 0x000fe400078ec0ff */
[----:B------:R-:W-:Y:S02]  /*14c40*/  ISETP.GE.AND P2, PT, R4, R196, PT ;  /* 0x000000c40400720c */ /* 0x000fe40003f46270 */
[----:B------:R-:W-:Y:S02]  /*14c50*/  @P0 LOP3.LUT R2, R2, 0x100, RZ, 0xfc, !PT ;  /* 0x0000010002020812 */ /* 0x000fe400078efcff */
[C---:B------:R-:W-:Y:S02]  /*14c60*/  ISETP.GE.AND P0, PT, R4.reuse, R197, PT ;  /* 0x000000c50400720c */ /* 0x040fe40003f06270 */
[C---:B------:R-:W-:Y:S02]  /*14c70*/  ISETP.GE.OR P2, PT, R4.reuse, R202, !P2 ;  /* 0x000000ca0400720c */ /* 0x040fe40005746670 */
[----:B------:R-:W-:-:S02]  /*14c80*/  ISETP.GE.OR P4, PT, R4, R203, !P0 ;  /* 0x000000cb0400720c */ /* 0x000fc40004786670 */
[----:B------:R-:W1:Y:S01]  /*14c90*/  SHFL.BFLY PT, R4, R3, 0x1, 0x1f ;  /* 0x0c201f0003047f89 */ /* 0x000e6200000e0000 */
[----:B------:R-:W-:-:S04]  /*14ca0*/  ISETP.GE.AND P0, PT, R5, R197, PT ;  /* 0x000000c50500720c */ /* 0x000fc80003f06270 */
[----:B------:R-:W-:Y:S01]  /*14cb0*/  ISETP.GE.OR P5, PT, R5, R203, !P0 ;  /* 0x000000cb0500720c */ /* 0x000fe200047a6670 */
[----:B------:R-:W-:Y:S01]  /*14cc0*/  IMAD.MOV.U32 R33, RZ, RZ, R252 ;  /* 0x000000ffff217224 */ /* 0x000fe200078e00fc */
[----:B-1----:R-:W-:-:S04]  /*14cd0*/  FMNMX.FTZ R103, R3, R4, !PT ;  /* 0x0000000403677209 */ /* 0x002fc80007810000 */
[----:B------:R-:W-:-:S04]  /*14ce0*/  FSETP.NEU.FTZ.AND P0, PT, R103, -INF , PT ;  /* 0xff8000006700780b */ /* 0x000fc80003f1d000 */
[----:B------:R-:W-:-:S05]  /*14cf0*/  FSEL R4, R103, RZ, P0 ;  /* 0x000000ff67047208 */ /* 0x000fca0000000000 */
[----:B------:R-:W-:Y:S01]  /*14d00*/  FADD.FTZ R65, R251, -R4 ;  /* 0x80000004fb417221 */ /* 0x000fe20000010000 */
[----:B------:R1:W-:Y:S04]  /*14d10*/  STL [R1+0x1fc], R200 ;  /* 0x0001fcc801007387 */ /* 0x0003e80000100800 */
[----:B------:R-:W-:Y:S04]  /*14d20*/  STL [R1+0x1f8], R193 ;  /* 0x0001f8c101007387 */ /* 0x000fe80000100800 */
[----:B------:R3:W-:Y:S04]  /*14d30*/  STL.64 [R1+0x1f0], R190 ;  /* 0x0001f0be01007387 */ /* 0x0007e80000100a00 */
[----:B------:R4:W-:Y:S04]  /*14d40*/  STL [R1+0x1ec], R189 ;  /* 0x0001ecbd01007387 */ /* 0x0009e80000100800 */
[----:B------:R-:W-:Y:S04]  /*14d50*/  STL [R1+0x1e8], R175 ;  /* 0x0001e8af01007387 */ /* 0x000fe80000100800 */
[----:B-1----:R-:W2:Y:S01]  /*14d60*/  LDL.LU R200, [R1+0x15c] ;  /* 0x00015c0001c87983 */ /* 0x002ea20000300800 */
[----:B------:R-:W-:-:S02]  /*14d70*/  ISETP.GE.AND P1, PT, R5, R196, PT ;  /* 0x000000c40500720c */ /* 0x000fc40003f26270 */
[----:B------:R-:W-:Y:S02]  /*14d80*/  FSEL R6, R186, -INF , !P4 ;  /* 0xff800000ba067808 */ /* 0x000fe40006000000 */
[----:B------:R-:W-:Y:S02]  /*14d90*/  ISETP.GE.OR P1, PT, R5, R202, !P1 ;  /* 0x000000ca0500720c */ /* 0x000fe40004f26670 */
[----:B------:R-:W-:Y:S01]  /*14da0*/  FSEL R5, R187, -INF , !P5 ;  /* 0xff800000bb057808 */ /* 0x000fe20006800000 */
[----:B---3--:R-:W3:Y:S04]  /*14db0*/  LDL.LU.64 R190, [R1+0x10] ;  /* 0x0000100001be7983 */ /* 0x008ee80000300a00 */
[----:B----4-:R-:W4:Y:S01]  /*14dc0*/  LDL R189, [R1+0x14c] ;  /* 0x00014c0001bd7983 */ /* 0x010f220000100800 */
[----:B--2---:R-:W-:-:S05]  /*14dd0*/  FMUL.FTZ R3, R0, R103 ;  /* 0x0000006700037220 */ /* 0x004fca0000410000 */
        /* <DEDUP_REMOVED lines=32> */
[----:B------:R-:W-:-:S05]  /*14fe0*/  FMNMX.FTZ R3, R19, R3, !PT ;  /* 0x0000000313037209 */ /* 0x000fca0007810000 */
[----:B------:R-:W1:Y:S02]  /*14ff0*/  SHFL.BFLY PT, R4, R3, 0x2, 0x1f ;  /* 0x0c401f0003047f89 */ /* 0x000e6400000e0000 */
[----:B-1----:R-:W-:-:S05]  /*15000*/  FMNMX.FTZ R3, R3, R4, !PT ;  /* 0x0000000403037209 */ /* 0x002fca0007810000 */
[----:B------:R-:W1:Y:S02]  /*15010*/  SHFL.BFLY PT, R4, R3, 0x1, 0x1f ;  /* 0x0c201f0003047f89 */ /* 0x000e6400000e0000 */
[----:B-1----:R-:W-:-:S04]  /*15020*/  FMNMX.FTZ R102, R3, R4, !PT ;  /* 0x0000000403667209 */ /* 0x002fc80007810000 */
        /* <DEDUP_REMOVED lines=33> */
[----:B------:R1:W-:Y:S01]  /*15240*/  MUFU.EX2 R39, R4 ;  /* 0x0000000400277308 */ /* 0x0003e20000000800 */
[----:B------:R-:W-:Y:S04]  /*15250*/  STL [R1+0x210], R198 ;  /* 0x000210c601007387 */ /* 0x000fe80000100800 */
[----:B------:R-:W-:Y:S01]  /*15260*/  STL [R1+0x214], R204 ;  /* 0x000214cc01007387 */ /* 0x000fe20000100800 */
[----:B-1----:R-:W-:Y:S02]  /*15270*/  FMNMX.FTZ R4, R48, R3, !PT ;  /* 0x0000000330047209 */ /* 0x002fe40007810000 */
[----:B------:R-:W1:Y:S01]  /*15280*/  MUFU.EX2 R3, R8 ;  /* 0x0000000800037308 */ /* 0x000e620000000800 */
[----:B------:R-:W-:Y:S04]  /*15290*/  STL [R1+0x218], R199 ;  /* 0x000218c701007387 */ /* 0x000fe80000100800 */
[----:B------:R-:W-:Y:S04]  /*152a0*/  STL [R1+0x21c], R201 ;  /* 0x00021cc901007387 */ /* 0x000fe80000100800 */
[----:B------:R-:W-:Y:S04]  /*152b0*/  STL [R1+0x224], R172 ;  /* 0x000224ac01007387 */ /* 0x000fe80000100800 */
[----:B------:R-:W-:Y:S04]  /*152c0*/  STL [R1+0x220], R173 ;  /* 0x000220ad01007387 */ /* 0x000fe80000100800 */
[----:B------:R-:W-:Y:S01]  /*152d0*/  STL [R1+0x228], R197 ;  /* 0x000228c501007387 */ /* 0x000fe20000100800 */
[-C--:B-1----:R-:W-:Y:S01]  /*152e0*/  FMUL.FTZ R9, R168, R3.reuse ;  /* 0x00000003a8097220 */ /* 0x082fe20000410000 */
[----:B------:R-:W-:-:S02]  /*152f0*/  FMUL.FTZ R8, R169, R3 ;  /* 0x00000003a9087220 */ /* 0x000fc40000410000 */
[----:B------:R-:W-:Y:S04]  /*15300*/  STL [R1+0x22c], R203 ;  /* 0x00022ccb01007387 */ /* 0x000fe80000100800 */
[----:B------:R-:W-:Y:S01]  /*15310*/  STL [R1+0x230], R196 ;  /* 0x000230c401007387 */ /* 0x000fe20000100800 */
[----:B------:R-:W-:-:S03]  /*15320*/  FMUL.FTZ R10, R164, R3 ;  /* 0x00000003a40a7220 */ /* 0x000fc60000410000 */
[----:B------:R-:W-:Y:S04]  /*15330*/  STL [R1+0x234], R202 ;  /* 0x000234ca01007387 */ /* 0x000fe80000100800 */
[----:B------:R-:W-:Y:S04]  /*15340*/  STL [R1+0x238], R103 ;  /* 0x0002386701007387 */ /* 0x000fe80000100800 */
[----:B------:R-:W-:Y:S04]  /*15350*/  STL [R1+0x23c], R102 ;  /* 0x00023c6601007387 */ /* 0x000fe80000100800 */
[----:B------:R1:W-:Y:S04]  /*15360*/  STL [R1+0x40], R9 ;  /* 0x0000400901007387 */ /* 0x0003e80000100800 */
[----:B------:R2:W-:Y:S04]  /*15370*/  STL [R1+0x44], R8 ;  /* 0x0000440801007387 */ /* 0x0005e80000100800 */
[----:B------:R3:W-:Y:S01]  /*15380*/  STL [R1+0x50], R10 ;  /* 0x0000500a01007387 */ /* 0x0007e20000100800 */
[-C--:B-1----:R-:W-:Y:S01]  /*15390*/  FMUL.FTZ R9, R165, R3.reuse ;  /* 0x00000003a5097220 */ /* 0x082fe20000410000 */
[----:B--2---:R-:W-:-:S04]  /*153a0*/  FMUL.FTZ R8, R160, R3 ;  /* 0x00000003a0087220 */ /* 0x004fc80000410000 */
[----:B------:R1:W-:Y:S01]  /*153b0*/  STL [R1+0x54], R9 ;  /* 0x0000540901007387 */ /* 0x0003e20000100800 */
[----:B---3--:R-:W-:-:S03]  /*153c0*/  FMUL.FTZ R10, R161, R3 ;  /* 0x00000003a10a7220 */ /* 0x008fc60000410000 */
[----:B------:R2:W-:Y:S04]  /*153d0*/  STL [R1+0x60], R8 ;  /* 0x0000600801007387 */ /* 0x0005e80000100800 */
[----:B------:R-:W-:Y:S01]  /*153e0*/  STL [R1+0x64], R10 ;  /* 0x0000640a01007387 */ /* 0x000fe20000100800 */
[-C--:B-1----:R-:W-:Y:S01]  /*153f0*/  FMUL.FTZ R9, R156, R3.reuse ;  /* 0x000000039c097220 */ /* 0x082fe20000410000 */
[----:B--2---:R-:W-:-:S04]  /*15400*/  FMUL.FTZ R8, R157, R3 ;  /* 0x000000039d087220 */ /* 0x004fc80000410000 */
[----:B------:R-:W-:Y:S04]  /*15410*/  STL [R1+0x80], R9 ;  /* 0x0000800901007387 */ /* 0x000fe80000100800 */
[----:B------:R1:W-:Y:S02]  /*15420*/  STL [R1+0x84], R8 ;  /* 0x0000840801007387 */ /* 0x0003e40000100800 */
[----:B-1----:R-:W-:-:S05]  /*15430*/  FMUL.FTZ R8, R144, R3 ;  /* 0x0000000390087220 */ /* 0x002fca0000410000 */
[----:B------:R-:W-:Y:S04]  /*15440*/  STL [R1+0xb0], R8 ;  /* 0x0000b00801007387 */ /* 0x000fe80000100800 */
[----:B------:R-:W2:Y:S01]  /*15450*/  LDL.LU R175, [R1+0x16c] ;  /* 0x00016c0001af7983 */ /* 0x000ea20000300800 */
[----:B------:R-:W-:-:S04]  /*15460*/  LOP3.LUT R2, R2, 0xffffefff, RZ, 0xc0, !PT ;  /* 0xffffefff02027812 */ /* 0x000fc800078ec0ff */
[----:B------:R-:W-:-:S04]  /*15470*/  @P3 LOP3.LUT R2, R2, 0x1000, RZ, 0xfc, !PT ;  /* 0x0000100002023812 */ /* 0x000fc800078efcff */
[----:B------:R-:W-:Y:S02]  /*15480*/  LOP3.LUT P3, RZ, R2, 0x100, RZ, 0xc0, !PT ;  /* 0x0000010002ff7812 */ /* 0x000fe4000786c0ff */
[----:B------:R-:W-:Y:S02]  /*15490*/  FMNMX.FTZ R4, R47, R4, !PT ;  /* 0x000000042f047209 */ /* 0x000fe40007810000 */
[----:B------:R-:W-:Y:S01]  /*154a0*/  FSEL R7, R219, -INF , !P3 ;  /* 0xff800000db077808 */ /* 0x000fe20005800000 */
[----:B------:R-:W-:-:S03]  /*154b0*/  FMUL.FTZ R102, R145, R3 ;  /* 0x0000000391667220 */ /* 0x000fc60000410000 */
[----:B------:R-:W-:Y:S01]  /*154c0*/  FMNMX.FTZ R4, R7, R4, !PT ;  /* 0x0000000407047209 */ /* 0x000fe20007810000 */
[-C--:B------:R-:W-:Y:S01]  /*154d0*/  FMUL.FTZ R196, R140, R3.reuse ;  /* 0x000000038cc47220 */ /* 0x080fe20000410000 */
[-C--:B------:R-:W-:Y:S02]  /*154e0*/  FMUL.FTZ R203, R141, R3.reuse ;  /* 0x000000038dcb7220 */ /* 0x080fe40000410000 */
[----:B------:R-:W-:Y:S01]  /*154f0*/  FMNMX.FTZ R4, R6, R4, !PT ;  /* 0x0000000406047209 */ /* 0x000fe20007810000 */
[-C--:B------:R-:W-:Y:S01]  /*15500*/  FMUL.FTZ R173, R68, R3.reuse ;  /* 0x0000000344ad7220 */ /* 0x080fe20000410000 */
[----:B------:R-:W-:Y:S02]  /*15510*/  STL [R1+0x240], R102 ;  /* 0x0002406601007387 */ /* 0x000fe40000100800 */
[----:B------:R-:W-:Y:S01]  /*15520*/  FMNMX.FTZ R4, R5, R4, !PT ;  /* 0x0000000405047209 */ /* 0x000fe20007810000 */
[----:B------:R-:W-:Y:S01]  /*15530*/  FFMA.FTZ R179, R200, R3, R39 ;  /* 0x00000003c8b37223 */ /* 0x000fe20000010027 */
[----:B------:R-:W-:Y:S01]  /*15540*/  STL [R1+0x244], R196 ;  /* 0x000244c401007387 */ /* 0x000fe20000100800 */
[----:B------:R-:W-:-:S02]  /*15550*/  IMAD.MOV.U32 R200, RZ, RZ, R206 ;  /* 0x000000ffffc87224 */ /* 0x000fc400078e00ce */
[-C--:B------:R-:W-:Y:S01]  /*15560*/  FMUL.FTZ R172, R152, R3.reuse ;  /* 0x0000000398ac7220 */ /* 0x080fe20000410000 */
[----:B------:R-:W-:Y:S01]  /*15570*/  IMAD.MOV.U32 R193, RZ, RZ, R207 ;  /* 0x000000ffffc17224 */ /* 0x000fe200078e00cf */
[----:B------:R1:W-:Y:S01]  /*15580*/  STL [R1+0x248], R203 ;  /* 0x000248cb01007387 */ /* 0x0003e20000100800 */
[-C--:B------:R-:W-:Y:S01]  /*15590*/  FMUL.FTZ R103, R153, R3.reuse ;  /* 0x0000000399677220 */ /* 0x080fe20000410000 */
[-C--:B------:R-:W-:Y:S01]  /*155a0*/  FMUL.FTZ R246, R148, R3.reuse ;  /* 0x0000000394f67220 */ /* 0x080fe20000410000 */
[-C--:B------:R-:W-:Y:S01]  /*155b0*/  FMUL.FTZ R243, R149, R3.reuse ;  /* 0x0000000395f37220 */ /* 0x080fe20000410000 */
[----:B------:R3:W-:Y:S01]  /*155c0*/  STL [R1+0x24c], R173 ;  /* 0x00024cad01007387 */ /* 0x0007e20000100800 */
[-C--:B------:R-:W-:Y:S01]  /*155d0*/  FMUL.FTZ R201, R69, R3.reuse ;  /* 0x0000000345c97220 */ /* 0x080fe20000410000 */
[-C--:B------:R-:W-:Y:S01]  /*155e0*/  FMUL.FTZ R204, R80, R3.reuse ;  /* 0x0000000350cc7220 */ /* 0x080fe20000410000 */
[-C--:B------:R-:W-:Y:S01]  /*155f0*/  FMUL.FTZ R198, R81, R3.reuse ;  /* 0x0000000351c67220 */ /* 0x080fe20000410000 */
[-C--:B------:R-:W-:Y:S01]  /*15600*/  FMUL.FTZ R207, R84, R3.reuse ;  /* 0x0000000354cf7220 */ /* 0x080fe20000410000 */
[-C--:B------:R-:W-:Y:S01]  /*15610*/  FMUL.FTZ R206, R85, R3.reuse ;  /* 0x0000000355ce7220 */ /* 0x080fe20000410000 */
[-C--:B-1----:R-:W-:Y:S01]  /*15620*/  FMUL.FTZ R203, R97, R3.reuse ;  /* 0x0000000361cb7220 */ /* 0x082fe20000410000 */
[----:B---3--:R-:W-:-:S02]  /*15630*/  FMUL.FTZ R173, R96, R3 ;  /* 0x0000000360ad7220 */ /* 0x008fc40000410000 */
        /* <DEDUP_REMOVED lines=8> */
[----:B------:R-:W-:Y:S01]  /*156c0*/  FSEL R3, R3, RZ, P0 ;  /* 0x000000ff03037208 */ /* 0x000fe20000000000 */
[----:B------:R-:W-:Y:S04]  /*156d0*/  STL [R1+0x250], R201 ;  /* 0x000250c901007387 */ /* 0x000fe80000100800 */
        /* <DEDUP_REMOVED lines=16> */
[----:B------:R-:W-:Y:S01]  /*157e0*/  STL [R1+0x254], R204 ;  /* 0x000254cc01007387 */ /* 0x000fe20000100800 */
[----:B------:R-:W-:-:S03]  /*157f0*/  FMUL.FTZ R3, R0, R8 ;  /* 0x0000000800037220 */ /* 0x000fc60000410000 */
[----:B------:R-:W-:Y:S04]  /*15800*/  STL [R1+0x258], R198 ;  /* 0x000258c601007387 */ /* 0x000fe80000100800 */
[----:B------:R-:W-:Y:S01]  /*15810*/  STL [R1+0x25c], R207 ;  /* 0x00025ccf01007387 */ /* 0x000fe20000100800 */
[----:B------:R-:W-:Y:S03]  /*15820*/  MUFU.EX2 R4, R4 ;  /* 0x0000000400047308 */ /* 0x000fe60000000800 */
[----:B------:R-:W3:Y:S05]  /*15830*/  LDL.LU R251, [R1+0x170] ;  /* 0x0001700001fb7983 */ /* 0x000eea0000300800 */
[----:B------:R-:W2:Y:S01]  /*15840*/  MUFU.EX2 R3, R3 ;  /* 0x0000000300037308 */ /* 0x000ea20000000800 */
[----:B------:R-:W-:-:S02]  /*15850*/  IMAD.MOV.U32 R165, RZ, RZ, R193 ;  /* 0x000000ffffa57224 */ /* 0x000fc400078e00c1 */
[----:B------:R-:W-:Y:S02]  /*15860*/  IMAD.MOV.U32 R102, RZ, RZ, R32 ;  /* 0x000000ffff667224 */ /* 0x000fe400078e0020 */
[----:B------:R-:W-:Y:S02]  /*15870*/  IMAD.MOV.U32 R193, RZ, RZ, R33 ;  /* 0x000000ffffc17224 */ /* 0x000fe400078e0021 */
[----:B------:R-:W-:Y:S02]  /*15880*/  IMAD.MOV.U32 R196, RZ, RZ, R30 ;  /* 0x000000ffffc47224 */ /* 0x000fe400078e001e */
[----:B------:R-:W-:Y:S02]  /*15890*/  IMAD.MOV.U32 R197, RZ, RZ, R31 ;  /* 0x000000ffffc57224 */ /* 0x000fe400078e001f */
[----:B------:R-:W-:Y:S02]  /*158a0*/  IMAD.MOV.U32 R199, RZ, RZ, R28 ;  /* 0x000000ffffc77224 */ /* 0x000fe400078e001c */
[----:B------:R-:W-:Y:S01]  /*158b0*/  IMAD.MOV.U32 R202, RZ, RZ, R29 ;  /* 0x000000ffffca7224 */ /* 0x000fe200078e001d */
[----:B------:R-:W-:-:S02]  /*158c0*/  FSEL R60, R228, -INF , !P6 ;  /* 0xff800000e43c7808 */ /* 0x000fc40007000000 */
[----:B------:R-:W-:-:S04]  /*158d0*/  LOP3.LUT P6, RZ, R2, 0x2, RZ, 0xc0, !PT ;  /* 0x0000000202ff7812 */ /* 0x000fc800078cc0ff */
[----:B------:R-:W-:Y:S01]  /*158e0*/  FSEL R22, R232, -INF , !P6 ;  /* 0xff800000e8167808 */ /* 0x000fe20007000000 */
[----:B------:R-:W-:Y:S02]  /*158f0*/  IMAD.MOV.U32 R232, RZ, RZ, R200 ;  /* 0x000000ffffe87224 */ /* 0x000fe400078e00c8 */
[----:B------:R-:W-:Y:S01]  /*15900*/  IMAD.MOV.U32 R200, RZ, RZ, R188 ;  /* 0x000000ffffc87224 */ /* 0x000fe200078e00bc */
[C---:B------:R-:W-:Y:S01]  /*15910*/  LOP3.LUT P3, RZ, R2.reuse, 0x10, RZ, 0xc0, !PT ;  /* 0x0000001002ff7812 */ /* 0x040fe2000786c0ff */
[----:B--2---:R-:W-:Y:S02]  /*15920*/  FFMA.FTZ R6, R175, R3, R4 ;  /* 0x00000003af067223 */ /* 0x004fe40000010004 */
[----:B------:R-:W2:Y:S04]  /*15930*/  LDL.LU R175, [R1+0xe8] ;  /* 0x0000e80001af7983 */ /* 0x000ea80000300800 */
[----:B------:R-:W4:Y:S04]  /*15940*/  LDL.64 R32, [R1+0x160] ;  /* 0x0001600001207983 */ /* 0x000f280000100a00 */
[----:B------:R-:W4:Y:S04]  /*15950*/  LDL.LU.64 R30, [R1+0x110] ;  /* 0x00011000011e7983 */ /* 0x000f280000300a00 */
[----:B------:R-:W4:Y:S04]  /*15960*/  LDL.LU.64 R28, [R1+0x38] ;  /* 0x00003800011c7983 */ /* 0x000f280000300a00 */
[----:B------:R-:W4:Y:S01]  /*15970*/  LDL R188, [R1+0x4] ;  /* 0x0000040001bc7983 */ /* 0x000f220000100800 */
[----:B------:R-:W-:-:S02]  /*15980*/  LOP3.LUT P4, RZ, R2, 0x8, RZ, 0xc0, !PT ;  /* 0x0000000802ff7812 */ /* 0x000fc4000788c0ff */
[----:B------:R-:W-:Y:S02]  /*15990*/  LOP3.LUT P5, RZ, R2, 0x4, RZ, 0xc0, !PT ;  /* 0x0000000402ff7812 */ /* 0x000fe400078ac0ff */
[----:B------:R-:W-:Y:S02]  /*159a0*/  FSEL R25, R229, -INF , !P3 ;  /* 0xff800000e5197808 */ /* 0x000fe40005800000 */
[----:B------:R-:W-:Y:S02]  /*159b0*/  FSEL R24, R236, -INF , !P4 ;  /* 0xff800000ec187808 */ /* 0x000fe40006000000 */
[----:B------:R-:W-:Y:S02]  /*159c0*/  FSEL R23, R237, -INF , !P5 ;  /* 0xff800000ed177808 */ /* 0x000fe40006800000 */
[C---:B------:R-:W-:Y:S02]  /*159d0*/  LOP3.LUT P0, RZ, R2.reuse, 0x1, RZ, 0xc0, !PT ;  /* 0x0000000102ff7812 */ /* 0x040fe4000780c0ff */
[----:B------:R-:W-:-:S02]  /*159e0*/  LOP3.LUT P3, RZ, R2, 0x1000, RZ, 0xc0, !PT ;  /* 0x0000100002ff7812 */ /* 0x000fc4000786c0ff */
[C---:B------:R-:W-:Y:S02]  /*159f0*/  LOP3.LUT P4, RZ, R2.reuse, 0x800, RZ, 0xc0, !PT ;  /* 0x0000080002ff7812 */ /* 0x040fe4000788c0ff */
[C---:B------:R-:W-:Y:S02]  /*15a00*/  LOP3.LUT P5, RZ, R2.reuse, 0x400, RZ, 0xc0, !PT ;  /* 0x0000040002ff7812 */ /* 0x040fe400078ac0ff */
[----:B------:R-:W-:Y:S02]  /*15a10*/  LOP3.LUT P6, RZ, R2, 0x200, RZ, 0xc0, !PT ;  /* 0x0000020002ff7812 */ /* 0x000fe400078cc0ff */
        /* <DEDUP_REMOVED lines=15> */
[----:B------:R-:W-:Y:S02]  /*15b10*/  FMNMX.FTZ R5, R19, R2, !PT ;  /* 0x0000000213057209 */ /* 0x000fe40007810000 */
[----:B------:R-:W1:Y:S01]  /*15b20*/  MUFU.EX2 R2, R9 ;  /* 0x0000000900027308 */ /* 0x000e620000000800 */
[----:B------:R-:W-:Y:S02]  /*15b30*/  FSEL R17, R225, -INF , !P3 ;  /* 0xff800000e1117808 */ /* 0x000fe40005800000 */
[----:B------:R-:W-:Y:S02]  /*15b40*/  FMNMX.FTZ R5, R18, R5, !PT ;  /* 0x0000000512057209 */ /* 0x000fe40007810000 */
[----:B------:R-:W-:-:S02]  /*15b50*/  FSEL R16, R220, -INF , !P2 ;  /* 0xff800000dc107808 */ /* 0x000fc40005000000 */
[----:B------:R-:W-:Y:S02]  /*15b60*/  FMNMX.FTZ R5, R17, R5, !PT ;  /* 0x0000000511057209 */ /* 0x000fe40007810000 */
[----:B------:R-:W-:Y:S02]  /*15b70*/  FSEL R15, R221, -INF , !P1 ;  /* 0xff800000dd0f7808 */ /* 0x000fe40004800000 */
[----:B------:R-:W-:-:S04]  /*15b80*/  FMNMX.FTZ R5, R16, R5, !PT ;  /* 0x0000000510057209 */ /* 0x000fc80007810000 */
[----:B------:R-:W-:Y:S01]  /*15b90*/  FMNMX.FTZ R5, R15, R5, !PT ;  /* 0x000000050f057209 */ /* 0x000fe20007810000 */
[C---:B-1----:R-:W-:Y:S01]  /*15ba0*/  FADD.FTZ R27, R2.reuse, R6 ;  /* 0x00000006021b7221 */ /* 0x042fe20000010000 */
[----:B------:R-:W-:-:S03]  /*15bb0*/  F2FP.F16.F32.PACK_AB R51, R2, R4 ;  /* 0x000000040233723e */ /* 0x000fc600000000ff */
[----:B------:R-:W1:Y:S02]  /*15bc0*/  SHFL.BFLY PT, R2, R5, 0x2, 0x1f ;  /* 0x0c401f0005027f89 */ /* 0x000e6400000e0000 */
[----:B-1----:R-:W-:-:S05]  /*15bd0*/  FMNMX.FTZ R2, R5, R2, !PT ;  /* 0x0000000205027209 */ /* 0x002fca0007810000 */
[----:B------:R-:W1:Y:S01]  /*15be0*/  SHFL.BFLY PT, R4, R2, 0x1, 0x1f ;  /* 0x0c201f0002047f89 */ /* 0x000e6200000e0000 */
[----:B------:R-:W-:Y:S08]  /*15bf0*/  MUFU.EX2 R14, R11 ;  /* 0x0000000b000e7308 */ /* 0x000ff00000000800 */
[----:B------:R3:W-:Y:S01]  /*15c00*/  MUFU.EX2 R11, R26 ;  /* 0x0000001a000b7308 */ /* 0x0007e20000000800 */
[----:B-1----:R-:W-:-:S04]  /*15c10*/  FMNMX.FTZ R100, R2, R4, !PT ;  /* 0x0000000402647209 */ /* 0x002fc80007810000 */
[----:B------:R-:W-:-:S04]  /*15c20*/  FSETP.NEU.FTZ.AND P0, PT, R100, -INF , PT ;  /* 0xff8000006400780b */ /* 0x000fc80003f1d000 */
[----:B------:R-:W-:-:S05]  /*15c30*/  FSEL R2, R100, RZ, P0 ;  /* 0x000000ff64027208 */ /* 0x000fca0000000000 */
[----:B---3--:R-:W-:Y:S01]  /*15c40*/  FADD.FTZ R26, R250, -R2 ;  /* 0x80000002fa1a7221 */ /* 0x008fe20000010000 */
[----:B------:R-:W-:-:S05]  /*15c50*/  FMUL.FTZ R2, R0, R100 ;  /* 0x0000006400027220 */ /* 0x000fca0000410000 */
[----:B------:R-:W-:-:S05]  /*15c60*/  FSEL R2, R2, RZ, P0 ;  /* 0x000000ff02027208 */ /* 0x000fca0000000000 */
[----:B------:R-:W-:-:S04]  /*15c70*/  FFMA.FTZ R4, R61, R0, -R2 ;  /* 0x000000003d047223 */ /* 0x000fc80000010802 */
[----:B------:R1:W-:Y:S01]  /*15c80*/  MUFU.EX2 R8, R4 ;  /* 0x0000000400087308 */ /* 0x0003e20000000800 */
[-CC-:B------:R-:W-:Y:S01]  /*15c90*/  FFMA.FTZ R7, R62, R0.reuse, -R2.reuse ;  /* 0x000000003e077223 */ /* 0x180fe20000010802 */
[-CC-:B------:R-:W-:Y:S01]  /*15ca0*/  FFMA.FTZ R6, R63, R0.reuse, -R2.reuse ;  /* 0x000000003f067223 */ /* 0x180fe20000010802 */
[----:B------:R-:W-:Y:S01]  /*15cb0*/  FFMA.FTZ R5, R64, R0, -R2 ;  /* 0x0000000040057223 */ /* 0x000fe20000010802 */
[----:B-1----:R-:W-:-:S04]  /*15cc0*/  FMUL.FTZ R4, R0, R26 ;  /* 0x0000001a00047220 */ /* 0x002fc80000410000 */
[----:B------:R-:W-:Y:S08]  /*15cd0*/  MUFU.EX2 R7, R7 ;  /* 0x0000000700077308 */ /* 0x000ff00000000800 */
[----:B------:R-:W1:Y:S01]  /*15ce0*/  MUFU.EX2 R4, R4 ;  /* 0x0000000400047308 */ /* 0x000e620000000800 */
[----:B------:R-:W-:-:S07]  /*15cf0*/  FFMA.FTZ R26, R60, R0, -R2 ;  /* 0x000000003c1a7223 */ /* 0x000fce0000010802 */
[----:B------:R-:W3:Y:S08]  /*15d00*/  MUFU.EX2 R13, R10 ;  /* 0x0000000a000d7308 */ /* 0x000ef00000000800 */
[----:B------:R-:W3:Y:S01]  /*15d10*/  MUFU.EX2 R6, R6 ;  /* 0x0000000600067308 */ /* 0x000ee20000000800 */
[-CC-:B------:R-:W-:Y:S01]  /*15d20*/  FFMA.FTZ R25, R25, R0.reuse, -R2.reuse ;  /* 0x0000000019197223 */ /* 0x180fe20000010802 */
[-CC-:B------:R-:W-:Y:S01]  /*15d30*/  FFMA.FTZ R24, R24, R0.reuse, -R2.reuse ;  /* 0x0000000018187223 */ /* 0x180fe20000010802 */
[----:B------:R-:W-:-:S05]  /*15d40*/  FFMA.FTZ R23, R23, R0, -R2 ;  /* 0x0000000017177223 */ /* 0x000fca0000010802 */
[----:B------:R-:W3:Y:S01]  /*15d50*/  MUFU.EX2 R12, R12 ;  /* 0x0000000c000c7308 */ /* 0x000ee20000000800 */
[-CC-:B------:R-:W-:Y:S01]  /*15d60*/  FFMA.FTZ R38, R18, R0.reuse, -R2.reuse ;  /* 0x0000000012267223 */ /* 0x180fe20000010802 */
[-CC-:B------:R-:W-:Y:S01]  /*15d70*/  FFMA.FTZ R41, R17, R0.reuse, -R2.reuse ;  /* 0x0000000011297223 */ /* 0x180fe20000010802 */
[-CC-:B------:R-:W-:Y:S01]  /*15d80*/  FFMA.FTZ R43, R16, R0.reuse, -R2.reuse ;  /* 0x00000000102b7223 */ /* 0x180fe20000010802 */
[----:B------:R-:W-:-:S04]  /*15d90*/  FFMA.FTZ R44, R15, R0, -R2 ;  /* 0x000000000f2c7223 */ /* 0x000fc80000010802 */
[----:B------:R1:W-:Y:S01]  /*15da0*/  MUFU.EX2 R10, R36 ;  /* 0x00000024000a7308 */ /* 0x0003e20000000800 */
[----:B------:R-:W-:-:S07]  /*15db0*/  FMUL.FTZ R52, R0, R65 ;  /* 0x0000004100347220 */ /* 0x000fce0000410000 */
[----:B------:R-:W3:Y:S01]  /*15dc0*/  MUFU.EX2 R5, R5 ;  /* 0x0000000500057308 */ /* 0x000ee20000000800 */
[-CC-:B-1----:R-:W-:Y:S01]  /*15dd0*/  FFMA.FTZ R36, R22, R0.reuse, -R2.reuse ;  /* 0x0000000016247223 */ /* 0x182fe20000010802 */
[----:B------:R-:W-:-:S06]  /*15de0*/  FFMA.FTZ R22, R21, R0, -R2 ;  /* 0x0000000015167223 */ /* 0x000fcc0000010802 */
[----:B------:R1:W-:Y:S08]  /*15df0*/  MUFU.EX2 R9, R37 ;  /* 0x0000002500097308 */ /* 0x0003f00000000800 */
[----:B------:R3:W2:Y:S01]  /*15e00*/  MUFU.EX2 R21, R26 ;  /* 0x0000001a00157308 */ /* 0x0006a20000000800 */
[----:B-1----:R-:W-:-:S07]  /*15e10*/  FFMA.FTZ R37, R19, R0, -R2 ;  /* 0x0000000013257223 */ /* 0x002fce0000010802 */
[----:B------:R-:W1:Y:S01]  /*15e20*/  MUFU.EX2 R15, R25 ;  /* 0x00000019000f7308 */ /* 0x000e620000000800 */
[----:B---3--:R-:W-:Y:S01]  /*15e30*/  FFMA.FTZ R26, R20, R0, -R2 ;  /* 0x00000000141a7223 */ /* 0x008fe20000010802 */
[----:B------:R-:W-:Y:S01]  /*15e40*/  FFMA.FTZ R0, R251, R4, R8 ;  /* 0x00000004fb007223 */ /* 0x000fe20000010008 */
[----:B------:R-:W-:-:S03]  /*15e50*/  FADD.FTZ R2, R14, R27 ;  /* 0x0000001b0e027221 */ /* 0x000fc60000010000 */
[----:B------:R-:W-:Y:S01]  /*15e60*/  FADD.FTZ R0, R7, R0 ;  /* 0x0000000007007221 */ /* 0x000fe20000010000 */
[----:B------:R-:W-:-:S03]  /*15e70*/  FADD.FTZ R2, R13, R2 ;  /* 0x000000020d027221 */ /* 0x000fc60000010000 */
[----:B------:R-:W-:Y:S01]  /*15e80*/  FADD.FTZ R0, R6, R0 ;  /* 0x0000000006007221 */ /* 0x000fe20000010000 */
[----:B------:R-:W-:-:S03]  /*15e90*/  FADD.FTZ R2, R12, R2 ;  /* 0x000000020c027221 */ /* 0x000fc60000010000 */
[----:B------:R-:W-:Y:S01]  /*15ea0*/  FADD.FTZ R0, R5, R0 ;  /* 0x0000000005007221 */ /* 0x000fe20000010000 */
[----:B------:R-:W-:Y:S01]  /*15eb0*/  FADD.FTZ R2, R11, R2 ;  /* 0x000000020b027221 */ /* 0x000fe20000010000 */
[----:B------:R-:W-:Y:S02]  /*15ec0*/  F2FP.F16.F32.PACK_AB R219, R5, R6 ;  /* 0x0000000605db723e */ /* 0x000fe400000000ff */
[----:B--2---:R-:W-:Y:S01]  /*15ed0*/  FADD.FTZ R0, R21, R0 ;  /* 0x0000000015007221 */ /* 0x004fe20000010000 */
[----:B------:R-:W-:Y:S01]  /*15ee0*/  FADD.FTZ R5, R10, R2 ;  /* 0x000000020a057221 */ /* 0x000fe20000010000 */
[----:B------:R-:W-:Y:S02]  /*15ef0*/  F2FP.F16.F32.PACK_AB R217, R7, R8 ;  /* 0x0000000807d9723e */ /* 0x000fe400000000ff */
[----:B-1----:R-:W-:Y:S01]  /*15f00*/  FADD.FTZ R2, R15, R0 ;  /* 0x000000000f027221 */ /* 0x002fe20000010000 */
[----:B------:R-:W-:Y:S01]  /*15f10*/  VIADD R0, R175, 0xffffffff ;  /* 0xffffffffaf007836 */ /* 0x000fe20000000000 */
[----:B------:R-:W1:Y:S04]  /*15f20*/  MUFU.EX2 R7, R24 ;  /* 0x0000001800077308 */ /* 0x000e680000000800 */
[----:B----4-:R-:W-:-:S04]  /*15f30*/  LOP3.LUT R224, R33, R0, RZ, 0x3c, !PT ;  /* 0x0000000021e07212 */ /* 0x010fc800078e3cff */
[----:B------:R-:W2:Y:S01]  /*15f40*/  MUFU.EX2 R6, R23 ;  /* 0x0000001700067308 */ /* 0x000ea20000000800 */
[----:B------:R-:W-:-:S05]  /*15f50*/  LOP3.LUT R0, R224, R191, RZ, 0x3c, !PT ;  /* 0x000000bfe0007212 */ /* 0x000fca00078e3cff */
[----:B------:R-:W-:-:S04]  /*15f60*/  IMAD.WIDE.U32 R62, R0, -0x326172a9, RZ ;  /* 0xcd9e8d57003e7825 */ /* 0x000fc800078e00ff */
[----:B-1----:R-:W-:Y:S01]  /*15f70*/  FADD.FTZ R2, R7, R2 ;  /* 0x0000000207027221 */ /* 0x002fe20000010000 */
[----:B------:R-:W-:-:S03]  /*15f80*/  LOP3.LUT R0, R63, R232, R30, 0x96, !PT ;  /* 0x000000e83f007212 */ /* 0x000fc600078e961e */
[C---:B--2---:R-:W-:Y:S01]  /*15f90*/  FADD.FTZ R16, R6.reuse, R2 ;  /* 0x0000000206107221 */ /* 0x044fe20000010000 */
[----:B------:R-:W-:Y:S01]  /*15fa0*/  F2FP.F16.F32.PACK_AB R221, R6, R7 ;  /* 0x0000000706dd723e */ /* 0x000fe200000000ff */
[----:B------:R-:W-:Y:S01]  /*15fb0*/  IMAD.WIDE.U32 R6, R0, -0x2daee0ad, RZ ;  /* 0xd2511f5300067825 */ /* 0x000fe200078e00ff */
[----:B------:R-:W-:-:S03]  /*15fc0*/  LOP3.LUT R2, R209, R189, R62, 0x96, !PT ;  /* 0x000000bdd1027212 */ /* 0x000fc600078e963e */
[C---:B------:R-:W-:Y:S01]  /*15fd0*/  FADD.FTZ R18, R9.reuse, R5 ;  /* 0x0000000509127221 */ /* 0x040fe20000010000 */
[----:B------:R-:W-:Y:S02]  /*15fe0*/  F2FP.F16.F32.PACK_AB R57, R9, R10 ;  /* 0x0000000a0939723e */ /* 0x000fe400000000ff */
[----:B------:R-:W-:Y:S01]  /*15ff0*/  LOP3.LUT R0, R7, R102, R28, 0x96, !PT ;  /* 0x0000006607007212 */ /* 0x000fe200078e961c */
[----:B------:R-:W-:Y:S01]  /*16000*/  IMAD.WIDE.U32 R8, R2, -0x2daee0ad, RZ ;  /* 0xd2511f5302087825 */ /* 0x000fe200078e00ff */
[----:B------:R-:W-:Y:S02]  /*16010*/  F2FP.F16.F32.PACK_AB R27, R13, R14 ;  /* 0x0000000e0d1b723e */ /* 0x000fe400000000ff */
[----:B------:R-:W-:Y:S01]  /*16020*/  F2FP.F16.F32.PACK_AB R55, R11, R12 ;  /* 0x0000000c0b37723e */ /* 0x000fe200000000ff */
[----:B------:R-:W-:Y:S01]  /*16030*/  IMAD.WIDE.U32 R12, R0, -0x326172a9, RZ ;  /* 0xcd9e8d57000c7825 */ /* 0x000fe200078e00ff */
[----:B------:R-:W-:-:S05]  /*16040*/  LOP3.LUT R0, R9, R202, R6, 0x96, !PT ;  /* 0x000000ca09007212 */ /* 0x000fca00078e9606 */
        /* <DEDUP_REMOVED lines=8> */
[----:B------:R-:W-:-:S05]  /*160d0*/  IMAD.WIDE.U32 R6, R0, -0x326172a9, RZ ;  /* 0xcd9e8d5700067825 */ /* 0x000fca00078e00ff */
[----:B------:R-:W-:-:S04]  /*160e0*/  LOP3.LUT R0, R7, R188, R8, 0x96, !PT ;  /* 0x000000bc07007212 */ /* 0x000fc800078e9608 */
[----:B------:R-:W-:-:S04]  /*160f0*/  LOP3.LUT R2, R0, 0xff, RZ, 0xc0, !PT ;  /* 0x000000ff00027812 */ /* 0x000fc800078ec0ff */
[----:B------:R-:W-:Y:S02]  /*16100*/  ISETP.GE.U32.AND P4, PT, R192, R2, PT ;  /* 0x00000002c000720c */ /* 0x000fe40003f86070 */
[----:B------:R-:W-:-:S04]  /*16110*/  LOP3.LUT R2, R0, 0xffff, RZ, 0xc0, !PT ;  /* 0x0000ffff00027812 */ /* 0x000fc800078ec0ff */
[----:B------:R-:W-:-:S04]  /*16120*/  SHF.R.U32.HI R2, RZ, 0x8, R2 ;  /* 0x00000008ff027819 */ /* 0x000fc80000011602 */
[----:B------:R-:W-:-:S04]  /*16130*/  LOP3.LUT R2, R2, 0xffff, RZ, 0xc0, !PT ;  /* 0x0000ffff02027812 */ /* 0x000fc800078ec0ff */
[----:B------:R-:W-:Y:S02]  /*16140*/  ISETP.GE.U32.AND P3, PT, R192, R2, PT ;  /* 0x00000002c000720c */ /* 0x000fe40003f66070 */
[----:B------:R-:W-:Y:S02]  /*16150*/  SHF.R.U32.HI R2, RZ, 0x10, R0 ;  /* 0x00000010ff027819 */ /* 0x000fe40000011600 */
[----:B------:R-:W-:Y:S02]  /*16160*/  LOP3.LUT R10, R9, R210, R10, 0x96, !PT ;  /* 0x000000d2090a7212 */ /* 0x000fe400078e960a */
[----:B------:R-:W-:Y:S01]  /*16170*/  LOP3.LUT R2, R2, 0xff, RZ, 0xc0, !PT ;  /* 0x000000ff02027812 */ /* 0x000fe200078ec0ff */
[----:B------:R-:W1:Y:S01]  /*16180*/  MUFU.EX2 R9, R40 ;  /* 0x0000002800097308 */ /* 0x000e620000000800 */
[----:B------:R-:W-:Y:S02]  /*16190*/  SHF.R.U32.HI R0, RZ, 0x18, R0 ;  /* 0x00000018ff007819 */ /* 0x000fe40000011600 */
[----:B------:R-:W-:-:S02]  /*161a0*/  ISETP.GE.U32.AND P5, PT, R192, R2, PT ;  /* 0x00000002c000720c */ /* 0x000fc40003fa6070 */
[----:B------:R-:W-:Y:S02]  /*161b0*/  ISETP.GE.U32.AND P0, PT, R192, R0, PT ;  /* 0x00000000c000720c */ /* 0x000fe40003f06070 */
[----:B------:R-:W-:Y:S01]  /*161c0*/  LOP3.LUT R0, R6, 0xff, RZ, 0xc0, !PT ;  /* 0x000000ff06007812 */ /* 0x000fe200078ec0ff */
[----:B------:R-:W2:Y:S01]  /*161d0*/  MUFU.EX2 R2, R42 ;  /* 0x0000002a00027308 */ /* 0x000ea20000000800 */
[----:B------:R-:W-:Y:S02]  /*161e0*/  SHF.R.U32.HI R5, RZ, 0x10, R6 ;  /* 0x00000010ff057819 */ /* 0x000fe40000011606 */
[----:B------:R-:W-:Y:S02]  /*161f0*/  F2FP.F16.F32.PACK_AB R220, R15, R21 ;  /* 0x000000150fdc723e */ /* 0x000fe400000000ff */
[----:B------:R-:W-:Y:S02]  /*16200*/  ISETP.GE.U32.AND P2, PT, R192, R0, PT ;  /* 0x00000000c000720c */ /* 0x000fe40003f46070 */
[----:B------:R-:W-:-:S02]  /*16210*/  LOP3.LUT R21, R6, 0xffff, RZ, 0xc0, !PT ;  /* 0x0000ffff06157812 */ /* 0x000fc400078ec0ff */
[----:B------:R-:W-:Y:S01]  /*16220*/  SHF.R.U32.HI R0, RZ, 0x18, R6 ;  /* 0x00000018ff007819 */ /* 0x000fe20000011606 */
[----:B------:R-:W-:Y:S01]  /*16230*/  IMAD.WIDE.U32 R6, R10, -0x2daee0ad, RZ ;  /* 0xd2511f530a067825 */ /* 0x000fe200078e00ff */
[----:B------:R-:W-:Y:S01]  /*16240*/  LOP3.LUT R5, R5, 0xff, RZ, 0xc0, !PT ;  /* 0x000000ff05057812 */ /* 0x000fe200078ec0ff */
[----:B------:R-:W3:Y:S01]  /*16250*/  MUFU.EX2 R20, R36 ;  /* 0x0000002400147308 */ /* 0x000ee20000000800 */
[----:B------:R-:W-:Y:S02]  /*16260*/  ISETP.GE.U32.AND P1, PT, R192, R0, PT ;  /* 0x00000000c000720c */ /* 0x000fe40003f26070 */
[----:B------:R-:W-:Y:S02]  /*16270*/  LOP3.LUT R0, R7, R193, R12, 0x96, !PT ;  /* 0x000000c107007212 */ /* 0x000fe400078e960c */
[C---:B------:R-:W-:Y:S02]  /*16280*/  LOP3.LUT R19, R6.reuse, 0xff, RZ, 0xc0, !PT ;  /* 0x000000ff06137812 */ /* 0x040fe400078ec0ff */
[----:B------:R-:W-:Y:S01]  /*16290*/  LOP3.LUT R23, R6, 0xffff, RZ, 0xc0, !PT ;  /* 0x0000ffff06177812 */ /* 0x000fe200078ec0ff */
[----:B------:R4:W3:Y:S01]  /*162a0*/  MUFU.EX2 R8, R22 ;  /* 0x0000001600087308 */ /* 0x0008e20000000800 */
[----:B------:R-:W-:-:S02]  /*162b0*/  SHF.R.U32.HI R17, RZ, 0x18, R6 ;  /* 0x00000018ff117819 */ /* 0x000fc40000011606 */
[----:B------:R-:W-:-:S05]  /*162c0*/  ISETP.GE.U32.AND P6, PT, R192, R5, PT ;  /* 0x00000005c000720c */ /* 0x000fca0003fc6070 */
[----:B------:R-:W-:Y:S08]  /*162d0*/  MUFU.EX2 R15, R66 ;  /* 0x00000042000f7308 */ /* 0x000ff00000000800 */
[----:B------:R-:W3:Y:S01]  /*162e0*/  MUFU.EX2 R12, R67 ;  /* 0x00000043000c7308 */ /* 0x000ee20000000800 */
[----:B----4-:R-:W-:Y:S01]  /*162f0*/  SHF.R.U32.HI R22, RZ, 0x10, R6 ;  /* 0x00000010ff167819 */ /* 0x010fe20000011606 */
[----:B-1----:R-:W-:Y:S01]  /*16300*/  FADD.FTZ R6, R9, R18 ;  /* 0x0000001209067221 */ /* 0x002fe20000010000 */
[----:B--2---:R-:W-:-:S05]  /*16310*/  F2FP.F16.F32.PACK_AB R9, R2, R9 ;  /* 0x000000090209723e */ /* 0x004fca00000000ff */
[----:B------:R-:W1:Y:S01]  /*16320*/  MUFU.EX2 R5, R45 ;  /* 0x0000002d00057308 */ /* 0x000e620000000800 */
[----:B------:R-:W-:-:S07]  /*16330*/  FADD.FTZ R10, R2, R6 ;  /* 0x00000006020a7221 */ /* 0x000fce0000010000 */
[----:B------:R-:W2:Y:S01]  /*16340*/  MUFU.EX2 R2, R46 ;  /* 0x0000002e00027308 */ /* 0x000ea20000000800 */
[----:B---3--:R-:W-:Y:S01]  /*16350*/  FADD.FTZ R6, R20, R16 ;  /* 0x0000001014067221 */ /* 0x008fe20000010000 */
[----:B------:R-:W-:Y:S02]  /*16360*/  F2FP.F16.F32.PACK_AB R216, R8, R20 ;  /* 0x0000001408d8723e */ /* 0x000fe400000000ff */
[----:B------:R-:W-:Y:S01]  /*16370*/  F2FP.F16.F32.PACK_AB R7, R12, R15 ;  /* 0x0000000f0c07723e */ /* 0x000fe200000000ff */
[----:B------:R-:W-:Y:S01]  /*16380*/  FADD.FTZ R16, R8, R6 ;  /* 0x0000000608107221 */ /* 0x000fe20000010000 */
[----:B-1----:R-:W-:Y:S02]  /*16390*/  FADD.FTZ R8, R5, R10 ;  /* 0x0000000a05087221 */ /* 0x002fe40000010000 */
[C---:B------:R-:W-:Y:S01]  /*163a0*/  PRMT R141, R7.reuse, 0x7610, R141 ;  /* 0x00007610078d7816 */ /* 0x040fe2000000008d */
[----:B------:R1:W-:Y:S01]  /*163b0*/  MUFU.EX2 R14, R107 ;  /* 0x0000006b000e7308 */ /* 0x0003e20000000800 */
[----:B------:R-:W-:Y:S01]  /*163c0*/  PRMT R140, R7, 0x7632, R140 ;  /* 0x00007632078c7816 */ /* 0x000fe2000000008c */
[C---:B--2---:R-:W-:Y:S01]  /*163d0*/  FADD.FTZ R8, R2.reuse, R8 ;  /* 0x0000000802087221 */ /* 0x044fe20000010000 */
[----:B------:R-:W-:-:S02]  /*163e0*/  F2FP.F16.F32.PACK_AB R20, R2, R5 ;  /* 0x000000050214723e */ /* 0x000fc400000000ff */
[----:B------:R-:W-:Y:S01]  /*163f0*/  SHF.R.U32.HI R2, RZ, 0x8, R21 ;  /* 0x00000008ff027819 */ /* 0x000fe20000011615 */
[----:B------:R-:W-:Y:S02]  /*16400*/  @!P4 HADD2 R68, -R141.H0_H0, -RZ.H0_H0 ;  /* 0xa00000ff8d44c230 */ /* 0x000fe40000000900 */
[----:B------:R-:W2:Y:S01]  /*16410*/  MUFU.EX2 R5, R26 ;  /* 0x0000001a00057308 */ /* 0x000ea20000000800 */
[----:B------:R-:W-:Y:S02]  /*16420*/  LOP3.LUT R2, R2, 0xffff, RZ, 0xc0, !PT ;  /* 0x0000ffff02027812 */ /* 0x000fe400078ec0ff */
[----:B-1----:R-:W-:Y:S02]  /*16430*/  PRMT R107, R9, 0x7632, R107 ;  /* 0x00007632096b7816 */ /* 0x002fe4000000006b */
[----:B------:R-:W-:-:S03]  /*16440*/  PRMT R175, R141, 0x5410, R140 ;  /* 0x000054108daf7816 */ /* 0x000fc6000000008c */
[----:B------:R1:W-:Y:S01]  /*16450*/  MUFU.EX2 R11, R106 ;  /* 0x0000006a000b7308 */ /* 0x0003e20000000800 */
[----:B------:R-:W-:Y:S01]  /*16460*/  @!P4 PRMT R141, R68, 0x5410, RZ ;  /* 0x00005410448dc816 */ /* 0x000fe200000000ff */
[----:B------:R-:W-:Y:S01]  /*16470*/  @!P0 HADD2 R69, -R107.H0_H0, -RZ.H0_H0 ;  /* 0xa00000ff6b458230 */ /* 0x000fe20000000900 */
[----:B------:R-:W-:-:S05]  /*16480*/  ISETP.GE.U32.AND P4, PT, R192, R2, PT ;  /* 0x00000002c000720c */ /* 0x000fca0003f86070 */
[----:B------:R-:W3:Y:S01]  /*16490*/  MUFU.EX2 R2, R37 ;  /* 0x0000002500027308 */ /* 0x000ee20000000800 */
[----:B------:R-:W-:Y:S02]  /*164a0*/  SHF.R.U32.HI R7, RZ, 0x10, R0 ;  /* 0x00000010ff077819 */ /* 0x000fe40000011600 */
[----:B-1----:R-:W-:-:S05]  /*164b0*/  PRMT R106, R9, 0x7610, R106 ;  /* 0x00007610096a7816 */ /* 0x002fca000000006a */
[----:B------:R-:W1:Y:S01]  /*164c0*/  MUFU.EX2 R6, R47 ;  /* 0x0000002f00067308 */ /* 0x000e620000000800 */
[----:B------:R-:W-:Y:S02]  /*164d0*/  PRMT R251, R106, 0x5410, R107 ;  /* 0x000054106afb7816 */ /* 0x000fe4000000006b */
[----:B------:R-:W-:Y:S01]  /*164e0*/  @!P0 PRMT R107, R69, 0x5410, RZ ;  /* 0x00005410456b8816 */ /* 0x000fe200000000ff */
[----:B------:R-:W-:Y:S01]  /*164f0*/  @!P5 HADD2 R81, -R106.H0_H0, -RZ.H0_H0 ;  /* 0xa00000ff6a51d230 */ /* 0x000fe20000000900 */
[----:B------:R-:W-:-:S03]  /*16500*/  ISETP.GE.U32.AND P0, PT, R192, R17, PT ;  /* 0x00000011c000720c */ /* 0x000fc60003f06070 */
[----:B------:R-:W4:Y:S01]  /*16510*/  MUFU.EX2 R21, R48 ;  /* 0x0000003000157308 */ /* 0x000f220000000800 */
[----:B------:R-:W-:Y:S02]  /*16520*/  LOP3.LUT R7, R7, 0xff, RZ, 0xc0, !PT ;  /* 0x000000ff07077812 */ /* 0x000fe400078ec0ff */
[----:B------:R-:W-:-:S05]  /*16530*/  @!P5 PRMT R106, R81, 0x5410, RZ ;  /* 0x00005410516ad816 */ /* 0x000fca00000000ff */
[----:B------:R-:W-:Y:S01]  /*16540*/  MUFU.EX2 R18, R104 ;  /* 0x0000006800127308 */ /* 0x000fe20000000800 */
[----:B------:R-:W-:-:S07]  /*16550*/  ISETP.GE.U32.AND P5, PT, R192, R7, PT ;  /* 0x00000007c000720c */ /* 0x000fce0003fa6070 */
[----:B------:R-:W4:Y:S01]  /*16560*/  MUFU.EX2 R17, R176 ;  /* 0x000000b000117308 */ /* 0x000f220000000800 */
[----:B--2---:R-:W-:-:S04]  /*16570*/  FADD.FTZ R7, R5, R16 ;  /* 0x0000001005077221 */ /* 0x004fc80000010000 */
[----:B---3--:R-:W-:-:S03]  /*16580*/  FADD.FTZ R10, R2, R7 ;  /* 0x00000007020a7221 */ /* 0x008fc60000010000 */
[----:B------:R2:W-:Y:S08]  /*16590*/  MUFU.EX2 R9, R184 ;  /* 0x000000b800097308 */ /* 0x0005f00000000800 */
[----:B------:R3:W-:Y:S01]  /*165a0*/  MUFU.EX2 R13, R105 ;  /* 0x00000069000d7308 */ /* 0x0007e20000000800 */
[----:B--2---:R-:W-:Y:S01]  /*165b0*/  F2FP.F16.F32.PACK_AB R184, R2, R5 ;  /* 0x0000000502b8723e */ /* 0x004fe200000000ff */
[----:B-1----:R-:W-:-:S04]  /*165c0*/  FADD.FTZ R2, R6, R8 ;  /* 0x0000000806027221 */ /* 0x002fc80000010000 */
[----:B----4-:R-:W-:Y:S01]  /*165d0*/  FADD.FTZ R26, R21, R2 ;  /* 0x00000002151a7221 */ /* 0x010fe20000010000 */
[----:B------:R-:W-:-:S04]  /*165e0*/  F2FP.F16.F32.PACK_AB R2, R17, R18 ;  /* 0x000000121102723e */ /* 0x000fc800000000ff */
[C---:B---3--:R-:W-:Y:S02]  /*165f0*/  PRMT R105, R2.reuse, 0x7610, R105 ;  /* 0x0000761002697816 */ /* 0x048fe40000000069 */
[----:B------:R-:W-:-:S03]  /*16600*/  PRMT R104, R2, 0x7632, R104 ;  /* 0x0000763202687816 */ /* 0x000fc60000000068 */
[----:B------:R-:W-:Y:S01]  /*16610*/  @!P2 HADD2 R84, -R105.H0_H0, -RZ.H0_H0 ;  /* 0xa00000ff6954a230 */ /* 0x000fe20000000900 */
[----:B------:R-:W-:Y:S02]  /*16620*/  LOP3.LUT R2, R0, 0xff, RZ, 0xc0, !PT ;  /* 0x000000ff00027812 */ /* 0x000fe400078ec0ff */
[----:B------:R-:W-:Y:S01]  /*16630*/  PRMT R250, R105, 0x5410, R104 ;  /* 0x0000541069fa7816 */ /* 0x000fe20000000068 */
[----:B------:R-:W-:Y:S01]  /*16640*/  @!P4 HADD2 R85, -R104.H0_H0, -RZ.H0_H0 ;  /* 0xa00000ff6855c230 */ /* 0x000fe20000000900 */
[----:B------:R-:W-:Y:S01]  /*16650*/  @!P2 PRMT R105, R84, 0x5410, RZ ;  /* 0x000054105469a816 */ /* 0x000fe200000000ff */
[----:B------:R-:W-:Y:S01]  /*16660*/  @!P3 HADD2 R80, -R140.H0_H0, -RZ.H0_H0 ;  /* 0xa00000ff8c50b230 */ /* 0x000fe20000000900 */
[----:B------:R-:W-:Y:S02]  /*16670*/  ISETP.GE.U32.AND P2, PT, R192, R2, PT ;  /* 0x00000002c000720c */ /* 0x000fe40003f46070 */
[----:B------:R-:W-:Y:S01]  /*16680*/  SHF.R.U32.HI R2, RZ, 0x18, R0 ;  /* 0x00000018ff027819 */ /* 0x000fe20000011600 */
[----:B------:R-:W1:Y:S01]  /*16690*/  MUFU.EX2 R5, R38 ;  /* 0x0000002600057308 */ /* 0x000e620000000800 */
[----:B------:R-:W-:-:S02]  /*166a0*/  @!P4 PRMT R104, R85, 0x5410, RZ ;  /* 0x000054105568c816 */ /* 0x000fc400000000ff */
[----:B------:R-:W-:Y:S02]  /*166b0*/  @!P3 PRMT R140, R80, 0x5410, RZ ;  /* 0x00005410508cb816 */ /* 0x000fe400000000ff */
[C---:B------:R-:W-:Y:S02]  /*166c0*/  ISETP.GE.U32.AND P4, PT, R192.reuse, R2, PT ;  /* 0x00000002c000720c */ /* 0x040fe40003f86070 */
[----:B------:R-:W-:Y:S01]  /*166d0*/  ISETP.GE.U32.AND P3, PT, R192, R19, PT ;  /* 0x00000013c000720c */ /* 0x000fe20003f66070 */
[----:B------:R-:W2:Y:S01]  /*166e0*/  MUFU.EX2 R2, R41 ;  /* 0x0000002900027308 */ /* 0x000ea20000000800 */
[----:B------:R-:W-:Y:S02]  /*166f0*/  LOP3.LUT R7, R22, 0xff, RZ, 0xc0, !PT ;  /* 0x000000ff16077812 */ /* 0x000fe400078ec0ff */
[----:B------:R-:W-:Y:S02]  /*16700*/  LOP3.LUT R0, R0, 0xffff, RZ, 0xc0, !PT ;  /* 0x0000ffff00007812 */ /* 0x000fe400078ec0ff */
[----:B------:R-:W-:-:S03]  /*16710*/  PRMT R96, R20, 0x7610, R96 ;  /* 0x0000761014607816 */ /* 0x000fc60000000060 */
[----:B------:R-:W-:Y:S01]  /*16720*/  MUFU.EX2 R19, R177 ;  /* 0x000000b100137308 */ /* 0x000fe20000000800 */
[----:B------:R-:W-:Y:S01]  /*16730*/  SHF.R.U32.HI R0, RZ, 0x8, R0 ;  /* 0x00000008ff007819 */ /* 0x000fe20000011600 */
[----:B------:R-:W-:Y:S01]  /*16740*/  @!P6 HADD2 R145, -R96.H0_H0, -RZ.H0_H0 ;  /* 0xa00000ff6091e230 */ /* 0x000fe20000000900 */
[----:B------:R-:W-:-:S05]  /*16750*/  PRMT R97, R20, 0x7632, R97 ;  /* 0x0000763214617816 */ /* 0x000fca0000000061 */
[----:B------:R-:W3:Y:S01]  /*16760*/  MUFU.EX2 R22, R180 ;  /* 0x000000b400167308 */ /* 0x000ee20000000800 */
[----:B------:R-:W-:Y:S02]  /*16770*/  LOP3.LUT R0, R0, 0xffff, RZ, 0xc0, !PT ;  /* 0x0000ffff00007812 */ /* 0x000fe400078ec0ff */
[----:B------:R-:W-:Y:S02]  /*16780*/  PRMT R247, R96, 0x5410, R97 ;  /* 0x0000541060f77816 */ /* 0x000fe40000000061 */
[----:B------:R-:W-:Y:S02]  /*16790*/  @!P6 PRMT R96, R145, 0x5410, RZ ;  /* 0x000054109160e816 */ /* 0x000fe400000000ff */
[----:B------:R-:W-:Y:S01]  /*167a0*/  ISETP.GE.U32.AND P6, PT, R192, R0, PT ;  /* 0x00000000c000720c */ /* 0x000fe20003fc6070 */
[----:B-1----:R-:W-:Y:S01]  /*167b0*/  FADD.FTZ R0, R5, R10 ;  /* 0x0000000a05007221 */ /* 0x002fe20000010000 */
[----:B--2---:R-:W-:-:S03]  /*167c0*/  F2FP.F16.F32.PACK_AB R169, R2, R5 ;  /* 0x0000000502a9723e */ /* 0x004fc600000000ff */
[----:B------:R-:W-:Y:S02]  /*167d0*/  FADD.FTZ R10, R2, R0 ;  /* 0x00000000020a7221 */ /* 0x000fe40000010000 */
[----:B------:R-:W-:Y:S01]  /*167e0*/  MUFU.EX2 R2, R43 ;  /* 0x0000002b00027308 */ /* 0x000fe20000000800 */
[----:B---3--:R-:W-:Y:S02]  /*167f0*/  F2FP.F16.F32.PACK_AB R0, R22, R19 ;  /* 0x000000131600723e */ /* 0x008fe400000000ff */
[----:B------:R-:W-:Y:S02]  /*16800*/  F2FP.F16.F32.PACK_AB R16, R21, R6 ;  /* 0x000000061510723e */ /* 0x000fe400000000ff */
[C---:B------:R-:W-:Y:S02]  /*16810*/  PRMT R85, R0.reuse, 0x7610, R85 ;  /* 0x0000761000557816 */ /* 0x040fe40000000055 */
[----:B------:R-:W-:Y:S01]  /*16820*/  PRMT R84, R0, 0x7632, R84 ;  /* 0x0000763200547816 */ /* 0x000fe20000000054 */
[----:B------:R-:W-:Y:S01]  /*16830*/  MUFU.EX2 R21, R181 ;  /* 0x000000b500157308 */ /* 0x000fe20000000800 */
[----:B------:R-:W-:Y:S01]  /*16840*/  SHF.R.U32.HI R5, RZ, 0x8, R23 ;  /* 0x00000008ff057819 */ /* 0x000fe20000011617 */
[----:B------:R-:W-:-:S06]  /*16850*/  @!P2 HADD2 R148, -R85.H0_H0, -RZ.H0_H0 ;  /* 0xa00000ff5594a230 */ /* 0x000fcc0000000900 */
[----:B------:R-:W1:Y:S01]  /*16860*/  MUFU.EX2 R0, R44 ;  /* 0x0000002c00007308 */ /* 0x000e620000000800 */
[----:B------:R-:W-:-:S07]  /*16870*/  LOP3.LUT R5, R5, 0xffff, RZ, 0xc0, !PT ;  /* 0x0000ffff05057812 */ /* 0x000fce00078ec0ff */
[----:B------:R-:W2:Y:S01]  /*16880*/  MUFU.EX2 R20, R182 ;  /* 0x000000b600147308 */ /* 0x000ea20000000800 */
[----:B------:R-:W-:-:S07]  /*16890*/  PRMT R81, R16, 0x7610, R81 ;  /* 0x0000761010517816 */ /* 0x000fce0000000051 */
[----:B------:R3:W4:Y:S01]  /*168a0*/  MUFU.EX2 R6, R178 ;  /* 0x000000b200067308 */ /* 0x0007220000000800 */
[----:B------:R-:W-:Y:S01]  /*168b0*/  @!P1 HADD2 R144, -R97.H0_H0, -RZ.H0_H0 ;  /* 0xa00000ff61909230 */ /* 0x000fe20000000900 */
[----:B-1----:R-:W-:Y:S01]  /*168c0*/  F2FP.F16.F32.PACK_AB R168, R0, R2 ;  /* 0x0000000200a8723e */ /* 0x002fe200000000ff */
[----:B------:R-:W-:Y:S01]  /*168d0*/  @!P5 HADD2 R153, -R81.H0_H0, -RZ.H0_H0 ;  /* 0xa00000ff5199d230 */ /* 0x000fe20000000900 */
[----:B------:R-:W-:Y:S02]  /*168e0*/  PRMT R80, R16, 0x7632, R80 ;  /* 0x0000763210507816 */ /* 0x000fe40000000050 */
[----:B---3--:R-:W-:Y:S02]  /*168f0*/  PRMT R178, R85, 0x5410, R84 ;  /* 0x0000541055b27816 */ /* 0x008fe40000000054 */
[----:B------:R-:W-:Y:S02]  /*16900*/  @!P2 PRMT R85, R148, 0x5410, RZ ;  /* 0x000054109455a816 */ /* 0x000fe400000000ff */
[----:B------:R-:W-:Y:S01]  /*16910*/  ISETP.GE.U32.AND P2, PT, R192, R5, PT ;  /* 0x00000005c000720c */ /* 0x000fe20003f46070 */
[----:B------:R-:W-:-:S04]  /*16920*/  FADD.FTZ R5, R2, R10 ;  /* 0x0000000a02057221 */ /* 0x000fc80000010000 */
[----:B------:R-:W-:Y:S01]  /*16930*/  FADD.FTZ R5, R0, R5 ;  /* 0x0000000500057221 */ /* 0x000fe20000010000 */
[----:B--2---:R-:W-:Y:S01]  /*16940*/  F2FP.F16.F32.PACK_AB R0, R20, R21 ;  /* 0x000000151400723e */ /* 0x004fe200000000ff */
[----:B------:R-:W-:Y:S01]  /*16950*/  @!P4 HADD2 R152, -R80.H0_H0, -RZ.H0_H0 ;  /* 0xa00000ff5098c230 */ /* 0x000fe20000000900 */
[----:B------:R-:W-:Y:S02]  /*16960*/  @!P1 PRMT R97, R144, 0x5410, RZ ;  /* 0x0000541090619816 */ /* 0x000fe400000000ff */
[----:B------:R-:W-:Y:S02]  /*16970*/  PRMT R68, R0, 0x7632, R68 ;  /* 0x0000763200447816 */ /* 0x000fe40000000044 */
[----:B------:R-:W-:Y:S02]  /*16980*/  ISETP.GE.U32.AND P1, PT, R192, R7, PT ;  /* 0x00000007c000720c */ /* 0x000fe40003f26070 */
[----:B------:R-:W-:Y:S01]  /*16990*/  PRMT R177, R81, 0x5410, R80 ;  /* 0x0000541051b17816 */ /* 0x000fe20000000050 */
[----:B------:R1:W-:Y:S01]  /*169a0*/  MUFU.EX2 R7, R183 ;  /* 0x000000b700077308 */ /* 0x0003e20000000800 */
[----:B------:R-:W-:Y:S01]  /*169b0*/  @!P5 PRMT R81, R153, 0x5410, RZ ;  /* 0x000054109951d816 */ /* 0x000fe200000000ff */
[----:B------:R-:W-:-:S02]  /*169c0*/  IMAD.MOV.U32 R182, RZ, RZ, R193 ;  /* 0x000000ffffb67224 */ /* 0x000fc400078e00c1 */
[----:B------:R-:W-:Y:S02]  /*169d0*/  IMAD.MOV.U32 R153, RZ, RZ, R211 ;  /* 0x000000ffff997224 */ /* 0x000fe400078e00d3 */
[-C--:B------:R-:W-:Y:S01]  /*169e0*/  FMUL.FTZ R211, R82, R3.reuse ;  /* 0x0000000352d37220 */ /* 0x080fe20000410000 */
[----:B------:R-:W-:Y:S02]  /*169f0*/  IMAD.MOV.U32 R144, RZ, RZ, R102 ;  /* 0x000000ffff907224 */ /* 0x000fe400078e0066 */
[-C--:B------:R-:W-:Y:S01]  /*16a00*/  FMUL.FTZ R102, R171, R3.reuse ;  /* 0x00000003ab667220 */ /* 0x080fe20000410000 */
[----:B------:R-:W-:Y:S01]  /*16a10*/  PRMT R69, R0, 0x7610, R69 ;  /* 0x0000761000457816 */ /* 0x000fe20000000045 */
[----:B------:R-:W-:Y:S01]  /*16a20*/  @!P2 HADD2 R82, -R68.H0_H0, -RZ.H0_H0 ;  /* 0xa00000ff4452a230 */ /* 0x000fe20000000900 */
[----:B------:R-:W-:Y:S01]  /*16a30*/  @!P4 PRMT R80, R152, 0x5410, RZ ;  /* 0x000054109850c816 */ /* 0x000fe200000000ff */
[----:B------:R-:W-:Y:S02]  /*16a40*/  IMAD.MOV.U32 R171, RZ, RZ, R200 ;  /* 0x000000ffffab7224 */ /* 0x000fe400078e00c8 */
[-C--:B------:R-:W-:Y:S01]  /*16a50*/  FMUL.FTZ R200, R86, R3.reuse ;  /* 0x0000000356c87220 */ /* 0x080fe20000410000 */
[----:B------:R-:W-:Y:S01]  /*16a60*/  FMUL.FTZ R193, R87, R3 ;  /* 0x0000000357c17220 */ /* 0x000fe20000410000 */
[----:B-1----:R-:W-:Y:S01]  /*16a70*/  IMAD.MOV.U32 R183, RZ, RZ, R199 ;  /* 0x000000ffffb77224 */ /* 0x002fe200078e00c7 */
[----:B----4-:R-:W-:Y:S01]  /*16a80*/  F2FP.F16.F32.PACK_AB R16, R6, R39 ;  /* 0x000000270610723e */ /* 0x010fe200000000ff */
[----:B------:R-:W-:Y:S01]  /*16a90*/  IMAD.MOV.U32 R152, RZ, RZ, R182 ;  /* 0x000000ffff987224 */ /* 0x000fe200078e00b6 */
[----:B------:R1:W-:Y:S01]  /*16aa0*/  STL [R1+0x170], R5 ;  /* 0x0001700501007387 */ /* 0x0003e20000100800 */
[----:B------:R-:W-:-:S02]  /*16ab0*/  IMAD.MOV.U32 R10, RZ, RZ, R183 ;  /* 0x000000ffff0a7224 */ /* 0x000fc400078e00b7 */
[-C--:B------:R-:W-:Y:S01]  /*16ac0*/  FMUL.FTZ R182, R98, R3.reuse ;  /* 0x0000000362b67220 */ /* 0x080fe20000410000 */
[----:B------:R-:W-:Y:S02]  /*16ad0*/  IMAD.MOV.U32 R86, RZ, RZ, R32 ;  /* 0x000000ffff567224 */ /* 0x000fe400078e0020 */
[----:B------:R-:W-:Y:S01]  /*16ae0*/  FMUL.FTZ R183, R99, R3 ;  /* 0x0000000363b77220 */ /* 0x000fe20000410000 */
[----:B------:R-:W-:Y:S02]  /*16af0*/  IMAD.MOV.U32 R87, RZ, RZ, R33 ;  /* 0x000000ffff577224 */ /* 0x000fe400078e0021 */
[----:B------:R-:W-:Y:S01]  /*16b00*/  FADD.FTZ R6, R6, R179 ;  /* 0x000000b306067221 */ /* 0x000fe20000010000 */
[----:B------:R-:W2:Y:S01]  /*16b10*/  LDL.LU.64 R32, [R1+0x278] ;  /* 0x0002780001207983 */ /* 0x000ea20000300a00 */
[----:B------:R-:W-:Y:S01]  /*16b20*/  IMAD.MOV.U32 R98, RZ, RZ, R30 ;  /* 0x000000ffff627224 */ /* 0x000fe200078e001e */
[----:B------:R-:W-:Y:S01]  /*16b30*/  PRMT R179, R69, 0x5410, R68 ;  /* 0x0000541045b37816 */ /* 0x000fe20000000044 */
[----:B------:R-:W-:Y:S01]  /*16b40*/  IMAD.MOV.U32 R99, RZ, RZ, R31 ;  /* 0x000000ffff637224 */ /* 0x000fe200078e001f */
[----:B------:R-:W-:Y:S01]  /*16b50*/  @!P2 PRMT R68, R82, 0x5410, RZ ;  /* 0x000054105244a816 */ /* 0x000fe200000000ff */
[----:B------:R-:W3:Y:S04]  /*16b60*/  LDL.LU.64 R30, [R1+0x270] ;  /* 0x00027000011e7983 */ /* 0x000ee80000300a00 */
[----:B------:R-:W4:Y:S01]  /*16b70*/  LDL.LU R82, [R1+0x174] ;  /* 0x0001740001527983 */ /* 0x000f220000300800 */
[----:B------:R-:W-:Y:S08]  /*16b80*/  MUFU.EX2 R36, R50 ;  /* 0x0000003200247308 */ /* 0x000ff00000000800 */
[----:B------:R-:W1:Y:S01]  /*16b90*/  MUFU.EX2 R37, R49 ;  /* 0x0000003100257308 */ /* 0x000e620000000800 */
[----:B------:R-:W-:-:S02]  /*16ba0*/  @!P6 HADD2 R149, -R84.H0_H0, -RZ.H0_H0 ;  /* 0xa00000ff5495e230 */ /* 0x000fc40000000900 */
[----:B------:R-:W-:Y:S02]  /*16bb0*/  IMAD.MOV.U32 R64, RZ, RZ, R196 ;  /* 0x000000ffff407224 */ /* 0x000fe400078e00c4 */
[-C--:B------:R-:W-:Y:S01]  /*16bc0*/  FMUL.FTZ R196, R170, R3.reuse ;  /* 0x00000003aac47220 */ /* 0x080fe20000410000 */
[----:B------:R-:W-:Y:S02]  /*16bd0*/  IMAD.MOV.U32 R180, RZ, RZ, R173 ;  /* 0x000000ffffb47224 */ /* 0x000fe400078e00ad */
[----:B-1----:R-:W1:Y:S01]  /*16be0*/  MUFU.EX2 R5, R186 ;  /* 0x000000ba00057308 */ /* 0x002e620000000800 */
[----:B------:R-:W-:Y:S01]  /*16bf0*/  IMAD.MOV.U32 R181, RZ, RZ, R203 ;  /* 0x000000ffffb57224 */ /* 0x000fe200078e00cb */
[----:B------:R-:W-:Y:S01]  /*16c00*/  @!P6 PRMT R84, R149, 0x5410, RZ ;  /* 0x000054109554e816 */ /* 0x000fe200000000ff */
[----:B------:R-:W-:Y:S02]  /*16c10*/  IMAD.MOV.U32 R145, RZ, RZ, R202 ;  /* 0x000000ffff917224 */ /* 0x000fe400078e00ca */
[----:B------:R-:W-:Y:S01]  /*16c20*/  FMUL.FTZ R173, R166, R3 ;  /* 0x00000003a6ad7220 */ /* 0x000fe20000410000 */
[----:B------:R-:W-:-:S02]  /*16c30*/  IMAD.MOV.U32 R65, RZ, RZ, R197 ;  /* 0x000000ffff417224 */ /* 0x000fc400078e00c5 */
[----:B------:R-:W-:Y:S01]  /*16c40*/  MUFU.EX2 R0, R52 ;  /* 0x0000003400007308 */ /* 0x000fe20000000800 */
[----:B------:R-:W-:Y:S02]  /*16c50*/  IMAD.MOV.U32 R176, RZ, RZ, R172 ;  /* 0x000000ffffb07224 */ /* 0x000fe400078e00ac */
[-C--:B------:R-:W-:Y:S01]  /*16c60*/  FMUL.FTZ R203, R167, R3.reuse ;  /* 0x00000003a7cb7220 */ /* 0x080fe20000410000 */
[----:B------:R-:W-:Y:S02]  /*16c70*/  IMAD.MOV.U32 R233, RZ, RZ, R103 ;  /* 0x000000ffffe97224 */ /* 0x000fe400078e0067 */
[-C--:B------:R-:W-:Y:S01]  /*16c80*/  FMUL.FTZ R204, R162, R3.reuse ;  /* 0x00000003a2cc7220 */ /* 0x080fe20000410000 */
[----:B------:R-:W-:Y:S02]  /*16c90*/  IMAD.MOV.U32 R170, RZ, RZ, R210 ;  /* 0x000000ffffaa7224 */ /* 0x000fe400078e00d2 */
        /* <DEDUP_REMOVED lines=14> */
[----:B------:R-:W-:Y:S01]  /*16d80*/  F2FP.F16.F32.PACK_AB R2, R37, R36 ;  /* 0x000000242502723e */ /* 0x000fe200000000ff */
[----:B-1----:R-:W-:-:S02]  /*16d90*/  FMUL.FTZ R185, R71, R3 ;  /* 0x0000000347b97220 */ /* 0x002fc40000410000 */
[----:B------:R1:W-:Y:S01]  /*16da0*/  MUFU.EX2 R3, R194 ;  /* 0x000000c200037308 */ /* 0x0003e20000000800 */
[C---:B------:R-:W-:Y:S02]  /*16db0*/  PRMT R67, R2.reuse, 0x7610, R67 ;  /* 0x0000761002437816 */ /* 0x040fe40000000043 */
[----:B------:R-:W-:Y:S01]  /*16dc0*/  PRMT R66, R2, 0x7632, R66 ;  /* 0x0000763202427816 */ /* 0x000fe20000000042 */
[----:B------:R-:W-:-:S04]  /*16dd0*/  FADD.FTZ R6, R7, R6 ;  /* 0x0000000607067221 */ /* 0x000fc80000010000 */
[----:B------:R-:W1:Y:S01]  /*16de0*/  MUFU.EX2 R2, R187 ;  /* 0x000000bb00027308 */ /* 0x000e620000000800 */
[----:B------:R-:W-:Y:S02]  /*16df0*/  F2FP.F16.F32.PACK_AB R23, R5, R7 ;  /* 0x000000070517723e */ /* 0x000fe400000000ff */
[----:B------:R-:W-:Y:S01]  /*16e00*/  F2FP.F16.F32.PACK_AB R25, R11, R13 ;  /* 0x0000000d0b19723e */ /* 0x000fe200000000ff */
[----:B-1----:R-:W-:Y:S02]  /*16e10*/  IMAD.MOV.U32 R194, RZ, RZ, R153 ;  /* 0x000000ffffc27224 */ /* 0x002fe400078e0099 */
[----:B------:R-:W-:Y:S02]  /*16e20*/  IMAD.MOV.U32 R153, RZ, RZ, R10 ;  /* 0x000000ffff997224 */ /* 0x000fe400078e000a */
[----:B------:R-:W-:Y:S01]  /*16e30*/  FADD.FTZ R10, R5, R6 ;  /* 0x00000006050a7221 */ /* 0x000fe20000010000 */
[----:B------:R1:W4:Y:S08]  /*16e40*/  MUFU.EX2 R7, R195 ;  /* 0x000000c300077308 */ /* 0x0003300000000800 */
[----:B------:R-:W4:Y:S01]  /*16e50*/  MUFU.EX2 R6, R212 ;  /* 0x000000d400067308 */ /* 0x000f220000000800 */
[----:B------:R-:W-:Y:S01]  /*16e60*/  F2FP.F16.F32.PACK_AB R24, R2, R3 ;  /* 0x000000030218723e */ /* 0x000fe200000000ff */
[----:B------:R-:W-:-:S05]  /*16e70*/  @!P3 HADD2 R83, -R69.H0_H0, -RZ.H0_H0 ;  /* 0xa00000ff4553b230 */ /* 0x000fca0000000900 */
[----:B------:R-:W-:Y:S01]  /*16e80*/  @!P3 PRMT R69, R83, 0x5410, RZ ;  /* 0x000054105345b816 */ /* 0x000fe200000000ff */
[----:B------:R-:W-:Y:S02]  /*16e90*/  IMAD.MOV.U32 R83, RZ, RZ, R232 ;  /* 0x000000ffff537224 */ /* 0x000fe400078e00e8 */
[----:B------:R-:W-:Y:S01]  /*16ea0*/  @!P0 HADD2 R70, -R66.H0_H0, -RZ.H0_H0 ;  /* 0xa00000ff42468230 */ /* 0x000fe20000000900 */
[----:B------:R-:W-:-:S04]  /*16eb0*/  PRMT R232, R67, 0x5410, R66 ;  /* 0x0000541043e87816 */ /* 0x000fc80000000042 */
[----:B------:R-:W-:Y:S01]  /*16ec0*/  @!P0 PRMT R66, R70, 0x5410, RZ ;  /* 0x0000541046428816 */ /* 0x000fe200000000ff */
[----:B------:R-:W-:-:S04]  /*16ed0*/  IMAD.MOV.U32 R70, RZ, RZ, R28 ;  /* 0x000000ffff467224 */ /* 0x000fc800078e001c */
[----:B------:R-:W-:Y:S02]  /*16ee0*/  IMAD.MOV.U32 R186, RZ, RZ, R70 ;  /* 0x000000ffffba7224 */ /* 0x000fe400078e0046 */
[----:B-1----:R-:W-:Y:S02]  /*16ef0*/  IMAD.MOV.U32 R195, RZ, RZ, R194 ;  /* 0x000000ffffc37224 */ /* 0x002fe400078e00c2 */
[----:B------:R-:W-:Y:S02]  /*16f00*/  IMAD.MOV.U32 R194, RZ, RZ, R171 ;  /* 0x000000ffffc27224 */ /* 0x000fe400078e00ab */
[----:B------:R-:W-:Y:S02]  /*16f10*/  IMAD.MOV.U32 R70, RZ, RZ, R170 ;  /* 0x000000ffff467224 */ /* 0x000fe400078e00aa */
[----:B------:R-:W-:Y:S02]  /*16f20*/  IMAD.MOV.U32 R170, RZ, RZ, R64 ;  /* 0x000000ffffaa7224 */ /* 0x000fe400078e0040 */
[----:B------:R-:W-:Y:S01]  /*16f30*/  IMAD.MOV.U32 R171, RZ, RZ, R65 ;  /* 0x000000ffffab7224 */ /* 0x000fe200078e0041 */
[C---:B------:R-:W-:Y:S01]  /*16f40*/  PRMT R48, R16.reuse, 0x7610, R48 ;  /* 0x0000761010307816 */ /* 0x040fe20000000030 */
[----:B------:R-:W-:Y:S01]  /*16f50*/  @!P1 HADD2 R71, -R67.H0_H0, -RZ.H0_H0 ;  /* 0xa00000ff43479230 */ /* 0x000fe20000000900 */
[----:B------:R-:W-:-:S04]  /*16f60*/  PRMT R59, R16, 0x7632, R59 ;  /* 0x00007632103b7816 */ /* 0x000fc8000000003b */
[----:B------:R-:W-:Y:S01]  /*16f70*/  @!P1 PRMT R67, R71, 0x5410, RZ ;  /* 0x0000541047439816 */ /* 0x000fe200000000ff */
[----:B------:R-:W-:Y:S01]  /*16f80*/  IMAD.MOV.U32 R71, RZ, RZ, R29 ;  /* 0x000000ffff477224 */ /* 0x000fe200078e001d */
[C---:B------:R-:W-:Y:S02]  /*16f90*/  PRMT R58, R51.reuse, 0x7610, R58 ;  /* 0x00007610333a7816 */ /* 0x040fe4000000003a */
[----:B------:R-:W-:Y:S01]  /*16fa0*/  PRMT R54, R51, 0x7632, R54 ;  /* 0x0000763233367816 */ /* 0x000fe20000000036 */
[----:B------:R-:W-:Y:S01]  /*16fb0*/  IMAD.MOV.U32 R187, RZ, RZ, R71 ;  /* 0x000000ffffbb7224 */ /* 0x000fe200078e0047 */
[C---:B------:R-:W-:Y:S01]  /*16fc0*/  PRMT R53, R23.reuse, 0x7610, R53 ;  /* 0x0000761017357816 */ /* 0x040fe20000000035 */
[----:B------:R-:W-:Y:S01]  /*16fd0*/  IMAD.MOV.U32 R71, RZ, RZ, R152 ;  /* 0x000000ffff477224 */ /* 0x000fe200078e0098 */
[----:B------:R-:W-:Y:S02]  /*16fe0*/  PRMT R49, R23, 0x7632, R49 ;  /* 0x0000763217317816 */ /* 0x000fe40000000031 */
[----:B------:R-:W-:-:S02]  /*16ff0*/  PRMT R52, R27, 0x7610, R52 ;  /* 0x000076101b347816 */ /* 0x000fc40000000034 */
[C---:B------:R-:W-:Y:S02]  /*17000*/  PRMT R47, R55.reuse, 0x7632, R47 ;  /* 0x00007632372f7816 */ /* 0x040fe4000000002f */
[----:B------:R-:W-:Y:S02]  /*17010*/  PRMT R44, R55, 0x7610, R44 ;  /* 0x00007610372c7816 */ /* 0x000fe4000000002c */
[----:B------:R-:W-:Y:S01]  /*17020*/  PRMT R56, R57, 0x7632, R56 ;  /* 0x0000763239387816 */ /* 0x000fe20000000038 */
[-C--:B------:R-:W-:Y:S01]  /*17030*/  FMUL.FTZ R138, R138, R0.reuse ;  /* 0x000000008a8a7220 */ /* 0x080fe20000410000 */
[-C--:B----4-:R-:W-:Y:S01]  /*17040*/  FFMA.FTZ R5, R82, R0.reuse, R13 ;  /* 0x0000000052057223 */ /* 0x090fe2000001000d */
[C---:B------:R-:W-:Y:S01]  /*17050*/  PRMT R46, R24.reuse, 0x7610, R46 ;  /* 0x00007610182e7816 */ /* 0x040fe2000000002e */
[-C--:B------:R-:W-:Y:S01]  /*17060*/  FMUL.FTZ R139, R139, R0.reuse ;  /* 0x000000008b8b7220 */ /* 0x080fe20000410000 */
[----:B------:R-:W-:Y:S01]  /*17070*/  PRMT R45, R24, 0x7632, R45 ;  /* 0x00007632182d7816 */ /* 0x000fe2000000002d */
[----:B------:R-:W-:Y:S01]  /*17080*/  FADD.FTZ R11, R11, R5 ;  /* 0x000000050b0b7221 */ /* 0x000fe20000010000 */
[----:B------:R-:W-:Y:S01]  /*17090*/  FADD.FTZ R5, R3, R10 ;  /* 0x0000000a03057221 */ /* 0x000fe20000010000 */
[-C--:B------:R-:W-:Y:S01]  /*170a0*/  FMUL.FTZ R134, R134, R0.reuse ;  /* 0x0000000086867220 */ /* 0x080fe20000410000 */
[-C--:B------:R-:W-:Y:S01]  /*170b0*/  FMUL.FTZ R135, R135, R0.reuse ;  /* 0x0000000087877220 */ /* 0x080fe20000410000 */
[-C--:B------:R-:W-:Y:S01]  /*170c0*/  FMUL.FTZ R130, R130, R0.reuse ;  /* 0x0000000082827220 */ /* 0x080fe20000410000 */
[----:B------:R-:W-:Y:S01]  /*170d0*/  FADD.FTZ R10, R2, R5 ;  /* 0x00000005020a7221 */ /* 0x000fe20000010000 */
[----:B------:R-:W-:Y:S01]  /*170e0*/  FMUL.FTZ R131, R131, R0 ;  /* 0x0000000083837220 */ /* 0x000fe20000410000 */
[----:B------:R-:W1:Y:S01]  /*170f0*/  MUFU.EX2 R5, R213 ;  /* 0x000000d500057308 */ /* 0x000e620000000800 */
[----:B------:R-:W-:Y:S01]  /*17100*/  FADD.FTZ R2, R14, R11 ;  /* 0x0000000b0e027221 */ /* 0x000fe20000010000 */
[----:B------:R-:W-:Y:S01]  /*17110*/  F2FP.F16.F32.PACK_AB R14, R9, R14 ;  /* 0x0000000e090e723e */ /* 0x000fe200000000ff */
[-C--:B------:R-:W-:Y:S01]  /*17120*/  FMUL.FTZ R126, R126, R0.reuse ;  /* 0x000000007e7e7220 */ /* 0x080fe20000410000 */
[-C--:B------:R-:W-:Y:S01]  /*17130*/  FMUL.FTZ R127, R127, R0.reuse ;  /* 0x000000007f7f7220 */ /* 0x080fe20000410000 */
[----:B------:R-:W-:Y:S01]  /*17140*/  FADD.FTZ R9, R9, R2 ;  /* 0x0000000209097221 */ /* 0x000fe20000010000 */
[----:B------:R-:W-:Y:S01]  /*17150*/  FADD.FTZ R2, R7, R10 ;  /* 0x0000000a07027221 */ /* 0x000fe20000010000 */
[----:B------:R-:W-:Y:S01]  /*17160*/  F2FP.F16.F32.PACK_AB R13, R6, R7 ;  /* 0x00000007060d723e */ /* 0x000fe200000000ff */
[-C--:B------:R-:W-:Y:S01]  /*17170*/  FMUL.FTZ R122, R122, R0.reuse ;  /* 0x000000007a7a7220 */ /* 0x080fe20000410000 */
[-C--:B------:R-:W-:Y:S01]  /*17180*/  FMUL.FTZ R123, R123, R0.reuse ;  /* 0x000000007b7b7220 */ /* 0x080fe20000410000 */
[----:B------:R-:W-:Y:S01]  /*17190*/  FADD.FTZ R7, R6, R2 ;  /* 0x0000000206077221 */ /* 0x000fe20000010000 */
[----:B------:R-:W-:Y:S01]  /*171a0*/  FADD.FTZ R6, R8, R9 ;  /* 0x0000000908067221 */ /* 0x000fe20000010000 */
[----:B------:R-:W4:Y:S01]  /*171b0*/  MUFU.EX2 R3, R214 ;  /* 0x000000d600037308 */ /* 0x000f220000000800 */
[-C--:B------:R-:W-:Y:S01]  /*171c0*/  FMUL.FTZ R118, R118, R0.reuse ;  /* 0x0000000076767220 */ /* 0x080fe20000410000 */
[-C--:B------:R-:W-:Y:S01]  /*171d0*/  FMUL.FTZ R119, R119, R0.reuse ;  /* 0x0000000077777220 */ /* 0x080fe20000410000 */
[-C--:B------:R-:W-:Y:S01]  /*171e0*/  FMUL.FTZ R114, R114, R0.reuse ;  /* 0x0000000072727220 */ /* 0x080fe20000410000 */
[----:B------:R-:W-:Y:S01]  /*171f0*/  FMUL.FTZ R115, R115, R0 ;  /* 0x0000000073737220 */ /* 0x000fe20000410000 */
[C---:B-1----:R-:W-:Y:S01]  /*17200*/  F2FP.F16.F32.PACK_AB R43, R5.reuse, R8 ;  /* 0x00000008052b723e */ /* 0x042fe200000000ff */
[----:B------:R-:W-:Y:S01]  /*17210*/  FADD.FTZ R6, R5, R6 ;  /* 0x0000000605067221 */ /* 0x000fe20000010000 */
[----:B------:R-:W-:Y:S01]  /*17220*/  IMAD.SHL.U32 R5, R205, 0x2, RZ ;  /* 0x00000002cd057824 */ /* 0x000fe200078e00ff */
[----:B------:R-:W1:Y:S01]  /*17230*/  MUFU.EX2 R2, R215 ;  /* 0x000000d700027308 */ /* 0x000e620000000800 */
[----:B------:R-:W3:Y:S03]  /*17240*/  LDL.LU.64 R28, [R1+0x268] ;  /* 0x00026800011c7983 */ /* 0x000ee60000300a00 */
[----:B------:R-:W-:-:S04]  /*17250*/  LOP3.LUT R5, R87, R5, RZ, 0x3c, !PT ;  /* 0x0000000557057212 */ /* 0x000fc800078e3cff */
[----:B------:R-:W-:Y:S01]  /*17260*/  LOP3.LUT R5, R5, R191, RZ, 0x3c, !PT ;  /* 0x000000bf05057212 */ /* 0x000fe200078e3cff */
[----:B------:R-:W-:Y:S02]  /*17270*/  IMAD.MOV.U32 R213, RZ, RZ, R83 ;  /* 0x000000ffffd57224 */ /* 0x000fe400078e0053 */
[----:B----4-:R-:W-:Y:S01]  /*17280*/  FADD.FTZ R6, R3, R6 ;  /* 0x0000000603067221 */ /* 0x010fe20000010000 */
[----:B------:R-:W-:Y:S02]  /*17290*/  IMAD.MOV.U32 R214, RZ, RZ, R98 ;  /* 0x000000ffffd67224 */ /* 0x000fe400078e0062 */
[----:B------:R-:W-:-:S04]  /*172a0*/  IMAD.WIDE.U32 R82, R5, -0x326172a9, RZ ;  /* 0xcd9e8d5705527825 */ /* 0x000fc800078e00ff */
[----:B------:R-:W-:Y:S01]  /*172b0*/  FADD.FTZ R7, R15, R7 ;  /* 0x000000070f077221 */ /* 0x000fe20000010000 */
[C---:B-1----:R-:W-:Y:S01]  /*172c0*/  F2FP.F16.F32.PACK_AB R15, R2.reuse, R3 ;  /* 0x00000003020f723e */ /* 0x042fe200000000ff */
[----:B------:R-:W-:Y:S01]  /*172d0*/  FADD.FTZ R10, R2, R6 ;  /* 0x00000006020a7221 */ /* 0x000fe20000010000 */
[----:B------:R-:W-:Y:S02]  /*172e0*/  LOP3.LUT R2, R83, R213, R214, 0x96, !PT ;  /* 0x000000d553027212 */ /* 0x000fe400078e96d6 */
[----:B------:R-:W-:-:S03]  /*172f0*/  LOP3.LUT R6, R209, R189, R82, 0x96, !PT ;  /* 0x000000bdd1067212 */ /* 0x000fc600078e9652 */
[----:B------:R-:W-:-:S04]  /*17300*/  IMAD.WIDE.U32 R2, R2, -0x2daee0ad, RZ ;  /* 0xd2511f5302027825 */ /* 0x000fc800078e00ff */
[----:B------:R-:W-:Y:S01]  /*17310*/  FADD.FTZ R11, R12, R7 ;  /* 0x000000070c0b7221 */ /* 0x000fe20000010000 */
[----:B------:R-:W-:Y:S01]  /*17320*/  IMAD.WIDE.U32 R6, R6, -0x2daee0ad, RZ ;  /* 0xd2511f5306067825 */ /* 0x000fe200078e00ff */
[----:B------:R-:W-:Y:S01]  /*17330*/  LOP3.LUT R3, R3, R144, R186, 0x96, !PT ;  /* 0x0000009003037212 */ /* 0x000fe200078e96ba */
[----:B------:R-:W1:Y:S03]  /*17340*/  MUFU.EX2 R8, R218 ;  /* 0x000000da00087308 */ /* 0x000e660000000800 */
[----:B------:R-:W-:Y:S01]  /*17350*/  LOP3.LUT R2, R7, R145, R2, 0x96, !PT ;  /* 0x0000009107027212 */ /* 0x000fe200078e9602 */
[----:B------:R-:W-:-:S04]  /*17360*/  IMAD.WIDE.U32 R64, R3, -0x326172a9, RZ ;  /* 0xcd9e8d5703407825 */ /* 0x000fc800078e00ff */
[----:B------:R-:W-:Y:S01]  /*17370*/  IMAD.MOV.U32 R215, RZ, RZ, R99 ;  /* 0x000000ffffd77224 */ /* 0x000fe200078e0063 */
[----:B------:R-:W-:Y:S01]  /*17380*/  LOP3.LUT R3, R65, R194, R208, 0x96, !PT ;  /* 0x000000c241037212 */ /* 0x000fe200078e96d0 */
[----:B------:R-:W-:Y:S01]  /*17390*/  IMAD.WIDE.U32 R98, R2, -0x326172a9, RZ ;  /* 0xcd9e8d5702627825 */ /* 0x000fe200078e00ff */
[----:B------:R-:W4:Y:S03]  /*173a0*/  MUFU.EX2 R5, R222 ;  /* 0x000000de00057308 */ /* 0x000f260000000800 */
[----:B------:R-:W-:Y:S01]  /*173b0*/  IMAD.WIDE.U32 R2, R3, -0x2daee0ad, RZ ;  /* 0xd2511f5303027825 */ /* 0x000fe200078e00ff */
[----:B------:R-:W-:-:S04]  /*173c0*/  LOP3.LUT R7, R99, R195, R64, 0x96, !PT ;  /* 0x000000c363077212 */ /* 0x000fc800078e9640 */
[----:B------:R-:W-:Y:S01]  /*173d0*/  LOP3.LUT R9, R3, R165, R6, 0x96, !PT ;  /* 0x000000a503097212 */ /* 0x000fe200078e9606 */
[----:B------:R-:W-:-:S04]  /*173e0*/  IMAD.WIDE.U32 R6, R7, -0x2daee0ad, RZ ;  /* 0xd2511f5307067825 */ /* 0x000fc800078e00ff */
[----:B-1----:R-:W-:Y:S01]  /*173f0*/  FADD.FTZ R3, R8, R10 ;  /* 0x0000000a08037221 */ /* 0x002fe20000010000 */
[----:B------:R-:W-:Y:S01]  /*17400*/  LOP3.LUT R2, R7, R153, R2, 0x96, !PT ;  /* 0x0000009907027212 */ /* 0x000fe200078e9602 */
[----:B------:R-:W-:-:S04]  /*17410*/  IMAD.WIDE.U32 R86, R9, -0x326172a9, RZ ;  /* 0xcd9e8d5709567825 */ /* 0x000fc800078e00ff */
[C---:B----4-:R-:W-:Y:S01]  /*17420*/  FADD.FTZ R10, R5.reuse, R3 ;  /* 0x00000003050a7221 */ /* 0x050fe20000010000 */
[----:B------:R-:W-:Y:S01]  /*17430*/  IMAD.WIDE.U32 R2, R2, -0x326172a9, RZ ;  /* 0xcd9e8d5702027825 */ /* 0x000fe200078e00ff */
[----:B------:R-:W-:-:S04]  /*17440*/  F2FP.F16.F32.PACK_AB R142, R5, R8 ;  /* 0x00000008058e723e */ /* 0x000fc800000000ff */
[----:B------:R-:W-:-:S04]  /*17450*/  LOP3.LUT R5, R3, R188, R86, 0x96, !PT ;  /* 0x000000bc03057212 */ /* 0x000fc800078e9656 */
[----:B------:R-:W-:-:S04]  /*17460*/  LOP3.LUT R7, R5, 0xff, RZ, 0xc0, !PT ;  /* 0x000000ff05077812 */ /* 0x000fc800078ec0ff */
[----:B------:R-:W-:Y:S02]  /*17470*/  ISETP.GE.U32.AND P2, PT, R192, R7, PT ;  /* 0x00000007c000720c */ /* 0x000fe40003f46070 */
[----:B------:R-:W-:-:S04]  /*17480*/  LOP3.LUT R7, R5, 0xffff, RZ, 0xc0, !PT ;  /* 0x0000ffff05077812 */ /* 0x000fc800078ec0ff */
[----:B------:R-:W-:-:S04]  /*17490*/  SHF.R.U32.HI R7, RZ, 0x8, R7 ;  /* 0x00000008ff077819 */ /* 0x000fc80000011607 */
[----:B------:R-:W-:Y:S02]  /*174a0*/  LOP3.LUT R7, R7, 0xffff, RZ, 0xc0, !PT ;  /* 0x0000ffff07077812 */ /* 0x000fe400078ec0ff */
[--C-:B------:R-:W-:Y:S02]  /*174b0*/  SHF.R.U32.HI R8, RZ, 0x10, R5.reuse ;  /* 0x00000010ff087819 */ /* 0x100fe40000011605 */
[----:B------:R-:W-:Y:S02]  /*174c0*/  SHF.R.U32.HI R5, RZ, 0x18, R5 ;  /* 0x00000018ff057819 */ /* 0x000fe40000011605 */
[----:B------:R-:W-:Y:S02]  /*174d0*/  ISETP.GE.U32.AND P6, PT, R192, R7, PT ;  /* 0x00000007c000720c */ /* 0x000fe40003fc6070 */
[----:B------:R-:W1:Y:S01]  /*174e0*/  MUFU.EX2 R7, R223 ;  /* 0x000000df00077308 */ /* 0x000e620000000800 */
[----:B------:R-:W-:Y:S02]  /*174f0*/  LOP3.LUT R8, R8, 0xff, RZ, 0xc0, !PT ;  /* 0x000000ff08087812 */ /* 0x000fe400078ec0ff */
[----:B------:R-:W-:-:S02]  /*17500*/  ISETP.GE.U32.AND P4, PT, R192, R5, PT ;  /* 0x00000005c000720c */ /* 0x000fc40003f86070 */
[----:B------:R-:W-:-:S03]  /*17510*/  ISETP.GE.U32.AND P5, PT, R192, R8, PT ;  /* 0x00000008c000720c */ /* 0x000fc60003fa6070 */
[----:B------:R-:W4:Y:S01]  /*17520*/  MUFU.EX2 R5, R226 ;  /* 0x000000e200057308 */ /* 0x000f220000000800 */
[C---:B------:R-:W-:Y:S02]  /*17530*/  LOP3.LUT R8, R2.reuse, 0xff, RZ, 0xc0, !PT ;  /* 0x000000ff02087812 */ /* 0x040fe400078ec0ff */
[----:B------:R-:W-:Y:S02]  /*17540*/  LOP3.LUT R9, R2, 0xffff, RZ, 0xc0, !PT ;  /* 0x0000ffff02097812 */ /* 0x000fe400078ec0ff */
[----:B------:R-:W-:Y:S02]  /*17550*/  ISETP.GE.U32.AND P3, PT, R192, R8, PT ;  /* 0x00000008c000720c */ /* 0x000fe40003f66070 */
[--C-:B------:R-:W-:Y:S02]  /*17560*/  SHF.R.U32.HI R8, RZ, 0x10, R2.reuse ;  /* 0x00000010ff087819 */ /* 0x100fe40000011602 */
[----:B------:R-:W-:-:S04]  /*17570*/  SHF.R.U32.HI R2, RZ, 0x18, R2 ;  /* 0x00000018ff027819 */ /* 0x000fc80000011602 */
[----:B------:R-:W-:Y:S01]  /*17580*/  ISETP.GE.U32.AND P0, PT, R192, R2, PT ;  /* 0x00000002c000720c */ /* 0x000fe20003f06070 */
[----:B-1----:R-:W-:Y:S01]  /*17590*/  FADD.FTZ R2, R7, R10 ;  /* 0x0000000a07027221 */ /* 0x002fe20000010000 */
[----:B------:R-:W-:-:S03]  /*175a0*/  @!P2 HADD2 R143, -R48.H0_H0, -RZ.H0_H0 ;  /* 0xa00000ff308fa230 */ /* 0x000fc60000000900 */
[----:B----4-:R-:W-:Y:S01]  /*175b0*/  FADD.FTZ R10, R5, R2 ;  /* 0x00000002050a7221 */ /* 0x010fe20000010000 */
[----:B------:R-:W-:Y:S01]  /*175c0*/  SHF.R.U32.HI R2, RZ, 0x8, R9 ;  /* 0x00000008ff027819 */ /* 0x000fe20000011609 */
[----:B------:R-:W-:Y:S02]  /*175d0*/  IMAD.MOV.U32 R226, RZ, RZ, R144 ;  /* 0x000000ffffe27224 */ /* 0x000fe400078e0090 */
[----:B------:R-:W-:Y:S01]  /*175e0*/  IMAD.MOV.U32 R144, RZ, RZ, R176 ;  /* 0x000000ffff907224 */ /* 0x000fe200078e00b0 */
[----:B------:R-:W-:Y:S02]  /*175f0*/  LOP3.LUT R2, R2, 0xffff, RZ, 0xc0, !PT ;  /* 0x0000ffff02027812 */ /* 0x000fe400078ec0ff */
[----:B------:R-:W-:Y:S02]  /*17600*/  PRMT R176, R48, 0x5410, R59 ;  /* 0x0000541030b07816 */ /* 0x000fe4000000003b */
[----:B------:R-:W-:Y:S02]  /*17610*/  @!P2 PRMT R48, R143, 0x5410, RZ ;  /* 0x000054108f30a816 */ /* 0x000fe400000000ff */
[----:B------:R-:W-:-:S02]  /*17620*/  ISETP.GE.U32.AND P2, PT, R192, R2, PT ;  /* 0x00000002c000720c */ /* 0x000fc40003f46070 */
[----:B------:R-:W-:Y:S02]  /*17630*/  LOP3.LUT R3, R8, 0xff, RZ, 0xc0, !PT ;  /* 0x000000ff08037812 */ /* 0x000fe400078ec0ff */
[----:B------:R-:W-:Y:S02]  /*17640*/  LOP3.LUT R2, R87, R70, R98, 0x96, !PT ;  /* 0x0000004657027212 */ /* 0x000fe400078e9662 */
[----:B------:R-:W-:-:S03]  /*17650*/  ISETP.GE.U32.AND P1, PT, R192, R3, PT ;  /* 0x00000003c000720c */ /* 0x000fc60003f26070 */
[----:B------:R-:W-:Y:S01]  /*17660*/  IMAD.WIDE.U32 R2, R2, -0x2daee0ad, RZ ;  /* 0xd2511f5302027825 */ /* 0x000fe200078e00ff */
[----:B------:R-:W-:-:S04]  /*17670*/  F2FP.F16.F32.PACK_AB R12, R5, R7 ;  /* 0x00000007050c723e */ /* 0x000fc800000000ff */
[----:B------:R-:W-:Y:S01]  /*17680*/  LOP3.LUT R5, R3, R71, R6, 0x96, !PT ;  /* 0x0000004703057212 */ /* 0x000fe200078e9606 */
[----:B------:R-:W-:-:S03]  /*17690*/  @!P5 HADD2 R146, -R58.H0_H0, -RZ.H0_H0 ;  /* 0xa00000ff3a92d230 */ /* 0x000fc60000000900 */
[----:B------:R-:W-:Y:S01]  /*176a0*/  SHF.R.U32.HI R6, RZ, 0x10, R5 ;  /* 0x00000010ff067819 */ /* 0x000fe20000011605 */
[----:B------:R-:W-:Y:S01]  /*176b0*/  IMAD.MOV.U32 R223, RZ, RZ, R171 ;  /* 0x000000ffffdf7224 */ /* 0x000fe200078e00ab */
[----:B------:R-:W-:Y:S02]  /*176c0*/  PRMT R171, R58, 0x5410, R54 ;  /* 0x000054103aab7816 */ /* 0x000fe40000000036 */
[----:B------:R-:W-:Y:S01]  /*176d0*/  LOP3.LUT R6, R6, 0xff, RZ, 0xc0, !PT ;  /* 0x000000ff06067812 */ /* 0x000fe200078ec0ff */
[----:B------:R-:W-:Y:S01]  /*176e0*/  @!P3 HADD2 R156, -R53.H0_H0, -RZ.H0_H0 ;  /* 0xa00000ff359cb230 */ /* 0x000fe20000000900 */
[----:B------:R-:W-:Y:S01]  /*176f0*/  @!P5 PRMT R58, R146, 0x5410, RZ ;  /* 0x00005410923ad816 */ /* 0x000fe200000000ff */
[----:B------:R-:W-:Y:S01]  /*17700*/  FADD.FTZ R11, R18, R11 ;  /* 0x0000000b120b7221 */ /* 0x000fe20000010000 */
[----:B------:R-:W-:Y:S02]  /*17710*/  ISETP.GE.U32.AND P5, PT, R192, R6, PT ;  /* 0x00000006c000720c */ /* 0x000fe40003fa6070 */
[----:B------:R-:W-:-:S02]  /*17720*/  LOP3.LUT R6, R2, 0xff, RZ, 0xc0, !PT ;  /* 0x000000ff02067812 */ /* 0x000fc400078ec0ff */
[----:B------:R-:W-:Y:S01]  /*17730*/  PRMT R143, R53, 0x5410, R49 ;  /* 0x00005410358f7816 */ /* 0x000fe20000000031 */
[----:B------:R-:W-:Y:S01]  /*17740*/  FADD.FTZ R7, R17, R11 ;  /* 0x0000000b11077221 */ /* 0x000fe20000010000 */
[----:B------:R-:W-:Y:S01]  /*17750*/  @!P3 PRMT R53, R156, 0x5410, RZ ;  /* 0x000054109c35b816 */ /* 0x000fe200000000ff */
[----:B------:R-:W-:Y:S01]  /*17760*/  @!P2 HADD2 R155, -R49.H0_H0, -RZ.H0_H0 ;  /* 0xa00000ff319ba230 */ /* 0x000fe20000000900 */
[----:B------:R-:W-:Y:S02]  /*17770*/  ISETP.GE.U32.AND P3, PT, R192, R6, PT ;  /* 0x00000006c000720c */ /* 0x000fe40003f66070 */
[----:B------:R-:W-:Y:S01]  /*17780*/  LOP3.LUT R6, R5, 0xff, RZ, 0xc0, !PT ;  /* 0x000000ff05067812 */ /* 0x000fe200078ec0ff */
[----:B------:R-:W-:Y:S02]  /*17790*/  @!P4 HADD2 R150, -R54.H0_H0, -RZ.H0_H0 ;  /* 0xa00000ff3696c230 */ /* 0x000fe40000000900 */
[----:B------:R-:W-:Y:S01]  /*177a0*/  FADD.FTZ R11, R19, R7 ;  /* 0x00000007130b7221 */ /* 0x000fe20000010000 */
[----:B------:R-:W-:-:S02]  /*177b0*/  @!P2 PRMT R49, R155, 0x5410, RZ ;  /* 0x000054109b31a816 */ /* 0x000fc400000000ff */
[----:B------:R-:W-:Y:S02]  /*177c0*/  SHF.R.U32.HI R7, RZ, 0x18, R5 ;  /* 0x00000018ff077819 */ /* 0x000fe40000011605 */
[----:B------:R-:W-:Y:S02]  /*177d0*/  ISETP.GE.U32.AND P2, PT, R192, R6, PT ;  /* 0x00000006c000720c */ /* 0x000fe40003f46070 */
[----:B------:R-:W1:Y:S01]  /*177e0*/  MUFU.EX2 R6, R230 ;  /* 0x000000e600067308 */ /* 0x000e620000000800 */
[----:B------:R-:W-:Y:S02]  /*177f0*/  @!P4 PRMT R54, R150, 0x5410, RZ ;  /* 0x000054109636c816 */ /* 0x000fe400000000ff */
[----:B------:R-:W-:Y:S02]  /*17800*/  ISETP.GE.U32.AND P4, PT, R192, R7, PT ;  /* 0x00000007c000720c */ /* 0x000fe40003f86070 */
[----:B------:R-:W-:Y:S02]  /*17810*/  LOP3.LUT R9, R2, 0xffff, RZ, 0xc0, !PT ;  /* 0x0000ffff02097812 */ /* 0x000fe400078ec0ff */
[----:B------:R-:W-:-:S02]  /*17820*/  SHF.R.U32.HI R8, RZ, 0x10, R2 ;  /* 0x00000010ff087819 */ /* 0x000fc40000011602 */
[----:B------:R-:W-:Y:S02]  /*17830*/  SHF.R.U32.HI R7, RZ, 0x18, R2 ;  /* 0x00000018ff077819 */ /* 0x000fe40000011602 */
[----:B------:R-:W4:Y:S01]  /*17840*/  MUFU.EX2 R2, R234 ;  /* 0x000000ea00027308 */ /* 0x000f220000000800 */
[----:B------:R-:W-:Y:S01]  /*17850*/  LOP3.LUT R3, R5, 0xffff, RZ, 0xc0, !PT ;  /* 0x0000ffff05037812 */ /* 0x000fe200078ec0ff */
[----:B------:R-:W-:-:S03]  /*17860*/  @!P6 HADD2 R147, -R59.H0_H0, -RZ.H0_H0 ;  /* 0xa00000ff3b93e230 */ /* 0x000fc60000000900 */
[----:B------:R-:W-:Y:S01]  /*17870*/  SHF.R.U32.HI R3, RZ, 0x8, R3 ;  /* 0x00000008ff037819 */ /* 0x000fe20000011603 */
[----:B------:R-:W-:Y:S01]  /*17880*/  @!P1 HADD2 R154, -R52.H0_H0, -RZ.H0_H0 ;  /* 0xa00000ff349a9230 */ /* 0x000fe20000000900 */
[----:B------:R-:W-:Y:S02]  /*17890*/  PRMT R51, R27, 0x7632, R51 ;  /* 0x000076321b337816 */ /* 0x000fe40000000033 */
[----:B------:R-:W-:Y:S02]  /*178a0*/  LOP3.LUT R3, R3, 0xffff, RZ, 0xc0, !PT ;  /* 0x0000ffff03037812 */ /* 0x000fe400078ec0ff */
[----:B------:R-:W-:Y:S01]  /*178b0*/  LOP3.LUT R5, R8, 0xff, RZ, 0xc0, !PT ;  /* 0x000000ff08057812 */ /* 0x000fe200078ec0ff */
[----:B------:R-:W-:Y:S01]  /*178c0*/  IMAD.MOV.U32 R222, RZ, RZ, R170 ;  /* 0x000000ffffde7224 */ /* 0x000fe200078e00aa */
[----:B------:R-:W-:Y:S02]  /*178d0*/  @!P6 PRMT R59, R147, 0x5410, RZ ;  /* 0x00005410933be816 */ /* 0x000fe400000000ff */
[----:B------:R-:W-:Y:S01]  /*178e0*/  ISETP.GE.U32.AND P6, PT, R192, R3, PT ;  /* 0x00000003c000720c */ /* 0x000fe20003fc6070 */
[----:B-1----:R-:W-:Y:S01]  /*178f0*/  FADD.FTZ R3, R6, R10 ;  /* 0x0000000a06037221 */ /* 0x002fe20000010000 */
[----:B------:R-:W-:-:S02]  /*17900*/  PRMT R170, R52, 0x5410, R51 ;  /* 0x0000541034aa7816 */ /* 0x000fc40000000033 */
[----:B------:R-:W-:Y:S02]  /*17910*/  @!P1 PRMT R52, R154, 0x5410, RZ ;  /* 0x000054109a349816 */ /* 0x000fe400000000ff */
[----:B------:R-:W-:Y:S02]  /*17920*/  ISETP.GE.U32.AND P1, PT, R192, R5, PT ;  /* 0x00000005c000720c */ /* 0x000fe40003f26070 */
[----:B------:R-:W1:Y:S01]  /*17930*/  MUFU.EX2 R5, R249 ;  /* 0x000000f900057308 */ /* 0x000e620000000800 */
[C---:B----4-:R-:W-:Y:S01]  /*17940*/  F2FP.F16.F32.PACK_AB R61, R2.reuse, R6 ;  /* 0x00000006023d723e */ /* 0x050fe200000000ff */
[----:B------:R-:W-:Y:S01]  /*17950*/  FADD.FTZ R6, R2, R3 ;  /* 0x0000000302067221 */ /* 0x000fe20000010000 */
[----:B------:R-:W-:Y:S01]  /*17960*/  SHF.R.U32.HI R2, RZ, 0x8, R9 ;  /* 0x00000008ff027819 */ /* 0x000fe20000011609 */
[----:B------:R-:W-:-:S04]  /*17970*/  @!P2 HADD2 R157, -R46.H0_H0, -RZ.H0_H0 ;  /* 0xa00000ff2e9da230 */ /* 0x000fc80000000900 */
[----:B------:R-:W4:Y:S01]  /*17980*/  MUFU.EX2 R3, R252 ;  /* 0x000000fc00037308 */ /* 0x000f220000000800 */
[----:B------:R-:W-:Y:S01]  /*17990*/  @!P0 HADD2 R151, -R51.H0_H0, -RZ.H0_H0 ;  /* 0xa00000ff33978230 */ /* 0x000fe20000000900 */
[----:B------:R-:W-:Y:S01]  /*179a0*/  LOP3.LUT R2, R2, 0xffff, RZ, 0xc0, !PT ;  /* 0x0000ffff02027812 */ /* 0x000fe200078ec0ff */
[----:B------:R-:W-:Y:S01]  /*179b0*/  @!P6 HADD2 R158, -R45.H0_H0, -RZ.H0_H0 ;  /* 0xa00000ff2d9ee230 */ /* 0x000fe20000000900 */
[----:B------:R-:W-:Y:S01]  /*179c0*/  PRMT R212, R46, 0x5410, R45 ;  /* 0x000054102ed47816 */ /* 0x000fe2000000002d */
[----:B------:R-:W-:Y:S01]  /*179d0*/  @!P4 HADD2 R159, -R47.H0_H0, -RZ.H0_H0 ;  /* 0xa00000ff2f9fc230 */ /* 0x000fe20000000900 */
[----:B------:R-:W-:Y:S01]  /*179e0*/  @!P2 PRMT R46, R157, 0x5410, RZ ;  /* 0x000054109d2ea816 */ /* 0x000fe200000000ff */
[----:B------:R-:W-:Y:S01]  /*179f0*/  @!P1 HADD2 R162, -R57.H0_H0, -RZ.H0_H0 ;  /* 0xa00000ff39a29230 */ /* 0x000fe20000000900 */
[----:B------:R-:W-:Y:S01]  /*17a00*/  @!P0 PRMT R51, R151, 0x5410, RZ ;  /* 0x0000541097338816 */ /* 0x000fe200000000ff */
[----:B------:R-:W-:Y:S01]  /*17a10*/  IMAD.MOV.U32 R152, RZ, RZ, R246 ;  /* 0x000000ffff987224 */ /* 0x000fe200078e00f6 */
[----:B------:R-:W-:Y:S01]  /*17a20*/  ISETP.GE.U32.AND P2, PT, R192, R2, PT ;  /* 0x00000002c000720c */ /* 0x000fe20003f46070 */
[----:B------:R-:W-:Y:S01]  /*17a30*/  FADD.FTZ R2, R22, R11 ;  /* 0x0000000b16027221 */ /* 0x000fe20000010000 */
[----:B------:R-:W-:Y:S01]  /*17a40*/  ISETP.GE.U32.AND P0, PT, R192, R7, PT ;  /* 0x00000007c000720c */ /* 0x000fe20003f06070 */
[----:B------:R-:W-:Y:S01]  /*17a50*/  IMAD.MOV.U32 R218, RZ, RZ, R167 ;  /* 0x000000ffffda7224 */ /* 0x000fe200078e00a7 */
[----:B------:R-:W-:Y:S01]  /*17a60*/  PRMT R246, R44, 0x5410, R47 ;  /* 0x000054102cf67816 */ /* 0x000fe2000000002f */
[----:B------:R-:W-:Y:S01]  /*17a70*/  IMAD.MOV.U32 R7, RZ, RZ, R166 ;  /* 0x000000ffff077224 */ /* 0x000fe200078e00a6 */
[----:B------:R-:W-:Y:S01]  /*17a80*/  @!P6 PRMT R45, R158, 0x5410, RZ ;  /* 0x000054109e2de816 */ /* 0x000fe200000000ff */
[-C--:B------:R-:W-:Y:S01]  /*17a90*/  FMUL.FTZ R146, R110, R0.reuse ;  /* 0x000000006e927220 */ /* 0x080fe20000410000 */
[----:B------:R-:W-:Y:S01]  /*17aa0*/  @!P4 PRMT R47, R159, 0x5410, RZ ;  /* 0x000054109f2fc816 */ /* 0x000fe200000000ff */
[-C--:B------:R-:W-:Y:S01]  /*17ab0*/  FMUL.FTZ R147, R111, R0.reuse ;  /* 0x000000006f937220 */ /* 0x080fe20000410000 */
[----:B------:R-:W-:Y:S01]  /*17ac0*/  PRMT R234, R57, 0x5410, R56 ;  /* 0x0000541039ea7816 */ /* 0x000fe20000000038 */
        /* <DEDUP_REMOVED lines=8> */
[----:B------:R-:W-:Y:S01]  /*17b50*/  @!P1 PRMT R57, R162, 0x5410, RZ ;  /* 0x00005410a2399816 */ /* 0x000fe200000000ff */
[----:B-1----:R-:W-:Y:S01]  /*17b60*/  FADD.FTZ R0, R5, R6 ;  /* 0x0000000605007221 */ /* 0x002fe20000010000 */
[----:B------:R-:W-:-:S02]  /*17b70*/  IMAD.MOV.U32 R162, RZ, RZ, R222 ;  /* 0x000000ffffa27224 */ /* 0x000fc400078e00de */
[----:B------:R-:W-:Y:S01]  /*17b80*/  FADD.FTZ R2, R21, R2 ;  /* 0x0000000215027221 */ /* 0x000fe20000010000 */
[C---:B----4-:R-:W-:Y:S01]  /*17b90*/  F2FP.F16.F32.PACK_AB R60, R3.reuse, R5 ;  /* 0x00000005033c723e */ /* 0x050fe200000000ff */
[----:B------:R-:W-:Y:S02]  /*17ba0*/  FADD.FTZ R3, R3, R0 ;  /* 0x0000000003037221 */ /* 0x000fe40000010000 */
[----:B------:R-:W-:Y:S01]  /*17bb0*/  FADD.FTZ R0, R20, R2 ;  /* 0x0000000214007221 */ /* 0x000fe20000010000 */
[----:B------:R-:W-:Y:S01]  /*17bc0*/  LOP3.LUT R2, R83, R213, R162, 0x96, !PT ;  /* 0x000000d553027212 */ /* 0x000fe200078e96a2 */
[----:B------:R-:W-:Y:S02]  /*17bd0*/  IMAD.MOV.U32 R230, RZ, RZ, R145 ;  /* 0x000000ffffe67224 */ /* 0x000fe400078e0091 */
[----:B------:R-:W-:Y:S02]  /*17be0*/  @!P5 HADD2 R160, -R44.H0_H0, -RZ.H0_H0 ;  /* 0xa00000ff2ca0d230 */ /* 0x000fe40000000900 */
[----:B------:R-:W-:Y:S01]  /*17bf0*/  IMAD.MOV.U32 R145, RZ, RZ, R144 ;  /* 0x000000ffff917224 */ /* 0x000fe200078e0090 */
[----:B------:R1:W-:Y:S01]  /*17c00*/  STL [R1+0x174], R3 ;  /* 0x0001740301007387 */ /* 0x0003e20000100800 */
[----:B------:R-:W-:-:S02]  /*17c10*/  IMAD.MOV.U32 R144, RZ, RZ, R233 ;  /* 0x000000ffff907224 */ /* 0x000fc400078e00e9 */
[----:B------:R-:W-:Y:S01]  /*17c20*/  @!P0 HADD2 R161, -R56.H0_H0, -RZ.H0_H0 ;  /* 0xa00000ff38a18230 */ /* 0x000fe20000000900 */
[----:B------:R-:W-:Y:S01]  /*17c30*/  @!P5 PRMT R44, R160, 0x5410, RZ ;  /* 0x00005410a02cd816 */ /* 0x000fe200000000ff */
[----:B------:R4:W-:Y:S01]  /*17c40*/  STL [R1+0x15c], R0 ;  /* 0x00015c0001007387 */ /* 0x0009e20000100800 */
[----:B------:R-:W-:Y:S01]  /*17c50*/  IMAD.MOV.U32 R160, RZ, RZ, R144 ;  /* 0x000000ffffa07224 */ /* 0x000fe200078e0090 */
[C---:B------:R-:W-:Y:S02]  /*17c60*/  PRMT R55, R13.reuse, 0x7632, R55 ;  /* 0x000076320d377816 */ /* 0x040fe40000000037 */
[----:B------:R-:W-:Y:S01]  /*17c70*/  PRMT R50, R13, 0x7610, R50 ;  /* 0x000076100d327816 */ /* 0x000fe20000000032 */
[----:B------:R-:W-:Y:S01]  /*17c80*/  IMAD.MOV.U32 R11, RZ, RZ, R160 ;  /* 0x000000ffff0b7224 */ /* 0x000fe200078e00a0 */
[----:B------:R-:W-:Y:S01]  /*17c90*/  @!P0 PRMT R56, R161, 0x5410, RZ ;  /* 0x00005410a1388816 */ /* 0x000fe200000000ff */
[----:B------:R-:W-:Y:S02]  /*17ca0*/  IMAD.MOV.U32 R160, RZ, RZ, R7 ;  /* 0x000000ffffa07224 */ /* 0x000fe400078e0007 */
[----:B------:R-:W-:-:S02]  /*17cb0*/  @!P2 HADD2 R163, -R55.H0_H0, -RZ.H0_H0 ;  /* 0xa00000ff37a3a230 */ /* 0x000fc40000000900 */
[----:B------:R-:W-:Y:S02]  /*17cc0*/  IMAD.MOV.U32 R161, RZ, RZ, R194 ;  /* 0x000000ffffa17224 */ /* 0x000fe400078e00c2 */
[----:B-1----:R-:W-:-:S05]  /*17cd0*/  IMAD.WIDE.U32 R2, R2, -0x2daee0ad, RZ ;  /* 0xd2511f5302027825 */ /* 0x002fca00078e00ff */
[----:B----4-:R-:W-:Y:S02]  /*17ce0*/  LOP3.LUT R0, R3, R226, R248, 0x96, !PT ;  /* 0x000000e203007212 */ /* 0x010fe400078e96f8 */
[----:B------:R-:W-:-:S03]  /*17cf0*/  LOP3.LUT R3, R245, R189, R82, 0x96, !PT ;  /* 0x000000bdf5037212 */ /* 0x000fc600078e9652 */
[----:B------:R-:W-:-:S04]  /*17d00*/  IMAD.WIDE.U32 R6, R0, -0x326172a9, RZ ;  /* 0xcd9e8d5700067825 */ /* 0x000fc800078e00ff */
[----:B------:R-:W-:Y:S02]  /*17d10*/  @!P3 HADD2 R164, -R50.H0_H0, -RZ.H0_H0 ;  /* 0xa00000ff32a4b230 */ /* 0x000fe40000000900 */
[----:B------:R-:W-:Y:S01]  /*17d20*/  IMAD.WIDE.U32 R20, R3, -0x2daee0ad, RZ ;  /* 0xd2511f5303147825 */ /* 0x000fe200078e00ff */
[----:B------:R-:W-:-:S03]  /*17d30*/  LOP3.LUT R0, R7, R161, R244, 0x96, !PT ;  /* 0x000000a107007212 */ /* 0x000fc600078e96f4 */
[----:B------:R-:W-:Y:S01]  /*17d40*/  IMAD.MOV.U32 R233, RZ, RZ, R243 ;  /* 0x000000ffffe97224 */ /* 0x000fe200078e00f3 */
[----:B------:R-:W-:Y:S01]  /*17d50*/  PRMT R243, R50, 0x5410, R55 ;  /* 0x0000541032f37816 */ /* 0x000fe20000000037 */
[----:B------:R-:W-:Y:S01]  /*17d60*/  IMAD.MOV.U32 R9, RZ, RZ, R149 ;  /* 0x000000ffff097224 */ /* 0x000fe200078e0095 */
[----:B------:R-:W-:Y:S01]  /*17d70*/  @!P2 PRMT R55, R163, 0x5410, RZ ;  /* 0x00005410a337a816 */ /* 0x000fe200000000ff */
[----:B------:R-:W-:Y:S02]  /*17d80*/  IMAD.MOV.U32 R163, RZ, RZ, R223 ;  /* 0x000000ffffa37224 */ /* 0x000fe400078e00df */
[----:B------:R-:W-:Y:S01]  /*17d90*/  FMUL.FTZ R149, R73, R4 ;  /* 0x0000000449957220 */ /* 0x000fe20000410000 */
[----:B------:R-:W-:Y:S01]  /*17da0*/  LOP3.LUT R2, R21, R230, R2, 0x96, !PT ;  /* 0x000000e615027212 */ /* 0x000fe200078e9602 */
[----:B------:R-:W-:Y:S01]  /*17db0*/  IMAD.MOV.U32 R222, RZ, RZ, R152 ;  /* 0x000000ffffde7224 */ /* 0x000fe200078e0098 */
[----:B------:R-:W-:Y:S01]  /*17dc0*/  @!P3 PRMT R50, R164, 0x5410, RZ ;  /* 0x00005410a432b816 */ /* 0x000fe200000000ff */
        /* <DEDUP_REMOVED lines=27> */
[----:B------:R-:W-:-:S04]  /*17f80*/  IMAD.WIDE.U32 R4, R0, -0x2daee0ad, RZ ;  /* 0xd2511f5300047825 */ /* 0x000fc800078e00ff */
[----:B------:R-:W-:Y:S01]  /*17f90*/  IMAD.WIDE.U32 R2, R2, -0x326172a9, RZ ;  /* 0xcd9e8d5702027825 */ /* 0x000fe200078e00ff */
[----:B------:R-:W-:-:S04]  /*17fa0*/  LOP3.LUT R0, R5, R8, R20, 0x96, !PT ;  /* 0x0000000805007212 */ /* 0x000fc800078e9614 */
[----:B------:R-:W-:Y:S01]  /*17fb0*/  LOP3.LUT R3, R3, R195, R6, 0x96, !PT ;  /* 0x000000c303037212 */ /* 0x000fe200078e9606 */
[----:B------:R-:W-:-:S04]  /*17fc0*/  IMAD.WIDE.U32 R6, R0, -0x326172a9, RZ ;  /* 0xcd9e8d5700067825 */ /* 0x000fc800078e00ff */
[----:B------:R-:W-:Y:S02]  /*17fd0*/  IMAD.MOV.U32 R252, RZ, RZ, R9 ;  /* 0x000000fffffc7224 */ /* 0x000fe400078e0009 */
[----:B------:R-:W-:Y:S02]  /*17fe0*/  IMAD.MOV.U32 R0, RZ, RZ, R8 ;  /* 0x000000ffff007224 */ /* 0x000fe400078e0008 */
[----:B------:R-:W-:Y:S01]  /*17ff0*/  IMAD.WIDE.U32 R8, R3, -0x2daee0ad, RZ ;  /* 0xd2511f5303087825 */ /* 0x000fe200078e00ff */
[----:B------:R-:W-:-:S04]  /*18000*/  LOP3.LUT R5, R7, R70, R2, 0x96, !PT ;  /* 0x0000004607057212 */ /* 0x000fc800078e9602 */
[----:B------:R-:W-:Y:S01]  /*18010*/  LOP3.LUT R2, R9, R73, R4, 0x96, !PT ;  /* 0x0000004909027212 */ /* 0x000fe200078e9604 */
[----:B------:R-:W-:-:S04]  /*18020*/  IMAD.MOV.U32 R4, RZ, RZ, R0 ;  /* 0x000000ffff047224 */ /* 0x000fc800078e0000 */
[----:B------:R-:W-:-:S05]  /*18030*/  IMAD.WIDE.U32 R2, R2, -0x326172a9, RZ ;  /* 0xcd9e8d5702027825 */ /* 0x000fca00078e00ff */
[----:B------:R-:W-:Y:S01]  /*18040*/  LOP3.LUT R0, R3, R188, R6, 0x96, !PT ;  /* 0x000000bc03007212 */ /* 0x000fe200078e9606 */
[----:B------:R-:W-:Y:S02]  /*18050*/  IMAD.MOV.U32 R7, RZ, RZ, R4 ;  /* 0x000000ffff077224 */ /* 0x000fe400078e0004 */
[----:B------:R-:W-:Y:S01]  /*18060*/  FADD.FTZ R10, R36, R26 ;  /* 0x0000001a240a7221 */ /* 0x000fe20000010000 */
[----:B------:R-:W-:-:S04]  /*18070*/  LOP3.LUT R4, R0, 0xff, RZ, 0xc0, !PT ;  /* 0x000000ff00047812 */ /* 0x000fc800078ec0ff */
[----:B------:R-:W-:Y:S01]  /*18080*/  ISETP.GE.U32.AND P0, PT, R192, R4, PT ;  /* 0x00000004c000720c */ /* 0x000fe20003f06070 */
[----:B------:R-:W-:Y:S01]  /*18090*/  FADD.FTZ R4, R37, R10 ;  /* 0x0000000a25047221 */ /* 0x000fe20000010000 */
[----:B------:R-:W-:Y:S02]  /*180a0*/  IMAD.MOV.U32 R6, RZ, RZ, R188 ;  /* 0x000000ffff067224 */ /* 0x000fe400078e00bc */
[----:B------:R-:W4:Y:S01]  /*180b0*/  LDL.LU R188, [R1+0x260] ;  /* 0x0002600001bc7983 */ /* 0x000f220000300800 */
[----:B------:R-:W-:-:S03]  /*180c0*/  PRMT R42, R217, 0x7610, R42 ;  /* 0x00007610d92a7816 */ /* 0x000fc6000000002a */
[----:B------:R1:W-:Y:S01]  /*180d0*/  STL [R1+0x16c], R4 ;  /* 0x00016c0401007387 */ /* 0x0003e20000100800 */
[----:B------:R-:W-:Y:S01]  /*180e0*/  PRMT R41, R217, 0x7632, R41 ;  /* 0x00007632d9297816 */ /* 0x000fe20000000029 */
[----:B------:R-:W-:-:S03]  /*180f0*/  IMAD.MOV.U32 R10, RZ, RZ, R6 ;  /* 0x000000ffff0a7224 */ /* 0x000fc600078e0006 */
[----:B------:R-:W-:Y:S02]  /*18100*/  @!P0 HADD2 R72, -R42.H0_H0, -RZ.H0_H0 ;  /* 0xa00000ff2a488230 */ /* 0x000fe40000000900 */
[----:B------:R-:W-:Y:S01]  /*18110*/  IMAD.MOV.U32 R6, RZ, RZ, R73 ;  /* 0x000000ffff067224 */ /* 0x000fe200078e0049 */
[----:B------:R-:W-:Y:S02]  /*18120*/  PRMT R73, R42, 0x5410, R41 ;  /* 0x000054102a497816 */ /* 0x000fe40000000029 */
        /* <DEDUP_REMOVED lines=9> */
[----:B------:R-:W-:Y:S02]  /*181c0*/  SHF.R.U32.HI R0, RZ, 0x10, R0 ;  /* 0x00000010ff007819 */ /* 0x000fe40000011600 */
[C---:B------:R-:W-:Y:S02]  /*181d0*/  PRMT R39, R25.reuse, 0x7632, R39 ;  /* 0x0000763219277816 */ /* 0x040fe40000000027 */
[----:B------:R-:W-:Y:S02]  /*181e0*/  LOP3.LUT R0, R0, 0xff, RZ, 0xc0, !PT ;  /* 0x000000ff00007812 */ /* 0x000fe400078ec0ff */
[----:B------:R-:W-:-:S02]  /*181f0*/  PRMT R40, R25, 0x7610, R40 ;  /* 0x0000761019287816 */ /* 0x000fc40000000028 */
[----:B------:R-:W-:-:S03]  /*18200*/  ISETP.GE.U32.AND P1, PT, R192, R0, PT ;  /* 0x00000000c000720c */ /* 0x000fc60003f26070 */
[----:B------:R-:W-:Y:S01]  /*18210*/  @!P0 HADD2 R75, -R39.H0_H0, -RZ.H0_H0 ;  /* 0xa00000ff274b8230 */ /* 0x000fe20000000900 */
[----:B------:R-:W-:Y:S02]  /*18220*/  LOP3.LUT R0, R2, 0xff, RZ, 0xc0, !PT ;  /* 0x000000ff02007812 */ /* 0x000fe400078ec0ff */
        /* <DEDUP_REMOVED lines=20> */
[----:B------:R-:W-:Y:S02]  /*18370*/  IMAD.MOV.U32 R78, RZ, RZ, R70 ;  /* 0x000000ffff4e7224 */ /* 0x000fe400078e0046 */
[----:B------:R-:W-:Y:S01]  /*18380*/  @!P1 HADD2 R76, -R40.H0_H0, -RZ.H0_H0 ;  /* 0xa00000ff284c9230 */ /* 0x000fe20000000900 */
[----:B------:R-:W-:-:S05]  /*18390*/  PRMT R70, R36, 0x5410, R27 ;  /* 0x0000541024467816 */ /* 0x000fca000000001b */
[----:B------:R-:W-:Y:S01]  /*183a0*/  @!P0 HADD2 R79, -R27.H0_H0, -RZ.H0_H0 ;  /* 0xa00000ff1b4f8230 */ /* 0x000fe20000000900 */
[----:B------:R-:W-:Y:S01]  /*183b0*/  LOP3.LUT R0, R0, 0xff, RZ, 0xc0, !PT ;  /* 0x000000ff00007812 */ /* 0x000fe200078ec0ff */
[----:B------:R-:W-:-:S03]  /*183c0*/  IMAD.WIDE.U32 R2, R5, -0x2daee0ad, RZ ;  /* 0xd2511f5305027825 */ /* 0x000fc600078e00ff */
[----:B------:R-:W-:Y:S01]  /*183d0*/  @!P0 PRMT R27, R79, 0x5410, RZ ;  /* 0x000054104f1b8816 */ /* 0x000fe200000000ff */
[----:B------:R-:W-:Y:S01]  /*183e0*/  IMAD.MOV.U32 R79, RZ, RZ, R217 ;  /* 0x000000ffff4f7224 */ /* 0x000fe200078e00d9 */
[----:B------:R-:W-:Y:S02]  /*183f0*/  @!P1 PRMT R40, R76, 0x5410, RZ ;  /* 0x000054104c289816 */ /* 0x000fe400000000ff */
[----:B------:R-:W-:Y:S02]  /*18400*/  ISETP.GE.U32.AND P1, PT, R192, R0, PT ;  /* 0x00000000c000720c */ /* 0x000fe40003f26070 */
[----:B------:R-:W-:-:S04]  /*18410*/  LOP3.LUT R0, R3, R79, R8, 0x96, !PT ;  /* 0x0000004f03007212 */ /* 0x000fc800078e9608 */
[----:B------:R-:W-:-:S04]  /*18420*/  LOP3.LUT R4, R0, 0xff, RZ, 0xc0, !PT ;  /* 0x000000ff00047812 */ /* 0x000fc800078ec0ff */
[----:B------:R-:W-:Y:S02]  /*18430*/  ISETP.GE.U32.AND P0, PT, R192, R4, PT ;  /* 0x00000004c000720c */ /* 0x000fe40003f06070 */
[----:B------:R-:W-:Y:S02]  /*18440*/  LOP3.LUT R4, R0, 0xffff, RZ, 0xc0, !PT ;  /* 0x0000ffff00047812 */ /* 0x000fe400078ec0ff */
[C---:B------:R-:W-:Y:S02]  /*18450*/  PRMT R26, R220.reuse, 0x7610, R26 ;  /* 0x00007610dc1a7816 */ /* 0x040fe4000000001a */
        /* <DEDUP_REMOVED lines=8> */
[C---:B------:R-:W-:Y:S02]  /*184e0*/  PRMT R23, R43.reuse, 0x7632, R23 ;  /* 0x000076322b177816 */ /* 0x040fe40000000017 */
[----:B------:R-:W-:Y:S01]  /*184f0*/  PRMT R24, R43, 0x7610, R24 ;  /* 0x000076102b187816 */ /* 0x000fe20000000018 */
[----:B------:R-:W-:Y:S01]  /*18500*/  IMAD.MOV.U32 R74, RZ, RZ, R162 ;  /* 0x000000ffff4a7224 */ /* 0x000fe200078e00a2 */
[--C-:B------:R-:W-:Y:S01]  /*18510*/  SHF.R.U32.HI R4, RZ, 0x10, R0.reuse ;  /* 0x00000010ff047819 */ /* 0x100fe20000011600 */
[----:B------:R-:W-:Y:S01]  /*18520*/  @!P1 HADD2 R88, -R36.H0_H0, -RZ.H0_H0 ;  /* 0xa00000ff24589230 */ /* 0x000fe20000000900 */
[----:B------:R-:W-:-:S02]  /*18530*/  SHF.R.U32.HI R0, RZ, 0x18, R0 ;  /* 0x00000018ff007819 */ /* 0x000fc40000011600 */
[C---:B------:R-:W-:Y:S02]  /*18540*/  PRMT R22, R221.reuse, 0x7610, R22 ;  /* 0x00007610dd167816 */ /* 0x040fe40000000016 */
[----:B------:R-:W-:Y:S01]  /*18550*/  PRMT R19, R221, 0x7632, R19 ;  /* 0x00007632dd137816 */ /* 0x000fe20000000013 */
[----:B------:R-:W-:Y:S02]  /*18560*/  @!P0 HADD2 R90, -R25.H0_H0, -RZ.H0_H0 ;  /* 0xa00000ff195a8230 */ /* 0x000fe40000000900 */
[----:B------:R-:W-:Y:S02]  /*18570*/  IMAD.MOV.U32 R219, RZ, RZ, R6 ;  /* 0x000000ffffdb7224 */ /* 0x000fe400078e0006 */
[----:B------:R-:W-:Y:S01]  /*18580*/  IMAD.MOV.U32 R77, RZ, RZ, R10 ;  /* 0x000000ffff4d7224 */ /* 0x000fe200078e000a */
[----:B------:R-:W-:Y:S02]  /*18590*/  PRMT R16, R216, 0x7610, R16 ;  /* 0x00007610d8107816 */ /* 0x000fe40000000010 */
[----:B------:R-:W-:-:S02]  /*185a0*/  PRMT R18, R15, 0x7610, R18 ;  /* 0x000076100f127816 */ /* 0x000fc40000000012 */
[----:B------:R-:W-:Y:S01]  /*185b0*/  PRMT R17, R15, 0x7632, R17 ;  /* 0x000076320f117816 */ /* 0x000fe20000000011 */
[----:B------:R-:W-:Y:S01]  /*185c0*/  IMAD.MOV.U32 R75, RZ, RZ, R222 ;  /* 0x000000ffff4b7224 */ /* 0x000fe200078e00de */
[----:B------:R-:W-:Y:S02]  /*185d0*/  @!P0 PRMT R25, R90, 0x5410, RZ ;  /* 0x000054105a198816 */ /* 0x000fe400000000ff */
[C---:B------:R-:W-:Y:S02]  /*185e0*/  PRMT R14, R184.reuse, 0x7610, R14 ;  /* 0x00007610b80e7816 */ /* 0x040fe4000000000e */
[----:B------:R-:W-:Y:S01]  /*185f0*/  PRMT R13, R184, 0x7632, R13 ;  /* 0x00007632b80d7816 */ /* 0x000fe2000000000d */
[----:B------:R-:W-:Y:S01]  /*18600*/  IMAD.MOV.U32 R217, RZ, RZ, R233 ;  /* 0x000000ffffd97224 */ /* 0x000fe200078e00e9 */
[----:B------:R-:W-:Y:S01]  /*18610*/  ISETP.GE.U32.AND P0, PT, R192, R0, PT ;  /* 0x00000000c000720c */ /* 0x000fe20003f06070 */
[----:B------:R-:W-:Y:S01]  /*18620*/  IMAD.MOV.U32 R76, RZ, RZ, R160 ;  /* 0x000000ffff4c7224 */ /* 0x000fe200078e00a0 */
[----:B------:R-:W-:Y:S01]  /*18630*/  LOP3.LUT R0, R2, 0xff, RZ, 0xc0, !PT ;  /* 0x000000ff02007812 */ /* 0x000fe200078ec0ff */
[----:B------:R-:W2:Y:S01]  /*18640*/  LDL.LU R89, [R1+0xf0] ;  /* 0x0000f00001597983 */ /* 0x000ea20000300800 */
[----:B------:R-:W-:-:S09]  /*18650*/  PRMT R162, R24, 0x5410, R23 ;  /* 0x0000541018a27816 */ /* 0x000fd20000000017 */
[----:B------:R-:W-:Y:S01]  /*18660*/  @!P0 HADD2 R92, -R23.H0_H0, -RZ.H0_H0 ;  /* 0xa00000ff175c8230 */ /* 0x000fe20000000900 */
[----:B------:R-:W-:Y:S02]  /*18670*/  @!P1 PRMT R36, R88, 0x5410, RZ ;  /* 0x0000541058249816 */ /* 0x000fe400000000ff */
[----:B------:R-:W-:Y:S02]  /*18680*/  LOP3.LUT R4, R4, 0xff, RZ, 0xc0, !PT ;  /* 0x000000ff04047812 */ /* 0x000fe400078ec0ff */
[----:B------:R-:W-:Y:S01]  /*18690*/  PRMT R15, R216, 0x7632, R15 ;  /* 0x00007632d80f7816 */ /* 0x000fe2000000000f */
[----:B------:R-:W-:Y:S01]  /*186a0*/  IMAD.MOV.U32 R222, RZ, RZ, R232 ;  /* 0x000000ffffde7224 */ /* 0x000fe200078e00e8 */
[----:B------:R-:W-:Y:S01]  /*186b0*/  @!P0 PRMT R23, R92, 0x5410, RZ ;  /* 0x000054105c178816 */ /* 0x000fe200000000ff */
[----:B------:R-:W4:Y:S01]  /*186c0*/  LDL R220, [R1+0x194] ;  /* 0x0001940001dc7983 */ /* 0x000f220000100800 */
        /* <DEDUP_REMOVED lines=10> */
[----:B------:R-:W-:-:S04]  /*18770*/  SHF.R.U32.HI R0, RZ, 0x10, R2 ;  /* 0x00000010ff007819 */ /* 0x000fc80000011602 */
[----:B------:R-:W-:-:S04]  /*18780*/  LOP3.LUT R0, R0, 0xff, RZ, 0xc0, !PT ;  /* 0x000000ff00007812 */ /* 0x000fc800078ec0ff */
[C---:B------:R-:W-:Y:S02]  /*18790*/  ISETP.GE.U32.AND P2, PT, R192.reuse, R0, PT ;  /* 0x00000000c000720c */ /* 0x040fe40003f46070 */
[----:B------:R-:W-:Y:S02]  /*187a0*/  LOP3.LUT R0, R63, R213, R74, 0x96, !PT ;  /* 0x000000d53f007212 */ /* 0x000fe400078e964a */
[----:B------:R-:W-:-:S03]  /*187b0*/  ISETP.GE.U32.AND P1, PT, R192, R4, PT ;  /* 0x00000004c000720c */ /* 0x000fc60003f26070 */
[----:B------:R-:W-:Y:S01]  /*187c0*/  IMAD.WIDE.U32 R4, R0, -0x2daee0ad, RZ ;  /* 0xd2511f5300047825 */ /* 0x000fe200078e00ff */
[----:B------:R-:W-:-:S04]  /*187d0*/  LOP3.LUT R3, R245, R189, R62, 0x96, !PT ;  /* 0x000000bdf5037212 */ /* 0x000fc800078e963e */
[----:B------:R-:W-:Y:S01]  /*187e0*/  LOP3.LUT R0, R5, R226, R248, 0x96, !PT ;  /* 0x000000e205007212 */ /* 0x000fe200078e96f8 */
[----:B------:R-:W-:-:S04]  /*187f0*/  IMAD.MOV.U32 R248, RZ, RZ, R7 ;  /* 0x000000fffff87224 */ /* 0x000fc800078e0007 */
[----:B------:R-:W-:-:S04]  /*18800*/  IMAD.WIDE.U32 R6, R0, -0x326172a9, RZ ;  /* 0xcd9e8d5700067825 */ /* 0x000fc800078e00ff */
[----:B------:R-:W-:Y:S01]  /*18810*/  IMAD.WIDE.U32 R8, R3, -0x2daee0ad, RZ ;  /* 0xd2511f5303087825 */ /* 0x000fe200078e00ff */
[----:B------:R-:W-:-:S04]  /*18820*/  LOP3.LUT R0, R7, R248, R244, 0x96, !PT ;  /* 0x000000f807007212 */ /* 0x000fc800078e96f4 */
[----:B------:R-:W-:Y:S01]  /*18830*/  LOP3.LUT R3, R9, R230, R4, 0x96, !PT ;  /* 0x000000e609037212 */ /* 0x000fe200078e9604 */
[----:B------:R-:W-:-:S05]  /*18840*/  IMAD.WIDE.U32 R4, R0, -0x2daee0ad, RZ ;  /* 0xd2511f5300047825 */ /* 0x000fca00078e00ff */
[----:B------:R-:W-:Y:S01]  /*18850*/  LOP3.LUT R5, R5, R88, R8, 0x96, !PT ;  /* 0x0000005805057212 */ /* 0x000fe200078e9608 */
[----:B------:R-:W-:-:S05]  /*18860*/  IMAD.WIDE.U32 R8, R3, -0x326172a9, RZ ;  /* 0xcd9e8d5703087825 */ /* 0x000fca00078e00ff */
[----:B------:R-:W-:Y:S01]  /*18870*/  LOP3.LUT R0, R9, R195, R6, 0x96, !PT ;  /* 0x000000c309007212 */ /* 0x000fe200078e9606 */
[----:B------:R-:W-:-:S04]  /*18880*/  IMAD.MOV.U32 R74, RZ, RZ, R11 ;  /* 0x000000ffff4a7224 */ /* 0x000fc800078e000b */
[----:B------:R-:W-:Y:S01]  /*18890*/  IMAD.WIDE.U32 R10, R0, -0x2daee0ad, RZ ;  /* 0xd2511f53000a7825 */ /* 0x000fe200078e00ff */
[----:B------:R-:W-:-:S04]  /*188a0*/  SHF.R.U32.HI R6, RZ, 0x18, R2 ;  /* 0x00000018ff067819 */ /* 0x000fc80000011602 */
[----:B------:R-:W-:Y:S01]  /*188b0*/  LOP3.LUT R3, R11, R219, R4, 0x96, !PT ;  /* 0x000000db0b037212 */ /* 0x000fe200078e9604 */
[----:B------:R-:W-:-:S04]  /*188c0*/  IMAD.WIDE.U32 R4, R5, -0x326172a9, RZ ;  /* 0xcd9e8d5705047825 */ /* 0x000fc800078e00ff */
[----:B------:R-:W-:-:S04]  /*188d0*/  IMAD.WIDE.U32 R2, R3, -0x326172a9, RZ ;  /* 0xcd9e8d5703027825 */ /* 0x000fc800078e00ff */
[----:B------:R-:W-:Y:S01]  /*188e0*/  @!P0 HADD2 R94, -R19.H0_H0, -RZ.H0_H0 ;  /* 0xa00000ff135e8230 */ /* 0x000fe20000000900 */
[----:B------:R-:W-:-:S04]  /*188f0*/  LOP3.LUT R0, R3, R77, R4, 0x96, !PT ;  /* 0x0000004d03007212 */ /* 0x000fc800078e9604 */
[----:B------:R-:W-:Y:S02]  /*18900*/  LOP3.LUT R4, R0, 0xff, RZ, 0xc0, !PT ;  /* 0x000000ff00047812 */ /* 0x000fe400078ec0ff */
[----:B------:R-:W-:Y:S02]  /*18910*/  @!P0 PRMT R19, R94, 0x5410, RZ ;  /* 0x000054105e138816 */ /* 0x000fe400000000ff */
[----:B------:R-:W-:Y:S02]  /*18920*/  ISETP.GE.U32.AND P0, PT, R192, R4, PT ;  /* 0x00000004c000720c */ /* 0x000fe40003f06070 */
[----:B------:R-:W-:-:S04]  /*18930*/  LOP3.LUT R4, R0, 0xffff, RZ, 0xc0, !PT ;  /* 0x0000ffff00047812 */ /* 0x000fc800078ec0ff */
[----:B------:R-:W-:Y:S02]  /*18940*/  SHF.R.U32.HI R4, RZ, 0x8, R4 ;  /* 0x00000008ff047819 */ /* 0x000fe40000011604 */
[----:B------:R-:W-:Y:S02]  /*18950*/  PRMT R232, R16, 0x5410, R15 ;  /* 0x0000541010e87816 */ /* 0x000fe4000000000f */
[----:B------:R-:W-:-:S03]  /*18960*/  LOP3.LUT R4, R4, 0xffff, RZ, 0xc0, !PT ;  /* 0x0000ffff04047812 */ /* 0x000fc600078ec0ff */
[----:B------:R-:W-:-:S05]  /*18970*/  @!P0 HADD2 R109, -R16.H0_H0, -RZ.H0_H0 ;  /* 0xa00000ff106d8230 */ /* 0x000fca0000000900 */
[----:B------:R-:W-:Y:S02]  /*18980*/  @!P0 PRMT R16, R109, 0x5410, RZ ;  /* 0x000054106d108816 */ /* 0x000fe400000000ff */
[----:B------:R-:W-:Y:S02]  /*18990*/  ISETP.GE.U32.AND P0, PT, R192, R4, PT ;  /* 0x00000004c000720c */ /* 0x000fe40003f06070 */
[----:B------:R-:W-:Y:S01]  /*189a0*/  LOP3.LUT R4, R2, 0xff, RZ, 0xc0, !PT ;  /* 0x000000ff02047812 */ /* 0x000fe200078ec0ff */
[----:B------:R-:W-:-:S10]  /*189b0*/  @!P1 HADD2 R91, -R24.H0_H0, -RZ.H0_H0 ;  /* 0xa00000ff185b9230 */ /* 0x000fd40000000900 */
[----:B------:R-:W-:-:S05]  /*189c0*/  @!P0 HADD2 R110, -R15.H0_H0, -RZ.H0_H0 ;  /* 0xa00000ff0f6e8230 */ /* 0x000fca0000000900 */
[----:B------:R-:W-:Y:S02]  /*189d0*/  @!P0 PRMT R15, R110, 0x5410, RZ ;  /* 0x000054106e0f8816 */ /* 0x000fe400000000ff */
[----:B------:R-:W-:Y:S02]  /*189e0*/  ISETP.GE.U32.AND P0, PT, R192, R4, PT ;  /* 0x00000004c000720c */ /* 0x000fe40003f06070 */
[----:B------:R-:W-:Y:S02]  /*189f0*/  LOP3.LUT R3, R2, 0xffff, RZ, 0xc0, !PT ;  /* 0x0000ffff02037812 */ /* 0x000fe400078ec0ff */
[----:B------:R-:W-:Y:S02]  /*18a00*/  @!P1 PRMT R24, R91, 0x5410, RZ ;  /* 0x000054105b189816 */ /* 0x000fe400000000ff */
[----:B------:R-:W-:Y:S02]  /*18a10*/  ISETP.GE.U32.AND P1, PT, R192, R6, PT ;  /* 0x00000006c000720c */ /* 0x000fe40003f26070 */
[----:B------:R-:W-:-:S05]  /*18a20*/  SHF.R.U32.HI R3, RZ, 0x8, R3 ;  /* 0x00000008ff037819 */ /* 0x000fca0000011603 */
[----:B------:R-:W-:Y:S01]  /*18a30*/  @!P0 HADD2 R111, -R14.H0_H0, -RZ.H0_H0 ;  /* 0xa00000ff0e6f8230 */ /* 0x000fe20000000900 */
        /* <DEDUP_REMOVED lines=8> */
[----:B------:R-:W-:Y:S02]  /*18ac0*/  @!P1 PRMT R17, R108, 0x5410, RZ ;  /* 0x000054106c119816 */ /* 0x000fe400000000ff */
[----:B------:R-:W-:-:S03]  /*18ad0*/  ISETP.GE.U32.AND P1, PT, R192, R3, PT ;  /* 0x00000003c000720c */ /* 0x000fc60003f26070 */
[----:B------:R-:W-:Y:S01]  /*18ae0*/  @!P0 HADD2 R225, -R13.H0_H0, -RZ.H0_H0 ;  /* 0xa00000ff0de18230 */ /* 0x000fe20000000900 */
[----:B------:R-:W-:-:S04]  /*18af0*/  PRMT R11, R12, 0x7632, R11 ;  /* 0x000076320c0b7816 */ /* 0x000fc8000000000b */
[----:B------:R-:W-:Y:S01]  /*18b00*/  @!P0 PRMT R13, R225, 0x5410, RZ ;  /* 0x00005410e10d8816 */ /* 0x000fe200000000ff */
[----:B------:R-:W-:-:S04]  /*18b10*/  IMAD.MOV.U32 R225, RZ, RZ, R195 ;  /* 0x000000ffffe17224 */ /* 0x000fc800078e00c3 */
[----:B------:R-:W-:Y:S01]  /*18b20*/  @!P1 HADD2 R227, -R12.H0_H0, -RZ.H0_H0 ;  /* 0xa00000ff0ce39230 */ /* 0x000fe20000000900 */
[----:B------:R-:W-:-:S04]  /*18b30*/  PRMT R195, R12, 0x5410, R11 ;  /* 0x000054100cc37816 */ /* 0x000fc8000000000b */
[----:B------:R-:W-:Y:S01]  /*18b40*/  @!P1 PRMT R12, R227, 0x5410, RZ ;  /* 0x00005410e30c9816 */ /* 0x000fe200000000ff */
[----:B------:R-:W-:Y:S02]  /*18b50*/  IMAD.MOV.U32 R227, RZ, RZ, R88 ;  /* 0x000000ffffe37224 */ /* 0x000fe400078e0058 */
[----:B------:R-:W4:Y:S01]  /*18b60*/  LDL.LU R88, [R1+0x30] ;  /* 0x0000300001587983 */ /* 0x000f220000300800 */
[----:B------:R-:W-:Y:S02]  /*18b70*/  SHF.R.U32.HI R2, RZ, 0x18, R2 ;  /* 0x00000018ff027819 */ /* 0x000fe40000011602 */
[----:B------:R-:W-:Y:S02]  /*18b80*/  LOP3.LUT R5, R5, R78, R8, 0x96, !PT ;  /* 0x0000004e05057212 */ /* 0x000fe400078e9608 */
[----:B------:R-:W-:-:S03]  /*18b90*/  ISETP.GE.U32.AND P0, PT, R192, R2, PT ;  /* 0x00000002c000720c */ /* 0x000fc60003f06070 */
[----:B------:R-:W-:-:S05]  /*18ba0*/  IMAD.WIDE.U32 R2, R5, -0x2daee0ad, RZ ;  /* 0xd2511f5305027825 */ /* 0x000fca00078e00ff */
[----:B------:R-:W-:-:S05]  /*18bb0*/  LOP3.LUT R5, R3, R79, R10, 0x96, !PT ;  /* 0x0000004f03057212 */ /* 0x000fca00078e960a */
[----:B------:R-:W-:Y:S01]  /*18bc0*/  @!P0 HADD2 R228, -R11.H0_H0, -RZ.H0_H0 ;  /* 0xa00000ff0be48230 */ /* 0x000fe20000000900 */
[----:B------:R-:W-:-:S04]  /*18bd0*/  LOP3.LUT R4, R5, 0xff, RZ, 0xc0, !PT ;  /* 0x000000ff05047812 */ /* 0x000fc800078ec0ff */
        /* <DEDUP_REMOVED lines=11> */
[----:B------:R-:W-:-:S11]  /*18c90*/  LOP3.LUT R4, R2, 0xff, RZ, 0xc0, !PT ;  /* 0x000000ff02047812 */ /* 0x000fd600078ec0ff */
[----:B------:R-:W-:-:S05]  /*18ca0*/  @!P0 HADD2 R231, -R9.H0_H0, -RZ.H0_H0 ;  /* 0xa00000ff09e78230 */ /* 0x000fca0000000900 */
        /* <DEDUP_REMOVED lines=11> */
[----:B------:R-:W-:-:S04]  /*18d60*/  SHF.R.U32.HI R3, RZ, 0x10, R2 ;  /* 0x00000010ff037819 */ /* 0x000fc80000011602 */
[----:B------:R-:W-:-:S07]  /*18d70*/  LOP3.LUT R3, R3, 0xff, RZ, 0xc0, !PT ;  /* 0x000000ff03037812 */ /* 0x000fce00078ec0ff */
[----:B------:R-:W-:-:S05]  /*18d80*/  @!P0 HADD2 R236, -R7.H0_H0, -RZ.H0_H0 ;  /* 0xa00000ff07ec8230 */ /* 0x000fca0000000900 */
[----:B------:R-:W-:Y:S02]  /*18d90*/  @!P0 PRMT R7, R236, 0x5410, RZ ;  /* 0x00005410ec078816 */ /* 0x000fe400000000ff */
[----:B------:R-:W-:Y:S02]  /*18da0*/  ISETP.GE.U32.AND P0, PT, R192, R3, PT ;  /* 0x00000003c000720c */ /* 0x000fe40003f06070 */
[----:B------:R-:W-:-:S11]  /*18db0*/  SHF.R.U32.HI R2, RZ, 0x18, R2 ;  /* 0x00000018ff027819 */ /* 0x000fd60000011602 */
[----:B------:R-:W-:Y:S01]  /*18dc0*/  @!P0 HADD2 R237, -R60.H0_H0, -RZ.H0_H0 ;  /* 0xa00000ff3ced8230 */ /* 0x000fe20000000900 */
[----:B------:R-:W-:-:S04]  /*18dd0*/  @P0 PRMT R43, R60, 0x7610, R43 ;  /* 0x000076103c2b0816 */ /* 0x000fc8000000002b */
[----:B------:R-:W-:Y:S02]  /*18de0*/  @!P0 PRMT R43, R237, 0x5410, RZ ;  /* 0x00005410ed2b8816 */ /* 0x000fe400000000ff */
[----:B------:R-:W-:Y:S02]  /*18df0*/  ISETP.GE.U32.AND P0, PT, R192, R2, PT ;  /* 0x00000002c000720c */ /* 0x000fe40003f06070 */
[----:B------:R-:W-:-:S04]  /*18e00*/  SHF.R.U32.HI R2, RZ, 0x10, R0 ;  /* 0x00000010ff027819 */ /* 0x000fc80000011600 */
[----:B------:R-:W-:Y:S02]  /*18e10*/  LOP3.LUT R2, R2, 0xff, RZ, 0xc0, !PT ;  /* 0x000000ff02027812 */ /* 0x000fe400078ec0ff */
[----:B------:R-:W-:Y:S02]  /*18e20*/  PRMT R6, R60, 0x7632, R6 ;  /* 0x000076323c067816 */ /* 0x000fe40000000006 */
[----:B------:R-:W-:-:S03]  /*18e30*/  ISETP.GE.U32.AND P1, PT, R192, R2, PT ;  /* 0x00000002c000720c */ /* 0x000fc60003f26070 */
[----:B------:R-:W-:Y:S01]  /*18e40*/  @!P0 HADD2 R238, -R6.H0_H0, -RZ.H0_H0 ;  /* 0xa00000ff06ee8230 */ /* 0x000fe20000000900 */
[----:B------:R-:W-:Y:S02]  /*18e50*/  SHF.R.U32.HI R0, RZ, 0x18, R0 ;  /* 0x00000018ff007819 */ /* 0x000fe40000011600 */
[----:B------:R-:W-:Y:S02]  /*18e60*/  PRMT R4, R142, 0x7610, R4 ;  /* 0x000076108e047816 */ /* 0x000fe40000000004 */
[----:B------:R-:W-:Y:S02]  /*18e70*/  PRMT R236, R60, 0x5410, R6 ;  /* 0x000054103cec7816 */ /* 0x000fe40000000006 */
[----:B------:R-:W-:Y:S02]  /*18e80*/  @!P0 PRMT R6, R238, 0x5410, RZ ;  /* 0x00005410ee068816 */ /* 0x000fe400000000ff */
[----:B------:R-:W-:Y:S01]  /*18e90*/  ISETP.GE.U32.AND P0, PT, R192, R0, PT ;  /* 0x00000000c000720c */ /* 0x000fe20003f06070 */
[----:B------:R-:W-:Y:S01]  /*18ea0*/  @!P1 HADD2 R239, -R4.H0_H0, -RZ.H0_H0 ;  /* 0xa00000ff04ef9230 */ /* 0x000fe20000000900 */
[----:B------:R-:W-:Y:S01]  /*18eb0*/  PRMT R3, R142, 0x7632, R3 ;  /* 0x000076328e037816 */ /* 0x000fe20000000003 */
[----:B------:R-:W-:Y:S01]  /*18ec0*/  IMAD.MOV.U32 R228, RZ, RZ, R219 ;  /* 0x000000ffffe47224 */ /* 0x000fe200078e00db */
[----:B------:R-:W-:Y:S01]  /*18ed0*/  SHF.R.U32.HI R0, RZ, 0x10, R5 ;  /* 0x00000010ff007819 */ /* 0x000fe20000011605 */
[----:B------:R-:W-:Y:S01]  /*18ee0*/  IMAD.MOV.U32 R219, RZ, RZ, R75 ;  /* 0x000000ffffdb7224 */ /* 0x000fe200078e004b */
[----:B------:R-:W-:Y:S01]  /*18ef0*/  ST.E.U16 desc[UR4][R34.64+-0x100], R48 ;  /* 0xffff003022007985 */ /* 0x000fe2000c101504 */
[----:B------:R-:W-:Y:S01]  /*18f00*/  IMAD.MOV.U32 R75, RZ, RZ, R194 ;  /* 0x000000ffff4b7224 */ /* 0x000fe200078e00c2 */
[----:B------:R-:W-:-:S02]  /*18f10*/  PRMT R194, R4, 0x5410, R3 ;  /* 0x0000541004c27816 */ /* 0x000fc40000000003 */
[----:B------:R-:W-:Y:S01]  /*18f20*/  ST.E.U16 desc[UR4][R34.64+-0xfe], R59 ;  /* 0xffff023b22007985 */ /* 0x000fe2000c101504 */
[----:B------:R-:W-:Y:S01]  /*18f30*/  @!P1 PRMT R4, R239, 0x5410, RZ ;  /* 0x00005410ef049816 */ /* 0x000fe200000000ff */
[----:B--2---:R-:W-:Y:S01]  /*18f40*/  IMAD.WIDE.U32 R238, R89, -0x326172a9, RZ ;  /* 0xcd9e8d5759ee7825 */ /* 0x004fe200078e00ff */
[----:B------:R-:W-:Y:S01]  /*18f50*/  LOP3.LUT R0, R0, 0xff, RZ, 0xc0, !PT ;  /* 0x000000ff00007812 */ /* 0x000fe200078ec0ff */
[----:B------:R-:W-:Y:S04]  /*18f60*/  ST.E.U16 desc[UR4][R32.64+-0x100], R58 ;  /* 0xffff003a20007985 */ /* 0x000fe8000c101504 */
[----:B------:R-:W-:Y:S01]  /*18f70*/  ST.E.U16 desc[UR4][R32.64+-0xfe], R54 ;  /* 0xffff023620007985 */ /* 0x000fe2000c101504 */
[----:B------:R-:W-:-:S03]  /*18f80*/  ISETP.GE.U32.AND P1, PT, R192, R0, PT ;  /* 0x00000000c000720c */ /* 0x000fc60003f26070 */
[----:B---3--:R-:W-:Y:S04]  /*18f90*/  ST.E.U16 desc[UR4][R30.64+-0x100], R42 ;  /* 0xffff002a1e007985 */ /* 0x008fe8000c101504 */
[----:B------:R-:W-:Y:S01]  /*18fa0*/  ST.E.U16 desc[UR4][R30.64+-0xfe], R41 ;  /* 0xffff02291e007985 */ /* 0x000fe2000c101504 */
[----:B------:R-:W-:-:S03]  /*18fb0*/  SHF.R.U32.HI R0, RZ, 0x18, R5 ;  /* 0x00000018ff007819 */ /* 0x000fc60000011605 */
[----:B------:R-:W-:Y:S04]  /*18fc0*/  ST.E.U16 desc[UR4][R28.64+-0x100], R40 ;  /* 0xffff00281c007985 */ /* 0x000fe8000c101504 */
[----:B------:R-:W-:Y:S01]  /*18fd0*/  ST.E.U16 desc[UR4][R28.64+-0xfe], R39 ;  /* 0xffff02271c007985 */ /* 0x000fe2000c101504 */
[----:B------:R-:W-:-:S03]  /*18fe0*/  LOP3.LUT R5, R83, R213, R238, 0x96, !PT ;  /* 0x000000d553057212 */ /* 0x000fc600078e96ee */
[----:B------:R-:W-:Y:S04]  /*18ff0*/  ST.E.U16 desc[UR4][R34.64+-0xf0], R53 ;  /* 0xffff103522007985 */ /* 0x000fe8000c101504 */
[----:B------:R-:W-:Y:S01]  /*19000*/  ST.E.U16 desc[UR4][R34.64+-0xee], R49 ;  /* 0xffff123122007985 */ /* 0x000fe2000c101504 */
[----:B------:R-:W-:-:S03]  /*19010*/  @!P0 HADD2 R240, -R3.H0_H0, -RZ.H0_H0 ;  /* 0xa00000ff03f08230 */ /* 0x000fc60000000900 */
[----:B------:R-:W-:Y:S04]  /*19020*/  ST.E.U16 desc[UR4][R32.64+-0xf0], R52 ;  /* 0xffff103420007985 */ /* 0x000fe8000c101504 */
[----:B------:R-:W-:Y:S04]  /*19030*/  ST.E.U16 desc[UR4][R32.64+-0xee], R51 ;  /* 0xffff123320007985 */ /* 0x000fe8000c101504 */
[----:B------:R-:W-:Y:S04]  /*19040*/  ST.E.U16 desc[UR4][R30.64+-0xf0], R38 ;  /* 0xffff10261e007985 */ /* 0x000fe8000c101504 */
[----:B------:R-:W-:Y:S04]  /*19050*/  ST.E.U16 desc[UR4][R30.64+-0xee], R37 ;  /* 0xffff12251e007985 */ /* 0x000fe8000c101504 */
[----:B------:R4:W-:Y:S01]  /*19060*/  ST.E.U16 desc[UR4][R28.64+-0xee], R27 ;  /* 0xffff121b1c007985 */ /* 0x0009e2000c101504 */
[----:B------:R-:W-:-:S03]  /*19070*/  @!P0 PRMT R3, R240, 0x5410, RZ ;  /* 0x00005410f0038816 */ /* 0x000fc600000000ff */
[----:B------:R1:W-:Y:S01]  /*19080*/  ST.E.U16 desc[UR4][R28.64+-0xf0], R36 ;  /* 0xffff10241c007985 */ /* 0x0003e2000c101504 */
[----:B------:R-:W-:Y:S01]  /*19090*/  ISETP.GE.U32.AND P0, PT, R192, R0, PT ;  /* 0x00000000c000720c */ /* 0x000fe20003f06070 */
[----:B------:R-:W-:Y:S02]  /*190a0*/  @!P2 HADD2 R95, -R18.H0_H0, -RZ.H0_H0 ;  /* 0xa00000ff125fa230 */ /* 0x000fe40000000900 */
[----:B------:R-:W-:Y:S04]  /*190b0*/  ST.E.U16 desc[UR4][R34.64+-0xe0], R46 ;  /* 0xffff202e22007985 */ /* 0x000fe8000c101504 */
[----:B------:R-:W-:Y:S01]  /*190c0*/  ST.E.U16 desc[UR4][R34.64+-0xde], R45 ;  /* 0xffff222d22007985 */ /* 0x000fe2000c101504 */
[----:B------:R-:W-:-:S03]  /*190d0*/  @!P2 PRMT R18, R95, 0x5410, RZ ;  /* 0x000054105f12a816 */ /* 0x000fc600000000ff */
[----:B------:R-:W-:Y:S01]  /*190e0*/  ST.E.U16 desc[UR4][R32.64+-0xe0], R44 ;  /* 0xffff202c20007985 */ /* 0x000fe2000c101504 */
[----:B----4-:R-:W-:Y:S01]  /*190f0*/  LOP3.LUT R27, R220, R239, RZ, 0x3c, !PT ;  /* 0x000000efdc1b7212 */ /* 0x010fe200078e3cff */
[----:B-1----:R-:W-:-:S04]  /*19100*/  IMAD.WIDE.U32 R36, R5, -0x2daee0ad, RZ ;  /* 0xd2511f5305247825 */ /* 0x002fc800078e00ff */
[----:B------:R-:W-:Y:S01]  /*19110*/  IMAD.WIDE.U32 R62, R27, -0x2daee0ad, RZ ;  /* 0xd2511f531b3e7825 */ /* 0x000fe200078e00ff */
[----:B------:R-:W-:Y:S01]  /*19120*/  LOP3.LUT R36, R21, R230, R36, 0x96, !PT ;  /* 0x000000e615247212 */ /* 0x000fe200078e9624 */
[----:B------:R-:W-:Y:S01]  /*19130*/  ST.E.U16 desc[UR4][R32.64+-0xde], R47 ;  /* 0xffff222f20007985 */ /* 0x000fe2000c101504 */
[----:B------:R-:W-:-:S03]  /*19140*/  LOP3.LUT R5, R37, R226, R62, 0x96, !PT ;  /* 0x000000e225057212 */ /* 0x000fc600078e963e */
[----:B------:R1:W-:Y:S01]  /*19150*/  ST.E.U16 desc[UR4][R30.64+-0xe0], R26 ;  /* 0xffff201a1e007985 */ /* 0x0003e2000c101504 */
[----:B------:R-:W-:-:S03]  /*19160*/  PRMT R2, R61, 0x7610, R2 ;  /* 0x000076103d027816 */ /* 0x000fc60000000002 */
[----:B------:R-:W-:Y:S01]  /*19170*/  ST.E.U16 desc[UR4][R30.64+-0xde], R25 ;  /* 0xffff22191e007985 */ /* 0x000fe2000c101504 */
[----:B------:R-:W-:Y:S01]  /*19180*/  PRMT R0, R61, 0x7632, R0 ;  /* 0x000076323d007816 */ /* 0x000fe20000000000 */
[----:B------:R-:W-:Y:S02]  /*19190*/  IMAD.WIDE.U32 R48, R36, -0x326172a9, RZ ;  /* 0xcd9e8d5724307825 */ /* 0x000fe400078e00ff */
[----:B------:R2:W-:Y:S04]  /*191a0*/  ST.E.U16 desc[UR4][R28.64+-0xe0], R24 ;  /* 0xffff20181c007985 */ /* 0x0005e8000c101504 */
[----:B------:R-:W-:Y:S04]  /*191b0*/  ST.E.U16 desc[UR4][R28.64+-0xde], R23 ;  /* 0xffff22171c007985 */ /* 0x000fe8000c101504 */
[----:B------:R3:W-:Y:S04]  /*191c0*/  ST.E.U16 desc[UR4][R34.64+-0xd0], R50 ;  /* 0xffff303222007985 */ /* 0x0007e8000c101504 */
[----:B------:R-:W-:Y:S04]  /*191d0*/  ST.E.U16 desc[UR4][R34.64+-0xce], R55 ;  /* 0xffff323722007985 */ /* 0x000fe8000c101504 */
[----:B------:R-:W-:Y:S01]  /*191e0*/  ST.E.U16 desc[UR4][R32.64+-0xd0], R57 ;  /* 0xffff303920007985 */ /* 0x000fe2000c101504 */
[----:B-1----:R-:W-:-:S03]  /*191f0*/  IMAD.WIDE.U32 R26, R5, -0x326172a9, RZ ;  /* 0xcd9e8d57051a7825 */ /* 0x002fc600078e00ff */
[----:B------:R-:W-:Y:S01]  /*19200*/  ST.E.U16 desc[UR4][R32.64+-0xce], R56 ;  /* 0xffff323820007985 */ /* 0x000fe2000c101504 */
[----:B------:R-:W-:-:S03]  /*19210*/  @!P1 HADD2 R242, -R2.H0_H0, -RZ.H0_H0 ;  /* 0xa00000ff02f29230 */ /* 0x000fc60000000900 */
[----:B------:R-:W-:Y:S01]  /*19220*/  ST.E.U16 desc[UR4][R30.64+-0xd0], R22 ;  /* 0xffff30161e007985 */ /* 0x000fe2000c101504 */
[----:B------:R-:W-:-:S03]  /*19230*/  @!P0 HADD2 R241, -R0.H0_H0, -RZ.H0_H0 ;  /* 0xa00000ff00f18230 */ /* 0x000fc60000000900 */
[----:B------:R-:W-:Y:S01]  /*19240*/  ST.E.U16 desc[UR4][R30.64+-0xce], R19 ;  /* 0xffff32131e007985 */ /* 0x000fe2000c101504 */
[----:B------:R-:W-:-:S03]  /*19250*/  LOP3.LUT R5, R49, R225, R26, 0x96, !PT ;  /* 0x000000e131057212 */ /* 0x000fc600078e961a */
[----:B------:R-:W-:Y:S01]  /*19260*/  ST.E.U16 desc[UR4][R28.64+-0xd0], R18 ;  /* 0xffff30121c007985 */ /* 0x000fe2000c101504 */
[----:B------:R-:W-:-:S03]  /*19270*/  LOP3.LUT R21, R63, R88, R190, 0x96, !PT ;  /* 0x000000583f157212 */ /* 0x000fc600078e96be */
[----:B------:R-:W-:Y:S02]  /*19280*/  ST.E.U16 desc[UR4][R28.64+-0xce], R17 ;  /* 0xffff32111c007985 */ /* 0x000fe4000c101504 */
[----:B------:R-:W-:Y:S02]  /*19290*/  IMAD.WIDE.U32 R60, R21, -0x326172a9, RZ ;  /* 0xcd9e8d57153c7825 */ /* 0x000fe400078e00ff */
[----:B------:R-:W-:Y:S04]  /*192a0*/  ST.E.U16 desc[UR4][R34.64+-0xc0], R141 ;  /* 0xffff408d22007985 */ /* 0x000fe8000c101504 */
[----:B------:R-:W-:Y:S01]  /*192b0*/  ST.E.U16 desc[UR4][R34.64+-0xbe], R140 ;  /* 0xffff428c22007985 */ /* 0x000fe2000c101504 */
[----:B------:R-:W-:-:S03]  /*192c0*/  LOP3.LUT R21, R27, R248, R60, 0x96, !PT ;  /* 0x000000f81b157212 */ /* 0x000fc600078e963c */
[----:B------:R-:W-:Y:S04]  /*192d0*/  ST.E.U16 desc[UR4][R32.64+-0xc0], R106 ;  /* 0xffff406a20007985 */ /* 0x000fe8000c101504 */
[----:B------:R-:W-:Y:S01]  /*192e0*/  ST.E.U16 desc[UR4][R32.64+-0xbe], R107 ;  /* 0xffff426b20007985 */ /* 0x000fe2000c101504 */
[----:B------:R-:W-:-:S03]  /*192f0*/  PRMT R235, R2, 0x5410, R0 ;  /* 0x0000541002eb7816 */ /* 0x000fc60000000000 */
[----:B------:R-:W-:Y:S04]  /*19300*/  ST.E.U16 desc[UR4][R30.64+-0xc0], R16 ;  /* 0xffff40101e007985 */ /* 0x000fe8000c101504 */
[----:B------:R-:W-:Y:S01]  /*19310*/  ST.E.U16 desc[UR4][R30.64+-0xbe], R15 ;  /* 0xffff420f1e007985 */ /* 0x000fe2000c101504 */
[----:B------:R-:W-:-:S03]  /*19320*/  @!P1 PRMT R2, R242, 0x5410, RZ ;  /* 0x00005410f2029816 */ /* 0x000fc600000000ff */
[----:B------:R-:W-:Y:S01]  /*19330*/  ST.E.U16 desc[UR4][R28.64+-0xc0], R4 ;  /* 0xffff40041c007985 */ /* 0x000fe2000c101504 */
[----:B------:R-:W-:-:S03]  /*19340*/  @!P0 PRMT R0, R241, 0x5410, RZ ;  /* 0x00005410f1008816 */ /* 0x000fc600000000ff */
[----:B------:R-:W-:Y:S01]  /*19350*/  ST.E.U16 desc[UR4][R28.64+-0xbe], R3 ;  /* 0xffff42031c007985 */ /* 0x000fe2000c101504 */
[----:B--2---:R-:W-:-:S03]  /*19360*/  IMAD.WIDE.U32 R24, R21, -0x2daee0ad, RZ ;  /* 0xd2511f5315187825 */ /* 0x004fc600078e00ff */
[----:B------:R-:W-:Y:S01]  /*19370*/  ST.E.U16 desc[UR4][R34.64+-0xb0], R105 ;  /* 0xffff506922007985 */ /* 0x000fe2000c101504 */
[----:B---3--:R-:W-:-:S03]  /*19380*/  IMAD.WIDE.U32 R50, R5, -0x2daee0ad, RZ ;  /* 0xd2511f5305327825 */ /* 0x008fc600078e00ff */
        /* <DEDUP_REMOVED lines=8> */
[----:B------:R-:W-:Y:S01]  /*19410*/  ST.E.U16 desc[UR4][R34.64+-0x9e], R84 ;  /* 0xffff625422007985 */ /* 0x000fe2000c101504 */
[----:B------:R-:W-:-:S03]  /*19420*/  LOP3.LUT R5, R51, R228, R24, 0x96, !PT ;  /* 0x000000e433057212 */ /* 0x000fc600078e9618 */
        /* <DEDUP_REMOVED lines=8> */
[----:B------:R-:W-:Y:S04]  /*194b0*/  ST.E.U16 desc[UR4][R34.64+-0x8e], R68 ;  /* 0xffff724422007985 */ /* 0x000fe8000c101504 */
[----:B------:R-:W-:Y:S04]  /*194c0*/  ST.E.U16 desc[UR4][R32.64+-0x90], R67 ;  /* 0xffff704320007985 */ /* 0x000fe8000c101504 */
[----:B------:R-:W-:Y:S04]  /*194d0*/  ST.E.U16 desc[UR4][R32.64+-0x8e], R66 ;  /* 0xffff724220007985 */ /* 0x000fe8000c101504 */
[----:B------:R-:W-:Y:S04]  /*194e0*/  ST.E.U16 desc[UR4][R30.64+-0x90], R8 ;  /* 0xffff70081e007985 */ /* 0x000fe8000c101504 */
[----:B------:R2:W-:Y:S01]  /*194f0*/  ST.E.U16 desc[UR4][R30.64+-0x8e], R7 ;  /* 0xffff72071e007985 */ /* 0x0005e2000c101504 */
[----:B-1----:R-:W-:-:S03]  /*19500*/  IMAD.WIDE.U32 R2, R5, -0x326172a9, RZ ;  /* 0xcd9e8d5705027825 */ /* 0x002fc600078e00ff */
[----:B------:R-:W-:Y:S04]  /*19510*/  ST.E.U16 desc[UR4][R28.64+-0x90], R43 ;  /* 0xffff702b1c007985 */ /* 0x000fe8000c101504 */
[----:B------:R1:W-:Y:S04]  /*19520*/  ST.E.U16 desc[UR4][R28.64+-0x8e], R6 ;  /* 0xffff72061c007985 */ /* 0x0003e8000c101504 */
[----:B------:R-:W3:Y:S01]  /*19530*/  LDSM.16.MT88.4 R36, [R174+0x9000] ;  /* 0x00900000ae24783b */ /* 0x000ee20000004200 */
[----:B------:R-:W-:Y:S01]  /*19540*/  IMAD.MOV.U32 R229, RZ, RZ, R77 ;  /* 0x000000ffffe57224 */ /* 0x000fe200078e004d */
[----:B------:R-:W-:-:S02]  /*19550*/  LOP3.LUT R4, R2, 0xffff, RZ, 0xc0, !PT ;  /* 0x0000ffff02047812 */ /* 0x000fc400078ec0ff */
[----:B------:R-:W4:Y:S02]  /*19560*/  LDSM.16.MT88.4 R24, [R188+0x9000] ;  /* 0x00900000bc18783b */ /* 0x000f240000004200 */
[----:B------:R-:W-:Y:S01]  /*19570*/  SHF.R.U32.HI R5, RZ, 0x8, R4 ;  /* 0x00000008ff057819 */ /* 0x000fe20000011604 */
[----:B--2---:R-:W-:Y:S01]  /*19580*/  IMAD.WIDE.U32 R30, R20, -0x326172a9, RZ ;  /* 0xcd9e8d57141e7825 */ /* 0x004fe200078e00ff */
[----:B------:R-:W-:Y:S01]  /*19590*/  SHF.R.U32.HI R4, RZ, 0x18, R2 ;  /* 0x00000018ff047819 */ /* 0x000fe20000011602 */
[----:B------:R-:W2:Y:S01]  /*195a0*/  LDSM.16.MT88.4 R20, [R174+0xa000] ;  /* 0x00a00000ae14783b */ /* 0x000ea20000004200 */
[----:B------:R-:W-:Y:S01]  /*195b0*/  LOP3.LUT R0, R3, R229, R30, 0x96, !PT ;  /* 0x000000e503007212 */ /* 0x000fe200078e961e */
[----:B------:R-:W-:Y:S01]  /*195c0*/  IMAD.MOV.U32 R52, RZ, RZ, R75 ;  /* 0x000000ffff347224 */ /* 0x000fe200078e004b */
[----:B------:R-:W-:Y:S01]  /*195d0*/  SHF.R.U32.HI R3, RZ, 0x10, R2 ;  /* 0x00000010ff037819 */ /* 0x000fe20000011602 */
[----:B------:R-:W-:Y:S01]  /*195e0*/  IMAD.MOV.U32 R53, RZ, RZ, R74 ;  /* 0x000000ffff357224 */ /* 0x000fe200078e004a */
[----:B-1----:R-:W-:Y:S01]  /*195f0*/  LOP3.LUT R6, R2, 0xff, RZ, 0xc0, !PT ;  /* 0x000000ff02067812 */ /* 0x002fe200078ec0ff */
[----:B------:R-:W1:Y:S01]  /*19600*/  LDSM.16.MT88.4 R16, [R188+0xa000] ;  /* 0x00a00000bc10783b */ /* 0x000e620000004200 */
[----:B------:R-:W-:-:S02]  /*19610*/  LOP3.LUT R2, R0, 0xffff, RZ, 0xc0, !PT ;  /* 0x0000ffff00027812 */ /* 0x000fc400078ec0ff */
[----:B------:R-:W-:Y:S01]  /*19620*/  LOP3.LUT R3, R3, 0xff, RZ, 0xc0, !PT ;  /* 0x000000ff03037812 */ /* 0x000fe200078ec0ff */
[----:B------:R-:W1:Y:S01]  /*19630*/  LDSM.16.MT88.4 R44, [R174+0xb000] ;  /* 0x00b00000ae2c783b */ /* 0x000e620000004200 */
[----:B------:R-:W-:Y:S02]  /*19640*/  PRMT R8, R6, 0x5410, R5 ;  /* 0x0000541006087816 */ /* 0x000fe40000000005 */
[----:B------:R-:W-:Y:S01]  /*19650*/  SHF.R.U32.HI R5, RZ, 0x10, R0 ;  /* 0x00000010ff057819 */ /* 0x000fe20000011600 */
[----:B------:R-:W1:Y:S01]  /*19660*/  LDSM.16.MT88.4 R40, [R188+0xb000] ;  /* 0x00b00000bc28783b */ /* 0x000e620000004200 */
[----:B------:R-:W-:Y:S02]  /*19670*/  SHF.R.U32.HI R6, RZ, 0x8, R2 ;  /* 0x00000008ff067819 */ /* 0x000fe40000011602 */
[----:B------:R-:W-:Y:S02]  /*19680*/  PRMT R2, R3, 0x5410, R4 ;  /* 0x0000541003027816 */ /* 0x000fe40000000004 */
[----:B------:R-:W-:-:S02]  /*19690*/  LOP3.LUT R7, R0, 0xff, RZ, 0xc0, !PT ;  /* 0x000000ff00077812 */ /* 0x000fc400078ec0ff */
[----:B------:R-:W-:Y:S02]  /*196a0*/  SHF.R.U32.HI R4, RZ, 0x18, R0 ;  /* 0x00000018ff047819 */ /* 0x000fe40000011600 */
[----:B------:R-:W-:Y:S02]  /*196b0*/  LOP3.LUT R5, R5, 0xff, RZ, 0xc0, !PT ;  /* 0x000000ff05057812 */ /* 0x000fe400078ec0ff */
[----:B------:R-:W-:Y:S02]  /*196c0*/  PRMT R240, R192, 0x7054, R192 ;  /* 0x00007054c0f07816 */ /* 0x000fe400000000c0 */
[----:B------:R-:W-:Y:S02]  /*196d0*/  PRMT R3, R7, 0x5410, R6 ;  /* 0x0000541007037816 */ /* 0x000fe40000000006 */
[----:B------:R-:W-:Y:S02]  /*196e0*/  PRMT R5, R5, 0x5410, R4 ;  /* 0x0000541005057816 */ /* 0x000fe40000000004 */
[----:B------:R-:W-:-:S02]  /*196f0*/  HSET2.LE.AND R0, R8, R240, PT ;  /* 0x000000f008007233 */ /* 0x000fc40003803000 */
[--C-:B------:R-:W-:Y:S02]  /*19700*/  HSET2.LE.AND R2, R2, R240.reuse, PT ;  /* 0x000000f002027233 */ /* 0x100fe40003803000 */
[--C-:B------:R-:W-:Y:S02]  /*19710*/  HSET2.LE.AND R3, R3, R240.reuse, PT ;  /* 0x000000f003037233 */ /* 0x100fe40003803000 */
[----:B------:R-:W-:Y:S02]  /*19720*/  HSET2.LE.AND R5, R5, R240, PT ;  /* 0x000000f005057233 */ /* 0x000fe40003803000 */
[----:B------:R-:W-:Y:S02]  /*19730*/  LOP3.LUT R6, R71, R0, RZ, 0xc0, !PT ;  /* 0x0000000047067212 */ /* 0x000fe400078ec0ff */
[----:B------:R-:W-:Y:S02]  /*19740*/  LOP3.LUT R7, R70, R2, RZ, 0xc0, !PT ;  /* 0x0000000246077212 */ /* 0x000fe400078ec0ff */
[----:B------:R-:W-:-:S02]  /*19750*/  LOP3.LUT R4, R73, R3, RZ, 0xc0, !PT ;  /* 0x0000000349047212 */ /* 0x000fc400078ec0ff */
[----:B------:R-:W-:-:S07]  /*19760*/  LOP3.LUT R5, R72, R5, RZ, 0xc0, !PT ;  /* 0x0000000548057212 */ /* 0x000fce00078ec0ff */
[C---:B---3--:R-:W-:Y:S01]  /*19770*/  HMMA.16816.F32 R92, R4.reuse, R36, R136 ;  /* 0x00000024045c723c */ /* 0x048fe20000001888 */
[----:B------:R-:W3:Y:S04]  /*19780*/  LDL.LU R136, [R1+0x80] ;  /* 0x0000800001887983 */ /* 0x000ee80000300800 */
[----:B------:R-:W3:Y:S02]  /*19790*/  LDL.LU R137, [R1+0x84] ;  /* 0x0000840001897983 */ /* 0x000ee40000300800 */
[----:B------:R-:W-:Y:S01]  /*197a0*/  IMAD.MOV.U32 R138, RZ, RZ, R207 ;  /* 0x000000ffff8a7224 */ /* 0x000fe200078e00cf */
[----:B----4-:R-:W-:Y:S01]  /*197b0*/  HMMA.16816.F32 R56, R4, R24, R128 ;  /* 0x000000180438723c */ /* 0x010fe20000001880 */
[----:B------:R-:W4:Y:S01]  /*197c0*/  LDL.LU R207, [R1+0x25c] ;  /* 0x00025c0001cf7983 */ /* 0x000f220000300800 */
[----:B------:R-:W-:-:S03]  /*197d0*/  IMAD.MOV.U32 R139, RZ, RZ, R198 ;  /* 0x000000ffff8b7224 */ /* 0x000fc600078e00c6 */
[----:B------:R-:W4:Y:S02]  /*197e0*/  LDL.LU R198, [R1+0x258] ;  /* 0x0002580001c67983 */ /* 0x000f240000300800 */
[----:B------:R-:W-:Y:S02]  /*197f0*/  IMAD.MOV.U32 R130, RZ, RZ, R204 ;  /* 0x000000ffff827224 */ /* 0x000fe400078e00cc */
[----:B------:R-:W4:Y:S01]  /*19800*/  LDL.LU R128, [R1+0x60] ;  /* 0x0000600001807983 */ /* 0x000f220000300800 */
[----:B------:R-:W-:Y:S01]  /*19810*/  IMAD.MOV.U32 R131, RZ, RZ, R201 ;  /* 0x000000ffff837224 */ /* 0x000fe200078e00c9 */
[----:B------:R-:W-:Y:S02]  /*19820*/  HMMA.16816.F32 R72, R4, R38, R132 ;  /* 0x000000260448723c */ /* 0x000fe40000001884 */
[----:B------:R-:W4:Y:S04]  /*19830*/  LDL.LU R129, [R1+0x64] ;  /* 0x0000640001817983 */ /* 0x000f280000300800 */
[----:B------:R-:W4:Y:S01]  /*19840*/  LDL.LU R204, [R1+0x254] ;  /* 0x0002540001cc7983 */ /* 0x000f220000300800 */
[----:B------:R-:W-:-:S03]  /*19850*/  IMAD.MOV.U32 R134, RZ, RZ, R173 ;  /* 0x000000ffff867224 */ /* 0x000fc600078e00ad */
[----:B------:R-:W4:Y:S01]  /*19860*/  LDL.LU R201, [R1+0x250] ;  /* 0x0002500001c97983 */ /* 0x000f220000300800 */
[----:B------:R-:W-:-:S03]  /*19870*/  IMAD.MOV.U32 R135, RZ, RZ, R203 ;  /* 0x000000ffff877224 */ /* 0x000fc600078e00cb */
[----:B------:R-:W4:Y:S01]  /*19880*/  LDL.LU R132, [R1+0x50] ;  /* 0x0000500001847983 */ /* 0x000f220000300800 */
[----:B------:R-:W-:Y:S03]  /*19890*/  HMMA.16816.F32 R88, R4, R26, R124 ;  /* 0x0000001a0458723c */ /* 0x000fe6000000187c */
[----:B------:R-:W4:Y:S04]  /*198a0*/  LDL.LU R133, [R1+0x54] ;  /* 0x0000540001857983 */ /* 0x000f280000300800 */
[----:B------:R-:W4:Y:S04]  /*198b0*/  LDL.LU R173, [R1+0x24c] ;  /* 0x00024c0001ad7983 */ /* 0x000f280000300800 */
[----:B------:R-:W4:Y:S04]  /*198c0*/  LDL.LU R203, [R1+0x248] ;  /* 0x0002480001cb7983 */ /* 0x000f280000300800 */
[----:B------:R-:W4:Y:S04]  /*198d0*/  LDL.LU R124, [R1+0x40] ;  /* 0x00004000017c7983 */ /* 0x000f280000300800 */
[----:B------:R-:W4:Y:S01]  /*198e0*/  LDL.LU R125, [R1+0x44] ;  /* 0x00004400017d7983 */ /* 0x000f220000300800 */
[----:B------:R-:W-:-:S02]  /*198f0*/  LOP3.LUT R2, R65, R248, R208, 0x96, !PT ;  /* 0x000000f841027212 */ /* 0x000fc400078e96d0 */
[----:B------:R-:W-:-:S03]  /*19900*/  LOP3.LUT R0, R99, R225, R64, 0x96, !PT ;  /* 0x000000e163007212 */ /* 0x000fc600078e9640 */
[----:B------:R-:W-:Y:S02]  /*19910*/  IMAD R2, R2, -0x2daee0ad, RZ ;  /* 0xd2511f5302027824 */ /* 0x000fe400078e02ff */
[----:B------:R-:W-:-:S05]  /*19920*/  IMAD.WIDE.U32 R28, R0, -0x2daee0ad, RZ ;  /* 0xd2511f53001c7825 */ /* 0x000fca00078e00ff */
[----:B------:R-:W-:-:S05]  /*19930*/  LOP3.LUT R2, R29, R228, R2, 0x96, !PT ;  /* 0x000000e41d027212 */ /* 0x000fca00078e9602 */
[----:B------:R-:W-:-:S05]  /*19940*/  IMAD.WIDE.U32 R2, R2, -0x326172a9, RZ ;  /* 0xcd9e8d5702027825 */ /* 0x000fca00078e00ff */
[----:B------:R-:W-:Y:S02]  /*19950*/  LOP3.LUT R0, R3, R229, R86, 0x96, !PT ;  /* 0x000000e503007212 */ /* 0x000fe400078e9656 */
[----:B------:R-:W-:Y:S01]  /*19960*/  LOP3.LUT R3, R2, 0xffff, RZ, 0xc0, !PT ;  /* 0x0000ffff02037812 */ /* 0x000fe200078ec0ff */
[----:B------:R-:W-:Y:S01]  /*19970*/  IMAD.MOV.U32 R126, RZ, RZ, R196 ;  /* 0x000000ffff7e7224 */ /* 0x000fe200078e00c4 */
[----:B------:R-:W-:Y:S01]  /*19980*/  LOP3.LUT R8, R0, 0xffff, RZ, 0xc0, !PT ;  /* 0x0000ffff00087812 */ /* 0x000fe200078ec0ff */
[----:B------:R-:W4:Y:S01]  /*19990*/  LDL.LU R196, [R1+0x244] ;  /* 0x0002440001c47983 */ /* 0x000f220000300800 */
[----:B------:R-:W-:Y:S01]  /*199a0*/  IMAD.MOV.U32 R127, RZ, RZ, R102 ;  /* 0x000000ffff7f7224 */ /* 0x000fe200078e0066 */
[----:B------:R-:W-:Y:S02]  /*199b0*/  SHF.R.U32.HI R9, RZ, 0x8, R3 ;  /* 0x00000008ff097819 */ /* 0x000fe40000011603 */
[----:B------:R-:W4:Y:S01]  /*199c0*/  LDL.LU R102, [R1+0x240] ;  /* 0x0002400001667983 */ /* 0x000f220000300800 */
[----:B------:R-:W-:-:S02]  /*199d0*/  LOP3.LUT R12, R2, 0xff, RZ, 0xc0, !PT ;  /* 0x000000ff020c7812 */ /* 0x000fc400078ec0ff */
[----:B------:R-:W-:Y:S02]  /*199e0*/  SHF.R.U32.HI R3, RZ, 0x10, R0 ;  /* 0x00000010ff037819 */ /* 0x000fe40000011600 */
[----:B------:R-:W-:Y:S02]  /*199f0*/  SHF.R.U32.HI R11, RZ, 0x8, R8 ;  /* 0x00000008ff0b7819 */ /* 0x000fe40000011608 */
[----:B------:R-:W-:Y:S02]  /*19a00*/  LOP3.LUT R8, R3, 0xff, RZ, 0xc0, !PT ;  /* 0x000000ff03087812 */ /* 0x000fe400078ec0ff */
[----:B------:R-:W-:Y:S02]  /*19a10*/  PRMT R3, R12, 0x5410, R9 ;  /* 0x000054100c037816 */ /* 0x000fe40000000009 */
[----:B------:R-:W4:Y:S01]  /*19a20*/  LDL.LU R12, [R1+0xb0] ;  /* 0x0000b000010c7983 */ /* 0x000f220000300800 */
[----:B------:R-:W-:Y:S02]  /*19a30*/  LOP3.LUT R13, R0, 0xff, RZ, 0xc0, !PT ;  /* 0x000000ff000d7812 */ /* 0x000fe400078ec0ff */
[----:B------:R-:W-:-:S02]  /*19a40*/  SHF.R.U32.HI R15, RZ, 0x10, R2 ;  /* 0x00000010ff0f7819 */ /* 0x000fc40000011602 */
[----:B------:R-:W-:Y:S02]  /*19a50*/  SHF.R.U32.HI R10, RZ, 0x18, R0 ;  /* 0x00000018ff0a7819 */ /* 0x000fe40000011600 */
[----:B------:R-:W-:Y:S02]  /*19a60*/  SHF.R.U32.HI R14, RZ, 0x18, R2 ;  /* 0x00000018ff0e7819 */ /* 0x000fe40000011602 */
[----:B------:R-:W-:Y:S02]  /*19a70*/  PRMT R0, R13, 0x5410, R11 ;  /* 0x000054100d007816 */ /* 0x000fe4000000000b */
[----:B------:R-:W-:Y:S02]  /*19a80*/  PRMT R2, R8, 0x5410, R10 ;  /* 0x0000541008027816 */ /* 0x000fe4000000000a */
[----:B------:R-:W-:Y:S01]  /*19a90*/  LOP3.LUT R11, R15, 0xff, RZ, 0xc0, !PT ;  /* 0x000000ff0f0b7812 */ /* 0x000fe200078ec0ff */
[----:B------:R-:W-:Y:S02]  /*19aa0*/  IMAD.MOV.U32 R241, RZ, RZ, R78 ;  /* 0x000000fffff17224 */ /* 0x000fe400078e004e */
[----:B------:R-:W-:-:S02]  /*19ab0*/  HSET2.LE.AND R2, R2, R240, PT ;  /* 0x000000f002027233 */ /* 0x000fc40003803000 */
[----:B------:R-:W-:Y:S02]  /*19ac0*/  PRMT R11, R11, 0x5410, R14 ;  /* 0x000054100b0b7816 */ /* 0x000fe4000000000e */
[--C-:B------:R-:W-:Y:S02]  /*19ad0*/  HSET2.LE.AND R3, R3, R240.reuse, PT ;  /* 0x000000f003037233 */ /* 0x100fe40003803000 */
[--C-:B------:R-:W-:Y:S02]  /*19ae0*/  HSET2.LE.AND R0, R0, R240.reuse, PT ;  /* 0x000000f000007233 */ /* 0x100fe40003803000 */
[----:B------:R-:W-:Y:S02]  /*19af0*/  HSET2.LE.AND R11, R11, R240, PT ;  /* 0x000000f00b0b7233 */ /* 0x000fe40003803000 */
[----:B------:R-:W-:Y:S02]  /*19b00*/  LOP3.LUT R9, R171, R2, RZ, 0xc0, !PT ;  /* 0x00000002ab097212 */ /* 0x000fe400078ec0ff */
[----:B------:R-:W-:-:S02]  /*19b10*/  LOP3.LUT R2, R31, R241, R48, 0x96, !PT ;  /* 0x000000f11f027212 */ /* 0x000fc400078e9630 */
[----:B------:R-:W-:Y:S02]  /*19b20*/  LOP3.LUT R8, R176, R0, RZ, 0xc0, !PT ;  /* 0x00000000b0087212 */ /* 0x000fe400078ec0ff */
[----:B------:R-:W-:Y:S02]  /*19b30*/  LOP3.LUT R10, R143, R3, RZ, 0xc0, !PT ;  /* 0x000000038f0a7212 */ /* 0x000fe400078ec0ff */
[----:B------:R-:W-:Y:S01]  /*19b40*/  LOP3.LUT R11, R170, R11, RZ, 0xc0, !PT ;  /* 0x0000000baa0b7212 */ /* 0x000fe200078ec0ff */
[----:B------:R-:W-:Y:S01]  /*19b50*/  IMAD.WIDE.U32 R2, R2, -0x2daee0ad, RZ ;  /* 0xd2511f5302027825 */ /* 0x000fe200078e00ff */
[C---:B--2---:R-:W-:Y:S03]  /*19b60*/  HMMA.16816.F32 R108, R4.reuse, R22, R116 ;  /* 0x00000016046c723c */ /* 0x044fe60000001874 */
[----:B------:R-:W-:Y:S01]  /*19b70*/  IMAD.MOV.U32 R216, RZ, RZ, R219 ;  /* 0x000000ffffd87224 */ /* 0x000fe200078e00db */
[----:B------:R-:W-:Y:S01]  /*19b80*/  LOP3.LUT R0, R2, 0xffff, RZ, 0xc0, !PT ;  /* 0x0000ffff02007812 */ /* 0x000fe200078ec0ff */
[----:B------:R-:W-:Y:S01]  /*19b90*/  IMAD.MOV.U32 R242, RZ, RZ, R79 ;  /* 0x000000fffff27224 */ /* 0x000fe200078e004f */
[----:B-1----:R-:W-:Y:S01]  /*19ba0*/  HMMA.16816.F32 R116, R4, R16, R112 ;  /* 0x000000100474723c */ /* 0x002fe20000001870 */
[----:B------:R-:W-:-:S05]  /*19bb0*/  IMAD.MOV.U32 R219, RZ, RZ, R76 ;  /* 0x000000ffffdb7224 */ /* 0x000fca00078e004c */
[C---:B------:R-:W-:Y:S06]  /*19bc0*/  HMMA.16816.F32 R80, R4.reuse, R20, R120 ;  /* 0x000000140450723c */ /* 0x040fec0000001878 */
[C---:B------:R-:W-:Y:S06]  /*19bd0*/  HMMA.16816.F32 R76, R4.reuse, R18, R144 ;  /* 0x00000012044c723c */ /* 0x040fec0000001890 */
[C---:B------:R-:W-:Y:S06]  /*19be0*/  HMMA.16816.F32 R68, R4.reuse, R44, R148 ;  /* 0x0000002c0444723c */ /* 0x040fec0000001894 */
[C---:B------:R-:W-:Y:S06]  /*19bf0*/  HMMA.16816.F32 R64, R4.reuse, R46, R152 ;  /* 0x0000002e0440723c */ /* 0x040fec0000001898 */
[C---:B------:R-:W-:Y:S06]  /*19c00*/  HMMA.16816.F32 R104, R4.reuse, R40, R156 ;  /* 0x000000280468723c */ /* 0x040fec000000189c */
[----:B------:R-:W-:Y:S07]  /*19c10*/  HMMA.16816.F32 R112, R4, R42, R164 ;  /* 0x0000002a0470723c */ /* 0x000fee00000018a4 */
[----:B------:R-:W-:-:S02]  /*19c20*/  SHF.R.U32.HI R5, RZ, 0x10, R2 ;  /* 0x00000010ff057819 */ /* 0x000fc40000011602 */
[----:B------:R-:W-:Y:S02]  /*19c30*/  SHF.R.U32.HI R4, RZ, 0x8, R0 ;  /* 0x00000008ff047819 */ /* 0x000fe40000011600 */
[----:B------:R-:W-:Y:S02]  /*19c40*/  LOP3.LUT R7, R2, 0xff, RZ, 0xc0, !PT ;  /* 0x000000ff02077812 */ /* 0x000fe400078ec0ff */
[----:B------:R-:W-:Y:S02]  /*19c50*/  SHF.R.U32.HI R6, RZ, 0x18, R2 ;  /* 0x00000018ff067819 */ /* 0x000fe40000011602 */
[----:B------:R-:W-:Y:S02]  /*19c60*/  LOP3.LUT R0, R5, 0xff, RZ, 0xc0, !PT ;  /* 0x000000ff05007812 */ /* 0x000fe400078ec0ff */
[----:B------:R-:W-:Y:S02]  /*19c70*/  LOP3.LUT R2, R3, R242, R50, 0x96, !PT ;  /* 0x000000f203027212 */ /* 0x000fe400078e9632 */
[----:B------:R-:W-:Y:S01]  /*19c80*/  PRMT R6, R0, 0x5410, R6 ;  /* 0x0000541000067816 */ /* 0x000fe20000000006 */
[----:B------:R-:W-:Y:S01]  /*19c90*/  IMAD.MOV.U32 R54, RZ, RZ, R252 ;  /* 0x000000ffff367224 */ /* 0x000fe200078e00fc */
[C---:B------:R-:W-:Y:S01]  /*19ca0*/  LOP3.LUT R0, R2.reuse, 0xffff, RZ, 0xc0, !PT ;  /* 0x0000ffff02007812 */ /* 0x040fe200078ec0ff */
[----:B------:R-:W-:Y:S01]  /*19cb0*/  IMAD.MOV.U32 R55, RZ, RZ, R223 ;  /* 0x000000ffff377224 */ /* 0x000fe200078e00df */
[----:B------:R-:W-:Y:S01]  /*19cc0*/  LOP3.LUT R5, R2, 0xff, RZ, 0xc0, !PT ;  /* 0x000000ff02057812 */ /* 0x000fe200078ec0ff */
[----:B------:R-:W-:Y:S01]  /*19cd0*/  LDSM.16.MT88.4 R48, [R188+0xa400] ;  /* 0x00a40000bc30783b */ /* 0x000fe20000004200 */
[----:B------:R-:W-:-:S02]  /*19ce0*/  SHF.R.U32.HI R0, RZ, 0x8, R0 ;  /* 0x00000008ff007819 */ /* 0x000fc40000011600 */
[----:B------:R-:W-:Y:S02]  /*19cf0*/  SHF.R.U32.HI R3, RZ, 0x10, R2 ;  /* 0x00000010ff037819 */ /* 0x000fe40000011602 */
[----:B------:R-:W-:Y:S02]  /*19d00*/  PRMT R7, R7, 0x5410, R4 ;  /* 0x0000541007077816 */ /* 0x000fe40000000004 */
[----:B------:R-:W-:Y:S02]  /*19d10*/  PRMT R0, R5, 0x5410, R0 ;  /* 0x0000541005007816 */ /* 0x000fe40000000000 */
[----:B------:R-:W-:Y:S02]  /*19d20*/  SHF.R.U32.HI R4, RZ, 0x18, R2 ;  /* 0x00000018ff047819 */ /* 0x000fe40000011602 */
[----:B------:R-:W-:Y:S02]  /*19d30*/  LOP3.LUT R2, R3, 0xff, RZ, 0xc0, !PT ;  /* 0x000000ff03027812 */ /* 0x000fe400078ec0ff */
[----:B------:R-:W-:-:S02]  /*19d40*/  HSET2.LE.AND R0, R0, R240, PT ;  /* 0x000000f000007233 */ /* 0x000fc40003803000 */
[----:B------:R-:W-:Y:S02]  /*19d50*/  PRMT R2, R2, 0x5410, R4 ;  /* 0x0000541002027816 */ /* 0x000fe40000000004 */
[--C-:B------:R-:W-:Y:S02]  /*19d60*/  HSET2.LE.AND R3, R7, R240.reuse, PT ;  /* 0x000000f007037233 */ /* 0x100fe40003803000 */
[----:B------:R-:W-:Y:S02]  /*19d70*/  LOP3.LUT R4, R163, R0, RZ, 0xc0, !PT ;  /* 0x00000000a3047212 */ /* 0x000fe400078ec0ff */
[--C-:B------:R-:W-:Y:S02]  /*19d80*/  HSET2.LE.AND R2, R2, R240.reuse, PT ;  /* 0x000000f002027233 */ /* 0x100fe40003803000 */
[----:B------:R-:W-:Y:S02]  /*19d90*/  HSET2.LE.AND R0, R6, R240, PT ;  /* 0x000000f006007233 */ /* 0x000fe40003803000 */
[----:B------:R-:W-:-:S02]  /*19da0*/  LOP3.LUT R6, R161, R3, RZ, 0xc0, !PT ;  /* 0x00000003a1067212 */ /* 0x000fc400078ec0ff */
[----:B------:R-:W-:Y:S02]  /*19db0*/  LOP3.LUT R5, R162, R2, RZ, 0xc0, !PT ;  /* 0x00000002a2057212 */ /* 0x000fe400078ec0ff */
[----:B------:R-:W-:Y:S01]  /*19dc0*/  LOP3.LUT R7, R160, R0, RZ, 0xc0, !PT ;  /* 0x00000000a0077212 */ /* 0x000fe200078ec0ff */
[----:B------:R-:W-:Y:S01]  /*19dd0*/  IMAD.MOV.U32 R252, RZ, RZ, R222 ;  /* 0x000000fffffc7224 */ /* 0x000fe200078e00de */
[C---:B------:R-:W-:Y:S01]  /*19de0*/  HMMA.16816.F32 R164, R8.reuse, R42, R180 ;  /* 0x0000002a08a4723c */ /* 0x040fe200000018b4 */
[----:B------:R-:W-:Y:S01]  /*19df0*/  LOP3.LUT R2, R87, R241, R98, 0x96, !PT ;  /* 0x000000f157027212 */ /* 0x000fe200078e9662 */
[----:B------:R-:W-:Y:S02]  /*19e00*/  IMAD.MOV.U32 R222, RZ, RZ, R186 ;  /* 0x000000ffffde7224 */ /* 0x000fe400078e00ba */
[----:B------:R-:W-:Y:S02]  /*19e10*/  IMAD.MOV.U32 R223, RZ, RZ, R187 ;  /* 0x000000ffffdf7224 */ /* 0x000fe400078e00bb */
[----:B------:R-:W-:Y:S01]  /*19e20*/  HMMA.16816.F32 R144, R8, R22, R216 ;  /* 0x000000160890723c */ /* 0x000fe200000018d8 */
        /* <DEDUP_REMOVED lines=9> */
[----:B------:R-:W-:-:S05]  /*19ec0*/  IMAD.WIDE.U32 R2, R2, -0x2daee0ad, RZ ;  /* 0xd2511f5302027825 */ /* 0x000fca00078e00ff */
[----:B------:R-:W-:Y:S01]  /*19ed0*/  LOP3.LUT R0, R3, R242, R28, 0x96, !PT ;  /* 0x000000f203007212 */ /* 0x000fe200078e961c */
[----:B------:R-:W-:Y:S01]  /*19ee0*/  IMAD.MOV.U32 R221, RZ, RZ, R178 ;  /* 0x000000ffffdd7224 */ /* 0x000fe200078e00b2 */
[C---:B---3--:R-:W-:Y:S06]  /*19ef0*/  HMMA.16816.F32 R120, R8.reuse, R26, R136 ;  /* 0x0000001a0878723c */ /* 0x048fec0000001888 */
[C---:B----4-:R-:W-:Y:S06]  /*19f00*/  HMMA.16816.F32 R132, R8.reuse, R38, R132 ;  /* 0x000000260884723c */ /* 0x050fec0000001884 */
[C---:B------:R-:W-:Y:S01]  /*19f10*/  HMMA.16816.F32 R124, R8.reuse, R36, R124 ;  /* 0x00000024087c723c */ /* 0x040fe2000000187c */
[----:B------:R-:W1:Y:S05]  /*19f20*/  LDSM.16.MT88.4 R36, [R188+0x9400] ;  /* 0x00940000bc24783b */ /* 0x000e6a0000004200 */
[----:B------:R-:W-:Y:S01]  /*19f30*/  HMMA.16816.F32 R136, R8, R20, R52 ;  /* 0x000000140888723c */ /* 0x000fe20000001834 */
[----:B------:R-:W-:Y:S01]  /*19f40*/  IMAD.MOV.U32 R149, RZ, RZ, R203 ;  /* 0x000000ffff957224 */ /* 0x000fe200078e00cb */
[----:B------:R-:W-:Y:S05]  /*19f50*/  LDSM.16.MT88.4 R20, [R174+0xa400] ;  /* 0x00a40000ae14783b */ /* 0x000fea0000004200 */
[----:B------:R-:W-:-:S02]  /*19f60*/  IMAD.MOV.U32 R52, RZ, RZ, R173 ;  /* 0x000000ffff347224 */ /* 0x000fc400078e00ad */
[----:B------:R-:W-:Y:S02]  /*19f70*/  IMAD.MOV.U32 R53, RZ, RZ, R201 ;  /* 0x000000ffff357224 */ /* 0x000fe400078e00c9 */
[----:B------:R-:W-:Y:S02]  /*19f80*/  IMAD.MOV.U32 R54, RZ, RZ, R199 ;  /* 0x000000ffff367224 */ /* 0x000fe400078e00c7 */
[----:B------:R-:W-:Y:S01]  /*19f90*/  IMAD.MOV.U32 R55, RZ, RZ, R185 ;  /* 0x000000ffff377224 */ /* 0x000fe200078e00b9 */
[C---:B------:R-:W-:Y:S01]  /*19fa0*/  HMMA.16816.F32 R128, R8.reuse, R24, R128 ;  /* 0x000000180880723c */ /* 0x040fe20000001880 */
[----:B------:R-:W2:Y:S01]  /*19fb0*/  LDSM.16.MT88.4 R24, [R174+0x9400] ;  /* 0x00940000ae18783b */ /* 0x000ea20000004200 */
[----:B------:R-:W-:Y:S02]  /*19fc0*/  IMAD.MOV.U32 R184, RZ, RZ, R204 ;  /* 0x000000ffffb87224 */ /* 0x000fe400078e00cc */
[----:B------:R-:W-:Y:S02]  /*19fd0*/  IMAD.MOV.U32 R185, RZ, RZ, R198 ;  /* 0x000000ffffb97224 */ /* 0x000fe400078e00c6 */
[----:B------:R-:W-:Y:S01]  /*19fe0*/  HMMA.16816.F32 R152, R8, R44, R52 ;  /* 0x0000002c0898723c */ /* 0x000fe20000001834 */
[----:B------:R-:W-:Y:S01]  /*19ff0*/  IMAD.MOV.U32 R216, RZ, RZ, R207 ;  /* 0x000000ffffd87224 */ /* 0x000fe200078e00cf */
[----:B------:R-:W-:Y:S01]  /*1a000*/  LDSM.16.MT88.4 R52, [R174+0xb400] ;  /* 0x00b40000ae34783b */ /* 0x000fe20000004200 */
[----:B------:R-:W-:-:S02]  /*1a010*/  IMAD.MOV.U32 R148, RZ, RZ, R196 ;  /* 0x000000ffff947224 */ /* 0x000fc400078e00c4 */
[----:B------:R-:W-:Y:S01]  /*1a020*/  IMAD.MOV.U32 R13, RZ, RZ, R102 ;  /* 0x000000ffff0d7224 */ /* 0x000fe200078e0066 */
[----:B------:R-:W-:Y:S01]  /*1a030*/  HMMA.16816.F32 R156, R8, R46, R184 ;  /* 0x0000002e089c723c */ /* 0x000fe200000018b8 */
[----:B------:R-:W-:Y:S01]  /*1a040*/  IMAD.MOV.U32 R220, RZ, RZ, R177 ;  /* 0x000000ffffdc7224 */ /* 0x000fe200078e00b1 */
[----:B------:R3:W5:Y:S04]  /*1a050*/  LDL.LU R102, [R1+0x23c] ;  /* 0x00023c0001667983 */ /* 0x0007680000300800 */
[----:B-1----:R-:W-:Y:S01]  /*1a060*/  HMMA.16816.F32 R180, R4, R36, R56 ;  /* 0x0000002404b4723c */ /* 0x002fe20000001838 */
[----:B------:R-:W1:Y:S05]  /*1a070*/  LDSM.16.MT88.4 R56, [R188+0xb400] ;  /* 0x00b40000bc38783b */ /* 0x000e6a0000004200 */
[C---:B------:R-:W-:Y:S06]  /*1a080*/  HMMA.16816.F32 R140, R8.reuse, R16, R12 ;  /* 0x00000010088c723c */ /* 0x040fec000000180c */
[C---:B------:R-:W-:Y:S06]  /*1a090*/  HMMA.16816.F32 R148, R8.reuse, R18, R148 ;  /* 0x000000120894723c */ /* 0x040fec0000001894 */
[----:B------:R-:W-:Y:S01]  /*1a0a0*/  HMMA.16816.F32 R160, R8, R40, R216 ;  /* 0x0000002808a0723c */ /* 0x000fe200000018d8 */
[----:B------:R-:W-:Y:S01]  /*1a0b0*/  IMAD.MOV.U32 R33, RZ, RZ, R213 ;  /* 0x000000ffff217224 */ /* 0x000fe200078e00d5 */
[----:B------:R3:W5:Y:S05]  /*1a0c0*/  LDL.LU R103, [R1+0x238] ;  /* 0x0002380001677983 */ /* 0x00076a0000300800 */
[----:B------:R-:W-:-:S02]  /*1a0d0*/  LOP3.LUT R8, R2, 0xffff, RZ, 0xc0, !PT ;  /* 0x0000ffff02087812 */ /* 0x000fc400078ec0ff */
[----:B------:R-:W-:Y:S02]  /*1a0e0*/  LOP3.LUT R9, R2, 0xff, RZ, 0xc0, !PT ;  /* 0x000000ff02097812 */ /* 0x000fe400078ec0ff */
[--C-:B------:R-:W-:Y:S02]  /*1a0f0*/  SHF.R.U32.HI R10, RZ, 0x10, R2.reuse ;  /* 0x00000010ff0a7819 */ /* 0x100fe40000011602 */
[----:B------:R-:W-:Y:S02]  /*1a100*/  SHF.R.U32.HI R12, RZ, 0x18, R2 ;  /* 0x00000018ff0c7819 */ /* 0x000fe40000011602 */
[----:B------:R-:W-:Y:S02]  /*1a110*/  SHF.R.U32.HI R11, RZ, 0x18, R0 ;  /* 0x00000018ff0b7819 */ /* 0x000fe40000011600 */
[----:B------:R-:W-:Y:S01]  /*1a120*/  LOP3.LUT R14, R224, R191, RZ, 0x3c, !PT ;  /* 0x000000bfe00e7212 */ /* 0x000fe200078e3cff */
[C---:B------:R-:W-:Y:S01]  /*1a130*/  HMMA.16816.F32 R216, R4.reuse, R48, R116 ;  /* 0x0000003004d8723c */ /* 0x040fe20000001874 */
[----:B------:R-:W-:Y:S01]  /*1a140*/  SHF.R.U32.HI R3, RZ, 0x8, R8 ;  /* 0x00000008ff037819 */ /* 0x000fe20000011608 */
[----:B------:R-:W-:Y:S01]  /*1a150*/  IMAD.MOV.U32 R18, RZ, RZ, R248 ;  /* 0x000000ffff127224 */ /* 0x000fe200078e00f8 */
[C---:B------:R-:W-:Y:S01]  /*1a160*/  LOP3.LUT R2, R0.reuse, 0xffff, RZ, 0xc0, !PT ;  /* 0x0000ffff00027812 */ /* 0x040fe200078ec0ff */
[----:B------:R-:W-:Y:S01]  /*1a170*/  IMAD.MOV.U32 R249, RZ, RZ, R179 ;  /* 0x000000fffff97224 */ /* 0x000fe200078e00b3 */
[----:B------:R-:W-:Y:S01]  /*1a180*/  PRMT R13, R9, 0x5410, R3 ;  /* 0x00005410090d7816 */ /* 0x000fe20000000003 */
[----:B------:R-:W-:Y:S01]  /*1a190*/  IMAD.MOV.U32 R31, RZ, RZ, R228 ;  /* 0x000000ffff1f7224 */ /* 0x000fe200078e00e4 */
[----:B------:R-:W-:Y:S01]  /*1a1a0*/  SHF.R.U32.HI R3, RZ, 0x10, R0 ;  /* 0x00000010ff037819 */ /* 0x000fe20000011600 */
[----:B------:R-:W-:Y:S01]  /*1a1b0*/  IMAD.MOV.U32 R30, RZ, RZ, R227 ;  /* 0x000000ffff1e7224 */ /* 0x000fe200078e00e3 */
[----:B------:R-:W-:Y:S01]  /*1a1c0*/  LOP3.LUT R9, R0, 0xff, RZ, 0xc0, !PT ;  /* 0x000000ff00097812 */ /* 0x000fe200078ec0ff */
[----:B------:R-:W-:Y:S01]  /*1a1d0*/  IMAD.MOV.U32 R19, RZ, RZ, R225 ;  /* 0x000000ffff137224 */ /* 0x000fe200078e00e1 */
[----:B------:R-:W-:Y:S01]  /*1a1e0*/  SHF.R.U32.HI R8, RZ, 0x8, R2 ;  /* 0x00000008ff087819 */ /* 0x000fe20000011602 */
[----:B------:R-:W-:Y:S01]  /*1a1f0*/  IMAD.MOV.U32 R237, RZ, RZ, R221 ;  /* 0x000000ffffed7224 */ /* 0x000fe200078e00dd */
[----:B------:R-:W-:Y:S01]  /*1a200*/  LOP3.LUT R2, R3, 0xff, RZ, 0xc0, !PT ;  /* 0x000000ff03027812 */ /* 0x000fe200078ec0ff */
[----:B------:R-:W-:Y:S01]  /*1a210*/  IMAD.MOV.U32 R15, RZ, RZ, R230 ;  /* 0x000000ffff0f7224 */ /* 0x000fe200078e00e6 */
[----:B------:R-:W-:Y:S01]  /*1a220*/  PRMT R0, R9, 0x5410, R8 ;  /* 0x0000541009007816 */ /* 0x000fe20000000008 */
[----:B------:R-:W-:Y:S01]  /*1a230*/  IMAD.MOV.U32 R17, RZ, RZ, R226 ;  /* 0x000000ffff117224 */ /* 0x000fe200078e00e2 */
[----:B------:R-:W-:Y:S01]  /*1a240*/  PRMT R2, R2, 0x5410, R11 ;  /* 0x0000541002027816 */ /* 0x000fe2000000000b */
[----:B------:R-:W-:Y:S01]  /*1a250*/  IMAD.MOV.U32 R46, RZ, RZ, R222 ;  /* 0x000000ffff2e7224 */ /* 0x000fe200078e00de */
[----:B------:R-:W-:Y:S01]  /*1a260*/  LOP3.LUT R10, R10, 0xff, RZ, 0xc0, !PT ;  /* 0x000000ff0a0a7812 */ /* 0x000fe200078ec0ff */
[----:B------:R-:W-:Y:S01]  /*1a270*/  IMAD.MOV.U32 R47, RZ, RZ, R223 ;  /* 0x000000ffff2f7224 */ /* 0x000fe200078e00df */
[--C-:B------:R-:W-:Y:S01]  /*1a280*/  HSET2.LE.AND R0, R0, R240.reuse, PT ;  /* 0x000000f000007233 */ /* 0x100fe20003803000 */
[----:B------:R-:W-:Y:S01]  /*1a290*/  IMAD.MOV.U32 R40, RZ, RZ, R214 ;  /* 0x000000ffff287224 */ /* 0x000fe200078e00d6 */
[----:B------:R-:W-:Y:S01]  /*1a2a0*/  PRMT R3, R10, 0x5410, R12 ;  /* 0x000054100a037816 */ /* 0x000fe2000000000c */
[----:B------:R-:W-:Y:S01]  /*1a2b0*/  IMAD.MOV.U32 R41, RZ, RZ, R215 ;  /* 0x000000ffff297224 */ /* 0x000fe200078e00d7 */
[--C-:B------:R-:W-:Y:S01]  /*1a2c0*/  HSET2.LE.AND R2, R2, R240.reuse, PT ;  /* 0x000000f002027233 */ /* 0x100fe20003803000 */
[----:B--2---:R-:W-:Y:S01]  /*1a2d0*/  HMMA.16816.F32 R168, R4, R24, R92 ;  /* 0x0000001804a8723c */ /* 0x004fe2000000185c */
[----:B------:R-:W-:Y:S01]  /*1a2e0*/  LOP3.LUT R8, R212, R0, RZ, 0xc0, !PT ;  /* 0x00000000d4087212 */ /* 0x000fe200078ec0ff */
[----:B------:R3:W5:Y:S01]  /*1a2f0*/  LDL.LU R202, [R1+0x234] ;  /* 0x0002340001ca7983 */ /* 0x0007620000300800 */
[----:B------:R-:W-:-:S02]  /*1a300*/  HSET2.LE.AND R0, R13, R240, PT ;  /* 0x000000f00d007233 */ /* 0x000fc40003803000 */
[----:B------:R-:W-:Y:S02]  /*1a310*/  HSET2.LE.AND R11, R3, R240, PT ;  /* 0x000000f0030b7233 */ /* 0x000fe40003803000 */
[----:B------:R-:W-:Y:S01]  /*1a320*/  LOP3.LUT R9, R246, R2, RZ, 0xc0, !PT ;  /* 0x00000002f6097212 */ /* 0x000fe200078ec0ff */
[----:B------:R-:W-:Y:S01]  /*1a330*/  IMAD.WIDE.U32 R2, R14, -0x326172a9, RZ ;  /* 0xcd9e8d570e027825 */ /* 0x000fe200078e00ff */
[C---:B------:R-:W-:Y:S01]  /*1a340*/  HMMA.16816.F32 R176, R4.reuse, R26, R72 ;  /* 0x0000001a04b0723c */ /* 0x040fe20000001848 */
[----:B------:R-:W-:Y:S01]  /*1a350*/  LOP3.LUT R10, R243, R0, RZ, 0xc0, !PT ;  /* 0x00000000f30a7212 */ /* 0x000fe200078ec0ff */
[----:B------:R3:W5:Y:S01]  /*1a360*/  LDL.LU R196, [R1+0x230] ;  /* 0x0002300001c47983 */ /* 0x0007620000300800 */
[----:B------:R-:W-:Y:S02]  /*1a370*/  IMAD.MOV.U32 R119, RZ, RZ, R229 ;  /* 0x000000ffff777224 */ /* 0x000fe400078e00e5 */
[----:B------:R-:W-:Y:S01]  /*1a380*/  IMAD.MOV.U32 R248, RZ, RZ, R220 ;  /* 0x000000fffff87224 */ /* 0x000fe200078e00dc */
[C---:B------:R-:W-:Y:S01]  /*1a390*/  HMMA.16816.F32 R184, R4.reuse, R38, R88 ;  /* 0x0000002604b8723c */ /* 0x040fe20000001858 */
[----:B------:R-:W-:Y:S01]  /*1a3a0*/  LOP3.LUT R0, R3, R33, R238, 0x96, !PT ;  /* 0x0000002103007212 */ /* 0x000fe200078e96ee */
[----:B------:R3:W5:Y:S04]  /*1a3b0*/  LDL.LU R203, [R1+0x22c] ;  /* 0x00022c0001cb7983 */ /* 0x0007680000300800 */
[C---:B------:R-:W-:Y:S06]  /*1a3c0*/  HMMA.16816.F32 R84, R4.reuse, R20, R80 ;  /* 0x000000140454723c */ /* 0x040fec0000001850 */
[C---:B------:R-:W-:Y:S06]  /*1a3d0*/  HMMA.16816.F32 R108, R4.reuse, R22, R108 ;  /* 0x00000016046c723c */ /* 0x040fec000000186c */
[C---:B------:R-:W-:Y:S06]  /*1a3e0*/  HMMA.16816.F32 R224, R4.reuse, R50, R76 ;  /* 0x0000003204e0723c */ /* 0x040fec000000184c */
[C---:B-1----:R-:W-:Y:S06]  /*1a3f0*/  HMMA.16816.F32 R212, R4.reuse, R56, R104 ;  /* 0x0000003804d4723c */ /* 0x042fec0000001868 */
[C---:B------:R-:W-:Y:S01]  /*1a400*/  HMMA.16816.F32 R96, R4.reuse, R58, R112 ;  /* 0x0000003a0460723c */ /* 0x040fe20000001870 */
[----:B------:R-:W-:Y:S01]  /*1a410*/  LOP3.LUT R11, R234, R11, RZ, 0xc0, !PT ;  /* 0x0000000bea0b7212 */ /* 0x000fe200078ec0ff */
[----:B------:R3:W5:Y:S04]  /*1a420*/  LDL.LU R197, [R1+0x228] ;  /* 0x0002280001c57983 */ /* 0x0007680000300800 */
[C---:B------:R-:W-:Y:S01]  /*1a430*/  HMMA.16816.F32 R228, R4.reuse, R52, R68 ;  /* 0x0000003404e4723c */ /* 0x040fe20000001844 */
[----:B------:R3:W5:Y:S04]  /*1a440*/  LDL.LU R172, [R1+0x224] ;  /* 0x0002240001ac7983 */ /* 0x0007680000300800 */
[----:B------:R3:W5:Y:S01]  /*1a450*/  LDL.LU R173, [R1+0x220] ;  /* 0x0002200001ad7983 */ /* 0x0007620000300800 */
[----:B------:R-:W-:Y:S03]  /*1a460*/  HMMA.16816.F32 R220, R4, R54, R64 ;  /* 0x0000003604dc723c */ /* 0x000fe60000001840 */
[----:B------:R3:W5:Y:S04]  /*1a470*/  LDL.LU R201, [R1+0x21c] ;  /* 0x00021c0001c97983 */ /* 0x0007680000300800 */
[----:B------:R-:W-:Y:S01]  /*1a480*/  LOP3.LUT R6, R61, R189, R2, 0x96, !PT ;  /* 0x000000bd3d067212 */ /* 0x000fe200078e9602 */
[----:B------:R-:W-:Y:S01]  /*1a490*/  IMAD.WIDE.U32 R4, R0, -0x2daee0ad, RZ ;  /* 0xd2511f5300047825 */ /* 0x000fe200078e00ff */
[C---:B------:R-:W-:Y:S01]  /*1a4a0*/  HMMA.16816.F32 R92, R8.reuse, R24, R124 ;  /* 0x00000018085c723c */ /* 0x040fe2000000187c */
[----:B------:R3:W5:Y:S02]  /*1a4b0*/  LDL.LU R199, [R1+0x218] ;  /* 0x0002180001c77983 */ /* 0x0007640000300800 */
[----:B------:R-:W-:Y:S01]  /*1a4c0*/  IMAD.WIDE.U32 R12, R6, -0x2daee0ad, RZ ;  /* 0xd2511f53060c7825 */ /* 0x000fe200078e00ff */
[----:B------:R-:W-:Y:S01]  /*1a4d0*/  LOP3.LUT R5, R5, R17, R62, 0x96, !PT ;  /* 0x0000001105057212 */ /* 0x000fe200078e963e */
[----:B------:R3:W5:Y:S03]  /*1a4e0*/  LDL.LU R204, [R1+0x214] ;  /* 0x0002140001cc7983 */ /* 0x0007660000300800 */
[----:B------:R-:W-:Y:S01]  /*1a4f0*/  LOP3.LUT R0, R13, R15, R4, 0x96, !PT ;  /* 0x0000000f0d007212 */ /* 0x000fe200078e9604 */
[----:B------:R-:W-:Y:S01]  /*1a500*/  IMAD.WIDE.U32 R4, R5, -0x326172a9, RZ ;  /* 0xcd9e8d5705047825 */ /* 0x000fe200078e00ff */
[----:B------:R-:W-:Y:S01]  /*1a510*/  LOP3.LUT R6, R3, R33, R40, 0x96, !PT ;  /* 0x0000002103067212 */ /* 0x000fe200078e9628 */
[----:B------:R-:W-:Y:S01]  /*1a520*/  HMMA.16816.F32 R64, R8, R48, R140 ;  /* 0x000000300840723c */ /* 0x000fe2000000188c */
[----:B------:R3:W5:Y:S01]  /*1a530*/  LDL.LU R198, [R1+0x210] ;  /* 0x0002100001c67983 */ /* 0x0007620000300800 */
[----:B------:R-:W-:Y:S01]  /*1a540*/  IMAD.WIDE.U32 R44, R0, -0x326172a9, RZ ;  /* 0xcd9e8d57002c7825 */ /* 0x000fe200078e00ff */
[----:B------:R-:W-:-:S02]  /*1a550*/  LOP3.LUT R5, R5, R18, R60, 0x96, !PT ;  /* 0x0000001205057212 */ /* 0x000fc400078e963c */
[----:B------:R-:W-:Y:S01]  /*1a560*/  LOP3.LUT R3, R209, R189, R2, 0x96, !PT ;  /* 0x000000bdd1037212 */ /* 0x000fe200078e9602 */
[----:B------:R-:W-:Y:S01]  /*1a570*/  IMAD.WIDE.U32 R6, R6, -0x2daee0ad, RZ ;  /* 0xd2511f5306067825 */ /* 0x000fe200078e00ff */
[----:B------:R-:W-:Y:S01]  /*1a580*/  LOP3.LUT R0, R45, R19, R4, 0x96, !PT ;  /* 0x000000132d007212 */ /* 0x000fe200078e9604 */
[----:B------:R-:W-:Y:S01]  /*1a590*/  HMMA.16816.F32 R68, R8, R54, R156 ;  /* 0x000000360844723c */ /* 0x000fe2000000189c */
[----:B------:R3:W5:Y:S01]  /*1a5a0*/  LDL.LU R211, [R1+0x20c] ;  /* 0x00020c0001d37983 */ /* 0x0007620000300800 */
[----:B------:R-:W-:-:S03]  /*1a5b0*/  IMAD.WIDE.U32 R4, R5, -0x2daee0ad, RZ ;  /* 0xd2511f5305047825 */ /* 0x000fc600078e00ff */
[----:B------:R-:W1:Y:S01]  /*1a5c0*/  LDSM.16.MT88.4 R40, [R174+0x9800] ;  /* 0x00980000ae28783b */ /* 0x000e620000004200 */
[----:B------:R-:W-:Y:S01]  /*1a5d0*/  IMAD.WIDE.U32 R32, R0, -0x2daee0ad, RZ ;  /* 0xd2511f5300207825 */ /* 0x000fe200078e00ff */
[----:B------:R-:W-:Y:S01]  /*1a5e0*/  LOP3.LUT R0, R5, R30, R12, 0x96, !PT ;  /* 0x0000001e05007212 */ /* 0x000fe200078e960c */
[C---:B------:R-:W-:Y:S01]  /*1a5f0*/  HMMA.16816.F32 R88, R8.reuse, R26, R132 ;  /* 0x0000001a0858723c */ /* 0x040fe20000001884 */
[----:B------:R-:W-:Y:S02]  /*1a600*/  LDSM.16.MT88.4 R140, [R188+0xac00] ;  /* 0x00ac0000bc8c783b */ /* 0x000fe40000004200 */
[----:B------:R-:W-:Y:S01]  /*1a610*/  LOP3.LUT R2, R33, R31, R4, 0x96, !PT ;  /* 0x0000001f21027212 */ /* 0x000fe200078e9604 */
[----:B------:R-:W-:Y:S01]  /*1a620*/  IMAD.WIDE.U32 R24, R3, -0x2daee0ad, RZ ;  /* 0xd2511f5303187825 */ /* 0x000fe200078e00ff */
[----:B------:R-:W-:Y:S01]  /*1a630*/  LOP3.LUT R17, R7, R17, R46, 0x96, !PT ;  /* 0x0000001107117212 */ /* 0x000fe200078e962e */
[----:B------:R-:W-:Y:S01]  /*1a640*/  HMMA.16816.F32 R60, R8, R50, R148 ;  /* 0x00000032083c723c */ /* 0x000fe20000001894 */
[----:B------:R3:W5:Y:S01]  /*1a650*/  LDL.LU R210, [R1+0x208] ;  /* 0x0002080001d27983 */ /* 0x0007620000300800 */
[----:B------:R-:W-:-:S03]  /*1a660*/  IMAD.WIDE.U32 R2, R2, -0x326172a9, RZ ;  /* 0xcd9e8d5702027825 */ /* 0x000fc600078e00ff */
[----:B------:R-:W-:Y:S01]  /*1a670*/  LDSM.16.MT88.4 R156, [R188+0x9c00] ;  /* 0x009c0000bc9c783b */ /* 0x000fe20000004200 */
[----:B------:R-:W-:Y:S01]  /*1a680*/  IMAD.WIDE.U32 R28, R0, -0x326172a9, RZ ;  /* 0xcd9e8d57001c7825 */ /* 0x000fe200078e00ff */
[----:B------:R-:W-:Y:S02]  /*1a690*/  LOP3.LUT R4, R2, 0xffff, RZ, 0xc0, !PT ;  /* 0x0000ffff02047812 */ /* 0x000fe400078ec0ff */
[----:B------:R-:W-:Y:S01]  /*1a6a0*/  LOP3.LUT R16, R25, R15, R6, 0x96, !PT ;  /* 0x0000000f19107212 */ /* 0x000fe200078e9606 */
[C---:B------:R-:W-:Y:S01]  /*1a6b0*/  HMMA.16816.F32 R48, R8.reuse, R52, R152 ;  /* 0x000000340830723c */ /* 0x040fe20000001898 */
[----:B------:R-:W-:Y:S01]  /*1a6c0*/  LOP3.LUT R0, R3, R119, R28, 0x96, !PT ;  /* 0x0000007703007212 */ /* 0x000fe200078e961c */
[----:B------:R3:W5:Y:S03]  /*1a6d0*/  LDL.LU R207, [R1+0x204] ;  /* 0x0002040001cf7983 */ /* 0x0007660000300800 */
[----:B------:R-:W-:Y:S01]  /*1a6e0*/  LOP3.LUT R3, R0, 0xffff, RZ, 0xc0, !PT ;  /* 0x0000ffff00037812 */ /* 0x000fe200078ec0ff */
[----:B------:R-:W-:Y:S01]  /*1a6f0*/  HMMA.16816.F32 R80, R8, R36, R128 ;  /* 0x000000240850723c */ /* 0x000fe20000001880 */
[----:B------:R-:W-:Y:S01]  /*1a700*/  SHF.R.U32.HI R5, RZ, 0x10, R0 ;  /* 0x00000010ff057819 */ /* 0x000fe20000011600 */
[----:B------:R3:W5:Y:S01]  /*1a710*/  LDL.LU R206, [R1+0x200] ;  /* 0x0002000001ce7983 */ /* 0x0007620000300800 */
[----:B------:R-:W-:-:S02]  /*1a720*/  SHF.R.U32.HI R7, RZ, 0x8, R4 ;  /* 0x00000008ff077819 */ /* 0x000fc40000011604 */
[----:B------:R-:W-:Y:S01]  /*1a730*/  LOP3.LUT R13, R0, 0xff, RZ, 0xc0, !PT ;  /* 0x000000ff000d7812 */ /* 0x000fe200078ec0ff */
[C---:B------:R-:W-:Y:S01]  /*1a740*/  HMMA.16816.F32 R120, R8.reuse, R38, R120 ;  /* 0x000000260878723c */ /* 0x040fe20000001878 */
[----:B------:R-:W-:Y:S01]  /*1a750*/  SHF.R.U32.HI R6, RZ, 0x8, R3 ;  /* 0x00000008ff067819 */ /* 0x000fe20000011603 */
[----:B------:R3:W5:Y:S01]  /*1a760*/  LDL.LU R200, [R1+0x1fc] ;  /* 0x0001fc0001c87983 */ /* 0x0007620000300800 */
[----:B------:R-:W-:Y:S02]  /*1a770*/  SHF.R.U32.HI R4, RZ, 0x18, R0 ;  /* 0x00000018ff047819 */ /* 0x000fe40000011600 */
[----:B------:R-:W-:Y:S01]  /*1a780*/  LOP3.LUT R3, R5, 0xff, RZ, 0xc0, !PT ;  /* 0x000000ff05037812 */ /* 0x000fe200078ec0ff */
[----:B------:R-:W-:Y:S01]  /*1a790*/  HMMA.16816.F32 R76, R8, R20, R136 ;  /* 0x00000014084c723c */ /* 0x000fe20000001888 */
[----:B------:R-:W-:Y:S01]  /*1a7a0*/  SHF.R.U32.HI R14, RZ, 0x10, R2 ;  /* 0x00000010ff0e7819 */ /* 0x000fe20000011602 */
[----:B------:R3:W5:Y:S01]  /*1a7b0*/  LDL.LU R193, [R1+0x1f8] ;  /* 0x0001f80001c17983 */ /* 0x0007620000300800 */
[----:B------:R-:W-:-:S02]  /*1a7c0*/  LOP3.LUT R12, R2, 0xff, RZ, 0xc0, !PT ;  /* 0x000000ff020c7812 */ /* 0x000fc400078ec0ff */
[----:B------:R-:W-:Y:S01]  /*1a7d0*/  SHF.R.U32.HI R5, RZ, 0x18, R2 ;  /* 0x00000018ff057819 */ /* 0x000fe20000011602 */
[C---:B------:R-:W-:Y:S01]  /*1a7e0*/  HMMA.16816.F32 R52, R8.reuse, R56, R160 ;  /* 0x000000380834723c */ /* 0x040fe200000018a0 */
[----:B------:R-:W-:Y:S01]  /*1a7f0*/  PRMT R0, R13, 0x5410, R6 ;  /* 0x000054100d007816 */ /* 0x000fe20000000006 */
[----:B------:R3:W5:Y:S01]  /*1a800*/  LDL.LU.64 R190, [R1+0x1f0] ;  /* 0x0001f00001be7983 */ /* 0x0007620000300a00 */
[----:B------:R-:W-:Y:S02]  /*1a810*/  PRMT R2, R3, 0x5410, R4 ;  /* 0x0000541003027816 */ /* 0x000fe40000000004 */
[----:B------:R-:W-:Y:S01]  /*1a820*/  LOP3.LUT R3, R14, 0xff, RZ, 0xc0, !PT ;  /* 0x000000ff0e037812 */ /* 0x000fe200078ec0ff */
[----:B------:R-:W-:Y:S01]  /*1a830*/  HMMA.16816.F32 R72, R8, R22, R144 ;  /* 0x000000160848723c */ /* 0x000fe20000001890 */
[----:B------:R-:W-:Y:S01]  /*1a840*/  HSET2.LE.AND R0, R0, R240, PT ;  /* 0x000000f000007233 */ /* 0x000fe20003803000 */
[----:B------:R3:W5:Y:S01]  /*1a850*/  LDL.LU R189, [R1+0x1ec] ;  /* 0x0001ec0001bd7983 */ /* 0x0007620000300800 */
[----:B------:R-:W-:-:S02]  /*1a860*/  PRMT R7, R12, 0x5410, R7 ;  /* 0x000054100c077816 */ /* 0x000fc40000000007 */
[----:B------:R-:W-:Y:S01]  /*1a870*/  PRMT R6, R3, 0x5410, R5 ;  /* 0x0000541003067816 */ /* 0x000fe20000000005 */
[----:B------:R-:W-:Y:S01]  /*1a880*/  HMMA.16816.F32 R56, R8, R58, R164 ;  /* 0x0000003a0838723c */ /* 0x000fe200000018a4 */
[----:B------:R-:W-:Y:S01]  /*1a890*/  LOP3.LUT R4, R232, R0, RZ, 0xc0, !PT ;  /* 0x00000000e8047212 */ /* 0x000fe200078ec0ff */
[----:B------:R-:W2:Y:S01]  /*1a8a0*/  LDSM.16.MT88.4 R36, [R188+0x9800] ;  /* 0x00980000bc24783b */ /* 0x000ea20000004200 */
[--C-:B------:R-:W-:Y:S02]  /*1a8b0*/  HSET2.LE.AND R2, R2, R240.reuse, PT ;  /* 0x000000f002027233 */ /* 0x100fe40003803000 */
[--C-:B------:R-:W-:Y:S01]  /*1a8c0*/  HSET2.LE.AND R3, R7, R240.reuse, PT ;  /* 0x000000f007037233 */ /* 0x100fe20003803000 */
[----:B------:R-:W4:Y:S01]  /*1a8d0*/  LDSM.16.MT88.4 R20, [R174+0xa800] ;  /* 0x00a80000ae14783b */ /* 0x000f220000004200 */
[----:B------:R-:W-:Y:S02]  /*1a8e0*/  HSET2.LE.AND R0, R6, R240, PT ;  /* 0x000000f006007233 */ /* 0x000fe40003803000 */
[----:B------:R-:W-:Y:S01]  /*1a8f0*/  LOP3.LUT R5, R194, R2, RZ, 0xc0, !PT ;  /* 0x00000002c2057212 */ /* 0x000fe200078ec0ff */
[----:B------:R-:W3:Y:S01]  /*1a900*/  LDSM.16.MT88.4 R12, [R188+0xa800] ;  /* 0x00a80000bc0c783b */ /* 0x000ee20000004200 */
[----:B------:R-:W-:Y:S01]  /*1a910*/  LOP3.LUT R6, R233, R3, RZ, 0xc0, !PT ;  /* 0x00000003e9067212 */ /* 0x000fe200078ec0ff */
[----:B------:R-:W-:Y:S01]  /*1a920*/  IMAD.WIDE.U32 R2, R17, -0x326172a9, RZ ;  /* 0xcd9e8d5711027825 */ /* 0x000fe200078e00ff */
[----:B------:R-:W-:Y:S01]  /*1a930*/  LOP3.LUT R7, R195, R0, RZ, 0xc0, !PT ;  /* 0x00000000c3077212 */ /* 0x000fe200078ec0ff */
[----:B------:R-:W-:Y:S02]  /*1a940*/  LDSM.16.MT88.4 R164, [R174+0x9c00] ;  /* 0x009c0000aea4783b */ /* 0x000fe40000004200 */
[----:B------:R-:W-:Y:S01]  /*1a950*/  IMAD.WIDE.U32 R194, R16, -0x326172a9, RZ ;  /* 0xcd9e8d5710c27825 */ /* 0x000fe200078e00ff */
[----:B------:R-:W-:Y:S01]  /*1a960*/  LOP3.LUT R3, R3, R18, R208, 0x96, !PT ;  /* 0x0000001203037212 */ /* 0x000fe200078e96d0 */
[----:B------:R-:W-:Y:S03]  /*1a970*/  LDSM.16.MT88.4 R148, [R174+0xac00] ;  /* 0x00ac0000ae94783b */ /* 0x000fe60000004200 */
[----:B------:R-:W-:Y:S01]  /*1a980*/  LOP3.LUT R0, R195, R19, R2, 0x96, !PT ;  /* 0x00000013c3007212 */ /* 0x000fe200078e9602 */
[----:B------:R-:W-:Y:S01]  /*1a990*/  IMAD.WIDE.U32 R2, R3, -0x2daee0ad, RZ ;  /* 0xd2511f5303027825 */ /* 0x000fe200078e00ff */
[----:B------:R-:W3:Y:S03]  /*1a9a0*/  LDSM.16.MT88.4 R16, [R174+0xb800] ;  /* 0x00b80000ae10783b */ /* 0x000ee60000004200 */
[----:B------:R-:W-:Y:S01]  /*1a9b0*/  IMAD.WIDE.U32 R46, R0, -0x2daee0ad, RZ ;  /* 0xd2511f53002e7825 */ /* 0x000fe200078e00ff */
[----:B------:R-:W-:-:S02]  /*1a9c0*/  LOP3.LUT R0, R3, R30, R24, 0x96, !PT ;  /* 0x0000001e03007212 */ /* 0x000fc400078e9618 */
[----:B------:R-:W3:Y:S02]  /*1a9d0*/  LDSM.16.MT88.4 R24, [R188+0xb800] ;  /* 0x00b80000bc18783b */ /* 0x000ee40000004200 */
[----:B------:R-:W-:Y:S01]  /*1a9e0*/  LOP3.LUT R2, R47, R31, R2, 0x96, !PT ;  /* 0x0000001f2f027212 */ /* 0x000fe200078e9602 */
[----:B------:R-:W-:-:S04]  /*1a9f0*/  IMAD.WIDE.U32 R30, R0, -0x326172a9, RZ ;  /* 0xcd9e8d57001e7825 */ /* 0x000fc800078e00ff */
[----:B------:R-:W-:-:S05]  /*1aa00*/  IMAD.WIDE.U32 R2, R2, -0x326172a9, RZ ;  /* 0xcd9e8d5702027825 */ /* 0x000fca00078e00ff */
[----:B------:R-:W-:Y:S02]  /*1aa10*/  LOP3.LUT R0, R3, R119, R30, 0x96, !PT ;  /* 0x0000007703007212 */ /* 0x000fe400078e961e */
[----:B------:R-:W-:Y:S02]  /*1aa20*/  LOP3.LUT R8, R2, 0xffff, RZ, 0xc0, !PT ;  /* 0x0000ffff02087812 */ /* 0x000fe400078ec0ff */
[C---:B------:R-:W-:Y:S02]  /*1aa30*/  LOP3.LUT R3, R0.reuse, 0xffff, RZ, 0xc0, !PT ;  /* 0x0000ffff00037812 */ /* 0x040fe400078ec0ff */
[----:B------:R-:W-:Y:S02]  /*1aa40*/  LOP3.LUT R11, R0, 0xff, RZ, 0xc0, !PT ;  /* 0x000000ff000b7812 */ /* 0x000fe400078ec0ff */
[----:B------:R-:W-:Y:S02]  /*1aa50*/  SHF.R.U32.HI R10, RZ, 0x8, R3 ;  /* 0x00000008ff0a7819 */ /* 0x000fe40000011603 */
[----:B------:R-:W-:-:S02]  /*1aa60*/  SHF.R.U32.HI R28, RZ, 0x8, R8 ;  /* 0x00000008ff1c7819 */ /* 0x000fc40000011608 */
[--C-:B------:R-:W-:Y:S02]  /*1aa70*/  SHF.R.U32.HI R8, RZ, 0x10, R0.reuse ;  /* 0x00000010ff087819 */ /* 0x100fe40000011600 */
[----:B------:R-:W-:Y:S02]  /*1aa80*/  SHF.R.U32.HI R9, RZ, 0x18, R0 ;  /* 0x00000018ff097819 */ /* 0x000fe40000011600 */
[----:B------:R-:W-:Y:S02]  /*1aa90*/  PRMT R0, R11, 0x5410, R10 ;  /* 0x000054100b007816 */ /* 0x000fe4000000000a */
[----:B------:R-:W-:-:S03]  /*1aaa0*/  LOP3.LUT R8, R8, 0xff, RZ, 0xc0, !PT ;  /* 0x000000ff08087812 */ /* 0x000fc600078ec0ff */
[----:B------:R-:W-:Y:S02]  /*1aab0*/  HSET2.LE.AND R0, R0, R240, PT ;  /* 0x000000f000007233 */ /* 0x000fe40003803000 */
[----:B------:R-:W-:Y:S02]  /*1aac0*/  LOP3.LUT R30, R2, 0xff, RZ, 0xc0, !PT ;  /* 0x000000ff021e7812 */ /* 0x000fe400078ec0ff */
[--C-:B------:R-:W-:Y:S02]  /*1aad0*/  SHF.R.U32.HI R45, RZ, 0x10, R2.reuse ;  /* 0x00000010ff2d7819 */ /* 0x100fe40000011602 */
[----:B------:R-:W-:Y:S02]  /*1aae0*/  SHF.R.U32.HI R33, RZ, 0x18, R2 ;  /* 0x00000018ff217819 */ /* 0x000fe40000011602 */
[----:B------:R-:W-:Y:S02]  /*1aaf0*/  PRMT R2, R8, 0x5410, R9 ;  /* 0x0000541008027816 */ /* 0x000fe40000000009 */
[----:B------:R-:W-:-:S02]  /*1ab00*/  LOP3.LUT R8, R175, R0, RZ, 0xc0, !PT ;  /* 0x00000000af087212 */ /* 0x000fc400078ec0ff */
[----:B------:R2:W5:Y:S01]  /*1ab10*/  LDL.LU R175, [R1+0x1e8] ;  /* 0x0001e80001af7983 */ /* 0x0005620000300800 */
[----:B------:R-:W-:Y:S02]  /*1ab20*/  PRMT R3, R30, 0x5410, R28 ;  /* 0x000054101e037816 */ /* 0x000fe4000000001c */
[----:B------:R-:W-:Y:S02]  /*1ab30*/  LOP3.LUT R11, R45, 0xff, RZ, 0xc0, !PT ;  /* 0x000000ff2d0b7812 */ /* 0x000fe400078ec0ff */
[--C-:B------:R-:W-:Y:S02]  /*1ab40*/  HSET2.LE.AND R2, R2, R240.reuse, PT ;  /* 0x000000f002027233 */ /* 0x100fe40003803000 */
[----:B------:R-:W-:Y:S02]  /*1ab50*/  PRMT R11, R11, 0x5410, R33 ;  /* 0x000054100b0b7816 */ /* 0x000fe40000000021 */
[----:B------:R-:W-:Y:S02]  /*1ab60*/  HSET2.LE.AND R3, R3, R240, PT ;  /* 0x000000f003037233 */ /* 0x000fe40003803000 */
[----:B------:R-:W-:-:S02]  /*1ab70*/  LOP3.LUT R9, R251, R2, RZ, 0xc0, !PT ;  /* 0x00000002fb097212 */ /* 0x000fc400078ec0ff */
[----:B------:R-:W-:Y:S02]  /*1ab80*/  LOP3.LUT R2, R29, R241, R44, 0x96, !PT ;  /* 0x000000f11d027212 */ /* 0x000fe400078e962c */
[----:B------:R-:W-:Y:S02]  /*1ab90*/  HSET2.LE.AND R11, R11, R240, PT ;  /* 0x000000f00b0b7233 */ /* 0x000fe40003803000 */
[----:B------:R-:W-:Y:S01]  /*1aba0*/  LOP3.LUT R10, R250, R3, RZ, 0xc0, !PT ;  /* 0x00000003fa0a7212 */ /* 0x000fe200078ec0ff */
[----:B------:R-:W-:Y:S02]  /*1abb0*/  IMAD.WIDE.U32 R2, R2, -0x2daee0ad, RZ ;  /* 0xd2511f5302027825 */ /* 0x000fe400078e00ff */
[----:B------:R-:W-:Y:S01]  /*1abc0*/  LOP3.LUT R11, R247, R11, RZ, 0xc0, !PT ;  /* 0x0000000bf70b7212 */ /* 0x000fe200078ec0ff */
[----:B-1----:R-:W-:Y:S02]  /*1abd0*/  HMMA.16816.F32 R132, R4, R42, R176 ;  /* 0x0000002a0484723c */ /* 0x002fe400000018b0 */
[----:B------:R-:W-:-:S02]  /*1abe0*/  LOP3.LUT R0, R3, R242, R32, 0x96, !PT ;  /* 0x000000f203007212 */ /* 0x000fc400078e9620 */
[----:B------:R-:W-:Y:S02]  /*1abf0*/  LOP3.LUT R3, R2, 0xffff, RZ, 0xc0, !PT ;  /* 0x0000ffff02037812 */ /* 0x000fe400078ec0ff */
[C---:B--2---:R-:W-:Y:S06]  /*1ac00*/  HMMA.16816.F32 R128, R4.reuse, R36, R180 ;  /* 0x000000240480723c */ /* 0x044fec00000018b4 */
[C---:B----4-:R-:W-:Y:S06]  /*1ac10*/  HMMA.16816.F32 R116, R4.reuse, R22, R108 ;  /* 0x000000160474723c */ /* 0x050fec000000186c */
[C---:B------:R-:W-:Y:S06]  /*1ac20*/  HMMA.16816.F32 R136, R4.reuse, R40, R168 ;  /* 0x000000280488723c */ /* 0x040fec00000018a8 */
[C---:B------:R-:W-:Y:S06]  /*1ac30*/  HMMA.16816.F32 R124, R4.reuse, R38, R184 ;  /* 0x00000026047c723c */ /* 0x040fec00000018b8 */
[C---:B------:R-:W-:Y:S06]  /*1ac40*/  HMMA.16816.F32 R84, R4.reuse, R20, R84 ;  /* 0x000000140454723c */ /* 0x040fec0000001854 */
[C---:B---3--:R-:W-:Y:S06]  /*1ac50*/  HMMA.16816.F32 R112, R4.reuse, R12, R216 ;  /* 0x0000000c0470723c */ /* 0x048fec00000018d8 */
[C---:B------:R-:W-:Y:S06]  /*1ac60*/  HMMA.16816.F32 R108, R4.reuse, R14, R224 ;  /* 0x0000000e046c723c */ /* 0x040fec00000018e0 */
[C---:B------:R-:W-:Y:S06]  /*1ac70*/  HMMA.16816.F32 R104, R4.reuse, R16, R228 ;  /* 0x000000100468723c */ /* 0x040fec00000018e4 */
[C---:B------:R-:W-:Y:S06]  /*1ac80*/  HMMA.16816.F32 R176, R4.reuse, R18, R220 ;  /* 0x0000001204b0723c */ /* 0x040fec00000018dc */
[C---:B------:R-:W-:Y:S06]  /*1ac90*/  HMMA.16816.F32 R180, R4.reuse, R24, R212 ;  /* 0x0000001804b4723c */ /* 0x040fec00000018d4 */
[----:B------:R-:W-:Y:S06]  /*1aca0*/  HMMA.16816.F32 R144, R4, R26, R96 ;  /* 0x0000001a0490723c */ /* 0x000fec0000001860 */
[----:B------:R-:W-:Y:S01]  /*1acb0*/  HMMA.16816.F32 R60, R8, R14, R60 ;  /* 0x0000000e083c723c */ /* 0x000fe2000000183c */
[----:B------:R-:W-:-:S02]  /*1acc0*/  LOP3.LUT R4, R0, 0xffff, RZ, 0xc0, !PT ;  /* 0x0000ffff00047812 */ /* 0x000fc400078ec0ff */
[----:B------:R-:W-:Y:S02]  /*1acd0*/  SHF.R.U32.HI R6, RZ, 0x10, R0 ;  /* 0x00000010ff067819 */ /* 0x000fe40000011600 */
[--C-:B------:R-:W-:Y:S02]  /*1ace0*/  SHF.R.U32.HI R5, RZ, 0x10, R2.reuse ;  /* 0x00000010ff057819 */ /* 0x100fe40000011602 */
[----:B------:R-:W-:Y:S02]  /*1acf0*/  LOP3.LUT R14, R2, 0xff, RZ, 0xc0, !PT ;  /* 0x000000ff020e7812 */ /* 0x000fe400078ec0ff */
[----:B------:R-:W-:Y:S01]  /*1ad00*/  SHF.R.U32.HI R7, RZ, 0x18, R2 ;  /* 0x00000018ff077819 */ /* 0x000fe20000011602 */
[----:B------:R-:W-:Y:S01]  /*1ad10*/  HMMA.16816.F32 R64, R8, R12, R64 ;  /* 0x0000000c0840723c */ /* 0x000fe20000001840 */
[----:B------:R-:W-:Y:S02]  /*1ad20*/  SHF.R.U32.HI R2, RZ, 0x8, R3 ;  /* 0x00000008ff027819 */ /* 0x000fe40000011603 */
[----:B------:R-:W-:-:S02]  /*1ad30*/  SHF.R.U32.HI R3, RZ, 0x8, R4 ;  /* 0x00000008ff037819 */ /* 0x000fc40000011604 */
[----:B------:R-:W-:Y:S02]  /*1ad40*/  LOP3.LUT R4, R6, 0xff, RZ, 0xc0, !PT ;  /* 0x000000ff06047812 */ /* 0x000fe400078ec0ff */
[----:B------:R-:W-:Y:S02]  /*1ad50*/  SHF.R.U32.HI R12, RZ, 0x18, R0 ;  /* 0x00000018ff0c7819 */ /* 0x000fe40000011600 */
[----:B------:R-:W-:Y:S02]  /*1ad60*/  PRMT R6, R14, 0x5410, R2 ;  /* 0x000054100e067816 */ /* 0x000fe40000000002 */
[----:B------:R-:W-:Y:S02]  /*1ad70*/  PRMT R2, R4, 0x5410, R12 ;  /* 0x0000541004027816 */ /* 0x000fe4000000000c */
[----:B------:R-:W-:Y:S02]  /*1ad80*/  LOP3.LUT R13, R0, 0xff, RZ, 0xc0, !PT ;  /* 0x000000ff000d7812 */ /* 0x000fe400078ec0ff */
[----:B------:R-:W-:-:S02]  /*1ad90*/  LOP3.LUT R0, R5, 0xff, RZ, 0xc0, !PT ;  /* 0x000000ff05007812 */ /* 0x000fc400078ec0ff */
[--C-:B------:R-:W-:Y:S01]  /*1ada0*/  HSET2.LE.AND R2, R2, R240.reuse, PT ;  /* 0x000000f002027233 */ /* 0x100fe20003803000 */
[C---:B------:R-:W-:Y:S01]  /*1adb0*/  HMMA.16816.F32 R168, R8.reuse, R40, R92 ;  /* 0x0000002808a8723c */ /* 0x040fe2000000185c */
[----:B------:R-:W-:Y:S02]  /*1adc0*/  PRMT R5, R0, 0x5410, R7 ;  /* 0x0000541000057816 */ /* 0x000fe40000000007 */
[----:B------:R-:W-:Y:S02]  /*1add0*/  PRMT R0, R13, 0x5410, R3 ;  /* 0x000054100d007816 */ /* 0x000fe40000000003 */
[----:B------:R-:W-:Y:S01]  /*1ade0*/  HSET2.LE.AND R3, R6, R240, PT ;  /* 0x000000f006037233 */ /* 0x000fe20003803000 */
[----:B------:R-:W-:Y:S01]  /*1adf0*/  HMMA.16816.F32 R160, R8, R36, R80 ;  /* 0x0000002408a0723c */ /* 0x000fe20000001850 */
[----:B------:R-:W-:Y:S01]  /*1ae00*/  LOP3.LUT R93, R235, R2, RZ, 0xc0, !PT ;  /* 0x00000002eb5d7212 */ /* 0x000fe200078ec0ff */
[----:B------:R-:W1:Y:S01]  /*1ae10*/  LDSM.16.MT88.4 R80, [R174+0xbc00] ;  /* 0x00bc0000ae50783b */ /* 0x000e620000004200 */
[----:B------:R-:W-:-:S03]  /*1ae20*/  LOP3.LUT R2, R31, R241, R194, 0x96, !PT ;  /* 0x000000f11f027212 */ /* 0x000fc600078e96c2 */
[----:B------:R-:W2:Y:S01]  /*1ae30*/  LDSM.16.MT88.4 R12, [R188+0xbc00] ;  /* 0x00bc0000bc0c783b */ /* 0x000ea20000004200 */
[--C-:B------:R-:W-:Y:S02]  /*1ae40*/  HSET2.LE.AND R0, R0, R240.reuse, PT ;  /* 0x000000f000007233 */ /* 0x100fe40003803000 */
[----:B------:R-:W-:Y:S01]  /*1ae50*/  LOP3.LUT R94, R244, R3, RZ, 0xc0, !PT ;  /* 0x00000003f45e7212 */ /* 0x000fe200078ec0ff */
[----:B------:R-:W-:Y:S01]  /*1ae60*/  IMAD.WIDE.U32 R2, R2, -0x2daee0ad, RZ ;  /* 0xd2511f5302027825 */ /* 0x000fe200078e00ff */
[----:B------:R-:W-:Y:S02]  /*1ae70*/  HSET2.LE.AND R4, R5, R240, PT ;  /* 0x000000f005047233 */ /* 0x000fe40003803000 */
[----:B------:R-:W-:Y:S02]  /*1ae80*/  LOP3.LUT R92, R245, R0, RZ, 0xc0, !PT ;  /* 0x00000000f55c7212 */ /* 0x000fe400078ec0ff */
[----:B------:R-:W-:Y:S02]  /*1ae90*/  LOP3.LUT R0, R3, R242, R46, 0x96, !PT ;  /* 0x000000f203007212 */ /* 0x000fe400078e962e */
[----:B------:R-:W-:-:S02]  /*1aea0*/  LOP3.LUT R95, R236, R4, RZ, 0xc0, !PT ;  /* 0x00000004ec5f7212 */ /* 0x000fc400078ec0ff */
[C---:B------:R-:W-:Y:S01]  /*1aeb0*/  LOP3.LUT R4, R0.reuse, 0xffff, RZ, 0xc0, !PT ;  /* 0x0000ffff00047812 */ /* 0x040fe200078ec0ff */
[----:B------:R-:W-:Y:S01]  /*1aec0*/  HMMA.16816.F32 R152, R8, R20, R76 ;  /* 0x000000140898723c */ /* 0x000fe2000000184c */
[----:B------:R-:W-:Y:S02]  /*1aed0*/  LOP3.LUT R7, R0, 0xff, RZ, 0xc0, !PT ;  /* 0x000000ff00077812 */ /* 0x000fe400078ec0ff */
[----:B------:R-:W-:-:S03]  /*1aee0*/  SHF.R.U32.HI R4, RZ, 0x8, R4 ;  /* 0x00000008ff047819 */ /* 0x000fc60000011604 */
[----:B------:R-:W-:Y:S01]  /*1aef0*/  HMMA.16816.F32 R48, R8, R16, R48 ;  /* 0x000000100830723c */ /* 0x000fe20000001830 */
[----:B------:R-:W-:Y:S02]  /*1af00*/  LOP3.LUT R3, R2, 0xffff, RZ, 0xc0, !PT ;  /* 0x0000ffff02037812 */ /* 0x000fe400078ec0ff */
[----:B------:R-:W-:-:S03]  /*1af10*/  SHF.R.U32.HI R5, RZ, 0x10, R0 ;  /* 0x00000010ff057819 */ /* 0x000fc60000011600 */
[----:B------:R-:W-:Y:S01]  /*1af20*/  HMMA.16816.F32 R40, R8, R42, R88 ;  /* 0x0000002a0828723c */ /* 0x000fe20000001858 */
[----:B------:R-:W-:-:S05]  /*1af30*/  LOP3.LUT R6, R2, 0xff, RZ, 0xc0, !PT ;  /* 0x000000ff02067812 */ /* 0x000fca00078ec0ff */
[----:B------:R-:W-:Y:S01]  /*1af40*/  HMMA.16816.F32 R36, R8, R38, R120 ;  /* 0x000000260824723c */ /* 0x000fe20000001878 */
[----:B------:R-:W-:-:S05]  /*1af50*/  SHF.R.U32.HI R3, RZ, 0x8, R3 ;  /* 0x00000008ff037819 */ /* 0x000fca0000011603 */
[----:B------:R-:W-:Y:S01]  /*1af60*/  HMMA.16816.F32 R20, R8, R22, R72 ;  /* 0x000000160814723c */ /* 0x000fe20000001848 */
[----:B------:R-:W-:-:S05]  /*1af70*/  LOP3.LUT R5, R5, 0xff, RZ, 0xc0, !PT ;  /* 0x000000ff05057812 */ /* 0x000fca00078ec0ff */
[C---:B------:R-:W-:Y:S06]  /*1af80*/  HMMA.16816.F32 R16, R8.reuse, R18, R68 ;  /* 0x000000120810723c */ /* 0x040fec0000001844 */
[C---:B------:R-:W-:Y:S06]  /*1af90*/  HMMA.16816.F32 R52, R8.reuse, R24, R52 ;  /* 0x000000180834723c */ /* 0x040fec0000001834 */
[----:B------:R-:W-:Y:S07]  /*1afa0*/  HMMA.16816.F32 R56, R8, R26, R56 ;  /* 0x0000001a0838723c */ /* 0x000fee0000001838 */
[----:B------:R-:W-:-:S02]  /*1afb0*/  SHF.R.U32.HI R9, RZ, 0x10, R2 ;  /* 0x00000010ff097819 */ /* 0x000fc40000011602 */
[----:B------:R-:W-:Y:S02]  /*1afc0*/  SHF.R.U32.HI R8, RZ, 0x18, R0 ;  /* 0x00000018ff087819 */ /* 0x000fe40000011600 */
[----:B------:R-:W-:Y:S02]  /*1afd0*/  PRMT R0, R7, 0x5410, R4 ;  /* 0x0000541007007816 */ /* 0x000fe40000000004 */
[----:B------:R-:W-:Y:S02]  /*1afe0*/  SHF.R.U32.HI R10, RZ, 0x18, R2 ;  /* 0x00000018ff0a7819 */ /* 0x000fe40000011602 */
[----:B------:R-:W-:Y:S02]  /*1aff0*/  LOP3.LUT R4, R9, 0xff, RZ, 0xc0, !PT ;  /* 0x000000ff09047812 */ /* 0x000fe400078ec0ff */
        /* <DEDUP_REMOVED lines=10> */
[----:B------:R-:W-:Y:S01]  /*1b0a0*/  LOP3.LUT R99, R252, R4, RZ, 0xc0, !PT ;  /* 0x00000004fc637212 */ /* 0x000fe200078ec0ff */
        /* <DEDUP_REMOVED lines=8> */
[C---:B-1----:R-:W-:Y:S06]  /*1b130*/  HMMA.16816.F32 R72, R92.reuse, R80, R104 ;  /* 0x000000505c48723c */ /* 0x042fec0000001868 */
        /* <DEDUP_REMOVED lines=15> */
[----:B------:R-:W-:Y:S01]  /*1b230*/  IADD3 R194, P0, R34, -0x180, RZ ;  /* 0xfffffe8022c27810 */ /* 0x000fe20007f1e0ff */
[----:B------:R-:W-:-:S03]  /*1b240*/  IMAD.MOV.U32 R107, RZ, RZ, R205 ;  /* 0x000000ffff6b7224 */ /* 0x000fc600078e00cd */
[----:B------:R-:W-:-:S15]  /*1b250*/  IADD3.X R195, R35, -0x1, RZ, P0, !PT ;  /* 0xffffffff23c37810 */ /* 0x000fde00007fe4ff */
[----:B------:R-:W-:-:S04]  /*1b260*/  NOP ;  /* 0x0000000000007918 */ /* 0x000fc80000000000 */
.L_x_961:
[----:B------:R-:W2:Y:S02]  /*1b270*/  LDL R0, [R1+0x198] ;  /* 0x0001980001007983 */ /* 0x000ea40000100800 */
[----:B--2---:R-:W-:-:S13]  /*1b280*/  ISETP.GT.AND P0, PT, R107, R0, PT ;  /* 0x000000006b00720c */ /* 0x004fda0003f04270 */
[----:B------:R-:W-:Y:S05]  /*1b290*/  @!P0 BRA `(.L_x_970) ;  /* 0x0000008000c48947 */ /* 0x000fea0003800000 */
[----:B------:R-:W2:Y:S04]  /*1b2a0*/  LDL R4, [R1+0x1a0] ;  /* 0x0001a00001047983 */ /* 0x000ea80000100800 */
[----:B------:R-:W3:Y:S01]  /*1b2b0*/  LDL R6, [R1+0x158] ;  /* 0x0001580001067983 */ /* 0x000ee20000100800 */
[----:B------:R-:W-:Y:S01]  /*1b2c0*/  IMAD.MOV.U32 R106, RZ, RZ, R101 ;  /* 0x000000ffff6a7224 */ /* 0x000fe200078e0065 */
[----:B------:R-:W-:Y:S01]  /*1b2d0*/  MOV R104, R100 ;  /* 0x0000006400687202 */ /* 0x000fe20000000f00 */
[----:B-----5:R-:W-:Y:S01]  /*1b2e0*/  IMAD.MOV.U32 R105, RZ, RZ, R102 ;  /* 0x000000ffff697224 */ /* 0x020fe200078e0066 */
[----:B--2---:R-:W-:Y:S01]  /*1b2f0*/  SHF.R.S32.HI R0, RZ, 0x1f, R4 ;  /* 0x0000001fff007819 */ /* 0x004fe20000011404 */
[----:B------:R-:W-:Y:S01]  /*1b300*/  IMAD.WIDE.U32 R2, R4, 0x70, RZ ;  /* 0x0000007004027825 */ /* 0x000fe200078e00ff */
[----:B---3--:R-:W-:-:S03]  /*1b310*/  ISETP.GE.AND P3, PT, R6, R200, PT ;  /* 0x000000c80600720c */ /* 0x008fc60003f66270 */
[----:B------:R-:W-:Y:S02]  /*1b320*/  IMAD R0, R0, 0x70, RZ ;  /* 0x0000007000007824 */ /* 0x000fe400078e02ff */
[----:B------:R-:W-:-:S03]  /*1b330*/  IMAD.SHL.U32 R2, R4, 0x8, RZ ;  /* 0x0000000804027824 */ /* 0x000fc600078e00ff */
[----:B------:R-:W-:Y:S01]  /*1b340*/  IADD3 R3, R3, R0, RZ ;  /* 0x0000000003037210 */ /* 0x000fe20007ffe0ff */
[C-C-:B------:R-:W-:Y:S01]  /*1b350*/  IMAD R0, R4.reuse, 0x38, R2.reuse ;  /* 0x0000003804007824 */ /* 0x140fe200078e0202 */
[----:B------:R-:W-:Y:S01]  /*1b360*/  SHF.R.S32.HI R5, RZ, 0x1f, R2 ;  /* 0x0000001fff057819 */ /* 0x000fe20000011402 */
[----:B------:R-:W-:Y:S02]  /*1b370*/  IMAD R4, R4, 0x48, RZ ;  /* 0x0000004804047824 */ /* 0x000fe400078e02ff */
[----:B------:R-:W-:Y:S01]  /*1b380*/  VIADD R0, R0, 0x1 ;  /* 0x0000000100007836 */ /* 0x000fe20000000000 */
[C---:B------:R-:W-:Y:S01]  /*1b390*/  SHF.L.U64.HI R7, R2.reuse, 0x1, R5 ;  /* 0x0000000102077819 */ /* 0x040fe20000010205 */
[----:B------:R1:W-:Y:S01]  /*1b3a0*/  STL [R1+0x190], R3 ;  /* 0x0001900301007387 */ /* 0x0003e20000100800 */
[----:B------:R-:W-:Y:S02]  /*1b3b0*/  SHF.L.U32 R2, R2, 0x1, RZ ;  /* 0x0000000102027819 */ /* 0x000fe400000006ff */
[----:B------:R-:W-:Y:S01]  /*1b3c0*/  SHF.R.S32.HI R6, RZ, 0x1f, R4 ;  /* 0x0000001fff067819 */ /* 0x000fe20000011404 */
[----:B------:R-:W-:Y:S01]  /*1b3d0*/  STL [R1+0x18c], R7 ;  /* 0x00018c0701007387 */ /* 0x000fe20000100800 */
[----:B------:R-:W-:-:S02]  /*1b3e0*/  SHF.R.S32.HI R5, RZ, 0x1f, R0 ;  /* 0x0000001fff057819 */ /* 0x000fc40000011400 */
[C---:B------:R-:W-:Y:S01]  /*1b3f0*/  SHF.L.U64.HI R6, R4.reuse, 0x1, R6 ;  /* 0x0000000104067819 */ /* 0x040fe20000010206 */
[----:B------:R2:W-:Y:S01]  /*1b400*/  STL [R1+0x184], R2 ;  /* 0x0001840201007387 */ /* 0x0005e20000100800 */
[----:B------:R-:W-:-:S03]  /*1b410*/  IMAD.SHL.U32 R4, R4, 0x2, RZ ;  /* 0x0000000204047824 */ /* 0x000fc600078e00ff */
[----:B------:R3:W-:Y:S04]  /*1b420*/  STL [R1+0x188], R6 ;  /* 0x0001880601007387 */ /* 0x0007e80000100800 */
[----:B------:R3:W-:Y:S01]  /*1b430*/  STL [R1+0x180], R4 ;  /* 0x0001800401007387 */ /* 0x0007e20000100800 */
[----:B-1----:R-:W-:Y:S01]  /*1b440*/  IMAD.MOV.U32 R3, RZ, RZ, R103 ;  /* 0x000000ffff037224 */ /* 0x002fe200078e0067 */
[C---:B--2---:R-:W-:Y:S02]  /*1b450*/  SHF.L.U64.HI R2, R0.reuse, 0x1, R5 ;  /* 0x0000000100027819 */ /* 0x044fe40000010205 */
[----:B------:R-:W-:-:S05]  /*1b460*/  SHF.L.U32 R0, R0, 0x1, RZ ;  /* 0x0000000100007819 */ /* 0x000fca00000006ff */
[----:B------:R3:W-:Y:S04]  /*1b470*/  STL [R1+0x178], R0 ;  /* 0x0001780001007387 */ /* 0x0007e80000100800 */
[----:B------:R3:W-:Y:S02]  /*1b480*/  STL [R1+0x17c], R2 ;  /* 0x00017c0201007387 */ /* 0x0007e40000100800 */
.L_x_973:
[----:B------:R-:W2:Y:S01]  /*1b490*/  LDL.64 R8, [R1+0x150] ;  /* 0x0001500001087983 */ /* 0x000ea20000100a00 */
[----:B------:R-:W-:Y:S01]  /*1b4a0*/  VIADD R231, R107, 0xffffffff ;  /* 0xffffffff6be77836 */ /* 0x000fe20000000000 */
[----:B------:R-:W-:Y:S04]  /*1b4b0*/  DEPBAR.LE SB0, 0x0 ;  /* 0x000080000000791a */ /* 0x000fe80000000000 */
[----:B---3--:R-:W3:Y:S01]  /*1b4c0*/  LDL R6, [R1+0x24] ;  /* 0x0000240001067983 */ /* 0x008ee20000100800 */
[----:B------:R-:W-:Y:S05]  /*1b4d0*/  WARPSYNC.ALL ;  /* 0x0000000000007948 */ /* 0x000fea0003800000 */
[----:B------:R-:W4:Y:S01]  /*1b4e0*/  LDL R0, [R1+0x28] ;  /* 0x0000280001007983 */ /* 0x000f220000100800 */
[----:B------:R-:W-:Y:S04]  /*1b4f0*/  BSSY B0, `(.L_x_971) ;  /* 0x0000120000007945 */ /* 0x000fe80003800000 */
[----:B------:R-:W5:Y:S05]  /*1b500*/  LDL.64 R10, [R1+0x1b0] ;  /* 0x0001b000010a7983 */ /* 0x000f6a0000100a00 */
[----:B------:R-:W5:Y:S01]  /*1b510*/  LDL.64 R4, [R1+0x1b8] ;  /* 0x0001b80001047983 */ /* 0x000f620000100a00 */
[----:B------:R-:W-:Y:S06]  /*1b520*/  BAR.SYNC.DEFER_BLOCKING 0x0 ;  /* 0x0000000000007b1d */ /* 0x000fec0000010000 */
[----:B------:R-:W-:Y:S05]  /*1b530*/  @P3 STS [R193+0x9000], RZ ;  /* 0x009000ffc1003388 */ /* 0x000fea0000000800 */
[----:B------:R-:W-:Y:S05]  /*1b540*/  @P3 STS [R193+0x9004], RZ ;  /* 0x009004ffc1003388 */ /* 0x000fea0000000800 */
[----:B------:R-:W-:Y:S05]  /*1b550*/  @P3 STS.64 [R193+0x9008], RZ ;  /* 0x009008ffc1003388 */ /* 0x000fea0000000a00 */
[----:B------:R-:W5:Y:S01]  /*1b560*/  LDL R184, [R1+0x198] ;  /* 0x0001980001b87983 */ /* 0x000f620000100800 */
[----:B------:R-:W1:Y:S02]  /*1b570*/  S2R R185, SR_TID.X ;  /* 0x0000000000b97919 */ /* 0x000e640000002100 */
[----:B-1----:R-:W-:Y:S05]  /*1b580*/  IMAD.SHL.U32 R185, R185, 0x2, RZ ;  /* 0x00000002b9b97824 */ /* 0x002fea00078e00ff */
[----:B------:R-:W-:Y:S02]  /*1b590*/  LOP3.LUT R185, R185, 0x6, RZ, 0xc0, !PT ;  /* 0x00000006b9b97812 */ /* 0x000fe400078ec0ff */
[----:B--2---:R-:W-:Y:S05]  /*1b5a0*/  SHF.L.U64.HI R2, R8, 0x6, R9 ;  /* 0x0000000608027819 */ /* 0x004fea0000010209 */
[----:B------:R-:W-:Y:S01]  /*1b5b0*/  IMAD R2, R2, R231, RZ ;  /* 0x000000e702027224 */ /* 0x000fe200078e02ff */
[-C--:B---3--:R-:W-:Y:S01]  /*1b5c0*/  ISETP.GE.AND P2, PT, R6, R200.reuse, PT ;  /* 0x000000c80600720c */ /* 0x088fe20003f46270 */
[----:B------:R-:W-:Y:S01]  /*1b5d0*/  IMAD.SHL.U32 R6, R8, 0x40, RZ ;  /* 0x0000004008067824 */ /* 0x000fe200078e00ff */
[----:B----4-:R-:W-:Y:S02]  /*1b5e0*/  ISETP.GE.AND P1, PT, R0, R200, PT ;  /* 0x000000c80000720c */ /* 0x010fe40003f26270 */
[----:B------:R-:W-:Y:S05]  /*1b5f0*/  SHF.R.S32.HI R0, RZ, 0x1f, R231 ;  /* 0x0000001fff007819 */ /* 0x000fea00000114e7 */
[-C--:B------:R-:W-:Y:S02]  /*1b600*/  IMAD R2, R0, R6.reuse, R2 ;  /* 0x0000000600027224 */ /* 0x080fe400078e0202 */
[----:B-----5:R-:W-:Y:S02]  /*1b610*/  IMAD.MOV.U32 R5, RZ, RZ, R11 ;  /* 0x000000ffff057224 */ /* 0x020fe400078e000b */
[----:B------:R-:W-:Y:S04]  /*1b620*/  IMAD.WIDE.U32 R4, R231, R6, R4 ;  /* 0x00000006e7047225 */ /* 0x000fe800078e0004 */
[----:B------:R-:W-:Y:S01]  /*1b630*/  IMAD.IADD R2, R5, 0x1, R2 ;  /* 0x0000000105027824 */ /* 0x000fe200078e0202 */
[----:B------:R-:W-:Y:S02]  /*1b640*/  @!P2 LEA R12, P0, R4, R210, 0x1 ;  /* 0x000000d2040ca211 */ /* 0x000fe400078008ff */
[----:B------:R-:W-:Y:S02]  /*1b650*/  LEA R0, P6, R8, R4, 0x5 ;  /* 0x0000000408007211 */ /* 0x000fe400078c28ff */
[CC--:B------:R-:W-:Y:S02]  /*1b660*/  @!P3 LEA R15, P4, R4.reuse, R210.reuse, 0x1 ;  /* 0x000000d2040fb211 */ /* 0x0c0fe400078808ff */
[C---:B------:R-:W-:Y:S02]  /*1b670*/  @!P1 LEA R10, P5, R4.reuse, R210, 0x1 ;  /* 0x000000d2040a9211 */ /* 0x040fe400078a08ff */
[-CC-:B------:R-:W-:Y:S02]  /*1b680*/  @!P2 LEA.HI.X R13, R4, R211.reuse, R2.reuse, 0x1, P0 ;  /* 0x000000d3040da211 */ /* 0x180fe400000f0c02 */
[----:B------:R-:W-:Y:S02]  /*1b690*/  LEA.HI.X R5, R8, R2, R9, 0x5, P6 ;  /* 0x0000000208057211 */ /* 0x000fe400030f2c09 */
[-CC-:B------:R-:W-:Y:S02]  /*1b6a0*/  @!P3 LEA.HI.X R14, R4, R211.reuse, R2.reuse, 0x1, P4 ;  /* 0x000000d3040eb211 */ /* 0x180fe400020f0c02 */
[CC--:B------:R-:W-:Y:S02]  /*1b6b0*/  @!P3 LEA R16, P6, R0.reuse, R210.reuse, 0x1 ;  /* 0x000000d20010b211 */ /* 0x0c0fe400078c08ff */
[CC--:B------:R-:W-:Y:S02]  /*1b6c0*/  @!P2 LEA R8, P4, R0.reuse, R210.reuse, 0x1 ;  /* 0x000000d20008a211 */ /* 0x0c0fe400078808ff */
[----:B------:R-:W-:Y:S02]  /*1b6d0*/  @!P1 LEA R6, P0, R0, R210, 0x1 ;  /* 0x000000d200069211 */ /* 0x000fe400078008ff */
[-C--:B------:R-:W-:Y:S01]  /*1b6e0*/  @!P1 LEA.HI.X R11, R4, R211.reuse, R2, 0x1, P5 ;  /* 0x000000d3040b9211 */ /* 0x080fe200028f0c02 */
[----:B------:R-:W-:Y:S01]  /*1b6f0*/  @!P3 IMAD.MOV.U32 R4, RZ, RZ, R15 ;  /* 0x000000ffff04b224 */ /* 0x000fe200078e000f */
[CCC-:B------:R-:W-:Y:S02]  /*1b700*/  @!P2 LEA.HI.X R9, R0.reuse, R211.reuse, R5.reuse, 0x1, P4 ;  /* 0x000000d30009a211 */ /* 0x1c0fe400020f0c05 */
[CCC-:B------:R-:W-:Y:S02]  /*1b710*/  @!P1 LEA.HI.X R7, R0.reuse, R211.reuse, R5.reuse, 0x1, P0 ;  /* 0x000000d300079211 */ /* 0x1c0fe400000f0c05 */
[----:B------:R-:W-:Y:S01]  /*1b720*/  @!P3 LEA.HI.X R2, R0, R211, R5, 0x1, P6 ;  /* 0x000000d30002b211 */ /* 0x000fe200030f0c05 */
[----:B------:R-:W-:Y:S05]  /*1b730*/  @!P3 IMAD.MOV.U32 R5, RZ, RZ, R14 ;  /* 0x000000ffff05b224 */ /* 0x000fea00078e000e */
        /* <DEDUP_REMOVED lines=13> */
[----:B------:R-:W-:Y:S05]  /*1b810*/  @!P1 LDGSTS.E.BYPASS.LTC128B.128 [R193+0xb000], desc[UR4][R10.64+0x80] ;  /* 0x0b0000800ac19fae */ /* 0x000fea000b901d44 */
[----:B------:R-:W-:Y:S01]  /*1b820*/  @P3 STS.128 [R193+0x9800], RZ ;  /* 0x009800ffc1003388 */ /* 0x000fe20000000c00 */
[----:B-1----:R-:W-:Y:S02]  /*1b830*/  @!P3 IMAD.MOV.U32 R4, RZ, RZ, R16 ;  /* 0x000000ffff04b224 */ /* 0x002fe400078e0010 */
[----:B------:R-:W-:Y:S02]  /*1b840*/  @!P3 IMAD.MOV.U32 R5, RZ, RZ, R2 ;  /* 0x000000ffff05b224 */ /* 0x000fe400078e0002 */
[----:B------:R-:W-:Y:S03]  /*1b850*/  IMAD R2, R231, 0x40, R185 ;  /* 0x00000040e7027824 */ /* 0x000fe600078e02b9 */
[----:B------:R-:W-:Y:S01]  /*1b860*/  @!PT LDS RZ, [RZ] ;  /* 0x00000000fffff984 */ /* 0x000fe20000000800 */
[----:B------:R-:W-:Y:S01]  /*1b870*/  @!PT LDS RZ, [RZ] ;  /* 0x00000000fffff984 */ /* 0x000fe20000000800 */
[----:B------:R-:W-:Y:S01]  /*1b880*/  @!PT LDS RZ, [RZ] ;  /* 0x00000000fffff984 */ /* 0x000fe20000000800 */
[----:B------:R-:W-:Y:S01]  /*1b890*/  @!P3 LDGSTS.E.BYPASS.LTC128B.128 [R193+0x9800], desc[UR4][R4.64] ;  /* 0x0980000004c1bfae */ /* 0x000fe2000b901d44 */
[C---:B------:R-:W-:Y:S01]  /*1b8a0*/  VIADD R0, R2.reuse, 0x1 ;  /* 0x0000000102007836 */ /* 0x040fe20000000000 */
[C---:B------:R-:W-:Y:S03]  /*1b8b0*/  ISETP.GE.AND P5, PT, R2.reuse, R198, PT ;  /* 0x000000c60200720c */ /* 0x040fe60003fa6270 */
[----:B------:R-:W-:Y:S01]  /*1b8c0*/  @P2 STS.128 [R193+0xa800], RZ ;  /* 0x00a800ffc1002388 */ /* 0x000fe20000000c00 */
[-C--:B------:R-:W-:Y:S02]  /*1b8d0*/  ISETP.GE.AND P6, PT, R2, R197.reuse, PT ;  /* 0x000000c50200720c */ /* 0x080fe40003fc6270 */
[----:B------:R-:W-:Y:S02]  /*1b8e0*/  ISETP.GE.AND P0, PT, R0, R197, PT ;  /* 0x000000c50000720c */ /* 0x000fe40003f06270 */
[----:B------:R-:W-:Y:S01]  /*1b8f0*/  @!PT LDS RZ, [RZ] ;  /* 0x00000000fffff984 */ /* 0x000fe20000000800 */
[----:B------:R-:W-:Y:S01]  /*1b900*/  @!PT LDS RZ, [RZ] ;  /* 0x00000000fffff984 */ /* 0x000fe20000000800 */
[----:B------:R-:W-:Y:S01]  /*1b910*/  @!PT LDS RZ, [RZ] ;  /* 0x00000000fffff984 */ /* 0x000fe20000000800 */
[----:B------:R-:W-:Y:S01]  /*1b920*/  @!P2 LDGSTS.E.BYPASS.LTC128B.128 [R193+0xa800], desc[UR4][R8.64+0x40] ;  /* 0x0a80004008c1afae */ /* 0x000fe2000b901d44 */
[----:B------:R-:W-:Y:S02]  /*1b930*/  ISETP.GE.OR P5, PT, R2, R204, !P5 ;  /* 0x000000cc0200720c */ /* 0x000fe40006fa6670 */
[-C--:B------:R-:W-:Y:S02]  /*1b940*/  ISETP.GE.OR P0, PT, R0, R203.reuse, !P0 ;  /* 0x000000cb0000720c */ /* 0x080fe40004706670 */
[----:B------:R-:W-:Y:S01]  /*1b950*/  @P1 STS.128 [R193+0xb800], RZ ;  /* 0x00b800ffc1001388 */ /* 0x000fe20000000c00 */
[----:B------:R-:W-:Y:S02]  /*1b960*/  ISETP.GE.OR P6, PT, R2, R203, !P6 ;  /* 0x000000cb0200720c */ /* 0x000fe400077c6670 */
[C---:B------:R-:W-:Y:S02]  /*1b970*/  ISETP.GE.AND P4, PT, R0.reuse, R198, PT ;  /* 0x000000c60000720c */ /* 0x040fe40003f86270 */
[----:B------:R-:W-:Y:S01]  /*1b980*/  @!PT LDS RZ, [RZ] ;  /* 0x00000000fffff984 */ /* 0x000fe20000000800 */
[----:B------:R-:W-:Y:S01]  /*1b990*/  @!PT LDS RZ, [RZ] ;  /* 0x00000000fffff984 */ /* 0x000fe20000000800 */
[----:B------:R-:W-:Y:S01]  /*1b9a0*/  @!PT LDS RZ, [RZ] ;  /* 0x00000000fffff984 */ /* 0x000fe20000000800 */
[----:B------:R1:W-:Y:S02]  /*1b9b0*/  @!P1 LDGSTS.E.BYPASS.LTC128B.128 [R193+0xb800], desc[UR4][R6.64+0x80] ;  /* 0x0b80008006c19fae */ /* 0x0003e4000b901d44 */
[----:B------:R-:W-:Y:S03]  /*1b9c0*/  ISETP.GE.OR P4, PT, R0, R204, !P4 ;  /* 0x000000cc0000720c */ /* 0x000fe60006786670 */
        /* <DEDUP_REMOVED lines=8> */
[----:B------:R-:W-:Y:S01]  /*1ba50*/  LDSM.16.M88.4 R180, [R191+0x1000] ;  /* 0x00100000bfb4783b */ /* 0x000fe20000000200 */
        /* <DEDUP_REMOVED lines=37> */
[----:B------:R-:W-:Y:S05]  /*1bcb0*/  LDSM.16.M88.4 R100, [R190+0x2000] ;  /* 0x00200000be64783b */ /* 0x000fea0000000200 */
[----:B------:R-:W1:Y:S02]  /*1bcc0*/  LDSM.16.M88.4 R176, [R175+0x7000] ;  /* 0x00700000afb0783b */ /* 0x000e640000000200 */
        /* <DEDUP_REMOVED lines=71> */
[----:B------:R-:W-:Y:S02]  /*1c140*/  FSEL R186, R7, -INF , !P0 ;  /* 0xff80000007ba7808 */ /* 0x000fe40004000000 */
[----:B------:R-:W-:Y:S03]  /*1c150*/  ISETP.GT.AND P0, PT, R231, R184, PT ;  /* 0x000000b8e700720c */ /* 0x000fe60003f04270 */
[----:B------:R-:W-:Y:S02]  /*1c160*/  FSEL R185, R6, -INF , !P6 ;  /* 0xff80000006b97808 */ /* 0x000fe40007000000 */
[C---:B------:R-:W-:Y:S02]  /*1c170*/  ISETP.GE.AND P6, PT, R0.reuse, R196, PT ;  /* 0x000000c40000720c */ /* 0x040fe40003fc6270 */
[----:B------:R-:W-:Y:S02]  /*1c180*/  FSEL R187, R5, -INF , !P4 ;  /* 0xff80000005bb7808 */ /* 0x000fe40006000000 */
[----:B------:R-:W-:Y:S02]  /*1c190*/  ISETP.GE.OR P6, PT, R0, R202, !P6 ;  /* 0x000000ca0000720c */ /* 0x000fe400077c6670 */
[-C--:B------:R-:W-:Y:S01]  /*1c1a0*/  ISETP.GE.AND P4, PT, R2, R199.reuse, PT ;  /* 0x000000c70200720c */ /* 0x080fe20003f86270 */
        /* <DEDUP_REMOVED lines=9> */
[----:B------:R-:W1:Y:S01]  /*1c240*/  LDSM.16.M88.4 R176, [R189+0x8c00] ;  /* 0x008c0000bdb0783b */ /* 0x000e620000000200 */
[----:B------:R-:W-:Y:S04]  /*1c250*/  DEPBAR.LE SB0, 0x0 ;  /* 0x000080000000791a */ /* 0x000fe80000000000 */
[----:B------:R-:W-:Y:S01]  /*1c260*/  BAR.SYNC.DEFER_BLOCKING 0x0 ;  /* 0x0000000000007b1d */ /* 0x000fe20000010000 */
[-C--:B-1----:R-:W-:Y:S06]  /*1c270*/  HMMA.16816.F32 R52, R100, R176.reuse, R52 ;  /* 0x000000b06434723c */ /* 0x082fec0000001834 */
[C---:B------:R-:W-:Y:S06]  /*1c280*/  HMMA.16816.F32 R56, R180.reuse, R176, R56 ;  /* 0x000000b0b438723c */ /* 0x040fec0000001838 */
[-C--:B------:R-:W-:Y:S06]  /*1c290*/  HMMA.16816.F32 R60, R180, R178.reuse, R60 ;  /* 0x000000b2b43c723c */ /* 0x080fec000000183c */
[----:B------:R-:W-:Y:S05]  /*1c2a0*/  HMMA.16816.F32 R64, R100, R178, R64 ;  /* 0x000000b26440723c */ /* 0x000fea0000001840 */
[----:B------:R-:W-:Y:S02]  /*1c2b0*/  FSEL R180, R4, -INF , !P5 ;  /* 0xff80000004b47808 */ /* 0x000fe40006800000 */
[C---:B------:R-:W-:Y:S04]  /*1c2c0*/  ISETP.GE.AND P5, PT, R0.reuse, R199, PT ;  /* 0x000000c70000720c */ /* 0x040fe80003fa6270 */
[----:B------:R-:W-:Y:S01]  /*1c2d0*/  ISETP.GE.OR P5, PT, R0, R201, !P5 ;  /* 0x000000c90000720c */ /* 0x000fe20006fa6670 */
[----:B------:R-:W-:Y:S01]  /*1c2e0*/  @!UPT UIADD3 URZ, URZ, URZ, URZ ;  /* 0x0000003f3f3ff290 */ /* 0x000fe2000fffe03f */
[----:B------:R-:W-:Y:S11]  /*1c2f0*/  @!P0 BRA `(.L_x_972) ;  /* 0x0000000000fc8947 */ /* 0x000ff60003800000 */
[----:B------:R-:W2:Y:S01]  /*1c300*/  LDL R183, [R1+0x1d4] ;  /* 0x0001d40001b77983 */ /* 0x000ea20000100800 */
[----:B------:R-:W-:Y:S03]  /*1c310*/  VIADD R0, R107, 0xfffffffe ;  /* 0xfffffffe6b007836 */ /* 0x000fe60000000000 */
[----:B------:R-:W3:Y:S02]  /*1c320*/  LDL R181, [R1+0x158] ;  /* 0x0001580001b57983 */ /* 0x000ee40000100800 */
[----:B------:R-:W-:Y:S02]  /*1c330*/  SHF.R.S32.HI R4, RZ, 0x1f, R0 ;  /* 0x0000001fff047819 */ /* 0x000fe40000011400 */
[----:B------:R-:W4:Y:S04]  /*1c340*/  LDL R182, [R1+0x19c] ;  /* 0x00019c0001b67983 */ /* 0x000f280000100800 */
[----:B------:R-:W5:Y:S04]  /*1c350*/  LDL.64 R212, [R1+0x1a8] ;  /* 0x0001a80001d47983 */ /* 0x000f680000100a00 */
[----:B------:R-:W5:Y:S04]  /*1c360*/  LDL.64 R208, [R1+0x1c8] ;  /* 0x0001c80001d07983 */ /* 0x000f680000100a00 */
[----:B------:R-:W5:Y:S04]  /*1c370*/  LDL R177, [R1+0x1a4] ;  /* 0x0001a40001b17983 */ /* 0x000f680000100800 */
[----:B------:R-:W5:Y:S01]  /*1c380*/  LDL R176, [R1+0x1c0] ;  /* 0x0001c00001b07983 */ /* 0x000f620000100800 */
[----:B--2---:R-:W-:Y:S01]  /*1c390*/  IMAD R7, R183, R0, RZ ;  /* 0x00000000b7077224 */ /* 0x004fe200078e02ff */
[----:B---3--:R-:W-:Y:S03]  /*1c3a0*/  ISETP.GE.AND P3, PT, R181, R200, PT ;  /* 0x000000c8b500720c */ /* 0x008fe60003f66270 */
[-C--:B----4-:R-:W-:Y:S02]  /*1c3b0*/  IMAD R7, R4, R182.reuse, R7 ;  /* 0x000000b604077224 */ /* 0x090fe400078e0207 */
[----:B-----5:R-:W-:Y:S02]  /*1c3c0*/  IMAD.MOV.U32 R5, RZ, RZ, R213 ;  /* 0x000000ffff057224 */ /* 0x020fe400078e00d5 */
[----:B------:R-:W-:Y:S06]  /*1c3d0*/  IMAD.MOV.U32 R4, RZ, RZ, R208 ;  /* 0x000000ffff047224 */ /* 0x000fec00078e00d0 */
[----:B------:R1:W-:Y:S01]  /*1c3e0*/  @P3 STS [R193+0x6000], RZ ;  /* 0x006000ffc1003388 */ /* 0x0003e20000000800 */
[----:B------:R-:W-:Y:S03]  /*1c3f0*/  IMAD.WIDE.U32 R4, R0, R182, R4 ;  /* 0x000000b600047225 */ /* 0x000fe600078e0004 */
[----:B------:R1:W-:Y:S01]  /*1c400*/  @P3 STS [R193+0x6004], RZ ;  /* 0x006004ffc1003388 */ /* 0x0003e20000000800 */
[----:B------:R-:W-:Y:S03]  /*1c410*/  IMAD.IADD R0, R5, 0x1, R7 ;  /* 0x0000000105007824 */ /* 0x000fe600078e0207 */
[----:B------:R1:W-:Y:S01]  /*1c420*/  @P3 STS.64 [R193+0x6008], RZ ;  /* 0x006008ffc1003388 */ /* 0x0003e20000000a00 */
[CC--:B------:R-:W-:Y:S04]  /*1c430*/  @!P3 LEA R6, P0, R4.reuse, R206.reuse, 0x1 ;  /* 0x000000ce0406b211 */ /* 0x0c0fe800078008ff */
[CCC-:B------:R-:W-:Y:S05]  /*1c440*/  @!P3 LEA.HI.X R7, R4.reuse, R207.reuse, R0.reuse, 0x1, P0 ;  /* 0x000000cf0407b211 */ /* 0x1c0fea00000f0c00 */
[----:B------:R-:W-:Y:S01]  /*1c450*/  @!PT LDS RZ, [RZ] ;  /* 0x00000000fffff984 */ /* 0x000fe20000000800 */
[----:B------:R-:W-:Y:S01]  /*1c460*/  @!PT LDS RZ, [RZ] ;  /* 0x00000000fffff984 */ /* 0x000fe20000000800 */
[----:B------:R-:W-:Y:S01]  /*1c470*/  @!PT LDS RZ, [RZ] ;  /* 0x00000000fffff984 */ /* 0x000fe20000000800 */
[----:B------:R2:W-:Y:S04]  /*1c480*/  @!P3 LDGSTS.E.BYPASS.LTC128B.128 [R193+0x6000], desc[UR4][R6.64] ;  /* 0x0600000006c1bfae */ /* 0x0005e8000b901d44 */
[----:B------:R1:W-:Y:S01]  /*1c490*/  @P2 STS.128 [R193+0x7000], RZ ;  /* 0x007000ffc1002388 */ /* 0x0003e20000000c00 */
[CC--:B--2---:R-:W-:Y:S04]  /*1c4a0*/  @!P2 LEA R6, P0, R4.reuse, R206.reuse, 0x1 ;  /* 0x000000ce0406a211 */ /* 0x0c4fe800078008ff */
[CCC-:B------:R-:W-:Y:S05]  /*1c4b0*/  @!P2 LEA.HI.X R7, R4.reuse, R207.reuse, R0.reuse, 0x1, P0 ;  /* 0x000000cf0407a211 */ /* 0x1c0fea00000f0c00 */
[----:B------:R-:W-:Y:S01]  /*1c4c0*/  @!PT LDS RZ, [RZ] ;  /* 0x00000000fffff984 */ /* 0x000fe20000000800 */
[----:B------:R-:W-:Y:S01]  /*1c4d0*/  @!PT LDS RZ, [RZ] ;  /* 0x00000000fffff984 */ /* 0x000fe20000000800 */
[----:B------:R-:W-:Y:S01]  /*1c4e0*/  @!PT LDS RZ, [RZ] ;  /* 0x00000000fffff984 */ /* 0x000fe20000000800 */
[----:B------:R2:W-:Y:S04]  /*1c4f0*/  @!P2 LDGSTS.E.BYPASS.LTC128B.128 [R193+0x7000], desc[UR4][R6.64+0x40] ;  /* 0x0700004006c1afae */ /* 0x0005e8000b901d44 */
[----:B------:R1:W-:Y:S01]  /*1c500*/  @P1 STS.128 [R193+0x8000], RZ ;  /* 0x008000ffc1001388 */ /* 0x0003e20000000c00 */
[C---:B--2---:R-:W-:Y:S04]  /*1c510*/  @!P1 LEA R6, P0, R4.reuse, R206, 0x1 ;  /* 0x000000ce04069211 */ /* 0x044fe800078008ff */
[-CC-:B------:R-:W-:Y:S02]  /*1c520*/  @!P1 LEA.HI.X R7, R4, R207.reuse, R0.reuse, 0x1, P0 ;  /* 0x000000cf04079211 */ /* 0x180fe400000f0c00 */
[----:B------:R-:W-:Y:S03]  /*1c530*/  IADD3 R4, P0, R177, R4, RZ ;  /* 0x00000004b1047210 */ /* 0x000fe60007f1e0ff */
[----:B------:R-:W-:Y:S01]  /*1c540*/  @!PT LDS RZ, [RZ] ;  /* 0x00000000fffff984 */ /* 0x000fe20000000800 */
[----:B------:R-:W-:Y:S01]  /*1c550*/  @!PT LDS RZ, [RZ] ;  /* 0x00000000fffff984 */ /* 0x000fe20000000800 */
[----:B------:R-:W-:Y:S01]  /*1c560*/  @!PT LDS RZ, [RZ] ;  /* 0x00000000fffff984 */ /* 0x000fe20000000800 */
[----:B------:R2:W-:Y:S02]  /*1c570*/  @!P1 LDGSTS.E.BYPASS.LTC128B.128 [R193+0x8000], desc[UR4][R6.64+0x80] ;  /* 0x0800008006c19fae */ /* 0x0005e4000b901d44 */
[----:B------:R-:W-:Y:S02]  /*1c580*/  IMAD.X R0, R176, 0x1, R0, P0 ;  /* 0x00000001b0007824 */ /* 0x000fe400000e0600 */
        /* <DEDUP_REMOVED lines=16> */
[----:B------:R-:W-:Y:S05]  /*1c690*/  @!P1 LEA.HI.X R7, R4, R207, R0, 0x1, P0 ;  /* 0x000000cf04079211 */ /* 0x000fea00000f0c00 */
[----:B------:R-:W-:Y:S01]  /*1c6a0*/  @!PT LDS RZ, [RZ] ;  /* 0x00000000fffff984 */ /* 0x000fe20000000800 */
[----:B------:R-:W-:Y:S01]  /*1c6b0*/  @!PT LDS RZ, [RZ] ;  /* 0x00000000fffff984 */ /* 0x000fe20000000800 */
[----:B------:R-:W-:Y:S01]  /*1c6c0*/  @!PT LDS RZ, [RZ] ;  /* 0x00000000fffff984 */ /* 0x000fe20000000800 */
[----:B------:R1:W-:Y:S04]  /*1c6d0*/  @!P1 LDGSTS.E.BYPASS.LTC128B.128 [R193+0x8800], desc[UR4][R6.64+0x80] ;  /* 0x0880008006c19fae */ /* 0x0003e8000b901d44 */
[----:B------:R-:W0:Y:S02]  /*1c6e0*/  LDGDEPBAR ;  /* 0x00000000000079af */ /* 0x000e240000000000 */
.L_x_972:
[----:B------:R-:W-:Y:S05]  /*1c6f0*/  BSYNC B0 ;  /* 0x0000000000007941 */ /* 0x000fea0003800000 */
.L_x_971:
[C---:B------:R-:W-:Y:S01]  /*1c700*/  ISETP.GE.AND P0, PT, R2.reuse, R196, PT ;  /* 0x000000c40200720c */ /* 0x040fe20003f06270 */
[----:B------:R-:W2:Y:S01]  /*1c710*/  LD.E R0, desc[UR4][R172.64+0xdc] ;  /* 0x0000dc04ac007980 */ /* 0x000ea2000c101900 */
[C---:B------:R-:W-:Y:S01]  /*1c720*/  ISETP.GE.OR P4, PT, R2.reuse, R201, !P4 ;  /* 0x000000c90200720c */ /* 0x040fe20006786670 */
[C---:B------:R-:W-:Y:S01]  /*1c730*/  VIADD R5, R2.reuse, 0x8 ;  /* 0x0000000802057836 */ /* 0x040fe20000000000 */
[C---:B------:R-:W-:Y:S01]  /*1c740*/  ISETP.GE.OR P0, PT, R2.reuse, R202, !P0 ;  /* 0x000000ca0200720c */ /* 0x040fe20004706670 */
[----:B------:R-:W-:Y:S01]  /*1c750*/  VIADD R4, R2, 0x9 ;  /* 0x0000000902047836 */ /* 0x000fe20000000000 */
[----:B------:R-:W-:Y:S02]  /*1c760*/  FSEL R107, R10, -INF , !P4 ;  /* 0xff8000000a6b7808 */ /* 0x000fe40006000000 */
[----:B------:R-:W-:Y:S02]  /*1c770*/  FSEL R176, R11, -INF , !P5 ;  /* 0xff8000000bb07808 */ /* 0x000fe40006800000 */
[----:B------:R-:W-:Y:S02]  /*1c780*/  FSEL R177, R9, -INF , !P6 ;  /* 0xff80000009b17808 */ /* 0x000fe40007000000 */
[----:B------:R-:W-:Y:S02]  /*1c790*/  FSEL R11, R8, -INF , !P0 ;  /* 0xff800000080b7808 */ /* 0x000fe40004000000 */
[CC--:B------:R-:W-:Y:S02]  /*1c7a0*/  ISETP.GE.AND P2, PT, R5.reuse, R199.reuse, PT ;  /* 0x000000c70500720c */ /* 0x0c0fe40003f46270 */
[C---:B------:R-:W-:Y:S02]  /*1c7b0*/  ISETP.GE.AND P1, PT, R4.reuse, R199, PT ;  /* 0x000000c70400720c */ /* 0x040fe40003f26270 */
[C---:B------:R-:W-:Y:S02]  /*1c7c0*/  ISETP.GE.AND P6, PT, R5.reuse, R196, PT ;  /* 0x000000c40500720c */ /* 0x040fe40003fc6270 */
[C---:B------:R-:W-:Y:S02]  /*1c7d0*/  ISETP.GE.AND P4, PT, R5.reuse, R198, PT ;  /* 0x000000c60500720c */ /* 0x040fe40003f86270 */
[C---:B------:R-:W-:Y:S02]  /*1c7e0*/  ISETP.GE.AND P5, PT, R5.reuse, R197, PT ;  /* 0x000000c50500720c */ /* 0x040fe40003fa6270 */
[C---:B------:R-:W-:Y:S02]  /*1c7f0*/  ISETP.GE.AND P0, PT, R4.reuse, R196, PT ;  /* 0x000000c40400720c */ /* 0x040fe40003f06270 */
[CC--:B------:R-:W-:Y:S02]  /*1c800*/  ISETP.GE.OR P2, PT, R5.reuse, R201.reuse, !P2 ;  /* 0x000000c90500720c */ /* 0x0c0fe40005746670 */
[----:B------:R-:W-:Y:S02]  /*1c810*/  ISETP.GE.OR P1, PT, R4, R201, !P1 ;  /* 0x000000c90400720c */ /* 0x000fe40004f26670 */
[C---:B------:R-:W-:Y:S02]  /*1c820*/  ISETP.GE.OR P6, PT, R5.reuse, R202, !P6 ;  /* 0x000000ca0500720c */ /* 0x040fe400077c6670 */
[C---:B------:R-:W-:Y:S02]  /*1c830*/  ISETP.GE.OR P4, PT, R5.reuse, R204, !P4 ;  /* 0x000000cc0500720c */ /* 0x040fe40006786670 */
[----:B------:R-:W-:Y:S01]  /*1c840*/  ISETP.GE.OR P5, PT, R5, R203, !P5 ;  /* 0x000000cb0500720c */ /* 0x000fe20006fa6670 */
[----:B------:R-:W-:Y:S01]  /*1c850*/  VIADD R5, R2, 0x10 ;  /* 0x0000001002057836 */ /* 0x000fe20000000000 */
[----:B------:R-:W-:Y:S02]  /*1c860*/  ISETP.GE.OR P0, PT, R4, R202, !P0 ;  /* 0x000000ca0400720c */ /* 0x000fe40004706670 */
[----:B------:R-:W-:Y:S02]  /*1c870*/  FSEL R14, R14, -INF , !P2 ;  /* 0xff8000000e0e7808 */ /* 0x000fe40005000000 */
[----:B------:R-:W-:Y:S02]  /*1c880*/  FSEL R15, R15, -INF , !P1 ;  /* 0xff8000000f0f7808 */ /* 0x000fe40004800000 */
[CC--:B------:R-:W-:Y:S02]  /*1c890*/  ISETP.GE.AND P2, PT, R4.reuse, R198.reuse, PT ;  /* 0x000000c60400720c */ /* 0x0c0fe40003f46270 */
[-C--:B------:R-:W-:Y:S02]  /*1c8a0*/  ISETP.GE.AND P1, PT, R4, R197.reuse, PT ;  /* 0x000000c50400720c */ /* 0x080fe40003f26270 */
[----:B------:R-:W-:Y:S02]  /*1c8b0*/  FSEL R184, R12, -INF , !P6 ;  /* 0xff8000000cb87808 */ /* 0x000fe40007000000 */
[----:B------:R-:W-:Y:S02]  /*1c8c0*/  FSEL R183, R13, -INF , !P0 ;  /* 0xff8000000db77808 */ /* 0x000fe40004000000 */
[C---:B------:R-:W-:Y:S02]  /*1c8d0*/  ISETP.GE.AND P0, PT, R5.reuse, R198, PT ;  /* 0x000000c60500720c */ /* 0x040fe40003f06270 */
[C---:B------:R-:W-:Y:S02]  /*1c8e0*/  ISETP.GE.AND P6, PT, R5.reuse, R197, PT ;  /* 0x000000c50500720c */ /* 0x040fe40003fc6270 */
[CC--:B------:R-:W-:Y:S02]  /*1c8f0*/  ISETP.GE.OR P2, PT, R4.reuse, R204.reuse, !P2 ;  /* 0x000000cc0400720c */ /* 0x0c0fe40005746670 */
[-C--:B------:R-:W-:Y:S01]  /*1c900*/  ISETP.GE.OR P1, PT, R4, R203.reuse, !P1 ;  /* 0x000000cb0400720c */ /* 0x080fe20004f26670 */
[----:B------:R-:W-:Y:S01]  /*1c910*/  VIADD R4, R2, 0x11 ;  /* 0x0000001102047836 */ /* 0x000fe20000000000 */
[C---:B------:R-:W-:Y:S02]  /*1c920*/  ISETP.GE.OR P0, PT, R5.reuse, R204, !P0 ;  /* 0x000000cc0500720c */ /* 0x040fe40004706670 */
[----:B------:R-:W-:Y:S02]  /*1c930*/  ISETP.GE.OR P6, PT, R5, R203, !P6 ;  /* 0x000000cb0500720c */ /* 0x000fe400077c6670 */
[----:B------:R-:W-:Y:S02]  /*1c940*/  FSEL R16, R16, -INF , !P4 ;  /* 0xff80000010107808 */ /* 0x000fe40006000000 */
[----:B------:R-:W-:Y:S02]  /*1c950*/  FSEL R18, R18, -INF , !P5 ;  /* 0xff80000012127808 */ /* 0x000fe40006800000 */
        /* <DEDUP_REMOVED lines=8> */
[C---:B------:R-:W-:Y:S02]  /*1c9e0*/  ISETP.GE.AND P0, PT, R4.reuse, R199, PT ;  /* 0x000000c70400720c */ /* 0x040fe40003f06270 */
[----:B------:R-:W-:Y:S02]  /*1c9f0*/  ISETP.GE.AND P6, PT, R4, R196, PT ;  /* 0x000000c40400720c */ /* 0x000fe40003fc6270 */
[C---:B------:R-:W-:Y:S02]  /*1ca00*/  ISETP.GE.OR P4, PT, R5.reuse, R201, !P4 ;  /* 0x000000c90500720c */ /* 0x040fe40006786670 */
[----:B------:R-:W-:Y:S01]  /*1ca10*/  ISETP.GE.OR P5, PT, R5, R202, !P5 ;  /* 0x000000ca0500720c */ /* 0x000fe20006fa6670 */
[----:B------:R-:W-:Y:S01]  /*1ca20*/  VIADD R5, R2, 0x18 ;  /* 0x0000001802057836 */ /* 0x000fe20000000000 */
        /* <DEDUP_REMOVED lines=93> */
[C---:B------:R-:W-:Y:S02]  /*1d000*/  ISETP.GE.AND P2, PT, R4.reuse, R198, PT ;  /* 0x000000c60400720c */ /* 0x040fe40003f46270 */
[C---:B------:R-:W-:Y:S02]  /*1d010*/  ISETP.GE.AND P1, PT, R4.reuse, R197, PT ;  /* 0x000000c50400720c */ /* 0x040fe40003f26270 */
[C---:B------:R-:W-:Y:S02]  /*1d020*/  ISETP.GE.AND P4, PT, R4.reuse, R199, PT ;  /* 0x000000c70400720c */ /* 0x040fe40003f86270 */
[-C--:B------:R-:W-:Y:S02]  /*1d030*/  ISETP.GE.AND P6, PT, R4, R196.reuse, PT ;  /* 0x000000c40400720c */ /* 0x080fe40003fc6270 */
[----:B------:R-:W-:Y:S02]  /*1d040*/  FSEL R50, R50, -INF , !P0 ;  /* 0xff80000032327808 */ /* 0x000fe40004000000 */
[C---:B------:R-:W-:Y:S02]  /*1d050*/  ISETP.GE.AND P0, PT, R5.reuse, R196, PT ;  /* 0x000000c40500720c */ /* 0x040fe40003f06270 */
[C---:B------:R-:W-:Y:S02]  /*1d060*/  ISETP.GE.OR P2, PT, R4.reuse, R204, !P2 ;  /* 0x000000cc0400720c */ /* 0x040fe40005746670 */
[C---:B------:R-:W-:Y:S02]  /*1d070*/  ISETP.GE.OR P1, PT, R4.reuse, R203, !P1 ;  /* 0x000000cb0400720c */ /* 0x040fe40004f26670 */
[C---:B------:R-:W-:Y:S02]  /*1d080*/  ISETP.GE.OR P4, PT, R4.reuse, R201, !P4 ;  /* 0x000000c90400720c */ /* 0x040fe40006786670 */
[-C--:B------:R-:W-:Y:S01]  /*1d090*/  ISETP.GE.OR P6, PT, R4, R202.reuse, !P6 ;  /* 0x000000ca0400720c */ /* 0x080fe200077c6670 */
[C---:B------:R-:W-:Y:S01]  /*1d0a0*/  VIADD R4, R2.reuse, 0x38 ;  /* 0x0000003802047836 */ /* 0x040fe20000000000 */
[----:B------:R-:W-:Y:S01]  /*1d0b0*/  ISETP.GE.OR P0, PT, R5, R202, !P0 ;  /* 0x000000ca0500720c */ /* 0x000fe20004706670 */
[----:B------:R-:W-:Y:S01]  /*1d0c0*/  VIADD R2, R2, 0x39 ;  /* 0x0000003902027836 */ /* 0x000fe20000000000 */
[----:B------:R-:W-:Y:S02]  /*1d0d0*/  FSEL R55, R55, -INF , !P1 ;  /* 0xff80000037377808 */ /* 0x000fe40004800000 */
[----:B------:R-:W-:Y:S02]  /*1d0e0*/  FSEL R56, R56, -INF , !P0 ;  /* 0xff80000038387808 */ /* 0x000fe40004000000 */
[-C--:B------:R-:W-:Y:S02]  /*1d0f0*/  ISETP.GE.AND P1, PT, R4, R199.reuse, PT ;  /* 0x000000c70400720c */ /* 0x080fe40003f26270 */
[----:B------:R-:W-:Y:S02]  /*1d100*/  ISETP.GE.AND P0, PT, R2, R199, PT ;  /* 0x000000c70200720c */ /* 0x000fe40003f06270 */
[-C--:B------:R-:W-:Y:S02]  /*1d110*/  ISETP.GE.OR P1, PT, R4, R201.reuse, !P1 ;  /* 0x000000c90400720c */ /* 0x080fe40004f26670 */
[----:B------:R-:W-:Y:S02]  /*1d120*/  ISETP.GE.OR P0, PT, R2, R201, !P0 ;  /* 0x000000c90200720c */ /* 0x000fe40004706670 */
[----:B------:R-:W-:Y:S02]  /*1d130*/  FSEL R57, R57, -INF , !P6 ;  /* 0xff80000039397808 */ /* 0x000fe40007000000 */
[----:B------:R-:W-:Y:S02]  /*1d140*/  FSEL R62, R62, -INF , !P1 ;  /* 0xff8000003e3e7808 */ /* 0x000fe40004800000 */
[----:B------:R-:W-:Y:S02]  /*1d150*/  FSEL R63, R63, -INF , !P0 ;  /* 0xff8000003f3f7808 */ /* 0x000fe40004000000 */
[C---:B------:R-:W-:Y:S02]  /*1d160*/  ISETP.GE.AND P6, PT, R2.reuse, R196, PT ;  /* 0x000000c40200720c */ /* 0x040fe40003fc6270 */
[C---:B------:R-:W-:Y:S02]  /*1d170*/  ISETP.GE.AND P1, PT, R2.reuse, R198, PT ;  /* 0x000000c60200720c */ /* 0x040fe40003f26270 */
[C---:B------:R-:W-:Y:S02]  /*1d180*/  ISETP.GE.AND P0, PT, R2.reuse, R197, PT ;  /* 0x000000c50200720c */ /* 0x040fe40003f06270 */
[C---:B------:R-:W-:Y:S02]  /*1d190*/  ISETP.GE.OR P6, PT, R2.reuse, R202, !P6 ;  /* 0x000000ca0200720c */ /* 0x040fe400077c6670 */
[C---:B------:R-:W-:Y:S02]  /*1d1a0*/  ISETP.GE.OR P1, PT, R2.reuse, R204, !P1 ;  /* 0x000000cc0200720c */ /* 0x040fe40004f26670 */
[----:B------:R-:W-:Y:S02]  /*1d1b0*/  ISETP.GE.OR P0, PT, R2, R203, !P0 ;  /* 0x000000cb0200720c */ /* 0x000fe40004706670 */
[----:B------:R-:W-:Y:S02]  /*1d1c0*/  FMNMX.FTZ R2, R11, R104, !PT ;  /* 0x000000680b027209 */ /* 0x000fe40007810000 */
[----:B------:R-:W-:Y:S02]  /*1d1d0*/  FSEL R48, R48, -INF , !P5 ;  /* 0xff80000030307808 */ /* 0x000fe40006800000 */
[----:B------:R-:W-:Y:S02]  /*1d1e0*/  ISETP.GE.AND P5, PT, R5, R199, PT ;  /* 0x000000c70500720c */ /* 0x000fe40003fa6270 */
[----:B------:R-:W-:Y:S02]  /*1d1f0*/  FMNMX.FTZ R2, R177, R2, !PT ;  /* 0x00000002b1027209 */ /* 0x000fe40007810000 */
[----:B------:R-:W-:Y:S02]  /*1d200*/  ISETP.GE.OR P5, PT, R5, R201, !P5 ;  /* 0x000000c90500720c */ /* 0x000fe40006fa6670 */
[----:B------:R-:W-:Y:S02]  /*1d210*/  FMNMX.FTZ R2, R184, R2, !PT ;  /* 0x00000002b8027209 */ /* 0x000fe40007810000 */
[----:B------:R-:W-:Y:S02]  /*1d220*/  FSEL R53, R53, -INF , !P2 ;  /* 0xff80000035357808 */ /* 0x000fe40005000000 */
[----:B------:R-:W-:Y:S02]  /*1d230*/  FSEL R58, R58, -INF , !P5 ;  /* 0xff8000003a3a7808 */ /* 0x000fe40006800000 */
[----:B------:R-:W-:Y:S02]  /*1d240*/  FSEL R59, R59, -INF , !P4 ;  /* 0xff8000003b3b7808 */ /* 0x000fe40006000000 */
[C---:B------:R-:W-:Y:S02]  /*1d250*/  ISETP.GE.AND P2, PT, R4.reuse, R196, PT ;  /* 0x000000c40400720c */ /* 0x040fe40003f46270 */
[C---:B------:R-:W-:Y:S02]  /*1d260*/  ISETP.GE.AND P5, PT, R4.reuse, R198, PT ;  /* 0x000000c60400720c */ /* 0x040fe40003fa6270 */
[----:B------:R-:W-:Y:S02]  /*1d270*/  ISETP.GE.AND P4, PT, R4, R197, PT ;  /* 0x000000c50400720c */ /* 0x000fe40003f86270 */
[----:B------:R-:W-:Y:S02]  /*1d280*/  FMNMX.FTZ R2, R183, R2, !PT ;  /* 0x00000002b7027209 */ /* 0x000fe40007810000 */
[----:B------:R-:W-:Y:S02]  /*1d290*/  FMNMX.FTZ R5, R180, R105, !PT ;  /* 0x00000069b4057209 */ /* 0x000fe40007810000 */
[C---:B------:R-:W-:Y:S02]  /*1d2a0*/  ISETP.GE.OR P2, PT, R4.reuse, R202, !P2 ;  /* 0x000000ca0400720c */ /* 0x040fe40005746670 */
        /* <DEDUP_REMOVED lines=45> */
[----:B------:R-:W-:Y:S02]  /*1d580*/  FMNMX.FTZ R100, R61, R100, !PT ;  /* 0x000000643d647209 */ /* 0x000fe40007810000 */
[----:B------:R-:W-:Y:S02]  /*1d590*/  FMNMX.FTZ R4, R51, R4, !PT ;  /* 0x0000000433047209 */ /* 0x000fe40007810000 */
[----:B------:R-:W-:Y:S01]  /*1d5a0*/  FMNMX.FTZ R103, R42, R103, !PT ;  /* 0x000000672a677209 */ /* 0x000fe20007810000 */
[----:B-1----:R-:W1:Y:S01]  /*1d5b0*/  SHFL.BFLY PT, R7, R100, 0x2, 0x1f ;  /* 0x0c401f0064077f89 */ /* 0x002e6200000e0000 */
[----:B------:R-:W-:Y:S02]  /*1d5c0*/  FMNMX.FTZ R5, R52, R5, !PT ;  /* 0x0000000534057209 */ /* 0x000fe40007810000 */
[----:B------:R-:W-:Y:S02]  /*1d5d0*/  FMNMX.FTZ R4, R54, R4, !PT ;  /* 0x0000000436047209 */ /* 0x000fe40007810000 */
[----:B------:R-:W-:Y:S02]  /*1d5e0*/  FMNMX.FTZ R103, R43, R103, !PT ;  /* 0x000000672b677209 */ /* 0x000fe40007810000 */
[----:B------:R-:W-:Y:S02]  /*1d5f0*/  FSEL R64, R64, -INF , !P5 ;  /* 0xff80000040407808 */ /* 0x000fe40006800000 */
        /* <DEDUP_REMOVED lines=11> */
[----:B------:R-:W-:Y:S05]  /*1d6b0*/  FSEL R66, R66, -INF , !P4 ;  /* 0xff80000042427808 */ /* 0x000fea0006000000 */
[----:B------:R-:W3:Y:S01]  /*1d6c0*/  SHFL.BFLY PT, R7, R100, 0x1, 0x1f ;  /* 0x0c201f0064077f89 */ /* 0x000ee200000e0000 */
[----:B------:R-:W-:Y:S02]  /*1d6d0*/  FMNMX.FTZ R103, R62, R103, !PT ;  /* 0x000000673e677209 */ /* 0x000fe40007810000 */
[----:B------:R-:W-:Y:S02]  /*1d6e0*/  FSEL R67, R67, -INF , !P0 ;  /* 0xff80000043437808 */ /* 0x000fe40004000000 */
[----:B------:R-:W-:Y:S02]  /*1d6f0*/  FMNMX.FTZ R103, R63, R103, !PT ;  /* 0x000000673f677209 */ /* 0x000fe40007810000 */
[----:B------:R-:W-:Y:S03]  /*1d700*/  FMNMX.FTZ R2, R66, R2, !PT ;  /* 0x0000000242027209 */ /* 0x000fe60007810000 */
[----:B------:R-:W4:Y:S01]  /*1d710*/  SHFL.BFLY PT, R6, R103, 0x2, 0x1f ;  /* 0x0c401f0067067f89 */ /* 0x000f2200000e0000 */
[----:B------:R-:W-:Y:S07]  /*1d720*/  FMNMX.FTZ R2, R67, R2, !PT ;  /* 0x0000000243027209 */ /* 0x000fee0007810000 */
[----:B------:R-:W5:Y:S01]  /*1d730*/  SHFL.BFLY PT, R8, R2, 0x2, 0x1f ;  /* 0x0c401f0002087f89 */ /* 0x000f6200000e0000 */
[----:B-1----:R-:W-:Y:S02]  /*1d740*/  FMNMX.FTZ R4, R4, R5, !PT ;  /* 0x0000000504047209 */ /* 0x002fe40007810000 */
[----:B---3--:R-:W-:Y:S05]  /*1d750*/  FMNMX.FTZ R100, R100, R7, !PT ;  /* 0x0000000764647209 */ /* 0x008fea0007810000 */
[----:B------:R-:W1:Y:S01]  /*1d760*/  SHFL.BFLY PT, R102, R4, 0x1, 0x1f ;  /* 0x0c201f0004667f89 */ /* 0x000e6200000e0000 */
[----:B------:R-:W-:Y:S01]  /*1d770*/  FSETP.NEU.FTZ.AND P0, PT, R100, -INF , PT ;  /* 0xff8000006400780b */ /* 0x000fe20003f1d000 */
[----:B--2---:R-:W-:Y:S01]  /*1d780*/  FMUL.FTZ R10, R0, R100 ;  /* 0x00000064000a7220 */ /* 0x004fe20000410000 */
[----:B----4-:R-:W-:Y:S04]  /*1d790*/  FMNMX.FTZ R103, R103, R6, !PT ;  /* 0x0000000667677209 */ /* 0x010fe80007810000 */
[----:B------:R-:W-:Y:S01]  /*1d7a0*/  FSEL R10, R10, RZ, P0 ;  /* 0x000000ff0a0a7208 */ /* 0x000fe20000000000 */
[----:B------:R-:W2:Y:S01]  /*1d7b0*/  SHFL.BFLY PT, R6, R103, 0x1, 0x1f ;  /* 0x0c201f0067067f89 */ /* 0x000ea200000e0000 */
[----:B-----5:R-:W-:Y:S03]  /*1d7c0*/  FMNMX.FTZ R2, R2, R8, !PT ;  /* 0x0000000802027209 */ /* 0x020fe60007810000 */
[-CC-:B------:R-:W-:Y:S01]  /*1d7d0*/  FFMA.FTZ R184, R184, R0.reuse, -R10.reuse ;  /* 0x00000000b8b87223 */ /* 0x180fe2000001080a */
[-CC-:B------:R-:W-:Y:S01]  /*1d7e0*/  FFMA.FTZ R225, R41, R0.reuse, -R10.reuse ;  /* 0x0000000029e17223 */ /* 0x180fe2000001080a */
[-CC-:B------:R-:W-:Y:S01]  /*1d7f0*/  FFMA.FTZ R183, R183, R0.reuse, -R10.reuse ;  /* 0x00000000b7b77223 */ /* 0x180fe2000001080a */
[-CC-:B------:R-:W-:Y:S01]  /*1d800*/  FFMA.FTZ R215, R28, R0.reuse, -R10.reuse ;  /* 0x000000001cd77223 */ /* 0x180fe2000001080a */
[-CC-:B------:R-:W-:Y:S01]  /*1d810*/  FFMA.FTZ R216, R29, R0.reuse, -R10.reuse ;  /* 0x000000001dd87223 */ /* 0x180fe2000001080a */
[-CC-:B------:R-:W-:Y:S01]  /*1d820*/  FFMA.FTZ R221, R40, R0.reuse, -R10.reuse ;  /* 0x0000000028dd7223 */ /* 0x180fe2000001080a */
[-CC-:B------:R-:W-:Y:S01]  /*1d830*/  FFMA.FTZ R233, R44, R0.reuse, -R10.reuse ;  /* 0x000000002ce97223 */ /* 0x180fe2000001080a */
[--C-:B------:R-:W-:Y:S01]  /*1d840*/  FFMA.FTZ R235, R45, R0, -R10.reuse ;  /* 0x000000002deb7223 */ /* 0x100fe2000001080a */
[----:B-1----:R-:W-:Y:S01]  /*1d850*/  FMNMX.FTZ R102, R4, R102, !PT ;  /* 0x0000006604667209 */ /* 0x002fe20007810000 */
[-CC-:B------:R-:W-:Y:S01]  /*1d860*/  FFMA.FTZ R4, R11, R0.reuse, -R10.reuse ;  /* 0x000000000b047223 */ /* 0x180fe2000001080a */
[----:B------:R-:W1:Y:S01]  /*1d870*/  SHFL.BFLY PT, R101, R2, 0x1, 0x1f ;  /* 0x0c201f0002657f89 */ /* 0x000e6200000e0000 */
[--C-:B------:R-:W-:Y:S01]  /*1d880*/  FFMA.FTZ R240, R56, R0, -R10.reuse ;  /* 0x0000000038f07223 */ /* 0x100fe2000001080a */
[----:B------:R-:W-:Y:S01]  /*1d890*/  FSETP.NEU.FTZ.AND P2, PT, R102, -INF , PT ;  /* 0xff8000006600780b */ /* 0x000fe20003f5d000 */
[----:B------:R3:W-:Y:S01]  /*1d8a0*/  MUFU.EX2 R182, R4 ;  /* 0x0000000400b67308 */ /* 0x0007e20000000800 */
[----:B------:R-:W-:Y:S01]  /*1d8b0*/  FMUL.FTZ R8, R0, R102 ;  /* 0x0000006600087220 */ /* 0x000fe20000410000 */
[----:B------:R-:W-:Y:S04]  /*1d8c0*/  FFMA.FTZ R241, R57, R0, -R10 ;  /* 0x0000000039f17223 */ /* 0x000fe8000001080a */
[----:B------:R-:W-:Y:S02]  /*1d8d0*/  FSEL R8, R8, RZ, P2 ;  /* 0x000000ff08087208 */ /* 0x000fe40001000000 */
[----:B--2---:R-:W-:Y:S03]  /*1d8e0*/  FMNMX.FTZ R103, R103, R6, !PT ;  /* 0x0000000667677209 */ /* 0x004fe60007810000 */
[-CC-:B------:R-:W-:Y:S01]  /*1d8f0*/  FFMA.FTZ R212, R20, R0.reuse, -R8.reuse ;  /* 0x0000000014d47223 */ /* 0x180fe20000010808 */
[-CC-:B------:R-:W-:Y:S01]  /*1d900*/  FFMA.FTZ R213, R21, R0.reuse, -R8.reuse ;  /* 0x0000000015d57223 */ /* 0x180fe20000010808 */
[----:B------:R-:W-:Y:S01]  /*1d910*/  FSETP.NEU.FTZ.AND P1, PT, R103, -INF , PT ;  /* 0xff8000006700780b */ /* 0x000fe20003f3d000 */
[----:B------:R-:W-:Y:S01]  /*1d920*/  FMUL.FTZ R9, R0, R103 ;  /* 0x0000006700097220 */ /* 0x000fe20000410000 */
[-CC-:B------:R-:W-:Y:S01]  /*1d930*/  FFMA.FTZ R219, R32, R0.reuse, -R8.reuse ;  /* 0x0000000020db7223 */ /* 0x180fe20000010808 */
[-CC-:B------:R-:W-:Y:S01]  /*1d940*/  FFMA.FTZ R220, R33, R0.reuse, -R8.reuse ;  /* 0x0000000021dc7223 */ /* 0x180fe20000010808 */
[-CC-:B---3--:R-:W-:Y:S01]  /*1d950*/  FFMA.FTZ R4, R180, R0.reuse, -R8.reuse ;  /* 0x00000000b4047223 */ /* 0x188fe20000010808 */
[-CC-:B------:R-:W-:Y:S01]  /*1d960*/  FFMA.FTZ R224, R36, R0.reuse, -R8.reuse ;  /* 0x0000000024e07223 */ /* 0x180fe20000010808 */
[----:B------:R-:W-:Y:S01]  /*1d970*/  FSEL R9, R9, RZ, P1 ;  /* 0x000000ff09097208 */ /* 0x000fe20000800000 */
[-C--:B------:R-:W-:Y:S01]  /*1d980*/  FFMA.FTZ R227, R37, R0.reuse, -R8 ;  /* 0x0000000025e37223 */ /* 0x080fe20000010808 */
[----:B-1----:R-:W-:Y:S01]  /*1d990*/  FMNMX.FTZ R101, R2, R101, !PT ;  /* 0x0000006502657209 */ /* 0x002fe20007810000 */
[----:B------:R1:W-:Y:S01]  /*1d9a0*/  MUFU.EX2 R250, R4 ;  /* 0x0000000400fa7308 */ /* 0x0003e20000000800 */
[----:B------:R-:W-:Y:S01]  /*1d9b0*/  FSEL R2, R103, RZ, P1 ;  /* 0x000000ff67027208 */ /* 0x000fe20000800000 */
[-CC-:B------:R-:W-:Y:S01]  /*1d9c0*/  FFMA.FTZ R5, R107, R0.reuse, -R9.reuse ;  /* 0x000000006b057223 */ /* 0x180fe20000010809 */
[----:B------:R-:W-:Y:S01]  /*1d9d0*/  FSETP.NEU.FTZ.AND P1, PT, R101, -INF , PT ;  /* 0xff8000006500780b */ /* 0x000fe20003f3d000 */
[----:B------:R-:W-:Y:S01]  /*1d9e0*/  FMUL.FTZ R7, R0, R101 ;  /* 0x0000006500077220 */ /* 0x000fe20000410000 */
[-C--:B------:R-:W-:Y:S01]  /*1d9f0*/  FFMA.FTZ R11, R176, R0.reuse, -R9 ;  /* 0x00000000b00b7223 */ /* 0x080fe20000010809 */
[----:B------:R-:W-:Y:S01]  /*1da00*/  FADD.FTZ R3, -R2, R3 ;  /* 0x0000000302037221 */ /* 0x000fe20000010100 */
[----:B------:R-:W-:Y:S03]  /*1da10*/  FSEL R2, R100, RZ, P0 ;  /* 0x000000ff64027208 */ /* 0x000fe60000000000 */
[----:B------:R2:W-:Y:S01]  /*1da20*/  MUFU.EX2 R181, R5 ;  /* 0x0000000500b57308 */ /* 0x0005e20000000800 */
[----:B------:R-:W-:Y:S01]  /*1da30*/  FSEL R7, R7, RZ, P1 ;  /* 0x000000ff07077208 */ /* 0x000fe20000800000 */
        /* <DEDUP_REMOVED lines=13> */
[-CC-:B------:R-:W-:Y:S01]  /*1db10*/  FFMA.FTZ R248, R58, R0.reuse, -R9.reuse ;  /* 0x000000003af87223 */ /* 0x180fe20000010809 */
[-CC-:B------:R-:W-:Y:S01]  /*1db20*/  FFMA.FTZ R249, R59, R0.reuse, -R9.reuse ;  /* 0x000000003bf97223 */ /* 0x180fe20000010809 */
[----:B--2---:R-:W-:Y:S01]  /*1db30*/  FADD.FTZ R5, -R2, R104 ;  /* 0x0000006802057221 */ /* 0x004fe20000010100 */
[----:B------:R-:W-:Y:S01]  /*1db40*/  FSEL R2, R102, RZ, P2 ;  /* 0x000000ff66027208 */ /* 0x000fe20001000000 */
[-CC-:B------:R-:W-:Y:S01]  /*1db50*/  FFMA.FTZ R252, R62, R0.reuse, -R9.reuse ;  /* 0x000000003efc7223 */ /* 0x180fe20000010809 */
[-C--:B------:R-:W-:Y:S01]  /*1db60*/  FFMA.FTZ R107, R63, R0.reuse, -R9 ;  /* 0x000000003f6b7223 */ /* 0x080fe20000010809 */
[-C--:B------:R-:W-:Y:S01]  /*1db70*/  FFMA.FTZ R205, R22, R0.reuse, -R7 ;  /* 0x0000000016cd7223 */ /* 0x080fe20000010807 */
[----:B------:R-:W2:Y:S01]  /*1db80*/  LDL.LU R104, [R1+0x174] ;  /* 0x0001740001687983 */ /* 0x000ea20000300800 */
[----:B------:R-:W-:Y:S01]  /*1db90*/  FADD.FTZ R6, -R2, R105 ;  /* 0x0000006902067221 */ /* 0x000fe20000010100 */
[----:B------:R-:W-:Y:S01]  /*1dba0*/  FSEL R2, R101, RZ, P1 ;  /* 0x000000ff65027208 */ /* 0x000fe20000800000 */
[----:B------:R3:W-:Y:S01]  /*1dbb0*/  MUFU.EX2 R105, R11 ;  /* 0x0000000b00697308 */ /* 0x0007e20000000800 */
[--C-:B------:R-:W-:Y:S01]  /*1dbc0*/  FFMA.FTZ R222, R38, R0, -R7.reuse ;  /* 0x0000000026de7223 */ /* 0x100fe20000010807 */
[----:B------:R-:W-:Y:S01]  /*1dbd0*/  FMUL.FTZ R6, R0, R6 ;  /* 0x0000000600067220 */ /* 0x000fe20000410000 */
[-CC-:B------:R-:W-:Y:S01]  /*1dbe0*/  FFMA.FTZ R9, R16, R0.reuse, -R8.reuse ;  /* 0x0000000010097223 */ /* 0x180fe20000010808 */
[-C--:B------:R-:W-:Y:S01]  /*1dbf0*/  FFMA.FTZ R238, R48, R0.reuse, -R8 ;  /* 0x0000000030ee7223 */ /* 0x080fe20000010808 */
[----:B-1----:R-:W-:Y:S01]  /*1dc00*/  FADD.FTZ R4, -R2, R106 ;  /* 0x0000006a02047221 */ /* 0x002fe20000010100 */
[-CC-:B------:R-:W-:Y:S01]  /*1dc10*/  FFMA.FTZ R2, R186, R0.reuse, -R7.reuse ;  /* 0x00000000ba027223 */ /* 0x180fe20000010807 */
[-CC-:B------:R-:W-:Y:S01]  /*1dc20*/  FFMA.FTZ R239, R49, R0.reuse, -R8.reuse ;  /* 0x0000000031ef7223 */ /* 0x180fe20000010808 */
[-CC-:B------:R-:W-:Y:S01]  /*1dc30*/  FFMA.FTZ R246, R52, R0.reuse, -R8.reuse ;  /* 0x0000000034f67223 */ /* 0x180fe20000010808 */
[-CC-:B------:R-:W-:Y:S01]  /*1dc40*/  FFMA.FTZ R247, R53, R0.reuse, -R8.reuse ;  /* 0x0000000035f77223 */ /* 0x180fe20000010808 */
[----:B------:R1:W-:Y:S01]  /*1dc50*/  MUFU.EX2 R245, R2 ;  /* 0x0000000200f57308 */ /* 0x0003e20000000800 */
[-CC-:B------:R-:W-:Y:S01]  /*1dc60*/  FFMA.FTZ R64, R64, R0.reuse, -R8.reuse ;  /* 0x0000000040407223 */ /* 0x180fe20000010808 */
[-CC-:B------:R-:W-:Y:S01]  /*1dc70*/  FFMA.FTZ R65, R65, R0.reuse, -R8.reuse ;  /* 0x0000000041417223 */ /* 0x180fe20000010808 */
[-CC-:B------:R-:W-:Y:S01]  /*1dc80*/  FFMA.FTZ R18, R18, R0.reuse, -R7.reuse ;  /* 0x0000000012127223 */ /* 0x180fe20000010807 */
[-CC-:B------:R-:W-:Y:S01]  /*1dc90*/  FFMA.FTZ R208, R23, R0.reuse, -R7.reuse ;  /* 0x0000000017d07223 */ /* 0x180fe20000010807 */
[-CC-:B------:R-:W-:Y:S01]  /*1dca0*/  FFMA.FTZ R218, R34, R0.reuse, -R7.reuse ;  /* 0x0000000022da7223 */ /* 0x180fe20000010807 */
[-CC-:B------:R-:W-:Y:S01]  /*1dcb0*/  FFMA.FTZ R217, R35, R0.reuse, -R7.reuse ;  /* 0x0000000023d97223 */ /* 0x180fe20000010807 */
[-C--:B---3--:R-:W-:Y:S01]  /*1dcc0*/  FFMA.FTZ R11, R187, R0.reuse, -R8 ;  /* 0x00000000bb0b7223 */ /* 0x088fe20000010808 */
[-CC-:B------:R-:W-:Y:S01]  /*1dcd0*/  FFMA.FTZ R228, R39, R0.reuse, -R7.reuse ;  /* 0x0000000027e47223 */ /* 0x180fe20000010807 */
[-CC-:B------:R-:W-:Y:S01]  /*1dce0*/  FFMA.FTZ R234, R50, R0.reuse, -R7.reuse ;  /* 0x0000000032ea7223 */ /* 0x180fe20000010807 */
[-CC-:B------:R-:W-:Y:S01]  /*1dcf0*/  FFMA.FTZ R236, R51, R0.reuse, -R7.reuse ;  /* 0x0000000033ec7223 */ /* 0x180fe20000010807 */
[----:B------:R3:W-:Y:S01]  /*1dd00*/  MUFU.EX2 R242, R11 ;  /* 0x0000000b00f27308 */ /* 0x0007e20000000800 */
[-CC-:B------:R-:W-:Y:S01]  /*1dd10*/  FFMA.FTZ R244, R54, R0.reuse, -R7.reuse ;  /* 0x0000000036f47223 */ /* 0x180fe20000010807 */
[-CC-:B------:R-:W-:Y:S01]  /*1dd20*/  FFMA.FTZ R243, R55, R0.reuse, -R7.reuse ;  /* 0x0000000037f37223 */ /* 0x180fe20000010807 */
[-CC-:B------:R-:W-:Y:S01]  /*1dd30*/  FFMA.FTZ R66, R66, R0.reuse, -R7.reuse ;  /* 0x0000000042427223 */ /* 0x180fe20000010807 */
[-C--:B------:R-:W-:Y:S01]  /*1dd40*/  FFMA.FTZ R67, R67, R0.reuse, -R7 ;  /* 0x0000000043437223 */ /* 0x080fe20000010807 */
[-CC-:B------:R-:W-:Y:S01]  /*1dd50*/  FFMA.FTZ R186, R24, R0.reuse, -R10.reuse ;  /* 0x0000000018ba7223 */ /* 0x180fe2000001080a */
[-CC-:B-1----:R-:W-:Y:S01]  /*1dd60*/  FFMA.FTZ R2, R177, R0.reuse, -R10.reuse ;  /* 0x00000000b1027223 */ /* 0x182fe2000001080a */
[-CC-:B------:R-:W-:Y:S01]  /*1dd70*/  FFMA.FTZ R187, R25, R0.reuse, -R10.reuse ;  /* 0x0000000019bb7223 */ /* 0x180fe2000001080a */
[-CC-:B------:R-:W-:Y:S01]  /*1dd80*/  FFMA.FTZ R19, R60, R0.reuse, -R10.reuse ;  /* 0x000000003c137223 */ /* 0x180fe2000001080a */
[----:B------:R-:W-:Y:S01]  /*1dd90*/  FFMA.FTZ R22, R61, R0, -R10 ;  /* 0x000000003d167223 */ /* 0x000fe2000001080a */
[----:B------:R1:W-:Y:S01]  /*1dda0*/  MUFU.EX2 R180, R2 ;  /* 0x0000000200b47308 */ /* 0x0003e20000000800 */
[C---:B------:R-:W-:Y:S01]  /*1ddb0*/  FMUL.FTZ R4, R0.reuse, R4 ;  /* 0x0000000400047220 */ /* 0x040fe20000410000 */
[----:B------:R-:W4:Y:S01]  /*1ddc0*/  LDL.LU R106, [R1+0x170] ;  /* 0x00017000016a7983 */ /* 0x000f220000300800 */
[----:B------:R-:W-:Y:S02]  /*1ddd0*/  IMAD.MOV.U32 R34, RZ, RZ, R65 ;  /* 0x000000ffff227224 */ /* 0x000fe400078e0041 */
[----:B------:R-:W-:Y:S02]  /*1dde0*/  IMAD.MOV.U32 R35, RZ, RZ, R107 ;  /* 0x000000ffff237224 */ /* 0x000fe400078e006b */
[----:B---3--:R-:W-:Y:S03]  /*1ddf0*/  FFMA.FTZ R11, R17, R0, -R8 ;  /* 0x00000000110b7223 */ /* 0x008fe60000010808 */
[----:B------:R-:W-:Y:S01]  /*1de00*/  MUFU.EX2 R179, R13 ;  /* 0x0000000d00b37308 */ /* 0x000fe20000000800 */
[----:B------:R-:W-:Y:S09]  /*1de10*/  IMAD.MOV.U32 R23, RZ, RZ, R64 ;  /* 0x000000ffff177224 */ /* 0x000ff200078e0040 */
[----:B------:R-:W-:Y:S01]  /*1de20*/  MUFU.EX2 R176, R11 ;  /* 0x0000000b00b07308 */ /* 0x000fe20000000800 */
[C---:B-1----:R-:W-:Y:S01]  /*1de30*/  FMUL.FTZ R2, R0.reuse, R3 ;  /* 0x0000000300027220 */ /* 0x042fe20000410000 */
[----:B------:R-:W-:Y:S02]  /*1de40*/  FMUL.FTZ R3, R0, R5 ;  /* 0x0000000500037220 */ /* 0x000fe40000410000 */
[----:B------:R-:W3:Y:S06]  /*1de50*/  LDL.LU R5, [R1+0x15c] ;  /* 0x00015c0001057983 */ /* 0x000eec0000300800 */
[----:B------:R1:W5:Y:S10]  /*1de60*/  MUFU.EX2 R0, R6 ;  /* 0x0000000600007308 */ /* 0x0003740000000800 */
[----:B------:R-:W5:Y:S10]  /*1de70*/  MUFU.EX2 R2, R2 ;  /* 0x0000000200027308 */ /* 0x000f740000000800 */
[----:B------:R-:W5:Y:S01]  /*1de80*/  MUFU.EX2 R3, R3 ;  /* 0x0000000300037308 */ /* 0x000f620000000800 */
[----:B-1----:R-:W3:Y:S01]  /*1de90*/  LDL.LU R6, [R1+0x16c] ;  /* 0x00016c0001067983 */ /* 0x002ee20000300800 */
[C---:B-----5:R-:W-:Y:S01]  /*1dea0*/  FMUL.FTZ R65, R0.reuse, R141 ;  /* 0x0000008d00417220 */ /* 0x060fe20000410000 */
[C---:B------:R-:W-:Y:S01]  /*1deb0*/  FMUL.FTZ R33, R0.reuse, R157 ;  /* 0x0000009d00217220 */ /* 0x040fe20000410000 */
[C---:B------:R-:W-:Y:S01]  /*1dec0*/  FMUL.FTZ R16, R0.reuse, R164 ;  /* 0x000000a400107220 */ /* 0x040fe20000410000 */
[----:B------:R-:W5:Y:S01]  /*1ded0*/  LDL R141, [R1+0x194] ;  /* 0x00019400018d7983 */ /* 0x000f620000100800 */
[C---:B------:R-:W-:Y:S01]  /*1dee0*/  FMUL.FTZ R17, R0.reuse, R165 ;  /* 0x000000a500117220 */ /* 0x040fe20000410000 */
[----:B------:R-:W-:Y:S03]  /*1def0*/  FMUL.FTZ R20, R0, R160 ;  /* 0x000000a000147220 */ /* 0x000fe60000410000 */
[----:B------:R-:W-:Y:S01]  /*1df00*/  MUFU.EX2 R177, R12 ;  /* 0x0000000c00b17308 */ /* 0x000fe20000000800 */
        /* <DEDUP_REMOVED lines=26> */
[----:B------:R-:W5:Y:S01]  /*1e0b0*/  LDL R124, [R1+0x168] ;  /* 0x00016800017c7983 */ /* 0x000f620000100800 */
[----:B------:R-:W1:Y:S01]  /*1e0c0*/  MUFU.EX2 R178, R9 ;  /* 0x0000000900b27308 */ /* 0x000e620000000800 */
[----:B------:R-:W-:Y:S02]  /*1e0d0*/  IMAD.MOV.U32 R135, RZ, RZ, R34 ;  /* 0x000000ffff877224 */ /* 0x000fe400078e0022 */
[C---:B------:R-:W-:Y:S01]  /*1e0e0*/  FMUL.FTZ R57, R3.reuse, R113 ;  /* 0x0000007103397220 */ /* 0x040fe20000410000 */
[----:B------:R-:W5:Y:S01]  /*1e0f0*/  LDL R109, [R1+0x1d0] ;  /* 0x0001d000016d7983 */ /* 0x000f620000100800 */
[C---:B------:R-:W-:Y:S01]  /*1e100*/  FMUL.FTZ R60, R3.reuse, R108 ;  /* 0x0000006c033c7220 */ /* 0x040fe20000410000 */
[----:B------:R-:W-:Y:S02]  /*1e110*/  IMAD.MOV.U32 R157, RZ, RZ, R135 ;  /* 0x000000ffff9d7224 */ /* 0x000fe400078e0087 */
[C---:B------:R-:W-:Y:S01]  /*1e120*/  FMUL.FTZ R25, R3.reuse, R129 ;  /* 0x0000008103197220 */ /* 0x040fe20000410000 */
[----:B------:R-:W5:Y:S01]  /*1e130*/  LDL R135, [R1+0x144] ;  /* 0x0001440001877983 */ /* 0x000f620000100800 */
[C---:B------:R-:W-:Y:S01]  /*1e140*/  FMUL.FTZ R29, R3.reuse, R125 ;  /* 0x0000007d031d7220 */ /* 0x040fe20000410000 */
[----:B------:R-:W-:Y:S02]  /*1e150*/  IMAD.MOV.U32 R139, RZ, RZ, R66 ;  /* 0x000000ffff8b7224 */ /* 0x000fe400078e0042 */
[----:B------:R-:W-:Y:S01]  /*1e160*/  FMUL.FTZ R13, R3, R133 ;  /* 0x00000085030d7220 */ /* 0x000fe20000410000 */
[----:B------:R-:W-:Y:S01]  /*1e170*/  F2FP.F16.F32.PACK_AB R133, R245, R251 ;  /* 0x000000fbf585723e */ /* 0x000fe200000000ff */
[----:B------:R-:W5:Y:S01]  /*1e180*/  LDL R164, [R1+0xfc] ;  /* 0x0000fc0001a47983 */ /* 0x000f620000100800 */
[C---:B------:R-:W-:Y:S01]  /*1e190*/  FMUL.FTZ R21, R0.reuse, R161 ;  /* 0x000000a100157220 */ /* 0x040fe20000410000 */
[C---:B------:R-:W-:Y:S01]  /*1e1a0*/  FMUL.FTZ R32, R0.reuse, R156 ;  /* 0x0000009c00207220 */ /* 0x040fe20000410000 */
[----:B------:R-:W-:Y:S01]  /*1e1b0*/  FMUL.FTZ R36, R0, R152 ;  /* 0x0000009800247220 */ /* 0x000fe20000410000 */
[----:B------:R2:W5:Y:S01]  /*1e1c0*/  LDL.S16 R129, [R1+0xb8] ;  /* 0x0000b80001817983 */ /* 0x0005620000100600 */
[----:B-1----:R-:W-:Y:S01]  /*1e1d0*/  F2FP.F16.F32.PACK_AB R108, R176, R178 ;  /* 0x000000b2b06c723e */ /* 0x002fe200000000ff */
        /* <DEDUP_REMOVED lines=16> */
[----:B------:R1:W-:Y:S01]  /*1e2e0*/  MUFU.EX2 R112, R184 ;  /* 0x000000b800707308 */ /* 0x0003e20000000800 */
        /* <DEDUP_REMOVED lines=15> */
[----:B------:R2:W5:Y:S01]  /*1e3e0*/  LDL.S16 R125, [R1+0xb4] ;  /* 0x0000b400017d7983 */ /* 0x0005620000100600 */
[----:B------:R-:W-:Y:S01]  /*1e3f0*/  MUFU.EX2 R110, R18 ;  /* 0x00000012006e7308 */ /* 0x000fe20000000800 */
[----:B------:R-:W-:Y:S02]  /*1e400*/  IMAD.MOV.U32 R130, RZ, RZ, R67 ;  /* 0x000000ffff827224 */ /* 0x000fe400078e0043 */
[----:B-1----:R-:W5:Y:S01]  /*1e410*/  LDL R184, [R1+0x13c] ;  /* 0x00013c0001b87983 */ /* 0x002f620000100800 */
[----:B------:R-:W-:Y:S02]  /*1e420*/  IMAD.MOV.U32 R126, RZ, RZ, R22 ;  /* 0x000000ffff7e7224 */ /* 0x000fe400078e0016 */
[----:B------:R-:W-:Y:S02]  /*1e430*/  IMAD.MOV.U32 R134, RZ, RZ, R35 ;  /* 0x000000ffff867224 */ /* 0x000fe400078e0023 */
[----:B------:R-:W-:Y:S02]  /*1e440*/  IMAD.MOV.U32 R131, RZ, RZ, R23 ;  /* 0x000000ffff837224 */ /* 0x000fe400078e0017 */
[----:B------:R-:W-:Y:S01]  /*1e450*/  MUFU.EX2 R111, R183 ;  /* 0x000000b7006f7308 */ /* 0x000fe20000000800 */
[----:B------:R-:W-:Y:S02]  /*1e460*/  IMAD.MOV.U32 R138, RZ, RZ, R19 ;  /* 0x000000ffff8a7224 */ /* 0x000fe400078e0013 */
[----:B------:R-:W-:Y:S02]  /*1e470*/  IMAD.SHL.U32 R116, R231, 0x2, RZ ;  /* 0x00000002e7747824 */ /* 0x000fe400078e00ff */
[----:B------:R-:W-:Y:S02]  /*1e480*/  IMAD.MOV.U32 R122, RZ, RZ, R126 ;  /* 0x000000ffff7a7224 */ /* 0x000fe400078e007e */
[----:B------:R-:W-:Y:S02]  /*1e490*/  IMAD.MOV.U32 R137, RZ, RZ, R130 ;  /* 0x000000ffff897224 */ /* 0x000fe400078e0082 */
[----:B------:R-:W-:Y:S02]  /*1e4a0*/  IMAD.MOV.U32 R123, RZ, RZ, R131 ;  /* 0x000000ffff7b7224 */ /* 0x000fe400078e0083 */
[----:B------:R-:W-:Y:S02]  /*1e4b0*/  IMAD.MOV.U32 R156, RZ, RZ, R134 ;  /* 0x000000ffff9c7224 */ /* 0x000fe400078e0086 */
[----:B------:R-:W-:Y:S02]  /*1e4c0*/  IMAD.MOV.U32 R140, RZ, RZ, R123 ;  /* 0x000000ffff8c7224 */ /* 0x000fe400078e007b */
[----:B------:R-:W-:Y:S01]  /*1e4d0*/  IMAD.MOV.U32 R153, RZ, RZ, R137 ;  /* 0x000000ffff997224 */ /* 0x000fe200078e0089 */
[----:B------:R-:W-:Y:S01]  /*1e4e0*/  MUFU.EX2 R123, R218 ;  /* 0x000000da007b7308 */ /* 0x000fe20000000800 */
[----:B------:R-:W-:Y:S09]  /*1e4f0*/  IMAD.MOV.U32 R137, RZ, RZ, R122 ;  /* 0x000000ffff897224 */ /* 0x000ff200078e007a */
[----:B------:R-:W-:Y:S01]  /*1e500*/  MUFU.EX2 R122, R215 ;  /* 0x000000d7007a7308 */ /* 0x000fe20000000800 */
[----:B--2---:R-:W-:Y:S01]  /*1e510*/  FFMA.FTZ R104, R2, R104, R181 ;  /* 0x0000006802687223 */ /* 0x004fe200000100b5 */
[C---:B------:R-:W-:Y:S08]  /*1e520*/  F2FP.F16.F32.PACK_AB R181, R105.reuse, R181 ;  /* 0x000000b569b5723e */ /* 0x040ff000000000ff */
[----:B------:R-:W1:Y:S01]  /*1e530*/  MUFU.EX2 R2, R4 ;  /* 0x0000000400027308 */ /* 0x000e620000000800 */
[----:B------:R-:W-:Y:S04]  /*1e540*/  FADD.FTZ R105, R105, R104 ;  /* 0x0000006869697221 */ /* 0x000fe80000010000 */
[----:B------:R-:W-:Y:S01]  /*1e550*/  FADD.FTZ R105, R179, R105 ;  /* 0x00000069b3697221 */ /* 0x000fe20000010000 */
[C---:B------:R-:W-:Y:S03]  /*1e560*/  F2FP.F16.F32.PACK_AB R179, R177.reuse, R179 ;  /* 0x000000b3b1b3723e */ /* 0x040fe600000000ff */
[----:B------:R-:W-:Y:S01]  /*1e570*/  FADD.FTZ R113, R177, R105 ;  /* 0x00000069b1717221 */ /* 0x000fe20000010000 */
[C---:B-1----:R-:W-:Y:S01]  /*1e580*/  FMUL.FTZ R7, R2.reuse, R171 ;  /* 0x000000ab02077220 */ /* 0x042fe20000410000 */
[----:B------:R-:W-:Y:S01]  /*1e590*/  FMUL.FTZ R55, R2, R147 ;  /* 0x0000009302377220 */ /* 0x000fe20000410000 */
[----:B------:R-:W-:Y:S01]  /*1e5a0*/  FMUL.FTZ R4, R0, R168 ;  /* 0x000000a800047220 */ /* 0x000fe20000410000 */
[----:B------:R-:W2:Y:S01]  /*1e5b0*/  LDL R147, [R1+0x14c] ;  /* 0x00014c0001937983 */ /* 0x000ea20000100800 */
        /* <DEDUP_REMOVED lines=13> */
[----:B----4-:R-:W-:Y:S01]  /*1e690*/  FFMA.FTZ R114, R3, R106, R182 ;  /* 0x0000006a03727223 */ /* 0x010fe200000100b6 */
        /* <DEDUP_REMOVED lines=9> */
[----:B------:R-:W-:Y:S01]  /*1e730*/  FADD.FTZ R117, R180, R114 ;  /* 0x00000072b4757221 */ /* 0x000fe20000010000 */
[C---:B---3--:R-:W-:Y:S01]  /*1e740*/  FFMA.FTZ R106, R0.reuse, R5, R250 ;  /* 0x00000005006a7223 */ /* 0x048fe200000100fa */
[----:B------:R-:W-:Y:S01]  /*1e750*/  FMUL.FTZ R5, R0, R169 ;  /* 0x000000a900057220 */ /* 0x000fe20000410000 */
[----:B------:R-:W3:Y:S01]  /*1e760*/  LDL R250, [R1+0x11c] ;  /* 0x00011c0001fa7983 */ /* 0x000ee20000100800 */
[----:B------:R1:W4:Y:S01]  /*1e770*/  MUFU.EX2 R0, R185 ;  /* 0x000000b900007308 */ /* 0x0003220000000800 */
[----:B------:R-:W-:Y:S02]  /*1e780*/  FADD.FTZ R106, R242, R106 ;  /* 0x0000006af26a7221 */ /* 0x000fe40000010000 */
[----:B------:R-:W3:Y:S02]  /*1e790*/  LDL R242, [R1+0x4] ;  /* 0x0000040001f27983 */ /* 0x000ee40000100800 */
[----:B------:R-:W-:Y:S02]  /*1e7a0*/  FADD.FTZ R105, R178, R106 ;  /* 0x0000006ab2697221 */ /* 0x000fe40000010000 */
[----:B------:R-:W3:Y:S02]  /*1e7b0*/  LDL R178, [R1+0x140] ;  /* 0x0001400001b27983 */ /* 0x000ee40000100800 */
[----:B------:R-:W-:Y:S02]  /*1e7c0*/  FADD.FTZ R121, R176, R105 ;  /* 0x00000069b0797221 */ /* 0x000fe40000010000 */
[----:B-1----:R-:W3:Y:S01]  /*1e7d0*/  LDL R185, [R1+0x120] ;  /* 0x0001200001b97983 */ /* 0x002ee20000100800 */
[C---:B------:R-:W-:Y:S01]  /*1e7e0*/  FFMA.FTZ R107, R2.reuse, R6, R251 ;  /* 0x00000006026b7223 */ /* 0x040fe200000100fb */
[----:B------:R-:W-:Y:S02]  /*1e7f0*/  FMUL.FTZ R6, R2, R170 ;  /* 0x000000aa02067220 */ /* 0x000fe40000410000 */
[----:B------:R-:W2:Y:S01]  /*1e800*/  LDL.64 R170, [R1+0x160] ;  /* 0x0001600001aa7983 */ /* 0x000ea20000100a00 */
[----:B------:R-:W-:Y:S04]  /*1e810*/  FADD.FTZ R107, R245, R107 ;  /* 0x0000006bf56b7221 */ /* 0x000fe80000010000 */
[----:B------:R-:W-:Y:S01]  /*1e820*/  FADD.FTZ R106, R110, R107 ;  /* 0x0000006b6e6a7221 */ /* 0x000fe20000010000 */
[C---:B----4-:R-:W-:Y:S01]  /*1e830*/  F2FP.F16.F32.PACK_AB R110, R0.reuse, R110 ;  /* 0x0000006e006e723e */ /* 0x050fe200000000ff */
[----:B------:R-:W4:Y:S02]  /*1e840*/  LDL R245, [R1+0x148] ;  /* 0x0001480001f57983 */ /* 0x000f240000100800 */
[----:B------:R-:W-:Y:S02]  /*1e850*/  FADD.FTZ R120, R0, R106 ;  /* 0x0000006a00787221 */ /* 0x000fe40000010000 */
[----:B------:R-:W4:Y:S01]  /*1e860*/  LDL R251, [R1+0x74] ;  /* 0x0000740001fb7983 */ /* 0x000f220000100800 */
[----:B------:R-:W-:Y:S01]  /*1e870*/  MUFU.EX2 R0, R214 ;  /* 0x000000d600007308 */ /* 0x000fe20000000800 */
[----:B-----5:R-:W-:Y:S04]  /*1e880*/  IMAD.WIDE.U32 R154, R124, -0x326172a9, RZ ;  /* 0xcd9e8d577c9a7825 */ /* 0x020fe800078e00ff */
[----:B------:R-:W-:Y:S01]  /*1e890*/  IMAD.WIDE.U32 R148, R109, -0x2daee0ad, RZ ;  /* 0xd2511f536d947825 */ /* 0x000fe200078e00ff */
[----:B------:R-:W-:Y:S04]  /*1e8a0*/  LOP3.LUT R2, R141, R155, RZ, 0x3c, !PT ;  /* 0x0000009b8d027212 */ /* 0x000fe800078e3cff */
[----:B------:R-:W1:Y:S01]  /*1e8b0*/  MUFU.EX2 R109, R209 ;  /* 0x000000d1006d7308 */ /* 0x000e620000000800 */
[----:B------:R-:W-:Y:S01]  /*1e8c0*/  IMAD.WIDE.U32 R150, R2, -0x2daee0ad, RZ ;  /* 0xd2511f5302967825 */ /* 0x000fe200078e00ff */
[----:B------:R-:W-:Y:S02]  /*1e8d0*/  F2FP.F16.F32.PACK_AB R2, R180, R182 ;  /* 0x000000b6b402723e */ /* 0x000fe400000000ff */
[----:B-1----:R-:W-:Y:S02]  /*1e8e0*/  F2FP.F16.F32.PACK_AB R146, R0, R109 ;  /* 0x0000006d0092723e */ /* 0x002fe400000000ff */
[C---:B--2---:R-:W-:Y:S01]  /*1e8f0*/  LOP3.LUT R104, R171.reuse, R116, RZ, 0x3c, !PT ;  /* 0x00000074ab687212 */ /* 0x044fe200078e3cff */
[----:B------:R-:W-:Y:S02]  /*1e900*/  VIADD R126, R171, 0xbb67ae85 ;  /* 0xbb67ae85ab7e7836 */ /* 0x000fe40000000000 */
[----:B------:R-:W-:Y:S01]  /*1e910*/  VIADD R116, R116, 0x1 ;  /* 0x0000000174747836 */ /* 0x000fe20000000000 */
[----:B------:R-:W-:Y:S02]  /*1e920*/  LOP3.LUT R104, R104, R149, RZ, 0x3c, !PT ;  /* 0x0000009568687212 */ /* 0x000fe400078e3cff */
[----:B------:R-:W-:Y:S03]  /*1e930*/  LOP3.LUT R142, R151, R126, R148, 0x96, !PT ;  /* 0x0000007e978e7212 */ /* 0x000fe600078e9694 */
[----:B------:R-:W-:Y:S04]  /*1e940*/  IMAD.WIDE.U32 R118, R104, -0x326172a9, RZ ;  /* 0xcd9e8d5768767825 */ /* 0x000fe800078e00ff */
[----:B------:R-:W-:Y:S01]  /*1e950*/  IMAD.WIDE.U32 R142, R142, -0x326172a9, RZ ;  /* 0xcd9e8d578e8e7825 */ /* 0x000fe200078e00ff */
[----:B------:R-:W-:Y:S04]  /*1e960*/  LOP3.LUT R104, R119, R135, R154, 0x96, !PT ;  /* 0x0000008777687212 */ /* 0x000fe800078e969a */
[----:B------:R-:W-:Y:S01]  /*1e970*/  LOP3.LUT R107, R143, R147, R118, 0x96, !PT ;  /* 0x000000938f6b7212 */ /* 0x000fe200078e9676 */
[----:B------:R-:W-:Y:S04]  /*1e980*/  IMAD.WIDE.U32 R104, R104, -0x2daee0ad, RZ ;  /* 0xd2511f5368687825 */ /* 0x000fe800078e00ff */
[----:B------:R-:W-:Y:S01]  /*1e990*/  IMAD.WIDE.U32 R106, R107, -0x2daee0ad, RZ ;  /* 0xd2511f536b6a7825 */ /* 0x000fe200078e00ff */
[----:B---3--:R-:W-:Y:S04]  /*1e9a0*/  LOP3.LUT R114, R105, R178, R150, 0x96, !PT ;  /* 0x000000b269727212 */ /* 0x008fe800078e9696 */
[----:B----4-:R-:W-:Y:S01]  /*1e9b0*/  LOP3.LUT R105, R107, R245, R104, 0x96, !PT ;  /* 0x000000f56b697212 */ /* 0x010fe200078e9668 */
[----:B------:R-:W-:Y:S01]  /*1e9c0*/  FADD.FTZ R104, R112, R117 ;  /* 0x0000007570687221 */ /* 0x000fe20000010000 */
[C---:B------:R-:W-:Y:S01]  /*1e9d0*/  F2FP.F16.F32.PACK_AB R107, R111.reuse, R112 ;  /* 0x000000706f6b723e */ /* 0x040fe200000000ff */
[----:B------:R-:W-:Y:S04]  /*1e9e0*/  IMAD.WIDE.U32 R114, R114, -0x326172a9, RZ ;  /* 0xcd9e8d5772727825 */ /* 0x000fe800078e00ff */
[----:B------:R-:W-:Y:S01]  /*1e9f0*/  FADD.FTZ R117, R111, R104 ;  /* 0x000000686f757221 */ /* 0x000fe20000010000 */
[----:B------:R-:W-:Y:S01]  /*1ea00*/  FADD.FTZ R104, R109, R113 ;  /* 0x000000716d687221 */ /* 0x000fe20000010000 */
[----:B------:R-:W-:Y:S01]  /*1ea10*/  LOP3.LUT R112, R115, R251, R142, 0x96, !PT ;  /* 0x000000fb73707212 */ /* 0x000fe200078e968e */
[----:B------:R-:W-:Y:S02]  /*1ea20*/  MUFU.EX2 R111, R213 ;  /* 0x000000d5006f7308 */ /* 0x000fe40000000800 */
[----:B------:R-:W-:Y:S01]  /*1ea30*/  FADD.FTZ R127, R0, R104 ;  /* 0x00000068007f7221 */ /* 0x000fe20000010000 */
[----:B------:R-:W-:Y:S04]  /*1ea40*/  IMAD.WIDE.U32 R104, R105, -0x326172a9, RZ ;  /* 0xcd9e8d5769687825 */ /* 0x000fe800078e00ff */
[----:B------:R-:W-:Y:S01]  /*1ea50*/  IMAD.WIDE.U32 R112, R112, -0x2daee0ad, RZ ;  /* 0xd2511f5370707825 */ /* 0x000fe200078e00ff */
[----:B------:R-:W-:Y:S02]  /*1ea60*/  LOP3.LUT R114, R105, R185, R114, 0x96, !PT ;  /* 0x000000b969727212 */ /* 0x000fe400078e9672 */
[----:B------:R-:W1:Y:S02]  /*1ea70*/  MUFU.EX2 R115, R212 ;  /* 0x000000d400737308 */ /* 0x000e640000000800 */
[----:B------:R-:W-:Y:S01]  /*1ea80*/  LOP3.LUT R106, R113, R184, R106, 0x96, !PT ;  /* 0x000000b8716a7212 */ /* 0x000fe200078e966a */
[----:B------:R-:W-:Y:S07]  /*1ea90*/  IMAD.WIDE.U32 R182, R114, -0x2daee0ad, RZ ;  /* 0xd2511f5372b67825 */ /* 0x000fee00078e00ff */
[----:B------:R-:W2:Y:S01]  /*1eaa0*/  MUFU.EX2 R109, R205 ;  /* 0x000000cd006d7308 */ /* 0x000ea20000000800 */
[----:B------:R-:W-:Y:S01]  /*1eab0*/  LOP3.LUT R130, R183, R250, R112, 0x96, !PT ;  /* 0x000000fab7827212 */ /* 0x000fe200078e9670 */
[----:B------:R-:W-:Y:S04]  /*1eac0*/  IMAD.WIDE.U32 R160, R106, -0x326172a9, RZ ;  /* 0xcd9e8d576aa07825 */ /* 0x000fe800078e00ff */
[----:B------:R-:W-:Y:S01]  /*1ead0*/  IMAD.WIDE.U32 R130, R130, -0x326172a9, RZ ;  /* 0xcd9e8d5782827825 */ /* 0x000fe200078e00ff */
[----:B------:R-:W-:Y:S03]  /*1eae0*/  LOP3.LUT R134, R161, R164, R104, 0x96, !PT ;  /* 0x000000a4a1867212 */ /* 0x000fe600078e9668 */
[----:B------:R-:W3:Y:S01]  /*1eaf0*/  MUFU.EX2 R0, R208 ;  /* 0x000000d000007308 */ /* 0x000ee20000000800 */
[----:B-1----:R-:W-:Y:S01]  /*1eb00*/  F2FP.F16.F32.PACK_AB R144, R111, R115 ;  /* 0x000000736f90723e */ /* 0x002fe200000000ff */
[----:B------:R-:W-:Y:S01]  /*1eb10*/  FADD.FTZ R105, R115, R121 ;  /* 0x0000007973697221 */ /* 0x000fe20000010000 */
[----:B------:R-:W-:Y:S03]  /*1eb20*/  LOP3.LUT R104, R131, R242, R160, 0x96, !PT ;  /* 0x000000f283687212 */ /* 0x000fe600078e96a0 */
[----:B------:R-:W-:Y:S04]  /*1eb30*/  FADD.FTZ R128, R111, R105 ;  /* 0x000000696f807221 */ /* 0x000fe80000010000 */
[----:B------:R-:W-:Y:S01]  /*1eb40*/  MUFU.EX2 R111, R223 ;  /* 0x000000df006f7308 */ /* 0x000fe20000000800 */
[----:B--2---:R-:W-:Y:S09]  /*1eb50*/  FADD.FTZ R105, R109, R120 ;  /* 0x000000786d697221 */ /* 0x004ff20000010000 */
[----:B------:R-:W-:Y:S01]  /*1eb60*/  MUFU.EX2 R121, R216 ;  /* 0x000000d800797308 */ /* 0x000fe20000000800 */
[C---:B---3--:R-:W-:Y:S01]  /*1eb70*/  F2FP.F16.F32.PACK_AB R145, R0.reuse, R109 ;  /* 0x0000006d0091723e */ /* 0x048fe200000000ff */
[----:B------:R-:W-:Y:S01]  /*1eb80*/  FADD.FTZ R132, R0, R105 ;  /* 0x0000006900847221 */ /* 0x000fe20000010000 */
[----:B------:R-:W-:Y:S04]  /*1eb90*/  LOP3.LUT R0, R104, 0xff, RZ, 0xc0, !PT ;  /* 0x000000ff68007812 */ /* 0x000fe800078ec0ff */
[----:B------:R-:W-:Y:S03]  /*1eba0*/  ISETP.GE.U32.AND P0, PT, R192, R0, PT ;  /* 0x00000000c000720c */ /* 0x000fe60003f06070 */
[----:B------:R-:W1:Y:S01]  /*1ebb0*/  MUFU.EX2 R106, R186 ;  /* 0x000000ba006a7308 */ /* 0x000e620000000800 */
[C---:B------:R-:W-:Y:S04]  /*1ebc0*/  PRMT R0, R3.reuse, 0x7632, R0 ;  /* 0x0000763203007816 */ /* 0x040fe80000000000 */
[----:B------:R-:W-:Y:S05]  /*1ebd0*/  PRMT R114, R3, 0x5410, R0 ;  /* 0x0000541003727816 */ /* 0x000fea0000000000 */
[----:B------:R-:W2:Y:S01]  /*1ebe0*/  MUFU.EX2 R105, R187 ;  /* 0x000000bb00697308 */ /* 0x000ea20000000800 */
[----:B------:R-:W-:Y:S09]  /*1ebf0*/  @!P0 HADD2 R129, -R3.H0_H0, -RZ.H0_H0 ;  /* 0xa00000ff03818230 */ /* 0x000ff20000000900 */
[----:B------:R-:W-:Y:S01]  /*1ec00*/  MUFU.EX2 R120, R229 ;  /* 0x000000e500787308 */ /* 0x000fe20000000800 */
[----:B------:R-:W-:Y:S01]  /*1ec10*/  PRMT R112, R129, 0x7610, R112 ;  /* 0x0000761081707816 */ /* 0x000fe20000000070 */
[----:B------:R3:W-:Y:S01]  /*1ec20*/  @!P0 STL.S16 [R1+0xb8], R129 ;  /* 0x0000b88101008387 */ /* 0x0007e20000100600 */
[----:B-1----:R-:W-:Y:S02]  /*1ec30*/  FADD.FTZ R109, R106, R117 ;  /* 0x000000756a6d7221 */ /* 0x002fe40000010000 */
[----:B------:R-:W-:Y:S05]  /*1ec40*/  @!P0 PRMT R3, R112, 0x5410, RZ ;  /* 0x0000541070038816 */ /* 0x000fea00000000ff */
[----:B------:R-:W1:Y:S01]  /*1ec50*/  MUFU.EX2 R117, R217 ;  /* 0x000000d900757308 */ /* 0x000e620000000800 */
[----:B--2---:R-:W-:Y:S01]  /*1ec60*/  F2FP.F16.F32.PACK_AB R106, R105, R106 ;  /* 0x0000006a696a723e */ /* 0x004fe200000000ff */
[----:B------:R2:W-:Y:S08]  /*1ec70*/  ST.E.U16 desc[UR4][R194.64], R3 ;  /* 0x00000003c2007985 */ /* 0x0005f0000c101504 */
[----:B------:R-:W4:Y:S01]  /*1ec80*/  MUFU.EX2 R115, R230 ;  /* 0x000000e600737308 */ /* 0x000f220000000800 */
[----:B-1----:R-:W-:Y:S01]  /*1ec90*/  F2FP.F16.F32.PACK_AB R159, R117, R123 ;  /* 0x0000007b759f723e */ /* 0x002fe200000000ff */
[----:B---3--:R-:W-:Y:S08]  /*1eca0*/  FADD.FTZ R129, R105, R109 ;  /* 0x0000006d69817221 */ /* 0x008ff00000010000 */
[----:B------:R-:W-:Y:S01]  /*1ecb0*/  MUFU.EX2 R105, R219 ;  /* 0x000000db00697308 */ /* 0x000fe20000000800 */
[----:B----4-:R-:W-:Y:S02]  /*1ecc0*/  F2FP.F16.F32.PACK_AB R205, R115, R120 ;  /* 0x0000007873cd723e */ /* 0x010fe400000000ff */
[----:B--2---:R-:W-:Y:S07]  /*1ecd0*/  LOP3.LUT R3, R104, 0xffff, RZ, 0xc0, !PT ;  /* 0x0000ffff68037812 */ /* 0x004fee00078ec0ff */
[----:B------:R1:W2:Y:S01]  /*1ece0*/  MUFU.EX2 R109, R226 ;  /* 0x000000e2006d7308 */ /* 0x0002a20000000800 */
[----:B------:R-:W-:Y:S04]  /*1ecf0*/  SHF.R.U32.HI R3, RZ, 0x8, R3 ;  /* 0x00000008ff037819 */ /* 0x000fe80000011603 */
[----:B------:R-:W-:Y:S05]  /*1ed00*/  LOP3.LUT R112, R3, 0xffff, RZ, 0xc0, !PT ;  /* 0x0000ffff03707812 */ /* 0x000fea00078ec0ff */
[----:B------:R-:W3:Y:S01]  /*1ed10*/  MUFU.EX2 R3, R220 ;  /* 0x000000dc00037308 */ /* 0x000ee20000000800 */
[----:B------:R-:W-:Y:S02]  /*1ed20*/  ISETP.GE.U32.AND P0, PT, R192, R112, PT ;  /* 0x00000070c000720c */ /* 0x000fe40003f06070 */
[--C-:B------:R-:W-:Y:S02]  /*1ed30*/  SHF.R.U32.HI R112, RZ, 0x10, R104.reuse ;  /* 0x00000010ff707819 */ /* 0x100fe40000011668 */
[----:B------:R-:W-:Y:S02]  /*1ed40*/  SHF.R.U32.HI R104, RZ, 0x18, R104 ;  /* 0x00000018ff687819 */ /* 0x000fe40000011668 */
[----:B------:R-:W-:Y:S01]  /*1ed50*/  LOP3.LUT R112, R112, 0xff, RZ, 0xc0, !PT ;  /* 0x000000ff70707812 */ /* 0x000fe200078ec0ff */
[----:B-1----:R-:W-:Y:S01]  /*1ed60*/  IMAD.MOV.U32 R226, RZ, RZ, R170 ;  /* 0x000000ffffe27224 */ /* 0x002fe200078e00aa */
[C---:B------:R-:W-:Y:S01]  /*1ed70*/  ISETP.GE.U32.AND P1, PT, R192.reuse, R104, PT ;  /* 0x00000068c000720c */ /* 0x040fe20003f26070 */
[----:B------:R-:W-:Y:S01]  /*1ed80*/  FADD.FTZ R104, R111, R127 ;  /* 0x0000007f6f687221 */ /* 0x000fe20000010000 */
[----:B------:R-:W-:Y:S01]  /*1ed90*/  ISETP.GE.U32.AND P2, PT, R192, R112, PT ;  /* 0x00000070c000720c */ /* 0x000fe20003f46070 */
[----:B------:R-:W-:Y:S01]  /*1eda0*/  VIADD R112, R124, 0x4 ;  /* 0x000000047c707836 */ /* 0x000fe20000000000 */
[----:B--2---:R-:W-:Y:S01]  /*1edb0*/  F2FP.F16.F32.PACK_AB R208, R109, R111 ;  /* 0x0000006f6dd0723e */ /* 0x004fe200000000ff */
[----:B------:R1:W-:Y:S01]  /*1edc0*/  MUFU.EX2 R124, R227 ;  /* 0x000000e3007c7308 */ /* 0x0003e20000000800 */
[----:B------:R-:W-:Y:S01]  /*1edd0*/  @!P0 HADD2 R125, -R0.H0_H0, -RZ.H0_H0 ;  /* 0xa00000ff007d8230 */ /* 0x000fe20000000900 */
[----:B---3--:R-:W-:Y:S01]  /*1ede0*/  F2FP.F16.F32.PACK_AB R136, R3, R105 ;  /* 0x000000690388723e */ /* 0x008fe200000000ff */
[----:B------:R-:W-:Y:S01]  /*1edf0*/  FADD.FTZ R127, R109, R104 ;  /* 0x000000686d7f7221 */ /* 0x000fe20000010000 */
[----:B------:R-:W-:Y:S01]  /*1ee00*/  FADD.FTZ R104, R123, R132 ;  /* 0x000000847b687221 */ /* 0x000fe20000010000 */
[----:B------:R-:W-:Y:S01]  /*1ee10*/  IMAD.MOV.U32 R170, RZ, RZ, R140 ;  /* 0x000000ffffaa7224 */ /* 0x000fe200078e008c */
[----:B------:R-:W-:Y:S01]  /*1ee20*/  PRMT R113, R125, 0x7610, R113 ;  /* 0x000076107d717816 */ /* 0x000fe20000000071 */
[----:B------:R2:W-:Y:S03]  /*1ee30*/  @!P0 STL.S16 [R1+0xb4], R125 ;  /* 0x0000b47d01008387 */ /* 0x0005e60000100600 */
[----:B------:R-:W-:Y:S01]  /*1ee40*/  MUFU.EX2 R111, R222 ;  /* 0x000000de006f7308 */ /* 0x000fe20000000800 */
[----:B------:R-:W-:Y:S01]  /*1ee50*/  FADD.FTZ R123, R117, R104 ;  /* 0x00000068757b7221 */ /* 0x000fe20000010000 */
[----:B------:R-:W-:Y:S01]  /*1ee60*/  @!P0 PRMT R0, R113, 0x5410, RZ ;  /* 0x0000541071008816 */ /* 0x000fe200000000ff */
[----:B------:R4:W3:Y:S01]  /*1ee70*/  LDL.S16 R176, [R1+0xb0] ;  /* 0x0000b00001b07983 */ /* 0x0008e20000100600 */
[----:B------:R-:W-:Y:S04]  /*1ee80*/  IMAD.WIDE.U32 R112, R112, -0x326172a9, RZ ;  /* 0xcd9e8d5770707825 */ /* 0x000fe800078e00ff */
[----:B------:R-:W-:Y:S01]  /*1ee90*/  FADD.FTZ R104, R120, R127 ;  /* 0x0000007f78687221 */ /* 0x000fe20000010000 */
[----:B------:R-:W5:Y:S01]  /*1eea0*/  LDL R166, [R1+0x184] ;  /* 0x0001840001a67983 */ /* 0x000f620000100800 */
[----:B------:R-:W4:Y:S01]  /*1eeb0*/  MUFU.EX2 R109, R228 ;  /* 0x000000e4006d7308 */ /* 0x000f220000000800 */
[----:B------:R-:W-:Y:S01]  /*1eec0*/  LOP3.LUT R152, R141, R113, RZ, 0x3c, !PT ;  /* 0x000000718d987212 */ /* 0x000fe200078e3cff */
[----:B-1----:R-:W-:Y:S01]  /*1eed0*/  IMAD.MOV.U32 R227, RZ, RZ, R171 ;  /* 0x000000ffffe37224 */ /* 0x002fe200078e00ab */
[----:B------:R-:W-:Y:S01]  /*1eee0*/  LOP3.LUT R119, R119, R135, R112, 0x96, !PT ;  /* 0x0000008777777212 */ /* 0x000fe200078e9670 */
[----:B------:R1:W5:Y:S01]  /*1eef0*/  LDL.S16 R171, [R1+0xac] ;  /* 0x0000ac0001ab7983 */ /* 0x0003620000100600 */
[----:B------:R-:W-:Y:S01]  /*1ef00*/  FADD.FTZ R113, R122, R129 ;  /* 0x000000817a717221 */ /* 0x000fe20000010000 */
[----:B------:R-:W-:Y:S01]  /*1ef10*/  IMAD.MOV.U32 R141, RZ, RZ, R153 ;  /* 0x000000ffff8d7224 */ /* 0x000fe200078e0099 */
[----:B------:R-:W-:Y:S01]  /*1ef20*/  LOP3.LUT R116, R227, R116, RZ, 0x3c, !PT ;  /* 0x00000074e3747212 */ /* 0x000fe200078e3cff */
[----:B------:R-:W5:Y:S01]  /*1ef30*/  LDL R158, [R1+0x18c] ;  /* 0x00018c00019e7983 */ /* 0x000f620000100800 */
[----:B------:R-:W-:Y:S01]  /*1ef40*/  FADD.FTZ R127, R121, R113 ;  /* 0x00000071797f7221 */ /* 0x000fe20000010000 */
[----:B------:R-:W-:Y:S01]  /*1ef50*/  IMAD.WIDE.U32 R152, R152, -0x2daee0ad, RZ ;  /* 0xd2511f5398987825 */ /* 0x000fe200078e00ff */
[----:B------:R-:W-:Y:S01]  /*1ef60*/  LOP3.LUT R140, R116, R149, RZ, 0x3c, !PT ;  /* 0x00000095748c7212 */ /* 0x000fe200078e3cff */
[----:B------:R1:W-:Y:S03]  /*1ef70*/  ST.E.U16 desc[UR4][R194.64+0x2], R0 ;  /* 0x00000200c2007985 */ /* 0x0003e6000c101504 */
[----:B------:R-:W-:Y:S01]  /*1ef80*/  LOP3.LUT R148, R153, R126, R148, 0x96, !PT ;  /* 0x0000007e99947212 */ /* 0x000fe200078e9694 */
[----:B--2---:R-:W2:Y:S01]  /*1ef90*/  MUFU.EX2 R125, R224 ;  /* 0x000000e0007d7308 */ /* 0x004ea20000000800 */
[----:B----4-:R-:W-:Y:S03]  /*1efa0*/  F2FP.F16.F32.PACK_AB R183, R109, R111 ;  /* 0x0000006f6db7723e */ /* 0x010fe600000000ff */
[----:B------:R-:W-:Y:S06]  /*1efb0*/  IMAD.WIDE.U32 R148, R148, -0x326172a9, RZ ;  /* 0xcd9e8d5794947825 */ /* 0x000fec00078e00ff */
[----:B------:R-:W-:Y:S01]  /*1efc0*/  MUFU.EX2 R126, R221 ;  /* 0x000000dd007e7308 */ /* 0x000fe20000000800 */
[----:B------:R-:W-:Y:S01]  /*1efd0*/  LOP3.LUT R120, R149, R147, R118, 0x96, !PT ;  /* 0x0000009395787212 */ /* 0x000fe200078e9676 */
[----:B------:R-:W-:Y:S01]  /*1efe0*/  IMAD.WIDE.U32 R118, R119, -0x2daee0ad, RZ ;  /* 0xd2511f5377767825 */ /* 0x000fe200078e00ff */
[C---:B--2---:R-:W-:Y:S03]  /*1eff0*/  F2FP.F16.F32.PACK_AB R167, R124.reuse, R125 ;  /* 0x0000007d7ca7723e */ /* 0x044fe600000000ff */
[----:B-1----:R-:W-:Y:S01]  /*1f000*/  FADD.FTZ R0, R105, R128 ;  /* 0x0000008069007221 */ /* 0x002fe20000010000 */
[----:B------:R-:W-:Y:S01]  /*1f010*/  F2FP.F16.F32.PACK_AB R105, R121, R122 ;  /* 0x0000007a7969723e */ /* 0x000fe200000000ff */
[----:B------:R-:W-:Y:S01]  /*1f020*/  FADD.FTZ R121, R115, R104 ;  /* 0x0000006873797221 */ /* 0x000fe20000010000 */
[----:B------:R-:W-:Y:S01]  /*1f030*/  LOP3.LUT R122, R119, R178, R152, 0x96, !PT ;  /* 0x000000b2777a7212 */ /* 0x000fe200078e9698 */
[--C-:B------:R-:W-:Y:S01]  /*1f040*/  FADD.FTZ R128, R3, R0.reuse ;  /* 0x0000000003807221 */ /* 0x100fe20000010000 */
[C---:B------:R-:W-:Y:S01]  /*1f050*/  PRMT R3, R133.reuse, 0x7610, R3 ;  /* 0x0000761085037816 */ /* 0x040fe20000000003 */
[----:B------:R-:W1:Y:S01]  /*1f060*/  MUFU.EX2 R104, R225 ;  /* 0x000000e100687308 */ /* 0x000e620000000800 */
[----:B------:R-:W-:Y:S01]  /*1f070*/  PRMT R0, R133, 0x7632, R0 ;  /* 0x0000763285007816 */ /* 0x000fe20000000000 */
[----:B------:R-:W-:Y:S03]  /*1f080*/  FADD.FTZ R115, R125, R128 ;  /* 0x000000807d737221 */ /* 0x000fe60000010000 */
[----:B------:R-:W-:Y:S01]  /*1f090*/  PRMT R113, R3, 0x5410, R0 ;  /* 0x0000541003717816 */ /* 0x000fe20000000000 */
[----:B------:R-:W-:Y:S01]  /*1f0a0*/  FADD.FTZ R129, R124, R115 ;  /* 0x000000737c817221 */ /* 0x000fe20000010000 */
[----:B------:R-:W-:Y:S05]  /*1f0b0*/  IMAD.WIDE.U32 R124, R120, -0x2daee0ad, RZ ;  /* 0xd2511f53787c7825 */ /* 0x000fea00078e00ff */
[----:B------:R-:W-:Y:S02]  /*1f0c0*/  LOP3.LUT R118, R125, R245, R118, 0x96, !PT ;  /* 0x000000f57d767212 */ /* 0x000fe400078e9676 */
[----:B-1----:R-:W-:Y:S03]  /*1f0d0*/  F2FP.F16.F32.PACK_AB R169, R104, R126 ;  /* 0x0000007e68a9723e */ /* 0x002fe600000000ff */
[----:B------:R-:W-:Y:S04]  /*1f0e0*/  IMAD.WIDE.U32 R118, R118, -0x326172a9, RZ ;  /* 0xcd9e8d5776767825 */ /* 0x000fe800078e00ff */
[----:B---3--:R-:W-:Y:S01]  /*1f0f0*/  @!P2 HADD2 R176, -R3.H0_H0, -RZ.H0_H0 ;  /* 0xa00000ff03b0a230 */ /* 0x008fe20000000900 */
[----:B-----5:R-:W-:Y:S04]  /*1f100*/  IADD3 R116, P0, R194, R166, RZ ;  /* 0x000000a6c2747210 */ /* 0x020fe80007f1e0ff */
[----:B------:R-:W-:Y:S01]  /*1f110*/  @!P2 STL.S16 [R1+0xb0], R176 ;  /* 0x0000b0b00100a387 */ /* 0x000fe20000100600 */
[----:B------:R-:W-:Y:S01]  /*1f120*/  PRMT R133, R176, 0x7610, R133 ;  /* 0x00007610b0857816 */ /* 0x000fe20000000085 */
[----:B------:R-:W-:Y:S02]  /*1f130*/  IMAD.MOV.U32 R166, RZ, RZ, R170 ;  /* 0x000000ffffa67224 */ /* 0x000fe400078e00aa */
[----:B------:R-:W-:Y:S01]  /*1f140*/  @!P1 HADD2 R171, -R0.H0_H0, -RZ.H0_H0 ;  /* 0xa00000ff00ab9230 */ /* 0x000fe20000000900 */
[----:B------:R-:W-:Y:S01]  /*1f150*/  @!P2 PRMT R3, R133, 0x5410, RZ ;  /* 0x000054108503a816 */ /* 0x000fe200000000ff */
[----:B------:R-:W-:Y:S02]  /*1f160*/  IMAD.MOV.U32 R214, RZ, RZ, R166 ;  /* 0x000000ffffd67224 */ /* 0x000fe400078e00a6 */
[----:B------:R-:W-:Y:S01]  /*1f170*/  IMAD.X R117, R195, 0x1, R158, P0 ;  /* 0x00000001c3757824 */ /* 0x000fe200000e069e */
[----:B------:R-:W-:Y:S01]  /*1f180*/  PRMT R132, R171, 0x7610, R132 ;  /* 0x00007610ab847816 */ /* 0x000fe20000000084 */
[----:B------:R-:W-:Y:S01]  /*1f190*/  @!P1 STL.S16 [R1+0xac], R171 ;  /* 0x0000acab01009387 */ /* 0x000fe20000100600 */
[----:B------:R-:W-:Y:S02]  /*1f1a0*/  IMAD.MOV.U32 R158, RZ, RZ, R157 ;  /* 0x000000ffff9e7224 */ /* 0x000fe400078e009d */
[----:B------:R-:W-:Y:S01]  /*1f1b0*/  @!P1 PRMT R0, R132, 0x5410, RZ ;  /* 0x0000541084009816 */ /* 0x000fe200000000ff */
[----:B------:R1:W2:Y:S01]  /*1f1c0*/  LDL.S16 R180, [R1+0x128] ;  /* 0x0001280001b47983 */ /* 0x0002a20000100600 */
[----:B------:R-:W-:Y:S02]  /*1f1d0*/  IMAD.MOV.U32 R157, RZ, RZ, R156 ;  /* 0x000000ffff9d7224 */ /* 0x000fe400078e009c */
[----:B------:R-:W-:Y:S01]  /*1f1e0*/  IMAD.MOV.U32 R156, RZ, RZ, R137 ;  /* 0x000000ffff9c7224 */ /* 0x000fe200078e0089 */
[----:B------:R-:W3:Y:S01]  /*1f1f0*/  LDL R132, [R1+0x1a0] ;  /* 0x0001a00001847983 */ /* 0x000ee20000100800 */
[----:B------:R-:W-:Y:S02]  /*1f200*/  IMAD.MOV.U32 R137, RZ, RZ, R138 ;  /* 0x000000ffff897224 */ /* 0x000fe400078e008a */
[----:B------:R-:W-:Y:S01]  /*1f210*/  IMAD.MOV.U32 R166, RZ, RZ, R141 ;  /* 0x000000ffffa67224 */ /* 0x000fe200078e008d */
[----:B------:R4:W-:Y:S01]  /*1f220*/  ST.E.U16 desc[UR4][R116.64+0x2], R0 ;  /* 0x0000020074007985 */ /* 0x0009e2000c101504 */
[----:B------:R-:W-:Y:S03]  /*1f230*/  IMAD.WIDE.U32 R140, R140, -0x326172a9, RZ ;  /* 0xcd9e8d578c8c7825 */ /* 0x000fe600078e00ff */
[----:B------:R5:W-:Y:S01]  /*1f240*/  ST.E.U16 desc[UR4][R116.64], R3 ;  /* 0x0000000374007985 */ /* 0x000be2000c101504 */
[----:B------:R-:W-:Y:S02]  /*1f250*/  IMAD.MOV.U32 R223, RZ, RZ, R157 ;  /* 0x000000ffffdf7224 */ /* 0x000fe400078e009d */
[----:B------:R-:W-:Y:S01]  /*1f260*/  IMAD.MOV.U32 R157, RZ, RZ, R137 ;  /* 0x000000ffff9d7224 */ /* 0x000fe200078e0089 */
[----:B------:R-:W-:Y:S01]  /*1f270*/  LOP3.LUT R137, R141, R135, R154, 0x96, !PT ;  /* 0x000000878d897212 */ /* 0x000fe200078e969a */
[----:B------:R-:W2:Y:S01]  /*1f280*/  LDL R133, [R1+0x190] ;  /* 0x0001900001857983 */ /* 0x000ea20000100800 */
[----:B----4-:R-:W-:Y:S01]  /*1f290*/  FADD.FTZ R0, R111, R123 ;  /* 0x0000007b6f007221 */ /* 0x010fe20000010000 */
[----:B------:R-:W-:Y:S01]  /*1f2a0*/  IMAD.WIDE.U32 R122, R122, -0x326172a9, RZ ;  /* 0xcd9e8d577a7a7825 */ /* 0x000fe200078e00ff */
[----:B-----5:R-:W4:Y:S03]  /*1f2b0*/  MUFU.EX2 R3, R232 ;  /* 0x000000e800037308 */ /* 0x020f260000000800 */
[----:B------:R-:W-:Y:S01]  /*1f2c0*/  FADD.FTZ R128, R109, R0 ;  /* 0x000000006d807221 */ /* 0x000fe20000010000 */
[----:B------:R-:W-:Y:S01]  /*1f2d0*/  LOP3.LUT R120, R123, R251, R148, 0x96, !PT ;  /* 0x000000fb7b787212 */ /* 0x000fe200078e9694 */
[----:B------:R-:W-:Y:S01]  /*1f2e0*/  FADD.FTZ R109, R126, R127 ;  /* 0x0000007f7e6d7221 */ /* 0x000fe20000010000 */
[----:B------:R-:W-:Y:S03]  /*1f2f0*/  LOP3.LUT R122, R119, R185, R122, 0x96, !PT ;  /* 0x000000b9777a7212 */ /* 0x000fe600078e967a */
[----:B------:R-:W-:Y:S01]  /*1f300*/  FADD.FTZ R115, R104, R109 ;  /* 0x0000006d68737221 */ /* 0x000fe20000010000 */
[----:B------:R-:W5:Y:S01]  /*1f310*/  MUFU.EX2 R0, R237 ;  /* 0x000000ed00007308 */ /* 0x000f620000000800 */
[----:B------:R-:W-:Y:S09]  /*1f320*/  IMAD.WIDE.U32 R176, R122, -0x2daee0ad, RZ ;  /* 0xd2511f537ab07825 */ /* 0x000ff200078e00ff */
[----:B------:R-:W-:Y:S01]  /*1f330*/  MUFU.EX2 R109, R234 ;  /* 0x000000ea006d7308 */ /* 0x000fe20000000800 */
[----:B----4-:R-:W-:Y:S01]  /*1f340*/  FADD.FTZ R104, R3, R121 ;  /* 0x0000007903687221 */ /* 0x010fe20000010000 */
[----:B------:R-:W-:Y:S05]  /*1f350*/  IMAD.WIDE.U32 R120, R120, -0x2daee0ad, RZ ;  /* 0xd2511f5378787825 */ /* 0x000fea00078e00ff */
[----:B------:R-:W-:Y:S02]  /*1f360*/  LOP3.LUT R124, R121, R184, R124, 0x96, !PT ;  /* 0x000000b8797c7212 */ /* 0x000fe400078e967c */
[C---:B-----5:R-:W-:Y:S01]  /*1f370*/  F2FP.F16.F32.PACK_AB R209, R0.reuse, R3 ;  /* 0x0000000300d1723e */ /* 0x060fe200000000ff */
[----:B------:R-:W-:Y:S01]  /*1f380*/  FADD.FTZ R125, R0, R104 ;  /* 0x00000068007d7221 */ /* 0x000fe20000010000 */
[----:B------:R-:W-:Y:S01]  /*1f390*/  LOP3.LUT R122, R177, R250, R120, 0x96, !PT ;  /* 0x000000fab17a7212 */ /* 0x000fe200078e9678 */
[----:B------:R-:W4:Y:S01]  /*1f3a0*/  MUFU.EX2 R104, R238 ;  /* 0x000000ee00687308 */ /* 0x000f220000000800 */
[----:B------:R-:W-:Y:S04]  /*1f3b0*/  IMAD.WIDE.U32 R170, R124, -0x326172a9, RZ ;  /* 0xcd9e8d577caa7825 */ /* 0x000fe800078e00ff */
[----:B------:R-:W-:Y:S01]  /*1f3c0*/  IMAD.WIDE.U32 R122, R122, -0x326172a9, RZ ;  /* 0xcd9e8d577a7a7825 */ /* 0x000fe200078e00ff */
[----:B------:R-:W-:Y:S04]  /*1f3d0*/  LOP3.LUT R138, R171, R164, R118, 0x96, !PT ;  /* 0x000000a4ab8a7212 */ /* 0x000fe800078e9676 */
[----:B------:R-:W5:Y:S10]  /*1f3e0*/  MUFU.EX2 R3, R239 ;  /* 0x000000ef00037308 */ /* 0x000f740000000800 */
[----:B------:R-:W1:Y:S01]  /*1f3f0*/  MUFU.EX2 R0, R236 ;  /* 0x000000ec00007308 */ /* 0x000e620000000800 */
[----:B----4-:R-:W-:Y:S01]  /*1f400*/  FADD.FTZ R111, R104, R129 ;  /* 0x00000081686f7221 */ /* 0x010fe20000010000 */
[C---:B-----5:R-:W-:Y:S08]  /*1f410*/  F2FP.F16.F32.PACK_AB R165, R3.reuse, R104 ;  /* 0x0000006803a5723e */ /* 0x060ff000000000ff */
[----:B------:R-:W4:Y:S01]  /*1f420*/  MUFU.EX2 R104, R233 ;  /* 0x000000e900687308 */ /* 0x000f220000000800 */
[----:B-1----:R-:W-:Y:S01]  /*1f430*/  F2FP.F16.F32.PACK_AB R168, R0, R109 ;  /* 0x0000006d00a8723e */ /* 0x002fe200000000ff */
[----:B---3--:R-:W-:Y:S02]  /*1f440*/  IMAD R118, R132, 0x70, RZ ;  /* 0x0000007084767824 */ /* 0x008fe400078e02ff */
[----:B------:R-:W-:Y:S01]  /*1f450*/  FADD.FTZ R132, R3, R111 ;  /* 0x0000006f03847221 */ /* 0x000fe20000010000 */
[----:B------:R-:W-:Y:S01]  /*1f460*/  LOP3.LUT R3, R123, R242, R170, 0x96, !PT ;  /* 0x000000f27b037212 */ /* 0x000fe200078e96aa */
[----:B------:R-:W-:Y:S01]  /*1f470*/  FADD.FTZ R111, R109, R128 ;  /* 0x000000806d6f7221 */ /* 0x000fe20000010000 */
[----:B------:R-:W-:Y:S03]  /*1f480*/  IADD3 R118, P0, R118, R116, RZ ;  /* 0x0000007476767210 */ /* 0x000fe60007f1e0ff */
[----:B------:R-:W1:Y:S01]  /*1f490*/  MUFU.EX2 R109, R235 ;  /* 0x000000eb006d7308 */ /* 0x000e620000000800 */
[----:B------:R-:W-:Y:S01]  /*1f4a0*/  FADD.FTZ R128, R0, R111 ;  /* 0x0000006f00807221 */ /* 0x000fe20000010000 */
[----:B------:R-:W-:Y:S01]  /*1f4b0*/  LOP3.LUT R0, R3, 0xff, RZ, 0xc0, !PT ;  /* 0x000000ff03007812 */ /* 0x000fe200078ec0ff */
[----:B----4-:R-:W-:Y:S03]  /*1f4c0*/  FADD.FTZ R111, R104, R115 ;  /* 0x00000073686f7221 */ /* 0x010fe60000010000 */
[----:B------:R-:W-:Y:S01]  /*1f4d0*/  ISETP.GE.U32.AND P1, PT, R192, R0, PT ;  /* 0x00000000c000720c */ /* 0x000fe20003f26070 */
[----:B--2---:R-:W-:Y:S01]  /*1f4e0*/  IMAD.X R119, R133, 0x1, R117, P0 ;  /* 0x0000000185777824 */ /* 0x004fe200000e0675 */
[C---:B------:R-:W-:Y:S04]  /*1f4f0*/  PRMT R0, R2.reuse, 0x7632, R0 ;  /* 0x0000763202007816 */ /* 0x040fe80000000000 */
[----:B------:R-:W-:Y:S02]  /*1f500*/  PRMT R126, R2, 0x5410, R0 ;  /* 0x00005410027e7816 */ /* 0x000fe40000000000 */
[C---:B-1----:R-:W-:Y:S01]  /*1f510*/  F2FP.F16.F32.PACK_AB R104, R109.reuse, R104 ;  /* 0x000000686d68723e */ /* 0x042fe200000000ff */
[----:B------:R-:W-:Y:S01]  /*1f520*/  FADD.FTZ R133, R109, R111 ;  /* 0x0000006f6d857221 */ /* 0x000fe20000010000 */
[----:B------:R-:W-:Y:S03]  /*1f530*/  SHF.R.U32.HI R109, RZ, 0x10, R130 ;  /* 0x00000010ff6d7819 */ /* 0x000fe60000011682 */
[----:B------:R-:W-:Y:S01]  /*1f540*/  @!P1 HADD2 R180, -R2.H0_H0, -RZ.H0_H0 ;  /* 0xa00000ff02b49230 */ /* 0x000fe20000000900 */
[----:B------:R-:W-:Y:S01]  /*1f550*/  MUFU.EX2 R111, R248 ;  /* 0x000000f8006f7308 */ /* 0x000fe20000000800 */
[----:B------:R-:W-:Y:S03]  /*1f560*/  LOP3.LUT R115, R109, 0xff, RZ, 0xc0, !PT ;  /* 0x000000ff6d737812 */ /* 0x000fe600078ec0ff */
[----:B------:R-:W-:Y:S01]  /*1f570*/  PRMT R124, R180, 0x7610, R124 ;  /* 0x00007610b47c7816 */ /* 0x000fe2000000007c */
[----:B------:R1:W-:Y:S01]  /*1f580*/  @!P1 STL.S16 [R1+0x128], R180 ;  /* 0x000128b401009387 */ /* 0x0003e20000100600 */
[----:B------:R-:W-:Y:S02]  /*1f590*/  ISETP.GE.U32.AND P4, PT, R192, R115, PT ;  /* 0x00000073c000720c */ /* 0x000fe40003f86070 */
[----:B------:R-:W-:Y:S01]  /*1f5a0*/  @!P1 PRMT R2, R124, 0x5410, RZ ;  /* 0x000054107c029816 */ /* 0x000fe200000000ff */
[----:B------:R2:W3:Y:S01]  /*1f5b0*/  LDL.S16 R121, [R1+0x10c] ;  /* 0x00010c0001797983 */ /* 0x0004e20000100600 */
[--C-:B------:R-:W-:Y:S03]  /*1f5c0*/  SHF.R.U32.HI R115, RZ, 0x18, R3.reuse ;  /* 0x00000018ff737819 */ /* 0x100fe60000011603 */
[----:B------:R2:W4:Y:S01]  /*1f5d0*/  LDL.S16 R129, [R1+0x108] ;  /* 0x0001080001817983 */ /* 0x0005220000100600 */
[----:B------:R-:W-:Y:S03]  /*1f5e0*/  ISETP.GE.U32.AND P1, PT, R192, R115, PT ;  /* 0x00000073c000720c */ /* 0x000fe60003f26070 */
[----:B------:R5:W-:Y:S04]  /*1f5f0*/  ST.E.U16 desc[UR4][R118.64], R2 ;  /* 0x0000000276007985 */ /* 0x000be8000c101504 */
[----:B------:R-:W2:Y:S04]  /*1f600*/  LDL R120, [R1+0x178] ;  /* 0x0001780001787983 */ /* 0x000ea80000100800 */
[----:B------:R-:W2:Y:S04]  /*1f610*/  LDL R153, [R1+0x17c] ;  /* 0x00017c0001997983 */ /* 0x000ea80000100800 */
[----:B------:R-:W2:Y:S01]  /*1f620*/  LDL R127, [R1+0x180] ;  /* 0x00018000017f7983 */ /* 0x000ea20000100800 */
[----:B-1----:R-:W-:Y:S01]  /*1f630*/  IMAD.MOV.U32 R180, RZ, RZ, R158 ;  /* 0x000000ffffb47224 */ /* 0x002fe200078e009e */
[----:B------:R-:W-:Y:S02]  /*1f640*/  LOP3.LUT R158, R141, R135, R112, 0x96, !PT ;  /* 0x000000878d9e7212 */ /* 0x000fe400078e9670 */
[----:B------:R-:W2:Y:S01]  /*1f650*/  LDL R124, [R1+0x188] ;  /* 0x00018800017c7983 */ /* 0x000ea20000100800 */
[----:B-----5:R-:W-:Y:S02]  /*1f660*/  LOP3.LUT R2, R3, 0xffff, RZ, 0xc0, !PT ;  /* 0x0000ffff03027812 */ /* 0x020fe400078ec0ff */
[----:B------:R-:W-:Y:S02]  /*1f670*/  LOP3.LUT R118, R130, 0xff, RZ, 0xc0, !PT ;  /* 0x000000ff82767812 */ /* 0x000fe400078ec0ff */
[----:B------:R-:W-:Y:S02]  /*1f680*/  SHF.R.U32.HI R2, RZ, 0x8, R2 ;  /* 0x00000008ff027819 */ /* 0x000fe40000011602 */
[----:B------:R-:W-:Y:S02]  /*1f690*/  ISETP.GE.U32.AND P6, PT, R192, R118, PT ;  /* 0x00000076c000720c */ /* 0x000fe40003fc6070 */
[----:B------:R-:W-:Y:S04]  /*1f6a0*/  LOP3.LUT R2, R2, 0xffff, RZ, 0xc0, !PT ;  /* 0x0000ffff02027812 */ /* 0x000fe800078ec0ff */
[----:B------:R-:W-:Y:S02]  /*1f6b0*/  ISETP.GE.U32.AND P0, PT, R192, R2, PT ;  /* 0x00000002c000720c */ /* 0x000fe40003f06070 */
[----:B------:R-:W-:Y:S04]  /*1f6c0*/  SHF.R.U32.HI R2, RZ, 0x10, R3 ;  /* 0x00000010ff027819 */ /* 0x000fe80000011603 */
[----:B------:R-:W-:Y:S02]  /*1f6d0*/  LOP3.LUT R109, R2, 0xff, RZ, 0xc0, !PT ;  /* 0x000000ff026d7812 */ /* 0x000fe400078ec0ff */
[----:B------:R-:W-:Y:S02]  /*1f6e0*/  LOP3.LUT R2, R130, 0xffff, RZ, 0xc0, !PT ;  /* 0x0000ffff82027812 */ /* 0x000fe400078ec0ff */
[----:B------:R-:W-:Y:S02]  /*1f6f0*/  ISETP.GE.U32.AND P2, PT, R192, R109, PT ;  /* 0x0000006dc000720c */ /* 0x000fe40003f46070 */
[----:B------:R-:W-:Y:S01]  /*1f700*/  SHF.R.U32.HI R2, RZ, 0x8, R2 ;  /* 0x00000008ff027819 */ /* 0x000fe20000011602 */
[----:B------:R-:W1:Y:S03]  /*1f710*/  MUFU.EX2 R109, R249 ;  /* 0x000000f9006d7308 */ /* 0x000e660000000800 */
[----:B------:R-:W-:Y:S02]  /*1f720*/  LOP3.LUT R3, R2, 0xffff, RZ, 0xc0, !PT ;  /* 0x0000ffff02037812 */ /* 0x000fe400078ec0ff */
[----:B------:R-:W-:Y:S02]  /*1f730*/  PRMT R2, R181, 0x7610, R2 ;  /* 0x00007610b5027816 */ /* 0x000fe40000000002 */
[----:B-1----:R-:W-:Y:S01]  /*1f740*/  F2FP.F16.F32.PACK_AB R171, R109, R111 ;  /* 0x0000006f6dab723e */ /* 0x002fe200000000ff */
[----:B---3--:R-:W-:Y:S02]  /*1f750*/  @!P0 HADD2 R121, -R0.H0_H0, -RZ.H0_H0 ;  /* 0xa00000ff00798230 */ /* 0x008fe40000000900 */
[----:B----4-:R-:W-:Y:S03]  /*1f760*/  @!P2 HADD2 R129, -R2.H0_H0, -RZ.H0_H0 ;  /* 0xa00000ff0281a230 */ /* 0x010fe60000000900 */
[----:B------:R-:W-:Y:S01]  /*1f770*/  PRMT R118, R121, 0x7610, R118 ;  /* 0x0000761079767816 */ /* 0x000fe20000000076 */
[----:B------:R1:W-:Y:S03]  /*1f780*/  @!P0 STL.S16 [R1+0x10c], R121 ;  /* 0x00010c7901008387 */ /* 0x0003e60000100600 */
[----:B------:R-:W-:Y:S01]  /*1f790*/  @!P0 PRMT R0, R118, 0x5410, RZ ;  /* 0x0000541076008816 */ /* 0x000fe200000000ff */
[----:B------:R3:W-:Y:S01]  /*1f7a0*/  @!P2 STL.S16 [R1+0x108], R129 ;  /* 0x000108810100a387 */ /* 0x0007e20000100600 */
[----:B------:R-:W-:Y:S02]  /*1f7b0*/  PRMT R115, R129, 0x7610, R115 ;  /* 0x0000761081737816 */ /* 0x000fe40000000073 */
[C---:B--2---:R-:W-:Y:S01]  /*1f7c0*/  IADD3 R120, P5, R194.reuse, R120, RZ ;  /* 0x00000078c2787210 */ /* 0x044fe20007fbe0ff */
[----:B------:R2:W4:Y:S04]  /*1f7d0*/  LDL.S16 R212, [R1+0x124] ;  /* 0x0001240001d47983 */ /* 0x0005280000100600 */
[----:B------:R2:W5:Y:S01]  /*1f7e0*/  LDL.S16 R135, [R1+0x138] ;  /* 0x0001380001877983 */ /* 0x0005620000100600 */
[----:B------:R-:W-:Y:S02]  /*1f7f0*/  IADD3 R118, P0, R194, R127, RZ ;  /* 0x0000007fc2767210 */ /* 0x000fe40007f1e0ff */
[----:B------:R-:W2:Y:S03]  /*1f800*/  MUFU.EX2 R127, R246 ;  /* 0x000000f6007f7308 */ /* 0x000ea60000000800 */
[C---:B------:R-:W-:Y:S07]  /*1f810*/  IMAD.X R119, R195.reuse, 0x1, R124, P0 ;  /* 0x00000001c3777824 */ /* 0x040fee00000e067c */
[----:B------:R-:W-:Y:S01]  /*1f820*/  MUFU.EX2 R124, R240 ;  /* 0x000000f0007c7308 */ /* 0x000fe20000000800 */
[----:B-1----:R-:W-:Y:S01]  /*1f830*/  IMAD.X R121, R195, 0x1, R153, P5 ;  /* 0x00000001c3797824 */ /* 0x002fe200028e0699 */
[----:B------:R-:W-:Y:S01]  /*1f840*/  ISETP.GE.U32.AND P5, PT, R192, R3, PT ;  /* 0x00000003c000720c */ /* 0x000fe20003fa6070 */
[----:B------:R1:W5:Y:S01]  /*1f850*/  LDL.S16 R153, [R1+0x114] ;  /* 0x0001140001997983 */ /* 0x0003620000100600 */
[----:B------:R-:W-:Y:S03]  /*1f860*/  FADD.FTZ R3, R111, R125 ;  /* 0x0000007d6f037221 */ /* 0x000fe60000010000 */
[----:B------:R1:W-:Y:S01]  /*1f870*/  ST.E.U16 desc[UR4][R120.64], R0 ;  /* 0x0000000078007985 */ /* 0x0003e2000c101504 */
[----:B---3--:R-:W-:Y:S01]  /*1f880*/  FADD.FTZ R129, R109, R3 ;  /* 0x000000036d817221 */ /* 0x008fe20000010000 */
[----:B------:R-:W-:Y:S01]  /*1f890*/  SHF.R.U32.HI R109, RZ, 0x10, R122 ;  /* 0x00000010ff6d7819 */ /* 0x000fe2000001167a */
[----:B------:R-:W3:Y:S01]  /*1f8a0*/  MUFU.EX2 R3, R247 ;  /* 0x000000f700037308 */ /* 0x000ee20000000800 */
[----:B--2---:R-:W-:Y:S02]  /*1f8b0*/  FADD.FTZ R112, R127, R132 ;  /* 0x000000847f707221 */ /* 0x004fe40000010000 */
[----:B------:R-:W-:Y:S07]  /*1f8c0*/  LOP3.LUT R109, R109, 0xff, RZ, 0xc0, !PT ;  /* 0x000000ff6d6d7812 */ /* 0x000fee00078ec0ff */
[----:B------:R-:W-:Y:S01]  /*1f8d0*/  MUFU.EX2 R111, R243 ;  /* 0x000000f3006f7308 */ /* 0x000fe20000000800 */
[C---:B---3--:R-:W-:Y:S01]  /*1f8e0*/  F2FP.F16.F32.PACK_AB R162, R3.reuse, R127 ;  /* 0x0000007f03a2723e */ /* 0x048fe200000000ff */
[----:B------:R-:W-:Y:S08]  /*1f8f0*/  FADD.FTZ R155, R3, R112 ;  /* 0x00000070039b7221 */ /* 0x000ff00000010000 */
[----:B------:R-:W-:Y:S01]  /*1f900*/  MUFU.EX2 R127, R252 ;  /* 0x000000fc007f7308 */ /* 0x000fe20000000800 */
[----:B-1----:R-:W-:Y:S04]  /*1f910*/  PRMT R0, R181, 0x7632, R0 ;  /* 0x00007632b5007816 */ /* 0x002fe80000000000 */
[----:B------:R-:W-:Y:S02]  /*1f920*/  PRMT R125, R2, 0x5410, R0 ;  /* 0x00005410027d7816 */ /* 0x000fe40000000000 */
[----:B------:R-:W-:Y:S03]  /*1f930*/  @!P2 PRMT R2, R115, 0x5410, RZ ;  /* 0x000054107302a816 */ /* 0x000fe600000000ff */
[----:B------:R-:W1:Y:S02]  /*1f940*/  MUFU.EX2 R115, R244 ;  /* 0x000000f400737308 */ /* 0x000e640000000800 */
[----:B------:R2:W-:Y:S01]  /*1f950*/  ST.E.U16 desc[UR4][R118.64], R2 ;  /* 0x0000000276007985 */ /* 0x0005e2000c101504 */
[----:B-1----:R-:W-:Y:S01]  /*1f960*/  F2FP.F16.F32.PACK_AB R161, R111, R115 ;  /* 0x000000736fa1723e */ /* 0x002fe200000000ff */
[----:B------:R-:W-:Y:S06]  /*1f970*/  FADD.FTZ R3, R115, R128 ;  /* 0x0000008073037221 */ /* 0x000fec0000010000 */
[----:B------:R-:W-:Y:S01]  /*1f980*/  MUFU.EX2 R115, R223 ;  /* 0x000000df00737308 */ /* 0x000fe20000000800 */
[----:B--2---:R-:W-:Y:S04]  /*1f990*/  SHF.R.U32.HI R2, RZ, 0x18, R130 ;  /* 0x00000018ff027819 */ /* 0x004fe80000011682 */
[----:B------:R-:W-:Y:S02]  /*1f9a0*/  ISETP.GE.U32.AND P2, PT, R192, R2, PT ;  /* 0x00000002c000720c */ /* 0x000fe40003f46070 */
[----:B------:R-:W-:Y:S04]  /*1f9b0*/  LOP3.LUT R2, R122, 0xff, RZ, 0xc0, !PT ;  /* 0x000000ff7a027812 */ /* 0x000fe800078ec0ff */
[----:B------:R-:W-:Y:S02]  /*1f9c0*/  ISETP.GE.U32.AND P0, PT, R192, R2, PT ;  /* 0x00000002c000720c */ /* 0x000fe40003f06070 */
[----:B------:R-:W1:Y:S01]  /*1f9d0*/  MUFU.EX2 R2, R241 ;  /* 0x000000f100027308 */ /* 0x000e620000000800 */
[----:B----4-:R-:W-:Y:S05]  /*1f9e0*/  @!P1 HADD2 R212, -R0.H0_H0, -RZ.H0_H0 ;  /* 0xa00000ff00d49230 */ /* 0x010fea0000000900 */
[----:B------:R-:W-:Y:S01]  /*1f9f0*/  PRMT R154, R212, 0x7610, R154 ;  /* 0x00007610d49a7816 */ /* 0x000fe2000000009a */
[----:B------:R2:W-:Y:S03]  /*1fa00*/  @!P1 STL.S16 [R1+0x124], R212 ;  /* 0x000124d401009387 */ /* 0x0005e60000100600 */
[----:B------:R-:W-:Y:S01]  /*1fa10*/  @!P1 PRMT R0, R154, 0x5410, RZ ;  /* 0x000054109a009816 */ /* 0x000fe200000000ff */
[----:B------:R4:W3:Y:S01]  /*1fa20*/  LDL.S16 R225, [R1+0x134] ;  /* 0x0001340001e17983 */ /* 0x0008e20000100600 */
[----:B------:R-:W-:Y:S01]  /*1fa30*/  ISETP.GE.U32.AND P1, PT, R192, R109, PT ;  /* 0x0000006dc000720c */ /* 0x000fe20003f26070 */
[----:B------:R-:W-:Y:S01]  /*1fa40*/  FADD.FTZ R154, R111, R3 ;  /* 0x000000036f9a7221 */ /* 0x000fe20000010000 */
[----:B------:R-:W-:Y:S01]  /*1fa50*/  PRMT R109, R108, 0x7632, R109 ;  /* 0x000076326c6d7816 */ /* 0x000fe2000000006d */
[----:B------:R-:W-:Y:S01]  /*1fa60*/  ST.E.U16 desc[UR4][R118.64+0x2], R0 ;  /* 0x0000020076007985 */ /* 0x000fe2000c101504 */
[----:B------:R-:W-:Y:S02]  /*1fa70*/  LOP3.LUT R111, R122, 0xffff, RZ, 0xc0, !PT ;  /* 0x0000ffff7a6f7812 */ /* 0x000fe400078ec0ff */
[----:B------:R-:W-:Y:S01]  /*1fa80*/  PRMT R112, R108, 0x5410, R109 ;  /* 0x000054106c707816 */ /* 0x000fe2000000006d */
[----:B-----5:R-:W-:Y:S01]  /*1fa90*/  @!P5 HADD2 R135, -R109.H0_H0, -RZ.H0_H0 ;  /* 0xa00000ff6d87d230 */ /* 0x020fe20000000900 */
[----:B------:R-:W-:Y:S01]  /*1faa0*/  SHF.R.U32.HI R111, RZ, 0x8, R111 ;  /* 0x00000008ff6f7819 */ /* 0x000fe2000001166f */
[----:B------:R-:W-:Y:S01]  /*1fab0*/  @!P6 HADD2 R153, -R108.H0_H0, -RZ.H0_H0 ;  /* 0xa00000ff6c99e230 */ /* 0x000fe20000000900 */
[----:B------:R-:W-:Y:S02]  /*1fac0*/  SHF.R.U32.HI R3, RZ, 0x18, R122 ;  /* 0x00000018ff037819 */ /* 0x000fe4000001167a */
[----:B------:R-:W-:Y:S02]  /*1fad0*/  PRMT R186, R135, 0x7610, R186 ;  /* 0x0000761087ba7816 */ /* 0x000fe400000000ba */
[----:B------:R-:W-:Y:S02]  /*1fae0*/  PRMT R128, R153, 0x7610, R128 ;  /* 0x0000761099807816 */ /* 0x000fe40000000080 */
[----:B------:R-:W-:Y:S01]  /*1faf0*/  @!P5 PRMT R109, R186, 0x5410, RZ ;  /* 0x00005410ba6dd816 */ /* 0x000fe200000000ff */
[----:B------:R-:W-:Y:S01]  /*1fb00*/  IMAD.MOV.U32 R186, RZ, RZ, R214 ;  /* 0x000000ffffba7224 */ /* 0x000fe200078e00d6 */
[----:B------:R-:W-:Y:S01]  /*1fb10*/  @!P6 PRMT R108, R128, 0x5410, RZ ;  /* 0x00005410806ce816 */ /* 0x000fe200000000ff */
[----:B------:R-:W-:Y:S01]  /*1fb20*/  FADD.FTZ R128, R124, R133 ;  /* 0x000000857c807221 */ /* 0x000fe20000010000 */
[----:B------:R-:W-:Y:S01]  /*1fb30*/  LOP3.LUT R111, R111, 0xffff, RZ, 0xc0, !PT ;  /* 0x0000ffff6f6f7812 */ /* 0x000fe200078ec0ff */
[----:B--2---:R-:W2:Y:S01]  /*1fb40*/  LDL R212, [R1+0x8] ;  /* 0x0000080001d47983 */ /* 0x004ea20000100800 */
[----:B------:R-:W-:Y:S02]  /*1fb50*/  IMAD.MOV.U32 R214, RZ, RZ, R180 ;  /* 0x000000ffffd67224 */ /* 0x000fe400078e00b4 */
[----:B------:R-:W-:Y:S01]  /*1fb60*/  IMAD.MOV.U32 R180, RZ, RZ, R139 ;  /* 0x000000ffffb47224 */ /* 0x000fe200078e008b */
[----:B------:R5:W-:Y:S01]  /*1fb70*/  @!P6 STL.S16 [R1+0x114], R153 ;  /* 0x000114990100e387 */ /* 0x000be20000100600 */
[----:B------:R-:W-:Y:S02]  /*1fb80*/  ISETP.GE.U32.AND P6, PT, R192, R3, PT ;  /* 0x00000003c000720c */ /* 0x000fe40003fc6070 */
[----:B-1----:R-:W-:Y:S01]  /*1fb90*/  F2FP.F16.F32.PACK_AB R3, R2, R124 ;  /* 0x0000007c0203723e */ /* 0x002fe200000000ff */
[----:B------:R4:W4:Y:S04]  /*1fba0*/  LDL.S16 R223, [R1+0x130] ;  /* 0x0001300001df7983 */ /* 0x0009280000100600 */
[----:B------:R1:W4:Y:S04]  /*1fbb0*/  LDL.S16 R222, [R1+0x12c] ;  /* 0x00012c0001de7983 */ /* 0x0003280000100600 */
[----:B------:R1:W-:Y:S01]  /*1fbc0*/  @!P5 STL.S16 [R1+0x138], R135 ;  /* 0x000138870100d387 */ /* 0x0003e20000100600 */
[----:B------:R-:W-:Y:S02]  /*1fbd0*/  ISETP.GE.U32.AND P5, PT, R192, R111, PT ;  /* 0x0000006fc000720c */ /* 0x000fe40003fa6070 */
[----:B------:R-:W-:Y:S01]  /*1fbe0*/  PRMT R111, R110, 0x7632, R111 ;  /* 0x000076326e6f7816 */ /* 0x000fe2000000006f */
[----:B------:R2:W4:Y:S04]  /*1fbf0*/  LDL.S16 R139, [R1+0x118] ;  /* 0x00011800018b7983 */ /* 0x0005280000100600 */
[----:B------:R-:W-:Y:S04]  /*1fc00*/  ST.E.U16 desc[UR4][R194.64+0x10], R108 ;  /* 0x0000106cc2007985 */ /* 0x000fe8000c101504 */
[----:B------:R2:W-:Y:S01]  /*1fc10*/  ST.E.U16 desc[UR4][R194.64+0x12], R109 ;  /* 0x0000126dc2007985 */ /* 0x0005e2000c101504 */
[----:B-----5:R-:W-:Y:S01]  /*1fc20*/  FADD.FTZ R153, R2, R128 ;  /* 0x0000008002997221 */ /* 0x020fe20000010000 */
[----:B------:R-:W-:Y:S01]  /*1fc30*/  F2FP.F16.F32.PACK_AB R2, R115, R127 ;  /* 0x0000007f7302723e */ /* 0x000fe200000000ff */
[----:B------:R-:W-:Y:S04]  /*1fc40*/  FADD.FTZ R128, R127, R129 ;  /* 0x000000817f807221 */ /* 0x000fe80000010000 */
[----:B------:R-:W-:Y:S01]  /*1fc50*/  FADD.FTZ R128, R115, R128 ;  /* 0x0000008073807221 */ /* 0x000fe20000010000 */
[----:B------:R-:W-:Y:S01]  /*1fc60*/  PRMT R115, R110, 0x5410, R111 ;  /* 0x000054106e737816 */ /* 0x000fe2000000006f */
[----:B-1----:R-:W-:Y:S04]  /*1fc70*/  IMAD.WIDE.U32 R134, R134, -0x2daee0ad, RZ ;  /* 0xd2511f5386867825 */ /* 0x002fe800078e00ff */
[----:B---3--:R-:W-:Y:S05]  /*1fc80*/  @!P4 HADD2 R225, -R110.H0_H0, -RZ.H0_H0 ;  /* 0xa00000ff6ee1c230 */ /* 0x008fea0000000900 */
[----:B------:R-:W-:Y:S01]  /*1fc90*/  PRMT R224, R225, 0x7610, R224 ;  /* 0x00007610e1e07816 */ /* 0x000fe200000000e0 */
[----:B------:R-:W-:Y:S03]  /*1fca0*/  @!P4 STL.S16 [R1+0x134], R225 ;  /* 0x000134e10100c387 */ /* 0x000fe60000100600 */
[----:B------:R-:W-:Y:S01]  /*1fcb0*/  @!P4 PRMT R110, R224, 0x5410, RZ ;  /* 0x00005410e06ec816 */ /* 0x000fe200000000ff */
[----:B------:R1:W-:Y:S04]  /*1fcc0*/  STL [R1+0x174], R128 ;  /* 0x0001748001007387 */ /* 0x0003e80000100800 */
[----:B------:R-:W-:Y:S01]  /*1fcd0*/  ST.E.U16 desc[UR4][R116.64+0x10], R110 ;  /* 0x0000106e74007985 */ /* 0x000fe2000c101504 */
[----:B--2---:R-:W-:Y:S04]  /*1fce0*/  LOP3.LUT R124, R135, R212, R182, 0x96, !PT ;  /* 0x000000d4877c7212 */ /* 0x004fe800078e96b6 */
[----:B------:R-:W-:Y:S02]  /*1fcf0*/  LOP3.LUT R0, R124, 0xff, RZ, 0xc0, !PT ;  /* 0x000000ff7c007812 */ /* 0x000fe400078ec0ff */
[----:B------:R-:W-:Y:S02]  /*1fd00*/  SHF.R.U32.HI R109, RZ, 0x18, R124 ;  /* 0x00000018ff6d7819 */ /* 0x000fe4000001167c */
[----:B------:R-:W-:Y:S01]  /*1fd10*/  ISETP.GE.U32.AND P4, PT, R192, R0, PT ;  /* 0x00000000c000720c */ /* 0x000fe20003f86070 */
[----:B----4-:R-:W-:Y:S01]  /*1fd20*/  @!P2 HADD2 R223, -R111.H0_H0, -RZ.H0_H0 ;  /* 0xa00000ff6fdfa230 */ /* 0x010fe20000000900 */
[----:B------:R-:W-:Y:S01]  /*1fd30*/  LOP3.LUT R0, R124, 0xffff, RZ, 0xc0, !PT ;  /* 0x0000ffff7c007812 */ /* 0x000fe200078ec0ff */
[----:B------:R-:W-:Y:S01]  /*1fd40*/  @!P0 HADD2 R222, -R107.H0_H0, -RZ.H0_H0 ;  /* 0xa00000ff6bde8230 */ /* 0x000fe20000000900 */
[----:B-1----:R1:W2:Y:S02]  /*1fd50*/  LDL.S16 R128, [R1+0x104] ;  /* 0x0001040001807983 */ /* 0x0022a40000100600 */
[----:B------:R-:W-:Y:S02]  /*1fd60*/  PRMT R221, R223, 0x7610, R221 ;  /* 0x00007610dfdd7816 */ /* 0x000fe400000000dd */
[----:B------:R-:W-:Y:S01]  /*1fd70*/  SHF.R.U32.HI R0, RZ, 0x8, R0 ;  /* 0x00000008ff007819 */ /* 0x000fe20000011600 */
[----:B------:R-:W-:Y:S01]  /*1fd80*/  @!P2 STL.S16 [R1+0x130], R223 ;  /* 0x000130df0100a387 */ /* 0x000fe20000100600 */
[----:B------:R-:W-:Y:S02]  /*1fd90*/  @!P2 PRMT R111, R221, 0x5410, RZ ;  /* 0x00005410dd6fa816 */ /* 0x000fe400000000ff */
[----:B------:R-:W-:Y:S01]  /*1fda0*/  LOP3.LUT R108, R0, 0xffff, RZ, 0xc0, !PT ;  /* 0x0000ffff006c7812 */ /* 0x000fe200078ec0ff */
[----:B------:R-:W-:Y:S01]  /*1fdb0*/  @!P0 STL.S16 [R1+0x12c], R222 ;  /* 0x00012cde01008387 */ /* 0x000fe20000100600 */
[C---:B------:R-:W-:Y:S02]  /*1fdc0*/  PRMT R0, R107.reuse, 0x7632, R0 ;  /* 0x000076326b007816 */ /* 0x040fe40000000000 */
[----:B------:R-:W-:Y:S01]  /*1fdd0*/  PRMT R219, R222, 0x7610, R219 ;  /* 0x00007610dedb7816 */ /* 0x000fe200000000db */
[----:B------:R1:W3:Y:S01]  /*1fde0*/  LDL.S16 R221, [R1+0x100] ;  /* 0x0001000001dd7983 */ /* 0x0002e20000100600 */
[C---:B------:R-:W-:Y:S01]  /*1fdf0*/  ISETP.GE.U32.AND P2, PT, R192.reuse, R108, PT ;  /* 0x0000006cc000720c */ /* 0x040fe20003f46070 */
[----:B------:R-:W-:Y:S01]  /*1fe00*/  @!P5 HADD2 R139, -R0.H0_H0, -RZ.H0_H0 ;  /* 0xa00000ff008bd230 */ /* 0x000fe20000000900 */
[----:B------:R-:W-:Y:S01]  /*1fe10*/  SHF.R.U32.HI R108, RZ, 0x10, R124 ;  /* 0x00000010ff6c7819 */ /* 0x000fe2000001167c */
[----:B------:R-:W-:Y:S01]  /*1fe20*/  ST.E.U16 desc[UR4][R116.64+0x12], R111 ;  /* 0x0000126f74007985 */ /* 0x000fe2000c101504 */
[----:B------:R-:W-:Y:S02]  /*1fe30*/  PRMT R124, R107, 0x5410, R0 ;  /* 0x000054106b7c7816 */ /* 0x000fe40000000000 */
[----:B------:R-:W-:Y:S02]  /*1fe40*/  @!P0 PRMT R107, R219, 0x5410, RZ ;  /* 0x00005410db6b8816 */ /* 0x000fe400000000ff */
[----:B------:R-:W-:Y:S01]  /*1fe50*/  PRMT R217, R139, 0x7610, R217 ;  /* 0x000076108bd97816 */ /* 0x000fe200000000d9 */
[----:B------:R1:W4:Y:S01]  /*1fe60*/  LDL.S16 R219, [R1+0x110] ;  /* 0x0001100001db7983 */ /* 0x0003220000100600 */
[----:B------:R-:W-:Y:S02]  /*1fe70*/  ISETP.GE.U32.AND P0, PT, R192, R109, PT ;  /* 0x0000006dc000720c */ /* 0x000fe40003f06070 */
[----:B------:R-:W-:Y:S01]  /*1fe80*/  @!P5 PRMT R0, R217, 0x5410, RZ ;  /* 0x00005410d900d816 */ /* 0x000fe200000000ff */
[----:B------:R5:W-:Y:S01]  /*1fe90*/  @!P5 STL.S16 [R1+0x118], R139 ;  /* 0x0001188b0100d387 */ /* 0x000be20000100600 */
[C---:B------:R-:W-:Y:S02]  /*1fea0*/  PRMT R109, R179.reuse, 0x7610, R109 ;  /* 0x00007610b36d7816 */ /* 0x040fe4000000006d */
[----:B------:R-:W-:Y:S01]  /*1feb0*/  LOP3.LUT R108, R108, 0xff, RZ, 0xc0, !PT ;  /* 0x000000ff6c6c7812 */ /* 0x000fe200078ec0ff */
[----:B------:R1:W4:Y:S03]  /*1fec0*/  LDL.S16 R217, [R1+0xf8] ;  /* 0x0000f80001d97983 */ /* 0x0003260000100600 */
[----:B------:R-:W-:Y:S01]  /*1fed0*/  ISETP.GE.U32.AND P5, PT, R192, R108, PT ;  /* 0x0000006cc000720c */ /* 0x000fe20003fa6070 */
[----:B------:R1:W-:Y:S01]  /*1fee0*/  ST.E.U16 desc[UR4][R120.64+0xe], R107 ;  /* 0x00000e6b78007985 */ /* 0x0003e2000c101504 */
[----:B------:R-:W-:Y:S03]  /*1fef0*/  PRMT R108, R179, 0x7632, R108 ;  /* 0x00007632b36c7816 */ /* 0x000fe6000000006c */
[----:B------:R1:W-:Y:S01]  /*1ff00*/  ST.E.U16 desc[UR4][R120.64+0x10], R0 ;  /* 0x0000100078007985 */ /* 0x0003e2000c101504 */
[----:B-----5:R-:W-:Y:S05]  /*1ff10*/  IMAD.WIDE.U32 R138, R138, -0x2daee0ad, RZ ;  /* 0xd2511f538a8a7825 */ /* 0x020fea00078e00ff */
[----:B------:R-:W-:Y:S04]  /*1ff20*/  LOP3.LUT R110, R139, R212, R176, 0x96, !PT ;  /* 0x000000d48b6e7212 */ /* 0x000fe800078e96b0 */
[C---:B------:R-:W-:Y:S02]  /*1ff30*/  LOP3.LUT R111, R110.reuse, 0xff, RZ, 0xc0, !PT ;  /* 0x000000ff6e6f7812 */ /* 0x040fe400078ec0ff */
[----:B-1----:R-:W-:Y:S04]  /*1ff40*/  LOP3.LUT R107, R110, 0xffff, RZ, 0xc0, !PT ;  /* 0x0000ffff6e6b7812 */ /* 0x002fe800078ec0ff */
[--C-:B------:R-:W-:Y:S02]  /*1ff50*/  SHF.R.U32.HI R0, RZ, 0x8, R107.reuse ;  /* 0x00000008ff007819 */ /* 0x100fe4000001166b */
[----:B------:R-:W-:Y:S01]  /*1ff60*/  PRMT R107, R144, 0x7610, R107 ;  /* 0x00007610906b7816 */ /* 0x000fe2000000006b */
[----:B--2---:R-:W-:Y:S05]  /*1ff70*/  @!P1 HADD2 R128, -R109.H0_H0, -RZ.H0_H0 ;  /* 0xa00000ff6d809230 */ /* 0x004fea0000000900 */
[----:B------:R-:W-:Y:S01]  /*1ff80*/  PRMT R133, R128, 0x7610, R133 ;  /* 0x0000761080857816 */ /* 0x000fe20000000085 */
[----:B------:R1:W-:Y:S04]  /*1ff90*/  @!P1 STL.S16 [R1+0x104], R128 ;  /* 0x0001048001009387 */ /* 0x0003e80000100600 */
[----:B------:R2:W5:Y:S01]  /*1ffa0*/  LDL.S16 R179, [R1+0xf4] ;  /* 0x0000f40001b37983 */ /* 0x0005620000100600 */
[----:B---3--:R-:W-:Y:S05]  /*1ffb0*/  @!P6 HADD2 R221, -R108.H0_H0, -RZ.H0_H0 ;  /* 0xa00000ff6cdde230 */ /* 0x008fea0000000900 */
[----:B------:R-:W-:Y:S01]  /*1ffc0*/  PRMT R132, R221, 0x7610, R132 ;  /* 0x00007610dd847816 */ /* 0x000fe20000000084 */
[----:B----4-:R-:W-:Y:S05]  /*1ffd0*/  @!P4 HADD2 R219, -R107.H0_H0, -RZ.H0_H0 ;  /* 0xa00000ff6bdbc230 */ /* 0x010fea0000000900 */
[----:B------:R-:W-:Y:S02]  /*1ffe0*/  PRMT R218, R219, 0x7610, R218 ;  /* 0x00007610dbda7816 */ /* 0x000fe400000000da */
[----:B-1----:R-:W-:Y:S02]  /*1fff0*/  PRMT R128, R109, 0x5410, R108 ;  /* 0x000054106d807816 */ /* 0x002fe4000000006c */
[----:B------:R-:W-:Y:S02]  /*20000*/  @!P1 PRMT R109, R133, 0x5410, RZ ;  /* 0x00005410856d9816 */ /* 0x000fe400000000ff */
[----:B------:R-:W-:Y:S01]  /*20010*/  ISETP.GE.U32.AND P1, PT, R192, R111, PT ;  /* 0x0000006fc000720c */ /* 0x000fe20003f26070 */
[----:B------:R2:W3:Y:S01]  /*20020*/  LDL.S16 R133, [R1+0xf0] ;  /* 0x0000f00001857983 */ /* 0x0004e20000100600 */
[----:B------:R-:W-:Y:S02]  /*20030*/  @!P6 PRMT R108, R132, 0x5410, RZ ;  /* 0x00005410846ce816 */ /* 0x000fe400000000ff */
[----:B------:R-:W-:Y:S01]  /*20040*/  LOP3.LUT R111, R0, 0xffff, RZ, 0xc0, !PT ;  /* 0x0000ffff006f7812 */ /* 0x000fe200078ec0ff */
[----:B------:R-:W-:Y:S01]  /*20050*/  @!P6 STL.S16 [R1+0x100], R221 ;  /* 0x000100dd0100e387 */ /* 0x000fe20000100600 */
[----:B------:R-:W-:Y:S02]  /*20060*/  PRMT R0, R144, 0x7632, R0 ;  /* 0x0000763290007816 */ /* 0x000fe40000000000 */
[----:B------:R-:W-:Y:S01]  /*20070*/  ISETP.GE.U32.AND P6, PT, R192, R111, PT ;  /* 0x0000006fc000720c */ /* 0x000fe20003fc6070 */
[----:B------:R1:W-:Y:S01]  /*20080*/  ST.E.U16 desc[UR4][R118.64+0x12], R108 ;  /* 0x0000126c76007985 */ /* 0x0003e2000c101504 */
[----:B------:R-:W-:Y:S01]  /*20090*/  PRMT R132, R107, 0x5410, R0 ;  /* 0x000054106b847816 */ /* 0x000fe20000000000 */
[----:B------:R-:W-:Y:S01]  /*200a0*/  @!P2 HADD2 R217, -R0.H0_H0, -RZ.H0_H0 ;  /* 0xa00000ff00d9a230 */ /* 0x000fe20000000900 */
[----:B------:R-:W-:Y:S01]  /*200b0*/  @!P4 PRMT R107, R218, 0x5410, RZ ;  /* 0x00005410da6bc816 */ /* 0x000fe200000000ff */
[----:B------:R-:W-:Y:S01]  /*200c0*/  @!P4 STL.S16 [R1+0x110], R219 ;  /* 0x000110db0100c387 */ /* 0x000fe20000100600 */
[--C-:B------:R-:W-:Y:S02]  /*200d0*/  SHF.R.U32.HI R111, RZ, 0x18, R110.reuse ;  /* 0x00000018ff6f7819 */ /* 0x100fe4000001166e */
[----:B------:R-:W-:Y:S01]  /*200e0*/  PRMT R141, R217, 0x7610, R141 ;  /* 0x00007610d98d7816 */ /* 0x000fe2000000008d */
[----:B------:R4:W-:Y:S01]  /*200f0*/  @!P2 STL.S16 [R1+0xf8], R217 ;  /* 0x0000f8d90100a387 */ /* 0x0009e20000100600 */
[----:B------:R-:W-:Y:S02]  /*20100*/  ISETP.GE.U32.AND P4, PT, R192, R111, PT ;  /* 0x0000006fc000720c */ /* 0x000fe40003f86070 */
[----:B------:R-:W-:Y:S01]  /*20110*/  @!P2 PRMT R0, R141, 0x5410, RZ ;  /* 0x000054108d00a816 */ /* 0x000fe200000000ff */
[----:B------:R2:W2:Y:S01]  /*20120*/  LDL.S16 R218, [R1+0xec] ;  /* 0x0000ec0001da7983 */ /* 0x0004a20000100600 */
[----:B------:R-:W-:Y:S03]  /*20130*/  LOP3.LUT R111, R134, 0xff, RZ, 0xc0, !PT ;  /* 0x000000ff866f7812 */ /* 0x000fe600078ec0ff */
[----:B------:R4:W-:Y:S01]  /*20140*/  ST.E.U16 desc[UR4][R118.64+0x10], R109 ;  /* 0x0000106d76007985 */ /* 0x0009e2000c101504 */
[----:B------:R-:W-:Y:S02]  /*20150*/  ISETP.GE.U32.AND P2, PT, R192, R111, PT ;  /* 0x0000006fc000720c */ /* 0x000fe40003f46070 */
[----:B------:R-:W-:Y:S01]  /*20160*/  SHF.R.U32.HI R111, RZ, 0x10, R110 ;  /* 0x00000010ff6f7819 */ /* 0x000fe2000001166e */
[----:B------:R2:W2:Y:S01]  /*20170*/  LDL.S16 R141, [R1+0xe8] ;  /* 0x0000e800018d7983 */ /* 0x0004a20000100600 */
[----:B------:R-:W-:Y:S02]  /*20180*/  LOP3.LUT R110, R134, 0xffff, RZ, 0xc0, !PT ;  /* 0x0000ffff866e7812 */ /* 0x000fe400078ec0ff */
[----:B------:R-:W-:Y:S01]  /*20190*/  LOP3.LUT R111, R111, 0xff, RZ, 0xc0, !PT ;  /* 0x000000ff6f6f7812 */ /* 0x000fe200078ec0ff */
[----:B------:R4:W-:Y:S01]  /*201a0*/  ST.E.U16 desc[UR4][R194.64+0x22], R0 ;  /* 0x00002200c2007985 */ /* 0x0009e2000c101504 */
[----:B------:R-:W-:Y:S02]  /*201b0*/  SHF.R.U32.HI R110, RZ, 0x8, R110 ;  /* 0x00000008ff6e7819 */ /* 0x000fe4000001166e */
[C---:B-1----:R-:W-:Y:S01]  /*201c0*/  PRMT R108, R145.reuse, 0x7610, R108 ;  /* 0x00007610916c7816 */ /* 0x042fe2000000006c */
[----:B------:R1:W-:Y:S01]  /*201d0*/  ST.E.U16 desc[UR4][R194.64+0x20], R107 ;  /* 0x0000206bc2007985 */ /* 0x0003e2000c101504 */
[----:B------:R-:W-:Y:S03]  /*201e0*/  LOP3.LUT R110, R110, 0xffff, RZ, 0xc0, !PT ;  /* 0x0000ffff6e6e7812 */ /* 0x000fe600078ec0ff */
[----:B----4-:R4:W4:Y:S01]  /*201f0*/  LDL.S16 R217, [R1+0xe4] ;  /* 0x0000e40001d97983 */ /* 0x0109220000100600 */
[----:B------:R-:W-:Y:S02]  /*20200*/  PRMT R109, R145, 0x7632, R109 ;  /* 0x00007632916d7816 */ /* 0x000fe4000000006d */
[----:B------:R-:W-:Y:S02]  /*20210*/  PRMT R0, R106, 0x7632, R0 ;  /* 0x000076326a007816 */ /* 0x000fe40000000000 */
[----:B-1----:R-:W-:Y:S04]  /*20220*/  SHF.R.U32.HI R107, RZ, 0x10, R134 ;  /* 0x00000010ff6b7819 */ /* 0x002fe80000011686 */
[----:B------:R-:W-:Y:S01]  /*20230*/  LOP3.LUT R107, R107, 0xff, RZ, 0xc0, !PT ;  /* 0x000000ff6b6b7812 */ /* 0x000fe200078ec0ff */
[----:B-----5:R-:W-:Y:S05]  /*20240*/  @!P5 HADD2 R179, -R108.H0_H0, -RZ.H0_H0 ;  /* 0xa00000ff6cb3d230 */ /* 0x020fea0000000900 */
[----:B------:R-:W-:Y:S01]  /*20250*/  PRMT R144, R179, 0x7610, R144 ;  /* 0x00007610b3907816 */ /* 0x000fe20000000090 */
[----:B------:R1:W-:Y:S01]  /*20260*/  @!P5 STL.S16 [R1+0xf4], R179 ;  /* 0x0000f4b30100d387 */ /* 0x0003e20000100600 */
[----:B---3--:R-:W-:Y:S05]  /*20270*/  @!P0 HADD2 R133, -R109.H0_H0, -RZ.H0_H0 ;  /* 0xa00000ff6d858230 */ /* 0x008fea0000000900 */
[----:B------:R-:W-:Y:S01]  /*20280*/  PRMT R129, R133, 0x7610, R129 ;  /* 0x0000761085817816 */ /* 0x000fe20000000081 */
[----:B------:R3:W-:Y:S04]  /*20290*/  @!P0 STL.S16 [R1+0xf0], R133 ;  /* 0x0000f08501008387 */ /* 0x0007e80000100600 */
[----:B-1----:R1:W5:Y:S01]  /*202a0*/  LDL.S16 R179, [R1+0xe0] ;  /* 0x0000e00001b37983 */ /* 0x0023620000100600 */
[----:B--2---:R-:W-:Y:S02]  /*202b0*/  @!P1 HADD2 R218, -R106.H0_H0, -RZ.H0_H0 ;  /* 0xa00000ff6ada9230 */ /* 0x004fe40000000900 */
[----:B------:R-:W-:Y:S01]  /*202c0*/  @!P6 HADD2 R141, -R0.H0_H0, -RZ.H0_H0 ;  /* 0xa00000ff008de230 */ /* 0x000fe20000000900 */
[----:B---3--:R-:W-:Y:S02]  /*202d0*/  PRMT R133, R108, 0x5410, R109 ;  /* 0x000054106c857816 */ /* 0x008fe4000000006d */
[----:B------:R-:W-:Y:S02]  /*202e0*/  @!P5 PRMT R108, R144, 0x5410, RZ ;  /* 0x00005410906cd816 */ /* 0x000fe400000000ff */
[----:B------:R-:W-:Y:S01]  /*202f0*/  @!P0 PRMT R109, R129, 0x5410, RZ ;  /* 0x00005410816d8816 */ /* 0x000fe200000000ff */
[----:B------:R1:W2:Y:S01]  /*20300*/  LDL.S16 R144, [R1+0xdc] ;  /* 0x0000dc0001907983 */ /* 0x0002a20000100600 */
[----:B------:R-:W-:Y:S02]  /*20310*/  ISETP.GE.U32.AND P0, PT, R192, R110, PT ;  /* 0x0000006ec000720c */ /* 0x000fe40003f06070 */
[----:B------:R-:W-:Y:S01]  /*20320*/  PRMT R110, R218, 0x7610, R110 ;  /* 0x00007610da6e7816 */ /* 0x000fe2000000006e */
[----:B------:R1:W3:Y:S01]  /*20330*/  LDL.S16 R129, [R1+0xd8] ;  /* 0x0000d80001817983 */ /* 0x0002e20000100600 */
[----:B------:R-:W-:Y:S02]  /*20340*/  PRMT R187, R141, 0x7610, R187 ;  /* 0x000076108dbb7816 */ /* 0x000fe400000000bb */
[----:B------:R-:W-:Y:S01]  /*20350*/  ISETP.GE.U32.AND P5, PT, R192, R111, PT ;  /* 0x0000006fc000720c */ /* 0x000fe20003fa6070 */
[----:B------:R-:W-:Y:S04]  /*20360*/  @!P1 STL.S16 [R1+0xec], R218 ;  /* 0x0000ecda01009387 */ /* 0x000fe80000100600 */
[----:B------:R4:W-:Y:S04]  /*20370*/  @!P6 STL.S16 [R1+0xe8], R141 ;  /* 0x0000e88d0100e387 */ /* 0x0009e80000100600 */
[----:B------:R1:W-:Y:S04]  /*20380*/  ST.E.U16 desc[UR4][R116.64+0x20], R108 ;  /* 0x0000206c74007985 */ /* 0x0003e8000c101504 */
[----:B------:R1:W-:Y:S01]  /*20390*/  ST.E.U16 desc[UR4][R116.64+0x22], R109 ;  /* 0x0000226d74007985 */ /* 0x0003e2000c101504 */
[----:B----4-:R-:W-:Y:S02]  /*203a0*/  PRMT R141, R106, 0x5410, R0 ;  /* 0x000054106a8d7816 */ /* 0x010fe40000000000 */
[----:B------:R-:W-:Y:S02]  /*203b0*/  @!P1 PRMT R106, R110, 0x5410, RZ ;  /* 0x000054106e6a9816 */ /* 0x000fe400000000ff */
[----:B------:R-:W-:Y:S02]  /*203c0*/  ISETP.GE.U32.AND P1, PT, R192, R107, PT ;  /* 0x0000006bc000720c */ /* 0x000fe40003f26070 */
[C---:B-1----:R-:W-:Y:S01]  /*203d0*/  PRMT R108, R146.reuse, 0x7610, R108 ;  /* 0x00007610926c7816 */ /* 0x042fe2000000006c */
[----:B------:R1:W-:Y:S01]  /*203e0*/  ST.E.U16 desc[UR4][R120.64+0x1e], R106 ;  /* 0x00001e6a78007985 */ /* 0x0003e2000c101504 */
[----:B------:R-:W-:Y:S02]  /*203f0*/  PRMT R107, R146, 0x7632, R107 ;  /* 0x00007632926b7816 */ /* 0x000fe4000000006b */
[----:B------:R-:W-:Y:S01]  /*20400*/  SHF.R.U32.HI R110, RZ, 0x18, R134 ;  /* 0x00000018ff6e7819 */ /* 0x000fe20000011686 */
[----:B------:R-:W-:Y:S01]  /*20410*/  @!P5 HADD2 R217, -R108.H0_H0, -RZ.H0_H0 ;  /* 0xa00000ff6cd9d230 */ /* 0x000fe20000000900 */
[----:B------:R-:W-:Y:S02]  /*20420*/  LOP3.LUT R109, R138, 0xffff, RZ, 0xc0, !PT ;  /* 0x0000ffff8a6d7812 */ /* 0x000fe400078ec0ff */
[----:B------:R-:W-:Y:S02]  /*20430*/  @!P6 PRMT R0, R187, 0x5410, RZ ;  /* 0x00005410bb00e816 */ /* 0x000fe400000000ff */
[----:B------:R-:W-:Y:S01]  /*20440*/  PRMT R181, R217, 0x7610, R181 ;  /* 0x00007610d9b57816 */ /* 0x000fe200000000b5 */
[----:B------:R-:W-:Y:S01]  /*20450*/  @!P5 STL.S16 [R1+0xe4], R217 ;  /* 0x0000e4d90100d387 */ /* 0x000fe20000100600 */
[----:B------:R-:W-:Y:S02]  /*20460*/  ISETP.GE.U32.AND P6, PT, R192, R110, PT ;  /* 0x0000006ec000720c */ /* 0x000fe40003fc6070 */
[----:B------:R-:W-:Y:S01]  /*20470*/  LOP3.LUT R110, R138, 0xff, RZ, 0xc0, !PT ;  /* 0x000000ff8a6e7812 */ /* 0x000fe200078ec0ff */
[----:B------:R4:W-:Y:S01]  /*20480*/  ST.E.U16 desc[UR4][R120.64+0x20], R0 ;  /* 0x0000200078007985 */ /* 0x0009e2000c101504 */
[----:B------:R-:W-:Y:S02]  /*20490*/  SHF.R.U32.HI R109, RZ, 0x8, R109 ;  /* 0x00000008ff6d7819 */ /* 0x000fe4000001166d */
[----:B------:R-:W-:Y:S02]  /*204a0*/  PRMT R146, R108, 0x5410, R107 ;  /* 0x000054106c927816 */ /* 0x000fe4000000006b */
[----:B------:R-:W-:Y:S02]  /*204b0*/  @!P5 PRMT R108, R181, 0x5410, RZ ;  /* 0x00005410b56cd816 */ /* 0x000fe400000000ff */
[----:B------:R-:W-:Y:S02]  /*204c0*/  ISETP.GE.U32.AND P5, PT, R192, R110, PT ;  /* 0x0000006ec000720c */ /* 0x000fe40003fa6070 */
[----:B------:R-:W-:Y:S01]  /*204d0*/  LOP3.LUT R110, R109, 0xffff, RZ, 0xc0, !PT ;  /* 0x0000ffff6d6e7812 */ /* 0x000fe200078ec0ff */
[----:B------:R-:W-:Y:S01]  /*204e0*/  ST.E.U16 desc[UR4][R118.64+0x20], R108 ;  /* 0x0000206c76007985 */ /* 0x000fe2000c101504 */
[C---:B------:R-:W-:Y:S02]  /*204f0*/  PRMT R109, R136.reuse, 0x7610, R109 ;  /* 0x00007610886d7816 */ /* 0x040fe4000000006d */
[----:B-1----:R-:W-:Y:S04]  /*20500*/  PRMT R106, R136, 0x7632, R106 ;  /* 0x00007632886a7816 */ /* 0x002fe8000000006a */
[----:B------:R-:W-:Y:S02]  /*20510*/  PRMT R136, R109, 0x5410, R106 ;  /* 0x000054106d887816 */ /* 0x000fe4000000006a */
[--C-:B----4-:R-:W-:Y:S01]  /*20520*/  SHF.R.U32.HI R0, RZ, 0x18, R138.reuse ;  /* 0x00000018ff007819 */ /* 0x110fe2000001168a */
[----:B-----5:R-:W-:Y:S05]  /*20530*/  @!P4 HADD2 R179, -R107.H0_H0, -RZ.H0_H0 ;  /* 0xa00000ff6bb3c230 */ /* 0x020fea0000000900 */
[----:B------:R-:W-:Y:S01]  /*20540*/  PRMT R145, R179, 0x7610, R145 ;  /* 0x00007610b3917816 */ /* 0x000fe20000000091 */
[----:B------:R1:W-:Y:S03]  /*20550*/  @!P4 STL.S16 [R1+0xe0], R179 ;  /* 0x0000e0b30100c387 */ /* 0x0003e60000100600 */
[----:B------:R-:W-:Y:S02]  /*20560*/  @!P4 PRMT R107, R145, 0x5410, RZ ;  /* 0x00005410916bc816 */ /* 0x000fe400000000ff */
[----:B------:R-:W-:Y:S02]  /*20570*/  ISETP.GE.U32.AND P4, PT, R192, R110, PT ;  /* 0x0000006ec000720c */ /* 0x000fe40003f86070 */
[----:B------:R-:W-:Y:S01]  /*20580*/  SHF.R.U32.HI R110, RZ, 0x10, R138 ;  /* 0x00000010ff6e7819 */ /* 0x000fe2000001168a */
[----:B------:R-:W-:Y:S03]  /*20590*/  ST.E.U16 desc[UR4][R118.64+0x22], R107 ;  /* 0x0000226b76007985 */ /* 0x000fe6000c101504 */
[----:B------:R-:W-:Y:S01]  /*205a0*/  LOP3.LUT R110, R110, 0xff, RZ, 0xc0, !PT ;  /* 0x000000ff6e6e7812 */ /* 0x000fe200078ec0ff */
[----:B--2---:R-:W-:Y:S02]  /*205b0*/  @!P2 HADD2 R144, -R109.H0_H0, -RZ.H0_H0 ;  /* 0xa00000ff6d90a230 */ /* 0x004fe40000000900 */
[----:B---3--:R-:W-:Y:S03]  /*205c0*/  @!P0 HADD2 R129, -R106.H0_H0, -RZ.H0_H0 ;  /* 0xa00000ff6a818230 */ /* 0x008fe60000000900 */
[----:B------:R-:W-:Y:S01]  /*205d0*/  PRMT R127, R144, 0x7610, R127 ;  /* 0x00007610907f7816 */ /* 0x000fe2000000007f */
[----:B------:R2:W-:Y:S01]  /*205e0*/  @!P2 STL.S16 [R1+0xdc], R144 ;  /* 0x0000dc900100a387 */ /* 0x0005e20000100600 */
[----:B------:R-:W-:Y:S03]  /*205f0*/  PRMT R111, R129, 0x7610, R111 ;  /* 0x00007610816f7816 */ /* 0x000fe6000000006f */
[----:B------:R-:W-:Y:S01]  /*20600*/  @!P0 STL.S16 [R1+0xd8], R129 ;  /* 0x0000d88101008387 */ /* 0x000fe20000100600 */
[----:B------:R-:W-:Y:S02]  /*20610*/  @!P2 PRMT R109, R127, 0x5410, RZ ;  /* 0x000054107f6da816 */ /* 0x000fe400000000ff */
[C---:B------:R-:W-:Y:S01]  /*20620*/  ISETP.GE.U32.AND P2, PT, R192.reuse, R110, PT ;  /* 0x0000006ec000720c */ /* 0x040fe20003f46070 */
[----:B-1----:R1:W3:Y:S01]  /*20630*/  LDL.S16 R179, [R1+0xd4] ;  /* 0x0000d40001b37983 */ /* 0x0022e20000100600 */
[----:B------:R-:W-:Y:S01]  /*20640*/  @!P0 PRMT R106, R111, 0x5410, RZ ;  /* 0x000054106f6a8816 */ /* 0x000fe200000000ff */
[----:B------:R-:W-:Y:S01]  /*20650*/  IMAD.WIDE.U32 R110, R137, -0x2daee0ad, RZ ;  /* 0xd2511f53896e7825 */ /* 0x000fe200078e00ff */
[----:B------:R-:W-:Y:S01]  /*20660*/  ISETP.GE.U32.AND P0, PT, R192, R0, PT ;  /* 0x00000000c000720c */ /* 0x000fe20003f06070 */
[----:B------:R-:W-:Y:S01]  /*20670*/  ST.E.U16 desc[UR4][R194.64+0x30], R109 ;  /* 0x0000306dc2007985 */ /* 0x000fe2000c101504 */
[----:B------:R-:W-:Y:S02]  /*20680*/  MUFU.EX2 R0, R214 ;  /* 0x000000d600007308 */ /* 0x000fe40000000800 */
[----:B------:R-:W-:Y:S01]  /*20690*/  LOP3.LUT R150, R111, R178, R150, 0x96, !PT ;  /* 0x000000b26f967212 */ /* 0x000fe200078e9696 */
[----:B------:R4:W-:Y:S04]  /*206a0*/  ST.E.U16 desc[UR4][R194.64+0x32], R106 ;  /* 0x0000326ac2007985 */ /* 0x0009e8000c101504 */
[----:B------:R-:W-:Y:S03]  /*206b0*/  IMAD.WIDE.U32 R150, R150, -0x326172a9, RZ ;  /* 0xcd9e8d5796967825 */ /* 0x000fe600078e00ff */
[----:B------:R-:W-:Y:S01]  /*206c0*/  MUFU.EX2 R127, R166 ;  /* 0x000000a6007f7308 */ /* 0x000fe20000000800 */
[-CC-:B--2---:R-:W-:Y:S02]  /*206d0*/  LOP3.LUT R144, R143, R147.reuse, R140.reuse, 0x96, !PT ;  /* 0x000000938f907212 */ /* 0x184fe400078e968c */
[----:B------:R-:W-:Y:S07]  /*206e0*/  LOP3.LUT R147, R149, R147, R140, 0x96, !PT ;  /* 0x0000009395937212 */ /* 0x000fee00078e968c */
[----:B------:R-:W2:Y:S01]  /*206f0*/  MUFU.EX2 R140, R186 ;  /* 0x000000ba008c7308 */ /* 0x000ea20000000800 */
[----:B------:R-:W-:Y:S05]  /*20700*/  IMAD.WIDE.U32 R144, R144, -0x2daee0ad, RZ ;  /* 0xd2511f5390907825 */ /* 0x000fea00078e00ff */
[----:B------:R-:W-:Y:S02]  /*20710*/  LOP3.LUT R143, R145, R245, R110, 0x96, !PT ;  /* 0x000000f5918f7212 */ /* 0x000fe400078e966e */
[----:B------:R-:W-:Y:S02]  /*20720*/  LOP3.LUT R110, R151, R251, R142, 0x96, !PT ;  /* 0x000000fb976e7212 */ /* 0x000fe400078e968e */
[----:B------:R-:W5:Y:S01]  /*20730*/  MUFU.EX2 R145, R180 ;  /* 0x000000b400917308 */ /* 0x000f620000000800 */
[----:B------:R1:W3:Y:S01]  /*20740*/  LDL.S16 R151, [R1+0xd0] ;  /* 0x0000d00001977983 */ /* 0x0002e20000100600 */
[----:B------:R-:W-:Y:S01]  /*20750*/  IMAD.WIDE.U32 R142, R143, -0x326172a9, RZ ;  /* 0xcd9e8d578f8e7825 */ /* 0x000fe200078e00ff */
[----:B----4-:R-:W-:Y:S03]  /*20760*/  PRMT R106, R208, 0x7610, R106 ;  /* 0x00007610d06a7816 */ /* 0x010fe6000000006a */
[----:B------:R-:W-:Y:S01]  /*20770*/  IMAD.WIDE.U32 R110, R110, -0x2daee0ad, RZ ;  /* 0xd2511f536e6e7825 */ /* 0x000fe200078e00ff */
[----:B------:R-:W-:Y:S03]  /*20780*/  LOP3.LUT R150, R143, R185, R150, 0x96, !PT ;  /* 0x000000b98f967212 */ /* 0x000fe600078e9696 */
[----:B------:R-:W4:Y:S01]  /*20790*/  MUFU.EX2 R137, R157 ;  /* 0x0000009d00897308 */ /* 0x000f220000000800 */
[----:B--2---:R-:W-:Y:S02]  /*207a0*/  F2FP.F16.F32.PACK_AB R163, R0, R140 ;  /* 0x0000008c00a3723e */ /* 0x004fe400000000ff */
[----:B------:R-:W-:Y:S01]  /*207b0*/  LOP3.LUT R144, R111, R184, R144, 0x96, !PT ;  /* 0x000000b86f907212 */ /* 0x000fe200078e9690 */
[----:B------:R-:W-:Y:S04]  /*207c0*/  IMAD.WIDE.U32 R186, R150, -0x2daee0ad, RZ ;  /* 0xd2511f5396ba7825 */ /* 0x000fe800078e00ff */
[----:B------:R-:W-:Y:S01]  /*207d0*/  FADD.FTZ R111, R140, R155 ;  /* 0x0000009b8c6f7221 */ /* 0x000fe20000010000 */
[----:B------:R1:W2:Y:S01]  /*207e0*/  LDL.S16 R150, [R1+0xcc] ;  /* 0x0000cc0001967983 */ /* 0x0002a20000100600 */
[----:B------:R4:W1:Y:S01]  /*207f0*/  MUFU.EX2 R129, R156 ;  /* 0x0000009c00817308 */ /* 0x0008620000000800 */
[----:B-----5:R-:W-:Y:S01]  /*20800*/  F2FP.F16.F32.PACK_AB R155, R127, R145 ;  /* 0x000000917f9b723e */ /* 0x020fe200000000ff */
[--C-:B------:R-:W-:Y:S01]  /*20810*/  FADD.FTZ R0, R0, R111.reuse ;  /* 0x0000006f00007221 */ /* 0x100fe20000010000 */
[----:B------:R-:W-:Y:S01]  /*20820*/  PRMT R111, R159, 0x7610, R111 ;  /* 0x000076109f6f7816 */ /* 0x000fe2000000006f */
[----:B------:R-:W-:Y:S03]  /*20830*/  IMAD.WIDE.U32 R180, R144, -0x326172a9, RZ ;  /* 0xcd9e8d5790b47825 */ /* 0x000fe600078e00ff */
[----:B------:R5:W-:Y:S02]  /*20840*/  STL [R1+0x15c], R0 ;  /* 0x00015c0001007387 */ /* 0x000be40000100800 */
[----:B------:R-:W-:Y:S02]  /*20850*/  LOP3.LUT R166, R181, R164, R142, 0x96, !PT ;  /* 0x000000a4b5a67212 */ /* 0x000fe400078e968e */
[--C-:B----4-:R-:W-:Y:S02]  /*20860*/  LOP3.LUT R156, R187, R250, R110.reuse, 0x96, !PT ;  /* 0x000000fabb9c7212 */ /* 0x110fe400078e966e */
[----:B------:R-:W-:Y:S03]  /*20870*/  PRMT R110, R159, 0x7632, R110 ;  /* 0x000076329f6e7816 */ /* 0x000fe6000000006e */
[----:B------:R-:W-:Y:S04]  /*20880*/  IMAD.WIDE.U32 R156, R156, -0x326172a9, RZ ;  /* 0xcd9e8d579c9c7825 */ /* 0x000fe800078e00ff */
[----:B-----5:R-:W-:Y:S04]  /*20890*/  FADD.FTZ R0, R145, R154 ;  /* 0x0000009a91007221 */ /* 0x020fe80000010000 */
[----:B------:R-:W-:Y:S01]  /*208a0*/  FADD.FTZ R140, R127, R0 ;  /* 0x000000007f8c7221 */ /* 0x000fe20000010000 */
[----:B------:R-:W-:Y:S01]  /*208b0*/  LOP3.LUT R127, R157, R242, R180, 0x96, !PT ;  /* 0x000000f29d7f7212 */ /* 0x000fe200078e96b4 */
[----:B------:R-:W-:Y:S01]  /*208c0*/  FADD.FTZ R0, R137, R153 ;  /* 0x0000009989007221 */ /* 0x000fe20000010000 */
[----:B-1----:R-:W-:Y:S01]  /*208d0*/  F2FP.F16.F32.PACK_AB R137, R129, R137 ;  /* 0x000000898189723e */ /* 0x002fe200000000ff */
[----:B---3--:R-:W-:Y:S05]  /*208e0*/  @!P1 HADD2 R179, -R111.H0_H0, -RZ.H0_H0 ;  /* 0xa00000ff6fb39230 */ /* 0x008fea0000000900 */
[----:B------:R-:W-:Y:S01]  /*208f0*/  PRMT R143, R179, 0x7610, R143 ;  /* 0x00007610b38f7816 */ /* 0x000fe2000000008f */
[----:B------:R-:W-:Y:S04]  /*20900*/  @!P1 STL.S16 [R1+0xd4], R179 ;  /* 0x0000d4b301009387 */ /* 0x000fe80000100600 */
[----:B------:R1:W-:Y:S01]  /*20910*/  STL [R1+0x16c], R140 ;  /* 0x00016c8c01007387 */ /* 0x0003e20000100800 */
[----:B------:R-:W-:Y:S02]  /*20920*/  @!P6 HADD2 R151, -R110.H0_H0, -RZ.H0_H0 ;  /* 0xa00000ff6e97e230 */ /* 0x000fe40000000900 */
[----:B-1----:R-:W-:Y:S01]  /*20930*/  FADD.FTZ R140, R129, R0 ;  /* 0x00000000818c7221 */ /* 0x002fe20000010000 */
[----:B------:R-:W-:Y:S02]  /*20940*/  LOP3.LUT R0, R127, 0xff, RZ, 0xc0, !PT ;  /* 0x000000ff7f007812 */ /* 0x000fe400078ec0ff */
[----:B------:R-:W-:Y:S02]  /*20950*/  PRMT R142, R151, 0x7610, R142 ;  /* 0x00007610978e7816 */ /* 0x000fe4000000008e */
[----:B------:R1:W-:Y:S04]  /*20960*/  STL [R1+0x170], R140 ;  /* 0x0001708c01007387 */ /* 0x0003e80000100800 */
[----:B------:R4:W3:Y:S01]  /*20970*/  LDL.S16 R159, [R1+0xc8] ;  /* 0x0000c800019f7983 */ /* 0x0008e20000100600 */
[----:B--2---:R-:W-:Y:S03]  /*20980*/  @!P5 HADD2 R150, -R105.H0_H0, -RZ.H0_H0 ;  /* 0xa00000ff6996d230 */ /* 0x004fe60000000900 */
[----:B------:R-:W-:Y:S02]  /*20990*/  @!P6 STL.S16 [R1+0xd0], R151 ;  /* 0x0000d0970100e387 */ /* 0x000fe40000100600 */
[----:B------:R-:W-:Y:S02]  /*209a0*/  PRMT R108, R150, 0x7610, R108 ;  /* 0x00007610966c7816 */ /* 0x000fe4000000006c */
[----:B------:R2:W-:Y:S04]  /*209b0*/  @!P5 STL.S16 [R1+0xcc], R150 ;  /* 0x0000cc960100d387 */ /* 0x0005e80000100600 */
[----:B------:R4:W5:Y:S04]  /*209c0*/  LDL.S16 R145, [R1+0xc0] ;  /* 0x0000c00001917983 */ /* 0x0009680000100600 */
[----:B------:R4:W4:Y:S04]  /*209d0*/  LDL.S16 R219, [R1+0xbc] ;  /* 0x0000bc0001db7983 */ /* 0x0009280000100600 */
[----:B------:R3:W4:Y:S01]  /*209e0*/  LDL.S16 R217, [R1+0xc4] ;  /* 0x0000c40001d97983 */ /* 0x0007220000100600 */
[----:B-1----:R-:W-:Y:S02]  /*209f0*/  PRMT R140, R111, 0x5410, R110 ;  /* 0x000054106f8c7816 */ /* 0x002fe4000000006e */
[----:B------:R-:W-:Y:S02]  /*20a00*/  @!P1 PRMT R111, R143, 0x5410, RZ ;  /* 0x000054108f6f9816 */ /* 0x000fe400000000ff */
[----:B------:R-:W-:Y:S02]  /*20a10*/  ISETP.GE.U32.AND P1, PT, R192, R0, PT ;  /* 0x00000000c000720c */ /* 0x000fe40003f26070 */
[----:B------:R-:W-:Y:S01]  /*20a20*/  LOP3.LUT R0, R127, 0xffff, RZ, 0xc0, !PT ;  /* 0x0000ffff7f007812 */ /* 0x000fe200078ec0ff */
[----:B------:R-:W-:Y:S01]  /*20a30*/  ST.E.U16 desc[UR4][R116.64+0x30], R111 ;  /* 0x0000306f74007985 */ /* 0x000fe2000c101504 */
[----:B------:R-:W-:Y:S01]  /*20a40*/  @!P6 PRMT R110, R142, 0x5410, RZ ;  /* 0x000054108e6ee816 */ /* 0x000fe200000000ff */
[----:B------:R-:W-:Y:S01]  /*20a50*/  IMAD.WIDE.U32 R142, R158, -0x2daee0ad, RZ ;  /* 0xd2511f539e8e7825 */ /* 0x000fe200078e00ff */
[----:B------:R-:W-:Y:S03]  /*20a60*/  SHF.R.U32.HI R0, RZ, 0x8, R0 ;  /* 0x00000008ff007819 */ /* 0x000fe60000011600 */
[----:B------:R-:W-:Y:S01]  /*20a70*/  ST.E.U16 desc[UR4][R116.64+0x32], R110 ;  /* 0x0000326e74007985 */ /* 0x000fe2000c101504 */
[----:B------:R-:W-:Y:S02]  /*20a80*/  LOP3.LUT R107, R0, 0xffff, RZ, 0xc0, !PT ;  /* 0x0000ffff006b7812 */ /* 0x000fe400078ec0ff */
[----:B------:R-:W-:Y:S02]  /*20a90*/  PRMT R0, R105, 0x7632, R0 ;  /* 0x0000763269007816 */ /* 0x000fe40000000000 */
[----:B--2---:R-:W-:Y:S02]  /*20aa0*/  LOP3.LUT R150, R143, R178, R152, 0x96, !PT ;  /* 0x000000b28f967212 */ /* 0x004fe400078e9698 */
[----:B------:R-:W-:Y:S02]  /*20ab0*/  PRMT R144, R105, 0x5410, R0 ;  /* 0x0000541069907816 */ /* 0x000fe40000000000 */
[----:B------:R-:W-:Y:S01]  /*20ac0*/  @!P5 PRMT R105, R108, 0x5410, RZ ;  /* 0x000054106c69d816 */ /* 0x000fe200000000ff */
[----:B------:R-:W-:Y:S01]  /*20ad0*/  IMAD.WIDE.U32 R108, R147, -0x2daee0ad, RZ ;  /* 0xd2511f53936c7825 */ /* 0x000fe200078e00ff */
[----:B------:R-:W-:Y:S02]  /*20ae0*/  ISETP.GE.U32.AND P6, PT, R192, R107, PT ;  /* 0x0000006bc000720c */ /* 0x000fe40003fc6070 */
[--C-:B------:R-:W-:Y:S01]  /*20af0*/  SHF.R.U32.HI R107, RZ, 0x18, R127.reuse ;  /* 0x00000018ff6b7819 */ /* 0x100fe2000001167f */
[----:B------:R-:W-:Y:S01]  /*20b00*/  IMAD.WIDE.U32 R150, R150, -0x326172a9, RZ ;  /* 0xcd9e8d5796967825 */ /* 0x000fe200078e00ff */
[----:B------:R-:W-:Y:S01]  /*20b10*/  LOP3.LUT R109, R109, R245, R142, 0x96, !PT ;  /* 0x000000f56d6d7212 */ /* 0x000fe200078e968e */
[----:B------:R-:W-:Y:S01]  /*20b20*/  ST.E.U16 desc[UR4][R120.64+0x2e], R105 ;  /* 0x00002e6978007985 */ /* 0x000fe2000c101504 */
[----:B------:R-:W-:Y:S02]  /*20b30*/  ISETP.GE.U32.AND P5, PT, R192, R107, PT ;  /* 0x0000006bc000720c */ /* 0x000fe40003fa6070 */
[----:B------:R-:W-:Y:S05]  /*20b40*/  LOP3.LUT R142, R151, R251, R148, 0x96, !PT ;  /* 0x000000fb978e7212 */ /* 0x000fea00078e9694 */
[----:B------:R-:W-:Y:S05]  /*20b50*/  IMAD.WIDE.U32 R142, R142, -0x2daee0ad, RZ ;  /* 0xd2511f538e8e7825 */ /* 0x000fea00078e00ff */
[----:B------:R-:W-:Y:S01]  /*20b60*/  LOP3.LUT R107, R143, R184, R108, 0x96, !PT ;  /* 0x000000b88f6b7212 */ /* 0x000fe200078e966c */
[----:B------:R-:W-:Y:S04]  /*20b70*/  IMAD.WIDE.U32 R108, R109, -0x326172a9, RZ ;  /* 0xcd9e8d576d6c7825 */ /* 0x000fe800078e00ff */
[----:B------:R-:W-:Y:S01]  /*20b80*/  IMAD.WIDE.U32 R178, R107, -0x326172a9, RZ ;  /* 0xcd9e8d576bb27825 */ /* 0x000fe200078e00ff */
[----:B------:R-:W-:Y:S02]  /*20b90*/  LOP3.LUT R150, R109, R185, R150, 0x96, !PT ;  /* 0x000000b96d967212 */ /* 0x000fe400078e9696 */
[----:B------:R-:W-:Y:S02]  /*20ba0*/  SHF.R.U32.HI R107, RZ, 0x10, R127 ;  /* 0x00000010ff6b7819 */ /* 0x000fe4000001167f */
[--C-:B------:R-:W-:Y:S01]  /*20bb0*/  LOP3.LUT R164, R179, R164, R108.reuse, 0x96, !PT ;  /* 0x000000a4b3a47212 */ /* 0x100fe200078e966c */
[----:B------:R-:W-:Y:S01]  /*20bc0*/  IMAD.WIDE.U32 R184, R150, -0x2daee0ad, RZ ;  /* 0xd2511f5396b87825 */ /* 0x000fe200078e00ff */
[----:B------:R-:W-:Y:S02]  /*20bd0*/  LOP3.LUT R107, R107, 0xff, RZ, 0xc0, !PT ;  /* 0x000000ff6b6b7812 */ /* 0x000fe400078ec0ff */
[----:B------:R-:W-:Y:S02]  /*20be0*/  PRMT R108, R208, 0x7632, R108 ;  /* 0x00007632d06c7816 */ /* 0x000fe4000000006c */
[----:B------:R-:W-:Y:S02]  /*20bf0*/  LOP3.LUT R158, R185, R250, R142, 0x96, !PT ;  /* 0x000000fab99e7212 */ /* 0x000fe400078e968e */
[----:B------:R-:W-:Y:S01]  /*20c00*/  PRMT R109, R167, 0x7632, R109 ;  /* 0x00007632a76d7816 */ /* 0x000fe2000000006d */
[----:B---3--:R-:W-:Y:S05]  /*20c10*/  @!P4 HADD2 R159, -R0.H0_H0, -RZ.H0_H0 ;  /* 0xa00000ff009fc230 */ /* 0x008fea0000000900 */
[----:B------:R-:W-:Y:S01]  /*20c20*/  PRMT R127, R159, 0x7610, R127 ;  /* 0x000076109f7f7816 */ /* 0x000fe2000000007f */
[----:B------:R1:W-:Y:S03]  /*20c30*/  @!P4 STL.S16 [R1+0xc8], R159 ;  /* 0x0000c89f0100c387 */ /* 0x0003e60000100600 */
[----:B------:R-:W-:Y:S01]  /*20c40*/  @!P4 PRMT R0, R127, 0x5410, RZ ;  /* 0x000054107f00c816 */ /* 0x000fe200000000ff */
[----:B------:R2:W3:Y:S01]  /*20c50*/  LDL.S16 R218, [R1+0xa8] ;  /* 0x0000a80001da7983 */ /* 0x0004e20000100600 */
[----:B------:R-:W-:Y:S01]  /*20c60*/  ISETP.GE.U32.AND P4, PT, R192, R107, PT ;  /* 0x0000006bc000720c */ /* 0x000fe20003f86070 */
[----:B-----5:R-:W-:Y:S02]  /*20c70*/  @!P2 HADD2 R145, -R106.H0_H0, -RZ.H0_H0 ;  /* 0xa00000ff6a91a230 */ /* 0x020fe40000000900 */
[----:B------:R2:W5:Y:S01]  /*20c80*/  LDL.S16 R214, [R1+0xa4] ;  /* 0x0000a40001d67983 */ /* 0x0005620000100600 */
[----:B----4-:R-:W-:Y:S02]  /*20c90*/  @!P0 HADD2 R219, -R108.H0_H0, -RZ.H0_H0 ;  /* 0xa00000ff6cdb8230 */ /* 0x010fe40000000900 */
[----:B------:R-:W-:Y:S01]  /*20ca0*/  PRMT R220, R145, 0x7610, R220 ;  /* 0x0000761091dc7816 */ /* 0x000fe200000000dc */
[----:B------:R2:W4:Y:S02]  /*20cb0*/  LDL.S16 R148, [R1+0xa0] ;  /* 0x0000a00001947983 */ /* 0x0005240000100600 */
[----:B------:R-:W-:Y:S02]  /*20cc0*/  PRMT R150, R219, 0x7610, R150 ;  /* 0x00007610db967816 */ /* 0x000fe40000000096 */
[----:B------:R2:W-:Y:S04]  /*20cd0*/  @!P2 STL.S16 [R1+0xc0], R145 ;  /* 0x0000c0910100a387 */ /* 0x0005e80000100600 */
[----:B------:R-:W-:Y:S04]  /*20ce0*/  @!P0 STL.S16 [R1+0xbc], R219 ;  /* 0x0000bcdb01008387 */ /* 0x000fe80000100600 */
[----:B------:R2:W-:Y:S01]  /*20cf0*/  ST.E.U16 desc[UR4][R120.64+0x30], R0 ;  /* 0x0000300078007985 */ /* 0x0005e2000c101504 */
[----:B-1----:R-:W-:Y:S05]  /*20d00*/  IMAD.WIDE.U32 R158, R158, -0x326172a9, RZ ;  /* 0xcd9e8d579e9e7825 */ /* 0x002fea00078e00ff */
[----:B------:R-:W-:Y:S04]  /*20d10*/  LOP3.LUT R127, R159, R242, R178, 0x96, !PT ;  /* 0x000000f29f7f7212 */ /* 0x000fe800078e96b2 */
[C---:B------:R-:W-:Y:S02]  /*20d20*/  LOP3.LUT R107, R127.reuse, 0xff, RZ, 0xc0, !PT ;  /* 0x000000ff7f6b7812 */ /* 0x040fe400078ec0ff */
[----:B--2---:R-:W-:Y:S02]  /*20d30*/  PRMT R145, R106, 0x5410, R108 ;  /* 0x000054106a917816 */ /* 0x004fe4000000006c */
[----:B------:R-:W-:Y:S02]  /*20d40*/  @!P2 PRMT R106, R220, 0x5410, RZ ;  /* 0x00005410dc6aa816 */ /* 0x000fe400000000ff */
[----:B------:R-:W-:Y:S02]  /*20d50*/  ISETP.GE.U32.AND P2, PT, R192, R107, PT ;  /* 0x0000006bc000720c */ /* 0x000fe40003f46070 */
[----:B------:R-:W-:Y:S01]  /*20d60*/  LOP3.LUT R107, R127, 0xffff, RZ, 0xc0, !PT ;  /* 0x0000ffff7f6b7812 */ /* 0x000fe200078ec0ff */
[----:B------:R1:W-:Y:S01]  /*20d70*/  ST.E.U16 desc[UR4][R118.64+0x30], R106 ;  /* 0x0000306a76007985 */ /* 0x0003e2000c101504 */
[----:B------:R-:W-:Y:S02]  /*20d80*/  @!P0 PRMT R108, R150, 0x5410, RZ ;  /* 0x00005410966c8816 */ /* 0x000fe400000000ff */
[--C-:B------:R-:W-:Y:S02]  /*20d90*/  SHF.R.U32.HI R105, RZ, 0x8, R107.reuse ;  /* 0x00000008ff697819 */ /* 0x100fe4000001166b */
[----:B------:R-:W-:Y:S01]  /*20da0*/  PRMT R107, R167, 0x7610, R107 ;  /* 0x00007610a76b7816 */ /* 0x000fe2000000006b */
[----:B------:R-:W-:Y:S01]  /*20db0*/  ST.E.U16 desc[UR4][R118.64+0x32], R108 ;  /* 0x0000326c76007985 */ /* 0x000fe2000c101504 */
[----:B------:R-:W-:Y:S02]  /*20dc0*/  LOP3.LUT R105, R105, 0xffff, RZ, 0xc0, !PT ;  /* 0x0000ffff69697812 */ /* 0x000fe400078ec0ff */
[----:B------:R-:W-:Y:S01]  /*20dd0*/  PRMT R150, R107, 0x5410, R109 ;  /* 0x000054106b967816 */ /* 0x000fe2000000006d */
[----:B------:R-:W-:Y:S01]  /*20de0*/  @!P1 HADD2 R217, -R107.H0_H0, -RZ.H0_H0 ;  /* 0xa00000ff6bd99230 */ /* 0x000fe20000000900 */
[----:B------:R-:W-:Y:S02]  /*20df0*/  ISETP.GE.U32.AND P0, PT, R192, R105, PT ;  /* 0x00000069c000720c */ /* 0x000fe40003f06070 */
[----:B------:R-:W-:Y:S02]  /*20e00*/  SHF.R.U32.HI R105, RZ, 0x18, R127 ;  /* 0x00000018ff697819 */ /* 0x000fe4000001167f */
[----:B------:R-:W-:Y:S01]  /*20e10*/  PRMT R154, R217, 0x7610, R154 ;  /* 0x00007610d99a7816 */ /* 0x000fe2000000009a */
[----:B------:R2:W-:Y:S01]  /*20e20*/  @!P1 STL.S16 [R1+0xc4], R217 ;  /* 0x0000c4d901009387 */ /* 0x0005e20000100600 */
[C---:B------:R-:W-:Y:S02]  /*20e30*/  PRMT R0, R183.reuse, 0x7632, R0 ;  /* 0x00007632b7007816 */ /* 0x040fe40000000000 */
[----:B------:R-:W-:Y:S02]  /*20e40*/  @!P1 PRMT R107, R154, 0x5410, RZ ;  /* 0x000054109a6b9816 */ /* 0x000fe400000000ff */
[----:B------:R-:W-:Y:S01]  /*20e50*/  ISETP.GE.U32.AND P1, PT, R192, R105, PT ;  /* 0x00000069c000720c */ /* 0x000fe20003f26070 */
[----:B------:R3:W4:Y:S01]  /*20e60*/  LDL.S16 R154, [R1+0x98] ;  /* 0x00009800019a7983 */ /* 0x0007220000100600 */
[----:B------:R-:W-:Y:S02]  /*20e70*/  PRMT R105, R183, 0x7610, R105 ;  /* 0x00007610b7697816 */ /* 0x000fe40000000069 */
[----:B------:R-:W-:Y:S01]  /*20e80*/  SHF.R.U32.HI R127, RZ, 0x10, R127 ;  /* 0x00000010ff7f7819 */ /* 0x000fe2000001167f */
[----:B------:R2:W-:Y:S01]  /*20e90*/  ST.E.U16 desc[UR4][R194.64+0x40], R107 ;  /* 0x0000406bc2007985 */ /* 0x0005e2000c101504 */
[----:B-1----:R-:W-:Y:S02]  /*20ea0*/  LOP3.LUT R106, R156, 0xff, RZ, 0xc0, !PT ;  /* 0x000000ff9c6a7812 */ /* 0x002fe400078ec0ff */
[----:B------:R-:W-:Y:S01]  /*20eb0*/  LOP3.LUT R127, R127, 0xff, RZ, 0xc0, !PT ;  /* 0x000000ff7f7f7812 */ /* 0x000fe200078ec0ff */
[----:B--2---:R1:W2:Y:S01]  /*20ec0*/  LDL.S16 R217, [R1+0x9c] ;  /* 0x00009c0001d97983 */ /* 0x0042a20000100600 */
[----:B------:R-:W-:Y:S01]  /*20ed0*/  PRMT R107, R169, 0x7610, R107 ;  /* 0x00007610a96b7816 */ /* 0x000fe2000000006b */
[----:B---3--:R-:W-:Y:S02]  /*20ee0*/  @!P6 HADD2 R218, -R109.H0_H0, -RZ.H0_H0 ;  /* 0xa00000ff6ddae230 */ /* 0x008fe40000000900 */
[----:B-----5:R-:W-:Y:S03]  /*20ef0*/  @!P4 HADD2 R214, -R105.H0_H0, -RZ.H0_H0 ;  /* 0xa00000ff69d6c230 */ /* 0x020fe60000000900 */
[----:B------:R-:W-:Y:S01]  /*20f00*/  PRMT R153, R218, 0x7610, R153 ;  /* 0x00007610da997816 */ /* 0x000fe20000000099 */
[----:B------:R-:W-:Y:S01]  /*20f10*/  @!P6 STL.S16 [R1+0xa8], R218 ;  /* 0x0000a8da0100e387 */ /* 0x000fe20000100600 */
[----:B----4-:R-:W-:Y:S02]  /*20f20*/  @!P5 HADD2 R148, -R0.H0_H0, -RZ.H0_H0 ;  /* 0xa00000ff0094d230 */ /* 0x010fe40000000900 */
[----:B------:R-:W-:Y:S02]  /*20f30*/  @!P6 PRMT R109, R153, 0x5410, RZ ;  /* 0x00005410996de816 */ /* 0x000fe400000000ff */
[----:B------:R-:W-:Y:S01]  /*20f40*/  PRMT R213, R214, 0x7610, R213 ;  /* 0x00007610d6d57816 */ /* 0x000fe200000000d5 */
[----:B------:R1:W3:Y:S01]  /*20f50*/  LDL.S16 R153, [R1+0x94] ;  /* 0x0000940001997983 */ /* 0x0002e20000100600 */
[----:B------:R-:W-:Y:S02]  /*20f60*/  PRMT R147, R148, 0x7610, R147 ;  /* 0x0000761094937816 */ /* 0x000fe40000000093 */
[----:B------:R-:W-:Y:S01]  /*20f70*/  ISETP.GE.U32.AND P6, PT, R192, R106, PT ;  /* 0x0000006ac000720c */ /* 0x000fe20003fc6070 */
[----:B------:R4:W-:Y:S01]  /*20f80*/  @!P4 STL.S16 [R1+0xa4], R214 ;  /* 0x0000a4d60100c387 */ /* 0x0009e20000100600 */
[----:B------:R-:W-:Y:S03]  /*20f90*/  LOP3.LUT R106, R156, 0xffff, RZ, 0xc0, !PT ;  /* 0x0000ffff9c6a7812 */ /* 0x000fe600078ec0ff */
[----:B------:R5:W-:Y:S01]  /*20fa0*/  @!P5 STL.S16 [R1+0xa0], R148 ;  /* 0x0000a0940100d387 */ /* 0x000be20000100600 */
[----:B------:R-:W-:Y:S03]  /*20fb0*/  SHF.R.U32.HI R106, RZ, 0x8, R106 ;  /* 0x00000008ff6a7819 */ /* 0x000fe6000001166a */
[----:B------:R1:W-:Y:S01]  /*20fc0*/  ST.E.U16 desc[UR4][R194.64+0x42], R109 ;  /* 0x0000426dc2007985 */ /* 0x0003e2000c101504 */
[----:B------:R-:W-:Y:S02]  /*20fd0*/  LOP3.LUT R108, R106, 0xffff, RZ, 0xc0, !PT ;  /* 0x0000ffff6a6c7812 */ /* 0x000fe400078ec0ff */
[----:B------:R-:W-:Y:S01]  /*20fe0*/  PRMT R106, R169, 0x7632, R106 ;  /* 0x00007632a96a7816 */ /* 0x000fe2000000006a */
[----:B----4-:R4:W4:Y:S01]  /*20ff0*/  LDL.S16 R214, [R1+0x8c] ;  /* 0x00008c0001d67983 */ /* 0x0109220000100600 */
[----:B-----5:R-:W-:Y:S02]  /*21000*/  PRMT R148, R105, 0x5410, R0 ;  /* 0x0000541069947816 */ /* 0x020fe40000000000 */
[----:B------:R-:W-:Y:S02]  /*21010*/  @!P4 PRMT R105, R213, 0x5410, RZ ;  /* 0x00005410d569c816 */ /* 0x000fe400000000ff */
[----:B------:R-:W-:Y:S01]  /*21020*/  @!P5 PRMT R0, R147, 0x5410, RZ ;  /* 0x000054109300d816 */ /* 0x000fe200000000ff */
[----:B------:R2:W5:Y:S01]  /*21030*/  LDL.S16 R213, [R1+0x90] ;  /* 0x0000900001d57983 */ /* 0x0005620000100600 */
[C---:B------:R-:W-:Y:S02]  /*21040*/  ISETP.GE.U32.AND P4, PT, R192.reuse, R127, PT ;  /* 0x0000007fc000720c */ /* 0x040fe40003f86070 */
[----:B------:R-:W-:Y:S01]  /*21050*/  ISETP.GE.U32.AND P5, PT, R192, R108, PT ;  /* 0x0000006cc000720c */ /* 0x000fe20003fa6070 */
[----:B------:R2:W4:Y:S01]  /*21060*/  LDL.S16 R147, [R1+0x88] ;  /* 0x0000880001937983 */ /* 0x0005220000100600 */
[----:B------:R-:W-:Y:S03]  /*21070*/  SHF.R.U32.HI R108, RZ, 0x10, R156 ;  /* 0x00000010ff6c7819 */ /* 0x000fe6000001169c */
[----:B------:R2:W-:Y:S01]  /*21080*/  ST.E.U16 desc[UR4][R116.64+0x40], R105 ;  /* 0x0000406974007985 */ /* 0x0005e2000c101504 */
[----:B-1----:R-:W-:Y:S02]  /*21090*/  LOP3.LUT R109, R108, 0xff, RZ, 0xc0, !PT ;  /* 0x000000ff6c6d7812 */ /* 0x002fe400078ec0ff */
[----:B------:R-:W-:Y:S01]  /*210a0*/  PRMT R108, R205, 0x7610, R108 ;  /* 0x00007610cd6c7816 */ /* 0x000fe2000000006c */
[----:B------:R1:W-:Y:S01]  /*210b0*/  ST.E.U16 desc[UR4][R116.64+0x42], R0 ;  /* 0x0000420074007985 */ /* 0x0003e2000c101504 */
[----:B------:R-:W-:Y:S05]  /*210c0*/  @!P0 HADD2 R154, -R106.H0_H0, -RZ.H0_H0 ;  /* 0xa00000ff6a9a8230 */ /* 0x000fea0000000900 */
[----:B------:R-:W-:Y:S02]  /*210d0*/  PRMT R151, R154, 0x7610, R151 ;  /* 0x000076109a977816 */ /* 0x000fe40000000097 */
[----:B--2---:R-:W-:Y:S01]  /*210e0*/  LOP3.LUT R105, R158, 0xffff, RZ, 0xc0, !PT ;  /* 0x0000ffff9e697812 */ /* 0x004fe200078ec0ff */
[----:B------:R-:W-:Y:S03]  /*210f0*/  @!P2 HADD2 R217, -R107.H0_H0, -RZ.H0_H0 ;  /* 0xa00000ff6bd9a230 */ /* 0x000fe60000000900 */
[----:B------:R-:W-:Y:S02]  /*21100*/  SHF.R.U32.HI R105, RZ, 0x8, R105 ;  /* 0x00000008ff697819 */ /* 0x000fe40000011669 */
[----:B------:R-:W-:Y:S01]  /*21110*/  PRMT R110, R217, 0x7610, R110 ;  /* 0x00007610d96e7816 */ /* 0x000fe2000000006e */
[----:B------:R-:W-:Y:S01]  /*21120*/  @!P2 STL.S16 [R1+0x9c], R217 ;  /* 0x00009cd90100a387 */ /* 0x000fe20000100600 */
[----:B-1----:R-:W-:Y:S03]  /*21130*/  PRMT R0, R165, 0x7632, R0 ;  /* 0x00007632a5007816 */ /* 0x002fe60000000000 */
[----:B------:R1:W-:Y:S02]  /*21140*/  @!P0 STL.S16 [R1+0x98], R154 ;  /* 0x0000989a01008387 */ /* 0x0003e40000100600 */
[----:B-1----:R-:W-:Y:S02]  /*21150*/  PRMT R154, R107, 0x5410, R106 ;  /* 0x000054106b9a7816 */ /* 0x002fe4000000006a */
[----:B------:R-:W-:Y:S02]  /*21160*/  @!P0 PRMT R106, R151, 0x5410, RZ ;  /* 0x00005410976a8816 */ /* 0x000fe400000000ff */
[----:B------:R-:W-:Y:S02]  /*21170*/  @!P2 PRMT R107, R110, 0x5410, RZ ;  /* 0x000054106e6ba816 */ /* 0x000fe400000000ff */
[C---:B------:R-:W-:Y:S01]  /*21180*/  ISETP.GE.U32.AND P2, PT, R192.reuse, R109, PT ;  /* 0x0000006dc000720c */ /* 0x040fe20003f46070 */
[----:B------:R1:W-:Y:S01]  /*21190*/  ST.E.U16 desc[UR4][R120.64+0x40], R106 ;  /* 0x0000406a78007985 */ /* 0x0003e2000c101504 */
[----:B------:R-:W-:Y:S02]  /*211a0*/  PRMT R109, R205, 0x7632, R109 ;  /* 0x00007632cd6d7816 */ /* 0x000fe4000000006d */
[----:B------:R-:W-:Y:S01]  /*211b0*/  SHF.R.U32.HI R110, RZ, 0x18, R156 ;  /* 0x00000018ff6e7819 */ /* 0x000fe2000001169c */
[----:B------:R2:W-:Y:S03]  /*211c0*/  ST.E.U16 desc[UR4][R120.64+0x3e], R107 ;  /* 0x00003e6b78007985 */ /* 0x0005e6000c101504 */
[----:B------:R-:W-:Y:S02]  /*211d0*/  ISETP.GE.U32.AND P0, PT, R192, R110, PT ;  /* 0x0000006ec000720c */ /* 0x000fe40003f06070 */
[----:B------:R-:W-:Y:S02]  /*211e0*/  LOP3.LUT R110, R158, 0xff, RZ, 0xc0, !PT ;  /* 0x000000ff9e6e7812 */ /* 0x000fe400078ec0ff */
[C---:B-1----:R-:W-:Y:S02]  /*211f0*/  PRMT R106, R168.reuse, 0x7632, R106 ;  /* 0x00007632a86a7816 */ /* 0x042fe4000000006a */
[----:B--2---:R-:W-:Y:S01]  /*21200*/  PRMT R107, R168, 0x7610, R107 ;  /* 0x00007610a86b7816 */ /* 0x004fe2000000006b */
[----:B---3--:R-:W-:Y:S05]  /*21210*/  @!P4 HADD2 R153, -R108.H0_H0, -RZ.H0_H0 ;  /* 0xa00000ff6c99c230 */ /* 0x008fea0000000900 */
[----:B------:R-:W-:Y:S01]  /*21220*/  PRMT R215, R153, 0x7610, R215 ;  /* 0x0000761099d77816 */ /* 0x000fe200000000d7 */
[----:B------:R1:W-:Y:S04]  /*21230*/  @!P4 STL.S16 [R1+0x94], R153 ;  /* 0x000094990100c387 */ /* 0x0003e80000100600 */
[----:B------:R2:W3:Y:S01]  /*21240*/  LDL.S16 R151, [R1+0x84] ;  /* 0x0000840001977983 */ /* 0x0004e20000100600 */
[----:B-1----:R-:W-:Y:S02]  /*21250*/  PRMT R153, R108, 0x5410, R109 ;  /* 0x000054106c997816 */ /* 0x002fe4000000006d */
[----:B------:R-:W-:Y:S02]  /*21260*/  @!P4 PRMT R108, R215, 0x5410, RZ ;  /* 0x00005410d76cc816 */ /* 0x000fe400000000ff */
[----:B------:R-:W-:Y:S02]  /*21270*/  ISETP.GE.U32.AND P4, PT, R192, R110, PT ;  /* 0x0000006ec000720c */ /* 0x000fe40003f86070 */
[----:B------:R-:W-:Y:S01]  /*21280*/  LOP3.LUT R110, R105, 0xffff, RZ, 0xc0, !PT ;  /* 0x0000ffff696e7812 */ /* 0x000fe200078ec0ff */
[----:B-----5:R-:W-:Y:S01]  /*21290*/  @!P1 HADD2 R213, -R109.H0_H0, -RZ.H0_H0 ;  /* 0xa00000ff6dd59230 */ /* 0x020fe20000000900 */
[----:B------:R-:W-:Y:S01]  /*212a0*/  PRMT R105, R165, 0x7610, R105 ;  /* 0x00007610a5697816 */ /* 0x000fe20000000069 */
[----:B------:R-:W-:Y:S01]  /*212b0*/  ST.E.U16 desc[UR4][R118.64+0x40], R108 ;  /* 0x0000406c76007985 */ /* 0x000fe2000c101504 */
[----:B----4-:R-:W-:Y:S02]  /*212c0*/  @!P5 HADD2 R147, -R0.H0_H0, -RZ.H0_H0 ;  /* 0xa00000ff0093d230 */ /* 0x010fe40000000900 */
[----:B------:R-:W-:Y:S01]  /*212d0*/  PRMT R169, R213, 0x7610, R169 ;  /* 0x00007610d5a97816 */ /* 0x000fe200000000a9 */
[----:B------:R1:W-:Y:S01]  /*212e0*/  @!P1 STL.S16 [R1+0x90], R213 ;  /* 0x000090d501009387 */ /* 0x0003e20000100600 */
[----:B------:R-:W-:Y:S02]  /*212f0*/  @!P6 HADD2 R214, -R105.H0_H0, -RZ.H0_H0 ;  /* 0xa00000ff69d6e230 */ /* 0x000fe40000000900 */
[----:B------:R-:W-:Y:S02]  /*21300*/  @!P1 PRMT R109, R169, 0x5410, RZ ;  /* 0x00005410a96d9816 */ /* 0x000fe400000000ff */
[----:B------:R-:W-:Y:S01]  /*21310*/  PRMT R143, R147, 0x7610, R143 ;  /* 0x00007610938f7816 */ /* 0x000fe2000000008f */
[----:B------:R2:W4:Y:S01]  /*21320*/  LDL.S16 R169, [R1+0x7c] ;  /* 0x00007c0001a97983 */ /* 0x0005220000100600 */
[----:B------:R-:W-:Y:S02]  /*21330*/  PRMT R167, R214, 0x7610, R167 ;  /* 0x00007610d6a77816 */ /* 0x000fe400000000a7 */
[----:B------:R-:W-:Y:S01]  /*21340*/  ISETP.GE.U32.AND P1, PT, R192, R110, PT ;  /* 0x0000006ec000720c */ /* 0x000fe20003f26070 */
[----:B------:R-:W-:Y:S01]  /*21350*/  ST.E.U16 desc[UR4][R118.64+0x42], R109 ;  /* 0x0000426d76007985 */ /* 0x000fe2000c101504 */
[----:B------:R-:W-:Y:S04]  /*21360*/  SHF.R.U32.HI R110, RZ, 0x10, R158 ;  /* 0x00000010ff6e7819 */ /* 0x000fe8000001169e */
[----:B------:R-:W-:Y:S01]  /*21370*/  LOP3.LUT R110, R110, 0xff, RZ, 0xc0, !PT ;  /* 0x000000ff6e6e7812 */ /* 0x000fe200078ec0ff */
[----:B-1----:R2:W5:Y:S04]  /*21380*/  LDL.S16 R213, [R1+0x80] ;  /* 0x0000800001d57983 */ /* 0x0025680000100600 */
[----:B------:R-:W-:Y:S04]  /*21390*/  @!P6 STL.S16 [R1+0x8c], R214 ;  /* 0x00008cd60100e387 */ /* 0x000fe80000100600 */
[----:B------:R1:W-:Y:S02]  /*213a0*/  @!P5 STL.S16 [R1+0x88], R147 ;  /* 0x000088930100d387 */ /* 0x0003e40000100600 */
[----:B-1----:R-:W-:Y:S02]  /*213b0*/  PRMT R147, R105, 0x5410, R0 ;  /* 0x0000541069937816 */ /* 0x002fe40000000000 */
[----:B------:R-:W-:Y:S02]  /*213c0*/  @!P5 PRMT R0, R143, 0x5410, RZ ;  /* 0x000054108f00d816 */ /* 0x000fe400000000ff */
[----:B------:R-:W-:Y:S01]  /*213d0*/  @!P6 PRMT R105, R167, 0x5410, RZ ;  /* 0x00005410a769e816 */ /* 0x000fe200000000ff */
[----:B------:R2:W2:Y:S01]  /*213e0*/  LDL.S16 R143, [R1+0x78] ;  /* 0x00007800018f7983 */ /* 0x0004a20000100600 */
[----:B------:R-:W-:Y:S01]  /*213f0*/  ISETP.GE.U32.AND P6, PT, R192, R110, PT ;  /* 0x0000006ec000720c */ /* 0x000fe20003fc6070 */
[----:B------:R-:W-:Y:S01]  /*21400*/  IMAD.WIDE.U32 R166, R166, -0x2daee0ad, RZ ;  /* 0xd2511f53a6a67825 */ /* 0x000fe200078e00ff */
[----:B------:R-:W-:Y:S01]  /*21410*/  SHF.R.U32.HI R110, RZ, 0x18, R158 ;  /* 0x00000018ff6e7819 */ /* 0x000fe2000001169e */
[----:B------:R1:W-:Y:S03]  /*21420*/  ST.E.U16 desc[UR4][R194.64+0x52], R0 ;  /* 0x00005200c2007985 */ /* 0x0003e6000c101504 */
[----:B------:R-:W-:Y:S01]  /*21430*/  LOP3.LUT R108, R167, R212, R186, 0x96, !PT ;  /* 0x000000d4a76c7212 */ /* 0x000fe200078e96ba */
[----:B------:R1:W-:Y:S01]  /*21440*/  ST.E.U16 desc[UR4][R194.64+0x50], R105 ;  /* 0x00005069c2007985 */ /* 0x0003e2000c101504 */
[----:B------:R-:W-:Y:S02]  /*21450*/  ISETP.GE.U32.AND P5, PT, R192, R110, PT ;  /* 0x0000006ec000720c */ /* 0x000fe40003fa6070 */
[----:B------:R-:W-:Y:S02]  /*21460*/  LOP3.LUT R109, R108, 0xff, RZ, 0xc0, !PT ;  /* 0x000000ff6c6d7812 */ /* 0x000fe400078ec0ff */
[----:B-1----:R-:W-:Y:S02]  /*21470*/  PRMT R0, R104, 0x7632, R0 ;  /* 0x0000763268007816 */ /* 0x002fe40000000000 */
[----:B------:R-:W-:Y:S04]  /*21480*/  LOP3.LUT R105, R108, 0xffff, RZ, 0xc0, !PT ;  /* 0x0000ffff6c697812 */ /* 0x000fe800078ec0ff */
[----:B------:R-:W-:Y:S04]  /*21490*/  SHF.R.U32.HI R105, RZ, 0x8, R105 ;  /* 0x00000008ff697819 */ /* 0x000fe80000011669 */
[----:B------:R-:W-:Y:S01]  /*214a0*/  LOP3.LUT R105, R105, 0xffff, RZ, 0xc0, !PT ;  /* 0x0000ffff69697812 */ /* 0x000fe200078ec0ff */
[----:B---3--:R-:W-:Y:S05]  /*214b0*/  @!P2 HADD2 R151, -R107.H0_H0, -RZ.H0_H0 ;  /* 0xa00000ff6b97a230 */ /* 0x008fea0000000900 */
[----:B------:R-:W-:Y:S01]  /*214c0*/  PRMT R149, R151, 0x7610, R149 ;  /* 0x0000761097957816 */ /* 0x000fe20000000095 */
[----:B------:R1:W-:Y:S02]  /*214d0*/  @!P2 STL.S16 [R1+0x84], R151 ;  /* 0x000084970100a387 */ /* 0x0003e40000100600 */
[----:B-1----:R-:W-:Y:S02]  /*214e0*/  PRMT R151, R107, 0x5410, R106 ;  /* 0x000054106b977816 */ /* 0x002fe4000000006a */
[----:B------:R-:W-:Y:S02]  /*214f0*/  @!P2 PRMT R107, R149, 0x5410, RZ ;  /* 0x00005410956ba816 */ /* 0x000fe400000000ff */
[----:B------:R-:W-:Y:S01]  /*21500*/  ISETP.GE.U32.AND P2, PT, R192, R109, PT ;  /* 0x0000006dc000720c */ /* 0x000fe20003f46070 */
[----:B------:R1:W3:Y:S01]  /*21510*/  LDL.S16 R149, [R1+0x6c] ;  /* 0x00006c0001957983 */ /* 0x0002e20000100600 */
[----:B----4-:R-:W-:Y:S03]  /*21520*/  @!P4 HADD2 R169, -R104.H0_H0, -RZ.H0_H0 ;  /* 0xa00000ff68a9c230 */ /* 0x010fe60000000900 */
[----:B------:R4:W-:Y:S02]  /*21530*/  ST.E.U16 desc[UR4][R116.64+0x50], R107 ;  /* 0x0000506b74007985 */ /* 0x0009e4000c101504 */
[----:B------:R-:W-:Y:S01]  /*21540*/  PRMT R165, R169, 0x7610, R165 ;  /* 0x00007610a9a57816 */ /* 0x000fe200000000a5 */
[----:B-----5:R-:W-:Y:S05]  /*21550*/  @!P0 HADD2 R213, -R106.H0_H0, -RZ.H0_H0 ;  /* 0xa00000ff6ad58230 */ /* 0x020fea0000000900 */
[----:B------:R-:W-:Y:S01]  /*21560*/  PRMT R152, R213, 0x7610, R152 ;  /* 0x00007610d5987816 */ /* 0x000fe20000000098 */
[----:B------:R5:W-:Y:S03]  /*21570*/  @!P0 STL.S16 [R1+0x80], R213 ;  /* 0x000080d501008387 */ /* 0x000be60000100600 */
[----:B------:R-:W-:Y:S01]  /*21580*/  @!P0 PRMT R106, R152, 0x5410, RZ ;  /* 0x00005410986a8816 */ /* 0x000fe200000000ff */
[----:B------:R-:W-:Y:S01]  /*21590*/  @!P4 STL.S16 [R1+0x7c], R169 ;  /* 0x00007ca90100c387 */ /* 0x000fe20000100600 */
[----:B------:R-:W-:Y:S02]  /*215a0*/  ISETP.GE.U32.AND P0, PT, R192, R105, PT ;  /* 0x00000069c000720c */ /* 0x000fe40003f06070 */
[----:B------:R-:W-:Y:S01]  /*215b0*/  SHF.R.U32.HI R105, RZ, 0x18, R108 ;  /* 0x00000018ff697819 */ /* 0x000fe2000001166c */
[----:B------:R1:W3:Y:S01]  /*215c0*/  LDL.S16 R215, [R1+0x68] ;  /* 0x0000680001d77983 */ /* 0x0002e20000100600 */
[----:B------:R-:W-:Y:S02]  /*215d0*/  PRMT R152, R104, 0x5410, R0 ;  /* 0x0000541068987816 */ /* 0x000fe40000000000 */
[----:B------:R-:W-:Y:S01]  /*215e0*/  @!P4 PRMT R104, R165, 0x5410, RZ ;  /* 0x00005410a568c816 */ /* 0x000fe200000000ff */
[----:B------:R1:W3:Y:S01]  /*215f0*/  LDL.S16 R214, [R1+0x70] ;  /* 0x0000700001d67983 */ /* 0x0002e20000100600 */
[----:B------:R-:W-:Y:S01]  /*21600*/  ISETP.GE.U32.AND P4, PT, R192, R105, PT ;  /* 0x00000069c000720c */ /* 0x000fe20003f86070 */
[----:B------:R-:W-:Y:S01]  /*21610*/  IMAD.WIDE.U32 R164, R164, -0x2daee0ad, RZ ;  /* 0xd2511f53a4a47825 */ /* 0x000fe200078e00ff */
[----:B------:R-:W-:Y:S01]  /*21620*/  PRMT R105, R209, 0x7610, R105 ;  /* 0x00007610d1697816 */ /* 0x000fe20000000069 */
[----:B------:R1:W-:Y:S01]  /*21630*/  ST.E.U16 desc[UR4][R116.64+0x52], R106 ;  /* 0x0000526a74007985 */ /* 0x0003e2000c101504 */
[----:B------:R-:W-:Y:S03]  /*21640*/  SHF.R.U32.HI R108, RZ, 0x10, R108 ;  /* 0x00000010ff6c7819 */ /* 0x000fe6000001166c */
[----:B------:R1:W-:Y:S01]  /*21650*/  ST.E.U16 desc[UR4][R120.64+0x4e], R104 ;  /* 0x00004e6878007985 */ /* 0x0003e2000c101504 */
[----:B------:R-:W-:Y:S01]  /*21660*/  LOP3.LUT R108, R108, 0xff, RZ, 0xc0, !PT ;  /* 0x000000ff6c6c7812 */ /* 0x000fe200078ec0ff */
[----:B--2---:R-:W-:Y:S05]  /*21670*/  @!P1 HADD2 R143, -R0.H0_H0, -RZ.H0_H0 ;  /* 0xa00000ff008f9230 */ /* 0x004fea0000000900 */
[----:B----4-:R-:W-:Y:S01]  /*21680*/  PRMT R107, R143, 0x7610, R107 ;  /* 0x000076108f6b7816 */ /* 0x010fe2000000006b */
[----:B------:R2:W-:Y:S03]  /*21690*/  @!P1 STL.S16 [R1+0x78], R143 ;  /* 0x0000788f01009387 */ /* 0x0005e60000100600 */
[----:B------:R-:W-:Y:S01]  /*216a0*/  @!P1 PRMT R0, R107, 0x5410, RZ ;  /* 0x000054106b009816 */ /* 0x000fe200000000ff */
[----:B-----5:R4:W5:Y:S01]  /*216b0*/  LDL.S16 R213, [R1+0x64] ;  /* 0x0000640001d57983 */ /* 0x0209620000100600 */
[----:B-1----:R-:W-:Y:S02]  /*216c0*/  PRMT R106, R209, 0x7632, R106 ;  /* 0x00007632d16a7816 */ /* 0x002fe4000000006a */
[----:B------:R-:W-:Y:S01]  /*216d0*/  LOP3.LUT R107, R165, R212, R184, 0x96, !PT ;  /* 0x000000d4a56b7212 */ /* 0x000fe200078e96b8 */
[----:B------:R4:W4:Y:S01]  /*216e0*/  LDL.S16 R169, [R1+0x60] ;  /* 0x0000600001a97983 */ /* 0x0009220000100600 */
[----:B------:R-:W-:Y:S02]  /*216f0*/  ISETP.GE.U32.AND P1, PT, R192, R108, PT ;  /* 0x0000006cc000720c */ /* 0x000fe40003f26070 */
[C---:B------:R-:W-:Y:S01]  /*21700*/  LOP3.LUT R104, R107.reuse, 0xff, RZ, 0xc0, !PT ;  /* 0x000000ff6b687812 */ /* 0x040fe200078ec0ff */
[----:B------:R1:W-:Y:S04]  /*21710*/  ST.E.U16 desc[UR4][R120.64+0x50], R0 ;  /* 0x0000500078007985 */ /* 0x0003e8000c101504 */
[----:B--2---:R2:W2:Y:S01]  /*21720*/  LDL.S16 R143, [R1+0x5c] ;  /* 0x00005c00018f7983 */ /* 0x0044a20000100600 */
[----:B-1----:R-:W-:Y:S01]  /*21730*/  LOP3.LUT R0, R107, 0xffff, RZ, 0xc0, !PT ;  /* 0x0000ffff6b007812 */ /* 0x002fe200078ec0ff */
[----:B---3--:R-:W-:Y:S05]  /*21740*/  @!P6 HADD2 R149, -R105.H0_H0, -RZ.H0_H0 ;  /* 0xa00000ff6995e230 */ /* 0x008fea0000000900 */
[----:B------:R-:W-:Y:S01]  /*21750*/  PRMT R216, R149, 0x7610, R216 ;  /* 0x0000761095d87816 */ /* 0x000fe200000000d8 */
[----:B------:R1:W-:Y:S02]  /*21760*/  @!P6 STL.S16 [R1+0x6c], R149 ;  /* 0x00006c950100e387 */ /* 0x0003e40000100600 */
[----:B-1----:R-:W-:Y:S02]  /*21770*/  PRMT R149, R105, 0x5410, R106 ;  /* 0x0000541069957816 */ /* 0x002fe4000000006a */
[----:B------:R-:W-:Y:S02]  /*21780*/  @!P6 PRMT R105, R216, 0x5410, RZ ;  /* 0x00005410d869e816 */ /* 0x000fe400000000ff */
[----:B------:R-:W-:Y:S02]  /*21790*/  ISETP.GE.U32.AND P6, PT, R192, R104, PT ;  /* 0x00000068c000720c */ /* 0x000fe40003fc6070 */
[--C-:B------:R-:W-:Y:S01]  /*217a0*/  SHF.R.U32.HI R104, RZ, 0x8, R0.reuse ;  /* 0x00000008ff687819 */ /* 0x100fe20000011600 */
[----:B------:R1:W-:Y:S01]  /*217b0*/  ST.E.U16 desc[UR4][R118.64+0x50], R105 ;  /* 0x0000506976007985 */ /* 0x0003e2000c101504 */
[----:B------:R-:W-:Y:S01]  /*217c0*/  PRMT R0, R162, 0x7610, R0 ;  /* 0x00007610a2007816 */ /* 0x000fe20000000000 */
[----:B------:R-:W-:Y:S04]  /*217d0*/  @!P5 HADD2 R215, -R106.H0_H0, -RZ.H0_H0 ;  /* 0xa00000ff6ad7d230 */ /* 0x000fe80000000900 */
[----:B------:R-:W-:Y:S01]  /*217e0*/  @!P2 HADD2 R214, -R0.H0_H0, -RZ.H0_H0 ;  /* 0xa00000ff00d6a230 */ /* 0x000fe20000000900 */
[----:B------:R-:W-:Y:S01]  /*217f0*/  @!P5 STL.S16 [R1+0x68], R215 ;  /* 0x000068d70100d387 */ /* 0x000fe20000100600 */
[----:B------:R-:W-:Y:S03]  /*21800*/  PRMT R127, R215, 0x7610, R127 ;  /* 0x00007610d77f7816 */ /* 0x000fe6000000007f */
[----:B------:R-:W-:Y:S01]  /*21810*/  @!P2 STL.S16 [R1+0x70], R214 ;  /* 0x000070d60100a387 */ /* 0x000fe20000100600 */
[----:B------:R-:W-:Y:S02]  /*21820*/  PRMT R111, R214, 0x7610, R111 ;  /* 0x00007610d66f7816 */ /* 0x000fe4000000006f */
[----:B------:R-:W-:Y:S02]  /*21830*/  @!P5 PRMT R106, R127, 0x5410, RZ ;  /* 0x000054107f6ad816 */ /* 0x000fe400000000ff */
[----:B------:R3:W3:Y:S04]  /*21840*/  LDL.S16 R127, [R1+0x58] ;  /* 0x00005800017f7983 */ /* 0x0006e80000100600 */
[----:B------:R4:W-:Y:S01]  /*21850*/  ST.E.U16 desc[UR4][R118.64+0x52], R106 ;  /* 0x0000526a76007985 */ /* 0x0009e2000c101504 */
[----:B-1----:R-:W-:Y:S02]  /*21860*/  LOP3.LUT R105, R104, 0xffff, RZ, 0xc0, !PT ;  /* 0x0000ffff68697812 */ /* 0x002fe400078ec0ff */
[----:B------:R-:W-:Y:S02]  /*21870*/  PRMT R104, R162, 0x7632, R104 ;  /* 0x00007632a2687816 */ /* 0x000fe40000000068 */
[----:B------:R-:W-:Y:S02]  /*21880*/  ISETP.GE.U32.AND P5, PT, R192, R105, PT ;  /* 0x00000069c000720c */ /* 0x000fe40003fa6070 */
[----:B------:R-:W-:Y:S01]  /*21890*/  PRMT R162, R0, 0x5410, R104 ;  /* 0x0000541000a27816 */ /* 0x000fe20000000068 */
[----:B-----5:R-:W-:Y:S01]  /*218a0*/  @!P0 HADD2 R213, -R104.H0_H0, -RZ.H0_H0 ;  /* 0xa00000ff68d58230 */ /* 0x020fe20000000900 */
[----:B------:R-:W-:Y:S02]  /*218b0*/  @!P2 PRMT R0, R111, 0x5410, RZ ;  /* 0x000054106f00a816 */ /* 0x000fe400000000ff */
[----:B------:R1:W5:Y:S01]  /*218c0*/  LDL.S16 R111, [R1+0x54] ;  /* 0x00005400016f7983 */ /* 0x0003620000100600 */
[----:B------:R-:W-:Y:S02]  /*218d0*/  SHF.R.U32.HI R105, RZ, 0x18, R107 ;  /* 0x00000018ff697819 */ /* 0x000fe4000001166b */
[----:B------:R-:W-:Y:S01]  /*218e0*/  PRMT R209, R213, 0x7610, R209 ;  /* 0x00007610d5d17816 */ /* 0x000fe200000000d1 */
[----:B------:R1:W-:Y:S01]  /*218f0*/  ST.E.U16 desc[UR4][R194.64+0x60], R0 ;  /* 0x00006000c2007985 */ /* 0x0003e2000c101504 */
[----:B------:R-:W-:Y:S02]  /*21900*/  ISETP.GE.U32.AND P2, PT, R192, R105, PT ;  /* 0x00000069c000720c */ /* 0x000fe40003f46070 */
[----:B------:R-:W-:Y:S01]  /*21910*/  PRMT R105, R161, 0x7632, R105 ;  /* 0x00007632a1697816 */ /* 0x000fe20000000069 */
[----:B------:R-:W-:Y:S01]  /*21920*/  @!P0 STL.S16 [R1+0x64], R213 ;  /* 0x000064d501008387 */ /* 0x000fe20000100600 */
[----:B------:R-:W-:Y:S02]  /*21930*/  @!P0 PRMT R104, R209, 0x5410, RZ ;  /* 0x00005410d1688816 */ /* 0x000fe400000000ff */
[----:B----4-:R-:W-:Y:S01]  /*21940*/  LOP3.LUT R106, R166, 0xff, RZ, 0xc0, !PT ;  /* 0x000000ffa66a7812 */ /* 0x010fe200078ec0ff */
[----:B------:R4:W4:Y:S01]  /*21950*/  LDL.S16 R209, [R1+0x50] ;  /* 0x0000500001d17983 */ /* 0x0009220000100600 */
[----:B------:R-:W-:Y:S02]  /*21960*/  SHF.R.U32.HI R107, RZ, 0x10, R107 ;  /* 0x00000010ff6b7819 */ /* 0x000fe4000001166b */
[----:B------:R-:W-:Y:S01]  /*21970*/  ISETP.GE.U32.AND P0, PT, R192, R106, PT ;  /* 0x0000006ac000720c */ /* 0x000fe20003f06070 */
[----:B------:R1:W-:Y:S01]  /*21980*/  ST.E.U16 desc[UR4][R194.64+0x62], R104 ;  /* 0x00006268c2007985 */ /* 0x0003e2000c101504 */
[----:B--2---:R-:W-:Y:S01]  /*21990*/  @!P4 HADD2 R143, -R105.H0_H0, -RZ.H0_H0 ;  /* 0xa00000ff698fc230 */ /* 0x004fe20000000900 */
[----:B------:R-:W-:Y:S02]  /*219a0*/  LOP3.LUT R106, R166, 0xffff, RZ, 0xc0, !PT ;  /* 0x0000ffffa66a7812 */ /* 0x000fe400078ec0ff */
[----:B------:R-:W-:Y:S02]  /*219b0*/  LOP3.LUT R107, R107, 0xff, RZ, 0xc0, !PT ;  /* 0x000000ff6b6b7812 */ /* 0x000fe400078ec0ff */
[----:B------:R-:W-:Y:S02]  /*219c0*/  PRMT R129, R143, 0x7610, R129 ;  /* 0x000076108f817816 */ /* 0x000fe40000000081 */
[----:B------:R-:W-:Y:S04]  /*219d0*/  SHF.R.U32.HI R106, RZ, 0x8, R106 ;  /* 0x00000008ff6a7819 */ /* 0x000fe8000001166a */
[----:B------:R-:W-:Y:S02]  /*219e0*/  LOP3.LUT R106, R106, 0xffff, RZ, 0xc0, !PT ;  /* 0x0000ffff6a6a7812 */ /* 0x000fe400078ec0ff */
[----:B-1----:R-:W-:Y:S04]  /*219f0*/  PRMT R0, R161, 0x7610, R0 ;  /* 0x00007610a1007816 */ /* 0x002fe80000000000 */
[----:B------:R-:W-:Y:S01]  /*21a00*/  PRMT R161, R0, 0x5410, R105 ;  /* 0x0000541000a17816 */ /* 0x000fe20000000069 */
[----:B------:R-:W-:Y:S01]  /*21a10*/  @!P1 HADD2 R169, -R0.H0_H0, -RZ.H0_H0 ;  /* 0xa00000ff00a99230 */ /* 0x000fe20000000900 */
[----:B------:R-:W-:Y:S04]  /*21a20*/  @!P4 PRMT R105, R129, 0x5410, RZ ;  /* 0x000054108169c816 */ /* 0x000fe800000000ff */
[----:B------:R-:W-:Y:S01]  /*21a30*/  PRMT R108, R169, 0x7610, R108 ;  /* 0x00007610a96c7816 */ /* 0x000fe2000000006c */
[----:B------:R-:W-:Y:S01]  /*21a40*/  @!P1 STL.S16 [R1+0x60], R169 ;  /* 0x000060a901009387 */ /* 0x000fe20000100600 */
[----:B------:R-:W-:Y:S02]  /*21a50*/  SHF.R.U32.HI R104, RZ, 0x10, R166 ;  /* 0x00000010ff687819 */ /* 0x000fe400000116a6 */
[----:B------:R-:W-:Y:S01]  /*21a60*/  @!P1 PRMT R0, R108, 0x5410, RZ ;  /* 0x000054106c009816 */ /* 0x000fe200000000ff */
[----:B------:R1:W-:Y:S01]  /*21a70*/  @!P4 STL.S16 [R1+0x5c], R143 ;  /* 0x00005c8f0100c387 */ /* 0x0003e20000100600 */
[C---:B------:R-:W-:Y:S02]  /*21a80*/  ISETP.GE.U32.AND P4, PT, R192.reuse, R106, PT ;  /* 0x0000006ac000720c */ /* 0x040fe40003f86070 */
[----:B------:R-:W-:Y:S01]  /*21a90*/  ISETP.GE.U32.AND P1, PT, R192, R107, PT ;  /* 0x0000006bc000720c */ /* 0x000fe20003f26070 */
[----:B------:R2:W-:Y:S01]  /*21aa0*/  ST.E.U16 desc[UR4][R116.64+0x60], R0 ;  /* 0x0000600074007985 */ /* 0x0005e2000c101504 */
[----:B------:R-:W-:Y:S03]  /*21ab0*/  PRMT R107, R155, 0x7632, R107 ;  /* 0x000076329b6b7816 */ /* 0x000fe6000000006b */
[----:B------:R2:W4:Y:S04]  /*21ac0*/  LDL.S16 R108, [R1+0x4c] ;  /* 0x00004c00016c7983 */ /* 0x0005280000100600 */
[----:B------:R2:W-:Y:S04]  /*21ad0*/  ST.E.U16 desc[UR4][R116.64+0x62], R105 ;  /* 0x0000626974007985 */ /* 0x0005e8000c101504 */
[----:B-1----:R1:W4:Y:S01]  /*21ae0*/  LDL.S16 R143, [R1+0x3c] ;  /* 0x00003c00018f7983 */ /* 0x0023220000100600 */
[C---:B--2---:R-:W-:Y:S04]  /*21af0*/  PRMT R0, R3.reuse, 0x7632, R0 ;  /* 0x0000763203007816 */ /* 0x044fe80000000000 */
[----:B------:R-:W-:Y:S02]  /*21b00*/  PRMT R169, R3, 0x5410, R0 ;  /* 0x0000541003a97816 */ /* 0x000fe40000000000 */
[----:B------:R-:W-:Y:S02]  /*21b10*/  LOP3.LUT R105, R104, 0xff, RZ, 0xc0, !PT ;  /* 0x000000ff68697812 */ /* 0x000fe400078ec0ff */
[----:B------:R-:W-:Y:S01]  /*21b20*/  PRMT R104, R171, 0x7610, R104 ;  /* 0x00007610ab687816 */ /* 0x000fe20000000068 */
[----:B---3--:R-:W-:Y:S05]  /*21b30*/  @!P6 HADD2 R127, -R3.H0_H0, -RZ.H0_H0 ;  /* 0xa00000ff037fe230 */ /* 0x008fea0000000900 */
[----:B------:R2:W-:Y:S01]  /*21b40*/  @!P6 STL.S16 [R1+0x58], R127 ;  /* 0x0000587f0100e387 */ /* 0x0005e20000100600 */
[----:B------:R-:W-:Y:S04]  /*21b50*/  PRMT R106, R127, 0x7610, R106 ;  /* 0x000076107f6a7816 */ /* 0x000fe8000000006a */
[----:B------:R-:W-:Y:S02]  /*21b60*/  @!P6 PRMT R3, R106, 0x5410, RZ ;  /* 0x000054106a03e816 */ /* 0x000fe400000000ff */
[----:B------:R-:W-:Y:S02]  /*21b70*/  ISETP.GE.U32.AND P6, PT, R192, R105, PT ;  /* 0x00000069c000720c */ /* 0x000fe40003fc6070 */
[----:B------:R-:W-:Y:S01]  /*21b80*/  PRMT R105, R171, 0x7632, R105 ;  /* 0x00007632ab697816 */ /* 0x000fe20000000069 */
[----:B------:R3:W-:Y:S01]  /*21b90*/  ST.E.U16 desc[UR4][R120.64+0x5e], R3 ;  /* 0x00005e0378007985 */ /* 0x0007e2000c101504 */
[----:B------:R-:W-:Y:S01]  /*21ba0*/  SHF.R.U32.HI R106, RZ, 0x18, R166 ;  /* 0x00000018ff6a7819 */ /* 0x000fe200000116a6 */
[----:B-----5:R-:W-:Y:S05]  /*21bb0*/  @!P5 HADD2 R111, -R0.H0_H0, -RZ.H0_H0 ;  /* 0xa00000ff006fd230 */ /* 0x020fea0000000900 */
[----:B------:R5:W-:Y:S01]  /*21bc0*/  @!P5 STL.S16 [R1+0x54], R111 ;  /* 0x0000546f0100d387 */ /* 0x000be20000100600 */
[----:B------:R-:W-:Y:S03]  /*21bd0*/  PRMT R168, R111, 0x7610, R168 ;  /* 0x000076106fa87816 */ /* 0x000fe600000000a8 */
[----:B------:R1:W5:Y:S01]  /*21be0*/  LDL.S16 R129, [R1+0x48] ;  /* 0x0000480001817983 */ /* 0x0003620000100600 */
[----:B------:R-:W-:Y:S01]  /*21bf0*/  @!P5 PRMT R0, R168, 0x5410, RZ ;  /* 0x00005410a800d816 */ /* 0x000fe200000000ff */
[----:B----4-:R-:W-:Y:S02]  /*21c00*/  @!P1 HADD2 R209, -R104.H0_H0, -RZ.H0_H0 ;  /* 0xa00000ff68d19230 */ /* 0x010fe40000000900 */
[----:B--2---:R1:W2:Y:S01]  /*21c10*/  LDL.S16 R127, [R1+0x44] ;  /* 0x00004400017f7983 */ /* 0x0042a20000100600 */
[----:B------:R-:W-:Y:S02]  /*21c20*/  ISETP.GE.U32.AND P5, PT, R192, R106, PT ;  /* 0x0000006ac000720c */ /* 0x000fe40003fa6070 */
[----:B------:R-:W-:Y:S01]  /*21c30*/  LOP3.LUT R106, R164, 0xff, RZ, 0xc0, !PT ;  /* 0x000000ffa46a7812 */ /* 0x000fe200078ec0ff */
[----:B------:R4:W-:Y:S01]  /*21c40*/  ST.E.U16 desc[UR4][R120.64+0x60], R0 ;  /* 0x0000600078007985 */ /* 0x0009e2000c101504 */
[----:B------:R-:W-:Y:S02]  /*21c50*/  PRMT R205, R209, 0x7610, R205 ;  /* 0x00007610d1cd7816 */ /* 0x000fe400000000cd */
[----:B------:R-:W-:Y:S02]  /*21c60*/  PRMT R168, R104, 0x5410, R105 ;  /* 0x0000541068a87816 */ /* 0x000fe40000000069 */
[----:B---3--:R-:W-:Y:S02]  /*21c70*/  LOP3.LUT R3, R164, 0xffff, RZ, 0xc0, !PT ;  /* 0x0000ffffa4037812 */ /* 0x008fe400078ec0ff */
[----:B------:R-:W-:Y:S02]  /*21c80*/  @!P1 PRMT R104, R205, 0x5410, RZ ;  /* 0x00005410cd689816 */ /* 0x000fe400000000ff */
[----:B------:R-:W-:Y:S03]  /*21c90*/  SHF.R.U32.HI R3, RZ, 0x8, R3 ;  /* 0x00000008ff037819 */ /* 0x000fe60000011603 */
[----:B------:R3:W-:Y:S01]  /*21ca0*/  ST.E.U16 desc[UR4][R118.64+0x60], R104 ;  /* 0x0000606876007985 */ /* 0x0007e2000c101504 */
[----:B------:R-:W-:Y:S03]  /*21cb0*/  LOP3.LUT R3, R3, 0xffff, RZ, 0xc0, !PT ;  /* 0x0000ffff03037812 */ /* 0x000fe600078ec0ff */
[----:B-----5:R1:W5:Y:S04]  /*21cc0*/  LDL.S16 R111, [R1+0x40] ;  /* 0x00004000016f7983 */ /* 0x0203680000100600 */
[----:B------:R-:W-:Y:S01]  /*21cd0*/  @!P1 STL.S16 [R1+0x50], R209 ;  /* 0x000050d101009387 */ /* 0x000fe20000100600 */
[----:B------:R-:W-:Y:S02]  /*21ce0*/  ISETP.GE.U32.AND P1, PT, R192, R106, PT ;  /* 0x0000006ac000720c */ /* 0x000fe40003f26070 */
[C---:B------:R-:W-:Y:S02]  /*21cf0*/  PRMT R106, R163.reuse, 0x7632, R106 ;  /* 0x00007632a36a7816 */ /* 0x040fe4000000006a */
[----:B----4-:R-:W-:Y:S01]  /*21d00*/  PRMT R0, R163, 0x7610, R0 ;  /* 0x00007610a3007816 */ /* 0x010fe20000000000 */
[----:B------:R-:W-:Y:S01]  /*21d10*/  @!P2 HADD2 R108, -R105.H0_H0, -RZ.H0_H0 ;  /* 0xa00000ff696ca230 */ /* 0x000fe20000000900 */
[----:B---3--:R-:W-:Y:S04]  /*21d20*/  SHF.R.U32.HI R104, RZ, 0x10, R164 ;  /* 0x00000010ff687819 */ /* 0x008fe800000116a4 */
[----:B------:R-:W-:Y:S01]  /*21d30*/  PRMT R177, R108, 0x7610, R177 ;  /* 0x000076106cb17816 */ /* 0x000fe200000000b1 */
[----:B------:R3:W-:Y:S01]  /*21d40*/  @!P2 STL.S16 [R1+0x4c], R108 ;  /* 0x00004c6c0100a387 */ /* 0x0007e20000100600 */
[----:B------:R-:W-:Y:S02]  /*21d50*/  LOP3.LUT R104, R104, 0xff, RZ, 0xc0, !PT ;  /* 0x000000ff68687812 */ /* 0x000fe400078ec0ff */
[----:B------:R-:W-:Y:S02]  /*21d60*/  @!P2 PRMT R105, R177, 0x5410, RZ ;  /* 0x00005410b169a816 */ /* 0x000fe400000000ff */
[----:B------:R-:W-:Y:S02]  /*21d70*/  ISETP.GE.U32.AND P2, PT, R192, R3, PT ;  /* 0x00000003c000720c */ /* 0x000fe40003f46070 */
[----:B------:R-:W-:Y:S01]  /*21d80*/  PRMT R3, R155, 0x7610, R3 ;  /* 0x000076109b037816 */ /* 0x000fe20000000003 */
[----:B------:R4:W-:Y:S01]  /*21d90*/  ST.E.U16 desc[UR4][R118.64+0x62], R105 ;  /* 0x0000626976007985 */ /* 0x0009e2000c101504 */
[----:B------:R-:W-:Y:S02]  /*21da0*/  @!P0 HADD2 R143, -R0.H0_H0, -RZ.H0_H0 ;  /* 0xa00000ff008f8230 */ /* 0x000fe40000000900 */
[----:B------:R-:W-:Y:S03]  /*21db0*/  PRMT R155, R3, 0x5410, R107 ;  /* 0x00005410039b7816 */ /* 0x000fe6000000006b */
[----:B------:R-:W-:Y:S01]  /*21dc0*/  @!P0 STL.S16 [R1+0x3c], R143 ;  /* 0x00003c8f01008387 */ /* 0x000fe20000100600 */
[----:B------:R-:W-:Y:S02]  /*21dd0*/  PRMT R110, R143, 0x7610, R110 ;  /* 0x000076108f6e7816 */ /* 0x000fe4000000006e */
[----:B---3--:R-:W-:Y:S02]  /*21de0*/  LOP3.LUT R108, R131, R242, R160, 0x96, !PT ;  /* 0x000000f2836c7212 */ /* 0x008fe400078e96a0 */
[----:B------:R-:W-:Y:S02]  /*21df0*/  PRMT R160, R0, 0x5410, R106 ;  /* 0x0000541000a07816 */ /* 0x000fe4000000006a */
[----:B------:R-:W-:Y:S02]  /*21e00*/  @!P0 PRMT R0, R110, 0x5410, RZ ;  /* 0x000054106e008816 */ /* 0x000fe400000000ff */
[----:B------:R-:W-:Y:S02]  /*21e10*/  ISETP.GE.U32.AND P0, PT, R192, R104, PT ;  /* 0x00000068c000720c */ /* 0x000fe40003f06070 */
[----:B------:R-:W-:Y:S01]  /*21e20*/  LOP3.LUT R104, R108, 0xffff, RZ, 0xc0, !PT ;  /* 0x0000ffff6c687812 */ /* 0x000fe200078ec0ff */
[----:B------:R3:W-:Y:S01]  /*21e30*/  ST.E.U16 desc[UR4][R194.64+0x70], R0 ;  /* 0x00007000c2007985 */ /* 0x0007e2000c101504 */
[----:B----4-:R-:W-:Y:S02]  /*21e40*/  SHF.R.U32.HI R105, RZ, 0x18, R164 ;  /* 0x00000018ff697819 */ /* 0x010fe400000116a4 */
[----:B------:R-:W-:Y:S02]  /*21e50*/  SHF.R.U32.HI R104, RZ, 0x8, R104 ;  /* 0x00000008ff687819 */ /* 0x000fe40000011668 */
[----:B------:R-:W-:Y:S02]  /*21e60*/  SHF.R.U32.HI R110, RZ, 0x18, R108 ;  /* 0x00000018ff6e7819 */ /* 0x000fe4000001166c */
[----:B---3--:R-:W-:Y:S01]  /*21e70*/  PRMT R0, R2, 0x7632, R0 ;  /* 0x0000763202007816 */ /* 0x008fe20000000000 */
[----:B------:R-:W-:Y:S02]  /*21e80*/  @!P4 HADD2 R129, -R106.H0_H0, -RZ.H0_H0 ;  /* 0xa00000ff6a81c230 */ /* 0x000fe40000000900 */
[----:B--2---:R-:W-:Y:S03]  /*21e90*/  @!P6 HADD2 R127, -R3.H0_H0, -RZ.H0_H0 ;  /* 0xa00000ff037fe230 */ /* 0x004fe60000000900 */
[----:B------:R-:W-:Y:S01]  /*21ea0*/  @!P4 STL.S16 [R1+0x48], R129 ;  /* 0x000048810100c387 */ /* 0x000fe20000100600 */
[----:B------:R-:W-:Y:S03]  /*21eb0*/  PRMT R109, R129, 0x7610, R109 ;  /* 0x00007610816d7816 */ /* 0x000fe6000000006d */
[----:B------:R-:W-:Y:S01]  /*21ec0*/  @!P6 STL.S16 [R1+0x44], R127 ;  /* 0x0000447f0100e387 */ /* 0x000fe20000100600 */
[----:B------:R-:W-:Y:S02]  /*21ed0*/  @!P4 PRMT R106, R109, 0x5410, RZ ;  /* 0x000054106d6ac816 */ /* 0x000fe400000000ff */
[----:B------:R-:W-:Y:S02]  /*21ee0*/  ISETP.GE.U32.AND P4, PT, R192, R105, PT ;  /* 0x00000069c000720c */ /* 0x000fe40003f86070 */
[----:B------:R-:W-:Y:S01]  /*21ef0*/  LOP3.LUT R105, R108, 0xff, RZ, 0xc0, !PT ;  /* 0x000000ff6c697812 */ /* 0x000fe200078ec0ff */
[----:B------:R-:W-:Y:S01]  /*21f00*/  ST.E.U16 desc[UR4][R194.64+0x72], R106 ;  /* 0x0000726ac2007985 */ /* 0x000fe2000c101504 */
[----:B------:R-:W-:Y:S02]  /*21f10*/  PRMT R208, R127, 0x7610, R208 ;  /* 0x000076107fd07816 */ /* 0x000fe400000000d0 */
[----:B------:R-:W-:Y:S02]  /*21f20*/  SHF.R.U32.HI R109, RZ, 0x10, R130 ;  /* 0x00000010ff6d7819 */ /* 0x000fe40000011682 */
[----:B------:R-:W-:Y:S02]  /*21f30*/  @!P6 PRMT R3, R208, 0x5410, RZ ;  /* 0x00005410d003e816 */ /* 0x000fe400000000ff */
[----:B------:R-:W-:Y:S01]  /*21f40*/  LOP3.LUT R109, R109, 0xff, RZ, 0xc0, !PT ;  /* 0x000000ff6d6d7812 */ /* 0x000fe200078ec0ff */
[----:B-----5:R-:W-:Y:S02]  /*21f50*/  @!P5 HADD2 R111, -R107.H0_H0, -RZ.H0_H0 ;  /* 0xa00000ff6b6fd230 */ /* 0x020fe40000000900 */
[----:B------:R-:W-:Y:S04]  /*21f60*/  ST.E.U16 desc[UR4][R116.64+0x70], R3 ;  /* 0x0000700374007985 */ /* 0x000fe8000c101504 */
[----:B------:R2:W-:Y:S01]  /*21f70*/  @!P5 STL.S16 [R1+0x40], R111 ;  /* 0x0000406f0100d387 */ /* 0x0005e20000100600 */
[----:B------:R-:W-:Y:S03]  /*21f80*/  PRMT R142, R111, 0x7610, R142 ;  /* 0x000076106f8e7816 */ /* 0x000fe6000000008e */
[----:B------:R1:W3:Y:S01]  /*21f90*/  LDL.S16 R205, [R1+0x38] ;  /* 0x0000380001cd7983 */ /* 0x0002e20000100600 */
[----:B------:R-:W-:Y:S03]  /*21fa0*/  @!P5 PRMT R107, R142, 0x5410, RZ ;  /* 0x000054108e6bd816 */ /* 0x000fe600000000ff */
[----:B------:R1:W4:Y:S04]  /*21fb0*/  LDL.S16 R177, [R1+0x34] ;  /* 0x0000340001b17983 */ /* 0x0003280000100600 */
[----:B------:R1:W5:Y:S04]  /*21fc0*/  LDL.S16 R163, [R1+0x30] ;  /* 0x0000300001a37983 */ /* 0x0003680000100600 */
[----:B------:R1:W5:Y:S04]  /*21fd0*/  LDL.S16 R143, [R1+0x2c] ;  /* 0x00002c00018f7983 */ /* 0x0003680000100600 */
[----:B------:R1:W-:Y:S01]  /*21fe0*/  ST.E.U16 desc[UR4][R116.64+0x72], R107 ;  /* 0x0000726b74007985 */ /* 0x0003e2000c101504 */
[----:B--2---:R-:W-:Y:S02]  /*21ff0*/  PRMT R111, R105, 0x5410, R104 ;  /* 0x00005410696f7816 */ /* 0x004fe40000000068 */
[C---:B------:R-:W-:Y:S02]  /*22000*/  LOP3.LUT R104, R130.reuse, 0xffff, RZ, 0xc0, !PT ;  /* 0x0000ffff82687812 */ /* 0x040fe400078ec0ff */
[----:B------:R-:W-:Y:S02]  /*22010*/  LOP3.LUT R105, R130, 0xff, RZ, 0xc0, !PT ;  /* 0x000000ff82697812 */ /* 0x000fe400078ec0ff */
[----:B------:R-:W-:Y:S02]  /*22020*/  SHF.R.U32.HI R104, RZ, 0x8, R104 ;  /* 0x00000008ff687819 */ /* 0x000fe40000011668 */
[----:B------:R-:W-:Y:S02]  /*22030*/  SHF.R.U32.HI R130, RZ, 0x18, R130 ;  /* 0x00000018ff827819 */ /* 0x000fe40000011682 */
[----:B------:R-:W-:Y:S02]  /*22040*/  PRMT R129, R105, 0x5410, R104 ;  /* 0x0000541069817816 */ /* 0x000fe40000000068 */
[----:B------:R-:W-:Y:S02]  /*22050*/  SHF.R.U32.HI R104, RZ, 0x10, R108 ;  /* 0x00000010ff687819 */ /* 0x000fe4000001166c */
[----:B------:R-:W-:Y:S02]  /*22060*/  LOP3.LUT R108, R123, R242, R170, 0x96, !PT ;  /* 0x000000f27b6c7212 */ /* 0x000fe400078e96aa */
[----:B------:R-:W-:Y:S02]  /*22070*/  LOP3.LUT R105, R104, 0xff, RZ, 0xc0, !PT ;  /* 0x000000ff68697812 */ /* 0x000fe400078ec0ff */
[C---:B------:R-:W-:Y:S02]  /*22080*/  LOP3.LUT R104, R122.reuse, 0xffff, RZ, 0xc0, !PT ;  /* 0x0000ffff7a687812 */ /* 0x040fe400078ec0ff */
[----:B------:R-:W-:Y:S02]  /*22090*/  PRMT R123, R105, 0x5410, R110 ;  /* 0x00005410697b7816 */ /* 0x000fe4000000006e */
[----:B------:R-:W-:Y:S02]  /*220a0*/  LOP3.LUT R105, R122, 0xff, RZ, 0xc0, !PT ;  /* 0x000000ff7a697812 */ /* 0x000fe400078ec0ff */
[----:B------:R-:W-:Y:S02]  /*220b0*/  SHF.R.U32.HI R104, RZ, 0x8, R104 ;  /* 0x00000008ff687819 */ /* 0x000fe40000011668 */
[----:B------:R-:W-:Y:S02]  /*220c0*/  PRMT R130, R109, 0x5410, R130 ;  /* 0x000054106d827816 */ /* 0x000fe40000000082 */
[--C-:B------:R-:W-:Y:S02]  /*220d0*/  PRMT R127, R105, 0x5410, R104.reuse ;  /* 0x00005410697f7816 */ /* 0x100fe40000000068 */
[C---:B------:R-:W-:Y:S02]  /*220e0*/  PRMT R105, R137.reuse, 0x7610, R105 ;  /* 0x0000761089697816 */ /* 0x040fe40000000069 */
[----:B------:R-:W-:Y:S02]  /*220f0*/  PRMT R104, R137, 0x7632, R104 ;  /* 0x0000763289687816 */ /* 0x000fe40000000068 */
[--C-:B------:R-:W-:Y:S02]  /*22100*/  SHF.R.U32.HI R109, RZ, 0x10, R122.reuse ;  /* 0x00000010ff6d7819 */ /* 0x100fe4000001167a */
[----:B------:R-:W-:Y:S02]  /*22110*/  SHF.R.U32.HI R122, RZ, 0x18, R122 ;  /* 0x00000018ff7a7819 */ /* 0x000fe4000001167a */
[----:B------:R-:W-:Y:S02]  /*22120*/  LOP3.LUT R106, R109, 0xff, RZ, 0xc0, !PT ;  /* 0x000000ff6d6a7812 */ /* 0x000fe400078ec0ff */
[----:B------:R-:W-:Y:S02]  /*22130*/  PRMT R3, R105, 0x5410, R104 ;  /* 0x0000541069037816 */ /* 0x000fe40000000068 */
[----:B------:R-:W-:Y:S02]  /*22140*/  PRMT R131, R106, 0x5410, R122 ;  /* 0x000054106a837816 */ /* 0x000fe4000000007a */
[----:B-1----:R-:W-:Y:S02]  /*22150*/  LOP3.LUT R116, R108, 0xff, RZ, 0xc0, !PT ;  /* 0x000000ff6c747812 */ /* 0x002fe400078ec0ff */
[----:B------:R-:W-:Y:S01]  /*22160*/  SHF.R.U32.HI R107, RZ, 0x18, R108 ;  /* 0x00000018ff6b7819 */ /* 0x000fe2000001166c */
[----:B---3--:R-:W-:Y:S02]  /*22170*/  @!P1 HADD2 R205, -R105.H0_H0, -RZ.H0_H0 ;  /* 0xa00000ff69cd9230 */ /* 0x008fe40000000900 */
[----:B----4-:R-:W-:Y:S03]  /*22180*/  @!P2 HADD2 R177, -R104.H0_H0, -RZ.H0_H0 ;  /* 0xa00000ff68b1a230 */ /* 0x010fe60000000900 */
[----:B------:R-:W-:Y:S01]  /*22190*/  @!P1 STL.S16 [R1+0x38], R205 ;  /* 0x000038cd01009387 */ /* 0x000fe20000100600 */
[----:B------:R-:W-:Y:S01]  /*221a0*/  PRMT R122, R205, 0x7610, R122 ;  /* 0x00007610cd7a7816 */ /* 0x000fe2000000007a */
[----:B-----5:R-:W-:Y:S02]  /*221b0*/  @!P0 HADD2 R163, -R2.H0_H0, -RZ.H0_H0 ;  /* 0xa00000ff02a38230 */ /* 0x020fe40000000900 */
[----:B------:R1:W-:Y:S01]  /*221c0*/  @!P2 STL.S16 [R1+0x34], R177 ;  /* 0x000034b10100a387 */ /* 0x0003e20000100600 */
[----:B------:R-:W-:Y:S01]  /*221d0*/  PRMT R110, R177, 0x7610, R110 ;  /* 0x00007610b16e7816 */ /* 0x000fe2000000006e */
[----:B------:R-:W-:Y:S02]  /*221e0*/  @!P4 HADD2 R143, -R0.H0_H0, -RZ.H0_H0 ;  /* 0xa00000ff008fc230 */ /* 0x000fe40000000900 */
[----:B------:R2:W-:Y:S01]  /*221f0*/  @!P0 STL.S16 [R1+0x30], R163 ;  /* 0x000030a301008387 */ /* 0x0005e20000100600 */
[----:B------:R-:W-:Y:S02]  /*22200*/  PRMT R109, R163, 0x7610, R109 ;  /* 0x00007610a36d7816 */ /* 0x000fe4000000006d */
[----:B------:R-:W-:Y:S01]  /*22210*/  @!P1 PRMT R105, R122, 0x5410, RZ ;  /* 0x000054107a699816 */ /* 0x000fe200000000ff */
[----:B------:R-:W-:Y:S01]  /*22220*/  @!P4 STL.S16 [R1+0x2c], R143 ;  /* 0x00002c8f0100c387 */ /* 0x000fe20000100600 */
[----:B------:R-:W-:Y:S02]  /*22230*/  PRMT R106, R143, 0x7610, R106 ;  /* 0x000076108f6a7816 */ /* 0x000fe4000000006a */
[----:B------:R-:W-:Y:S01]  /*22240*/  @!P2 PRMT R104, R110, 0x5410, RZ ;  /* 0x000054106e68a816 */ /* 0x000fe200000000ff */
[----:B------:R3:W-:Y:S04]  /*22250*/  ST.E.U16 desc[UR4][R120.64+0x6e], R105 ;  /* 0x00006e6978007985 */ /* 0x0007e8000c101504 */
[----:B------:R4:W-:Y:S04]  /*22260*/  ST.E.U16 desc[UR4][R120.64+0x70], R104 ;  /* 0x0000706878007985 */ /* 0x0009e8000c101504 */
[----:B------:R-:W5:Y:S01]  /*22270*/  LDL R250, [R1+0x198] ;  /* 0x0001980001fa7983 */ /* 0x000f620000100800 */
[----:B-1----:R-:W-:Y:S02]  /*22280*/  PRMT R177, R192, 0x7054, R192 ;  /* 0x00007054c0b17816 */ /* 0x002fe400000000c0 */
[----:B--2---:R-:W-:Y:S02]  /*22290*/  PRMT R163, R2, 0x5410, R0 ;  /* 0x0000541002a37816 */ /* 0x004fe40000000000 */
[----:B------:R-:W-:Y:S02]  /*222a0*/  @!P0 PRMT R2, R109, 0x5410, RZ ;  /* 0x000054106d028816 */ /* 0x000fe400000000ff */
[----:B------:R-:W-:Y:S02]  /*222b0*/  @!P4 PRMT R0, R106, 0x5410, RZ ;  /* 0x000054106a00c816 */ /* 0x000fe400000000ff */
[--C-:B------:R-:W-:Y:S01]  /*222c0*/  HSET2.LE.AND R106, R129, R177.reuse, PT ;  /* 0x000000b1816a7233 */ /* 0x100fe20003803000 */
[----:B------:R1:W-:Y:S01]  /*222d0*/  ST.E.U16 desc[UR4][R118.64+0x70], R2 ;  /* 0x0000700276007985 */ /* 0x0003e2000c101504 */
[----:B------:R-:W-:Y:S02]  /*222e0*/  IADD3 R194, P0, R194, -0x80, RZ ;  /* 0xffffff80c2c27810 */ /* 0x000fe40007f1e0ff */
[--C-:B---3--:R-:W-:Y:S01]  /*222f0*/  HSET2.LE.AND R105, R123, R177.reuse, PT ;  /* 0x000000b17b697233 */ /* 0x108fe20003803000 */
[----:B------:R2:W-:Y:S01]  /*22300*/  ST.E.U16 desc[UR4][R118.64+0x72], R0 ;  /* 0x0000720076007985 */ /* 0x0005e2000c101504 */
[----:B------:R-:W-:Y:S02]  /*22310*/  LOP3.LUT R106, R112, R106, RZ, 0xc0, !PT ;  /* 0x0000006a706a7212 */ /* 0x000fe400078ec0ff */
[--C-:B----4-:R-:W-:Y:S01]  /*22320*/  HSET2.LE.AND R104, R111, R177.reuse, PT ;  /* 0x000000b16f687233 */ /* 0x110fe20003803000 */
[----:B------:R-:W-:Y:S01]  /*22330*/  LDSM.16.MT88.4 R120, [R174+0xa000] ;  /* 0x00a00000ae78783b */ /* 0x000fe20000004200 */
[----:B------:R-:W-:Y:S02]  /*22340*/  LOP3.LUT R105, R113, R105, RZ, 0xc0, !PT ;  /* 0x0000006971697212 */ /* 0x000fe400078ec0ff */
[----:B------:R-:W-:Y:S02]  /*22350*/  IADD3.X R195, R195, -0x1, RZ, P0, !PT ;  /* 0xffffffffc3c37810 */ /* 0x000fe400007fe4ff */
[----:B------:R-:W-:Y:S02]  /*22360*/  LOP3.LUT R104, R114, R104, RZ, 0xc0, !PT ;  /* 0x0000006872687212 */ /* 0x000fe400078ec0ff */
[--C-:B------:R-:W-:Y:S05]  /*22370*/  HSET2.LE.AND R114, R127, R177.reuse, PT ;  /* 0x000000b17f727233 */ /* 0x100fea0003803000 */
[----:B------:R-:W-:Y:S02]  /*22380*/  LOP3.LUT R114, R124, R114, RZ, 0xc0, !PT ;  /* 0x000000727c727212 */ /* 0x000fe400078ec0ff */
[----:B-1----:R-:W-:Y:S02]  /*22390*/  SHF.R.U32.HI R2, RZ, 0x10, R108 ;  /* 0x00000010ff027819 */ /* 0x002fe4000001166c */
[----:B--2---:R-:W-:Y:S02]  /*223a0*/  LOP3.LUT R0, R108, 0xffff, RZ, 0xc0, !PT ;  /* 0x0000ffff6c007812 */ /* 0x004fe400078ec0ff */
[----:B------:R-:W1:Y:S01]  /*223b0*/  LDSM.16.MT88.4 R108, [R174+0x9000] ;  /* 0x00900000ae6c783b */ /* 0x000e620000004200 */
[----:B------:R-:W-:Y:S02]  /*223c0*/  LOP3.LUT R2, R2, 0xff, RZ, 0xc0, !PT ;  /* 0x000000ff02027812 */ /* 0x000fe400078ec0ff */
[----:B------:R-:W-:Y:S02]  /*223d0*/  SHF.R.U32.HI R0, RZ, 0x8, R0 ;  /* 0x00000008ff007819 */ /* 0x000fe40000011600 */
[----:B------:R-:W-:Y:S02]  /*223e0*/  PRMT R2, R2, 0x5410, R107 ;  /* 0x0000541002027816 */ /* 0x000fe4000000006b */
[----:B------:R-:W-:Y:S02]  /*223f0*/  PRMT R0, R116, 0x5410, R0 ;  /* 0x0000541074007816 */ /* 0x000fe40000000000 */
[----:B------:R-:W2:Y:S01]  /*22400*/  LDSM.16.MT88.4 R116, [R188+0x9000] ;  /* 0x00900000bc74783b */ /* 0x000ea20000004200 */
[--C-:B------:R-:W-:Y:S02]  /*22410*/  HSET2.LE.AND R107, R130, R177.reuse, PT ;  /* 0x000000b1826b7233 */ /* 0x100fe40003803000 */
[--C-:B------:R-:W-:Y:S02]  /*22420*/  HSET2.LE.AND R112, R0, R177.reuse, PT ;  /* 0x000000b100707233 */ /* 0x100fe40003803000 */
[--C-:B------:R-:W-:Y:S02]  /*22430*/  HSET2.LE.AND R113, R2, R177.reuse, PT ;  /* 0x000000b102717233 */ /* 0x100fe40003803000 */
[----:B------:R-:W-:Y:S02]  /*22440*/  LOP3.LUT R107, R115, R107, RZ, 0xc0, !PT ;  /* 0x0000006b736b7212 */ /* 0x000fe400078ec0ff */
[--C-:B------:R-:W-:Y:S02]  /*22450*/  HSET2.LE.AND R115, R131, R177.reuse, PT ;  /* 0x000000b183737233 */ /* 0x100fe40003803000 */
[----:B------:R-:W-:Y:S02]  /*22460*/  LOP3.LUT R112, R126, R112, RZ, 0xc0, !PT ;  /* 0x000000707e707212 */ /* 0x000fe400078ec0ff */
[----:B------:R-:W-:Y:S02]  /*22470*/  LOP3.LUT R113, R125, R113, RZ, 0xc0, !PT ;  /* 0x000000717d717212 */ /* 0x000fe400078ec0ff */
[----:B------:R-:W-:Y:S01]  /*22480*/  LOP3.LUT R115, R128, R115, RZ, 0xc0, !PT ;  /* 0x0000007380737212 */ /* 0x000fe200078ec0ff */
[----:B------:R-:W3:Y:S01]  /*22490*/  LDSM.16.MT88.4 R124, [R188+0xa000] ;  /* 0x00a00000bc7c783b */ /* 0x000ee20000004200 */
[-C--:B------:R-:W-:Y:S02]  /*224a0*/  LOP3.LUT R2, R135, R212.reuse, R182, 0x96, !PT ;  /* 0x000000d487027212 */ /* 0x080fe400078e96b6 */
[----:B------:R-:W-:Y:S02]  /*224b0*/  LOP3.LUT R128, R138, 0xff, RZ, 0xc0, !PT ;  /* 0x000000ff8a807812 */ /* 0x000fe400078ec0ff */
[----:B------:R-:W-:Y:S01]  /*224c0*/  LOP3.LUT R0, R139, R212, R176, 0x96, !PT ;  /* 0x000000d48b007212 */ /* 0x000fe200078e96b0 */
[-C--:B-1----:R-:W-:Y:S06]  /*224d0*/  HMMA.16816.F32 R4, R104, R108.reuse, R4 ;  /* 0x0000006c6804723c */ /* 0x082fec0000001804 */
[C---:B------:R-:W-:Y:S06]  /*224e0*/  HMMA.16816.F32 R8, R112.reuse, R108, R8 ;  /* 0x0000006c7008723c */ /* 0x040fec0000001808 */
[-C--:B------:R-:W-:Y:S06]  /*224f0*/  HMMA.16816.F32 R12, R112, R110.reuse, R12 ;  /* 0x0000006e700c723c */ /* 0x080fec000000180c */
[C---:B------:R-:W-:Y:S01]  /*22500*/  HMMA.16816.F32 R16, R104.reuse, R110, R16 ;  /* 0x0000006e6810723c */ /* 0x040fe20000001810 */
[----:B------:R-:W1:Y:S05]  /*22510*/  LDSM.16.MT88.4 R108, [R174+0xb000] ;  /* 0x00b00000ae6c783b */ /* 0x000e6a0000004200 */
[-C--:B--2---:R-:W-:Y:S06]  /*22520*/  HMMA.16816.F32 R20, R104, R116.reuse, R20 ;  /* 0x000000746814723c */ /* 0x084fec0000001814 */
[C---:B------:R-:W-:Y:S06]  /*22530*/  HMMA.16816.F32 R24, R112.reuse, R116, R24 ;  /* 0x000000747018723c */ /* 0x040fec0000001818 */
[-C--:B------:R-:W-:Y:S05]  /*22540*/  HMMA.16816.F32 R28, R112, R118.reuse, R28 ;  /* 0x00000076701c723c */ /* 0x080fea000000181c */
[----:B------:R-:W-:Y:S01]  /*22550*/  LOP3.LUT R116, R134, 0xffff, RZ, 0xc0, !PT ;  /* 0x0000ffff86747812 */ /* 0x000fe200078ec0ff */
[C---:B------:R-:W-:Y:S06]  /*22560*/  HMMA.16816.F32 R32, R104.reuse, R118, R32 ;  /* 0x000000766820723c */ /* 0x040fec0000001820 */
[-C--:B------:R-:W-:Y:S06]  /*22570*/  HMMA.16816.F32 R36, R104, R120.reuse, R36 ;  /* 0x000000786824723c */ /* 0x080fec0000001824 */
[C---:B------:R-:W-:Y:S06]  /*22580*/  HMMA.16816.F32 R40, R112.reuse, R120, R40 ;  /* 0x000000787028723c */ /* 0x040fec0000001828 */
[-C--:B------:R-:W-:Y:S05]  /*22590*/  HMMA.16816.F32 R44, R112, R122.reuse, R44 ;  /* 0x0000007a702c723c */ /* 0x080fea000000182c */
[----:B------:R-:W-:Y:S01]  /*225a0*/  SHF.R.U32.HI R121, RZ, 0x8, R116 ;  /* 0x00000008ff797819 */ /* 0x000fe20000011674 */
[C---:B------:R-:W-:Y:S01]  /*225b0*/  HMMA.16816.F32 R48, R104.reuse, R122, R48 ;  /* 0x0000007a6830723c */ /* 0x040fe20000001830 */
[----:B------:R-:W2:Y:S04]  /*225c0*/  LDSM.16.MT88.4 R116, [R188+0xb000] ;  /* 0x00b00000bc74783b */ /* 0x000ea80000004200 */
[----:B------:R-:W-:Y:S01]  /*225d0*/  SHF.R.U32.HI R120, RZ, 0x10, R138 ;  /* 0x00000010ff787819 */ /* 0x000fe2000001168a */
[-C--:B---3--:R-:W-:Y:S05]  /*225e0*/  HMMA.16816.F32 R52, R104, R124.reuse, R52 ;  /* 0x0000007c6834723c */ /* 0x088fea0000001834 */
[----:B------:R-:W-:Y:S01]  /*225f0*/  LOP3.LUT R123, R2, 0xff, RZ, 0xc0, !PT ;  /* 0x000000ff027b7812 */ /* 0x000fe200078ec0ff */
[C---:B------:R-:W-:Y:S05]  /*22600*/  HMMA.16816.F32 R56, R112.reuse, R124, R56 ;  /* 0x0000007c7038723c */ /* 0x040fea0000001838 */
[----:B------:R-:W-:Y:S01]  /*22610*/  LOP3.LUT R122, R134, 0xff, RZ, 0xc0, !PT ;  /* 0x000000ff867a7812 */ /* 0x000fe200078ec0ff */
[-C--:B------:R-:W-:Y:S05]  /*22620*/  HMMA.16816.F32 R60, R112, R126.reuse, R60 ;  /* 0x0000007e703c723c */ /* 0x080fea000000183c */
[----:B------:R-:W-:Y:S01]  /*22630*/  PRMT R135, R122, 0x5410, R121 ;  /* 0x000054107a877816 */ /* 0x000fe20000000079 */
[C---:B------:R-:W-:Y:S05]  /*22640*/  HMMA.16816.F32 R64, R104.reuse, R126, R64 ;  /* 0x0000007e6840723c */ /* 0x040fea0000001840 */
[----:B------:R-:W-:Y:S01]  /*22650*/  LOP3.LUT R124, R138, 0xffff, RZ, 0xc0, !PT ;  /* 0x0000ffff8a7c7812 */ /* 0x000fe200078ec0ff */
[-C--:B-1----:R-:W-:Y:S05]  /*22660*/  HMMA.16816.F32 R68, R104, R108.reuse, R68 ;  /* 0x0000006c6844723c */ /* 0x082fea0000001844 */
[----:B------:R-:W-:Y:S01]  /*22670*/  LOP3.LUT R122, R120, 0xff, RZ, 0xc0, !PT ;  /* 0x000000ff787a7812 */ /* 0x000fe200078ec0ff */
[C---:B------:R-:W-:Y:S05]  /*22680*/  HMMA.16816.F32 R72, R112.reuse, R108, R72 ;  /* 0x0000006c7048723c */ /* 0x040fea0000001848 */
[----:B------:R-:W-:Y:S01]  /*22690*/  LOP3.LUT R120, R2, 0xffff, RZ, 0xc0, !PT ;  /* 0x0000ffff02787812 */ /* 0x000fe200078ec0ff */
[-C--:B------:R-:W-:Y:S05]  /*226a0*/  HMMA.16816.F32 R76, R112, R110.reuse, R76 ;  /* 0x0000006e704c723c */ /* 0x080fea000000184c */
[----:B------:R-:W-:Y:S01]  /*226b0*/  SHF.R.U32.HI R121, RZ, 0x10, R2 ;  /* 0x00000010ff797819 */ /* 0x000fe20000011602 */
[C---:B------:R-:W-:Y:S05]  /*226c0*/  HMMA.16816.F32 R80, R104.reuse, R110, R80 ;  /* 0x0000006e6850723c */ /* 0x040fea0000001850 */
[----:B------:R-:W-:Y:S01]  /*226d0*/  SHF.R.U32.HI R124, RZ, 0x8, R124 ;  /* 0x00000008ff7c7819 */ /* 0x000fe2000001167c */
[-C--:B--2---:R-:W-:Y:S05]  /*226e0*/  HMMA.16816.F32 R84, R104, R116.reuse, R84 ;  /* 0x000000746854723c */ /* 0x084fea0000001854 */
[----:B------:R-:W-:Y:S01]  /*226f0*/  SHF.R.U32.HI R138, RZ, 0x18, R138 ;  /* 0x00000018ff8a7819 */ /* 0x000fe2000001168a */
[C---:B------:R-:W-:Y:S05]  /*22700*/  HMMA.16816.F32 R88, R112.reuse, R116, R88 ;  /* 0x000000747058723c */ /* 0x040fea0000001858 */
[----:B------:R-:W-:Y:S01]  /*22710*/  SHF.R.U32.HI R120, RZ, 0x8, R120 ;  /* 0x00000008ff787819 */ /* 0x000fe20000011678 */
[-C--:B------:R-:W-:Y:S05]  /*22720*/  HMMA.16816.F32 R92, R112, R118.reuse, R92 ;  /* 0x00000076705c723c */ /* 0x080fea000000185c */
[----:B------:R-:W-:Y:S01]  /*22730*/  LOP3.LUT R121, R121, 0xff, RZ, 0xc0, !PT ;  /* 0x000000ff79797812 */ /* 0x000fe200078ec0ff */
[----:B------:R-:W-:Y:S01]  /*22740*/  HMMA.16816.F32 R96, R104, R118, R96 ;  /* 0x000000766860723c */ /* 0x000fe20000001860 */
[----:B------:R-:W-:Y:S04]  /*22750*/  LDSM.16.MT88.4 R104, [R188+0xb400] ;  /* 0x00b40000bc68783b */ /* 0x000fe80000004200 */
[----:B------:R-:W-:Y:S02]  /*22760*/  SHF.R.U32.HI R2, RZ, 0x18, R2 ;  /* 0x00000018ff027819 */ /* 0x000fe40000011602 */
[----:B------:R-:W-:Y:S02]  /*22770*/  PRMT R171, R128, 0x5410, R124 ;  /* 0x0000541080ab7816 */ /* 0x000fe4000000007c */
[----:B------:R-:W-:Y:S02]  /*22780*/  LDSM.16.MT88.4 R128, [R188+0x9400] ;  /* 0x00940000bc80783b */ /* 0x000fe40000004200 */
[----:B------:R-:W-:Y:S02]  /*22790*/  PRMT R170, R122, 0x5410, R138 ;  /* 0x000054107aaa7816 */ /* 0x000fe4000000008a */
[----:B------:R-:W-:Y:S02]  /*227a0*/  PRMT R124, R123, 0x5410, R120 ;  /* 0x000054107b7c7816 */ /* 0x000fe40000000078 */
[----:B------:R-:W-:Y:S02]  /*227b0*/  PRMT R127, R121, 0x5410, R2 ;  /* 0x00005410797f7816 */ /* 0x000fe40000000002 */
[----:B------:R-:W1:Y:S01]  /*227c0*/  LDSM.16.MT88.4 R120, [R174+0x9400] ;  /* 0x00940000ae78783b */ /* 0x000e620000004200 */
[--C-:B------:R-:W-:Y:S02]  /*227d0*/  SHF.R.U32.HI R125, RZ, 0x10, R134.reuse ;  /* 0x00000010ff7d7819 */ /* 0x100fe40000011686 */
[----:B------:R-:W-:Y:S02]  /*227e0*/  SHF.R.U32.HI R134, RZ, 0x18, R134 ;  /* 0x00000018ff867819 */ /* 0x000fe40000011686 */
[----:B------:R-:W-:Y:S02]  /*227f0*/  LOP3.LUT R125, R125, 0xff, RZ, 0xc0, !PT ;  /* 0x000000ff7d7d7812 */ /* 0x000fe400078ec0ff */
[C---:B------:R-:W-:Y:S02]  /*22800*/  LOP3.LUT R2, R0.reuse, 0xffff, RZ, 0xc0, !PT ;  /* 0x0000ffff00027812 */ /* 0x040fe400078ec0ff */
[----:B------:R-:W-:Y:S02]  /*22810*/  SHF.R.U32.HI R108, RZ, 0x10, R0 ;  /* 0x00000010ff6c7819 */ /* 0x000fe40000011600 */
[----:B------:R-:W-:Y:S02]  /*22820*/  PRMT R134, R125, 0x5410, R134 ;  /* 0x000054107d867816 */ /* 0x000fe40000000086 */
[----:B------:R-:W-:Y:S02]  /*22830*/  LOP3.LUT R126, R0, 0xff, RZ, 0xc0, !PT ;  /* 0x000000ff007e7812 */ /* 0x000fe400078ec0ff */
[----:B------:R-:W-:Y:S02]  /*22840*/  SHF.R.U32.HI R125, RZ, 0x18, R0 ;  /* 0x00000018ff7d7819 */ /* 0x000fe40000011600 */
[----:B------:R-:W-:Y:S02]  /*22850*/  LOP3.LUT R0, R108, 0xff, RZ, 0xc0, !PT ;  /* 0x000000ff6c007812 */ /* 0x000fe400078ec0ff */
[----:B------:R-:W-:Y:S02]  /*22860*/  SHF.R.U32.HI R2, RZ, 0x8, R2 ;  /* 0x00000008ff027819 */ /* 0x000fe40000011602 */
[--C-:B------:R-:W-:Y:S02]  /*22870*/  HSET2.LE.AND R110, R135, R177.reuse, PT ;  /* 0x000000b1876e7233 */ /* 0x100fe40003803000 */
[--C-:B------:R-:W-:Y:S02]  /*22880*/  HSET2.LE.AND R111, R134, R177.reuse, PT ;  /* 0x000000b1866f7233 */ /* 0x100fe40003803000 */
[--C-:B------:R-:W-:Y:S02]  /*22890*/  HSET2.LE.AND R108, R124, R177.reuse, PT ;  /* 0x000000b17c6c7233 */ /* 0x100fe40003803000 */
[--C-:B------:R-:W-:Y:S02]  /*228a0*/  HSET2.LE.AND R109, R127, R177.reuse, PT ;  /* 0x000000b17f6d7233 */ /* 0x100fe40003803000 */
[----:B------:R-:W-:Y:S02]  /*228b0*/  PRMT R2, R126, 0x5410, R2 ;  /* 0x000054107e027816 */ /* 0x000fe40000000002 */
[----:B------:R-:W-:Y:S02]  /*228c0*/  PRMT R125, R0, 0x5410, R125 ;  /* 0x00005410007d7816 */ /* 0x000fe4000000007d */
[----:B------:R-:W-:Y:S02]  /*228d0*/  LOP3.LUT R108, R132, R108, RZ, 0xc0, !PT ;  /* 0x0000006c846c7212 */ /* 0x000fe400078ec0ff */
[----:B------:R-:W-:Y:S02]  /*228e0*/  LOP3.LUT R109, R133, R109, RZ, 0xc0, !PT ;  /* 0x0000006d856d7212 */ /* 0x000fe400078ec0ff */
[----:B------:R-:W-:Y:S01]  /*228f0*/  LOP3.LUT R110, R136, R110, RZ, 0xc0, !PT ;  /* 0x0000006e886e7212 */ /* 0x000fe200078ec0ff */
[----:B------:R-:W2:Y:S01]  /*22900*/  LDSM.16.MT88.4 R132, [R174+0xa400] ;  /* 0x00a40000ae84783b */ /* 0x000ea20000004200 */
[----:B------:R-:W-:Y:S02]  /*22910*/  LOP3.LUT R111, R140, R111, RZ, 0xc0, !PT ;  /* 0x0000006f8c6f7212 */ /* 0x000fe400078ec0ff */
[--C-:B------:R-:W-:Y:S02]  /*22920*/  HSET2.LE.AND R124, R2, R177.reuse, PT ;  /* 0x000000b1027c7233 */ /* 0x100fe40003803000 */
[--C-:B------:R-:W-:Y:S02]  /*22930*/  HSET2.LE.AND R125, R125, R177.reuse, PT ;  /* 0x000000b17d7d7233 */ /* 0x100fe40003803000 */
[--C-:B------:R-:W-:Y:S01]  /*22940*/  HSET2.LE.AND R126, R171, R177.reuse, PT ;  /* 0x000000b1ab7e7233 */ /* 0x100fe20003803000 */
[-C--:B-1----:R-:W-:Y:S01]  /*22950*/  HMMA.16816.F32 R4, R108, R120.reuse, R4 ;  /* 0x000000786c04723c */ /* 0x082fe20000001804 */
[----:B------:R-:W1:Y:S04]  /*22960*/  LDSM.16.MT88.4 R136, [R188+0xa400] ;  /* 0x00a40000bc88783b */ /* 0x000e680000004200 */
[--C-:B------:R-:W-:Y:S02]  /*22970*/  HSET2.LE.AND R127, R170, R177.reuse, PT ;  /* 0x000000b1aa7f7233 */ /* 0x100fe40003803000 */
[----:B------:R-:W-:Y:S02]  /*22980*/  LOP3.LUT R124, R141, R124, RZ, 0xc0, !PT ;  /* 0x0000007c8d7c7212 */ /* 0x000fe400078ec0ff */
[----:B------:R-:W3:Y:S01]  /*22990*/  LDSM.16.MT88.4 R140, [R174+0xb400] ;  /* 0x00b40000ae8c783b */ /* 0x000ee20000004200 */
[----:B-----5:R-:W-:Y:S02]  /*229a0*/  ISETP.GT.AND P1, PT, R231, R250, PT ;  /* 0x000000fae700720c */ /* 0x020fe40003f24270 */
[----:B------:R-:W-:Y:S02]  /*229b0*/  LOP3.LUT R125, R146, R125, RZ, 0xc0, !PT ;  /* 0x0000007d927d7212 */ /* 0x000fe400078ec0ff */
[----:B------:R-:W-:Y:S02]  /*229c0*/  LOP3.LUT R126, R144, R126, RZ, 0xc0, !PT ;  /* 0x0000007e907e7212 */ /* 0x000fe400078ec0ff */
[----:B------:R-:W-:Y:S02]  /*229d0*/  LOP3.LUT R127, R145, R127, RZ, 0xc0, !PT ;  /* 0x0000007f917f7212 */ /* 0x000fe400078ec0ff */
[----:B------:R-:W-:Y:S02]  /*229e0*/  LOP3.LUT R115, R156, 0xffff, RZ, 0xc0, !PT ;  /* 0x0000ffff9c737812 */ /* 0x000fe400078ec0ff */
[----:B------:R-:W-:Y:S02]  /*229f0*/  LOP3.LUT R112, R158, 0xffff, RZ, 0xc0, !PT ;  /* 0x0000ffff9e707812 */ /* 0x000fe400078ec0ff */
[----:B------:R-:W-:Y:S01]  /*22a00*/  LOP3.LUT R117, R156, 0xff, RZ, 0xc0, !PT ;  /* 0x000000ff9c757812 */ /* 0x000fe200078ec0ff */
[C---:B------:R-:W-:Y:S04]  /*22a10*/  HMMA.16816.F32 R8, R124.reuse, R120, R8 ;  /* 0x000000787c08723c */ /* 0x040fe80000001808 */
[----:B------:R-:W-:Y:S02]  /*22a20*/  LOP3.LUT R116, R158, 0xff, RZ, 0xc0, !PT ;  /* 0x000000ff9e747812 */ /* 0x000fe400078ec0ff */
[-C--:B------:R-:W-:Y:S05]  /*22a30*/  HMMA.16816.F32 R12, R124, R122.reuse, R12 ;  /* 0x0000007a7c0c723c */ /* 0x080fea000000180c */
[-C--:B------:R-:W-:Y:S01]  /*22a40*/  LOP3.LUT R0, R157, R242.reuse, R180, 0x96, !PT ;  /* 0x000000f29d007212 */ /* 0x080fe200078e96b4 */
[C---:B------:R-:W-:Y:S01]  /*22a50*/  HMMA.16816.F32 R16, R108.reuse, R122, R16 ;  /* 0x0000007a6c10723c */ /* 0x040fe20000001810 */
[----:B------:R-:W-:Y:S04]  /*22a60*/  LDSM.16.MT88.4 R180, [R174+0xbc00] ;  /* 0x00bc0000aeb4783b */ /* 0x000fe80000004200 */
[----:B------:R-:W-:Y:S01]  /*22a70*/  LOP3.LUT R2, R159, R242, R178, 0x96, !PT ;  /* 0x000000f29f027212 */ /* 0x000fe200078e96b2 */
[-C--:B------:R-:W-:Y:S05]  /*22a80*/  HMMA.16816.F32 R20, R108, R128.reuse, R20 ;  /* 0x000000806c14723c */ /* 0x080fea0000001814 */
[----:B------:R-:W-:Y:S01]  /*22a90*/  SHF.R.U32.HI R115, RZ, 0x8, R115 ;  /* 0x00000008ff737819 */ /* 0x000fe20000011673 */
[C---:B------:R-:W-:Y:S05]  /*22aa0*/  HMMA.16816.F32 R24, R124.reuse, R128, R24 ;  /* 0x000000807c18723c */ /* 0x040fea0000001818 */
[----:B------:R-:W-:Y:S01]  /*22ab0*/  PRMT R120, R117, 0x5410, R115 ;  /* 0x0000541075787816 */ /* 0x000fe20000000073 */
[-C--:B------:R-:W-:Y:S05]  /*22ac0*/  HMMA.16816.F32 R28, R124, R130.reuse, R28 ;  /* 0x000000827c1c723c */ /* 0x080fea000000181c */
[----:B------:R-:W-:Y:S01]  /*22ad0*/  SHF.R.U32.HI R113, RZ, 0x8, R112 ;  /* 0x00000008ff717819 */ /* 0x000fe20000011670 */
[C---:B------:R-:W-:Y:S01]  /*22ae0*/  HMMA.16816.F32 R32, R108.reuse, R130, R32 ;  /* 0x000000826c20723c */ /* 0x040fe20000001820 */
[----:B------:R-:W-:Y:S04]  /*22af0*/  LDSM.16.MT88.4 R128, [R188+0x9800] ;  /* 0x00980000bc80783b */ /* 0x000fe80000004200 */
[----:B------:R-:W-:Y:S01]  /*22b00*/  PRMT R122, R116, 0x5410, R113 ;  /* 0x00005410747a7816 */ /* 0x000fe20000000071 */
[-C--:B--2---:R-:W-:Y:S03]  /*22b10*/  HMMA.16816.F32 R36, R108, R132.reuse, R36 ;  /* 0x000000846c24723c */ /* 0x084fe60000001824 */
[----:B------:R-:W2:Y:S02]  /*22b20*/  LDSM.16.MT88.4 R116, [R174+0x9800] ;  /* 0x00980000ae74783b */ /* 0x000ea40000004200 */
[--C-:B------:R-:W-:Y:S01]  /*22b30*/  SHF.R.U32.HI R112, RZ, 0x10, R158.reuse ;  /* 0x00000010ff707819 */ /* 0x100fe2000001169e */
[C---:B------:R-:W-:Y:S05]  /*22b40*/  HMMA.16816.F32 R40, R124.reuse, R132, R40 ;  /* 0x000000847c28723c */ /* 0x040fea0000001828 */
[----:B------:R-:W-:Y:S01]  /*22b50*/  SHF.R.U32.HI R158, RZ, 0x18, R158 ;  /* 0x00000018ff9e7819 */ /* 0x000fe2000001169e */
[-C--:B------:R-:W-:Y:S05]  /*22b60*/  HMMA.16816.F32 R44, R124, R134.reuse, R44 ;  /* 0x000000867c2c723c */ /* 0x080fea000000182c */
[----:B------:R-:W-:Y:S01]  /*22b70*/  LOP3.LUT R115, R0, 0xff, RZ, 0xc0, !PT ;  /* 0x000000ff00737812 */ /* 0x000fe200078ec0ff */
[C---:B------:R-:W-:Y:S01]  /*22b80*/  HMMA.16816.F32 R48, R108.reuse, R134, R48 ;  /* 0x000000866c30723c */ /* 0x040fe20000001830 */
[----:B------:R-:W4:Y:S04]  /*22b90*/  LDSM.16.MT88.4 R132, [R174+0xa800] ;  /* 0x00a80000ae84783b */ /* 0x000f280000004200 */
[--C-:B------:R-:W-:Y:S01]  /*22ba0*/  SHF.R.U32.HI R114, RZ, 0x10, R156.reuse ;  /* 0x00000010ff727819 */ /* 0x100fe2000001169c */
[-C--:B-1----:R-:W-:Y:S05]  /*22bb0*/  HMMA.16816.F32 R52, R108, R136.reuse, R52 ;  /* 0x000000886c34723c */ /* 0x082fea0000001834 */
[----:B------:R-:W-:Y:S01]  /*22bc0*/  SHF.R.U32.HI R156, RZ, 0x18, R156 ;  /* 0x00000018ff9c7819 */ /* 0x000fe2000001169c */
[C---:B------:R-:W-:Y:S05]  /*22bd0*/  HMMA.16816.F32 R56, R124.reuse, R136, R56 ;  /* 0x000000887c38723c */ /* 0x040fea0000001838 */
[----:B------:R-:W-:Y:S01]  /*22be0*/  LOP3.LUT R114, R114, 0xff, RZ, 0xc0, !PT ;  /* 0x000000ff72727812 */ /* 0x000fe200078ec0ff */
[-C--:B------:R-:W-:Y:S05]  /*22bf0*/  HMMA.16816.F32 R60, R124, R138.reuse, R60 ;  /* 0x0000008a7c3c723c */ /* 0x080fea000000183c */
[----:B------:R-:W-:Y:S01]  /*22c00*/  PRMT R156, R114, 0x5410, R156 ;  /* 0x00005410729c7816 */ /* 0x000fe2000000009c */
[C---:B------:R-:W-:Y:S01]  /*22c10*/  HMMA.16816.F32 R64, R108.reuse, R138, R64 ;  /* 0x0000008a6c40723c */ /* 0x040fe20000001840 */
[----:B------:R-:W1:Y:S04]  /*22c20*/  LDSM.16.MT88.4 R136, [R188+0xa800] ;  /* 0x00a80000bc88783b */ /* 0x000e680000004200 */
[----:B------:R-:W-:Y:S01]  /*22c30*/  LOP3.LUT R114, R112, 0xff, RZ, 0xc0, !PT ;  /* 0x000000ff70727812 */ /* 0x000fe200078ec0ff */
[-C--:B---3--:R-:W-:Y:S05]  /*22c40*/  HMMA.16816.F32 R68, R108, R140.reuse, R68 ;  /* 0x0000008c6c44723c */ /* 0x088fea0000001844 */
[----:B------:R-:W-:Y:S01]  /*22c50*/  PRMT R123, R114, 0x5410, R158 ;  /* 0x00005410727b7816 */ /* 0x000fe2000000009e */
[C---:B------:R-:W-:Y:S05]  /*22c60*/  HMMA.16816.F32 R72, R124.reuse, R140, R72 ;  /* 0x0000008c7c48723c */ /* 0x040fea0000001848 */
[--C-:B------:R-:W-:Y:S01]  /*22c70*/  HSET2.LE.AND R123, R123, R177.reuse, PT ;  /* 0x000000b17b7b7233 */ /* 0x100fe20003803000 */
[-C--:B------:R-:W-:Y:S05]  /*22c80*/  HMMA.16816.F32 R76, R124, R142.reuse, R76 ;  /* 0x0000008e7c4c723c */ /* 0x080fea000000184c */
[----:B------:R-:W-:Y:S01]  /*22c90*/  LOP3.LUT R123, R149, R123, RZ, 0xc0, !PT ;  /* 0x0000007b957b7212 */ /* 0x000fe200078ec0ff */
[C---:B------:R-:W-:Y:S01]  /*22ca0*/  HMMA.16816.F32 R80, R108.reuse, R142, R80 ;  /* 0x0000008e6c50723c */ /* 0x040fe20000001850 */
[----:B------:R-:W-:Y:S04]  /*22cb0*/  LDSM.16.MT88.4 R140, [R188+0xac00] ;  /* 0x00ac0000bc8c783b */ /* 0x000fe80000004200 */
[--C-:B------:R-:W-:Y:S01]  /*22cc0*/  HSET2.LE.AND R114, R120, R177.reuse, PT ;  /* 0x000000b178727233 */ /* 0x100fe20003803000 */
[-C--:B------:R-:W-:Y:S05]  /*22cd0*/  HMMA.16816.F32 R84, R108, R104.reuse, R84 ;  /* 0x000000686c54723c */ /* 0x080fea0000001854 */
[--C-:B------:R-:W-:Y:S01]  /*22ce0*/  SHF.R.U32.HI R113, RZ, 0x10, R0.reuse ;  /* 0x00000010ff717819 */ /* 0x100fe20000011600 */
[C---:B------:R-:W-:Y:S05]  /*22cf0*/  HMMA.16816.F32 R88, R124.reuse, R104, R88 ;  /* 0x000000687c58723c */ /* 0x040fea0000001858 */
[----:B------:R-:W-:Y:S01]  /*22d00*/  LOP3.LUT R112, R0, 0xffff, RZ, 0xc0, !PT ;  /* 0x0000ffff00707812 */ /* 0x000fe200078ec0ff */
[-C--:B------:R-:W-:Y:S05]  /*22d10*/  HMMA.16816.F32 R92, R124, R106.reuse, R92 ;  /* 0x0000006a7c5c723c */ /* 0x080fea000000185c */
[----:B------:R-:W-:Y:S01]  /*22d20*/  SHF.R.U32.HI R0, RZ, 0x18, R0 ;  /* 0x00000018ff007819 */ /* 0x000fe20000011600 */
[----:B------:R-:W-:Y:S01]  /*22d30*/  HMMA.16816.F32 R96, R108, R106, R96 ;  /* 0x0000006a6c60723c */ /* 0x000fe20000001860 */
[----:B------:R-:W-:Y:S04]  /*22d40*/  LDSM.16.MT88.4 R108, [R188+0xb800] ;  /* 0x00b80000bc6c783b */ /* 0x000fe80000004200 */
[----:B------:R-:W-:Y:S02]  /*22d50*/  LOP3.LUT R113, R113, 0xff, RZ, 0xc0, !PT ;  /* 0x000000ff71717812 */ /* 0x000fe400078ec0ff */
[----:B------:R-:W-:Y:S04]  /*22d60*/  SHF.R.U32.HI R112, RZ, 0x8, R112 ;  /* 0x00000008ff707819 */ /* 0x000fe80000011670 */
[----:B------:R-:W-:Y:S02]  /*22d70*/  PRMT R113, R113, 0x5410, R0 ;  /* 0x0000541071717816 */ /* 0x000fe40000000000 */
[----:B------:R-:W-:Y:S02]  /*22d80*/  SHF.R.U32.HI R104, RZ, 0x10, R2 ;  /* 0x00000010ff687819 */ /* 0x000fe40000011602 */
[C---:B------:R-:W-:Y:S02]  /*22d90*/  LOP3.LUT R0, R2.reuse, 0xffff, RZ, 0xc0, !PT ;  /* 0x0000ffff02007812 */ /* 0x040fe400078ec0ff */
[----:B------:R-:W-:Y:S02]  /*22da0*/  PRMT R112, R115, 0x5410, R112 ;  /* 0x0000541073707816 */ /* 0x000fe40000000070 */
[----:B------:R-:W-:Y:S02]  /*22db0*/  LOP3.LUT R105, R2, 0xff, RZ, 0xc0, !PT ;  /* 0x000000ff02697812 */ /* 0x000fe400078ec0ff */
[----:B------:R-:W-:Y:S02]  /*22dc0*/  LOP3.LUT R104, R104, 0xff, RZ, 0xc0, !PT ;  /* 0x000000ff68687812 */ /* 0x000fe400078ec0ff */
[----:B------:R-:W-:Y:S02]  /*22dd0*/  SHF.R.U32.HI R2, RZ, 0x18, R2 ;  /* 0x00000018ff027819 */ /* 0x000fe40000011602 */
[----:B------:R-:W-:Y:S02]  /*22de0*/  SHF.R.U32.HI R0, RZ, 0x8, R0 ;  /* 0x00000008ff007819 */ /* 0x000fe40000011600 */
[--C-:B------:R-:W-:Y:S02]  /*22df0*/  HSET2.LE.AND R115, R156, R177.reuse, PT ;  /* 0x000000b19c737233 */ /* 0x100fe40003803000 */
[--C-:B------:R-:W-:Y:S01]  /*22e00*/  HSET2.LE.AND R112, R112, R177.reuse, PT ;  /* 0x000000b170707233 */ /* 0x100fe20003803000 */
[----:B------:R-:W-:Y:S01]  /*22e10*/  LDSM.16.MT88.4 R156, [R188+0x9c00] ;  /* 0x009c0000bc9c783b */ /* 0x000fe20000004200 */
[--C-:B------:R-:W-:Y:S02]  /*22e20*/  HSET2.LE.AND R113, R113, R177.reuse, PT ;  /* 0x000000b171717233 */ /* 0x100fe40003803000 */
[----:B------:R-:W-:Y:S02]  /*22e30*/  PRMT R0, R105, 0x5410, R0 ;  /* 0x0000541069007816 */ /* 0x000fe40000000000 */
[----:B------:R-:W-:Y:S02]  /*22e40*/  PRMT R2, R104, 0x5410, R2 ;  /* 0x0000541068027816 */ /* 0x000fe40000000002 */
[----:B------:R-:W-:Y:S01]  /*22e50*/  LOP3.LUT R112, R150, R112, RZ, 0xc0, !PT ;  /* 0x0000007096707212 */ /* 0x000fe200078ec0ff */
[----:B------:R-:W3:Y:S01]  /*22e60*/  LDSM.16.MT88.4 R104, [R174+0xb800] ;  /* 0x00b80000ae68783b */ /* 0x000ee20000004200 */
[----:B------:R-:W-:Y:S02]  /*22e70*/  LOP3.LUT R113, R148, R113, RZ, 0xc0, !PT ;  /* 0x0000007194717212 */ /* 0x000fe400078ec0ff */
[----:B------:R-:W-:Y:S02]  /*22e80*/  LOP3.LUT R115, R151, R115, RZ, 0xc0, !PT ;  /* 0x0000007397737212 */ /* 0x000fe400078ec0ff */
[----:B------:R-:W-:Y:S02]  /*22e90*/  LOP3.LUT R114, R147, R114, RZ, 0xc0, !PT ;  /* 0x0000007293727212 */ /* 0x000fe400078ec0ff */
[--C-:B------:R-:W-:Y:S01]  /*22ea0*/  HSET2.LE.AND R120, R0, R177.reuse, PT ;  /* 0x000000b100787233 */ /* 0x100fe20003803000 */
[----:B------:R-:W-:Y:S01]  /*22eb0*/  LDSM.16.MT88.4 R148, [R174+0xac00] ;  /* 0x00ac0000ae94783b */ /* 0x000fe20000004200 */
[--C-:B------:R-:W-:Y:S02]  /*22ec0*/  HSET2.LE.AND R121, R2, R177.reuse, PT ;  /* 0x000000b102797233 */ /* 0x100fe40003803000 */
[--C-:B------:R-:W-:Y:S01]  /*22ed0*/  HSET2.LE.AND R122, R122, R177.reuse, PT ;  /* 0x000000b17a7a7233 */ /* 0x100fe20003803000 */
[-C--:B--2---:R-:W-:Y:S05]  /*22ee0*/  HMMA.16816.F32 R4, R112, R116.reuse, R4 ;  /* 0x000000747004723c */ /* 0x084fea0000001804 */
[----:B------:R-:W-:Y:S02]  /*22ef0*/  LOP3.LUT R120, R154, R120, RZ, 0xc0, !PT ;  /* 0x000000789a787212 */ /* 0x000fe400078ec0ff */
[----:B------:R-:W-:Y:S04]  /*22f00*/  LOP3.LUT R121, R153, R121, RZ, 0xc0, !PT ;  /* 0x0000007999797212 */ /* 0x000fe800078ec0ff */
[----:B------:R-:W-:Y:S02]  /*22f10*/  LOP3.LUT R122, R152, R122, RZ, 0xc0, !PT ;  /* 0x0000007a987a7212 */ /* 0x000fe400078ec0ff */
[C---:B------:R-:W-:Y:S02]  /*22f20*/  LOP3.LUT R125, R166.reuse, 0xffff, RZ, 0xc0, !PT ;  /* 0x0000ffffa67d7812 */ /* 0x040fe400078ec0ff */
[-C--:B------:R-:W-:Y:S02]  /*22f30*/  LOP3.LUT R2, R167, R212.reuse, R186, 0x96, !PT ;  /* 0x000000d4a7027212 */ /* 0x080fe400078e96ba */
[----:B------:R-:W-:Y:S01]  /*22f40*/  LOP3.LUT R0, R165, R212, R184, 0x96, !PT ;  /* 0x000000d4a5007212 */ /* 0x000fe200078e96b8 */
[C---:B------:R-:W-:Y:S01]  /*22f50*/  HMMA.16816.F32 R8, R120.reuse, R116, R8 ;  /* 0x000000747808723c */ /* 0x040fe20000001808 */
[----:B------:R-:W-:Y:S03]  /*22f60*/  LDSM.16.MT88.4 R184, [R188+0xbc00] ;  /* 0x00bc0000bcb8783b */ /* 0x000fe60000004200 */
[----:B------:R-:W-:Y:S02]  /*22f70*/  SHF.R.U32.HI R124, RZ, 0x10, R166 ;  /* 0x00000010ff7c7819 */ /* 0x000fe400000116a6 */
[-C--:B------:R-:W-:Y:S05]  /*22f80*/  HMMA.16816.F32 R12, R120, R118.reuse, R12 ;  /* 0x00000076780c723c */ /* 0x080fea000000180c */
[----:B------:R-:W-:Y:S01]  /*22f90*/  SHF.R.U32.HI R117, RZ, 0x10, R164 ;  /* 0x00000010ff757819 */ /* 0x000fe200000116a4 */
        /* <DEDUP_REMOVED lines=9> */
[----:B------:R-:W-:Y:S01]  /*23030*/  SHF.R.U32.HI R164, RZ, 0x18, R164 ;  /* 0x00000018ffa47819 */ /* 0x000fe200000116a4 */
[-C--:B----4-:R-:W-:Y:S05]  /*23040*/  HMMA.16816.F32 R36, R112, R132.reuse, R36 ;  /* 0x000000847024723c */ /* 0x090fea0000001824 */
[----:B------:R-:W-:Y:S01]  /*23050*/  LOP3.LUT R124, R124, 0xff, RZ, 0xc0, !PT ;  /* 0x000000ff7c7c7812 */ /* 0x000fe200078ec0ff */
[C---:B------:R-:W-:Y:S05]  /*23060*/  HMMA.16816.F32 R40, R120.reuse, R132, R40 ;  /* 0x000000847828723c */ /* 0x040fea0000001828 */
[----:B------:R-:W-:Y:S01]  /*23070*/  PRMT R124, R124, 0x5410, R166 ;  /* 0x000054107c7c7816 */ /* 0x000fe200000000a6 */
[-C--:B------:R-:W-:Y:S05]  /*23080*/  HMMA.16816.F32 R44, R120, R134.reuse, R44 ;  /* 0x00000086782c723c */ /* 0x080fea000000182c */
[----:B------:R-:W-:Y:S01]  /*23090*/  LOP3.LUT R117, R117, 0xff, RZ, 0xc0, !PT ;  /* 0x000000ff75757812 */ /* 0x000fe200078ec0ff */
[C---:B------:R-:W-:Y:S05]  /*230a0*/  HMMA.16816.F32 R48, R112.reuse, R134, R48 ;  /* 0x000000867030723c */ /* 0x040fea0000001830 */
[----:B------:R-:W-:Y:S01]  /*230b0*/  PRMT R179, R117, 0x5410, R164 ;  /* 0x0000541075b37816 */ /* 0x000fe200000000a4 */
[-C--:B-1----:R-:W-:Y:S01]  /*230c0*/  HMMA.16816.F32 R52, R112, R136.reuse, R52 ;  /* 0x000000887034723c */ /* 0x082fe20000001834 */
[----:B------:R-:W1:Y:S04]  /*230d0*/  LDSM.16.MT88.4 R164, [R174+0x9c00] ;  /* 0x009c0000aea4783b */ /* 0x000e680000004200 */
[C---:B------:R-:W-:Y:S01]  /*230e0*/  LOP3.LUT R116, R2.reuse, 0xffff, RZ, 0xc0, !PT ;  /* 0x0000ffff02747812 */ /* 0x040fe200078ec0ff */
[C---:B------:R-:W-:Y:S05]  /*230f0*/  HMMA.16816.F32 R56, R120.reuse, R136, R56 ;  /* 0x000000887838723c */ /* 0x040fea0000001838 */
[----:B------:R-:W-:Y:S01]  /*23100*/  LOP3.LUT R119, R2, 0xff, RZ, 0xc0, !PT ;  /* 0x000000ff02777812 */ /* 0x000fe200078ec0ff */
[-C--:B------:R-:W-:Y:S05]  /*23110*/  HMMA.16816.F32 R60, R120, R138.reuse, R60 ;  /* 0x0000008a783c723c */ /* 0x080fea000000183c */
[----:B------:R-:W-:Y:S01]  /*23120*/  SHF.R.U32.HI R116, RZ, 0x8, R116 ;  /* 0x00000008ff747819 */ /* 0x000fe20000011674 */
[C---:B------:R-:W-:Y:S05]  /*23130*/  HMMA.16816.F32 R64, R112.reuse, R138, R64 ;  /* 0x0000008a7040723c */ /* 0x040fea0000001840 */
[----:B------:R-:W-:Y:S01]  /*23140*/  SHF.R.U32.HI R117, RZ, 0x18, R2 ;  /* 0x00000018ff757819 */ /* 0x000fe20000011602 */
[-C--:B---3--:R-:W-:Y:S05]  /*23150*/  HMMA.16816.F32 R68, R112, R104.reuse, R68 ;  /* 0x000000687044723c */ /* 0x088fea0000001844 */
[----:B------:R-:W-:Y:S01]  /*23160*/  SHF.R.U32.HI R125, RZ, 0x8, R125 ;  /* 0x00000008ff7d7819 */ /* 0x000fe2000001167d */
[C---:B------:R-:W-:Y:S05]  /*23170*/  HMMA.16816.F32 R72, R120.reuse, R104, R72 ;  /* 0x000000687848723c */ /* 0x040fea0000001848 */
[----:B------:R-:W-:Y:S01]  /*23180*/  PRMT R119, R119, 0x5410, R116 ;  /* 0x0000541077777816 */ /* 0x000fe20000000074 */
[-C--:B------:R-:W-:Y:S05]  /*23190*/  HMMA.16816.F32 R76, R120, R106.reuse, R76 ;  /* 0x0000006a784c723c */ /* 0x080fea000000184c */
[----:B------:R-:W-:Y:S01]  /*231a0*/  SHF.R.U32.HI R104, RZ, 0x10, R2 ;  /* 0x00000010ff687819 */ /* 0x000fe20000011602 */
[C---:B------:R-:W-:Y:S05]  /*231b0*/  HMMA.16816.F32 R80, R112.reuse, R106, R80 ;  /* 0x0000006a7050723c */ /* 0x040fea0000001850 */
[----:B------:R-:W-:Y:S01]  /*231c0*/  LOP3.LUT R2, R0, 0xffff, RZ, 0xc0, !PT ;  /* 0x0000ffff00027812 */ /* 0x000fe200078ec0ff */
[-C--:B------:R-:W-:Y:S05]  /*231d0*/  HMMA.16816.F32 R84, R112, R108.reuse, R84 ;  /* 0x0000006c7054723c */ /* 0x080fea0000001854 */
[----:B------:R-:W-:Y:S01]  /*231e0*/  SHF.R.U32.HI R105, RZ, 0x10, R0 ;  /* 0x00000010ff697819 */ /* 0x000fe20000011600 */
[C---:B------:R-:W-:Y:S05]  /*231f0*/  HMMA.16816.F32 R88, R120.reuse, R108, R88 ;  /* 0x0000006c7858723c */ /* 0x040fea0000001858 */
[----:B------:R-:W-:Y:S01]  /*23200*/  LOP3.LUT R104, R104, 0xff, RZ, 0xc0, !PT ;  /* 0x000000ff68687812 */ /* 0x000fe200078ec0ff */
[-C--:B------:R-:W-:Y:S05]  /*23210*/  HMMA.16816.F32 R92, R120, R110.reuse, R92 ;  /* 0x0000006e785c723c */ /* 0x080fea000000185c */
[----:B------:R-:W-:Y:S01]  /*23220*/  LOP3.LUT R116, R0, 0xff, RZ, 0xc0, !PT ;  /* 0x000000ff00747812 */ /* 0x000fe200078ec0ff */
[----:B------:R-:W-:Y:S05]  /*23230*/  HMMA.16816.F32 R96, R112, R110, R96 ;  /* 0x0000006e7060723c */ /* 0x000fea0000001860 */
[----:B------:R-:W-:Y:S02]  /*23240*/  SHF.R.U32.HI R118, RZ, 0x8, R118 ;  /* 0x00000008ff767819 */ /* 0x000fe40000011676 */
[----:B------:R-:W-:Y:S04]  /*23250*/  PRMT R125, R127, 0x5410, R125 ;  /* 0x000054107f7d7816 */ /* 0x000fe8000000007d */
[----:B------:R-:W-:Y:S02]  /*23260*/  SHF.R.U32.HI R0, RZ, 0x18, R0 ;  /* 0x00000018ff007819 */ /* 0x000fe40000011600 */
[----:B------:R-:W-:Y:S02]  /*23270*/  SHF.R.U32.HI R2, RZ, 0x8, R2 ;  /* 0x00000008ff027819 */ /* 0x000fe40000011602 */
[----:B------:R-:W-:Y:S02]  /*23280*/  LOP3.LUT R105, R105, 0xff, RZ, 0xc0, !PT ;  /* 0x000000ff69697812 */ /* 0x000fe400078ec0ff */
[----:B------:R-:W-:Y:S02]  /*23290*/  PRMT R117, R104, 0x5410, R117 ;  /* 0x0000541068757816 */ /* 0x000fe40000000075 */
[----:B------:R-:W-:Y:S02]  /*232a0*/  PRMT R118, R126, 0x5410, R118 ;  /* 0x000054107e767816 */ /* 0x000fe40000000076 */
[----:B------:R-:W-:Y:S02]  /*232b0*/  PRMT R2, R116, 0x5410, R2 ;  /* 0x0000541074027816 */ /* 0x000fe40000000002 */
[----:B------:R-:W-:Y:S02]  /*232c0*/  PRMT R0, R105, 0x5410, R0 ;  /* 0x0000541069007816 */ /* 0x000fe40000000000 */
[--C-:B------:R-:W-:Y:S02]  /*232d0*/  HSET2.LE.AND R106, R125, R177.reuse, PT ;  /* 0x000000b17d6a7233 */ /* 0x100fe40003803000 */
[--C-:B------:R-:W-:Y:S02]  /*232e0*/  HSET2.LE.AND R107, R124, R177.reuse, PT ;  /* 0x000000b17c6b7233 */ /* 0x100fe40003803000 */
[--C-:B------:R-:W-:Y:S02]  /*232f0*/  HSET2.LE.AND R104, R119, R177.reuse, PT ;  /* 0x000000b177687233 */ /* 0x100fe40003803000 */
[--C-:B------:R-:W-:Y:S02]  /*23300*/  HSET2.LE.AND R105, R117, R177.reuse, PT ;  /* 0x000000b175697233 */ /* 0x100fe40003803000 */
[--C-:B------:R-:W-:Y:S02]  /*23310*/  HSET2.LE.AND R178, R118, R177.reuse, PT ;  /* 0x000000b176b27233 */ /* 0x100fe40003803000 */
[--C-:B------:R-:W-:Y:S02]  /*23320*/  HSET2.LE.AND R179, R179, R177.reuse, PT ;  /* 0x000000b1b3b37233 */ /* 0x100fe40003803000 */
[--C-:B------:R-:W-:Y:S02]  /*23330*/  HSET2.LE.AND R176, R2, R177.reuse, PT ;  /* 0x000000b102b07233 */ /* 0x100fe40003803000 */
[----:B------:R-:W-:Y:S02]  /*23340*/  HSET2.LE.AND R177, R0, R177, PT ;  /* 0x000000b100b17233 */ /* 0x000fe40003803000 */
[----:B------:R-:W-:Y:S02]  /*23350*/  LOP3.LUT R104, R162, R104, RZ, 0xc0, !PT ;  /* 0x00000068a2687212 */ /* 0x000fe400078ec0ff */
[----:B------:R-:W-:Y:S02]  /*23360*/  LOP3.LUT R105, R161, R105, RZ, 0xc0, !PT ;  /* 0x00000069a1697212 */ /* 0x000fe400078ec0ff */
[----:B------:R-:W-:Y:S02]  /*23370*/  LOP3.LUT R106, R160, R106, RZ, 0xc0, !PT ;  /* 0x0000006aa06a7212 */ /* 0x000fe400078ec0ff */
[----:B------:R-:W-:Y:S02]  /*23380*/  LOP3.LUT R107, R155, R107, RZ, 0xc0, !PT ;  /* 0x0000006b9b6b7212 */ /* 0x000fe400078ec0ff */
[----:B------:R-:W-:Y:S02]  /*23390*/  LOP3.LUT R176, R169, R176, RZ, 0xc0, !PT ;  /* 0x000000b0a9b07212 */ /* 0x000fe400078ec0ff */
[----:B------:R-:W-:Y:S02]  /*233a0*/  LOP3.LUT R177, R168, R177, RZ, 0xc0, !PT ;  /* 0x000000b1a8b17212 */ /* 0x000fe400078ec0ff */
[----:B------:R-:W-:Y:S01]  /*233b0*/  LOP3.LUT R178, R3, R178, RZ, 0xc0, !PT ;  /* 0x000000b203b27212 */ /* 0x000fe200078ec0ff */
[-C--:B-1----:R-:W-:Y:S05]  /*233c0*/  HMMA.16816.F32 R168, R104, R164.reuse, R4 ;  /* 0x000000a468a8723c */ /* 0x082fea0000001804 */
[----:B------:R-:W-:Y:S01]  /*233d0*/  LOP3.LUT R179, R163, R179, RZ, 0xc0, !PT ;  /* 0x000000b3a3b37212 */ /* 0x000fe200078ec0ff */
[----:B------:R-:W-:Y:S06]  /*233e0*/  IMAD.MOV.U32 R3, RZ, RZ, R103 ;  /* 0x000000ffff037224 */ /* 0x000fec00078e0067 */
        /* <DEDUP_REMOVED lines=22> */
[----:B------:R-:W-:Y:S07]  /*23550*/  HMMA.16816.F32 R96, R104, R186, R96 ;  /* 0x000000ba6860723c */ /* 0x000fee0000001860 */
[----:B------:R-:W-:Y:S04]  /*23560*/  IMAD.MOV.U32 R107, RZ, RZ, R231 ;  /* 0x000000ffff6b7224 */ /* 0x000fe800078e00e7 */
[----:B------:R-:W-:Y:S02]  /*23570*/  IMAD.MOV.U32 R106, RZ, RZ, R101 ;  /* 0x000000ffff6a7224 */ /* 0x000fe400078e0065 */
[----:B------:R-:W-:Y:S02]  /*23580*/  IMAD.MOV.U32 R105, RZ, RZ, R102 ;  /* 0x000000ffff697224 */ /* 0x000fe400078e0066 */
[----:B------:R-:W-:Y:S01]  /*23590*/  IMAD.MOV.U32 R104, RZ, RZ, R100 ;  /* 0x000000ffff687224 */ /* 0x000fe200078e0064 */
[----:B------:R-:W-:Y:S08]  /*235a0*/  @P1 BRA `(.L_x_973) ;  /* 0xffffff7c00b81947 */ /* 0x000ff0000383ffff */
.L_x_970:
[----:B------:R1:W5:Y:S04]  /*235b0*/  LDL R14, [R1+0x15c] ;  /* 0x00015c00010e7983 */ /* 0x0003680000100800 */
[----:B------:R1:W5:Y:S04]  /*235c0*/  LDL R13, [R1+0x16c] ;  /* 0x00016c00010d7983 */ /* 0x0003680000100800 */
[----:B------:R1:W5:Y:S04]  /*235d0*/  LDL R11, [R1+0x174] ;  /* 0x00017400010b7983 */ /* 0x0003680000100800 */
[----:B------:R1:W5:Y:S04]  /*235e0*/  LDL R12, [R1+0x170] ;  /* 0x00017000010c7983 */ /* 0x0003680000100800 */
[----:B-----5:R1:W5:Y:S04]  /*235f0*/  LD.E R53, desc[UR4][R172.64+0xd8] ;  /* 0x0000d804ac357980 */ /* 0x020368000c101900 */
[----:B------:R1:W5:Y:S01]  /*23600*/  LD.E R5, desc[UR4][R172.64+0x17c] ;  /* 0x00017c04ac057980 */ /* 0x000362000c101900 */
[----:B------:R-:W-:-:S03]  /*23610*/  UMOV UR6, 0xffffffff ;  /* 0xffffffff00067882 */ /* 0x000fc60000000000 */
[----:B------:R-:W-:Y:S05]  /*23620*/  BRA.DIV UR6, `(.L_x_974) ;  /* 0x0000001e06e87947 */ /* 0x000fea000b800000 */
[----:B------:R-:W2:Y:S04]  /*23630*/  SHFL.BFLY PT, R8, R14, 0x2, 0x1f ;  /* 0x0c401f000e087f89 */ /* 0x000ea800000e0000 */
[----:B------:R-:W3:Y:S04]  /*23640*/  SHFL.BFLY PT, R7, R13, 0x2, 0x1f ;  /* 0x0c401f000d077f89 */ /* 0x000ee800000e0000 */
[----:B------:R-:W4:Y:S04]  /*23650*/  SHFL.BFLY PT, R6, R12, 0x2, 0x1f ;  /* 0x0c401f000c067f89 */ /* 0x000f2800000e0000 */
[----:B------:R-:W1:Y:S01]  /*23660*/  SHFL.BFLY PT, R2, R11, 0x2, 0x1f ;  /* 0x0c401f000b027f89 */ /* 0x000e6200000e0000 */
[----:B--2---:R-:W-:Y:S01]  /*23670*/  FADD.FTZ R8, R8, R14 ;  /* 0x0000000e08087221 */ /* 0x004fe20000010000 */
[----:B---3--:R-:W-:-:S04]  /*23680*/  FADD.FTZ R7, R7, R13 ;  /* 0x0000000d07077221 */ /* 0x008fc80000010000 */
[----:B------:R-:W2:Y:S01]  /*23690*/  SHFL.BFLY PT, R57, R8, 0x1, 0x1f ;  /* 0x0c201f0008397f89 */ /* 0x000ea200000e0000 */
[----:B----4-:R-:W-:-:S03]  /*236a0*/  FADD.FTZ R6, R6, R12 ;  /* 0x0000000c06067221 */ /* 0x010fc60000010000 */
[----:B------:R-:W3:Y:S01]  /*236b0*/  SHFL.BFLY PT, R10, R7, 0x1, 0x1f ;  /* 0x0c201f00070a7f89 */ /* 0x000ee200000e0000 */
[----:B-1----:R-:W-:-:S03]  /*236c0*/  FADD.FTZ R2, R2, R11 ;  /* 0x0000000b02027221 */ /* 0x002fc60000010000 */
[----:B------:R-:W1:Y:S04]  /*236d0*/  SHFL.BFLY PT, R9, R6, 0x1, 0x1f ;  /* 0x0c201f0006097f89 */ /* 0x000e6800000e0000 */
[----:B------:R4:W4:Y:S01]  /*236e0*/  SHFL.BFLY PT, R4, R2, 0x1, 0x1f ;  /* 0x0c201f0002047f89 */ /* 0x00092200000e0000 */
[----:B--2---:R-:W-:Y:S01]  /*236f0*/  FADD.FTZ R57, R8, R57 ;  /* 0x0000003908397221 */ /* 0x004fe20000010000 */
[----:B---3--:R-:W-:Y:S01]  /*23700*/  FADD.FTZ R56, R7, R10 ;  /* 0x0000000a07387221 */ /* 0x008fe20000010000 */
[----:B-1----:R-:W-:-:S07]  /*23710*/  FADD.FTZ R54, R6, R9 ;  /* 0x0000000906367221 */ /* 0x002fce0000010000 */
.L_x_997:
[----:B------:R-:W2:Y:S01]  /*23720*/  LDL R61, [R1+0x1c4] ;  /* 0x0001c400013d7983 */ /* 0x000ea20000100800 */
[----:B------:R-:W-:Y:S01]  /*23730*/  FSETP.NE.FTZ.AND P5, PT, R57, RZ, PT ;  /* 0x000000ff3900720b */ /* 0x000fe20003fb5000 */
[----:B----4-:R-:W-:Y:S01]  /*23740*/  FADD.FTZ R55, R2, R4 ;  /* 0x0000000402377221 */ /* 0x010fe20000010000 */
[----:B------:R-:W-:Y:S01]  /*23750*/  MOV R0, 0x3f800000 ;  /* 0x3f80000000007802 */ /* 0x000fe20000000f00 */
[----:B------:R-:W1:Y:S01]  /*23760*/  S2R R59, SR_TID.X ;  /* 0x00000000003b7919 */ /* 0x000e620000002100 */
[----:B------:R-:W-:Y:S01]  /*23770*/  FSETP.NE.FTZ.AND P3, PT, R54, RZ, PT ;  /* 0x000000ff3600720b */ /* 0x000fe20003f75000 */
[----:B------:R-:W3:Y:S01]  /*23780*/  S2UR UR6, SR_CgaCtaId ;  /* 0x00000000000679c3 */ /* 0x000ee20000008800 */
[----:B------:R-:W-:Y:S01]  /*23790*/  MOV R2, 0x3f800000 ;  /* 0x3f80000000027802 */ /* 0x000fe20000000f00 */
[----:B------:R-:W-:Y:S01]  /*237a0*/  UMOV UR7, 0x400 ;  /* 0x0000040000077882 */ /* 0x000fe20000000000 */
[----:B------:R-:W-:Y:S02]  /*237b0*/  FSETP.NE.FTZ.AND P4, PT, R56, RZ, PT ;  /* 0x000000ff3800720b */ /* 0x000fe40003f95000 */
[----:B------:R-:W-:-:S02]  /*237c0*/  FSETP.NE.FTZ.AND P2, PT, R55, RZ, PT ;  /* 0x000000ff3700720b */ /* 0x000fc40003f55000 */
[----:B------:R-:W-:Y:S01]  /*237d0*/  MOV R3, 0x3f800000 ;  /* 0x3f80000000037802 */ /* 0x000fe20000000f00 */
[----:B------:R-:W4:Y:S08]  /*237e0*/  @P5 MUFU.RCP R0, R57 ;  /* 0x0000003900005308 */ /* 0x000f300000001000 */
[----:B------:R-:W1:Y:S08]  /*237f0*/  @P3 MUFU.RCP R2, R54 ;  /* 0x0000003600023308 */ /* 0x000e700000001000 */
[----:B------:R-:W1:Y:S01]  /*23800*/  @P4 MUFU.RCP R3, R56 ;  /* 0x0000003800034308 */ /* 0x000e620000001000 */
[----:B----45:R-:W-:Y:S01]  /*23810*/  FMUL.FTZ R0, R5, R0 ;  /* 0x0000000005007220 */ /* 0x030fe20000410000 */
[----:B---3--:R-:W-:-:S03]  /*23820*/  ULEA UR6, UR6, UR7, 0x18 ;  /* 0x0000000706067291 */ /* 0x008fc6000f8ec03f */
        /* <DEDUP_REMOVED lines=25> */
[C---:B-1----:R-:W-:Y:S01]  /*239c0*/  FMUL.FTZ R2, R5.reuse, R2 ;  /* 0x0000000205027220 */ /* 0x042fe20000410000 */
[----:B------:R-:W-:Y:S01]  /*239d0*/  SHF.R.S32.HI R58, RZ, 0x1f, R59 ;  /* 0x0000001fff3a7819 */ /* 0x000fe2000001143b */
[----:B------:R-:W-:Y:S01]  /*239e0*/  FMUL.FTZ R3, R5, R3 ;  /* 0x0000000305037220 */ /* 0x000fe20000410000 */
[----:B------:R-:W-:Y:S01]  /*239f0*/  F2FP.F16.F32.PACK_AB R17, R17, R168 ;  /* 0x000000a81111723e */ /* 0x000fe200000000ff */
        /* <DEDUP_REMOVED lines=28> */
[----:B-1----:R-:W-:Y:S01]  /*23bc0*/  FMUL.FTZ R0, R5, R0 ;  /* 0x0000000005007220 */ /* 0x002fe20000410000 */
        /* <DEDUP_REMOVED lines=51> */
[----:B------:R-:W-:-:S02]  /*23f00*/  LEA.HI R58, R58, R59, RZ, 0x5 ;  /* 0x0000003b3a3a7211 */ /* 0x000fc400078f28ff */
[----:B------:R-:W-:Y:S02]  /*23f10*/  LOP3.LUT R3, R52, 0xfffffffc, RZ, 0xc0, !PT ;  /* 0xfffffffc34037812 */ /* 0x000fe400078ec0ff */
[----:B------:R-:W-:Y:S02]  /*23f20*/  LEA.HI R0, R2, R2, RZ, 0x1 ;  /* 0x0000000202007211 */ /* 0x000fe400078f08ff */
[----:B------:R-:W-:Y:S02]  /*23f30*/  SHF.R.S32.HI R6, RZ, 0x5, R58 ;  /* 0x00000005ff067819 */ /* 0x000fe4000001143a */
[----:B------:R-:W-:Y:S02]  /*23f40*/  IADD3 R5, -R3, R59, RZ ;  /* 0x0000003b03057210 */ /* 0x000fe40007ffe1ff */
[----:B------:R-:W-:Y:S02]  /*23f50*/  SHF.R.S32.HI R3, RZ, 0x1, R0 ;  /* 0x00000001ff037819 */ /* 0x000fe40000011400 */
[----:B------:R-:W-:-:S02]  /*23f60*/  LOP3.LUT R0, R0, 0x3fffffe, RZ, 0xc0, !PT ;  /* 0x03fffffe00007812 */ /* 0x000fc400078ec0ff */
[----:B------:R-:W-:Y:S02]  /*23f70*/  LEA R6, R6, R5, 0x8 ;  /* 0x0000000506067211 */ /* 0x000fe400078e40ff */
[----:B------:R-:W-:Y:S02]  /*23f80*/  SHF.L.U32 R5, R3, 0x6, RZ ;  /* 0x0000000603057819 */ /* 0x000fe400000006ff */
[----:B------:R-:W-:Y:S02]  /*23f90*/  IADD3 R0, R2, -R0, RZ ;  /* 0x8000000002007210 */ /* 0x000fe40007ffe0ff */
[----:B------:R-:W-:Y:S02]  /*23fa0*/  LOP3.LUT R2, R5, 0xc0, RZ, 0xc0, !PT ;  /* 0x000000c005027812 */ /* 0x000fe400078ec0ff */
[----:B------:R-:W-:Y:S02]  /*23fb0*/  LEA R5, R0, R6, 0x4 ;  /* 0x0000000600057211 */ /* 0x000fe400078e20ff */
[----:B------:R-:W-:-:S02]  /*23fc0*/  LOP3.LUT R6, R3, 0x1, RZ, 0xc0, !PT ;  /* 0x0000000103067812 */ /* 0x000fc400078ec0ff */
[----:B------:R-:W-:Y:S02]  /*23fd0*/  LEA.HI R0, R2, R2, RZ, 0x1d ;  /* 0x0000000202007211 */ /* 0x000fe400078fe8ff */
[----:B------:R-:W-:Y:S02]  /*23fe0*/  ISETP.NE.U32.AND P1, PT, R6, 0x1, PT ;  /* 0x000000010600780c */ /* 0x000fe40003f25070 */
[----:B------:R-:W-:Y:S02]  /*23ff0*/  LEA R0, R5, R0, 0x1 ;  /* 0x0000000005007211 */ /* 0x000fe400078e08ff */
[----:B------:R-:W-:Y:S02]  /*24000*/  LOP3.LUT P0, RZ, R3, 0x2, RZ, 0xc0, !PT ;  /* 0x0000000203ff7812 */ /* 0x000fe4000780c0ff */
[----:B------:R-:W-:Y:S02]  /*24010*/  LEA R0, R0, UR6, 0x1 ;  /* 0x0000000600007c11 */ /* 0x000fe4000f8e08ff */
[----:B------:R-:W-:-:S02]  /*24020*/  MOV R3, 0x20 ;  /* 0x0000002000037802 */ /* 0x000fc40000000f00 */
[----:B------:R-:W-:Y:S01]  /*24030*/  F2FP.F16.F32.PACK_AB R4, R4, R170 ;  /* 0x000000aa0404723e */ /* 0x000fe200000000ff */
[----:B------:R-:W-:Y:S01]  /*24040*/  STS [R0], R17 ;  /* 0x0000001100007388 */ /* 0x000fe20000000800 */
[----:B------:R-:W-:Y:S02]  /*24050*/  IADD3 R2, R0, -0x10, RZ ;  /* 0xfffffff000027810 */ /* 0x000fe40007ffe0ff */
[----:B------:R-:W-:Y:S01]  /*24060*/  SEL R3, R3, 0xffffffe0, !P0 ;  /* 0xffffffe003037807 */ /* 0x000fe20004000000 */
[----:B------:R1:W-:Y:S01]  /*24070*/  STS [R0+0x200], R4 ;  /* 0x0002000400007388 */ /* 0x0003e20000000800 */
[----:B------:R-:W-:Y:S02]  /*24080*/  F2FP.F16.F32.PACK_AB R21, R21, R164 ;  /* 0x000000a41515723e */ /* 0x000fe400000000ff */
[----:B------:R-:W-:Y:S02]  /*24090*/  F2FP.F16.F32.PACK_AB R20, R20, R166 ;  /* 0x000000a61414723e */ /* 0x000fe400000000ff */
[----:B------:R-:W-:-:S02]  /*240a0*/  @P1 IADD3 R2, R0, 0x10, RZ ;  /* 0x0000001000021810 */ /* 0x000fc40007ffe0ff */
[----:B------:R-:W-:Y:S02]  /*240b0*/  F2FP.F16.F32.PACK_AB R22, R22, R136 ;  /* 0x000000881616723e */ /* 0x000fe400000000ff */
[----:B------:R-:W-:Y:S01]  /*240c0*/  F2FP.F16.F32.PACK_AB R16, R16, R138 ;  /* 0x0000008a1010723e */ /* 0x000fe200000000ff */
[----:B------:R-:W-:Y:S01]  /*240d0*/  STS [R2], R21 ;  /* 0x0000001502007388 */ /* 0x000fe20000000800 */
        /* <DEDUP_REMOVED lines=10> */
[----:B-1----:R-:W-:Y:S01]  /*24180*/  IADD3 R4, R0, R3, RZ ;  /* 0x0000000300047210 */ /* 0x002fe20007ffe0ff */
[----:B------:R-:W-:Y:S01]  /*24190*/  STS [R2+0x1000], R51 ;  /* 0x0010003302007388 */ /* 0x000fe20000000800 */
[----:B------:R-:W-:Y:S02]  /*241a0*/  IADD3 R3, R3, R2, RZ ;  /* 0x0000000203037210 */ /* 0x000fe40007ffe0ff */
        /* <DEDUP_REMOVED lines=52> */
[----:B------:R-:W-:Y:S04]  /*244f0*/  STS [R4+0x2000], R38 ;  /* 0x0020002604007388 */ /* 0x000fe80000000800 */
[----:B------:R-:W-:Y:S04]  /*24500*/  STS [R4+0x2200], R37 ;  /* 0x0022002504007388 */ /* 0x000fe80000000800 */
[----:B------:R-:W-:Y:S04]  /*24510*/  STS [R3+0x2000], R35 ;  /* 0x0020002303007388 */ /* 0x000fe80000000800 */
[----:B------:R-:W-:Y:S01]  /*24520*/  STS [R3+0x2200], R34 ;  /* 0x0022002203007388 */ /* 0x000fe20000000800 */
[----:B--2---:R-:W-:-:S03]  /*24530*/  ISETP.NE.AND P0, PT, R61, -0x1, PT ;  /* 0xffffffff3d00780c */ /* 0x004fc60003f05270 */
        /* <DEDUP_REMOVED lines=20> */
[----:B-1----:R-:W4:Y:S04]  /*24680*/  LD.E.U16 R0, desc[UR4][R172.64+0x1c8] ;  /* 0x0001c804ac007980 */ /* 0x002f28000c101500 */
[----:B------:R1:W5:Y:S04]  /*24690*/  LD.E.64 R16, desc[UR4][R172.64+0x70] ;  /* 0x00007004ac107980 */ /* 0x000368000c101b00 */
[----:B--2---:R-:W2:Y:S04]  /*246a0*/  @P0 LD.E.64 R6, desc[UR4][R172.64+0x88] ;  /* 0x00008804ac060980 */ /* 0x004ea8000c101b00 */
[----:B---3--:R1:W5:Y:S04]  /*246b0*/  LD.E.64 R18, desc[UR4][R172.64+0x90] ;  /* 0x00009004ac127980 */ /* 0x008368000c101b00 */
[----:B----4-:R-:W3:Y:S01]  /*246c0*/  @!P0 LD.E.64 R2, desc[UR4][R172.64+0x80] ;  /* 0x00008004ac028980 */ /* 0x010ee2000c101b00 */
[----:B------:R-:W4:Y:S01]  /*246d0*/  @P5 MUFU.LG2 R11, R57 ;  /* 0x00000039000b5308 */ /* 0x000f220000000c00 */
[----:B------:R-:W1:Y:S01]  /*246e0*/  S2R R60, SR_CTAID.Y ;  /* 0x00000000003c7919 */ /* 0x000e620000002600 */
[----:B------:R-:W-:-:S06]  /*246f0*/  MOV R48, 0x7f800000 ;  /* 0x7f80000000307802 */ /* 0x000fcc0000000f00 */
[----:B------:R-:W1:Y:S01]  /*24700*/  @P4 MUFU.LG2 R10, R56 ;  /* 0x00000038000a4308 */ /* 0x000e620000000c00 */
[----:B----4-:R-:W-:Y:S01]  /*24710*/  @P5 FMUL.FTZ R11, R11, 0.69314718246459960938 ;  /* 0x3f3172180b0b5820 */ /* 0x010fe20000410000 */
[-C--:B--2---:R-:W-:Y:S02]  /*24720*/  @P0 IMAD R8, R7, R61.reuse, RZ ;  /* 0x0000003d07080224 */ /* 0x084fe400078e02ff */
[----:B------:R-:W-:Y:S02]  /*24730*/  @P0 IMAD.WIDE.U32 R4, R6, R61, RZ ;  /* 0x0000003d06040225 */ /* 0x000fe400078e00ff */
[----:B------:R2:W5:Y:S02]  /*24740*/  @!P0 LD.E.64 R6, desc[UR4][R172.64+0x88] ;  /* 0x00008804ac068980 */ /* 0x000564000c101b00 */
[----:B------:R-:W-:Y:S01]  /*24750*/  @P5 FFMA.FTZ R48, R53, R102, R11 ;  /* 0x0000006635305223 */ /* 0x000fe2000001000b */
[C---:B------:R-:W-:Y:S01]  /*24760*/  PRMT R11, R0.reuse, 0x7770, RZ ;  /* 0x00007770000b7816 */ /* 0x040fe200000000ff */
[----:B------:R-:W4:Y:S01]  /*24770*/  @P2 MUFU.LG2 R12, R55 ;  /* 0x00000037000c2308 */ /* 0x000f220000000c00 */
[----:B------:R-:W-:-:S02]  /*24780*/  PRMT R0, R0, 0x7771, RZ ;  /* 0x0000777100007816 */ /* 0x000fc400000000ff */
[----:B------:R-:W-:-:S05]  /*24790*/  ISETP.NE.AND P1, PT, R11, RZ, PT ;  /* 0x000000ff0b00720c */ /* 0x000fca0003f25270 */
[----:B------:R-:W2:Y:S01]  /*247a0*/  @P3 MUFU.LG2 R9, R54 ;  /* 0x0000003600093308 */ /* 0x000ea20000000c00 */
[----:B------:R-:W-:Y:S01]  /*247b0*/  ISETP.NE.OR P5, PT, R0, RZ, !P1 ;  /* 0x000000ff0000720c */ /* 0x000fe20004fa5670 */
[----:B-1----:R-:W-:Y:S01]  /*247c0*/  @P4 FMUL.FTZ R10, R10, 0.69314718246459960938 ;  /* 0x3f3172180a0a4820 */ /* 0x002fe20000410000 */
[----:B------:R-:W-:Y:S01]  /*247d0*/  @!P0 SHF.R.S32.HI R13, RZ, 0x1f, R60 ;  /* 0x0000001fff0d8819 */ /* 0x000fe2000001143c */
[----:B---3--:R-:W-:Y:S01]  /*247e0*/  @!P0 IMAD R3, R3, R60, RZ ;  /* 0x0000003c03038224 */ /* 0x008fe200078e02ff */
[----:B------:R-:W-:Y:S01]  /*247f0*/  MOV R49, 0x7f800000 ;  /* 0x7f80000000317802 */ /* 0x000fe20000000f00 */
[----:B------:R-:W-:Y:S01]  /*24800*/  @P4 FFMA.FTZ R49, R53, R101, R10 ;  /* 0x0000006535314223 */ /* 0x000fe2000001000a */
[----:B------:R-:W-:Y:S01]  /*24810*/  @P0 MOV R34, R4 ;  /* 0x0000000400220202 */ /* 0x000fe20000000f00 */
[----:B------:R-:W-:Y:S02]  /*24820*/  @!P0 IMAD R10, R2, R13, R3 ;  /* 0x0000000d020a8224 */ /* 0x000fe400078e0203 */
[----:B----4-:R-:W-:Y:S01]  /*24830*/  @P2 FMUL.FTZ R4, R12, 0.69314718246459960938 ;  /* 0x3f3172180c042820 */ /* 0x010fe20000410000 */
[----:B------:R-:W-:Y:S01]  /*24840*/  @!P0 IMAD.WIDE.U32 R2, R2, R60, RZ ;  /* 0x0000003c02028225 */ /* 0x000fe200078e00ff */
[----:B------:R-:W-:Y:S01]  /*24850*/  BSSY B1, `(.L_x_975) ;  /* 0x0000017000017945 */ /* 0x000fe20003800000 */
[----:B------:R-:W-:-:S02]  /*24860*/  MOV R33, 0x7f800000 ;  /* 0x7f80000000217802 */ /* 0x000fc40000000f00 */
[----:B------:R-:W-:Y:S01]  /*24870*/  @P2 FFMA.FTZ R33, R53, R103, R4 ;  /* 0x0000006735212223 */ /* 0x000fe20000010004 */
[----:B------:R-:W-:Y:S01]  /*24880*/  @P0 IADD3 R35, R5, R8, RZ ;  /* 0x0000000805230210 */ /* 0x000fe20007ffe0ff */
[----:B--2---:R-:W-:Y:S01]  /*24890*/  @P3 FMUL.FTZ R9, R9, 0.69314718246459960938 ;  /* 0x3f31721809093820 */ /* 0x004fe20000410000 */
[----:B------:R-:W-:Y:S02]  /*248a0*/  MOV R32, 0x7f800000 ;  /* 0x7f80000000207802 */ /* 0x000fe40000000f00 */
[----:B------:R-:W-:Y:S02]  /*248b0*/  CS2R R4, SRZ ;  /* 0x0000000000047805 */ /* 0x000fe4000001ff00 */
[----:B------:R-:W-:Y:S01]  /*248c0*/  PLOP3.LUT P4, PT, PT, PT, PT, 0x8, 0x0 ;  /* 0x000000000000781c */ /* 0x000fe20003f8e170 */
[----:B------:R-:W-:Y:S01]  /*248d0*/  @P3 FFMA.FTZ R32, R53, R100, R9 ;  /* 0x0000006435203223 */ /* 0x000fe20000010009 */
[----:B------:R-:W-:Y:S02]  /*248e0*/  @!P0 IADD3 R35, R3, R10, RZ ;  /* 0x0000000a03238210 */ /* 0x000fe40007ffe0ff */
[----:B------:R-:W-:Y:S01]  /*248f0*/  @!P0 MOV R34, R2 ;  /* 0x0000000200228202 */ /* 0x000fe20000000f00 */
[----:B------:R-:W-:Y:S08]  /*24900*/  @P5 BRA `(.L_x_976) ;  /* 0x00000000002c5947 */ /* 0x000ff00003800000 */
[----:B------:R-:W-:Y:S01]  /*24910*/  ISETP.NE.AND P0, PT, R61, -0x1, PT ;  /* 0xffffffff3d00780c */ /* 0x000fe20003f05270 */
[----:B------:R-:W-:Y:S01]  /*24920*/  BSSY B0, `(.L_x_977) ;  /* 0x0000006000007945 */ /* 0x000fe20003800000 */
[----:B------:R-:W-:-:S11]  /*24930*/  PLOP3.LUT P4, PT, PT, PT, PT, 0x80, 0x0 ;  /* 0x000000000000781c */ /* 0x000fd60003f8f070 */
[----:B------:R-:W-:Y:S05]  /*24940*/  @P0 BRA `(.L_x_978) ;  /* 0x00000000000c0947 */ /* 0x000fea0003800000 */
[----:B------:R-:W2:Y:S02]  /*24950*/  LD.E R0, desc[UR4][R172.64+0xb4] ;  /* 0x0000b404ac007980 */ /* 0x000ea4000c101900 */
[----:B--2---:R-:W-:-:S05]  /*24960*/  IMAD R61, R0, R60, RZ ;  /* 0x0000003c003d7224 */ /* 0x004fca00078e02ff */
[----:B------:R1:W-:Y:S02]  /*24970*/  STL [R1+0x1c4], R61 ;  /* 0x0001c43d01007387 */ /* 0x0003e40000100800 */
.L_x_978:
[----:B------:R-:W-:Y:S05]  /*24980*/  BSYNC B0 ;  /* 0x0000000000007941 */ /* 0x000fea0003800000 */
.L_x_977:
[----:B------:R-:W-:Y:S01]  /*24990*/  PRMT R0, RZ, 0x7610, R0 ;  /* 0x00007610ff007816 */ /* 0x000fe20000000000 */
[--C-:B------:R-:W-:Y:S01]  /*249a0*/  IMAD.MOV.U32 R4, RZ, RZ, R61.reuse ;  /* 0x000000ffff047224 */ /* 0x100fe200078e003d */
[----:B------:R-:W-:Y:S02]  /*249b0*/  SHF.R.S32.HI R5, RZ, 0x1f, R61 ;  /* 0x0000001fff057819 */ /* 0x000fe4000001143d */
.L_x_976:
[----:B------:R-:W-:Y:S05]  /*249c0*/  BSYNC B1 ;  /* 0x0000000000017941 */ /* 0x000fea0003800000 */
.L_x_975:
[----:B------:R-:W-:-:S13]  /*249d0*/  LOP3.LUT P0, RZ, R0, 0xff, RZ, 0xc0, !PT ;  /* 0x000000ff00ff7812 */ /* 0x000fda000780c0ff */
[----:B------:R-:W2:Y:S01]  /*249e0*/  @P0 LD.E.64 R8, desc[UR4][R172.64+0xb0] ;  /* 0x0000b004ac080980 */ /* 0x000ea2000c101b00 */
[----:B------:R-:W-:Y:S01]  /*249f0*/  BSSY B0, `(.L_x_979) ;  /* 0x0000009000007945 */ /* 0x000fe20003800000 */
[----:B------:R-:W-:Y:S01]  /*24a00*/  @P0 MOV R2, 0x1 ;  /* 0x0000000100020802 */ /* 0x000fe20000000f00 */
[----:B--2---:R-:W-:Y:S02]  /*24a10*/  @P0 IMAD R0, R8, R9, RZ ;  /* 0x0000000908000224 */ /* 0x004fe400078e02ff */
[----:B------:R-:W-:Y:S05]  /*24a20*/  @P0 BRA `(.L_x_980) ;  /* 0x0000000000140947 */ /* 0x000fea0003800000 */
[----:B------:R-:W2:Y:S04]  /*24a30*/  @P1 LD.E R0, desc[UR4][R172.64+0xd4] ;  /* 0x0000d404ac001980 */ /* 0x000ea8000c101900 */
[----:B------:R-:W2:Y:S04]  /*24a40*/  LD.E R2, desc[UR4][R172.64+0x60] ;  /* 0x00006004ac027980 */ /* 0x000ea8000c101900 */
[----:B------:R-:W2:Y:S01]  /*24a50*/  @!P1 LD.E R0, desc[UR4][R172.64+0xb4] ;  /* 0x0000b404ac009980 */ /* 0x000ea2000c101900 */
[----:B------:R-:W-:Y:S01]  /*24a60*/  MOV R8, 0x1 ;  /* 0x0000000100087802 */ /* 0x000fe20000000f00 */
[----:B--2---:R-:W-:-:S02]  /*24a70*/  IMAD R2, R0, R2, RZ ;  /* 0x0000000200027224 */ /* 0x004fc400078e02ff */
.L_x_980:
[----:B------:R-:W-:Y:S05]  /*24a80*/  BSYNC B0 ;  /* 0x0000000000007941 */ /* 0x000fea0003800000 */
.L_x_979:
[----:B------:R-:W2:Y:S01]  /*24a90*/  S2R R50, SR_CTAID.Z ;  /* 0x0000000000327919 */ /* 0x000ea20000002700 */
[----:B------:R-:W-:Y:S01]  /*24aa0*/  IMAD R2, R60, R2, RZ ;  /* 0x000000023c027224 */ /* 0x000fe200078e02ff */
[----:B------:R-:W-:Y:S01]  /*24ab0*/  LOP3.LUT R3, R58, 0xffffffe0, RZ, 0xc0, !PT ;  /* 0xffffffe03a037812 */ /* 0x000fe200078ec0ff */
[----:B------:R-:W3:Y:S03]  /*24ac0*/  S2R R51, SR_CTAID.X ;  /* 0x0000000000337919 */ /* 0x000ee60000002500 */
[----:B------:R-:W-:Y:S01]  /*24ad0*/  SEL R2, R2, RZ, !P4 ;  /* 0x000000ff02027207 */ /* 0x000fe20006000000 */
[----:B------:R-:W-:Y:S01]  /*24ae0*/  IMAD.IADD R3, R59, 0x1, -R3 ;  /* 0x000000013b037824 */ /* 0x000fe200078e0a03 */
[----:B------:R-:W-:Y:S05]  /*24af0*/  WARPSYNC.ALL ;  /* 0x0000000000007948 */ /* 0x000fea0003800000 */
[----:B------:R-:W-:Y:S01]  /*24b00*/  LOP3.LUT P2, RZ, R3, 0x3, RZ, 0xc0, !PT ;  /* 0x0000000303ff7812 */ /* 0x000fe2000784c0ff */
[----:B--2---:R-:W-:-:S02]  /*24b10*/  IMAD R0, R50, R0, R2 ;  /* 0x0000000032007224 */ /* 0x004fc400078e0202 */
[----:B------:R2:W5:Y:S01]  /*24b20*/  LD.E.64 R2, desc[UR4][R172.64+0xa0] ;  /* 0x0000a004ac027980 */ /* 0x000562000c101b00 */
[----:B---3--:R-:W-:Y:S01]  /*24b30*/  IMAD R9, R51, R8, RZ ;  /* 0x0000000833097224 */ /* 0x008fe200078e02ff */
[----:B------:R-:W-:Y:S03]  /*24b40*/  BAR.SYNC.DEFER_BLOCKING 0x0 ;  /* 0x0000000000007b1d */ /* 0x000fe60000010000 */
[----:B------:R-:W-:-:S03]  /*24b50*/  IMAD.SHL.U32 R9, R9, 0x80, RZ ;  /* 0x0000008009097824 */ /* 0x000fc600078e00ff */
[----:B------:R2:W3:Y:S04]  /*24b60*/  LDS.128 R28, [R193] ;  /* 0x00000000c11c7984 */ /* 0x0004e80000000c00 */
[----:B------:R2:W4:Y:S04]  /*24b70*/  LDS.128 R44, [R193+0x800] ;  /* 0x00080000c12c7984 */ /* 0x0005280000000c00 */
[----:B------:R2:W2:Y:S04]  /*24b80*/  LDS.128 R64, [R193+0x1000] ;  /* 0x00100000c1407984 */ /* 0x0004a80000000c00 */
[----:B------:R2:W2:Y:S04]  /*24b90*/  LDS.128 R76, [R193+0x1800] ;  /* 0x00180000c14c7984 */ /* 0x0004a80000000c00 */
[----:B------:R2:W2:Y:S04]  /*24ba0*/  LDS.128 R24, [R193+0x2000] ;  /* 0x00200000c1187984 */ /* 0x0004a80000000c00 */
[----:B------:R2:W2:Y:S04]  /*24bb0*/  LDS.128 R40, [R193+0x2800] ;  /* 0x00280000c1287984 */ /* 0x0004a80000000c00 */
[----:B-1----:R1:W1:Y:S04]  /*24bc0*/  LDS.128 R60, [R193+0x3000] ;  /* 0x00300000c13c7984 */ /* 0x0022680000000c00 */
[----:B------:R1:W1:Y:S04]  /*24bd0*/  LDS.128 R72, [R193+0x3800] ;  /* 0x00380000c1487984 */ /* 0x0002680000000c00 */
[----:B------:R1:W1:Y:S04]  /*24be0*/  LDS.128 R20, [R193+0x4000] ;  /* 0x00400000c1147984 */ /* 0x0002680000000c00 */
[----:B------:R1:W1:Y:S04]  /*24bf0*/  LDS.128 R36, [R193+0x4800] ;  /* 0x00480000c1247984 */ /* 0x0002680000000c00 */
[----:B------:R1:W1:Y:S04]  /*24c00*/  LDS.128 R56, [R193+0x5000] ;  /* 0x00500000c1387984 */ /* 0x0002680000000c00 */
[----:B------:R1:W1:Y:S01]  /*24c10*/  LDS.128 R68, [R193+0x5800] ;  /* 0x00580000c1447984 */ /* 0x0002620000000c00 */
[----:B------:R-:W-:Y:S01]  /*24c20*/  IADD3 R12, P1, P0, R9, R4, R0 ;  /* 0x00000004090c7210 */ /* 0x000fe2000783e000 */
[----:B------:R-:W-:Y:S01]  /*24c30*/  BSSY B0, `(.L_x_981) ;  /* 0x0000033000007945 */ /* 0x000fe20003800000 */
[----:B------:R-:W-:-:S02]  /*24c40*/  SHF.R.S32.HI R10, RZ, 0x1f, R9 ;  /* 0x0000001fff0a7819 */ /* 0x000fc40000011409 */
[----:B------:R-:W-:-:S04]  /*24c50*/  SHF.R.S32.HI R0, RZ, 0x1f, R0 ;  /* 0x0000001fff007819 */ /* 0x000fc80000011400 */
[----:B------:R-:W-:Y:S01]  /*24c60*/  IADD3.X R13, R10, R5, R0, P1, P0 ;  /* 0x000000050a0d7210 */ /* 0x000fe20000fe0400 */
[----:B---34-:R-:W-:Y:S06]  /*24c70*/  @P2 BRA `(.L_x_982) ;  /* 0x0000000000b82947 */ /* 0x018fec0003800000 */
[----:B------:R-:W3:Y:S01]  /*24c80*/  LDL.LU R11, [R1+0x1e4] ;  /* 0x0001e400010b7983 */ /* 0x000ee20000300800 */
[----:B------:R-:W4:Y:S02]  /*24c90*/  S2R R9, SR_TID.X ;  /* 0x0000000000097919 */ /* 0x000f240000002100 */
[----:B----4-:R-:W-:-:S04]  /*24ca0*/  SHF.R.S32.HI R5, RZ, 0x1f, R9 ;  /* 0x0000001fff057819 */ /* 0x010fc80000011409 */
        /* <DEDUP_REMOVED lines=12> */
[C---:B------:R-:W-:Y:S02]  /*24d70*/  VIADD R5, R0.reuse, 0x8 ;  /* 0x0000000800057836 */ /* 0x040fe40000000000 */
[C---:B------:R-:W-:Y:S02]  /*24d80*/  VIADD R4, R0.reuse, 0x40 ;  /* 0x0000004000047836 */ /* 0x040fe40000000000 */
[C---:B------:R-:W-:Y:S01]  /*24d90*/  VIADD R9, R0.reuse, 0x48 ;  /* 0x0000004800097836 */ /* 0x040fe20000000000 */
[-C--:B---3--:R-:W-:Y:S02]  /*24da0*/  ISETP.GE.AND P6, PT, R0, R11.reuse, PT ;  /* 0x0000000b0000720c */ /* 0x088fe40003fc6270 */
[-C--:B------:R-:W-:Y:S02]  /*24db0*/  ISETP.GE.AND P5, PT, R5, R11.reuse, PT ;  /* 0x0000000b0500720c */ /* 0x080fe40003fa6270 */
[-C--:B------:R-:W-:Y:S02]  /*24dc0*/  ISETP.GE.AND P4, PT, R4, R11.reuse, PT ;  /* 0x0000000b0400720c */ /* 0x080fe40003f86270 */
[----:B------:R-:W-:-:S07]  /*24dd0*/  ISETP.GE.AND P3, PT, R9, R11, PT ;  /* 0x0000000b0900720c */ /* 0x000fce0003f66270 */
[-C--:B------:R-:W-:Y:S02]  /*24de0*/  @!P6 IMAD R0, R0, R8.reuse, RZ ;  /* 0x000000080000e224 */ /* 0x080fe400078e02ff */
[-C--:B------:R-:W-:Y:S02]  /*24df0*/  @!P5 IMAD R5, R5, R8.reuse, RZ ;  /* 0x000000080505d224 */ /* 0x080fe400078e02ff */
[----:B------:R-:W-:Y:S01]  /*24e00*/  @!P4 IMAD R15, R4, R8, RZ ;  /* 0x00000008040fc224 */ /* 0x000fe200078e02ff */
[----:B------:R-:W-:Y:S01]  /*24e10*/  @!P6 IADD3 R11, P0, R0, R12, RZ ;  /* 0x0000000c000be210 */ /* 0x000fe20007f1e0ff */
[----:B------:R-:W-:-:S03]  /*24e20*/  @!P3 IMAD R4, R9, R8, RZ ;  /* 0x000000080904b224 */ /* 0x000fc600078e02ff */
[----:B------:R-:W-:Y:S02]  /*24e30*/  @!P6 LEA.HI.X.SX32 R14, R0, R13, 0x1, P0 ;  /* 0x0000000d000ee211 */ /* 0x000fe400000f0eff */
[----:B-----5:R-:W-:Y:S02]  /*24e40*/  @!P6 LEA R10, P0, R11, R2, 0x2 ;  /* 0x000000020b0ae211 */ /* 0x020fe400078010ff */
[-C--:B------:R-:W-:Y:S02]  /*24e50*/  @!P5 IADD3 R0, P2, R5, R12.reuse, RZ ;  /* 0x0000000c0500d210 */ /* 0x080fe40007f5e0ff */
[----:B------:R-:W-:Y:S02]  /*24e60*/  @!P6 LEA.HI.X R11, R11, R3, R14, 0x2, P0 ;  /* 0x000000030b0be211 */ /* 0x000fe400000f140e */
[-C--:B------:R-:W-:Y:S02]  /*24e70*/  @!P4 IADD3 R14, P1, R15, R12.reuse, RZ ;  /* 0x0000000c0f0ec210 */ /* 0x080fe40007f3e0ff */
[----:B------:R-:W-:Y:S01]  /*24e80*/  @!P3 IADD3 R12, P0, R4, R12, RZ ;  /* 0x0000000c040cb210 */ /* 0x000fe20007f1e0ff */
[----:B------:R3:W-:Y:S01]  /*24e90*/  @!P6 ST.E desc[UR4][R10.64], R48 ;  /* 0x000000300a00e985 */ /* 0x0007e2000c101904 */
[----:B------:R-:W-:-:S02]  /*24ea0*/  @!P5 LEA.HI.X.SX32 R5, R5, R13, 0x1, P2 ;  /* 0x0000000d0505d211 */ /* 0x000fc400010f0eff */
[-C--:B------:R-:W-:Y:S02]  /*24eb0*/  @!P4 LEA.HI.X.SX32 R15, R15, R13.reuse, 0x1, P1 ;  /* 0x0000000d0f0fc211 */ /* 0x080fe400008f0eff */
[-C--:B------:R-:W-:Y:S02]  /*24ec0*/  @!P5 LEA R8, P2, R0, R2.reuse, 0x2 ;  /* 0x000000020008d211 */ /* 0x080fe400078410ff */
[----:B------:R-:W-:Y:S02]  /*24ed0*/  @!P3 LEA.HI.X.SX32 R13, R4, R13, 0x1, P0 ;  /* 0x0000000d040db211 */ /* 0x000fe400000f0eff */
[-C--:B------:R-:W-:Y:S02]  /*24ee0*/  @!P4 LEA R4, P1, R14, R2.reuse, 0x2 ;  /* 0x000000020e04c211 */ /* 0x080fe400078210ff */
[----:B------:R-:W-:Y:S02]  /*24ef0*/  @!P3 LEA R2, P0, R12, R2, 0x2 ;  /* 0x000000020c02b211 */ /* 0x000fe400078010ff */
[----:B------:R-:W-:-:S02]  /*24f00*/  @!P5 LEA.HI.X R9, R0, R3, R5, 0x2, P2 ;  /* 0x000000030009d211 */ /* 0x000fc400010f1405 */
[-C--:B------:R-:W-:Y:S02]  /*24f10*/  @!P4 LEA.HI.X R5, R14, R3.reuse, R15, 0x2, P1 ;  /* 0x000000030e05c211 */ /* 0x080fe400008f140f */
[----:B------:R-:W-:Y:S01]  /*24f20*/  @!P3 LEA.HI.X R3, R12, R3, R13, 0x2, P0 ;  /* 0x000000030c03b211 */ /* 0x000fe200000f140d */
[----:B------:R3:W-:Y:S04]  /*24f30*/  @!P5 ST.E desc[UR4][R8.64], R49 ;  /* 0x000000310800d985 */ /* 0x0007e8000c101904 */
[----:B------:R3:W-:Y:S04]  /*24f40*/  @!P4 ST.E desc[UR4][R4.64], R32 ;  /* 0x000000200400c985 */ /* 0x0007e8000c101904 */
[----:B------:R3:W-:Y:S02]  /*24f50*/  @!P3 ST.E desc[UR4][R2.64], R33 ;  /* 0x000000210200b985 */ /* 0x0007e4000c101904 */
.L_x_982:
[----:B------:R-:W-:Y:S05]  /*24f60*/  BSYNC B0 ;  /* 0x0000000000007941 */ /* 0x000fea0003800000 */
.L_x_981:
[----:B---3-5:R-:W3:Y:S04]  /*24f70*/  LDL.LU R2, [R1+0x1e0] ;  /* 0x0001e00001027983 */ /* 0x028ee80000300800 */
[----:B------:R-:W4:Y:S04]  /*24f80*/  LDL R32, [R1+0x158] ;  /* 0x0001580001207983 */ /* 0x000f280000100800 */
[----:B------:R1:W5:Y:S04]  /*24f90*/  LDL.64 R48, [R1+0x1d8] ;  /* 0x0001d80001307983 */ /* 0x0003680000100a00 */
[----:B------:R1:W5:Y:S04]  /*24fa0*/  LDL R15, [R1+0x24] ;  /* 0x00002400010f7983 */ /* 0x0003680000100800 */
[----:B------:R1:W5:Y:S04]  /*24fb0*/  LDL R14, [R1+0x28] ;  /* 0x00002800010e7983 */ /* 0x0003680000100800 */
[----:B------:R1:W5:Y:S01]  /*24fc0*/  LD.E R0, desc[UR4][R172.64+0xc0] ;  /* 0x0000c004ac007980 */ /* 0x000362000c101900 */
[----:B------:R-:W-:-:S02]  /*24fd0*/  LEA.HI.SX32 R9, R52, 0x20, 0x1e ;  /* 0x0000002034097811 */ /* 0x000fc400078ff2ff */
[C---:B------:R-:W-:Y:S01]  /*24fe0*/  LEA.HI.SX32 R8, R52.reuse, 0x40, 0x1e ;  /* 0x0000004034087811 */ /* 0x040fe200078ff2ff */
[----:B------:R-:W-:Y:S01]  /*24ff0*/  IMAD R5, R19, R50, RZ ;  /* 0x0000003213057224 */ /* 0x000fe200078e02ff */
[----:B------:R-:W-:Y:S02]  /*25000*/  LEA.HI.SX32 R52, R52, 0x60, 0x1e ;  /* 0x0000006034347811 */ /* 0x000fe400078ff2ff */
[----:B------:R-:W-:Y:S01]  /*25010*/  SHF.R.S32.HI R10, RZ, 0x1f, R50 ;  /* 0x0000001fff0a7819 */ /* 0x000fe20000011432 */
[----:B------:R-:W-:Y:S01]  /*25020*/  BSSY B0, `(.L_x_983) ;  /* 0x000001a000007945 */ /* 0x000fe20003800000 */
[----:B---3--:R-:W-:-:S05]  /*25030*/  IMAD R4, R51, -0x80, R2 ;  /* 0xffffff8033047824 */ /* 0x008fca00078e0202 */
[----:B------:R-:W-:Y:S02]  /*25040*/  ISETP.GE.AND P0, PT, R81, R4, PT ;  /* 0x000000045100720c */ /* 0x000fe40003f06270 */
[----:B----4-:R-:W-:Y:S02]  /*25050*/  IADD3 R2, P1, R32, R34, RZ ;  /* 0x0000002220027210 */ /* 0x010fe40007f3e0ff */
[----:B------:R-:W-:Y:S02]  /*25060*/  SHF.R.S32.HI R3, RZ, 0x1f, R32 ;  /* 0x0000001fff037819 */ /* 0x000fe40000011420 */
[----:B------:R-:W-:-:S03]  /*25070*/  ISETP.GE.AND P3, PT, R9, R4, PT ;  /* 0x000000040900720c */ /* 0x000fc60003f66270 */
[----:B------:R-:W-:Y:S01]  /*25080*/  IMAD.X R3, R3, 0x1, R35, P1 ;  /* 0x0000000103037824 */ /* 0x000fe200008e0623 */
[-C--:B------:R-:W-:Y:S02]  /*25090*/  ISETP.GE.AND P2, PT, R8, R4.reuse, PT ;  /* 0x000000040800720c */ /* 0x080fe40003f46270 */
[----:B------:R-:W-:Y:S01]  /*250a0*/  ISETP.GE.AND P1, PT, R52, R4, PT ;  /* 0x000000043400720c */ /* 0x000fe20003f26270 */
[C---:B------:R-:W-:Y:S02]  /*250b0*/  IMAD R4, R18.reuse, R10, R5 ;  /* 0x0000000a12047224 */ /* 0x040fe400078e0205 */
[----:B------:R-:W-:-:S04]  /*250c0*/  IMAD.WIDE.U32 R10, R18, R50, R2 ;  /* 0x00000032120a7225 */ /* 0x000fc800078e0002 */
[----:B------:R-:W-:Y:S01]  /*250d0*/  IMAD.IADD R5, R11, 0x1, R4 ;  /* 0x000000010b057824 */ /* 0x000fe200078e0204 */
[----:B-1----:R-:W-:Y:S06]  /*250e0*/  @P0 BRA `(.L_x_984) ;  /* 0x0000000000340947 */ /* 0x002fec0003800000 */
[----:B-----5:R-:W-:Y:S01]  /*250f0*/  IMAD R2, R49, R6, RZ ;  /* 0x0000000631027224 */ /* 0x020fe200078e02ff */
        /* <DEDUP_REMOVED lines=9> */
[----:B------:R1:W-:Y:S04]  /*25190*/  @!P6 ST.E.128 desc[UR4][R2.64], R28 ;  /* 0x0000001c0200e985 */ /* 0x0003e8000c101d04 */
[----:B--2---:R1:W-:Y:S04]  /*251a0*/  @!P5 ST.E.128 desc[UR4][R2.64+0x40], R24 ;  /* 0x000040180200d985 */ /* 0x0043e8000c101d04 */
[----:B------:R1:W-:Y:S02]  /*251b0*/  @!P4 ST.E.128 desc[UR4][R2.64+0x80], R20 ;  /* 0x000080140200c985 */ /* 0x0003e4000c101d04 */
.L_x_984:
[----:B------:R-:W-:Y:S05]  /*251c0*/  BSYNC B0 ;  /* 0x0000000000007941 */ /* 0x000fea0003800000 */
.L_x_983:
[----:B------:R-:W-:Y:S04]  /*251d0*/  BSSY B0, `(.L_x_985) ;  /* 0x0000012000007945 */ /* 0x000fe80003800000 */
[----:B------:R-:W-:Y:S05]  /*251e0*/  @P3 BRA `(.L_x_986) ;  /* 0x0000000000403947 */ /* 0x000fea0003800000 */
[----:B-----5:R-:W-:Y:S02]  /*251f0*/  IADD3 R12, P0, R48, 0x20, RZ ;  /* 0x00000020300c7810 */ /* 0x020fe40007f1e0ff */
[----:B-1----:R-:W-:Y:S02]  /*25200*/  MOV R3, R5 ;  /* 0x0000000500037202 */ /* 0x002fe40000000f00 */
[-C--:B------:R-:W-:Y:S01]  /*25210*/  ISETP.GE.AND P4, PT, R32, R0.reuse, PT ;  /* 0x000000002000720c */ /* 0x080fe20003f86270 */
[----:B------:R-:W-:Y:S01]  /*25220*/  IMAD.X R2, RZ, RZ, R49, P0 ;  /* 0x000000ffff027224 */ /* 0x000fe200000e0631 */
[-C--:B------:R-:W-:Y:S02]  /*25230*/  ISETP.GE.AND P3, PT, R15, R0.reuse, PT ;  /* 0x000000000f00720c */ /* 0x080fe40003f66270 */
[----:B------:R-:W-:Y:S01]  /*25240*/  ISETP.GE.AND P0, PT, R14, R0, PT ;  /* 0x000000000e00720c */ /* 0x000fe20003f06270 */
[----:B------:R-:W-:Y:S02]  /*25250*/  IMAD R13, R2, R6, RZ ;  /* 0x00000006020d7224 */ /* 0x000fe400078e02ff */
[----:B------:R-:W-:-:S04]  /*25260*/  IMAD.MOV.U32 R2, RZ, RZ, R10 ;  /* 0x000000ffff027224 */ /* 0x000fc800078e000a */
[----:B------:R-:W-:-:S04]  /*25270*/  IMAD.WIDE.U32 R8, R6, R12, R2 ;  /* 0x0000000c06087225 */ /* 0x000fc800078e0002 */
[----:B------:R-:W-:Y:S01]  /*25280*/  IMAD R3, R7, R12, R13 ;  /* 0x0000000c07037224 */ /* 0x000fe200078e020d */
[----:B------:R-:W-:-:S03]  /*25290*/  LEA R2, P5, R8, R16, 0x1 ;  /* 0x0000001008027211 */ /* 0x000fc600078a08ff */
[----:B------:R-:W-:-:S05]  /*252a0*/  IMAD.IADD R3, R9, 0x1, R3 ;  /* 0x0000000109037824 */ /* 0x000fca00078e0203 */
[----:B------:R-:W-:-:S05]  /*252b0*/  LEA.HI.X R3, R8, R17, R3, 0x1, P5 ;  /* 0x0000001108037211 */ /* 0x000fca00028f0c03 */
[----:B------:R3:W-:Y:S04]  /*252c0*/  @!P4 ST.E.128 desc[UR4][R2.64], R44 ;  /* 0x0000002c0200c985 */ /* 0x0007e8000c101d04 */
[----:B--2---:R3:W-:Y:S04]  /*252d0*/  @!P3 ST.E.128 desc[UR4][R2.64+0x40], R40 ;  /* 0x000040280200b985 */ /* 0x0047e8000c101d04 */
[----:B------:R3:W-:Y:S02]  /*252e0*/  @!P0 ST.E.128 desc[UR4][R2.64+0x80], R36 ;  /* 0x0000802402008985 */ /* 0x0007e4000c101d04 */
.L_x_986:
[----:B------:R-:W-:Y:S05]  /*252f0*/  BSYNC B0 ;  /* 0x0000000000007941 */ /* 0x000fea0003800000 */
.L_x_985:
[----:B------:R-:W-:Y:S04]  /*25300*/  BSSY B0, `(.L_x_987) ;  /* 0x0000012000007945 */ /* 0x000fe80003800000 */
[----:B------:R-:W-:Y:S05]  /*25310*/  @P2 BRA `(.L_x_988) ;  /* 0x0000000000402947 */ /* 0x000fea0003800000 */
[----:B-----5:R-:W-:Y:S02]  /*25320*/  IADD3 R12, P0, R48, 0x40, RZ ;  /* 0x00000040300c7810 */ /* 0x020fe40007f1e0ff */
[----:B-1-3--:R-:W-:Y:S02]  /*25330*/  MOV R3, R5 ;  /* 0x0000000500037202 */ /* 0x00afe40000000f00 */
        /* <DEDUP_REMOVED lines=11> */
[----:B--2---:R4:W-:Y:S04]  /*253f0*/  @!P3 ST.E.128 desc[UR4][R2.64], R64 ;  /* 0x000000400200b985 */ /* 0x0049e8000c101d04 */
[----:B------:R4:W-:Y:S04]  /*25400*/  @!P2 ST.E.128 desc[UR4][R2.64+0x40], R60 ;  /* 0x0000403c0200a985 */ /* 0x0009e8000c101d04 */
[----:B------:R4:W-:Y:S02]  /*25410*/  @!P0 ST.E.128 desc[UR4][R2.64+0x80], R56 ;  /* 0x0000803802008985 */ /* 0x0009e4000c101d04 */
.L_x_988:
[----:B------:R-:W-:Y:S05]  /*25420*/  BSYNC B0 ;  /* 0x0000000000007941 */ /* 0x000fea0003800000 */
.L_x_987:
[----:B------:R-:W-:Y:S02]  /*25430*/  MOV R12, 0x50 ;  /* 0x00000050000c7802 */ /* 0x000fe40000000f00 */
[----:B-1-34-:R-:W-:-:S03]  /*25440*/  MOV R3, 0x0 ;  /* 0x0000000000037802 */ /* 0x01afc60000000f00 */
[----:B------:R-:W-:-:S04]  /*25450*/  IMAD.MOV.U32 R2, RZ, RZ, R12 ;  /* 0x000000ffff027224 */ /* 0x000fc800078e000c */
[----:B--2--5:R-:W-:Y:S05]  /*25460*/  @P1 RET.REL.NODEC R2 `(_ZN5flash16flash_fwd_kernelI23Flash_fwd_kernel_traitsILi96ELi128ELi64ELi4ELb0ELb0EN7cutlass6half_tE19Flash_kernel_traitsILi96ELi128ELi64ELi4ES3_EELb1ELb0ELb1ELb0ELb0ELb0ELb0ELb1EEEvNS_16Flash_fwd_paramsE) ;  /* 0xfffffda802e41950 */ /* 0x024fea0003c3ffff */
[----:B------:R-:W-:Y:S02]  /*25470*/  IADD3 R8, P0, R48, 0x60, RZ ;  /* 0x0000006030087810 */ /* 0x000fe40007f1e0ff */
[----:B------:R-:W-:Y:S02]  /*25480*/  MOV R3, R5 ;  /* 0x0000000500037202 */ /* 0x000fe40000000f00 */
        /* <DEDUP_REMOVED lines=9> */
[----:B------:R-:W-:Y:S02]  /*25520*/  IMAD.IADD R3, R5, 0x1, R3 ;  /* 0x0000000105037824 */ /* 0x000fe400078e0203 */
[----:B------:R-:W-:-:S03]  /*25530*/  IMAD.MOV.U32 R5, RZ, RZ, 0x0 ;  /* 0x00000000ff057424 */ /* 0x000fc600078e00ff */
[----:B------:R-:W-:Y:S02]  /*25540*/  LEA.HI.X R3, R4, R17, R3, 0x1, P3 ;  /* 0x0000001104037211 */ /* 0x000fe400018f0c03 */
[----:B------:R-:W-:-:S03]  /*25550*/  MOV R4, R12 ;  /* 0x0000000c00047202 */ /* 0x000fc60000000f00 */
[----:B------:R-:W-:Y:S04]  /*25560*/  @!P2 ST.E.128 desc[UR4][R2.64], R76 ;  /* 0x0000004c0200a985 */ /* 0x000fe8000c101d04 */
[----:B------:R1:W-:Y:S02]  /*25570*/  @!P1 ST.E.128 desc[UR4][R2.64+0x40], R72 ;  /* 0x0000404802009985 */ /* 0x0003e4000c101d04 */
[----:B-1----:R-:W-:Y:S05]  /*25580*/  @P0 RET.REL.NODEC R4 `(_ZN5flash16flash_fwd_kernelI23Flash_fwd_kernel_traitsILi96ELi128ELi64ELi4ELb0ELb0EN7cutlass6half_tE19Flash_kernel_traitsILi96ELi128ELi64ELi4ES3_EELb1ELb0ELb1ELb0ELb0ELb0ELb0ELb1EEEvNS_16Flash_fwd_paramsE) ;  /* 0xfffffda8049c0950 */ /* 0x002fea0003c3ffff */
[----:B------:R1:W-:Y:S02]  /*25590*/  ST.E.128 desc[UR4][R2.64+0x80], R68 ;  /* 0x0000804402007985 */ /* 0x0003e4000c101d04 */
[----:B-1----:R-:W-:Y:S02]  /*255a0*/  MOV R2, R12 ;  /* 0x0000000c00027202 */ /* 0x002fe40000000f00 */
[----:B------:R-:W-:-:S04]  /*255b0*/  MOV R3, 0x0 ;  /* 0x0000000000037802 */ /* 0x000fc80000000f00 */
[----:B------:R-:W-:Y:S05]  /*255c0*/  RET.REL.NODEC R2 `(_ZN5flash16flash_fwd_kernelI23Flash_fwd_kernel_traitsILi96ELi128ELi64ELi4ELb0ELb0EN7cutlass6half_tE19Flash_kernel_traitsILi96ELi128ELi64ELi4ES3_EELb1ELb0ELb1ELb0ELb0ELb0ELb0ELb1EEEvNS_16Flash_fwd_paramsE) ;  /* 0xfffffda8028c7950 */ /* 0x000fea0003c3ffff */
.L_x_974:
[----:B------:R-:W-:Y:S01]  /*255d0*/  IMAD.MOV.U32 R0, RZ, RZ, 0x2 ;  /* 0x00000002ff007424 */ /* 0x000fe200078e00ff */
[----:B------:R-:W-:Y:S01]  /*255e0*/  MOV R2, R14 ;  /* 0x0000000e00027202 */ /* 0x000fe20000000f00 */
[----:B------:R-:W-:Y:S01]  /*255f0*/  IMAD.MOV.U32 R4, RZ, RZ, -0x1 ;  /* 0xffffffffff047424 */ /* 0x000fe200078e00ff */
[----:B------:R-:W-:-:S07]  /*25600*/  MOV R3, 0x1f ;  /* 0x0000001f00037802 */ /* 0x000fce0000000f00 */
[----:B-1---5:R-:W-:Y:S05]  /*25610*/  WARPSYNC.COLLECTIVE R4, `(.L_x_989) ;  /* 0x0000000004087348 */ /* 0x022fea0003c00000 */
[----:B------:R2:W3:Y:S02]  /*25620*/  SHFL.BFLY P0, R0, R2, R0, R3 ;  /* 0x0c00000002007389 */ /* 0x0004e40000000003 */
[----:B-123-5:R-:W-:Y:S01]  /*25630*/  ENDCOLLECTIVE ;  /* 0x000000000000791b */ /* 0x02efe20003800000 */
.L_x_989:
[----:B------:R-:W-:Y:S02]  /*25640*/  MOV R8, R0 ;  /* 0x0000000000087202 */ /* 0x000fe40000000f00 */
[----:B------:R-:W-:-:S03]  /*25650*/  MOV R0, 0x1 ;  /* 0x0000000100007802 */ /* 0x000fc60000000f00 */
[----:B------:R-:W-:-:S04]  /*25660*/  FADD.FTZ R8, R8, R14 ;  /* 0x0000000e08087221 */ /* 0x000fc80000010000 */
[----:B------:R-:W-:-:S07]  /*25670*/  IMAD.MOV.U32 R2, RZ, RZ, R8 ;  /* 0x000000ffff027224 */ /* 0x000fce00078e0008 */
[----:B------:R-:W-:Y:S05]  /*25680*/  WARPSYNC.COLLECTIVE R4, `(.L_x_990) ;  /* 0x0000000004087348 */ /* 0x000fea0003c00000 */
[----:B------:R1:W2:Y:S02]  /*25690*/  SHFL.BFLY P0, R0, R2, R0, R3 ;  /* 0x0c00000002007389 */ /* 0x0002a40000000003 */
[----:B-12---:R-:W-:Y:S01]  /*256a0*/  ENDCOLLECTIVE ;  /* 0x000000000000791b */ /* 0x006fe20003800000 */
.L_x_990:
[----:B------:R-:W-:Y:S01]  /*256b0*/  IMAD.MOV.U32 R57, RZ, RZ, R0 ;  /* 0x000000ffff397224 */ /* 0x000fe200078e0000 */
[----:B------:R-:W-:Y:S02]  /*256c0*/  MOV R0, 0x2 ;  /* 0x0000000200007802 */ /* 0x000fe40000000f00 */
[----:B------:R-:W-:Y:S01]  /*256d0*/  MOV R2, R13 ;  /* 0x0000000d00027202 */ /* 0x000fe20000000f00 */
[----:B------:R-:W-:-:S07]  /*256e0*/  FADD.FTZ R57, R8, R57 ;  /* 0x0000003908397221 */ /* 0x000fce0000010000 */
[----:B------:R-:W-:Y:S05]  /*256f0*/  WARPSYNC.COLLECTIVE R4, `(.L_x_991) ;  /* 0x0000000004087348 */ /* 0x000fea0003c00000 */
[----:B------:R1:W2:Y:S02]  /*25700*/  SHFL.BFLY P0, R0, R2, R0, R3 ;  /* 0x0c00000002007389 */ /* 0x0002a40000000003 */
[----:B-12---:R-:W-:Y:S01]  /*25710*/  ENDCOLLECTIVE ;  /* 0x000000000000791b */ /* 0x006fe20003800000 */
.L_x_991:
[----:B------:R-:W-:Y:S01]  /*25720*/  IMAD.MOV.U32 R7, RZ, RZ, R0 ;  /* 0x000000ffff077224 */ /* 0x000fe200078e0000 */
[----:B------:R-:W-:-:S03]  /*25730*/  MOV R0, 0x1 ;  /* 0x0000000100007802 */ /* 0x000fc60000000f00 */
[----:B------:R-:W-:-:S05]  /*25740*/  FADD.FTZ R7, R7, R13 ;  /* 0x0000000d07077221 */ /* 0x000fca0000010000 */
[----:B------:R-:W-:-:S07]  /*25750*/  MOV R2, R7 ;  /* 0x0000000700027202 */ /* 0x000fce0000000f00 */
[----:B------:R-:W-:Y:S05]  /*25760*/  WARPSYNC.COLLECTIVE R4, `(.L_x_992) ;  /* 0x0000000004087348 */ /* 0x000fea0003c00000 */
[----:B------:R1:W2:Y:S02]  /*25770*/  SHFL.BFLY P0, R0, R2, R0, R3 ;  /* 0x0c00000002007389 */ /* 0x0002a40000000003 */
[----:B-12---:R-:W-:Y:S01]  /*25780*/  ENDCOLLECTIVE ;  /* 0x000000000000791b */ /* 0x006fe20003800000 */
.L_x_992:
[----:B------:R-:W-:Y:S01]  /*25790*/  IMAD.MOV.U32 R10, RZ, RZ, R0 ;  /* 0x000000ffff0a7224 */ /* 0x000fe200078e0000 */
[----:B------:R-:W-:Y:S02]  /*257a0*/  MOV R0, 0x2 ;  /* 0x0000000200007802 */ /* 0x000fe40000000f00 */
[----:B------:R-:W-:Y:S01]  /*257b0*/  MOV R2, R12 ;  /* 0x0000000c00027202 */ /* 0x000fe20000000f00 */
[----:B------:R-:W-:-:S07]  /*257c0*/  FADD.FTZ R56, R7, R10 ;  /* 0x0000000a07387221 */ /* 0x000fce0000010000 */
[----:B------:R-:W-:Y:S05]  /*257d0*/  WARPSYNC.COLLECTIVE R4, `(.L_x_993) ;  /* 0x0000000004087348 */ /* 0x000fea0003c00000 */
[----:B------:R1:W2:Y:S02]  /*257e0*/  SHFL.BFLY P0, R0, R2, R0, R3 ;  /* 0x0c00000002007389 */ /* 0x0002a40000000003 */
[----:B-12---:R-:W-:Y:S01]  /*257f0*/  ENDCOLLECTIVE ;  /* 0x000000000000791b */ /* 0x006fe20003800000 */
.L_x_993:
[----:B------:R-:W-:Y:S01]  /*25800*/  IMAD.MOV.U32 R6, RZ, RZ, R0 ;  /* 0x000000ffff067224 */ /* 0x000fe200078e0000 */
[----:B------:R-:W-:-:S03]  /*25810*/  MOV R0, 0x1 ;  /* 0x0000000100007802 */ /* 0x000fc60000000f00 */
[----:B------:R-:W-:-:S05]  /*25820*/  FADD.FTZ R6, R6, R12 ;  /* 0x0000000c06067221 */ /* 0x000fca0000010000 */
[----:B------:R-:W-:-:S07]  /*25830*/  MOV R2, R6 ;  /* 0x0000000600027202 */ /* 0x000fce0000000f00 */
[----:B------:R-:W-:Y:S05]  /*25840*/  WARPSYNC.COLLECTIVE R4, `(.L_x_994) ;  /* 0x0000000004087348 */ /* 0x000fea0003c00000 */
[----:B------:R1:W2:Y:S02]  /*25850*/  SHFL.BFLY P0, R0, R2, R0, R3 ;  /* 0x0c00000002007389 */ /* 0x0002a40000000003 */
[----:B-12---:R-:W-:Y:S01]  /*25860*/  ENDCOLLECTIVE ;  /* 0x000000000000791b */ /* 0x006fe20003800000 */
.L_x_994:
[----:B------:R-:W-:Y:S01]  /*25870*/  IMAD.MOV.U32 R9, RZ, RZ, R0 ;  /* 0x000000ffff097224 */ /* 0x000fe200078e0000 */
[----:B------:R-:W-:Y:S02]  /*25880*/  MOV R0, 0x2 ;  /* 0x0000000200007802 */ /* 0x000fe40000000f00 */
[----:B------:R-:W-:Y:S01]  /*25890*/  MOV R2, R11 ;  /* 0x0000000b00027202 */ /* 0x000fe20000000f00 */
[----:B------:R-:W-:-:S07]  /*258a0*/  FADD.FTZ R54, R6, R9 ;  /* 0x0000000906367221 */ /* 0x000fce0000010000 */
[----:B------:R-:W-:Y:S05]  /*258b0*/  WARPSYNC.COLLECTIVE R4, `(.L_x_995) ;  /* 0x0000000004087348 */ /* 0x000fea0003c00000 */
[----:B------:R1:W2:Y:S02]  /*258c0*/  SHFL.BFLY P0, R0, R2, R0, R3 ;  /* 0x0c00000002007389 */ /* 0x0002a40000000003 */
[----:B-12---:R-:W-:Y:S01]  /*258d0*/  ENDCOLLECTIVE ;  /* 0x000000000000791b */ /* 0x006fe20003800000 */
.L_x_995:
[----:B------:R-:W-:Y:S01]  /*258e0*/  IMAD.MOV.U32 R2, RZ, RZ, R0 ;  /* 0x000000ffff027224 */ /* 0x000fe200078e0000 */
[----:B------:R-:W-:-:S03]  /*258f0*/  MOV R0, 0x1 ;  /* 0x0000000100007802 */ /* 0x000fc60000000f00 */
[----:B------:R-:W-:-:S07]  /*25900*/  FADD.FTZ R2, R2, R11 ;  /* 0x0000000b02027221 */ /* 0x000fce0000010000 */
[----:B------:R-:W-:Y:S05]  /*25910*/  WARPSYNC.COLLECTIVE R4, `(.L_x_996) ;  /* 0x0000000004087348 */ /* 0x000fea0003c00000 */
[----:B------:R1:W2:Y:S02]  /*25920*/  SHFL.BFLY P0, R0, R2, R0, R3 ;  /* 0x0c00000002007389 */ /* 0x0002a40000000003 */
[----:B-12---:R-:W-:Y:S01]  /*25930*/  ENDCOLLECTIVE ;  /* 0x000000000000791b */ /* 0x006fe20003800000 */
.L_x_996:
[----:B------:R-:W-:Y:S01]  /*25940*/  MOV R4, R0 ;  /* 0x0000000000047202 */ /* 0x000fe20000000f00 */
[----:B------:R-:W-:Y:S06]  /*25950*/  BRA `(.L_x_997) ;  /* 0xffffffdc00707947 */ /* 0x000fec000383ffff */
.L_x_998:
        /* <DEDUP_REMOVED lines=10> */
.L_x_1203:


//--------------------- .text._ZN5flash16flash_fwd_kernelI23Flash_fwd_kernel_traitsILi96ELi128ELi64ELi4ELb0ELb0EN7cutlass6half_tE19Flash_kernel_traitsILi96ELi128ELi64ELi4ES3_EELb0ELb0ELb1ELb0ELb0ELb0ELb1ELb0EEEvNS_16Flash_fwd_paramsE --------------------------
	.section	.text._ZN5flash16flash_fwd_kernelI23Flash_fwd_kernel_traitsILi96ELi128ELi64ELi4ELb0ELb0EN7cutlass6half_tE19Flash_kernel_traitsILi96ELi128ELi64ELi4ES3_EELb0ELb0ELb1ELb0ELb0ELb0ELb1ELb0EEEvNS_16Flash_fwd_paramsE,"ax",@progbits
	.align	128
        .global         _ZN5flash16flash_fwd_kernelI23Flash_fwd_kernel_traitsILi96ELi128ELi64ELi4ELb0ELb0EN7cutlass6half_tE19Flash_kernel_traitsILi96ELi128ELi64ELi4ES3_EELb0ELb0ELb1ELb0ELb0ELb0ELb1ELb0EEEvNS_16Flash_fwd_paramsE
        .type           _ZN5flash16flash_fwd_kernelI23Flash_fwd_kernel_traitsILi96ELi128ELi64ELi4ELb0ELb0EN7cutlass6half_tE19Flash_kernel_traitsILi96ELi128ELi64ELi4ES3_EELb0ELb0ELb1ELb0ELb0ELb0ELb1ELb0EEEvNS_16Flash_fwd_paramsE,@function
        .size           _ZN5flash16flash_fwd_kernelI23Flash_fwd_kernel_traitsILi96ELi128ELi64ELi4ELb0ELb0EN7cutlass6half_tE19Flash_kernel_traitsILi96ELi128ELi64ELi4ES3_EELb0ELb0ELb1ELb0ELb0ELb0ELb1ELb0EEEvNS_16Flash_fwd_paramsE,(.L_x_1227 - _ZN5flash16flash_fwd_kernelI23Flash_fwd_kernel_traitsILi96ELi128ELi64ELi4ELb0ELb0EN7cutlass6half_tE19Flash_kernel_traitsILi96ELi128ELi64ELi4ES3_EELb0ELb0ELb1ELb0ELb0ELb0ELb1ELb0EEEvNS_16Flash_fwd_paramsE)
        .other          _ZN5flash16flash_fwd_kernelI23Flash_fwd_kernel_traitsILi96ELi128ELi64ELi4ELb0ELb0EN7cutlass6half_tE19Flash_kernel_traitsILi96ELi128ELi64ELi4ES3_EELb0ELb0ELb1ELb0ELb0ELb0ELb1ELb0EEEvNS_16Flash_fwd_paramsE,@"STO_CUDA_ENTRY STV_DEFAULT"
_ZN5flash16flash_fwd_kernelI23Flash_fwd_kernel_traitsILi96ELi128ELi64ELi4ELb0ELb0EN7cutlass6half_tE19Flash_kernel_traitsILi96ELi128ELi64ELi4ES3_EELb0ELb0ELb1ELb0ELb0ELb0ELb1ELb0EEEvNS_16Flash_fwd_paramsE:
.text._ZN5flash16flash_fwd_kernelI23Flash_fwd_kernel_traitsILi96ELi128ELi64ELi4ELb0ELb0EN7cutlass6half_tE19Flash_kernel_traitsILi96ELi128ELi64ELi4ES3_EELb0ELb0ELb1ELb0ELb0ELb0ELb1ELb0EEEvNS_16Flash_fwd_paramsE:
        /* <DEDUP_REMOVED lines=55> */
.L_x_999:
[----:B------:R-:W-:-:S05]  /*0370*/  ULDC UR5, c[0x0][0x2c8] ;  /* 0x0000b20000057ab9 */ /* 0x000fca0000000800 */
.L_x_1000:
        /* <DEDUP_REMOVED lines=134> */
.L_x_1003:
[----:B------:R-:W-:Y:S05]  /*0be0*/  BSYNC B0 ;  /* 0x0000000000007941 */ /* 0x000fea0003800000 */
.L_x_1002:
        /* <DEDUP_REMOVED lines=22> */
.L_x_1005:
[----:B------:R-:W-:Y:S05]  /*0d50*/  BSYNC B0 ;  /* 0x0000000000007941 */ /* 0x000fea0003800000 */
.L_x_1004:
        /* <DEDUP_REMOVED lines=22> */
.L_x_1007:
[----:B------:R-:W-:Y:S05]  /*0ec0*/  BSYNC B0 ;  /* 0x0000000000007941 */ /* 0x000fea0003800000 */
.L_x_1006:
        /* <DEDUP_REMOVED lines=24> */
.L_x_1009:
[----:B------:R-:W-:Y:S05]  /*1050*/  BSYNC B0 ;  /* 0x0000000000007941 */ /* 0x000fea0003800000 */
.L_x_1008:
        /* <DEDUP_REMOVED lines=10> */
.L_x_1011:
[----:B------:R-:W-:Y:S05]  /*1100*/  BSYNC B0 ;  /* 0x0000000000007941 */ /* 0x000fea0003800000 */
.L_x_1010:
        /* <DEDUP_REMOVED lines=10> */
.L_x_1013:
[----:B------:R-:W-:Y:S05]  /*11b0*/  BSYNC B0 ;  /* 0x0000000000007941 */ /* 0x000fea0003800000 */
.L_x_1012:
        /* <DEDUP_REMOVED lines=10> */
.L_x_1015:
[----:B------:R-:W-:Y:S05]  /*1260*/  BSYNC B0 ;  /* 0x0000000000007941 */ /* 0x000fea0003800000 */
.L_x_1014:
        /* <DEDUP_REMOVED lines=10> */
.L_x_1001:
        /* <DEDUP_REMOVED lines=71> */
.L_x_1016:
        /* <DEDUP_REMOVED lines=23> */
.L_x_1017:
        /* <DEDUP_REMOVED lines=93> */
.L_x_1019:
[----:B------:R-:W-:Y:S05]  /*1ec0*/  BSYNC B0 ;  /* 0x0000000000007941 */ /* 0x000fea0003800000 */
.L_x_1018:
        /* <DEDUP_REMOVED lines=42> */
.L_x_1021:
[----:B------:R-:W-:Y:S05]  /*2170*/  BSYNC B0 ;  /* 0x0000000000007941 */ /* 0x000fea0003800000 */
.L_x_1020:
        /* <DEDUP_REMOVED lines=45> */
.L_x_1023:
[----:B------:R-:W-:Y:S05]  /*2450*/  BSYNC B0 ;  /* 0x0000000000007941 */ /* 0x000fea0003800000 */
.L_x_1022:
        /* <DEDUP_REMOVED lines=40> */
.L_x_1025:
[----:B------:R-:W-:Y:S05]  /*26e0*/  BSYNC B0 ;  /* 0x0000000000007941 */ /* 0x000fea0003800000 */
.L_x_1024:
        /* <DEDUP_REMOVED lines=31> */
[----:B------:R-:W-:Y:S01]  /*28e0*/  SHF.R.U32.HI R0, RZ, 0x3, R0 ;  /* 0x00000003ff007819 */ /* 0x000fe20000011600 */
[----:B------:R-:W-:Y:S01]  /*28f0*/  IMAD.IADD R16, R5, 0x1, -R6 ;  /* 0x0000000105107824 */ /* 0x000fe200078e0a06 */
[----:B------:R-:W-:Y:S02]  /*2900*/  ISETP.GE.AND P4, PT, R20, UR16, PT ;  /* 0x0000001014007c0c */ /* 0x000fe4000bf86270 */
        /* <DEDUP_REMOVED lines=34> */
.L_x_1027:
[----:B------:R-:W-:Y:S05]  /*2b30*/  BSYNC B0 ;  /* 0x0000000000007941 */ /* 0x000fea0003800000 */
.L_x_1026:
        /* <DEDUP_REMOVED lines=36> */
.L_x_1029:
[----:B------:R-:W-:Y:S05]  /*2d80*/  BSYNC B0 ;  /* 0x0000000000007941 */ /* 0x000fea0003800000 */
.L_x_1028:
        /* <DEDUP_REMOVED lines=8> */
[----:B------:R3:W-:Y:S01]  /*2e10*/  STL.64 [R1+0x48], R10 ;  /* 0x0000480a01007387 */ /* 0x0007e20000100a00 */
        /* <DEDUP_REMOVED lines=59> */
.L_x_1031:
[----:B------:R-:W-:Y:S05]  /*31d0*/  BSYNC B0 ;  /* 0x0000000000007941 */ /* 0x000fea0003800000 */
.L_x_1030:
        /* <DEDUP_REMOVED lines=42> */
.L_x_1033:
[----:B------:R-:W-:Y:S05]  /*3480*/  BSYNC B0 ;  /* 0x0000000000007941 */ /* 0x000fea0003800000 */
.L_x_1032:
[----:B------:R-:W-:Y:S01]  /*3490*/  LDSM.16.M88.4 R12, [R228] ;  /* 0x00000000e40c783b */ /* 0x000fe20000000200 */
[----:B------:R-:W-:Y:S01]  /*34a0*/  IMAD.MOV.U32 R0, RZ, RZ, 0x10 ;  /* 0x00000010ff007424 */ /* 0x000fe200078e00ff */
[----:B------:R-:W-:Y:S01]  /*34b0*/  LOP3.LUT P1, RZ, R16, 0x2, RZ, 0xc0, !PT ;  /* 0x0000000210ff7812 */ /* 0x000fe2000782c0ff */
[----:B------:R-:W-:Y:S01]  /*34c0*/  ULDC UR19, c[0x0][0x39c] ;  /* 0x0000e70000137ab9 */ /* 0x000fe20000000800 */
[----:B-1----:R-:W1:Y:S01]  /*34d0*/  LDSM.16.M88.4 R28, [R225+0x6000] ;  /* 0x00600000e11c783b */ /* 0x002e620000000200 */
[----:B------:R-:W-:Y:S01]  /*34e0*/  LOP3.LUT P0, RZ, R17, 0x2, RZ, 0xc0, !PT ;  /* 0x0000000211ff7812 */ /* 0x000fe2000780c0ff */
[----:B------:R-:W-:Y:S01]  /*34f0*/  UISETP.GT.AND UP0, UPT, UR17, UR12, UPT ;  /* 0x0000000c1100728c */ /* 0x000fe2000bf04270 */
[C---:B----4-:R-:W-:Y:S01]  /*3500*/  SEL R2, R0.reuse, 0xfffffff0, !P1 ;  /* 0xfffffff000027807 */ /* 0x050fe20004800000 */
[----:B------:R-:W4:Y:S01]  /*3510*/  LDSM.16.M88.4 R4, [R228+0x1000] ;  /* 0x00100000e404783b */ /* 0x000f220000000200 */
[----:B------:R-:W-:-:S03]  /*3520*/  SEL R0, R0, 0xfffffff0, !P0 ;  /* 0xfffffff000007807 */ /* 0x000fc60004000000 */
[----:B------:R-:W-:Y:S01]  /*3530*/  IMAD R229, R2, 0x2, R228 ;  /* 0x0000000202e57824 */ /* 0x000fe200078e02e4 */
[----:B------:R-:W-:Y:S01]  /*3540*/  LDSM.16.M88.4 R56, [R225+0x7000] ;  /* 0x00700000e138783b */ /* 0x000fe20000000200 */
[----:B------:R-:W-:-:S03]  /*3550*/  IMAD R227, R0, 0x2, R225 ;  /* 0x0000000200e37824 */ /* 0x000fc600078e02e1 */
[----:B------:R-:W-:Y:S04]  /*3560*/  LDSM.16.M88.4 R24, [R229] ;  /* 0x00000000e518783b */ /* 0x000fe80000000200 */
[----:B------:R-:W5:Y:S04]  /*3570*/  LDSM.16.M88.4 R40, [R227+0x6000] ;  /* 0x00600000e328783b */ /* 0x000f680000000200 */
[----:B---3--:R-:W3:Y:S04]  /*3580*/  LDSM.16.M88.4 R8, [R229+0x1000] ;  /* 0x00100000e508783b */ /* 0x008ee80000000200 */
[----:B------:R-:W-:Y:S04]  /*3590*/  LDSM.16.M88.4 R20, [R228+0x2000] ;  /* 0x00200000e414783b */ /* 0x000fe80000000200 */
[----:B------:R-:W2:Y:S04]  /*35a0*/  LDSM.16.M88.4 R32, [R225+0x6400] ;  /* 0x00640000e120783b */ /* 0x000ea80000000200 */
[----:B------:R-:W2:Y:S04]  /*35b0*/  LDSM.16.M88.4 R44, [R225+0x6800] ;  /* 0x00680000e12c783b */ /* 0x000ea80000000200 */
[----:B------:R-:W2:Y:S01]  /*35c0*/  LDSM.16.M88.4 R48, [R225+0x6c00] ;  /* 0x006c0000e130783b */ /* 0x000ea20000000200 */
[-C--:B-1----:R-:W-:Y:S03]  /*35d0*/  HMMA.16816.F32 R16, R12, R28.reuse, RZ ;  /* 0x0000001c0c10723c */ /* 0x082fe600000018ff */
[----:B------:R-:W-:Y:S04]  /*35e0*/  LDSM.16.M88.4 R84, [R227+0x7000] ;  /* 0x00700000e354783b */ /* 0x000fe80000000200 */
[----:B------:R-:W1:Y:S01]  /*35f0*/  LDSM.16.M88.4 R36, [R229+0x2000] ;  /* 0x00200000e524783b */ /* 0x000e620000000200 */
[C---:B----4-:R-:W-:Y:S03]  /*3600*/  HMMA.16816.F32 R60, R4.reuse, R28, RZ ;  /* 0x0000001c043c723c */ /* 0x050fe600000018ff */
[----:B------:R-:W-:Y:S03]  /*3610*/  LDSM.16.M88.4 R68, [R227+0x6400] ;  /* 0x00640000e344783b */ /* 0x000fe60000000200 */
[----:B------:R-:W-:Y:S01]  /*3620*/  HMMA.16816.F32 R72, R4, R30, RZ ;  /* 0x0000001e0448723c */ /* 0x000fe200000018ff */
[----:B------:R-:W-:Y:S04]  /*3630*/  LDSM.16.M88.4 R76, [R227+0x6800] ;  /* 0x00680000e34c783b */ /* 0x000fe80000000200 */
[----:B------:R-:W-:Y:S04]  /*3640*/  LDSM.16.M88.4 R88, [R227+0x6c00] ;  /* 0x006c0000e358783b */ /* 0x000fe80000000200 */
[----:B------:R-:W-:Y:S01]  /*3650*/  LDSM.16.M88.4 R80, [R225+0x8000] ;  /* 0x00800000e150783b */ /* 0x000fe20000000200 */
[-C--:B-----5:R-:W-:Y:S03]  /*3660*/  HMMA.16816.F32 R52, R24, R40.reuse, R16 ;  /* 0x000000281834723c */ /* 0x0a0fe60000001810 */
[----:B------:R-:W4:Y:S04]  /*3670*/  LDSM.16.M88.4 R16, [R228+0x3000] ;  /* 0x00300000e410783b */ /* 0x000f280000000200 */
[----:B------:R-:W0:Y:S01]  /*3680*/  LDGDEPBAR ;  /* 0x00000000000079af */ /* 0x000e220000000000 */
[----:B---3--:R-:W-:Y:S06]  /*3690*/  HMMA.16816.F32 R64, R8, R40, R60 ;  /* 0x000000280840723c */ /* 0x008fec000000183c */
[----:B------:R-:W-:Y:S06]  /*36a0*/  HMMA.16816.F32 R60, R12, R30, RZ ;  /* 0x0000001e0c3c723c */ /* 0x000fec00000018ff */
[----:B--2---:R-:W-:Y:S06]  /*36b0*/  HMMA.16816.F32 R116, R4, R32, RZ ;  /* 0x000000200474723c */ /* 0x004fec00000018ff */
[----:B------:R-:W-:Y:S06]  /*36c0*/  HMMA.16816.F32 R28, R20, R56, R52 ;  /* 0x00000038141c723c */ /* 0x000fec0000001834 */
[----:B------:R-:W-:Y:S06]  /*36d0*/  HMMA.16816.F32 R112, R4, R34, RZ ;  /* 0x000000220470723c */ /* 0x000fec00000018ff */
[C---:B------:R-:W-:Y:S06]  /*36e0*/  HMMA.16816.F32 R120, R12.reuse, R32, RZ ;  /* 0x000000200c78723c */ /* 0x040fec00000018ff */
[----:B------:R-:W-:Y:S01]  /*36f0*/  HMMA.16816.F32 R156, R12, R34, RZ ;  /* 0x000000220c9c723c */ /* 0x000fe200000018ff */
[----:B------:R-:W2:Y:S05]  /*3700*/  LDSM.16.M88.4 R32, [R228+0x4000] ;  /* 0x00400000e420783b */ /* 0x000eaa0000000200 */
[C---:B------:R-:W-:Y:S06]  /*3710*/  HMMA.16816.F32 R108, R4.reuse, R44, RZ ;  /* 0x0000002c046c723c */ /* 0x040fec00000018ff */
[C---:B------:R-:W-:Y:S06]  /*3720*/  HMMA.16816.F32 R96, R4.reuse, R48, RZ ;  /* 0x000000300460723c */ /* 0x040fec00000018ff */
[C---:B------:R-:W-:Y:S06]  /*3730*/  HMMA.16816.F32 R104, R4.reuse, R46, RZ ;  /* 0x0000002e0468723c */ /* 0x040fec00000018ff */
[----:B------:R-:W-:Y:S01]  /*3740*/  HMMA.16816.F32 R92, R4, R50, RZ ;  /* 0x00000032045c723c */ /* 0x000fe200000018ff */
[----:B------:R-:W3:Y:S05]  /*3750*/  LDSM.16.M88.4 R4, [R229+0x3000] ;  /* 0x00300000e504783b */ /* 0x000eea0000000200 */
[----:B------:R-:W-:Y:S06]  /*3760*/  HMMA.16816.F32 R52, R24, R42, R60 ;  /* 0x0000002a1834723c */ /* 0x000fec000000183c */
[----:B-1----:R-:W-:Y:S06]  /*3770*/  HMMA.16816.F32 R28, R36, R84, R28 ;  /* 0x00000054241c723c */ /* 0x002fec000000181c */
[----:B----4-:R-:W-:Y:S06]  /*3780*/  HMMA.16816.F32 R60, R16, R56, R64 ;  /* 0x00000038103c723c */ /* 0x010fec0000001840 */
[C---:B------:R-:W-:Y:S06]  /*3790*/  HMMA.16816.F32 R132, R12.reuse, R44, RZ ;  /* 0x0000002c0c84723c */ /* 0x040fec00000018ff */
[C---:B------:R-:W-:Y:S01]  /*37a0*/  HMMA.16816.F32 R152, R12.reuse, R46, RZ ;  /* 0x0000002e0c98723c */ /* 0x040fe200000018ff */
[----:B------:R-:W-:Y:S05]  /*37b0*/  LDSM.16.M88.4 R44, [R225+0x7800] ;  /* 0x00780000e12c783b */ /* 0x000fea0000000200 */
[C---:B------:R-:W-:Y:S06]  /*37c0*/  HMMA.16816.F32 R144, R12.reuse, R48, RZ ;  /* 0x000000300c90723c */ /* 0x040fec00000018ff */
[----:B------:R-:W-:Y:S01]  /*37d0*/  HMMA.16816.F32 R148, R12, R50, RZ ;  /* 0x000000320c94723c */ /* 0x000fe200000018ff */
[----:B------:R-:W-:Y:S04]  /*37e0*/  LDSM.16.M88.4 R48, [R227+0x8000] ;  /* 0x00800000e330783b */ /* 0x000fe80000000200 */
[----:B------:R-:W1:Y:S01]  /*37f0*/  LDSM.16.M88.4 R12, [R229+0x4000] ;  /* 0x00400000e50c783b */ /* 0x000e620000000200 */
[C---:B------:R-:W-:Y:S06]  /*3800*/  HMMA.16816.F32 R124, R8.reuse, R68, R116 ;  /* 0x00000044087c723c */ /* 0x040fec0000001874 */
[C---:B------:R-:W-:Y:S01]  /*3810*/  HMMA.16816.F32 R72, R8.reuse, R42, R72 ;  /* 0x0000002a0848723c */ /* 0x040fe20000001848 */
[----:B------:R-:W-:Y:S05]  /*3820*/  LDSM.16.M88.4 R40, [R225+0x7400] ;  /* 0x00740000e128783b */ /* 0x000fea0000000200 */
[C---:B------:R-:W-:Y:S06]  /*3830*/  HMMA.16816.F32 R140, R8.reuse, R76, R108 ;  /* 0x0000004c088c723c */ /* 0x040fec000000186c */
[C---:B------:R-:W-:Y:S06]  /*3840*/  HMMA.16816.F32 R136, R8.reuse, R88, R96 ;  /* 0x000000580888723c */ /* 0x040fec0000001860 */
[C---:B------:R-:W-:Y:S06]  /*3850*/  HMMA.16816.F32 R128, R8.reuse, R70, R112 ;  /* 0x000000460880723c */ /* 0x040fec0000001870 */
[C---:B------:R-:W-:Y:S01]  /*3860*/  HMMA.16816.F32 R116, R8.reuse, R78, R104 ;  /* 0x0000004e0874723c */ /* 0x040fe20000001868 */
[----:B------:R-:W-:Y:S05]  /*3870*/  LDSM.16.M88.4 R104, [R225+0x7c00] ;  /* 0x007c0000e168783b */ /* 0x000fea0000000200 */
[----:B------:R-:W-:Y:S01]  /*3880*/  HMMA.16816.F32 R92, R8, R90, R92 ;  /* 0x0000005a085c723c */ /* 0x000fe2000000185c */
[----:B------:R-:W4:Y:S05]  /*3890*/  LDSM.16.M88.4 R8, [R228+0x5000] ;  /* 0x00500000e408783b */ /* 0x000f2a0000000200 */
[----:B------:R-:W-:Y:S06]  /*38a0*/  HMMA.16816.F32 R64, R20, R58, R52 ;  /* 0x0000003a1440723c */ /* 0x000fec0000001834 */
[----:B--2---:R-:W-:Y:S01]  /*38b0*/  HMMA.16816.F32 R52, R32, R80, R28 ;  /* 0x000000502034723c */ /* 0x004fe2000000181c */
[----:B------:R-:W2:Y:S05]  /*38c0*/  LDSM.16.M88.4 R28, [R229+0x5000] ;  /* 0x00500000e51c783b */ /* 0x000eaa0000000200 */
[----:B---3--:R-:W-:Y:S06]  /*38d0*/  HMMA.16816.F32 R60, R4, R84, R60 ;  /* 0x00000054043c723c */ /* 0x008fec000000183c */
[----:B------:R-:W-:Y:S06]  /*38e0*/  HMMA.16816.F32 R56, R16, R58, R72 ;  /* 0x0000003a1038723c */ /* 0x000fec0000001848 */
[C---:B------:R-:W-:Y:S06]  /*38f0*/  HMMA.16816.F32 R96, R24.reuse, R68, R120 ;  /* 0x000000441860723c */ /* 0x040fec0000001878 */
[C---:B------:R-:W-:Y:S06]  /*3900*/  HMMA.16816.F32 R108, R24.reuse, R76, R132 ;  /* 0x0000004c186c723c */ /* 0x040fec0000001884 */
[C---:B------:R-:W-:Y:S06]  /*3910*/  HMMA.16816.F32 R144, R24.reuse, R88, R144 ;  /* 0x000000581890723c */ /* 0x040fec0000001890 */
[C---:B------:R-:W-:Y:S06]  /*3920*/  HMMA.16816.F32 R72, R24.reuse, R70, R156 ;  /* 0x000000461848723c */ /* 0x040fec000000189c */
[C---:B------:R-:W-:Y:S06]  /*3930*/  HMMA.16816.F32 R112, R24.reuse, R78, R152 ;  /* 0x0000004e1870723c */ /* 0x040fec0000001898 */
[----:B------:R-:W-:Y:S06]  /*3940*/  HMMA.16816.F32 R148, R24, R90, R148 ;  /* 0x0000005a1894723c */ /* 0x000fec0000001894 */
[----:B------:R-:W-:Y:S06]  /*3950*/  HMMA.16816.F32 R24, R36, R86, R64 ;  /* 0x000000562418723c */ /* 0x000fec0000001840 */
[----:B-1----:R-:W-:Y:S01]  /*3960*/  HMMA.16816.F32 R64, R12, R48, R52 ;  /* 0x000000300c40723c */ /* 0x002fe20000001834 */
[----:B------:R-:W1:Y:S05]  /*3970*/  LDSM.16.M88.4 R52, [R227+0x7400] ;  /* 0x00740000e334783b */ /* 0x000e6a0000000200 */
[----:B----4-:R-:W-:Y:S06]  /*3980*/  HMMA.16816.F32 R68, R8, R80, R60 ;  /* 0x000000500844723c */ /* 0x010fec000000183c */
[----:B------:R-:W-:Y:S06]  /*3990*/  HMMA.16816.F32 R60, R4, R86, R56 ;  /* 0x00000056043c723c */ /* 0x000fec0000001838 */
[-C--:B------:R-:W-:Y:S06]  /*39a0*/  HMMA.16816.F32 R56, R20, R40.reuse, R96 ;  /* 0x000000281438723c */ /* 0x080fec0000001860 */
[----:B------:R-:W-:Y:S01]  /*39b0*/  HMMA.16816.F32 R76, R16, R40, R124 ;  /* 0x00000028104c723c */ /* 0x000fe2000000187c */
[----:B------:R-:W-:-:S04]  /*39c0*/  FMUL.FTZ R0, R64, UR19 ;  /* 0x0000001340007c20 */ /* 0x000fc80008410000 */
[----:B------:R3:W4:Y:S01]  /*39d0*/  MUFU.TANH R91, R0 ;  /* 0x00000000005b7308 */ /* 0x0007220000002400 */
[C---:B------:R-:W-:Y:S06]  /*39e0*/  HMMA.16816.F32 R140, R16.reuse, R44, R140 ;  /* 0x0000002c108c723c */ /* 0x040fec000000188c */
[C---:B------:R-:W-:Y:S06]  /*39f0*/  HMMA.16816.F32 R136, R16.reuse, R104, R136 ;  /* 0x000000681088723c */ /* 0x040fec0000001888 */
[----:B------:R-:W-:Y:S01]  /*3a00*/  HMMA.16816.F32 R128, R16, R42, R128 ;  /* 0x0000002a1080723c */ /* 0x000fe20000001880 */
[----:B---3--:R-:W-:-:S05]  /*3a10*/  FMUL.FTZ R0, R65, UR19 ;  /* 0x0000001341007c20 */ /* 0x008fca0008410000 */
[C---:B------:R-:W-:Y:S01]  /*3a20*/  HMMA.16816.F32 R116, R16.reuse, R46, R116 ;  /* 0x0000002e1074723c */ /* 0x040fe20000001874 */
[----:B------:R3:W-:Y:S05]  /*3a30*/  MUFU.TANH R126, R0 ;  /* 0x00000000007e7308 */ /* 0x0007ea0000002400 */
[----:B------:R-:W-:Y:S01]  /*3a40*/  HMMA.16816.F32 R92, R16, R106, R92 ;  /* 0x0000006a105c723c */ /* 0x000fe2000000185c */
[----:B------:R-:W5:Y:S05]  /*3a50*/  LDSM.16.M88.4 R16, [R225+0x8400] ;  /* 0x00840000e110783b */ /* 0x000f6a0000000200 */
[----:B------:R-:W-:Y:S06]  /*3a60*/  HMMA.16816.F32 R24, R32, R82, R24 ;  /* 0x000000522018723c */ /* 0x000fec0000001818 */
[----:B--2---:R-:W-:Y:S01]  /*3a70*/  HMMA.16816.F32 R68, R28, R48, R68 ;  /* 0x000000301c44723c */ /* 0x004fe20000001844 */
[----:B---3--:R-:W-:-:S04]  /*3a80*/  FMUL.FTZ R0, R66, UR19 ;  /* 0x0000001342007c20 */ /* 0x008fc80008410000 */
[----:B------:R2:W3:Y:S01]  /*3a90*/  MUFU.TANH R84, R0 ;  /* 0x0000000000547308 */ /* 0x0004e20000002400 */
[----:B------:R-:W-:Y:S06]  /*3aa0*/  HMMA.16816.F32 R60, R8, R82, R60 ;  /* 0x00000052083c723c */ /* 0x000fec000000183c */
[----:B-1----:R-:W-:Y:S06]  /*3ab0*/  HMMA.16816.F32 R56, R36, R52, R56 ;  /* 0x000000342438723c */ /* 0x002fec0000001838 */
[----:B------:R-:W-:Y:S01]  /*3ac0*/  HMMA.16816.F32 R72, R20, R42, R72 ;  /* 0x0000002a1448723c */ /* 0x000fe20000001848 */
[----:B------:R-:W1:Y:S01]  /*3ad0*/  LDSM.16.M88.4 R40, [R227+0x8400] ;  /* 0x00840000e328783b */ /* 0x000e620000000200 */
[----:B--2---:R-:W-:-:S04]  /*3ae0*/  FMUL.FTZ R0, R67, UR19 ;  /* 0x0000001343007c20 */ /* 0x004fc80008410000 */
[-C--:B------:R-:W-:Y:S01]  /*3af0*/  HMMA.16816.F32 R24, R12, R50.reuse, R24 ;  /* 0x000000320c18723c */ /* 0x080fe20000001818 */
[----:B------:R2:W-:Y:S05]  /*3b00*/  MUFU.TANH R89, R0 ;  /* 0x0000000000597308 */ /* 0x0005ea0000002400 */
[----:B------:R-:W-:Y:S01]  /*3b10*/  HMMA.16816.F32 R64, R28, R50, R60 ;  /* 0x000000321c40723c */ /* 0x000fe2000000183c */
[----:B------:R-:W4:Y:S05]  /*3b20*/  LDSM.16.M88.4 R60, [R227+0x7c00] ;  /* 0x007c0000e33c783b */ /* 0x000f2a0000000200 */
[C---:B------:R-:W-:Y:S06]  /*3b30*/  HMMA.16816.F32 R108, R20.reuse, R44, R108 ;  /* 0x0000002c146c723c */ /* 0x040fec000000186c */
[----:B------:R-:W-:Y:S01]  /*3b40*/  HMMA.16816.F32 R112, R20, R46, R112 ;  /* 0x0000002e1470723c */ /* 0x000fe20000001870 */
[----:B--2---:R-:W-:-:S04]  /*3b50*/  FMUL.FTZ R0, R68, UR19 ;  /* 0x0000001344007c20 */ /* 0x004fc80008410000 */
[----:B------:R2:W3:Y:S01]  /*3b60*/  MUFU.TANH R88, R0 ;  /* 0x0000000000587308 */ /* 0x0004e20000002400 */
[----:B-----5:R-:W-:Y:S06]  /*3b70*/  HMMA.16816.F32 R48, R32, R16, R56 ;  /* 0x000000102030723c */ /* 0x020fec0000001838 */
[----:B------:R-:W-:Y:S06]  /*3b80*/  HMMA.16816.F32 R44, R4, R52, R76 ;  /* 0x00000034042c723c */ /* 0x000fec000000184c */
[----:B------:R-:W-:Y:S01]  /*3b90*/  HMMA.16816.F32 R56, R36, R54, R72 ;  /* 0x000000362438723c */ /* 0x000fe20000001848 */
[----:B--2---:R-:W-:-:S05]  /*3ba0*/  FMUL.FTZ R0, R69, UR19 ;  /* 0x0000001345007c20 */ /* 0x004fca0008410000 */
[----:B------:R-:W-:Y:S01]  /*3bb0*/  HMMA.16816.F32 R52, R4, R54, R128 ;  /* 0x000000360434723c */ /* 0x000fe20000001880 */
[----:B------:R2:W-:Y:S05]  /*3bc0*/  MUFU.TANH R125, R0 ;  /* 0x00000000007d7308 */ /* 0x0005ea0000002400 */
[----:B-1----:R-:W-:Y:S06]  /*3bd0*/  HMMA.16816.F32 R48, R12, R40, R48 ;  /* 0x000000280c30723c */ /* 0x002fec0000001830 */
[----:B------:R-:W-:Y:S06]  /*3be0*/  HMMA.16816.F32 R44, R8, R16, R44 ;  /* 0x00000010082c723c */ /* 0x000fec000000182c */
[----:B------:R-:W-:Y:S01]  /*3bf0*/  HMMA.16816.F32 R76, R20, R104, R144 ;  /* 0x00000068144c723c */ /* 0x000fe20000001890 */
[----:B--2---:R-:W-:-:S04]  /*3c00*/  FMUL.FTZ R0, R70, UR19 ;  /* 0x0000001346007c20 */ /* 0x004fc80008410000 */
[----:B------:R1:W2:Y:S01]  /*3c10*/  MUFU.TANH R86, R0 ;  /* 0x0000000000567308 */ /* 0x0002a20000002400 */
[----:B------:R-:W-:Y:S06]  /*3c20*/  HMMA.16816.F32 R104, R20, R106, R148 ;  /* 0x0000006a1468723c */ /* 0x000fec0000001894 */
[-C--:B------:R-:W-:Y:S06]  /*3c30*/  HMMA.16816.F32 R20, R32, R18.reuse, R56 ;  /* 0x000000122014723c */ /* 0x080fec0000001838 */
[----:B------:R-:W-:Y:S01]  /*3c40*/  HMMA.16816.F32 R52, R8, R18, R52 ;  /* 0x000000120834723c */ /* 0x000fe20000001834 */
[----:B------:R-:W-:Y:S01]  /*3c50*/  LDSM.16.M88.4 R16, [R225+0x8800] ;  /* 0x00880000e110783b */ /* 0x000fe20000000200 */
[----:B-1----:R-:W-:-:S04]  /*3c60*/  FMUL.FTZ R0, R71, UR19 ;  /* 0x0000001347007c20 */ /* 0x002fc80008410000 */
[----:B------:R-:W-:Y:S01]  /*3c70*/  HMMA.16816.F32 R44, R28, R40, R44 ;  /* 0x000000281c2c723c */ /* 0x000fe2000000182c */
[----:B------:R1:W5:Y:S05]  /*3c80*/  MUFU.TANH R87, R0 ;  /* 0x0000000000577308 */ /* 0x00036a0000002400 */
[----:B----4-:R-:W-:Y:S06]  /*3c90*/  HMMA.16816.F32 R72, R4, R60, R136 ;  /* 0x0000003c0448723c */ /* 0x010fec0000001888 */
[-C--:B------:R-:W-:Y:S06]  /*3ca0*/  HMMA.16816.F32 R56, R12, R42.reuse, R20 ;  /* 0x0000002a0c38723c */ /* 0x080fec0000001814 */
[----:B------:R-:W-:Y:S01]  /*3cb0*/  HMMA.16816.F32 R20, R28, R42, R52 ;  /* 0x0000002a1c14723c */ /* 0x000fe20000001834 */
[----:B-1----:R-:W-:Y:S01]  /*3cc0*/  FMUL.FTZ R0, R24, UR19 ;  /* 0x0000001318007c20 */ /* 0x002fe20008410000 */
[----:B------:R-:W-:Y:S03]  /*3cd0*/  LDSM.16.M88.4 R40, [R227+0x8800] ;  /* 0x00880000e328783b */ /* 0x000fe60000000200 */
[----:B------:R1:W4:Y:S01]  /*3ce0*/  MUFU.TANH R122, R0 ;  /* 0x00000000007a7308 */ /* 0x0003220000002400 */
[----:B------:R-:W-:Y:S01]  /*3cf0*/  FMUL.FTZ R3, R47, UR19 ;  /* 0x000000132f037c20 */ /* 0x000fe20008410000 */
[----:B------:R-:W-:Y:S06]  /*3d00*/  HMMA.16816.F32 R80, R4, R62, R92 ;  /* 0x0000003e0450723c */ /* 0x000fec000000185c */
[----:B------:R3:W-:Y:S01]  /*3d10*/  MUFU.TANH R137, R3 ;  /* 0x0000000300897308 */ /* 0x0007e20000002400 */
[----:B------:R-:W-:Y:S01]  /*3d20*/  HMMA.16816.F32 R52, R36, R60, R76 ;  /* 0x0000003c2434723c */ /* 0x000fe2000000184c */
[----:B-1----:R-:W-:-:S09]  /*3d30*/  FMUL.FTZ R0, R25, UR19 ;  /* 0x0000001319007c20 */ /* 0x002fd20008410000 */
[----:B------:R-:W-:Y:S01]  /*3d40*/  FMUL.FTZ R20, R20, UR19 ;  /* 0x0000001314147c20 */ /* 0x000fe20008410000 */
[----:B------:R-:W-:Y:S01]  /*3d50*/  FMUL.FTZ R21, R21, UR19 ;  /* 0x0000001315157c20 */ /* 0x000fe20008410000 */
[----:B------:R1:W-:Y:S01]  /*3d60*/  MUFU.TANH R124, R0 ;  /* 0x00000000007c7308 */ /* 0x0003e20000002400 */
[----:B------:R-:W-:Y:S01]  /*3d70*/  FMUL.FTZ R22, R22, UR19 ;  /* 0x0000001316167c20 */ /* 0x000fe20008410000 */
[----:B------:R-:W-:Y:S01]  /*3d80*/  FMUL.FTZ R23, R23, UR19 ;  /* 0x0000001317177c20 */ /* 0x000fe20008410000 */
[----:B---3--:R-:W-:-:S05]  /*3d90*/  FMUL.FTZ R3, R56, UR19 ;  /* 0x0000001338037c20 */ /* 0x008fca0008410000 */
[----:B------:R-:W-:Y:S08]  /*3da0*/  MUFU.TANH R90, R20 ;  /* 0x00000014005a7308 */ /* 0x000ff00000002400 */
[----:B------:R3:W-:Y:S01]  /*3db0*/  MUFU.TANH R93, R3 ;  /* 0x00000003005d7308 */ /* 0x0007e20000002400 */
[----:B-1----:R-:W-:-:S07]  /*3dc0*/  FMUL.FTZ R0, R26, UR19 ;  /* 0x000000131a007c20 */ /* 0x002fce0008410000 */
[----:B------:R1:W4:Y:S08]  /*3dd0*/  MUFU.TANH R120, R0 ;  /* 0x0000000000787308 */ /* 0x0003300000002400 */
[----:B------:R-:W-:Y:S01]  /*3de0*/  MUFU.TANH R92, R21 ;  /* 0x00000015005c7308 */ /* 0x000fe20000002400 */
[----:B---3--:R-:W-:-:S07]  /*3df0*/  FMUL.FTZ R3, R57, UR19 ;  /* 0x0000001339037c20 */ /* 0x008fce0008410000 */
[----:B------:R-:W-:Y:S01]  /*3e00*/  MUFU.TANH R136, R22 ;  /* 0x0000001600887308 */ /* 0x000fe20000002400 */
[----:B-1----:R-:W-:Y:S02]  /*3e10*/  FMUL.FTZ R0, R27, UR19 ;  /* 0x000000131b007c20 */ /* 0x002fe40008410000 */
[----:B------:R-:W1:Y:S05]  /*3e20*/  LDSM.16.M88.4 R24, [R227+0x7800] ;  /* 0x00780000e318783b */ /* 0x000e6a0000000200 */
[----:B------:R3:W-:Y:S08]  /*3e30*/  MUFU.TANH R123, R0 ;  /* 0x00000000007b7308 */ /* 0x0007f00000002400 */
[----:B------:R-:W-:Y:S08]  /*3e40*/  MUFU.TANH R138, R23 ;  /* 0x00000017008a7308 */ /* 0x000ff00000002400 */
[----:B------:R2:W-:Y:S01]  /*3e50*/  MUFU.TANH R94, R3 ;  /* 0x00000003005e7308 */ /* 0x0005e20000002400 */
[----:B---3--:R-:W-:-:S07]  /*3e60*/  FMUL.FTZ R0, R64, UR19 ;  /* 0x0000001340007c20 */ /* 0x008fce0008410000 */
[----:B------:R3:W4:Y:S01]  /*3e70*/  MUFU.TANH R99, R0 ;  /* 0x0000000000637308 */ /* 0x0007220000002400 */
[----:B--2---:R-:W-:Y:S01]  /*3e80*/  IMAD.U32 R3, RZ, RZ, UR17 ;  /* 0x00000011ff037e24 */ /* 0x004fe2000f8e00ff */
[----:B-1----:R-:W-:Y:S01]  /*3e90*/  HMMA.16816.F32 R68, R4, R26, R116 ;  /* 0x0000001a0444723c */ /* 0x002fe20000001874 */
[----:B---3--:R-:W-:-:S05]  /*3ea0*/  FMUL.FTZ R0, R65, UR19 ;  /* 0x0000001341007c20 */ /* 0x008fca0008410000 */
[----:B------:R1:W-:Y:S02]  /*3eb0*/  MUFU.TANH R121, R0 ;  /* 0x0000000000797308 */ /* 0x0003e40000002400 */
[----:B-1----:R-:W-:-:S06]  /*3ec0*/  FMUL.FTZ R0, R66, UR19 ;  /* 0x0000001342007c20 */ /* 0x002fcc0008410000 */
[----:B------:R1:W2:Y:S02]  /*3ed0*/  MUFU.TANH R85, R0 ;  /* 0x0000000000557308 */ /* 0x0002a40000002400 */
[----:B-1----:R-:W-:Y:S02]  /*3ee0*/  FMUL.FTZ R0, R67, UR19 ;  /* 0x0000001343007c20 */ /* 0x002fe40008410000 */
[----:B------:R-:W-:Y:S04]  /*3ef0*/  HMMA.16816.F32 R64, R4, R24, R140 ;  /* 0x000000180440723c */ /* 0x000fe8000000188c */
[----:B------:R1:W3:Y:S03]  /*3f00*/  MUFU.TANH R97, R0 ;  /* 0x0000000000617308 */ /* 0x0002e60000002400 */
[----:B------:R-:W-:-:S02]  /*3f10*/  IMAD.U32 R6, RZ, RZ, UR21 ;  /* 0x00000015ff067e24 */ /* 0x000fc4000f8e00ff */
[----:B------:R-:W-:Y:S02]  /*3f20*/  IMAD.U32 R7, RZ, RZ, UR24 ;  /* 0x00000018ff077e24 */ /* 0x000fe4000f8e00ff */
[----:B-1----:R-:W-:-:S04]  /*3f30*/  FMUL.FTZ R0, R48, UR19 ;  /* 0x0000001330007c20 */ /* 0x002fc80008410000 */
[----:B------:R1:W3:Y:S02]  /*3f40*/  MUFU.TANH R96, R0 ;  /* 0x0000000000607308 */ /* 0x0002e40000002400 */
[----:B-1----:R-:W-:-:S06]  /*3f50*/  FMUL.FTZ R0, R49, UR19 ;  /* 0x0000001331007c20 */ /* 0x002fcc0008410000 */
[----:B------:R1:W-:Y:S02]  /*3f60*/  MUFU.TANH R98, R0 ;  /* 0x0000000000627308 */ /* 0x0003e40000002400 */
[----:B-1----:R-:W-:-:S06]  /*3f70*/  FMUL.FTZ R0, R50, UR19 ;  /* 0x0000001332007c20 */ /* 0x002fcc0008410000 */
[----:B------:R1:W3:Y:S02]  /*3f80*/  MUFU.TANH R148, R0 ;  /* 0x0000000000947308 */ /* 0x0002e40000002400 */
[----:B-1----:R-:W-:Y:S02]  /*3f90*/  FMUL.FTZ R0, R51, UR19 ;  /* 0x0000001333007c20 */ /* 0x002fe40008410000 */
[----:B------:R-:W-:Y:S04]  /*3fa0*/  HMMA.16816.F32 R48, R36, R24, R108 ;  /* 0x000000182430723c */ /* 0x000fe8000000186c */
[----:B------:R1:W-:Y:S02]  /*3fb0*/  MUFU.TANH R152, R0 ;  /* 0x0000000000987308 */ /* 0x0003e40000002400 */
[----:B-1----:R-:W-:-:S06]  /*3fc0*/  FMUL.FTZ R0, R44, UR19 ;  /* 0x000000132c007c20 */ /* 0x002fcc0008410000 */
[----:B------:R1:W3:-:S12]  /*3fd0*/  MUFU.TANH R129, R0 ;  /* 0x0000000000817308 */ /* 0x0002d80000002400 */
[----:B------:R-:W-:Y:S01]  /*3fe0*/  HMMA.16816.F32 R48, R32, R16, R48 ;  /* 0x000000102030723c */ /* 0x000fe20000001830 */
[----:B-1----:R-:W-:-:S04]  /*3ff0*/  FMUL.FTZ R0, R45, UR19 ;  /* 0x000000132d007c20 */ /* 0x002fc80008410000 */
[----:B------:R1:W-:-:S15]  /*4000*/  MUFU.TANH R128, R0 ;  /* 0x0000000000807308 */ /* 0x0003de0000002400 */
[----:B------:R-:W-:-:S04]  /*4010*/  NOP ;  /* 0x0000000000007918 */ /* 0x000fc80000000000 */
[----:B------:R-:W-:Y:S01]  /*4020*/  HMMA.16816.F32 R48, R12, R40, R48 ;  /* 0x000000280c30723c */ /* 0x000fe20000001830 */
[----:B-1----:R-:W-:-:S05]  /*4030*/  FMUL.FTZ R0, R46, UR19 ;  /* 0x000000132e007c20 */ /* 0x002fca0008410000 */
[----:B------:R-:W-:Y:S01]  /*4040*/  HMMA.16816.F32 R44, R36, R26, R112 ;  /* 0x0000001a242c723c */ /* 0x000fe20000001870 */
[----:B------:R1:W3:Y:S05]  /*4050*/  MUFU.TANH R139, R0 ;  /* 0x00000000008b7308 */ /* 0x0002ea0000002400 */
[----:B------:R-:W-:Y:S01]  /*4060*/  HMMA.16816.F32 R24, R8, R16, R64 ;  /* 0x000000100818723c */ /* 0x000fe20000001840 */
[----:B-1----:R-:W-:-:S05]  /*4070*/  LOP3.LUT R0, R164, 0xffffffe0, RZ, 0xc0, !PT ;  /* 0xffffffe0a4007812 */ /* 0x002fca00078ec0ff */
[----:B------:R-:W-:-:S12]  /*4080*/  IMAD.IADD R0, R161, 0x1, -R0 ;  /* 0x00000001a1007824 */ /* 0x000fd800078e0a00 */
[----:B------:R-:W-:Y:S01]  /*4090*/  HMMA.16816.F32 R44, R32, R18, R44 ;  /* 0x00000012202c723c */ /* 0x000fe2000000182c */
[----:B------:R-:W-:Y:S01]  /*40a0*/  IMAD.SHL.U32 R161, R161, 0x2, RZ ;  /* 0x00000002a1a17824 */ /* 0x000fe200078e00ff */
[----:B------:R-:W-:-:S04]  /*40b0*/  SHF.R.S32.HI R4, RZ, 0x1f, R0 ;  /* 0x0000001fff047819 */ /* 0x000fc80000011400 */
[----:B------:R-:W-:Y:S01]  /*40c0*/  LOP3.LUT R165, R161, 0x6, RZ, 0xc0, !PT ;  /* 0x00000006a1a57812 */ /* 0x000fe200078ec0ff */
[----:B------:R-:W-:Y:S01]  /*40d0*/  HMMA.16816.F32 R24, R28, R40, R24 ;  /* 0x000000281c18723c */ /* 0x000fe20000001818 */
[----:B------:R-:W-:Y:S01]  /*40e0*/  LEA.HI R0, R4, R0, RZ, 0x2 ;  /* 0x0000000004007211 */ /* 0x000fe200078f10ff */
[----:B------:R-:W-:Y:S02]  /*40f0*/  FMUL.FTZ R4, R58, UR19 ;  /* 0x000000133a047c20 */ /* 0x000fe40008410000 */
[----:B------:R-:W-:Y:S01]  /*4100*/  IMAD R3, R3, 0x40, R165 ;  /* 0x0000004003037824 */ /* 0x000fe200078e02a5 */
[----:B------:R-:W-:Y:S01]  /*4110*/  SHF.R.S32.HI R0, RZ, 0x2, R0 ;  /* 0x00000002ff007819 */ /* 0x000fe20000011400 */
[----:B------:R1:W3:Y:S04]  /*4120*/  MUFU.TANH R158, R4 ;  /* 0x00000004009e7308 */ /* 0x0002e80000002400 */
[----:B------:R-:W-:-:S02]  /*4130*/  IMAD.IADD R5, R162, 0x1, R0 ;  /* 0x00000001a2057824 */ /* 0x000fc400078e0200 */
[----:B------:R-:W-:Y:S02]  /*4140*/  IMAD R0, R102, 0x20, R160 ;  /* 0x0000002066007824 */ /* 0x000fe400078e02a0 */
[C---:B------:R-:W-:Y:S01]  /*4150*/  VIADD R16, R5.reuse, 0x8 ;  /* 0x0000000805107836 */ /* 0x040fe20000000000 */
[----:B------:R-:W-:Y:S01]  /*4160*/  IADD3 R20, R6, 0x40, R5 ;  /* 0x0000004006147810 */ /* 0x000fe20007ffe005 */
[C---:B------:R-:W-:Y:S01]  /*4170*/  VIADD R17, R5.reuse, 0x40 ;  /* 0x0000004005117836 */ /* 0x040fe20000000000 */
[----:B------:R-:W-:Y:S01]  /*4180*/  VIADDMNMX R238, R5, UR21, R7, PT ;  /* 0x0000001505ee7c46 */ /* 0x000fe2000b800107 */
[----:B------:R-:W-:Y:S01]  /*4190*/  HMMA.16816.F32 R44, R12, R42, R44 ;  /* 0x0000002a0c2c723c */ /* 0x000fe2000000182c */
[----:B------:R-:W-:Y:S01]  /*41a0*/  VIADDMNMX R233, R16, UR31, RZ, !PT ;  /* 0x0000001f10e97c46 */ /* 0x000fe2000f8001ff */
[----:B------:R-:W-:Y:S01]  /*41b0*/  IMAD.IADD R0, R103, 0x1, R0 ;  /* 0x0000000167007824 */ /* 0x000fe200078e0200 */
[----:B------:R-:W-:Y:S02]  /*41c0*/  VIADDMNMX R232, R17, UR31, RZ, !PT ;  /* 0x0000001f11e87c46 */ /* 0x000fe4000f8001ff */
[----:B------:R-:W-:Y:S01]  /*41d0*/  VIMNMX R236, R20, UR24, PT ;  /* 0x0000001814ec7c48 */ /* 0x000fe2000bfe0100 */
[----:B------:R-:W-:Y:S01]  /*41e0*/  HMMA.16816.F32 R16, R8, R18, R68 ;  /* 0x000000120810723c */ /* 0x000fe20000001844 */
[----:B------:R-:W3:Y:S01]  /*41f0*/  LDSM.16.M88.4 R20, [R225+0x8c00] ;  /* 0x008c0000e114783b */ /* 0x000ee20000000200 */
[----:B-1----:R-:W-:Y:S01]  /*4200*/  FMUL.FTZ R4, R59, UR19 ;  /* 0x000000133b047c20 */ /* 0x002fe20008410000 */
[----:B------:R-:W-:-:S02]  /*4210*/  IADD3 R7, R6, 0x8, R5 ;  /* 0x0000000806077810 */ /* 0x000fc40007ffe005 */
[----:B------:R-:W-:Y:S01]  /*4220*/  IADD3 R6, R6, 0x48, R5 ;  /* 0x0000004806067810 */ /* 0x000fe20007ffe005 */
[----:B------:R1:W3:Y:S01]  /*4230*/  MUFU.TANH R156, R4 ;  /* 0x00000004009c7308 */ /* 0x0002e20000002400 */
[C---:B------:R-:W-:Y:S01]  /*4240*/  VIADDMNMX R234, R5.reuse, UR31, RZ, !PT ;  /* 0x0000001f05ea7c46 */ /* 0x040fe2000f8001ff */
[----:B------:R-:W-:Y:S01]  /*4250*/  VIADD R5, R5, 0x48 ;  /* 0x0000004805057836 */ /* 0x000fe20000000000 */
[----:B------:R-:W-:Y:S02]  /*4260*/  ISETP.GE.AND P5, PT, R3, R238, PT ;  /* 0x000000ee0300720c */ /* 0x000fe40003fa6270 */
[----:B------:R-:W-:Y:S02]  /*4270*/  VIMNMX R237, R7, UR24, PT ;  /* 0x0000001807ed7c48 */ /* 0x000fe4000bfe0100 */
[----:B------:R-:W-:Y:S01]  /*4280*/  VIMNMX R235, R6, UR24, PT ;  /* 0x0000001806eb7c48 */ /* 0x000fe2000bfe0100 */
[----:B------:R-:W-:Y:S01]  /*4290*/  FMUL.FTZ R6, R48, UR19 ;  /* 0x0000001330067c20 */ /* 0x000fe20008410000 */
[----:B------:R-:W-:-:S02]  /*42a0*/  ISETP.LT.OR P5, PT, R3, R234, P5 ;  /* 0x000000ea0300720c */ /* 0x000fc40002fa1670 */
[----:B------:R-:W-:Y:S01]  /*42b0*/  VIADDMNMX R231, R5, UR31, RZ, !PT ;  /* 0x0000001f05e77c46 */ /* 0x000fe2000f8001ff */
[----:B------:R5:W3:Y:S01]  /*42c0*/  MUFU.TANH R162, R6 ;  /* 0x0000000600a27308 */ /* 0x000ae20000002400 */
[C---:B------:R-:W-:Y:S01]  /*42d0*/  ISETP.GE.AND P0, PT, R3.reuse, R237, PT ;  /* 0x000000ed0300720c */ /* 0x040fe20003f06270 */
[----:B------:R-:W-:Y:S01]  /*42e0*/  VIADD R5, R3, 0x9 ;  /* 0x0000000903057836 */ /* 0x000fe20000000000 */
[----:B------:R-:W-:Y:S01]  /*42f0*/  FSEL R61, R91, -INF , !P5 ;  /* 0xff8000005b3d7808 */ /* 0x000fe20006800000 */
[C---:B-1----:R-:W-:Y:S01]  /*4300*/  VIADD R4, R3.reuse, 0x1 ;  /* 0x0000000103047836 */ /* 0x042fe20000000000 */
[C---:B------:R-:W-:Y:S01]  /*4310*/  ISETP.LT.OR P0, PT, R3.reuse, R233, P0 ;  /* 0x000000e90300720c */ /* 0x040fe20000701670 */
[----:B------:R-:W-:Y:S01]  /*4320*/  HMMA.16816.F32 R40, R28, R42, R16 ;  /* 0x0000002a1c28723c */ /* 0x000fe20000001810 */
[----:B------:R-:W-:Y:S01]  /*4330*/  ISETP.GE.AND P5, PT, R3, R236, PT ;  /* 0x000000ec0300720c */ /* 0x000fe20003fa6270 */
[----:B------:R-:W1:Y:S01]  /*4340*/  LDSM.16.M88.4 R16, [R227+0x8c00] ;  /* 0x008c0000e310783b */ /* 0x000e620000000200 */
[----:B------:R-:W-:Y:S01]  /*4350*/  ISETP.GE.AND P4, PT, R4, R238, PT ;  /* 0x000000ee0400720c */ /* 0x000fe20003f86270 */
[----:B------:R-:W-:-:S04]  /*4360*/  DEPBAR.LE SB0, 0x0 ;  /* 0x000080000000791a */ /* 0x000fc80000000000 */
[C---:B------:R-:W-:Y:S02]  /*4370*/  ISETP.GE.AND P2, PT, R4.reuse, R237, PT ;  /* 0x000000ed0400720c */ /* 0x040fe40003f46270 */
[C---:B------:R-:W-:Y:S01]  /*4380*/  ISETP.GE.AND P6, PT, R4.reuse, R236, PT ;  /* 0x000000ec0400720c */ /* 0x040fe20003fc6270 */
[----:B-----5:R-:W-:Y:S01]  /*4390*/  FMUL.FTZ R6, R49, UR19 ;  /* 0x0000001331067c20 */ /* 0x020fe20008410000 */
[C---:B------:R-:W-:Y:S02]  /*43a0*/  ISETP.GE.AND P1, PT, R4.reuse, R235, PT ;  /* 0x000000eb0400720c */ /* 0x040fe40003f26270 */
[C---:B------:R-:W-:Y:S01]  /*43b0*/  ISETP.LT.OR P4, PT, R4.reuse, R234, P4 ;  /* 0x000000ea0400720c */ /* 0x040fe20002781670 */
[----:B------:R5:W-:Y:S01]  /*43c0*/  MUFU.TANH R91, R6 ;  /* 0x00000006005b7308 */ /* 0x000be20000002400 */
[C---:B------:R-:W-:Y:S02]  /*43d0*/  ISETP.LT.OR P2, PT, R4.reuse, R233, P2 ;  /* 0x000000e90400720c */ /* 0x040fe40001741670 */
[----:B------:R-:W-:-:S02]  /*43e0*/  ISETP.LT.OR P6, PT, R4, R232, P6 ;  /* 0x000000e80400720c */ /* 0x000fc400037c1670 */
[----:B------:R-:W-:Y:S01]  /*43f0*/  ISETP.LT.OR P1, PT, R4, R231, P1 ;  /* 0x000000e70400720c */ /* 0x000fe20000f21670 */
[C---:B------:R-:W-:Y:S01]  /*4400*/  VIADD R4, R3.reuse, 0x8 ;  /* 0x0000000803047836 */ /* 0x040fe20000000000 */
[----:B------:R-:W-:Y:S02]  /*4410*/  FSEL R84, R84, -INF , !P0 ;  /* 0xff80000054547808 */ /* 0x000fe40004000000 */
[C---:B------:R-:W-:Y:S01]  /*4420*/  ISETP.LT.OR P5, PT, R3.reuse, R232, P5 ;  /* 0x000000e80300720c */ /* 0x040fe20002fa1670 */
[----:B------:R-:W-:Y:S01]  /*4430*/  FMUL.FTZ R42, R42, UR19 ;  /* 0x000000132a2a7c20 */ /* 0x000fe20008410000 */
[----:B------:R-:W-:Y:S01]  /*4440*/  ISETP.GE.AND P0, PT, R3, R235, PT ;  /* 0x000000eb0300720c */ /* 0x000fe20003f06270 */
[----:B------:R-:W-:Y:S01]  /*4450*/  FMUL.FTZ R41, R41, UR19 ;  /* 0x0000001329297c20 */ /* 0x000fe20008410000 */
[----:B------:R-:W-:Y:S01]  /*4460*/  ISETP.GE.AND P3, PT, R4, R238, PT ;  /* 0x000000ee0400720c */ /* 0x000fe20003f66270 */
[----:B------:R-:W-:Y:S01]  /*4470*/  FMUL.FTZ R43, R43, UR19 ;  /* 0x000000132b2b7c20 */ /* 0x000fe20008410000 */
[----:B------:R-:W-:Y:S01]  /*4480*/  FSEL R65, R88, -INF , !P5 ;  /* 0xff80000058417808 */ /* 0x000fe20006800000 */
[----:B------:R-:W-:Y:S01]  /*4490*/  MUFU.TANH R42, R42 ;  /* 0x0000002a002a7308 */ /* 0x000fe20000002400 */
[----:B-----5:R-:W-:Y:S01]  /*44a0*/  FMUL.FTZ R6, R50, UR19 ;  /* 0x0000001332067c20 */ /* 0x020fe20008410000 */
[----:B------:R-:W-:-:S02]  /*44b0*/  ISETP.LT.OR P0, PT, R3, R231, P0 ;  /* 0x000000e70300720c */ /* 0x000fc40000701670 */
[----:B------:R-:W-:Y:S02]  /*44c0*/  ISETP.LT.OR P3, PT, R4, R234, P3 ;  /* 0x000000ea0400720c */ /* 0x000fe40001f61670 */
[----:B------:R-:W-:Y:S02]  /*44d0*/  FSEL R66, R86, -INF , !P0 ;  /* 0xff80000056427808 */ /* 0x000fe40004000000 */
[----:B------:R5:W1:Y:S01]  /*44e0*/  MUFU.TANH R88, R6 ;  /* 0x0000000600587308 */ /* 0x000a620000002400 */
[----:B------:R-:W-:Y:S02]  /*44f0*/  FSEL R78, R89, -INF , !P2 ;  /* 0xff800000594e7808 */ /* 0x000fe40005000000 */
[----:B------:R-:W-:Y:S02]  /*4500*/  FSEL R58, R125, -INF , !P6 ;  /* 0xff8000007d3a7808 */ /* 0x000fe40007000000 */
[----:B------:R-:W-:Y:S02]  /*4510*/  FSEL R64, R87, -INF , !P1 ;  /* 0xff80000057407808 */ /* 0x000fe40004800000 */
[----:B----4-:R-:W-:Y:S01]  /*4520*/  FSEL R67, R122, -INF , !P3 ;  /* 0xff8000007a437808 */ /* 0x010fe20005800000 */
[----:B------:R-:W-:Y:S01]  /*4530*/  MUFU.TANH R41, R41 ;  /* 0x0000002900297308 */ /* 0x000fe20000002400 */
[----:B------:R-:W-:-:S02]  /*4540*/  ISETP.GE.AND P2, PT, R5, R238, PT ;  /* 0x000000ee0500720c */ /* 0x000fc40003f46270 */
[C---:B------:R-:W-:Y:S02]  /*4550*/  ISETP.GE.AND P6, PT, R5.reuse, R237, PT ;  /* 0x000000ed0500720c */ /* 0x040fe40003fc6270 */
[CC--:B------:R-:W-:Y:S02]  /*4560*/  ISETP.GE.AND P1, PT, R5.reuse, R236.reuse, PT ;  /* 0x000000ec0500720c */ /* 0x0c0fe40003f26270 */
[----:B------:R-:W-:Y:S01]  /*4570*/  ISETP.GE.AND P3, PT, R5, R235, PT ;  /* 0x000000eb0500720c */ /* 0x000fe20003f66270 */
[----:B------:R-:W-:Y:S01]  /*4580*/  MUFU.TANH R43, R43 ;  /* 0x0000002b002b7308 */ /* 0x000fe20000002400 */
[----:B-----5:R-:W-:Y:S01]  /*4590*/  FMUL.FTZ R6, R24, UR19 ;  /* 0x0000001318067c20 */ /* 0x020fe20008410000 */
[----:B------:R-:W-:Y:S02]  /*45a0*/  FSEL R76, R126, -INF , !P4 ;  /* 0xff8000007e4c7808 */ /* 0x000fe40006000000 */
[C---:B------:R-:W-:Y:S02]  /*45b0*/  ISETP.GE.AND P5, PT, R4.reuse, R237, PT ;  /* 0x000000ed0400720c */ /* 0x040fe40003fa6270 */
[----:B------:R-:W-:-:S02]  /*45c0*/  ISETP.GE.AND P0, PT, R4, R236, PT ;  /* 0x000000ec0400720c */ /* 0x000fc40003f06270 */
[----:B------:R4:W5:Y:S01]  /*45d0*/  MUFU.TANH R86, R6 ;  /* 0x0000000600567308 */ /* 0x0009620000002400 */
[C---:B------:R-:W-:Y:S02]  /*45e0*/  ISETP.GE.AND P4, PT, R4.reuse, R235, PT ;  /* 0x000000eb0400720c */ /* 0x040fe40003f86270 */
[C---:B------:R-:W-:Y:S01]  /*45f0*/  ISETP.LT.OR P2, PT, R5.reuse, R234, P2 ;  /* 0x000000ea0500720c */ /* 0x040fe20001741670 */
[----:B------:R-:W-:Y:S01]  /*4600*/  BAR.SYNC.DEFER_BLOCKING 0x0 ;  /* 0x0000000000007b1d */ /* 0x000fe20000010000 */
[C---:B------:R-:W-:Y:S02]  /*4610*/  ISETP.LT.OR P6, PT, R5.reuse, R233, P6 ;  /* 0x000000e90500720c */ /* 0x040fe400037c1670 */
[C---:B------:R-:W-:Y:S02]  /*4620*/  ISETP.LT.OR P1, PT, R5.reuse, R232, P1 ;  /* 0x000000e80500720c */ /* 0x040fe40000f21670 */
[----:B------:R-:W-:Y:S01]  /*4630*/  ISETP.LT.OR P3, PT, R5, R231, P3 ;  /* 0x000000e70500720c */ /* 0x000fe20001f61670 */
[----:B------:R-:W-:Y:S01]  /*4640*/  FMUL.FTZ R5, R27, UR19 ;  /* 0x000000131b057c20 */ /* 0x000fe20008410000 */
[----:B------:R-:W-:-:S02]  /*4650*/  ISETP.LT.OR P5, PT, R4, R233, P5 ;  /* 0x000000e90400720c */ /* 0x000fc40002fa1670 */
[C---:B------:R-:W-:Y:S02]  /*4660*/  ISETP.LT.OR P0, PT, R4.reuse, R232, P0 ;  /* 0x000000e80400720c */ /* 0x040fe40000701670 */
[----:B------:R-:W-:Y:S01]  /*4670*/  ISETP.LT.OR P4, PT, R4, R231, P4 ;  /* 0x000000e70400720c */ /* 0x000fe20002781670 */
[----:B------:R-:W-:Y:S01]  /*4680*/  FMUL.FTZ R4, R51, UR19 ;  /* 0x0000001333047c20 */ /* 0x000fe20008410000 */
[----:B----4-:R-:W-:Y:S01]  /*4690*/  FMUL.FTZ R6, R25, UR19 ;  /* 0x0000001319067c20 */ /* 0x010fe20008410000 */
[----:B------:R-:W-:Y:S01]  /*46a0*/  HMMA.16816.F32 R48, R36, R62, R104 ;  /* 0x0000003e2430723c */ /* 0x000fe20000001868 */
[----:B------:R-:W-:Y:S01]  /*46b0*/  FSEL R77, R120, -INF , !P5 ;  /* 0xff800000784d7808 */ /* 0x000fe20006800000 */
[----:B------:R4:W-:Y:S01]  /*46c0*/  MUFU.TANH R89, R4 ;  /* 0x0000000400597308 */ /* 0x0009e20000002400 */
[----:B------:R-:W-:Y:S02]  /*46d0*/  FSEL R57, R99, -INF , !P0 ;  /* 0xff80000063397808 */ /* 0x000fe40004000000 */
[----:B--2---:R-:W-:Y:S01]  /*46e0*/  FSEL R60, R85, -INF , !P4 ;  /* 0xff800000553c7808 */ /* 0x004fe20006000000 */
[----:B---3--:R-:W-:Y:S01]  /*46f0*/  HMMA.16816.F32 R36, R8, R20, R72 ;  /* 0x000000140824723c */ /* 0x008fe20000001848 */
[----:B------:R-:W-:-:S02]  /*4700*/  FSEL R70, R123, -INF , !P6 ;  /* 0xff8000007b467808 */ /* 0x000fc40007000000 */
[----:B------:R-:W-:Y:S01]  /*4710*/  FSEL R59, R97, -INF , !P3 ;  /* 0xff800000613b7808 */ /* 0x000fe20005800000 */
[----:B------:R2:W-:Y:S01]  /*4720*/  MUFU.TANH R87, R6 ;  /* 0x0000000600577308 */ /* 0x0005e20000002400 */
[----:B------:R-:W-:Y:S02]  /*4730*/  FSEL R63, R124, -INF , !P2 ;  /* 0xff8000007c3f7808 */ /* 0x000fe40005000000 */
[----:B------:R-:W-:-:S05]  /*4740*/  FSEL R56, R121, -INF , !P1 ;  /* 0xff80000079387808 */ /* 0x000fca0004800000 */
[----:B------:R3:W-:Y:S01]  /*4750*/  MUFU.TANH R85, R5 ;  /* 0x0000000500557308 */ /* 0x0007e20000002400 */
[----:B----4-:R-:W-:-:S05]  /*4760*/  VIADD R4, R3, 0x10 ;  /* 0x0000001003047836 */ /* 0x010fca0000000000 */
[C---:B------:R-:W-:Y:S02]  /*4770*/  ISETP.GE.AND P5, PT, R4.reuse, R238, PT ;  /* 0x000000ee0400720c */ /* 0x040fe40003fa6270 */
[----:B------:R-:W-:Y:S01]  /*4780*/  ISETP.GE.AND P0, PT, R4, R237, PT ;  /* 0x000000ed0400720c */ /* 0x000fe20003f06270 */
[----:B--2---:R-:W-:Y:S01]  /*4790*/  FMUL.FTZ R6, R26, UR19 ;  /* 0x000000131a067c20 */ /* 0x004fe20008410000 */
[C---:B------:R-:W-:Y:S01]  /*47a0*/  ISETP.LT.OR P5, PT, R4.reuse, R234, P5 ;  /* 0x000000ea0400720c */ /* 0x040fe20002fa1670 */
[C---:B------:R-:W-:Y:S01]  /*47b0*/  HMMA.16816.F32 R24, R32.reuse, R20, R52 ;  /* 0x000000142018723c */ /* 0x040fe20000001834 */
[----:B------:R-:W-:Y:S01]  /*47c0*/  ISETP.LT.OR P0, PT, R4, R233, P0 ;  /* 0x000000e90400720c */ /* 0x000fe20000701670 */
[----:B------:R2:W4:Y:S01]  /*47d0*/  MUFU.TANH R71, R6 ;  /* 0x0000000600477308 */ /* 0x0005220000002400 */
[----:B------:R-:W-:Y:S02]  /*47e0*/  FSEL R62, R96, -INF , !P5 ;  /* 0xff800000603e7808 */ /* 0x000fe40006800000 */
[----:B------:R-:W-:Y:S01]  /*47f0*/  FSEL R148, R148, -INF , !P0 ;  /* 0xff80000094947808 */ /* 0x000fe20004000000 */
[----:B---3--:R-:W-:Y:S01]  /*4800*/  VIADD R5, R3, 0x11 ;  /* 0x0000001103057836 */ /* 0x008fe20000000000 */
[C---:B------:R-:W-:Y:S01]  /*4810*/  ISETP.GE.AND P4, PT, R4.reuse, R236, PT ;  /* 0x000000ec0400720c */ /* 0x040fe20003f86270 */
[----:B------:R-:W-:Y:S01]  /*4820*/  HMMA.16816.F32 R32, R32, R22, R48 ;  /* 0x000000162020723c */ /* 0x000fe20000001830 */
[----:B------:R-:W-:-:S02]  /*4830*/  ISETP.GE.AND P2, PT, R4, R235, PT ;  /* 0x000000eb0400720c */ /* 0x000fc40003f46270 */
[C---:B------:R-:W-:Y:S02]  /*4840*/  ISETP.GE.AND P6, PT, R5.reuse, R238, PT ;  /* 0x000000ee0500720c */ /* 0x040fe40003fc6270 */
[C---:B------:R-:W-:Y:S02]  /*4850*/  ISETP.GE.AND P3, PT, R5.reuse, R237, PT ;  /* 0x000000ed0500720c */ /* 0x040fe40003f66270 */
[C---:B------:R-:W-:Y:S02]  /*4860*/  ISETP.GE.AND P5, PT, R5.reuse, R236, PT ;  /* 0x000000ec0500720c */ /* 0x040fe40003fa6270 */
[C---:B------:R-:W-:Y:S02]  /*4870*/  ISETP.GE.AND P0, PT, R5.reuse, R235, PT ;  /* 0x000000eb0500720c */ /* 0x040fe40003f06270 */
[C---:B------:R-:W-:Y:S01]  /*4880*/  ISETP.LT.OR P6, PT, R5.reuse, R234, P6 ;  /* 0x000000ea0500720c */ /* 0x040fe200037c1670 */
[----:B--2---:R-:W-:Y:S01]  /*4890*/  FMUL.FTZ R6, R44, UR19 ;  /* 0x000000132c067c20 */ /* 0x004fe20008410000 */
[----:B------:R-:W-:-:S02]  /*48a0*/  ISETP.LT.OR P3, PT, R5, R233, P3 ;  /* 0x000000e90500720c */ /* 0x000fc40001f61670 */
[CC--:B------:R-:W-:Y:S01]  /*48b0*/  ISETP.LT.OR P5, PT, R5.reuse, R232.reuse, P5 ;  /* 0x000000e80500720c */ /* 0x0c0fe20002fa1670 */
[C---:B-1----:R-:W-:Y:S01]  /*48c0*/  HMMA.16816.F32 R24, R12.reuse, R16, R24 ;  /* 0x000000100c18723c */ /* 0x042fe20000001818 */
[-C--:B------:R-:W-:Y:S01]  /*48d0*/  ISETP.LT.OR P0, PT, R5, R231.reuse, P0 ;  /* 0x000000e70500720c */ /* 0x080fe20000701670 */
[----:B------:R-:W-:Y:S01]  /*48e0*/  FMUL.FTZ R5, R47, UR19 ;  /* 0x000000132f057c20 */ /* 0x000fe20008410000 */
[C---:B------:R-:W-:Y:S01]  /*48f0*/  ISETP.LT.OR P4, PT, R4.reuse, R232, P4 ;  /* 0x000000e80400720c */ /* 0x040fe20002781670 */
[----:B------:R1:W2:Y:S01]  /*4900*/  MUFU.TANH R69, R6 ;  /* 0x0000000600457308 */ /* 0x0002a20000002400 */
[----:B------:R-:W-:Y:S01]  /*4910*/  ISETP.LT.OR P2, PT, R4, R231, P2 ;  /* 0x000000e70400720c */ /* 0x000fe20001741670 */
[----:B------:R-:W-:Y:S01]  /*4920*/  VIADD R4, R3, 0x18 ;  /* 0x0000001803047836 */ /* 0x000fe20000000000 */
[----:B------:R-:W-:Y:S01]  /*4930*/  FSEL R129, R129, -INF , !P4 ;  /* 0xff80000081817808 */ /* 0x000fe20006000000 */
[----:B------:R-:W-:Y:S01]  /*4940*/  HMMA.16816.F32 R12, R12, R18, R32 ;  /* 0x000000120c0c723c */ /* 0x000fe20000001820 */
[----:B------:R-:W-:-:S02]  /*4950*/  FSEL R139, R139, -INF , !P2 ;  /* 0xff8000008b8b7808 */ /* 0x000fc40005000000 */
[C---:B------:R-:W-:Y:S01]  /*4960*/  ISETP.GE.AND P1, PT, R4.reuse, R238, PT ;  /* 0x000000ee0400720c */ /* 0x040fe20003f26270 */
[----:B------:R3:W-:Y:S01]  /*4970*/  MUFU.TANH R68, R5 ;  /* 0x0000000500447308 */ /* 0x0007e20000002400 */
[C---:B------:R-:W-:Y:S02]  /*4980*/  ISETP.GE.AND P4, PT, R4.reuse, R237, PT ;  /* 0x000000ed0400720c */ /* 0x040fe40003f86270 */
[----:B------:R-:W-:Y:S02]  /*4990*/  ISETP.LT.OR P1, PT, R4, R234, P1 ;  /* 0x000000ea0400720c */ /* 0x000fe40000f21670 */
[----:B------:R-:W-:Y:S02]  /*49a0*/  FSEL R53, R98, -INF , !P6 ;  /* 0xff80000062357808 */ /* 0x000fe40007000000 */
[C---:B------:R-:W-:Y:S01]  /*49b0*/  ISETP.LT.OR P4, PT, R4.reuse, R233, P4 ;  /* 0x000000e90400720c */ /* 0x040fe20002781670 */
[----:B-1----:R-:W-:Y:S01]  /*49c0*/  FMUL.FTZ R6, R45, UR19 ;  /* 0x000000132d067c20 */ /* 0x002fe20008410000 */
[----:B------:R-:W-:-:S02]  /*49d0*/  ISETP.GE.AND P2, PT, R4, R236, PT ;  /* 0x000000ec0400720c */ /* 0x000fc40003f46270 */
[----:B------:R-:W-:Y:S01]  /*49e0*/  ISETP.GE.AND P6, PT, R4, R235, PT ;  /* 0x000000eb0400720c */ /* 0x000fe20003fc6270 */
[----:B------:R1:W-:Y:S01]  /*49f0*/  MUFU.TANH R79, R6 ;  /* 0x00000006004f7308 */ /* 0x0003e20000002400 */
[----:B------:R-:W-:Y:S01]  /*4a00*/  FSEL R152, R152, -INF , !P3 ;  /* 0xff80000098987808 */ /* 0x000fe20005800000 */
[----:B------:R-:W-:Y:S01]  /*4a10*/  FMUL.FTZ R7, R26, UR19 ;  /* 0x000000131a077c20 */ /* 0x000fe20008410000 */
[----:B------:R-:W-:Y:S01]  /*4a20*/  FSEL R137, R137, -INF , !P0 ;  /* 0xff80000089897808 */ /* 0x000fe20004000000 */
[----:B---3--:R-:W-:Y:S01]  /*4a30*/  FMUL.FTZ R5, R40, UR19 ;  /* 0x0000001328057c20 */ /* 0x008fe20008410000 */
[----:B------:R-:W-:Y:S02]  /*4a40*/  FSEL R55, R93, -INF , !P1 ;  /* 0xff8000005d377808 */ /* 0x000fe40004800000 */
[----:B------:R-:W-:Y:S01]  /*4a50*/  FSEL R158, R158, -INF , !P4 ;  /* 0xff8000009e9e7808 */ /* 0x000fe20006000000 */
[----:B------:R3:W-:Y:S01]  /*4a60*/  MUFU.TANH R40, R5 ;  /* 0x0000000500287308 */ /* 0x0007e20000002400 */
[----:B------:R-:W-:Y:S01]  /*4a70*/  ISETP.LT.OR P2, PT, R4, R232, P2 ;  /* 0x000000e80400720c */ /* 0x000fe20001741670 */
[----:B------:R-:W-:Y:S01]  /*4a80*/  FMUL.FTZ R14, R14, UR19 ;  /* 0x000000130e0e7c20 */ /* 0x000fe20008410000 */
[----:B------:R-:W-:Y:S01]  /*4a90*/  ISETP.LT.OR P6, PT, R4, R231, P6 ;  /* 0x000000e70400720c */ /* 0x000fe200037c1670 */
[----:B------:R-:W-:Y:S01]  /*4aa0*/  VIADD R4, R3, 0x20 ;  /* 0x0000002003047836 */ /* 0x000fe20000000000 */
[----:B------:R-:W-:Y:S01]  /*4ab0*/  FSEL R128, R128, -INF , !P5 ;  /* 0xff80000080807808 */ /* 0x000fe20006800000 */
[----:B------:R-:W-:Y:S01]  /*4ac0*/  FMUL.FTZ R12, R12, UR19 ;  /* 0x000000130c0c7c20 */ /* 0x000fe20008410000 */
[----:B------:R-:W-:Y:S01]  /*4ad0*/  FSEL R107, R90, -INF , !P2 ;  /* 0xff8000005a6b7808 */ /* 0x000fe20005000000 */
[----:B------:R-:W-:Y:S01]  /*4ae0*/  MUFU.TANH R14, R14 ;  /* 0x0000000e000e7308 */ /* 0x000fe20000002400 */
[----:B-1----:R-:W-:Y:S01]  /*4af0*/  FMUL.FTZ R6, R46, UR19 ;  /* 0x000000132e067c20 */ /* 0x002fe20008410000 */
[----:B------:R-:W-:Y:S01]  /*4b00*/  FSEL R136, R136, -INF , !P6 ;  /* 0xff80000088887808 */ /* 0x000fe20007000000 */
[----:B------:R-:W-:Y:S01]  /*4b10*/  HMMA.16816.F32 R44, R8, R22, R80 ;  /* 0x00000016082c723c */ /* 0x000fe20000001850 */
[C---:B------:R-:W-:Y:S01]  /*4b20*/  ISETP.GE.AND P5, PT, R4.reuse, R238, PT ;  /* 0x000000ee0400720c */ /* 0x040fe20003fa6270 */
[----:B------:R-:W-:Y:S01]  /*4b30*/  FMUL.FTZ R13, R13, UR19 ;  /* 0x000000130d0d7c20 */ /* 0x000fe20008410000 */
[C---:B------:R-:W-:Y:S01]  /*4b40*/  ISETP.GE.AND P2, PT, R4.reuse, R237, PT ;  /* 0x000000ed0400720c */ /* 0x040fe20003f46270 */
[----:B------:R-:W-:Y:S01]  /*4b50*/  FMUL.FTZ R15, R15, UR19 ;  /* 0x000000130f0f7c20 */ /* 0x000fe20008410000 */
[C---:B------:R-:W-:Y:S01]  /*4b60*/  ISETP.GE.AND P6, PT, R4.reuse, R236, PT ;  /* 0x000000ec0400720c */ /* 0x040fe20003fc6270 */
[----:B---3--:R-:W-:Y:S01]  /*4b70*/  VIADD R5, R3, 0x19 ;  /* 0x0000001903057836 */ /* 0x008fe20000000000 */
[----:B------:R-:W-:Y:S01]  /*4b80*/  HMMA.16816.F32 R8, R28, R16, R36 ;  /* 0x000000101c08723c */ /* 0x000fe20000001824 */
[C---:B------:R-:W-:Y:S01]  /*4b90*/  ISETP.LT.OR P5, PT, R4.reuse, R234, P5 ;  /* 0x000000ea0400720c */ /* 0x040fe20002fa1670 */
[----:B------:R1:W3:Y:S01]  /*4ba0*/  MUFU.TANH R52, R6 ;  /* 0x0000000600347308 */ /* 0x0002e20000002400 */
[----:B------:R-:W-:-:S02]  /*4bb0*/  ISETP.LT.OR P2, PT, R4, R233, P2 ;  /* 0x000000e90400720c */ /* 0x000fc40001741670 */
[C---:B------:R-:W-:Y:S02]  /*4bc0*/  ISETP.GE.AND P3, PT, R5.reuse, R238, PT ;  /* 0x000000ee0500720c */ /* 0x040fe40003f66270 */
[C---:B------:R-:W-:Y:S02]  /*4bd0*/  ISETP.GE.AND P0, PT, R5.reuse, R237, PT ;  /* 0x000000ed0500720c */ /* 0x040fe40003f06270 */
[C---:B------:R-:W-:Y:S01]  /*4be0*/  ISETP.GE.AND P1, PT, R5.reuse, R236, PT ;  /* 0x000000ec0500720c */ /* 0x040fe20003f26270 */
[----:B------:R5:W-:Y:S01]  /*4bf0*/  MUFU.TANH R16, R7 ;  /* 0x0000000700107308 */ /* 0x000be20000002400 */
[C---:B------:R-:W-:Y:S02]  /*4c00*/  ISETP.GE.AND P4, PT, R5.reuse, R235, PT ;  /* 0x000000eb0500720c */ /* 0x040fe40003f86270 */
[C---:B------:R-:W-:Y:S02]  /*4c10*/  ISETP.LT.OR P3, PT, R5.reuse, R234, P3 ;  /* 0x000000ea0500720c */ /* 0x040fe40001f61670 */
[----:B------:R-:W-:-:S02]  /*4c20*/  ISETP.LT.OR P0, PT, R5, R233, P0 ;  /* 0x000000e90500720c */ /* 0x000fc40000701670 */
[CC--:B------:R-:W-:Y:S01]  /*4c30*/  ISETP.LT.OR P1, PT, R5.reuse, R232.reuse, P1 ;  /* 0x000000e80500720c */ /* 0x0c0fe20000f21670 */
[----:B------:R-:W-:Y:S01]  /*4c40*/  HMMA.16816.F32 R28, R28, R18, R44 ;  /* 0x000000121c1c723c */ /* 0x000fe2000000182c */
[----:B------:R-:W-:Y:S01]  /*4c50*/  ISETP.LT.OR P4, PT, R5, R231, P4 ;  /* 0x000000e70500720c */ /* 0x000fe20002781670 */
[----:B------:R-:W-:Y:S01]  /*4c60*/  FMUL.FTZ R5, R24, UR19 ;  /* 0x0000001318057c20 */ /* 0x000fe20008410000 */
[----:B------:R-:W-:Y:S01]  /*4c70*/  FSEL R54, R94, -INF , !P3 ;  /* 0xff8000005e367808 */ /* 0x000fe20005800000 */
[----:B-1----:R-:W-:Y:S01]  /*4c80*/  FMUL.FTZ R6, R27, UR19 ;  /* 0x000000131b067c20 */ /* 0x002fe20008410000 */
[C---:B------:R-:W-:Y:S01]  /*4c90*/  ISETP.GE.AND P3, PT, R4.reuse, R235, PT ;  /* 0x000000eb0400720c */ /* 0x040fe20003f66270 */
[----:B------:R1:W3:Y:S01]  /*4ca0*/  MUFU.TANH R21, R5 ;  /* 0x0000000500157308 */ /* 0x0002e20000002400 */
[C---:B------:R-:W-:Y:S02]  /*4cb0*/  ISETP.LT.OR P6, PT, R4.reuse, R232, P6 ;  /* 0x000000e80400720c */ /* 0x040fe400037c1670 */
[----:B------:R-:W-:Y:S01]  /*4cc0*/  ISETP.LT.OR P3, PT, R4, R231, P3 ;  /* 0x000000e70400720c */ /* 0x000fe20001f61670 */
[----:B------:R-:W-:Y:S01]  /*4cd0*/  FMUL.FTZ R4, R25, UR19 ;  /* 0x0000001319047c20 */ /* 0x000fe20008410000 */
[----:B------:R-:W-:Y:S01]  /*4ce0*/  FSEL R156, R156, -INF , !P0 ;  /* 0xff8000009c9c7808 */ /* 0x000fe20004000000 */
[----:B-----5:R-:W-:Y:S01]  /*4cf0*/  FMUL.FTZ R7, R10, UR19 ;  /* 0x000000130a077c20 */ /* 0x020fe20008410000 */
[----:B------:R-:W-:Y:S01]  /*4d00*/  FSEL R138, R138, -INF , !P4 ;  /* 0xff8000008a8a7808 */ /* 0x000fe20006000000 */
[----:B------:R5:W-:Y:S01]  /*4d10*/  MUFU.TANH R17, R4 ;  /* 0x0000000400117308 */ /* 0x000be20000002400 */
[----:B------:R-:W-:-:S02]  /*4d20*/  FSEL R162, R162, -INF , !P5 ;  /* 0xff800000a2a27808 */ /* 0x000fc40006800000 */
[----:B------:R-:W-:Y:S02]  /*4d30*/  FSEL R176, R88, -INF , !P2 ;  /* 0xff80000058b07808 */ /* 0x000fe40005000000 */
[----:B------:R-:W-:Y:S02]  /*4d40*/  FSEL R106, R92, -INF , !P1 ;  /* 0xff8000005c6a7808 */ /* 0x000fe40004800000 */
[----:B------:R-:W-:Y:S01]  /*4d50*/  FSEL R161, R86, -INF , !P6 ;  /* 0xff80000056a17808 */ /* 0x000fe20007000000 */
[----:B------:R-:W-:Y:S01]  /*4d60*/  MUFU.TANH R7, R7 ;  /* 0x0000000700077308 */ /* 0x000fe20000002400 */
[----:B-1----:R-:W-:Y:S01]  /*4d70*/  VIADD R5, R3, 0x21 ;  /* 0x0000002103057836 */ /* 0x002fe20000000000 */
[----:B----4-:R-:W-:Y:S01]  /*4d80*/  FSEL R167, R71, -INF , !P3 ;  /* 0xff80000047a77808 */ /* 0x010fe20005800000 */
[----:B------:R-:W-:Y:S01]  /*4d90*/  FMUL.FTZ R28, R28, UR19 ;  /* 0x000000131c1c7c20 */ /* 0x000fe20008410000 */
[----:B------:R-:W-:Y:S02]  /*4da0*/  FMUL.FTZ R29, R29, UR19 ;  /* 0x000000131d1d7c20 */ /* 0x000fe40008410000 */
[----:B------:R-:W-:-:S02]  /*4db0*/  ISETP.GE.AND P0, PT, R5, R238, PT ;  /* 0x000000ee0500720c */ /* 0x000fc40003f06270 */
[----:B------:R-:W-:Y:S01]  /*4dc0*/  ISETP.GE.AND P4, PT, R5, R237, PT ;  /* 0x000000ed0500720c */ /* 0x000fe20003f86270 */
[----:B-----5:R-:W-:Y:S01]  /*4dd0*/  VIADD R4, R3, 0x28 ;  /* 0x0000002803047836 */ /* 0x020fe20000000000 */
[C---:B------:R-:W-:Y:S01]  /*4de0*/  ISETP.GE.AND P5, PT, R5.reuse, R236, PT ;  /* 0x000000ec0500720c */ /* 0x040fe20003fa6270 */
[----:B------:R1:W-:Y:S01]  /*4df0*/  MUFU.TANH R20, R6 ;  /* 0x0000000600147308 */ /* 0x0003e20000002400 */
[C---:B------:R-:W-:Y:S02]  /*4e00*/  ISETP.GE.AND P2, PT, R5.reuse, R235, PT ;  /* 0x000000eb0500720c */ /* 0x040fe40003f46270 */
[C---:B------:R-:W-:Y:S02]  /*4e10*/  ISETP.LT.OR P0, PT, R5.reuse, R234, P0 ;  /* 0x000000ea0500720c */ /* 0x040fe40000701670 */
[C---:B------:R-:W-:Y:S02]  /*4e20*/  ISETP.LT.OR P4, PT, R5.reuse, R233, P4 ;  /* 0x000000e90500720c */ /* 0x040fe40002781670 */
[C---:B------:R-:W-:Y:S01]  /*4e30*/  ISETP.LT.OR P5, PT, R5.reuse, R232, P5 ;  /* 0x000000e80500720c */ /* 0x040fe20002fa1670 */
[----:B------:R-:W-:Y:S01]  /*4e40*/  MUFU.TANH R12, R12 ;  /* 0x0000000c000c7308 */ /* 0x000fe20000002400 */
[----:B------:R-:W-:Y:S01]  /*4e50*/  ISETP.LT.OR P2, PT, R5, R231, P2 ;  /* 0x000000e70500720c */ /* 0x000fe20001741670 */
[----:B------:R-:W-:Y:S01]  /*4e60*/  FMUL.FTZ R5, R8, UR19 ;  /* 0x0000001308057c20 */ /* 0x000fe20008410000 */
[----:B------:R-:W-:-:S02]  /*4e70*/  ISETP.GE.AND P1, PT, R4, R238, PT ;  /* 0x000000ee0400720c */ /* 0x000fc40003f26270 */
[C---:B------:R-:W-:Y:S02]  /*4e80*/  ISETP.GE.AND P6, PT, R4.reuse, R237, PT ;  /* 0x000000ed0400720c */ /* 0x040fe40003fc6270 */
[C---:B------:R-:W-:Y:S01]  /*4e90*/  ISETP.LT.OR P1, PT, R4.reuse, R234, P1 ;  /* 0x000000ea0400720c */ /* 0x040fe20000f21670 */
[----:B------:R4:W5:Y:S01]  /*4ea0*/  MUFU.TANH R8, R5 ;  /* 0x0000000500087308 */ /* 0x0009620000002400 */
[C---:B------:R-:W-:Y:S01]  /*4eb0*/  ISETP.LT.OR P6, PT, R4.reuse, R233, P6 ;  /* 0x000000e90400720c */ /* 0x040fe200037c1670 */
[----:B-1----:R-:W-:Y:S01]  /*4ec0*/  FMUL.FTZ R6, R9, UR19 ;  /* 0x0000001309067c20 */ /* 0x002fe20008410000 */
[----:B------:R-:W-:Y:S02]  /*4ed0*/  FSEL R173, R91, -INF , !P0 ;  /* 0xff8000005bad7808 */ /* 0x000fe40004000000 */
[C---:B------:R-:W-:Y:S02]  /*4ee0*/  ISETP.GE.AND P3, PT, R4.reuse, R236, PT ;  /* 0x000000ec0400720c */ /* 0x040fe40003f66270 */
[----:B------:R-:W-:Y:S01]  /*4ef0*/  ISETP.GE.AND P0, PT, R4, R235, PT ;  /* 0x000000eb0400720c */ /* 0x000fe20003f06270 */
[----:B------:R1:W5:Y:S01]  /*4f00*/  MUFU.TANH R9, R6 ;  /* 0x0000000600097308 */ /* 0x0003620000002400 */
[----:B------:R-:W-:-:S02]  /*4f10*/  FSEL R180, R89, -INF , !P4 ;  /* 0xff80000059b47808 */ /* 0x000fc40006000000 */
[----:B------:R-:W-:Y:S02]  /*4f20*/  FSEL R166, R85, -INF , !P2 ;  /* 0xff80000055a67808 */ /* 0x000fe40005000000 */
[----:B--2---:R-:W-:Y:S02]  /*4f30*/  FSEL R172, R69, -INF , !P1 ;  /* 0xff80000045ac7808 */ /* 0x004fe40004800000 */
[----:B---3--:R-:W-:Y:S01]  /*4f40*/  FSEL R197, R52, -INF , !P6 ;  /* 0xff80000034c57808 */ /* 0x008fe20007000000 */
[----:B------:R-:W-:Y:S01]  /*4f50*/  MUFU.TANH R13, R13 ;  /* 0x0000000d000d7308 */ /* 0x000fe20000002400 */
[C---:B----4-:R-:W-:Y:S01]  /*4f60*/  VIADD R5, R3.reuse, 0x29 ;  /* 0x0000002903057836 */ /* 0x050fe20000000000 */
[C---:B------:R-:W-:Y:S02]  /*4f70*/  ISETP.LT.OR P3, PT, R4.reuse, R232, P3 ;  /* 0x000000e80400720c */ /* 0x040fe40001f61670 */
[----:B------:R-:W-:Y:S01]  /*4f80*/  ISETP.LT.OR P0, PT, R4, R231, P0 ;  /* 0x000000e70400720c */ /* 0x000fe20000701670 */
[----:B------:R-:W-:Y:S01]  /*4f90*/  VIADD R4, R3, 0x30 ;  /* 0x0000003003047836 */ /* 0x000fe20000000000 */
[----:B------:R-:W-:-:S02]  /*4fa0*/  ISETP.GE.AND P4, PT, R5, R238, PT ;  /* 0x000000ee0500720c */ /* 0x000fc40003f86270 */
[----:B------:R-:W-:Y:S01]  /*4fb0*/  ISETP.GE.AND P2, PT, R5, R237, PT ;  /* 0x000000ed0500720c */ /* 0x000fe20003f46270 */
[----:B-1----:R-:W-:Y:S01]  /*4fc0*/  FMUL.FTZ R6, R11, UR19 ;  /* 0x000000130b067c20 */ /* 0x002fe20008410000 */
[C---:B------:R-:W-:Y:S01]  /*4fd0*/  ISETP.GE.AND P1, PT, R5.reuse, R236, PT ;  /* 0x000000ec0500720c */ /* 0x040fe20003f26270 */
[----:B------:R-:W-:Y:S01]  /*4fe0*/  MUFU.TANH R15, R15 ;  /* 0x0000000f000f7308 */ /* 0x000fe20000002400 */
[C---:B------:R-:W-:Y:S02]  /*4ff0*/  ISETP.GE.AND P6, PT, R5.reuse, R235, PT ;  /* 0x000000eb0500720c */ /* 0x040fe40003fc6270 */
[C---:B------:R-:W-:Y:S02]  /*5000*/  ISETP.LT.OR P4, PT, R5.reuse, R234, P4 ;  /* 0x000000ea0500720c */ /* 0x040fe40002781670 */
[C---:B------:R-:W-:Y:S02]  /*5010*/  ISETP.LT.OR P2, PT, R5.reuse, R233, P2 ;  /* 0x000000e90500720c */ /* 0x040fe40001741670 */
[C---:B------:R-:W-:Y:S01]  /*5020*/  ISETP.LT.OR P1, PT, R5.reuse, R232, P1 ;  /* 0x000000e80500720c */ /* 0x040fe20000f21670 */
[----:B------:R-:W1:Y:S01]  /*5030*/  MUFU.TANH R6, R6 ;  /* 0x0000000600067308 */ /* 0x000e620000002400 */
[----:B------:R-:W-:Y:S01]  /*5040*/  ISETP.LT.OR P6, PT, R5, R231, P6 ;  /* 0x000000e70500720c */ /* 0x000fe200037c1670 */
[----:B------:R-:W-:Y:S01]  /*5050*/  VIADD R5, R3, 0x31 ;  /* 0x0000003103057836 */ /* 0x000fe20000000000 */
[----:B------:R-:W-:-:S02]  /*5060*/  FSEL R160, R87, -INF , !P5 ;  /* 0xff80000057a07808 */ /* 0x000fc40006800000 */
[----:B------:R-:W-:Y:S02]  /*5070*/  FSEL R159, R40, -INF , !P3 ;  /* 0xff800000289f7808 */ /* 0x000fe40005800000 */
[----:B------:R-:W-:Y:S01]  /*5080*/  FSEL R164, R42, -INF , !P0 ;  /* 0xff8000002aa47808 */ /* 0x000fe20004000000 */
[----:B------:R-:W2:Y:S01]  /*5090*/  MUFU.TANH R28, R28 ;  /* 0x0000001c001c7308 */ /* 0x000ea20000002400 */
[----:B------:R-:W-:Y:S02]  /*50a0*/  FSEL R171, R79, -INF , !P4 ;  /* 0xff8000004fab7808 */ /* 0x000fe40006000000 */
[C---:B------:R-:W-:Y:S02]  /*50b0*/  ISETP.GE.AND P5, PT, R4.reuse, R238, PT ;  /* 0x000000ee0400720c */ /* 0x040fe40003fa6270 */
[C---:B------:R-:W-:Y:S02]  /*50c0*/  ISETP.GE.AND P3, PT, R4.reuse, R237, PT ;  /* 0x000000ed0400720c */ /* 0x040fe40003f66270 */
[C---:B------:R-:W-:Y:S01]  /*50d0*/  ISETP.GE.AND P0, PT, R4.reuse, R236, PT ;  /* 0x000000ec0400720c */ /* 0x040fe20003f06270 */
[----:B------:R-:W-:Y:S01]  /*50e0*/  MUFU.TANH R29, R29 ;  /* 0x0000001d001d7308 */ /* 0x000fe20000002400 */
[----:B------:R-:W-:-:S02]  /*50f0*/  ISETP.GE.AND P4, PT, R4, R235, PT ;  /* 0x000000eb0400720c */ /* 0x000fc40003f86270 */
[----:B------:R-:W-:Y:S02]  /*5100*/  FSEL R175, R68, -INF , !P2 ;  /* 0xff80000044af7808 */ /* 0x000fe40005000000 */
[----:B------:R-:W-:Y:S02]  /*5110*/  ISETP.GE.AND P2, PT, R5, R238, PT ;  /* 0x000000ee0500720c */ /* 0x000fe40003f46270 */
[C---:B------:R-:W-:Y:S02]  /*5120*/  ISETP.LT.OR P5, PT, R4.reuse, R234, P5 ;  /* 0x000000ea0400720c */ /* 0x040fe40002fa1670 */
[C---:B------:R-:W-:Y:S02]  /*5130*/  ISETP.LT.OR P3, PT, R4.reuse, R233, P3 ;  /* 0x000000e90400720c */ /* 0x040fe40001f61670 */
        /* <DEDUP_REMOVED lines=8> */
[----:B------:R-:W-:Y:S02]  /*51c0*/  FSEL R192, R16, -INF , !P3 ;  /* 0xff80000010c07808 */ /* 0x000fe40005800000 */
[----:B-----5:R-:W-:Y:S02]  /*51d0*/  FSEL R196, R8, -INF , !P0 ;  /* 0xff80000008c47808 */ /* 0x020fe40004000000 */
        /* <DEDUP_REMOVED lines=8> */
[----:B------:R-:W-:Y:S02]  /*5260*/  ISETP.GE.AND P2, PT, R4, R235, PT ;  /* 0x000000eb0400720c */ /* 0x000fe40003f46270 */
[C---:B------:R-:W-:Y:S02]  /*5270*/  ISETP.LT.OR P6, PT, R5.reuse, R233, P6 ;  /* 0x000000e90500720c */ /* 0x040fe400037c1670 */
[C---:B------:R-:W-:Y:S02]  /*5280*/  ISETP.LT.OR P5, PT, R5.reuse, R232, P5 ;  /* 0x000000e80500720c */ /* 0x040fe40002fa1670 */
[----:B------:R-:W-:Y:S01]  /*5290*/  ISETP.LT.OR P3, PT, R5, R231, P3 ;  /* 0x000000e70500720c */ /* 0x000fe20001f61670 */
[----:B------:R-:W-:Y:S01]  /*52a0*/  FMUL.FTZ R5, R30, UR19 ;  /* 0x000000131e057c20 */ /* 0x000fe20008410000 */
[C---:B------:R-:W-:Y:S02]  /*52b0*/  ISETP.LT.OR P1, PT, R4.reuse, R234, P1 ;  /* 0x000000ea0400720c */ /* 0x040fe40000f21670 */
[----:B------:R-:W-:-:S02]  /*52c0*/  ISETP.LT.OR P0, PT, R4, R233, P0 ;  /* 0x000000e90400720c */ /* 0x000fc40000701670 */
[C---:B------:R-:W-:Y:S01]  /*52d0*/  ISETP.LT.OR P4, PT, R4.reuse, R232, P4 ;  /* 0x000000e80400720c */ /* 0x040fe20002781670 */
[----:B------:R-:W3:Y:S01]  /*52e0*/  MUFU.TANH R5, R5 ;  /* 0x0000000500057308 */ /* 0x000ee20000002400 */
[----:B------:R-:W-:Y:S01]  /*52f0*/  ISETP.LT.OR P2, PT, R4, R231, P2 ;  /* 0x000000e70400720c */ /* 0x000fe20001741670 */
[----:B------:R-:W-:Y:S01]  /*5300*/  FMUL.FTZ R4, R31, UR19 ;  /* 0x000000131f047c20 */ /* 0x000fe20008410000 */
[----:B------:R-:W-:Y:S02]  /*5310*/  FSEL R203, R14, -INF , !P0 ;  /* 0xff8000000ecb7808 */ /* 0x000fe40004000000 */
[----:B------:R-:W-:Y:S02]  /*5320*/  PLOP3.LUT P0, PT, PT, PT, UP0, 0x80, 0x0 ;  /* 0x000000000000781c */ /* 0x000fe40003f0f008 */
[----:B------:R-:W-:Y:S01]  /*5330*/  FSEL R202, R20, -INF , !P6 ;  /* 0xff80000014ca7808 */ /* 0x000fe20007000000 */
[----:B------:R-:W4:Y:S01]  /*5340*/  MUFU.TANH R4, R4 ;  /* 0x0000000400047308 */ /* 0x000f220000002400 */
[----:B------:R-:W-:-:S02]  /*5350*/  FSEL R194, R9, -INF , !P5 ;  /* 0xff80000009c27808 */ /* 0x000fc40006800000 */
[----:B-1----:R-:W-:Y:S02]  /*5360*/  FSEL R198, R6, -INF , !P3 ;  /* 0xff80000006c67808 */ /* 0x002fe40005800000 */
[----:B------:R-:W-:Y:S02]  /*5370*/  FSEL R168, R12, -INF , !P1 ;  /* 0xff8000000ca87808 */ /* 0x000fe40004800000 */
[C---:B------:R-:W-:Y:S02]  /*5380*/  ISETP.GE.AND P6, PT, R3.reuse, R238, PT ;  /* 0x000000ee0300720c */ /* 0x040fe40003fc6270 */
[C---:B------:R-:W-:Y:S02]  /*5390*/  ISETP.GE.AND P5, PT, R3.reuse, R237, PT ;  /* 0x000000ed0300720c */ /* 0x040fe40003fa6270 */
[C---:B------:R-:W-:Y:S02]  /*53a0*/  ISETP.GE.AND P3, PT, R3.reuse, R236, PT ;  /* 0x000000ec0300720c */ /* 0x040fe40003f66270 */
[----:B------:R-:W-:-:S02]  /*53b0*/  ISETP.GE.AND P1, PT, R3, R235, PT ;  /* 0x000000eb0300720c */ /* 0x000fc40003f26270 */
[C---:B------:R-:W-:Y:S02]  /*53c0*/  ISETP.LT.OR P6, PT, R3.reuse, R234, P6 ;  /* 0x000000ea0300720c */ /* 0x040fe400037c1670 */
[C---:B------:R-:W-:Y:S02]  /*53d0*/  ISETP.LT.OR P5, PT, R3.reuse, R233, P5 ;  /* 0x000000e90300720c */ /* 0x040fe40002fa1670 */
[C---:B------:R-:W-:Y:S02]  /*53e0*/  ISETP.LT.OR P3, PT, R3.reuse, R232, P3 ;  /* 0x000000e80300720c */ /* 0x040fe40001f61670 */
[----:B------:R-:W-:Y:S02]  /*53f0*/  ISETP.LT.OR P1, PT, R3, R231, P1 ;  /* 0x000000e70300720c */ /* 0x000fe40000f21670 */
[----:B--2---:R-:W-:Y:S02]  /*5400*/  FSEL R193, R28, -INF , !P4 ;  /* 0xff8000001cc17808 */ /* 0x004fe40006000000 */
[----:B---3--:R-:W-:-:S02]  /*5410*/  FSEL R199, R5, -INF , !P2 ;  /* 0xff80000005c77808 */ /* 0x008fc40005000000 */
[----:B------:R-:W-:Y:S02]  /*5420*/  FSEL R174, R13, -INF , !P6 ;  /* 0xff8000000dae7808 */ /* 0x000fe40007000000 */
[----:B------:R-:W-:Y:S02]  /*5430*/  FSEL R204, R15, -INF , !P5 ;  /* 0xff8000000fcc7808 */ /* 0x000fe40006800000 */
[----:B------:R-:W-:Y:S02]  /*5440*/  FSEL R195, R29, -INF , !P3 ;  /* 0xff8000001dc37808 */ /* 0x000fe40005800000 */
[----:B----4-:R-:W-:Y:S01]  /*5450*/  FSEL R201, R4, -INF , !P1 ;  /* 0xff80000004c97808 */ /* 0x010fe20004800000 */
        /* <DEDUP_REMOVED lines=65> */
.L_x_1036:
[----:B------:R-:W-:Y:S05]  /*5870*/  BSYNC B0 ;  /* 0x0000000000007941 */ /* 0x000fea0003800000 */
.L_x_1035:
[----:B------:R-:W0:Y:S02]  /*5880*/  LDGDEPBAR ;  /* 0x00000000000079af */ /* 0x000e240000000000 */
.L_x_1034:
        /* <DEDUP_REMOVED lines=70> */
[----:B-1----:R-:W-:Y:S01]  /*5cf0*/  FMNMX.FTZ R103, R103, R6, !PT ;  /* 0x0000000667677209 */ /* 0x002fe20007810000 */
[----:B------:R-:W-:Y:S01]  /*5d00*/  LDSM.16.MT88.4 R44, [R226+0xb400] ;  /* 0x00b40000e22c783b */ /* 0x000fe20000004200 */
        /* <DEDUP_REMOVED lines=90> */
[----:B------:R-:W-:Y:S03]  /*62b0*/  LDSM.16.MT88.4 R24, [R224+0xa400] ;  /* 0x00a40000e018783b */ /* 0x000fe60000004200 */
[----:B------:R1:W-:Y:S01]  /*62c0*/  MUFU.EX2 R208, R2 ;  /* 0x0000000200d07308 */ /* 0x0003e20000000800 */
[C---:B------:R-:W-:Y:S06]  /*62d0*/  HMMA.16816.F32 R64, R8.reuse, R20, RZ ;  /* 0x000000140840723c */ /* 0x040fec00000018ff */
[C---:B------:R-:W-:Y:S01]  /*62e0*/  HMMA.16816.F32 R132, R8.reuse, R22, RZ ;  /* 0x000000160884723c */ /* 0x040fe200000018ff */
[----:B------:R-:W-:Y:S05]  /*62f0*/  LDSM.16.MT88.4 R20, [R224+0x9400] ;  /* 0x00940000e014783b */ /* 0x000fea0000004200 */
[----:B------:R-:W-:Y:S01]  /*6300*/  HMMA.16816.F32 R56, R8, R36, RZ ;  /* 0x000000240838723c */ /* 0x000fe200000018ff */
[----:B-1----:R-:W-:-:S05]  /*6310*/  FFMA.FTZ R2, R129, UR21, -R13 ;  /* 0x0000001581027c23 */ /* 0x002fca000801080d */
[C---:B------:R-:W-:Y:S01]  /*6320*/  HMMA.16816.F32 R144, R8.reuse, R38, RZ ;  /* 0x000000260890723c */ /* 0x040fe200000018ff */
[----:B------:R1:W-:Y:S05]  /*6330*/  MUFU.EX2 R250, R2 ;  /* 0x0000000200fa7308 */ /* 0x0003ea0000000800 */
[C---:B------:R-:W-:Y:S06]  /*6340*/  HMMA.16816.F32 R52, R8.reuse, R40, RZ ;  /* 0x000000280834723c */ /* 0x040fec00000018ff */
[----:B------:R-:W-:Y:S01]  /*6350*/  HMMA.16816.F32 R36, R8, R48, RZ ;  /* 0x000000300824723c */ /* 0x000fe200000018ff */
[----:B-1----:R-:W-:-:S05]  /*6360*/  FFMA.FTZ R2, R128, UR21, -R13 ;  /* 0x0000001580027c23 */ /* 0x002fca000801080d */
[----:B------:R-:W-:Y:S01]  /*6370*/  HMMA.16816.F32 R128, R8, R18, RZ ;  /* 0x000000120880723c */ /* 0x000fe200000018ff */
[----:B------:R-:W1:Y:S01]  /*6380*/  LDSM.16.MT88.4 R16, [R226+0x9400] ;  /* 0x00940000e210783b */ /* 0x000e620000004200 */
[----:B------:R2:W3:Y:S02]  /*6390*/  MUFU.EX2 R213, R2 ;  /* 0x0000000200d57308 */ /* 0x0004e40000000800 */
[----:B--2---:R-:W-:Y:S01]  /*63a0*/  FFMA.FTZ R2, R107, UR21, -R13 ;  /* 0x000000156b027c23 */ /* 0x004fe2000801080d */
[----:B---3--:R-:W-:Y:S01]  /*63b0*/  F2FP.F16.F32.PACK_AB R4, R213, R250 ;  /* 0x000000fad504723e */ /* 0x008fe200000000ff */
[----:B------:R-:W-:-:S04]  /*63c0*/  IMAD.MOV.U32 R107, RZ, RZ, R207 ;  /* 0x000000ffff6b7224 */ /* 0x000fc800078e00cf */
[----:B------:R2:W-:Y:S02]  /*63d0*/  MUFU.EX2 R211, R2 ;  /* 0x0000000200d37308 */ /* 0x0005e40000000800 */
[----:B--2---:R-:W-:Y:S01]  /*63e0*/  FFMA.FTZ R2, R106, UR21, -R13 ;  /* 0x000000156a027c23 */ /* 0x004fe2000801080d */
[----:B------:R-:W-:-:S05]  /*63f0*/  IMAD.MOV.U32 R106, RZ, RZ, R210 ;  /* 0x000000ffff6a7224 */ /* 0x000fca00078e00d2 */
        /* <DEDUP_REMOVED lines=12> */
[----:B---3--:R-:W-:Y:S01]  /*64c0*/  F2FP.F16.F32.PACK_AB R7, R244, R245 ;  /* 0x000000f5f407723e */ /* 0x008fe200000000ff */
[----:B------:R-:W-:Y:S01]  /*64d0*/  HMMA.16816.F32 R148, R8, R42, RZ ;  /* 0x0000002a0894723c */ /* 0x000fe200000018ff */
[----:B------:R-:W-:Y:S03]  /*64e0*/  LDSM.16.MT88.4 R40, [R226+0x9800] ;  /* 0x00980000e228783b */ /* 0x000fe60000004200 */
[----:B------:R2:W-:Y:S02]  /*64f0*/  MUFU.EX2 R241, R2 ;  /* 0x0000000200f17308 */ /* 0x0005e40000000800 */
[C---:B-1----:R-:W-:Y:S06]  /*6500*/  HMMA.16816.F32 R136, R4.reuse, R18, R88 ;  /* 0x000000120488723c */ /* 0x042fec0000001858 */
[C---:B------:R-:W-:Y:S06]  /*6510*/  HMMA.16816.F32 R88, R4.reuse, R26, R84 ;  /* 0x0000001a0458723c */ /* 0x040fec0000001854 */
[----:B------:R-:W-:Y:S01]  /*6520*/  HMMA.16816.F32 R84, R4, R30, R80 ;  /* 0x0000001e0454723c */ /* 0x000fe20000001850 */
[----:B--2---:R-:W-:-:S04]  /*6530*/  FFMA.FTZ R2, R152, UR21, -R0 ;  /* 0x0000001598027c23 */ /* 0x004fc80008010800 */
[----:B------:R1:W2:Y:S01]  /*6540*/  MUFU.EX2 R242, R2 ;  /* 0x0000000200f27308 */ /* 0x0002a20000000800 */
[----:B------:R-:W-:Y:S01]  /*6550*/  HMMA.16816.F32 R152, R8, R50, RZ ;  /* 0x000000320898723c */ /* 0x000fe200000018ff */
[----:B------:R-:W-:Y:S05]  /*6560*/  LDSM.16.MT88.4 R48, [R224+0x9800] ;  /* 0x00980000e030783b */ /* 0x000fea0000004200 */
[----:B------:R-:W-:Y:S01]  /*6570*/  HMMA.16816.F32 R80, R4, R34, R76 ;  /* 0x000000220450723c */ /* 0x000fe2000000184c */
[----:B------:R-:W-:Y:S02]  /*6580*/  F2FP.F16.F32.PACK_AB R8, R214, R179 ;  /* 0x000000b3d608723e */ /* 0x000fe400000000ff */
[----:B------:R-:W-:-:S03]  /*6590*/  F2FP.F16.F32.PACK_AB R10, R208, R212 ;  /* 0x000000d4d00a723e */ /* 0x000fc600000000ff */
        /* <DEDUP_REMOVED lines=11> */
[C---:B------:R-:W-:Y:S06]  /*6650*/  HMMA.16816.F32 R108, R4.reuse, R32, R108 ;  /* 0x00000020046c723c */ /* 0x040fec000000186c */
[----:B------:R-:W-:Y:S01]  /*6660*/  HMMA.16816.F32 R96, R4, R44, R96 ;  /* 0x0000002c0460723c */ /* 0x000fe20000001860 */
[----:B-1----:R-:W-:Y:S01]  /*6670*/  FFMA.FTZ R2, R162, UR21, -R3 ;  /* 0x00000015a2027c23 */ /* 0x002fe20008010803 */
[----:B--2---:R-:W-:-:S03]  /*6680*/  F2FP.F16.F32.PACK_AB R11, R239, R240 ;  /* 0x000000f0ef0b723e */ /* 0x004fc600000000ff */
[----:B------:R1:W-:Y:S04]  /*6690*/  MUFU.EX2 R223, R2 ;  /* 0x0000000200df7308 */ /* 0x0003e80000000800 */
[C---:B------:R-:W-:Y:S06]  /*66a0*/  HMMA.16816.F32 R72, R8.reuse, R20, R68 ;  /* 0x000000140848723c */ /* 0x040fec0000001844 */
[C---:B------:R-:W-:Y:S06]  /*66b0*/  HMMA.16816.F32 R68, R8.reuse, R16, R64 ;  /* 0x000000100844723c */ /* 0x040fec0000001840 */
[----:B------:R-:W-:Y:S01]  /*66c0*/  HMMA.16816.F32 R64, R8, R24, R60 ;  /* 0x000000180840723c */ /* 0x000fe2000000183c */
[----:B-1----:R-:W-:-:S04]  /*66d0*/  FFMA.FTZ R2, R161, UR21, -R13 ;  /* 0x00000015a1027c23 */ /* 0x002fc8000801080d */
[----:B------:R1:W-:Y:S01]  /*66e0*/  MUFU.EX2 R222, R2 ;  /* 0x0000000200de7308 */ /* 0x0003e20000000800 */
[C---:B------:R-:W-:Y:S01]  /*66f0*/  HMMA.16816.F32 R60, R8.reuse, R22, R128 ;  /* 0x00000016083c723c */ /* 0x040fe20000001880 */
[----:B------:R-:W-:Y:S05]  /*6700*/  LDSM.16.MT88.4 R20, [R226+0xb800] ;  /* 0x00b80000e214783b */ /* 0x000fea0000004200 */
[----:B------:R-:W-:Y:S01]  /*6710*/  HMMA.16816.F32 R184, R8, R32, R52 ;  /* 0x0000002008b8723c */ /* 0x000fe20000001834 */
[----:B------:R-:W-:Y:S01]  /*6720*/  MOV R131, R214 ;  /* 0x000000d600837202 */ /* 0x000fe20000000f00 */
[----:B------:R-:W-:Y:S01]  /*6730*/  IMAD.MOV.U32 R130, RZ, RZ, R213 ;  /* 0x000000ffff827224 */ /* 0x000fe200078e00d5 */
[----:B------:R-:W-:-:S02]  /*6740*/  MOV R129, R212 ;  /* 0x000000d400817202 */ /* 0x000fc40000000f00 */
[----:B------:R-:W-:Y:S01]  /*6750*/  MOV R128, R211 ;  /* 0x000000d300807202 */ /* 0x000fe20000000f00 */
[----:B------:R-:W-:Y:S01]  /*6760*/  HMMA.16816.F32 R52, R8, R26, R140 ;  /* 0x0000001a0834723c */ /* 0x000fe2000000188c */
[----:B------:R-:W2:Y:S01]  /*6770*/  LDSM.16.MT88.4 R24, [R226+0xa800] ;  /* 0x00a80000e218783b */ /* 0x000ea20000004200 */
[----:B-1----:R-:W-:-:S04]  /*6780*/  FFMA.FTZ R2, R160, UR21, -R13 ;  /* 0x00000015a0027c23 */ /* 0x002fc8000801080d */
[C---:B------:R-:W-:Y:S01]  /*6790*/  HMMA.16816.F32 R160, R8.reuse, R28, R56 ;  /* 0x0000001c08a0723c */ /* 0x040fe20000001838 */
[----:B------:R1:W3:Y:S05]  /*67a0*/  MUFU.EX2 R221, R2 ;  /* 0x0000000200dd7308 */ /* 0x0002ea0000000800 */
[C---:B------:R-:W-:Y:S01]  /*67b0*/  HMMA.16816.F32 R56, R8.reuse, R18, R132 ;  /* 0x000000120838723c */ /* 0x040fe20000001884 */
[----:B------:R-:W-:Y:S05]  /*67c0*/  LDSM.16.MT88.4 R16, [R224+0xb800] ;  /* 0x00b80000e010783b */ /* 0x000fea0000004200 */
[----:B------:R-:W-:Y:S01]  /*67d0*/  HMMA.16816.F32 R188, R8, R44, R36 ;  /* 0x0000002c08bc723c */ /* 0x000fe20000001824 */
[----:B------:R-:W-:Y:S01]  /*67e0*/  MOV R135, R209 ;  /* 0x000000d100877202 */ /* 0x000fe20000000f00 */
[----:B------:R-:W4:Y:S01]  /*67f0*/  LDSM.16.MT88.4 R36, [R224+0xa800] ;  /* 0x00a80000e024783b */ /* 0x000f220000004200 */
[----:B------:R-:W-:-:S02]  /*6800*/  MOV R134, R208 ;  /* 0x000000d000867202 */ /* 0x000fc40000000f00 */
[----:B------:R-:W-:Y:S01]  /*6810*/  MOV R132, R181 ;  /* 0x000000b500847202 */ /* 0x000fe20000000f00 */
[C---:B------:R-:W-:Y:S01]  /*6820*/  HMMA.16816.F32 R32, R8.reuse, R34, R148 ;  /* 0x000000220820723c */ /* 0x040fe20000001894 */
[----:B-1----:R-:W-:Y:S01]  /*6830*/  FFMA.FTZ R2, R159, UR21, -R13 ;  /* 0x000000159f027c23 */ /* 0x002fe2000801080d */
[----:B---3--:R-:W-:Y:S02]  /*6840*/  F2FP.F16.F32.PACK_AB R4, R221, R222 ;  /* 0x000000dedd04723e */ /* 0x008fe400000000ff */
[----:B------:R-:W-:Y:S01]  /*6850*/  MOV R133, R178 ;  /* 0x000000b200857202 */ /* 0x000fe20000000f00 */
[----:B------:R1:W-:Y:S01]  /*6860*/  MUFU.EX2 R220, R2 ;  /* 0x0000000200dc7308 */ /* 0x0003e20000000800 */
[----:B------:R-:W-:Y:S01]  /*6870*/  HMMA.16816.F32 R28, R8, R30, R144 ;  /* 0x0000001e081c723c */ /* 0x000fe20000001890 */
[----:B------:R-:W-:-:S05]  /*6880*/  MOV R149, R107 ;  /* 0x0000006b00957202 */ /* 0x000fca0000000f00 */
[----:B------:R-:W-:Y:S01]  /*6890*/  HMMA.16816.F32 R44, R8, R46, R152 ;  /* 0x0000002e082c723c */ /* 0x000fe20000001898 */
[----:B------:R-:W-:Y:S01]  /*68a0*/  IMAD.MOV.U32 R147, RZ, RZ, R179 ;  /* 0x000000ffff937224 */ /* 0x000fe200078e00b3 */
[----:B------:R-:W-:Y:S01]  /*68b0*/  MOV R146, R177 ;  /* 0x000000b100927202 */ /* 0x000fe20000000f00 */
[----:B-1----:R-:W-:-:S04]  /*68c0*/  FFMA.FTZ R2, R157, UR21, -R13 ;  /* 0x000000159d027c23 */ /* 0x002fc8000801080d */
[----:B------:R1:W3:Y:S02]  /*68d0*/  MUFU.EX2 R219, R2 ;  /* 0x0000000200db7308 */ /* 0x0002e40000000800 */
[----:B-1----:R-:W-:Y:S01]  /*68e0*/  FFMA.FTZ R2, R167, UR21, -R12 ;  /* 0x00000015a7027c23 */ /* 0x002fe2000801080c */
[----:B------:R-:W-:Y:S02]  /*68f0*/  MOV R167, R206 ;  /* 0x000000ce00a77202 */ /* 0x000fe40000000f00 */
[----:B---3--:R-:W-:-:S03]  /*6900*/  F2FP.F16.F32.PACK_AB R6, R219, R220 ;  /* 0x000000dcdb06723e */ /* 0x008fc600000000ff */
[----:B------:R1:W-:Y:S01]  /*6910*/  MUFU.EX2 R218, R2 ;  /* 0x0000000200da7308 */ /* 0x0003e20000000800 */
[----:B------:R-:W-:Y:S02]  /*6920*/  IMAD.MOV.U32 R150, RZ, RZ, R167 ;  /* 0x000000ffff967224 */ /* 0x000fe400078e00a7 */
[----:B-1----:R-:W-:Y:S01]  /*6930*/  FFMA.FTZ R2, R166, UR21, -R12 ;  /* 0x00000015a6027c23 */ /* 0x002fe2000801080c */
[----:B------:R-:W-:-:S04]  /*6940*/  MOV R166, R205 ;  /* 0x000000cd00a67202 */ /* 0x000fc80000000f00 */
[----:B------:R1:W3:Y:S01]  /*6950*/  MUFU.EX2 R217, R2 ;  /* 0x0000000200d97308 */ /* 0x0002e20000000800 */
[----:B------:R-:W-:Y:S01]  /*6960*/  MOV R148, R166 ;  /* 0x000000a600947202 */ /* 0x000fe20000000f00 */
[----:B-1----:R-:W-:Y:S01]  /*6970*/  FFMA.FTZ R2, R164, UR21, -R12 ;  /* 0x00000015a4027c23 */ /* 0x002fe2000801080c */
[----:B---3--:R-:W-:Y:S01]  /*6980*/  F2FP.F16.F32.PACK_AB R5, R217, R218 ;  /* 0x000000dad905723e */ /* 0x008fe200000000ff */
[----:B------:R-:W-:-:S04]  /*6990*/  IMAD.MOV.U32 R164, RZ, RZ, R183 ;  /* 0x000000ffffa47224 */ /* 0x000fc800078e00b7 */
[----:B------:R1:W-:Y:S02]  /*69a0*/  MUFU.EX2 R216, R2 ;  /* 0x0000000200d87308 */ /* 0x0003e40000000800 */
[----:B-1----:R-:W-:Y:S01]  /*69b0*/  FFMA.FTZ R2, R165, UR21, -R12 ;  /* 0x00000015a5027c23 */ /* 0x002fe2000801080c */
[----:B------:R-:W-:-:S05]  /*69c0*/  MOV R165, R182 ;  /* 0x000000b600a57202 */ /* 0x000fca0000000f00 */
[----:B------:R1:W3:Y:S01]  /*69d0*/  MUFU.EX2 R215, R2 ;  /* 0x0000000200d77308 */ /* 0x0002e20000000800 */
[----:B------:R-:W-:Y:S01]  /*69e0*/  MOV R151, R165 ;  /* 0x000000a500977202 */ /* 0x000fe20000000f00 */
[----:B-1----:R-:W-:Y:S01]  /*69f0*/  FFMA.FTZ R2, R173, UR21, -R3 ;  /* 0x00000015ad027c23 */ /* 0x002fe20008010803 */
[----:B---3--:R-:W-:-:S05]  /*6a00*/  F2FP.F16.F32.PACK_AB R7, R215, R216 ;  /* 0x000000d8d707723e */ /* 0x008fca00000000ff */
[----:B------:R1:W3:Y:S02]  /*6a10*/  MUFU.EX2 R214, R2 ;  /* 0x0000000200d67308 */ /* 0x0002e40000000800 */
[C---:B--2---:R-:W-:Y:S06]  /*6a20*/  HMMA.16816.F32 R156, R4.reuse, R24, R112 ;  /* 0x00000018049c723c */ /* 0x044fec0000001870 */
[C---:B------:R-:W-:Y:S06]  /*6a30*/  HMMA.16816.F32 R124, R4.reuse, R48, R124 ;  /* 0x00000030047c723c */ /* 0x040fec000000187c */
[----:B----4-:R-:W-:Y:S01]  /*6a40*/  HMMA.16816.F32 R152, R4, R36, R116 ;  /* 0x000000240498723c */ /* 0x010fe20000001874 */
[----:B-1----:R-:W-:Y:S01]  /*6a50*/  FFMA.FTZ R2, R172, UR21, -R3 ;  /* 0x00000015ac027c23 */ /* 0x002fe20008010803 */
[----:B---3--:R-:W-:-:S03]  /*6a60*/  F2FP.F16.F32.PACK_AB R8, R214, R223 ;  /* 0x000000dfd608723e */ /* 0x008fc600000000ff */
[----:B------:R1:W-:Y:S01]  /*6a70*/  MUFU.EX2 R213, R2 ;  /* 0x0000000200d57308 */ /* 0x0003e20000000800 */
[C---:B------:R-:W-:Y:S06]  /*6a80*/  HMMA.16816.F32 R116, R4.reuse, R50, R92 ;  /* 0x000000320474723c */ /* 0x040fec000000185c */
[C---:B------:R-:W-:Y:S01]  /*6a90*/  HMMA.16816.F32 R140, R4.reuse, R40, R120 ;  /* 0x00000028048c723c */ /* 0x040fe20000001878 */
[----:B------:R-:W2:Y:S05]  /*6aa0*/  LDSM.16.MT88.4 R120, [R224+0x9c00] ;  /* 0x009c0000e078783b */ /* 0x000eaa0000004200 */
[----:B------:R-:W-:Y:S01]  /*6ab0*/  HMMA.16816.F32 R88, R4, R38, R88 ;  /* 0x000000260458723c */ /* 0x000fe20000001858 */
[----:B-1----:R-:W-:Y:S01]  /*6ac0*/  FFMA.FTZ R2, R171, UR21, -R3 ;  /* 0x00000015ab027c23 */ /* 0x002fe20008010803 */
[----:B------:R-:W-:-:S04]  /*6ad0*/  MOV R171, R164 ;  /* 0x000000a400ab7202 */ /* 0x000fc80000000f00 */
[C---:B------:R-:W-:Y:S01]  /*6ae0*/  HMMA.16816.F32 R136, R4.reuse, R42, R136 ;  /* 0x0000002a0488723c */ /* 0x040fe20000001888 */
[----:B------:R1:W3:Y:S05]  /*6af0*/  MUFU.EX2 R212, R2 ;  /* 0x0000000200d47308 */ /* 0x0002ea0000000800 */
[----:B------:R-:W-:Y:S01]  /*6b00*/  HMMA.16816.F32 R164, R4, R18, R80 ;  /* 0x0000001204a4723c */ /* 0x000fe20000001850 */
[----:B------:R-:W-:Y:S01]  /*6b10*/  LDSM.16.MT88.4 R80, [R224+0xbc00] ;  /* 0x00bc0000e050783b */ /* 0x000fe20000004200 */
[----:B-1----:R-:W-:Y:S01]  /*6b20*/  FFMA.FTZ R2, R170, UR21, -R3 ;  /* 0x00000015aa027c23 */ /* 0x002fe20008010803 */
[----:B---3--:R-:W-:Y:S01]  /*6b30*/  F2FP.F16.F32.PACK_AB R10, R212, R213 ;  /* 0x000000d5d40a723e */ /* 0x008fe200000000ff */
[----:B------:R-:W-:-:S02]  /*6b40*/  IMAD.MOV.U32 R170, RZ, RZ, R147 ;  /* 0x000000ffffaa7224 */ /* 0x000fc400078e0093 */
[----:B------:R1:W-:Y:S02]  /*6b50*/  MUFU.EX2 R211, R2 ;  /* 0x0000000200d37308 */ /* 0x0003e40000000800 */
[----:B-1----:R-:W-:-:S06]  /*6b60*/  FFMA.FTZ R2, R169, UR21, -R3 ;  /* 0x00000015a9027c23 */ /* 0x002fcc0008010803 */
[----:B------:R1:W3:Y:S02]  /*6b70*/  MUFU.EX2 R210, R2 ;  /* 0x0000000200d27308 */ /* 0x0002e40000000800 */
[--C-:B-1----:R-:W-:Y:S01]  /*6b80*/  FFMA.FTZ R2, R168, UR21, -R3.reuse ;  /* 0x00000015a8027c23 */ /* 0x102fe20008010803 */
[----:B------:R-:W-:-:S05]  /*6b90*/  FFMA.FTZ R3, R174, UR21, -R3 ;  /* 0x00000015ae037c23 */ /* 0x000fca0008010803 */
[----:B------:R1:W-:Y:S08]  /*6ba0*/  MUFU.EX2 R209, R2 ;  /* 0x0000000200d17308 */ /* 0x0003f00000000800 */
[----:B------:R4:W5:Y:S01]  /*6bb0*/  MUFU.EX2 R207, R3 ;  /* 0x0000000300cf7308 */ /* 0x0009620000000800 */
[----:B-1----:R-:W-:Y:S02]  /*6bc0*/  FFMA.FTZ R2, R176, UR21, -R0 ;  /* 0x00000015b0027c23 */ /* 0x002fe40008010800 */
[----:B------:R-:W-:Y:S05]  /*6bd0*/  HMMA.16816.F32 R176, R4, R16, R108 ;  /* 0x0000001004b0723c */ /* 0x000fea000000186c */
[----:B------:R1:W-:Y:S01]  /*6be0*/  MUFU.EX2 R208, R2 ;  /* 0x0000000200d07308 */ /* 0x0003e20000000800 */
[----:B----4-:R-:W-:-:S05]  /*6bf0*/  MOV R3, R14 ;  /* 0x0000000e00037202 */ /* 0x010fca0000000f00 */
[----:B------:R-:W-:Y:S01]  /*6c00*/  FADD.FTZ R3, R3, R252 ;  /* 0x000000fc03037221 */ /* 0x000fe20000010000 */
[----:B-1----:R-:W-:Y:S02]  /*6c10*/  FFMA.FTZ R2, R180, UR21, -R0 ;  /* 0x00000015b4027c23 */ /* 0x002fe40008010800 */
[----:B------:R-:W-:Y:S02]  /*6c20*/  HMMA.16816.F32 R180, R4, R20, R96 ;  /* 0x0000001404b4723c */ /* 0x000fe40000001860 */
[----:B------:R1:W4:Y:S05]  /*6c30*/  MUFU.EX2 R206, R2 ;  /* 0x0000000200ce7308 */ /* 0x00032a0000000800 */
[----:B---3--:R-:W-:-:S02]  /*6c40*/  F2FP.F16.F32.PACK_AB R96, R210, R211 ;  /* 0x000000d3d260723e */ /* 0x008fc400000000ff */
[----:B-----5:R-:W-:Y:S01]  /*6c50*/  F2FP.F16.F32.PACK_AB R98, R207, R209 ;  /* 0x000000d1cf62723e */ /* 0x020fe200000000ff */
[----:B-1----:R-:W-:Y:S01]  /*6c60*/  FFMA.FTZ R2, R197, UR21, -R0 ;  /* 0x00000015c5027c23 */ /* 0x002fe20008010800 */
[----:B----4-:R-:W-:-:S03]  /*6c70*/  F2FP.F16.F32.PACK_AB R9, R206, R208 ;  /* 0x000000d0ce09723e */ /* 0x010fc600000000ff */
[----:B------:R1:W-:Y:S02]  /*6c80*/  MUFU.EX2 R205, R2 ;  /* 0x0000000200cd7308 */ /* 0x0003e40000000800 */
[--C-:B-1----:R-:W-:Y:S02]  /*6c90*/  FFMA.FTZ R2, R175, UR21, -R0.reuse ;  /* 0x00000015af027c23 */ /* 0x102fe40008010800 */
[----:B------:R-:W-:Y:S04]  /*6ca0*/  HMMA.16816.F32 R172, R4, R26, R84 ;  /* 0x0000001a04ac723c */ /* 0x000fe80000001854 */
[----:B------:R1:W3:Y:S02]  /*6cb0*/  MUFU.EX2 R197, R2 ;  /* 0x0000000200c57308 */ /* 0x0002e40000000800 */
[----:B-1----:R-:W-:Y:S01]  /*6cc0*/  FFMA.FTZ R2, R192, UR21, -R0 ;  /* 0x00000015c0027c23 */ /* 0x002fe20008010800 */
[----:B---3--:R-:W-:-:S02]  /*6cd0*/  F2FP.F16.F32.PACK_AB R11, R197, R205 ;  /* 0x000000cdc50b723e */ /* 0x008fc400000000ff */
[----:B------:R-:W-:-:S03]  /*6ce0*/  MOV R192, R146 ;  /* 0x0000009200c07202 */ /* 0x000fc60000000f00 */
[----:B------:R1:W-:Y:S01]  /*6cf0*/  MUFU.EX2 R107, R2 ;  /* 0x00000002006b7308 */ /* 0x0003e20000000800 */
[----:B------:R-:W-:Y:S01]  /*6d00*/  HMMA.16816.F32 R144, R4, R22, R76 ;  /* 0x000000160490723c */ /* 0x000fe2000000184c */
[----:B------:R-:W-:Y:S05]  /*6d10*/  LDSM.16.MT88.4 R4, [R226+0xbc00] ;  /* 0x00bc0000e204783b */ /* 0x000fea0000004200 */
        /* <DEDUP_REMOVED lines=17> */
[----:B------:R-:W-:Y:S01]  /*6e30*/  MOV R25, R135 ;  /* 0x0000008700197202 */ /* 0x000fe20000000f00 */
[----:B------:R-:W-:Y:S01]  /*6e40*/  FADD.FTZ R3, R39, R3 ;  /* 0x0000000327037221 */ /* 0x000fe20000010000 */
[----:B------:R1:W3:Y:S01]  /*6e50*/  MUFU.EX2 R49, R2 ;  /* 0x0000000200317308 */ /* 0x0002e20000000800 */
[----:B------:R-:W-:Y:S01]  /*6e60*/  MOV R24, R15 ;  /* 0x0000000f00187202 */ /* 0x000fe20000000f00 */
[----:B------:R-:W-:Y:S01]  /*6e70*/  HMMA.16816.F32 R84, R8, R20, R188 ;  /* 0x000000140854723c */ /* 0x000fe200000018bc */
[----:B------:R-:W-:Y:S02]  /*6e80*/  MOV R42, R148 ;  /* 0x00000094002a7202 */ /* 0x000fe40000000f00 */
[----:B------:R-:W-:-:S03]  /*6e90*/  MOV R43, R171 ;  /* 0x000000ab002b7202 */ /* 0x000fc60000000f00 */
[C---:B------:R-:W-:Y:S06]  /*6ea0*/  HMMA.16816.F32 R28, R8.reuse, R26, R28 ;  /* 0x0000001a081c723c */ /* 0x040fec000000181c */
[----:B------:R-:W-:Y:S01]  /*6eb0*/  HMMA.16816.F32 R32, R8, R18, R32 ;  /* 0x000000120820723c */ /* 0x000fe20000001820 */
[----:B-1----:R-:W-:Y:S01]  /*6ec0*/  FFMA.FTZ R2, R193, UR21, -R13 ;  /* 0x00000015c1027c23 */ /* 0x002fe2000801080d */
[----:B------:R-:W-:-:S04]  /*6ed0*/  MOV R193, R131 ;  /* 0x0000008300c17202 */ /* 0x000fc80000000f00 */
[----:B------:R-:W-:Y:S01]  /*6ee0*/  HMMA.16816.F32 R128, R8, R40, R68 ;  /* 0x000000280880723c */ /* 0x000fe20000001844 */
[----:B------:R1:W-:Y:S01]  /*6ef0*/  MUFU.EX2 R48, R2 ;  /* 0x0000000200307308 */ /* 0x0003e20000000800 */
[----:B---3--:R-:W-:-:S04]  /*6f00*/  F2FP.F16.F32.PACK_AB R92, R49, R106 ;  /* 0x0000006a315c723e */ /* 0x008fc800000000ff */
[C---:B------:R-:W-:Y:S06]  /*6f10*/  HMMA.16816.F32 R68, R8.reuse, R16, R184 ;  /* 0x000000100844723c */ /* 0x040fec00000018b8 */
[----:B------:R-:W-:Y:S01]  /*6f20*/  HMMA.16816.F32 R20, R8, R22, R44 ;  /* 0x000000160814723c */ /* 0x000fe2000000182c */
[----:B-1----:R-:W-:Y:S01]  /*6f30*/  FFMA.FTZ R2, R195, UR21, -R13 ;  /* 0x00000015c3027c23 */ /* 0x002fe2000801080d */
[----:B------:R-:W-:Y:S02]  /*6f40*/  IMAD.MOV.U32 R195, RZ, RZ, R170 ;  /* 0x000000ffffc37224 */ /* 0x000fe400078e00aa */
[----:B------:R-:W-:Y:S01]  /*6f50*/  LDSM.16.MT88.4 R168, [R226+0xac00] ;  /* 0x00ac0000e2a8783b */ /* 0x000fe20000004200 */
[----:B------:R1:W3:Y:S02]  /*6f60*/  MUFU.EX2 R41, R2 ;  /* 0x0000000200297308 */ /* 0x0002e40000000800 */
[----:B-1----:R-:W-:Y:S01]  /*6f70*/  FFMA.FTZ R2, R200, UR21, -R12 ;  /* 0x00000015c8027c23 */ /* 0x002fe2000801080c */
[----:B------:R-:W-:-:S02]  /*6f80*/  MOV R200, R149 ;  /* 0x0000009500c87202 */ /* 0x000fc40000000f00 */
[----:B---3--:R-:W-:-:S03]  /*6f90*/  F2FP.F16.F32.PACK_AB R94, R41, R48 ;  /* 0x00000030295e723e */ /* 0x008fc600000000ff */
[----:B------:R1:W-:Y:S01]  /*6fa0*/  MUFU.EX2 R40, R2 ;  /* 0x0000000200287308 */ /* 0x0003e20000000800 */
[----:B------:R-:W-:-:S04]  /*6fb0*/  FADD.FTZ R3, R200, R3 ;  /* 0x00000003c8037221 */ /* 0x000fc80000010000 */
[----:B------:R-:W-:-:S04]  /*6fc0*/  FADD.FTZ R3, R195, R3 ;  /* 0x00000003c3037221 */ /* 0x000fc80000010000 */
[----:B------:R-:W-:Y:S01]  /*6fd0*/  FADD.FTZ R3, R193, R3 ;  /* 0x00000003c1037221 */ /* 0x000fe20000010000 */
[--C-:B-1----:R-:W-:Y:S01]  /*6fe0*/  FFMA.FTZ R2, R198, UR21, -R12.reuse ;  /* 0x00000015c6027c23 */ /* 0x102fe2000801080c */
[----:B------:R-:W-:Y:S02]  /*6ff0*/  MOV R198, R151 ;  /* 0x0000009700c67202 */ /* 0x000fe40000000f00 */
[----:B------:R-:W-:Y:S01]  /*7000*/  LDSM.16.MT88.4 R148, [R224+0xac00] ;  /* 0x00ac0000e094783b */ /* 0x000fe20000004200 */
[----:B------:R1:W3:Y:S02]  /*7010*/  MUFU.EX2 R36, R2 ;  /* 0x0000000200247308 */ /* 0x0002e40000000800 */
[----:B-1----:R-:W-:Y:S01]  /*7020*/  FFMA.FTZ R2, R199, UR21, -R12 ;  /* 0x00000015c7027c23 */ /* 0x002fe2000801080c */
[----:B------:R-:W-:Y:S01]  /*7030*/  IMAD.MOV.U32 R199, RZ, RZ, R134 ;  /* 0x000000ffffc77224 */ /* 0x000fe200078e0086 */
[----:B---3--:R-:W-:Y:S01]  /*7040*/  F2FP.F16.F32.PACK_AB R93, R36, R40 ;  /* 0x00000028245d723e */ /* 0x008fe200000000ff */
[----:B------:R-:W1:Y:S03]  /*7050*/  LDSM.16.MT88.4 R132, [R226+0x9c00] ;  /* 0x009c0000e284783b */ /* 0x000e660000004200 */
[----:B------:R3:W-:Y:S01]  /*7060*/  MUFU.EX2 R15, R2 ;  /* 0x00000002000f7308 */ /* 0x0007e20000000800 */
[----:B------:R-:W-:-:S04]  /*7070*/  FADD.FTZ R8, R38, R199 ;  /* 0x000000c726087221 */ /* 0x000fc80000010000 */
[----:B------:R-:W-:Y:S01]  /*7080*/  FADD.FTZ R8, R37, R8 ;  /* 0x0000000825087221 */ /* 0x000fe20000010000 */
[----:B---3--:R-:W-:-:S04]  /*7090*/  FFMA.FTZ R2, R201, UR21, -R12 ;  /* 0x00000015c9027c23 */ /* 0x008fc8000801080c */
[----:B------:R3:W4:Y:S02]  /*70a0*/  MUFU.EX2 R14, R2 ;  /* 0x00000002000e7308 */ /* 0x0007240000000800 */
[----:B---3--:R-:W-:Y:S01]  /*70b0*/  FFMA.FTZ R2, R202, UR21, -R0 ;  /* 0x00000015ca027c23 */ /* 0x008fe20008010800 */
[----:B----4-:R-:W-:-:S05]  /*70c0*/  F2FP.F16.F32.PACK_AB R95, R14, R15 ;  /* 0x0000000f0e5f723e */ /* 0x010fca00000000ff */
[----:B------:R3:W4:Y:S02]  /*70d0*/  MUFU.EX2 R13, R2 ;  /* 0x00000002000d7308 */ /* 0x0007240000000800 */
[C---:B--2---:R-:W-:Y:S06]  /*70e0*/  HMMA.16816.F32 R108, R92.reuse, R120, R124 ;  /* 0x000000785c6c723c */ /* 0x044fec000000187c */
[C---:B-1----:R-:W-:Y:S06]  /*70f0*/  HMMA.16816.F32 R124, R92.reuse, R132, R140 ;  /* 0x000000845c7c723c */ /* 0x042fec000000188c */
[----:B------:R-:W-:Y:S01]  /*7100*/  HMMA.16816.F32 R140, R92, R148, R152 ;  /* 0x000000945c8c723c */ /* 0x000fe20000001898 */
[--C-:B---3--:R-:W-:Y:S01]  /*7110*/  FFMA.FTZ R2, R203, UR21, -R0.reuse ;  /* 0x00000015cb027c23 */ /* 0x108fe20008010800 */
[----:B------:R-:W-:Y:S01]  /*7120*/  FFMA.FTZ R0, R204, UR21, -R0 ;  /* 0x00000015cc007c23 */ /* 0x000fe20008010800 */
[----:B----4-:R-:W-:-:S02]  /*7130*/  F2FP.F16.F32.PACK_AB R97, R13, R107 ;  /* 0x0000006b0d61723e */ /* 0x010fc400000000ff */
        /* <DEDUP_REMOVED lines=69> */
[----:B------:R1:W-:Y:S03]  /*7590*/  STL [R1], R0 ;  /* 0x0000000001007387 */ /* 0x0003e60000100800 */
        /* <DEDUP_REMOVED lines=21> */
[----:B------:R-:W-:-:S08]  /*76f0*/  UISETP.GT.AND UP0, UPT, UR17, UR12, UPT ;  /* 0x0000000c1100728c */ /* 0x000fd0000bf04270 */
[----:B------:R-:W1:Y:S08]  /*7700*/  @!P4 LDC.64 R4, c[0x0][0x220] ;  /* 0x00008800ff04cb82 */ /* 0x000e700000000a00 */
[----:B------:R-:W5:Y:S01]  /*7710*/  @!P4 LDC.64 R6, c[0x0][0x220] ;  /* 0x00008800ff06cb82 */ /* 0x000f620000000a00 */
[----:B------:R-:W-:Y:S04]  /*7720*/  @P4 STS [R230+0x9000], RZ ;  /* 0x009000ffe6004388 */ /* 0x000fe80000000800 */
[----:B------:R-:W-:Y:S04]  /*7730*/  @P4 STS [R230+0x9004], RZ ;  /* 0x009004ffe6004388 */ /* 0x000fe80000000800 */
[----:B------:R-:W-:Y:S01]  /*7740*/  @P4 STS.64 [R230+0x9008], RZ ;  /* 0x009008ffe6004388 */ /* 0x000fe20000000a00 */
[----:B--2---:R-:W-:-:S02]  /*7750*/  ISETP.GE.AND P3, PT, R196, UR4, PT ;  /* 0x00000004c4007c0c */ /* 0x004fc4000bf66270 */
[----:B---3--:R-:W-:Y:S01]  /*7760*/  ISETP.GE.AND P2, PT, R192, UR4, PT ;  /* 0x00000004c0007c0c */ /* 0x008fe2000bf46270 */
[----:B------:R-:W-:-:S04]  /*7770*/  UIADD3 UR4, UR18, -0x2, URZ ;  /* 0xfffffffe12047890 */ /* 0x000fc8000fffe03f */
[----:B------:R-:W-:-:S06]  /*7780*/  USHF.R.S32.HI UR7, URZ, 0x1f, UR4 ;  /* 0x0000001f3f077899 */ /* 0x000fcc0008011404 */
[----:B------:R-:W2:Y:S01]  /*7790*/  @!P3 LDC.64 R10, c[0x0][0x220] ;  /* 0x00008800ff0abb82 */ /* 0x000ea20000000a00 */
[----:B------:R-:W-:Y:S01]  /*77a0*/  UIMAD UR6, UR27, UR4, URZ ;  /* 0x000000041b0672a4 */ /* 0x000fe2000f8e023f */
[----:B------:R-:W-:-:S03]  /*77b0*/  IMAD.U32 R2, RZ, RZ, UR4 ;  /* 0x00000004ff027e24 */ /* 0x000fc6000f8e00ff */
[----:B------:R-:W-:Y:S01]  /*77c0*/  UIMAD UR6, UR7, UR28, UR6 ;  /* 0x0000001c070672a4 */ /* 0x000fe2000f8e0206 */
[----:B----4-:R-:W-:Y:S02]  /*77d0*/  IMAD.WIDE.U32 R2, R2, UR28, R50 ;  /* 0x0000001c02027c25 */ /* 0x010fe4000f8e0032 */
[----:B------:R-:W3:Y:S03]  /*77e0*/  @!P2 LDC.64 R8, c[0x0][0x220] ;  /* 0x00008800ff08ab82 */ /* 0x000ee60000000a00 */
[----:B------:R-:W-:Y:S01]  /*77f0*/  VIADD R3, R3, UR6 ;  /* 0x0000000603037c36 */ /* 0x000fe20008000000 */
[C---:B-1----:R-:W-:Y:S02]  /*7800*/  @!P4 LEA R4, P0, R2.reuse, R4, 0x1 ;  /* 0x000000040204c211 */ /* 0x042fe400078008ff */
[C---:B------:R-:W-:Y:S02]  /*7810*/  IADD3 R0, P5, R2.reuse, UR20, RZ ;  /* 0x0000001402007c10 */ /* 0x040fe4000ffbe0ff */
[----:B------:R-:W1:Y:S01]  /*7820*/  @!P3 LDC.64 R12, c[0x0][0x220] ;  /* 0x00008800ff0cbb82 */ /* 0x000e620000000a00 */
[----:B------:R-:W-:-:S05]  /*7830*/  @!P4 LEA.HI.X R5, R2, R5, R3, 0x1, P0 ;  /* 0x000000050205c211 */ /* 0x000fca00000f0c03 */
[----:B------:R-:W-:Y:S01]  /*7840*/  @!PT LDS RZ, [RZ] ;  /* 0x00000000fffff984 */ /* 0x000fe20000000800 */
[----:B------:R-:W-:Y:S01]  /*7850*/  @!PT LDS RZ, [RZ] ;  /* 0x00000000fffff984 */ /* 0x000fe20000000800 */
[----:B------:R-:W-:Y:S01]  /*7860*/  @!PT LDS RZ, [RZ] ;  /* 0x00000000fffff984 */ /* 0x000fe20000000800 */
[----:B------:R1:W-:Y:S02]  /*7870*/  @!P4 LDGSTS.E.BYPASS.LTC128B.128 [R230+0x9000], desc[UR22][R4.64] ;  /* 0x0900000004e6cfae */ /* 0x0003e4000b901d56 */
[----:B------:R-:W4:Y:S01]  /*7880*/  @!P2 LDC.64 R14, c[0x0][0x220] ;  /* 0x00008800ff0eab82 */ /* 0x000f220000000a00 */
[C---:B--2---:R-:W-:Y:S01]  /*7890*/  @!P3 LEA R10, P1, R2.reuse, R10, 0x1 ;  /* 0x0000000a020ab211 */ /* 0x044fe200078208ff */
[----:B------:R-:W-:Y:S03]  /*78a0*/  @P3 STS.128 [R230+0xa000], RZ ;  /* 0x00a000ffe6003388 */ /* 0x000fe60000000c00 */
[C---:B------:R-:W-:Y:S02]  /*78b0*/  @!P3 LEA.HI.X R11, R2.reuse, R11, R3, 0x1, P1 ;  /* 0x0000000b020bb211 */ /* 0x040fe400008f0c03 */
[----:B---3--:R-:W-:-:S03]  /*78c0*/  @!P2 LEA R8, P0, R2, R8, 0x1 ;  /* 0x000000080208a211 */ /* 0x008fc600078008ff */
[----:B------:R-:W-:Y:S01]  /*78d0*/  @!PT LDS RZ, [RZ] ;  /* 0x00000000fffff984 */ /* 0x000fe20000000800 */
[----:B------:R-:W-:Y:S01]  /*78e0*/  @!PT LDS RZ, [RZ] ;  /* 0x00000000fffff984 */ /* 0x000fe20000000800 */
[----:B------:R-:W-:Y:S01]  /*78f0*/  @!PT LDS RZ, [RZ] ;  /* 0x00000000fffff984 */ /* 0x000fe20000000800 */
[----:B------:R-:W-:Y:S01]  /*7900*/  @!P3 LDGSTS.E.BYPASS.LTC128B.128 [R230+0xa000], desc[UR22][R10.64+0x40] ;  /* 0x0a0000400ae6bfae */ /* 0x000fe2000b901d56 */
[----:B------:R-:W-:Y:S02]  /*7910*/  @!P2 LEA.HI.X R9, R2, R9, R3, 0x1, P0 ;  /* 0x000000090209a211 */ /* 0x000fe400000f0c03 */
[----:B------:R-:W-:Y:S01]  /*7920*/  IADD3.X R3, R3, UR16, RZ, P5, !PT ;  /* 0x0000001003037c10 */ /* 0x000fe2000affe4ff */
[----:B------:R-:W-:Y:S01]  /*7930*/  @P2 STS.128 [R230+0xb000], RZ ;  /* 0x00b000ffe6002388 */ /* 0x000fe20000000c00 */
[----:B-----5:R-:W-:-:S03]  /*7940*/  @!P4 LEA R6, P5, R0, R6, 0x1 ;  /* 0x000000060006c211 */ /* 0x020fc600078a08ff */
[----:B------:R-:W-:Y:S01]  /*7950*/  @!PT LDS RZ, [RZ] ;  /* 0x00000000fffff984 */ /* 0x000fe20000000800 */
[----:B------:R-:W-:Y:S01]  /*7960*/  @!PT LDS RZ, [RZ] ;  /* 0x00000000fffff984 */ /* 0x000fe20000000800 */
[----:B------:R-:W-:Y:S01]  /*7970*/  @!PT LDS RZ, [RZ] ;  /* 0x00000000fffff984 */ /* 0x000fe20000000800 */
[----:B------:R2:W-:Y:S01]  /*7980*/  @!P2 LDGSTS.E.BYPASS.LTC128B.128 [R230+0xb000], desc[UR22][R8.64+0x80] ;  /* 0x0b00008008e6afae */ /* 0x0005e2000b901d56 */
[----:B------:R-:W-:-:S03]  /*7990*/  @!P4 LEA.HI.X R7, R0, R7, R3, 0x1, P5 ;  /* 0x000000070007c211 */ /* 0x000fc600028f0c03 */
[----:B------:R-:W-:Y:S01]  /*79a0*/  @P4 STS.128 [R230+0x9800], RZ ;  /* 0x009800ffe6004388 */ /* 0x000fe20000000c00 */
[C---:B----4-:R-:W-:Y:S02]  /*79b0*/  @!P2 LEA R2, P0, R0.reuse, R14, 0x1 ;  /* 0x0000000e0002a211 */ /* 0x050fe400078008ff */
[C---:B-1----:R-:W-:Y:S01]  /*79c0*/  @!P3 LEA R4, P1, R0.reuse, R12, 0x1 ;  /* 0x0000000c0004b211 */ /* 0x042fe200078208ff */
        /* <DEDUP_REMOVED lines=16> */
[----:B--2---:R-:W-:Y:S04]  /*7ad0*/  LDSM.16.M88.4 R8, [R228+0x1000] ;  /* 0x00100000e408783b */ /* 0x004fe80000000200 */
[----:B------:R-:W2:Y:S04]  /*7ae0*/  LDSM.16.M88.4 R28, [R225+0x6800] ;  /* 0x00680000e11c783b */ /* 0x000ea80000000200 */
[----:B------:R-:W4:Y:S04]  /*7af0*/  LDSM.16.M88.4 R32, [R225+0x6400] ;  /* 0x00640000e120783b */ /* 0x000f280000000200 */
[----:B------:R-:W5:Y:S04]  /*7b00*/  LDSM.16.M88.4 R24, [R225+0x6c00] ;  /* 0x006c0000e118783b */ /* 0x000f680000000200 */
[----:B------:R-:W-:Y:S04]  /*7b10*/  LDSM.16.M88.4 R12, [R228] ;  /* 0x00000000e40c783b */ /* 0x000fe80000000200 */
[----:B------:R-:W3:Y:S04]  /*7b20*/  LDSM.16.M88.4 R16, [R225+0x6000] ;  /* 0x00600000e110783b */ /* 0x000ee80000000200 */
[----:B-1----:R-:W-:Y:S04]  /*7b30*/  LDSM.16.M88.4 R4, [R229+0x1000] ;  /* 0x00100000e504783b */ /* 0x002fe80000000200 */
[----:B------:R-:W1:Y:S04]  /*7b40*/  LDSM.16.M88.4 R44, [R227+0x6800] ;  /* 0x00680000e32c783b */ /* 0x000e680000000200 */
[----:B------:R-:W1:Y:S04]  /*7b50*/  LDSM.16.M88.4 R36, [R227+0x6400] ;  /* 0x00640000e324783b */ /* 0x000e680000000200 */
[----:B------:R-:W1:Y:S04]  /*7b60*/  LDSM.16.M88.4 R48, [R227+0x6c00] ;  /* 0x006c0000e330783b */ /* 0x000e680000000200 */
[----:B------:R-:W1:Y:S01]  /*7b70*/  LDSM.16.M88.4 R40, [R227+0x6000] ;  /* 0x00600000e328783b */ /* 0x000e620000000200 */
[C---:B--2---:R-:W-:Y:S03]  /*7b80*/  HMMA.16816.F32 R60, R8.reuse, R28, RZ ;  /* 0x0000001c083c723c */ /* 0x044fe600000018ff */
[----:B------:R-:W2:Y:S04]  /*7b90*/  LDSM.16.M88.4 R20, [R229] ;  /* 0x00000000e514783b */ /* 0x000ea80000000200 */
[----:B------:R-:W0:Y:S01]  /*7ba0*/  LDGDEPBAR ;  /* 0x00000000000079af */ /* 0x000e220000000000 */
[C---:B----4-:R-:W-:Y:S06]  /*7bb0*/  HMMA.16816.F32 R164, R8.reuse, R32, RZ ;  /* 0x0000002008a4723c */ /* 0x050fec00000018ff */
[----:B-----5:R-:W-:Y:S06]  /*7bc0*/  HMMA.16816.F32 R52, R8, R24, RZ ;  /* 0x000000180834723c */ /* 0x020fec00000018ff */
[-C--:B---3--:R-:W-:Y:S06]  /*7bd0*/  HMMA.16816.F32 R244, R12, R16.reuse, RZ ;  /* 0x000000100cf4723c */ /* 0x088fec00000018ff */
[C---:B------:R-:W-:Y:S06]  /*7be0*/  HMMA.16816.F32 R180, R8.reuse, R16, RZ ;  /* 0x0000001008b4723c */ /* 0x040fec00000018ff */
[-C--:B------:R-:W-:Y:S06]  /*7bf0*/  HMMA.16816.F32 R176, R8, R18.reuse, RZ ;  /* 0x0000001208b0723c */ /* 0x080fec00000018ff */
[----:B------:R-:W-:Y:S01]  /*7c00*/  HMMA.16816.F32 R220, R12, R18, RZ ;  /* 0x000000120cdc723c */ /* 0x000fe200000018ff */
[----:B------:R-:W-:Y:S05]  /*7c10*/  LDSM.16.M88.4 R16, [R228+0x3000] ;  /* 0x00300000e410783b */ /* 0x000fea0000000200 */
[----:B-1----:R-:W-:Y:S01]  /*7c20*/  HMMA.16816.F32 R192, R4, R44, R60 ;  /* 0x0000002c04c0723c */ /* 0x002fe2000000183c */
[----:B------:R-:W1:Y:S05]  /*7c30*/  LDSM.16.M88.4 R60, [R225+0x7c00] ;  /* 0x007c0000e13c783b */ /* 0x000e6a0000000200 */
[C---:B------:R-:W-:Y:S06]  /*7c40*/  HMMA.16816.F32 R56, R8.reuse, R30, RZ ;  /* 0x0000001e0838723c */ /* 0x040fec00000018ff */
[----:B------:R-:W-:Y:S06]  /*7c50*/  HMMA.16816.F32 R64, R8, R34, RZ ;  /* 0x000000220840723c */ /* 0x000fec00000018ff */
[C---:B------:R-:W-:Y:S06]  /*7c60*/  HMMA.16816.F32 R204, R12.reuse, R32, RZ ;  /* 0x000000200ccc723c */ /* 0x040fec00000018ff */
[----:B------:R-:W-:Y:S06]  /*7c70*/  HMMA.16816.F32 R216, R12, R34, RZ ;  /* 0x000000220cd8723c */ /* 0x000fec00000018ff */
[----:B------:R-:W-:Y:S06]  /*7c80*/  HMMA.16816.F32 R8, R8, R26, RZ ;  /* 0x0000001a0808723c */ /* 0x000fec00000018ff */
[C---:B------:R-:W-:Y:S06]  /*7c90*/  HMMA.16816.F32 R188, R12.reuse, R28, RZ ;  /* 0x0000001c0cbc723c */ /* 0x040fec00000018ff */
[C---:B------:R-:W-:Y:S01]  /*7ca0*/  HMMA.16816.F32 R240, R12.reuse, R30, RZ ;  /* 0x0000001e0cf0723c */ /* 0x040fe200000018ff */
[----:B------:R-:W-:Y:S05]  /*7cb0*/  LDSM.16.M88.4 R28, [R225+0x7000] ;  /* 0x00700000e11c783b */ /* 0x000fea0000000200 */
[C---:B------:R-:W-:Y:S06]  /*7cc0*/  HMMA.16816.F32 R32, R12.reuse, R24, RZ ;  /* 0x000000180c20723c */ /* 0x040fec00000018ff */
[----:B------:R-:W-:Y:S01]  /*7cd0*/  HMMA.16816.F32 R212, R12, R26, RZ ;  /* 0x0000001a0cd4723c */ /* 0x000fe200000018ff */
[----:B------:R-:W3:Y:S05]  /*7ce0*/  LDSM.16.M88.4 R24, [R228+0x2000] ;  /* 0x00200000e418783b */ /* 0x000eea0000000200 */
[C---:B------:R-:W-:Y:S06]  /*7cf0*/  HMMA.16816.F32 R208, R4.reuse, R36, R164 ;  /* 0x0000002404d0723c */ /* 0x040fec00000018a4 */
[C---:B------:R-:W-:Y:S01]  /*7d00*/  HMMA.16816.F32 R164, R4.reuse, R48, R52 ;  /* 0x0000003004a4723c */ /* 0x040fe20000001834 */
[----:B------:R-:W-:Y:S05]  /*7d10*/  LDSM.16.M88.4 R52, [R225+0x7800] ;  /* 0x00780000e134783b */ /* 0x000fea0000000200 */
[C---:B------:R-:W-:Y:S06]  /*7d20*/  HMMA.16816.F32 R200, R4.reuse, R40, R180 ;  /* 0x0000002804c8723c */ /* 0x040fec00000018b4 */
[----:B------:R-:W-:Y:S01]  /*7d30*/  HMMA.16816.F32 R180, R4, R46, R56 ;  /* 0x0000002e04b4723c */ /* 0x000fe20000001838 */
[----:B------:R-:W4:Y:S05]  /*7d40*/  LDSM.16.M88.4 R56, [R225+0x7400] ;  /* 0x00740000e138783b */ /* 0x000f2a0000000200 */
[----:B--2---:R-:W-:Y:S06]  /*7d50*/  HMMA.16816.F32 R12, R20, R40, R244 ;  /* 0x00000028140c723c */ /* 0x004fec00000018f4 */
[C---:B------:R-:W-:Y:S06]  /*7d60*/  HMMA.16816.F32 R184, R4.reuse, R42, R176 ;  /* 0x0000002a04b8723c */ /* 0x040fec00000018b0 */
[C---:B------:R-:W-:Y:S06]  /*7d70*/  HMMA.16816.F32 R196, R4.reuse, R38, R64 ;  /* 0x0000002604c4723c */ /* 0x040fec0000001840 */
[----:B------:R-:W-:Y:S01]  /*7d80*/  HMMA.16816.F32 R176, R4, R50, R8 ;  /* 0x0000003204b0723c */ /* 0x000fe20000001808 */
[----:B------:R-:W-:Y:S04]  /*7d90*/  LDSM.16.M88.4 R8, [R229+0x2000] ;  /* 0x00200000e508783b */ /* 0x000fe80000000200 */
[----:B------:R-:W-:Y:S01]  /*7da0*/  LDSM.16.M88.4 R4, [R229+0x3000] ;  /* 0x00300000e504783b */ /* 0x000fe20000000200 */
[C---:B------:R-:W-:Y:S06]  /*7db0*/  HMMA.16816.F32 R204, R20.reuse, R36, R204 ;  /* 0x0000002414cc723c */ /* 0x040fec00000018cc */
[----:B------:R-:W-:Y:S01]  /*7dc0*/  HMMA.16816.F32 R216, R20, R38, R216 ;  /* 0x0000002614d8723c */ /* 0x000fe200000018d8 */
[----:B------:R-:W2:Y:S05]  /*7dd0*/  LDSM.16.M88.4 R36, [R227+0x7000] ;  /* 0x00700000e324783b */ /* 0x000eaa0000000200 */
[----:B-1----:R-:W-:Y:S06]  /*7de0*/  HMMA.16816.F32 R248, R16, R60, R164 ;  /* 0x0000003c10f8723c */ /* 0x002fec00000018a4 */
[C---:B------:R-:W-:Y:S06]  /*7df0*/  HMMA.16816.F32 R244, R20.reuse, R48, R32 ;  /* 0x0000003014f4723c */ /* 0x040fec0000001820 */
[C---:B------:R-:W-:Y:S06]  /*7e00*/  HMMA.16816.F32 R188, R20.reuse, R44, R188 ;  /* 0x0000002c14bc723c */ /* 0x040fec00000018bc */
[C---:B------:R-:W-:Y:S01]  /*7e10*/  HMMA.16816.F32 R32, R20.reuse, R42, R220 ;  /* 0x0000002a1420723c */ /* 0x040fe200000018dc */
[----:B------:R-:W-:Y:S05]  /*7e20*/  LDSM.16.M88.4 R40, [R225+0x8000] ;  /* 0x00800000e128783b */ /* 0x000fea0000000200 */
[----:B------:R-:W-:Y:S01]  /*7e30*/  HMMA.16816.F32 R240, R20, R46, R240 ;  /* 0x0000002e14f0723c */ /* 0x000fe200000018f0 */
[----:B------:R-:W-:-:S02]  /*7e40*/  IMAD.MOV.U32 R106, RZ, RZ, R248 ;  /* 0x000000ffff6a7224 */ /* 0x000fc400078e00f8 */
[----:B------:R-:W-:Y:S02]  /*7e50*/  IMAD.MOV.U32 R101, RZ, RZ, R249 ;  /* 0x000000ffff657224 */ /* 0x000fe400078e00f9 */
[----:B------:R-:W-:Y:S01]  /*7e60*/  IMAD.MOV.U32 R100, RZ, RZ, R250 ;  /* 0x000000ffff647224 */ /* 0x000fe200078e00fa */
[----:B------:R-:W-:Y:S01]  /*7e70*/  HMMA.16816.F32 R212, R20, R50, R212 ;  /* 0x0000003214d4723c */ /* 0x000fe200000018d4 */
[----:B------:R-:W-:-:S05]  /*7e80*/  IMAD.MOV.U32 R2, RZ, RZ, R251 ;  /* 0x000000ffff027224 */ /* 0x000fca00078e00fb */
[-C--:B---3--:R-:W-:Y:S01]  /*7e90*/  HMMA.16816.F32 R20, R24, R28.reuse, R12 ;  /* 0x0000001c1814723c */ /* 0x088fe2000000180c */
[----:B------:R-:W1:Y:S05]  /*7ea0*/  LDSM.16.M88.4 R12, [R228+0x4000] ;  /* 0x00400000e40c783b */ /* 0x000e6a0000000200 */
[C---:B------:R-:W-:Y:S06]  /*7eb0*/  HMMA.16816.F32 R64, R16.reuse, R28, R200 ;  /* 0x0000001c1040723c */ /* 0x040fec00000018c8 */
[C---:B----4-:R-:W-:Y:S06]  /*7ec0*/  HMMA.16816.F32 R208, R16.reuse, R56, R208 ;  /* 0x0000003810d0723c */ /* 0x050fec00000018d0 */
[C---:B------:R-:W-:Y:S06]  /*7ed0*/  HMMA.16816.F32 R200, R16.reuse, R52, R192 ;  /* 0x0000003410c8723c */ /* 0x040fec00000018c0 */
[C---:B------:R-:W-:Y:S06]  /*7ee0*/  HMMA.16816.F32 R164, R16.reuse, R30, R184 ;  /* 0x0000001e10a4723c */ /* 0x040fec00000018b8 */
[C---:B------:R-:W-:Y:S06]  /*7ef0*/  HMMA.16816.F32 R196, R16.reuse, R58, R196 ;  /* 0x0000003a10c4723c */ /* 0x040fec00000018c4 */
[C---:B------:R-:W-:Y:S06]  /*7f00*/  HMMA.16816.F32 R220, R16.reuse, R54, R180 ;  /* 0x0000003610dc723c */ /* 0x040fec00000018b4 */
[----:B------:R-:W-:Y:S01]  /*7f10*/  HMMA.16816.F32 R248, R16, R62, R176 ;  /* 0x0000003e10f8723c */ /* 0x000fe200000018b0 */
[----:B------:R-:W3:Y:S05]  /*7f20*/  LDSM.16.M88.4 R16, [R228+0x5000] ;  /* 0x00500000e410783b */ /* 0x000eea0000000200 */
[----:B------:R-:W-:Y:S01]  /*7f30*/  HMMA.16816.F32 R48, R24, R30, R32 ;  /* 0x0000001e1830723c */ /* 0x000fe20000001820 */
[----:B------:R-:W-:Y:S05]  /*7f40*/  LDSM.16.M88.4 R32, [R227+0x8000] ;  /* 0x00800000e320783b */ /* 0x000fea0000000200 */
[-C--:B--2---:R-:W-:Y:S01]  /*7f50*/  HMMA.16816.F32 R44, R8, R36.reuse, R20 ;  /* 0x00000024082c723c */ /* 0x084fe20000001814 */
[----:B------:R-:W2:Y:S05]  /*7f60*/  LDSM.16.M88.4 R20, [R229+0x4000] ;  /* 0x00400000e514783b */ /* 0x000eaa0000000200 */
[C---:B------:R-:W-:Y:S06]  /*7f70*/  HMMA.16816.F32 R28, R4.reuse, R36, R64 ;  /* 0x00000024041c723c */ /* 0x040fec0000001840 */
[-C--:B------:R-:W-:Y:S06]  /*7f80*/  HMMA.16816.F32 R176, R4, R38.reuse, R164 ;  /* 0x0000002604b0723c */ /* 0x080fec00000018a4 */
[----:B------:R-:W-:Y:S06]  /*7f90*/  HMMA.16816.F32 R48, R8, R38, R48 ;  /* 0x000000260830723c */ /* 0x000fec0000001830 */
[-C--:B-1----:R-:W-:Y:S06]  /*7fa0*/  HMMA.16816.F32 R36, R12, R40.reuse, R44 ;  /* 0x000000280c24723c */ /* 0x082fec000000182c */
[----:B---3--:R-:W-:Y:S01]  /*7fb0*/  HMMA.16816.F32 R44, R16, R40, R28 ;  /* 0x00000028102c723c */ /* 0x008fe2000000181c */
[----:B------:R-:W1:Y:S05]  /*7fc0*/  LDSM.16.M88.4 R28, [R229+0x5000] ;  /* 0x00500000e51c783b */ /* 0x000e6a0000000200 */
[----:B------:R-:W-:Y:S06]  /*7fd0*/  HMMA.16816.F32 R64, R24, R56, R204 ;  /* 0x000000381840723c */ /* 0x000fec00000018cc */
[----:B------:R-:W-:Y:S06]  /*7fe0*/  HMMA.16816.F32 R48, R12, R42, R48 ;  /* 0x0000002a0c30723c */ /* 0x000fec0000001830 */
[----:B--2---:R-:W-:Y:S01]  /*7ff0*/  HMMA.16816.F32 R164, R20, R32, R36 ;  /* 0x0000002014a4723c */ /* 0x004fe20000001824 */
[----:B------:R-:W2:Y:S05]  /*8000*/  LDSM.16.M88.4 R36, [R227+0x7400] ;  /* 0x00740000e324783b */ /* 0x000eaa0000000200 */
[C---:B------:R-:W-:Y:S06]  /*8010*/  HMMA.16816.F32 R192, R24.reuse, R52, R188 ;  /* 0x0000003418c0723c */ /* 0x040fec00000018bc */
[C---:B------:R-:W-:Y:S06]  /*8020*/  HMMA.16816.F32 R240, R24.reuse, R54, R240 ;  /* 0x0000003618f0723c */ /* 0x040fec00000018f0 */
[----:B------:R-:W-:Y:S06]  /*8030*/  HMMA.16816.F32 R184, R24, R58, R216 ;  /* 0x0000003a18b8723c */ /* 0x000fec00000018d8 */
[----:B-1----:R-:W-:Y:S01]  /*8040*/  HMMA.16816.F32 R180, R28, R32, R44 ;  /* 0x000000201cb4723c */ /* 0x002fe2000000182c */
[----:B------:R-:W-:-:S04]  /*8050*/  FMUL.FTZ R0, R164, UR19 ;  /* 0x00000013a4007c20 */ /* 0x000fc80008410000 */
[----:B------:R1:W-:Y:S01]  /*8060*/  MUFU.TANH R252, R0 ;  /* 0x0000000000fc7308 */ /* 0x0003e20000002400 */
[----:B------:R-:W-:Y:S01]  /*8070*/  HMMA.16816.F32 R44, R16, R42, R176 ;  /* 0x0000002a102c723c */ /* 0x000fe200000018b0 */
[----:B------:R-:W3:Y:S05]  /*8080*/  LDSM.16.M88.4 R40, [R225+0x8400] ;  /* 0x00840000e128783b */ /* 0x000eea0000000200 */
[----:B------:R-:W-:Y:S06]  /*8090*/  HMMA.16816.F32 R56, R20, R34, R48 ;  /* 0x000000221438723c */ /* 0x000fec0000001830 */
[----:B--2---:R-:W-:Y:S01]  /*80a0*/  HMMA.16816.F32 R52, R8, R36, R64 ;  /* 0x000000240834723c */ /* 0x004fe20000001840 */
[----:B-1----:R-:W-:-:S05]  /*80b0*/  FMUL.FTZ R0, R165, UR19 ;  /* 0x00000013a5007c20 */ /* 0x002fca0008410000 */
[----:B------:R-:W-:Y:S01]  /*80c0*/  HMMA.16816.F32 R64, R4, R36, R208 ;  /* 0x000000240440723c */ /* 0x000fe200000018d0 */
[----:B------:R1:W2:Y:S05]  /*80d0*/  MUFU.TANH R3, R0 ;  /* 0x0000000000037308 */ /* 0x0002aa0000002400 */
[----:B------:R-:W-:Y:S01]  /*80e0*/  HMMA.16816.F32 R176, R28, R34, R44 ;  /* 0x000000221cb0723c */ /* 0x000fe2000000182c */
[----:B------:R-:W4:Y:S04]  /*80f0*/  LDSM.16.M88.4 R32, [R227+0x8400] ;  /* 0x00840000e320783b */ /* 0x000f280000000200 */
[----:B------:R-:W5:Y:S01]  /*8100*/  LDSM.16.M88.4 R44, [R227+0x7800] ;  /* 0x00780000e32c783b */ /* 0x000f620000000200 */
[----:B------:R-:W-:Y:S01]  /*8110*/  HMMA.16816.F32 R188, R24, R60, R244 ;  /* 0x0000003c18bc723c */ /* 0x000fe200000018f4 */
[----:B------:R-:W2:Y:S01]  /*8120*/  S2R R247, SR_TID.X ;  /* 0x0000000000f77919 */ /* 0x000ea20000002100 */
[----:B-1----:R-:W-:-:S04]  /*8130*/  FMUL.FTZ R0, R166, UR19 ;  /* 0x00000013a6007c20 */ /* 0x002fc80008410000 */
[----:B------:R1:W5:Y:S01]  /*8140*/  MUFU.TANH R216, R0 ;  /* 0x0000000000d87308 */ /* 0x0003620000002400 */
[-C--:B---3--:R-:W-:Y:S06]  /*8150*/  HMMA.16816.F32 R52, R12, R40.reuse, R52 ;  /* 0x000000280c34723c */ /* 0x088fec0000001834 */
[----:B------:R-:W-:Y:S06]  /*8160*/  HMMA.16816.F32 R48, R16, R40, R64 ;  /* 0x000000281030723c */ /* 0x000fec0000001840 */
[----:B------:R-:W-:Y:S01]  /*8170*/  HMMA.16816.F32 R64, R8, R38, R184 ;  /* 0x000000260840723c */ /* 0x000fe200000018b8 */
[----:B-1----:R-:W-:-:S06]  /*8180*/  FMUL.FTZ R0, R167, UR19 ;  /* 0x00000013a7007c20 */ /* 0x002fcc0008410000 */
[----:B------:R-:W-:Y:S01]  /*8190*/  IMAD.MOV.U32 R184, RZ, RZ, R106 ;  /* 0x000000ffffb87224 */ /* 0x000fe200078e006a */
[----:B------:R1:W-:Y:S01]  /*81a0*/  MUFU.TANH R239, R0 ;  /* 0x0000000000ef7308 */ /* 0x0003e20000002400 */
[----:B------:R-:W-:Y:S02]  /*81b0*/  IMAD.MOV.U32 R185, RZ, RZ, R101 ;  /* 0x000000ffffb97224 */ /* 0x000fe400078e0065 */
[----:B------:R-:W-:Y:S01]  /*81c0*/  IMAD.MOV.U32 R186, RZ, RZ, R100 ;  /* 0x000000ffffba7224 */ /* 0x000fe200078e0064 */
[----:B----4-:R-:W-:Y:S01]  /*81d0*/  HMMA.16816.F32 R164, R20, R32, R52 ;  /* 0x0000002014a4723c */ /* 0x010fe20000001834 */
[----:B------:R-:W-:Y:S02]  /*81e0*/  IMAD.MOV.U32 R187, RZ, RZ, R2 ;  /* 0x000000ffffbb7224 */ /* 0x000fe400078e0002 */
[----:B--2---:R-:W-:-:S03]  /*81f0*/  IMAD.SHL.U32 R247, R247, 0x2, RZ ;  /* 0x00000002f7f77824 */ /* 0x004fc600078e00ff */
[----:B------:R-:W-:Y:S01]  /*8200*/  HMMA.16816.F32 R52, R4, R38, R196 ;  /* 0x000000260434723c */ /* 0x000fe200000018c4 */
[----:B------:R-:W2:Y:S01]  /*8210*/  LDSM.16.M88.4 R36, [R225+0x8800] ;  /* 0x00880000e124783b */ /* 0x000ea20000000200 */
[----:B------:R-:W-:Y:S01]  /*8220*/  LOP3.LUT R247, R247, 0x6, RZ, 0xc0, !PT ;  /* 0x00000006f7f77812 */ /* 0x000fe200078ec0ff */
[----:B-1----:R-:W-:-:S04]  /*8230*/  FMUL.FTZ R0, R180, UR19 ;  /* 0x00000013b4007c20 */ /* 0x002fc80008410000 */
[----:B------:R1:W3:-:S15]  /*8240*/  MUFU.TANH R210, R0 ;  /* 0x0000000000d27308 */ /* 0x0002de0000002400 */
[----:B------:R-:W-:-:S02]  /*8250*/  NOP ;  /* 0x0000000000007918 */ /* 0x000fc40000000000 */
[----:B------:R-:W-:Y:S01]  /*8260*/  HMMA.16816.F32 R52, R16, R42, R52 ;  /* 0x0000002a1034723c */ /* 0x000fe20000001834 */
[----:B-1----:R-:W-:-:S04]  /*8270*/  FMUL.FTZ R0, R181, UR19 ;  /* 0x00000013b5007c20 */ /* 0x002fc80008410000 */
[----:B------:R1:W-:-:S15]  /*8280*/  MUFU.TANH R218, R0 ;  /* 0x0000000000da7308 */ /* 0x0003de0000002400 */
[----:B------:R-:W-:-:S04]  /*8290*/  NOP ;  /* 0x0000000000007918 */ /* 0x000fc80000000000 */
[----:B------:R-:W-:Y:S01]  /*82a0*/  HMMA.16816.F32 R52, R28, R34, R52 ;  /* 0x000000221c34723c */ /* 0x000fe20000001834 */
[----:B-1----:R-:W-:-:S04]  /*82b0*/  FMUL.FTZ R0, R182, UR19 ;  /* 0x00000013b6007c20 */ /* 0x002fc80008410000 */
[----:B------:R1:W4:Y:S02]  /*82c0*/  MUFU.TANH R206, R0 ;  /* 0x0000000000ce7308 */ /* 0x0003240000002400 */
[----:B-1----:R-:W-:Y:S02]  /*82d0*/  FMUL.FTZ R0, R183, UR19 ;  /* 0x00000013b7007c20 */ /* 0x002fe40008410000 */
[----:B------:R-:W-:Y:S01]  /*82e0*/  HMMA.16816.F32 R180, R24, R62, R212 ;  /* 0x0000003e18b4723c */ /* 0x000fe200000018d4 */
[----:B------:R-:W1:Y:S03]  /*82f0*/  LDSM.16.M88.4 R24, [R227+0x7c00] ;  /* 0x007c0000e318783b */ /* 0x000e660000000200 */
[----:B------:R3:W4:Y:S11]  /*8300*/  MUFU.TANH R211, R0 ;  /* 0x0000000000d37308 */ /* 0x0007360000002400 */
[----:B------:R-:W-:Y:S01]  /*8310*/  FMUL.FTZ R2, R53, UR19 ;  /* 0x0000001335027c20 */ /* 0x000fe20008410000 */
[----:B-----5:R-:W-:Y:S01]  /*8320*/  HMMA.16816.F32 R60, R8, R44, R192 ;  /* 0x0000002c083c723c */ /* 0x020fe200000018c0 */
[----:B---3--:R-:W-:-:S04]  /*8330*/  FMUL.FTZ R0, R56, UR19 ;  /* 0x0000001338007c20 */ /* 0x008fc80008410000 */
[----:B------:R3:W5:Y:S02]  /*8340*/  MUFU.TANH R217, R0 ;  /* 0x0000000000d97308 */ /* 0x0007640000002400 */
[----:B---3--:R-:W-:-:S06]  /*8350*/  FMUL.FTZ R0, R57, UR19 ;  /* 0x0000001339007c20 */ /* 0x008fcc0008410000 */
[----:B------:R3:W-:Y:S02]  /*8360*/  MUFU.TANH R244, R0 ;  /* 0x0000000000f47308 */ /* 0x0007e40000002400 */
[----:B---3--:R-:W-:-:S06]  /*8370*/  FMUL.FTZ R0, R58, UR19 ;  /* 0x000000133a007c20 */ /* 0x008fcc0008410000 */
[----:B------:R3:W5:Y:S02]  /*8380*/  MUFU.TANH R207, R0 ;  /* 0x0000000000cf7308 */ /* 0x0007640000002400 */
[----:B---3--:R-:W-:Y:S02]  /*8390*/  FMUL.FTZ R0, R59, UR19 ;  /* 0x000000133b007c20 */ /* 0x008fe40008410000 */
[----:B------:R-:W-:Y:S04]  /*83a0*/  HMMA.16816.F32 R56, R28, R32, R48 ;  /* 0x000000201c38723c */ /* 0x000fe80000001830 */
[----:B------:R3:W-:Y:S02]  /*83b0*/  MUFU.TANH R219, R0 ;  /* 0x0000000000db7308 */ /* 0x0007e40000002400 */
[----:B------:R-:W-:Y:S01]  /*83c0*/  HMMA.16816.F32 R48, R12, R42, R64 ;  /* 0x0000002a0c30723c */ /* 0x000fe20000001840 */
[----:B------:R-:W4:Y:S05]  /*83d0*/  LDSM.16.M88.4 R40, [R227+0x8800] ;  /* 0x00880000e328783b */ /* 0x000f2a0000000200 */
[----:B------:R-:W-:Y:S01]  /*83e0*/  HMMA.16816.F32 R64, R4, R44, R200 ;  /* 0x0000002c0440723c */ /* 0x000fe200000018c8 */
[----:B---3--:R-:W-:-:S04]  /*83f0*/  FMUL.FTZ R0, R176, UR19 ;  /* 0x00000013b0007c20 */ /* 0x008fc80008410000 */
[----:B------:R3:W5:-:S13]  /*8400*/  MUFU.TANH R205, R0 ;  /* 0x0000000000cd7308 */ /* 0x00075a0000002400 */
[----:B------:R-:W-:Y:S06]  /*8410*/  HMMA.16816.F32 R48, R20, R34, R48 ;  /* 0x000000221430723c */ /* 0x000fec0000001830 */
[----:B--2---:R-:W-:Y:S01]  /*8420*/  HMMA.16816.F32 R32, R12, R36, R60 ;  /* 0x000000240c20723c */ /* 0x004fe2000000183c */
[----:B---3--:R-:W-:-:S04]  /*8430*/  FMUL.FTZ R0, R177, UR19 ;  /* 0x00000013b1007c20 */ /* 0x008fc80008410000 */
[----:B------:R2:W-:Y:S02]  /*8440*/  MUFU.TANH R208, R0 ;  /* 0x0000000000d07308 */ /* 0x0005e40000002400 */
[----:B--2---:R-:W-:-:S06]  /*8450*/  FMUL.FTZ R0, R178, UR19 ;  /* 0x00000013b2007c20 */ /* 0x004fcc0008410000 */
[----:B------:R2:W3:Y:S02]  /*8460*/  MUFU.TANH R106, R0 ;  /* 0x00000000006a7308 */ /* 0x0004e40000002400 */
[----:B--2---:R-:W-:Y:S02]  /*8470*/  FMUL.FTZ R0, R179, UR19 ;  /* 0x00000013b3007c20 */ /* 0x004fe40008410000 */
[C---:B-1----:R-:W-:Y:S04]  /*8480*/  HMMA.16816.F32 R176, R4.reuse, R24, R184 ;  /* 0x0000001804b0723c */ /* 0x042fe800000018b8 */
[----:B------:R1:W2:Y:S02]  /*8490*/  MUFU.TANH R107, R0 ;  /* 0x00000000006b7308 */ /* 0x0002a40000002400 */
[----:B------:R-:W-:Y:S01]  /*84a0*/  HMMA.16816.F32 R184, R4, R26, R248 ;  /* 0x0000001a04b8723c */ /* 0x000fe200000018f8 */
[----:B-1----:R-:W-:-:S05]  /*84b0*/  FMUL.FTZ R0, R164, UR19 ;  /* 0x00000013a4007c20 */ /* 0x002fca0008410000 */
[----:B------:R1:W2:Y:S02]  /*84c0*/  MUFU.TANH R204, R0 ;  /* 0x0000000000cc7308 */ /* 0x0002a40000002400 */
[----:B-1----:R-:W-:-:S06]  /*84d0*/  FMUL.FTZ R0, R165, UR19 ;  /* 0x00000013a5007c20 */ /* 0x002fcc0008410000 */
[----:B------:R1:W-:Y:S02]  /*84e0*/  MUFU.TANH R209, R0 ;  /* 0x0000000000d17308 */ /* 0x0003e40000002400 */
[----:B-1----:R-:W-:-:S06]  /*84f0*/  FMUL.FTZ R0, R166, UR19 ;  /* 0x00000013a6007c20 */ /* 0x002fcc0008410000 */
[----:B------:R1:W2:Y:S02]  /*8500*/  MUFU.TANH R200, R0 ;  /* 0x0000000000c87308 */ /* 0x0002a40000002400 */
[----:B-1----:R-:W-:Y:S02]  /*8510*/  FMUL.FTZ R0, R167, UR19 ;  /* 0x00000013a7007c20 */ /* 0x002fe40008410000 */
[----:B------:R-:W-:Y:S04]  /*8520*/  HMMA.16816.F32 R164, R4, R46, R220 ;  /* 0x0000002e04a4723c */ /* 0x000fe800000018dc */
[----:B------:R1:W-:Y:S02]  /*8530*/  MUFU.TANH R201, R0 ;  /* 0x0000000000c97308 */ /* 0x0003e40000002400 */
[----:B------:R-:W-:Y:S06]  /*8540*/  HMMA.16816.F32 R4, R16, R36, R64 ;  /* 0x000000241004723c */ /* 0x000fec0000001840 */
[----:B------:R-:W-:Y:S01]  /*8550*/  HMMA.16816.F32 R44, R8, R46, R240 ;  /* 0x0000002e082c723c */ /* 0x000fe200000018f0 */
[----:B-1----:R-:W-:-:S04]  /*8560*/  FMUL.FTZ R0, R56, UR19 ;  /* 0x0000001338007c20 */ /* 0x002fc80008410000 */
[----:B------:R1:W2:Y:S02]  /*8570*/  MUFU.TANH R101, R0 ;  /* 0x0000000000657308 */ /* 0x0002a40000002400 */
[----:B-1----:R-:W-:-:S06]  /*8580*/  FMUL.FTZ R0, R57, UR19 ;  /* 0x0000001339007c20 */ /* 0x002fcc0008410000 */
[----:B------:R1:W-:Y:S02]  /*8590*/  MUFU.TANH R199, R0 ;  /* 0x0000000000c77308 */ /* 0x0003e40000002400 */
[----:B-1----:R-:W-:-:S06]  /*85a0*/  FMUL.FTZ R0, R58, UR19 ;  /* 0x000000133a007c20 */ /* 0x002fcc0008410000 */
[----:B------:R1:W2:Y:S02]  /*85b0*/  MUFU.TANH R100, R0 ;  /* 0x0000000000647308 */ /* 0x0002a40000002400 */
[----:B-1----:R-:W-:Y:S02]  /*85c0*/  FMUL.FTZ R0, R59, UR19 ;  /* 0x000000133b007c20 */ /* 0x002fe40008410000 */
[----:B------:R-:W-:Y:S04]  /*85d0*/  HMMA.16816.F32 R56, R8, R24, R188 ;  /* 0x000000180838723c */ /* 0x000fe800000018bc */
[----:B------:R-:W-:Y:S08]  /*85e0*/  MUFU.TANH R191, R2 ;  /* 0x0000000200bf7308 */ /* 0x000ff00000002400 */
[----:B------:R1:W2:Y:S02]  /*85f0*/  MUFU.TANH R197, R0 ;  /* 0x0000000000c57308 */ /* 0x0002a40000002400 */
[----:B-1----:R-:W-:-:S06]  /*8600*/  FMUL.FTZ R0, R48, UR19 ;  /* 0x0000001330007c20 */ /* 0x002fcc0008410000 */
[----:B------:R1:W2:Y:S02]  /*8610*/  MUFU.TANH R196, R0 ;  /* 0x0000000000c47308 */ /* 0x0002a40000002400 */
[----:B-1----:R-:W-:-:S06]  /*8620*/  FMUL.FTZ R0, R49, UR19 ;  /* 0x0000001331007c20 */ /* 0x002fcc0008410000 */
[----:B------:R1:W-:Y:S02]  /*8630*/  MUFU.TANH R198, R0 ;  /* 0x0000000000c67308 */ /* 0x0003e40000002400 */
[----:B-1----:R-:W-:-:S06]  /*8640*/  FMUL.FTZ R0, R50, UR19 ;  /* 0x0000001332007c20 */ /* 0x002fcc0008410000 */
[----:B------:R1:W2:Y:S02]  /*8650*/  MUFU.TANH R194, R0 ;  /* 0x0000000000c27308 */ /* 0x0002a40000002400 */
[----:B-1----:R-:W-:Y:S02]  /*8660*/  FMUL.FTZ R0, R51, UR19 ;  /* 0x0000001333007c20 */ /* 0x002fe40008410000 */
[----:B------:R-:W-:Y:S01]  /*8670*/  HMMA.16816.F32 R48, R8, R26, R180 ;  /* 0x0000001a0830723c */ /* 0x000fe200000018b4 */
[----:B------:R-:W1:Y:S03]  /*8680*/  LDSM.16.M88.4 R8, [R225+0x8c00] ;  /* 0x008c0000e108783b */ /* 0x000e660000000200 */
[----:B------:R5:W-:Y:S02]  /*8690*/  MUFU.TANH R195, R0 ;  /* 0x0000000000c37308 */ /* 0x000be40000002400 */
[----:B----4-:R-:W-:Y:S07]  /*86a0*/  HMMA.16816.F32 R24, R20, R40, R32 ;  /* 0x000000281418723c */ /* 0x010fee0000001820 */
[----:B------:R-:W-:-:S04]  /*86b0*/  FMUL.FTZ R32, R55, UR19 ;  /* 0x0000001337207c20 */ /* 0x000fc80008410000 */
[----:B------:R4:W-:Y:S01]  /*86c0*/  MUFU.TANH R190, R32 ;  /* 0x0000002000be7308 */ /* 0x0009e20000002400 */
[----:B-----5:R-:W-:-:S07]  /*86d0*/  FMUL.FTZ R0, R52, UR19 ;  /* 0x0000001334007c20 */ /* 0x020fce0008410000 */
[----:B------:R5:W2:Y:S05]  /*86e0*/  MUFU.TANH R189, R0 ;  /* 0x0000000000bd7308 */ /* 0x000aaa0000002400 */
[----:B------:R-:W-:Y:S01]  /*86f0*/  FMUL.FTZ R26, R26, UR19 ;  /* 0x000000131a1a7c20 */ /* 0x000fe20008410000 */
[----:B------:R-:W-:Y:S01]  /*8700*/  FMUL.FTZ R27, R27, UR19 ;  /* 0x000000131b1b7c20 */ /* 0x000fe20008410000 */
[----:B----4-:R-:W-:Y:S02]  /*8710*/  HMMA.16816.F32 R32, R28, R40, R4 ;  /* 0x000000281c20723c */ /* 0x010fe40000001804 */
[----:B------:R-:W-:Y:S04]  /*8720*/  MUFU.TANH R188, R26 ;  /* 0x0000001a00bc7308 */ /* 0x000fe80000002400 */
[----:B------:R-:W-:Y:S01]  /*8730*/  HMMA.16816.F32 R4, R12, R38, R44 ;  /* 0x000000260c04723c */ /* 0x000fe2000000182c */
[----:B-----5:R-:W-:-:S03]  /*8740*/  IMAD.U32 R0, RZ, RZ, UR17 ;  /* 0x00000011ff007e24 */ /* 0x020fc6000f8e00ff */
[----:B------:R-:W-:Y:S01]  /*8750*/  MUFU.TANH R183, R27 ;  /* 0x0000001b00b77308 */ /* 0x000fe20000002400 */
[----:B------:R-:W-:Y:S01]  /*8760*/  IMAD R0, R0, 0x40, R247 ;  /* 0x0000004000007824 */ /* 0x000fe200078e02f7 */
[----:B------:R-:W-:Y:S01]  /*8770*/  HMMA.16816.F32 R36, R16, R38, R164 ;  /* 0x000000261024723c */ /* 0x000fe200000018a4 */
[----:B------:R-:W-:Y:S02]  /*8780*/  IMAD.MOV.U32 R247, RZ, RZ, R3 ;  /* 0x000000fffff77224 */ /* 0x000fe400078e0003 */
[----:B------:R-:W-:Y:S01]  /*8790*/  FMUL.FTZ R3, R54, UR19 ;  /* 0x0000001336037c20 */ /* 0x000fe20008410000 */
[C---:B------:R-:W-:Y:S01]  /*87a0*/  VIADD R2, R0.reuse, 0x1 ;  /* 0x0000000100027836 */ /* 0x040fe20000000000 */
[C---:B------:R-:W-:Y:S02]  /*87b0*/  ISETP.GE.AND P0, PT, R0.reuse, R238, PT ;  /* 0x000000ee0000720c */ /* 0x040fe40003f06270 */
[C---:B------:R-:W-:Y:S01]  /*87c0*/  ISETP.GE.AND P6, PT, R0.reuse, R237, PT ;  /* 0x000000ed0000720c */ /* 0x040fe20003fc6270 */
[----:B------:R4:W5:Y:S01]  /*87d0*/  MUFU.TANH R182, R3 ;  /* 0x0000000300b67308 */ /* 0x0009620000002400 */
[C---:B------:R-:W-:Y:S01]  /*87e0*/  ISETP.GE.AND P5, PT, R0.reuse, R236, PT ;  /* 0x000000ec0000720c */ /* 0x040fe20003fa6270 */
[----:B-1----:R-:W-:Y:S01]  /*87f0*/  HMMA.16816.F32 R44, R12, R8, R56 ;  /* 0x000000080c2c723c */ /* 0x002fe20000001838 */
[----:B------:R-:W-:-:S02]  /*8800*/  ISETP.GE.AND P1, PT, R0, R235, PT ;  /* 0x000000eb0000720c */ /* 0x000fc40003f26270 */
[C---:B------:R-:W-:Y:S02]  /*8810*/  ISETP.LT.OR P0, PT, R0.reuse, R234, P0 ;  /* 0x000000ea0000720c */ /* 0x040fe40000701670 */
[C---:B------:R-:W-:Y:S01]  /*8820*/  ISETP.LT.OR P6, PT, R0.reuse, R233, P6 ;  /* 0x000000e90000720c */ /* 0x040fe200037c1670 */
[----:B------:R-:W-:Y:S01]  /*8830*/  HMMA.16816.F32 R48, R12, R10, R48 ;  /* 0x0000000a0c30723c */ /* 0x000fe20000001830 */
[C---:B------:R-:W-:Y:S02]  /*8840*/  ISETP.LT.OR P5, PT, R0.reuse, R232, P5 ;  /* 0x000000e80000720c */ /* 0x040fe40002fa1670 */
[----:B------:R-:W-:Y:S02]  /*8850*/  ISETP.LT.OR P1, PT, R0, R231, P1 ;  /* 0x000000e70000720c */ /* 0x000fe40000f21670 */
[----:B------:R-:W-:Y:S01]  /*8860*/  FSEL R53, R252, -INF , !P0 ;  /* 0xff800000fc357808 */ /* 0x000fe20004000000 */
[----:B------:R-:W-:Y:S01]  /*8870*/  HMMA.16816.F32 R12, R16, R8, R176 ;  /* 0x00000008100c723c */ /* 0x000fe200000018b0 */
[----:B------:R-:W-:-:S02]  /*8880*/  FSEL R63, R216, -INF , !P6 ;  /* 0xff800000d83f7808 */ /* 0x000fc40007000000 */
[----:B------:R-:W-:Y:S01]  /*8890*/  FSEL R64, R210, -INF , !P5 ;  /* 0xff800000d2407808 */ /* 0x000fe20006800000 */
[----:B----4-:R-:W-:Y:S01]  /*88a0*/  FMUL.FTZ R3, R24, UR19 ;  /* 0x0000001318037c20 */ /* 0x010fe20008410000 */
[----:B------:R-:W-:Y:S01]  /*88b0*/  FSEL R66, R206, -INF , !P1 ;  /* 0xff800000ce427808 */ /* 0x000fe20004800000 */
[----:B------:R-:W-:Y:S01]  /*88c0*/  HMMA.16816.F32 R36, R28, R42, R36 ;  /* 0x0000002a1c24723c */ /* 0x000fe20000001824 */
[C---:B------:R-:W-:Y:S01]  /*88d0*/  ISETP.GE.AND P0, PT, R2.reuse, R238, PT ;  /* 0x000000ee0200720c */ /* 0x040fe20003f06270 */
[----:B------:R1:W4:Y:S01]  /*88e0*/  MUFU.TANH R193, R3 ;  /* 0x0000000300c17308 */ /* 0x0003220000002400 */
[C---:B------:R-:W-:Y:S02]  /*88f0*/  ISETP.GE.AND P6, PT, R2.reuse, R237, PT ;  /* 0x000000ed0200720c */ /* 0x040fe40003fc6270 */
[C---:B------:R-:W-:Y:S01]  /*8900*/  ISETP.GE.AND P5, PT, R2.reuse, R236, PT ;  /* 0x000000ec0200720c */ /* 0x040fe20003fa6270 */
[----:B------:R-:W-:Y:S01]  /*8910*/  HMMA.16816.F32 R16, R16, R10, R184 ;  /* 0x0000000a1010723c */ /* 0x000fe200000018b8 */
[----:B------:R-:W-:-:S02]  /*8920*/  ISETP.GE.AND P1, PT, R2, R235, PT ;  /* 0x000000eb0200720c */ /* 0x000fc40003f26270 */
[C---:B------:R-:W-:Y:S02]  /*8930*/  ISETP.LT.OR P0, PT, R2.reuse, R234, P0 ;  /* 0x000000ea0200720c */ /* 0x040fe40000701670 */
[C---:B------:R-:W-:Y:S02]  /*8940*/  ISETP.LT.OR P6, PT, R2.reuse, R233, P6 ;  /* 0x000000e90200720c */ /* 0x040fe400037c1670 */
[C---:B------:R-:W-:Y:S02]  /*8950*/  ISETP.LT.OR P5, PT, R2.reuse, R232, P5 ;  /* 0x000000e80200720c */ /* 0x040fe40002fa1670 */
[----:B------:R-:W-:Y:S01]  /*8960*/  ISETP.LT.OR P1, PT, R2, R231, P1 ;  /* 0x000000e70200720c */ /* 0x000fe20000f21670 */
[----:B------:R-:W-:Y:S01]  /*8970*/  VIADD R2, R0, 0x8 ;  /* 0x0000000800027836 */ /* 0x000fe20000000000 */
[----:B------:R-:W-:Y:S01]  /*8980*/  FSEL R55, R247, -INF , !P0 ;  /* 0xff800000f7377808 */ /* 0x000fe20004000000 */
[----:B-1----:R-:W-:Y:S01]  /*8990*/  FMUL.FTZ R3, R25, UR19 ;  /* 0x0000001319037c20 */ /* 0x002fe20008410000 */
[----:B------:R-:W-:Y:S01]  /*89a0*/  FSEL R62, R239, -INF , !P6 ;  /* 0xff800000ef3e7808 */ /* 0x000fe20007000000 */
[----:B------:R-:W-:Y:S01]  /*89b0*/  HMMA.16816.F32 R24, R20, R42, R4 ;  /* 0x0000002a1418723c */ /* 0x000fe20000001804 */
[----:B------:R-:W-:Y:S01]  /*89c0*/  FSEL R61, R218, -INF , !P5 ;  /* 0xff800000da3d7808 */ /* 0x000fe20006800000 */
[----:B------:R1:W-:Y:S01]  /*89d0*/  MUFU.TANH R192, R3 ;  /* 0x0000000300c07308 */ /* 0x0003e20000002400 */
[----:B------:R-:W-:-:S02]  /*89e0*/  FSEL R65, R211, -INF , !P1 ;  /* 0xff800000d3417808 */ /* 0x000fc40004800000 */
[C---:B------:R-:W-:Y:S02]  /*89f0*/  ISETP.GE.AND P0, PT, R2.reuse, R238, PT ;  /* 0x000000ee0200720c */ /* 0x040fe40003f06270 */
[C---:B------:R-:W-:Y:S01]  /*8a00*/  ISETP.GE.AND P6, PT, R2.reuse, R237, PT ;  /* 0x000000ed0200720c */ /* 0x040fe20003fc6270 */
[----:B------:R-:W-:Y:S01]  /*8a10*/  FMUL.FTZ R4, R35, UR19 ;  /* 0x0000001323047c20 */ /* 0x000fe20008410000 */
[C---:B------:R-:W-:Y:S02]  /*8a20*/  ISETP.GE.AND P5, PT, R2.reuse, R236, PT ;  /* 0x000000ec0200720c */ /* 0x040fe40003fa6270 */
[C---:B------:R-:W-:Y:S01]  /*8a30*/  ISETP.GE.AND P1, PT, R2.reuse, R235, PT ;  /* 0x000000eb0200720c */ /* 0x040fe20003f26270 */
[----:B------:R3:W-:Y:S01]  /*8a40*/  MUFU.TANH R164, R4 ;  /* 0x0000000400a47308 */ /* 0x0007e20000002400 */
[C---:B------:R-:W-:Y:S02]  /*8a50*/  ISETP.LT.OR P0, PT, R2.reuse, R234, P0 ;  /* 0x000000ea0200720c */ /* 0x040fe40000701670 */
[----:B------:R-:W-:-:S02]  /*8a60*/  ISETP.LT.OR P6, PT, R2, R233, P6 ;  /* 0x000000e90200720c */ /* 0x000fc400037c1670 */
[C---:B------:R-:W-:Y:S02]  /*8a70*/  ISETP.LT.OR P5, PT, R2.reuse, R232, P5 ;  /* 0x000000e80200720c */ /* 0x040fe40002fa1670 */
[----:B------:R-:W-:Y:S01]  /*8a80*/  ISETP.LT.OR P1, PT, R2, R231, P1 ;  /* 0x000000e70200720c */ /* 0x000fe20000f21670 */
[----:B-1----:R-:W-:Y:S01]  /*8a90*/  FMUL.FTZ R3, R32, UR19 ;  /* 0x0000001320037c20 */ /* 0x002fe20008410000 */
[----:B------:R-:W-:Y:S01]  /*8aa0*/  VIADD R2, R0, 0x9 ;  /* 0x0000000900027836 */ /* 0x000fe20000000000 */
[----:B------:R-:W-:Y:S02]  /*8ab0*/  FSEL R41, R217, -INF , !P0 ;  /* 0xff800000d9297808 */ /* 0x000fe40004000000 */
[----:B------:R1:W4:Y:S01]  /*8ac0*/  MUFU.TANH R180, R3 ;  /* 0x0000000300b47308 */ /* 0x0003220000002400 */
[----:B------:R-:W-:Y:S01]  /*8ad0*/  FSEL R60, R207, -INF , !P6 ;  /* 0xff800000cf3c7808 */ /* 0x000fe20007000000 */
[----:B------:R-:W-:Y:S01]  /*8ae0*/  FMUL.FTZ R8, R27, UR19 ;  /* 0x000000131b087c20 */ /* 0x000fe20008410000 */
[----:B------:R-:W-:Y:S01]  /*8af0*/  FSEL R56, R205, -INF , !P5 ;  /* 0xff800000cd387808 */ /* 0x000fe20006800000 */
[----:B---3--:R-:W3:Y:S01]  /*8b00*/  LDSM.16.M88.4 R4, [R227+0x8c00] ;  /* 0x008c0000e304783b */ /* 0x008ee20000000200 */
[----:B------:R-:W-:Y:S01]  /*8b10*/  FSEL R57, R106, -INF , !P1 ;  /* 0xff8000006a397808 */ /* 0x000fe20004800000 */
[----:B------:R-:W-:-:S04]  /*8b20*/  DEPBAR.LE SB0, 0x0 ;  /* 0x000080000000791a */ /* 0x000fc80000000000 */
[----:B------:R-:W-:Y:S01]  /*8b30*/  BAR.SYNC.DEFER_BLOCKING 0x0 ;  /* 0x0000000000007b1d */ /* 0x000fe20000010000 */
[C---:B------:R-:W-:Y:S02]  /*8b40*/  ISETP.GE.AND P0, PT, R2.reuse, R238, PT ;  /* 0x000000ee0200720c */ /* 0x040fe40003f06270 */
[C---:B------:R-:W-:Y:S02]  /*8b50*/  ISETP.GE.AND P6, PT, R2.reuse, R237, PT ;  /* 0x000000ed0200720c */ /* 0x040fe40003fc6270 */
[C---:B------:R-:W-:Y:S01]  /*8b60*/  ISETP.GE.AND P5, PT, R2.reuse, R236, PT ;  /* 0x000000ec0200720c */ /* 0x040fe20003fa6270 */
[----:B-1----:R-:W-:Y:S01]  /*8b70*/  FMUL.FTZ R3, R33, UR19 ;  /* 0x0000001321037c20 */ /* 0x002fe20008410000 */
[C---:B------:R-:W-:Y:S02]  /*8b80*/  ISETP.GE.AND P1, PT, R2.reuse, R235, PT ;  /* 0x000000eb0200720c */ /* 0x040fe40003f26270 */
[C---:B------:R-:W-:Y:S01]  /*8b90*/  ISETP.LT.OR P0, PT, R2.reuse, R234, P0 ;  /* 0x000000ea0200720c */ /* 0x040fe20000701670 */
[----:B------:R1:W-:Y:S01]  /*8ba0*/  MUFU.TANH R181, R3 ;  /* 0x0000000300b57308 */ /* 0x0003e20000002400 */
[----:B------:R-:W-:-:S02]  /*8bb0*/  ISETP.LT.OR P6, PT, R2, R233, P6 ;  /* 0x000000e90200720c */ /* 0x000fc400037c1670 */
[C---:B------:R-:W-:Y:S02]  /*8bc0*/  ISETP.LT.OR P5, PT, R2.reuse, R232, P5 ;  /* 0x000000e80200720c */ /* 0x040fe40002fa1670 */
[----:B------:R-:W-:Y:S01]  /*8bd0*/  ISETP.LT.OR P1, PT, R2, R231, P1 ;  /* 0x000000e70200720c */ /* 0x000fe20000f21670 */
[----:B------:R-:W-:Y:S01]  /*8be0*/  VIADD R2, R0, 0x10 ;  /* 0x0000001000027836 */ /* 0x000fe20000000000 */
[----:B------:R-:W-:Y:S02]  /*8bf0*/  FSEL R40, R244, -INF , !P0 ;  /* 0xff800000f4287808 */ /* 0x000fe40004000000 */
[----:B------:R-:W-:Y:S02]  /*8c00*/  FSEL R58, R219, -INF , !P6 ;  /* 0xff800000db3a7808 */ /* 0x000fe40007000000 */
[----:B------:R-:W-:Y:S02]  /*8c10*/  FSEL R52, R208, -INF , !P5 ;  /* 0xff800000d0347808 */ /* 0x000fe40006800000 */
[----:B--2---:R-:W-:-:S02]  /*8c20*/  FSEL R54, R107, -INF , !P1 ;  /* 0xff8000006b367808 */ /* 0x004fc40004800000 */
[----:B------:R-:W-:Y:S01]  /*8c30*/  ISETP.GE.AND P0, PT, R2, R238, PT ;  /* 0x000000ee0200720c */ /* 0x000fe20003f06270 */
[----:B-1----:R-:W-:Y:S01]  /*8c40*/  FMUL.FTZ R3, R34, UR19 ;  /* 0x0000001322037c20 */ /* 0x002fe20008410000 */
[C---:B------:R-:W-:Y:S02]  /*8c50*/  ISETP.GE.AND P6, PT, R2.reuse, R237, PT ;  /* 0x000000ed0200720c */ /* 0x040fe40003fc6270 */
[C---:B------:R-:W-:Y:S01]  /*8c60*/  ISETP.GE.AND P5, PT, R2.reuse, R236, PT ;  /* 0x000000ec0200720c */ /* 0x040fe20003fa6270 */
[----:B------:R1:W2:Y:S01]  /*8c70*/  MUFU.TANH R106, R3 ;  /* 0x00000003006a7308 */ /* 0x0002a20000002400 */
[C---:B------:R-:W-:Y:S02]  /*8c80*/  ISETP.GE.AND P1, PT, R2.reuse, R235, PT ;  /* 0x000000eb0200720c */ /* 0x040fe40003f26270 */
[C---:B------:R-:W-:Y:S01]  /*8c90*/  ISETP.LT.OR P0, PT, R2.reuse, R234, P0 ;  /* 0x000000ea0200720c */ /* 0x040fe20000701670 */
[----:B---3--:R-:W-:Y:S01]  /*8ca0*/  HMMA.16816.F32 R12, R28, R4, R12 ;  /* 0x000000041c0c723c */ /* 0x008fe2000000180c */
[----:B------:R-:W-:-:S02]  /*8cb0*/  ISETP.LT.OR P6, PT, R2, R233, P6 ;  /* 0x000000e90200720c */ /* 0x000fc400037c1670 */
[C---:B------:R-:W-:Y:S02]  /*8cc0*/  ISETP.LT.OR P5, PT, R2.reuse, R232, P5 ;  /* 0x000000e80200720c */ /* 0x040fe40002fa1670 */
[----:B------:R-:W-:Y:S01]  /*8cd0*/  ISETP.LT.OR P1, PT, R2, R231, P1 ;  /* 0x000000e70200720c */ /* 0x000fe20000f21670 */
[----:B------:R-:W-:Y:S01]  /*8ce0*/  VIADD R2, R0, 0x11 ;  /* 0x0000001100027836 */ /* 0x000fe20000000000 */
[----:B------:R-:W-:Y:S01]  /*8cf0*/  FSEL R35, R204, -INF , !P0 ;  /* 0xff800000cc237808 */ /* 0x000fe20004000000 */
[----:B------:R-:W-:Y:S01]  /*8d00*/  HMMA.16816.F32 R28, R28, R6, R16 ;  /* 0x000000061c1c723c */ /* 0x000fe20000001810 */
[----:B------:R-:W-:Y:S02]  /*8d10*/  FSEL R42, R200, -INF , !P6 ;  /* 0xff800000c82a7808 */ /* 0x000fe40007000000 */
[----:B------:R-:W-:Y:S01]  /*8d20*/  FSEL R43, R101, -INF , !P5 ;  /* 0xff800000652b7808 */ /* 0x000fe20006800000 */
[----:B-1----:R-:W-:Y:S01]  /*8d30*/  FMUL.FTZ R3, R24, UR19 ;  /* 0x0000001318037c20 */ /* 0x002fe20008410000 */
[----:B------:R-:W-:Y:S01]  /*8d40*/  FSEL R166, R100, -INF , !P1 ;  /* 0xff80000064a67808 */ /* 0x000fe20004800000 */
[----:B------:R1:W-:Y:S01]  /*8d50*/  MUFU.TANH R101, R8 ;  /* 0x0000000800657308 */ /* 0x0003e20000002400 */
[----:B------:R-:W-:-:S02]  /*8d60*/  ISETP.GE.AND P0, PT, R2, R238, PT ;  /* 0x000000ee0200720c */ /* 0x000fc40003f06270 */
[C---:B------:R-:W-:Y:S02]  /*8d70*/  ISETP.GE.AND P6, PT, R2.reuse, R237, PT ;  /* 0x000000ed0200720c */ /* 0x040fe40003fc6270 */
[C---:B------:R-:W-:Y:S02]  /*8d80*/  ISETP.GE.AND P5, PT, R2.reuse, R236, PT ;  /* 0x000000ec0200720c */ /* 0x040fe40003fa6270 */
[C---:B------:R-:W-:Y:S01]  /*8d90*/  ISETP.GE.AND P1, PT, R2.reuse, R235, PT ;  /* 0x000000eb0200720c */ /* 0x040fe20003f26270 */
[----:B------:R3:W2:Y:S01]  /*8da0*/  MUFU.TANH R107, R3 ;  /* 0x00000003006b7308 */ /* 0x0006a20000002400 */
[----:B------:R-:W-:Y:S01]  /*8db0*/  ISETP.LT.OR P0, PT, R2, R234, P0 ;  /* 0x000000ea0200720c */ /* 0x000fe20000701670 */
[----:B------:R-:W-:Y:S01]  /*8dc0*/  FMUL.FTZ R12, R12, UR19 ;  /* 0x000000130c0c7c20 */ /* 0x000fe20008410000 */
[----:B------:R-:W-:Y:S01]  /*8dd0*/  ISETP.LT.OR P6, PT, R2, R233, P6 ;  /* 0x000000e90200720c */ /* 0x000fe200037c1670 */
[----:B------:R-:W-:Y:S01]  /*8de0*/  FMUL.FTZ R14, R14, UR19 ;  /* 0x000000130e0e7c20 */ /* 0x000fe20008410000 */
[C---:B------:R-:W-:Y:S01]  /*8df0*/  ISETP.LT.OR P5, PT, R2.reuse, R232, P5 ;  /* 0x000000e80200720c */ /* 0x040fe20002fa1670 */
[----:B------:R-:W-:Y:S01]  /*8e00*/  FMUL.FTZ R13, R13, UR19 ;  /* 0x000000130d0d7c20 */ /* 0x000fe20008410000 */
[----:B------:R-:W-:Y:S01]  /*8e10*/  ISETP.LT.OR P1, PT, R2, R231, P1 ;  /* 0x000000e70200720c */ /* 0x000fe20000f21670 */
[----:B------:R-:W-:Y:S01]  /*8e20*/  VIADD R2, R0, 0x19 ;  /* 0x0000001900027836 */ /* 0x000fe20000000000 */
[----:B------:R-:W-:Y:S01]  /*8e30*/  FSEL R34, R209, -INF , !P0 ;  /* 0xff800000d1227808 */ /* 0x000fe20004000000 */
[----:B-1----:R-:W-:Y:S01]  /*8e40*/  FMUL.FTZ R8, R36, UR19 ;  /* 0x0000001324087c20 */ /* 0x002fe20008410000 */
[----:B------:R-:W-:Y:S01]  /*8e50*/  FSEL R176, R201, -INF , !P6 ;  /* 0xff800000c9b07808 */ /* 0x000fe20007000000 */
[----:B------:R-:W-:Y:S01]  /*8e60*/  MUFU.TANH R12, R12 ;  /* 0x0000000c000c7308 */ /* 0x000fe20000002400 */
[----:B------:R-:W-:Y:S01]  /*8e70*/  FSEL R59, R199, -INF , !P5 ;  /* 0xff800000c73b7808 */ /* 0x000fe20006800000 */
[----:B------:R-:W-:Y:S01]  /*8e80*/  FMUL.FTZ R15, R15, UR19 ;  /* 0x000000130f0f7c20 */ /* 0x000fe20008410000 */
[----:B------:R-:W-:Y:S01]  /*8e90*/  FSEL R167, R197, -INF , !P1 ;  /* 0xff800000c5a77808 */ /* 0x000fe20004800000 */
[----:B---3--:R-:W-:-:S04]  /*8ea0*/  FMUL.FTZ R3, R25, UR19 ;  /* 0x0000001319037c20 */ /* 0x008fc80008410000 */
[----:B------:R-:W-:Y:S08]  /*8eb0*/  MUFU.TANH R67, R8 ;  /* 0x0000000800437308 */ /* 0x000ff00000002400 */
[----:B------:R1:W-:Y:S08]  /*8ec0*/  MUFU.TANH R165, R3 ;  /* 0x0000000300a57308 */ /* 0x0003f00000002400 */
[----:B------:R-:W-:Y:S08]  /*8ed0*/  MUFU.TANH R14, R14 ;  /* 0x0000000e000e7308 */ /* 0x000ff00000002400 */
[----:B------:R-:W-:Y:S01]  /*8ee0*/  MUFU.TANH R13, R13 ;  /* 0x0000000d000d7308 */ /* 0x000fe20000002400 */
[----:B-1----:R-:W-:-:S02]  /*8ef0*/  FMUL.FTZ R3, R26, UR19 ;  /* 0x000000131a037c20 */ /* 0x002fc40008410000 */
[C---:B------:R-:W-:Y:S05]  /*8f00*/  HMMA.16816.F32 R24, R20.reuse, R4, R44 ;  /* 0x000000041418723c */ /* 0x040fea000000182c */
[----:B------:R1:W3:Y:S01]  /*8f10*/  MUFU.TANH R100, R3 ;  /* 0x0000000300647308 */ /* 0x0002e20000002400 */
[----:B------:R-:W-:Y:S07]  /*8f20*/  HMMA.16816.F32 R20, R20, R6, R48 ;  /* 0x000000061414723c */ /* 0x000fee0000001830 */
[----:B------:R-:W-:Y:S01]  /*8f30*/  MUFU.TANH R15, R15 ;  /* 0x0000000f000f7308 */ /* 0x000fe20000002400 */
[----:B-1----:R-:W-:-:S10]  /*8f40*/  VIADD R3, R0, 0x18 ;  /* 0x0000001800037836 */ /* 0x002fd40000000000 */
[----:B------:R-:W-:Y:S01]  /*8f50*/  FMUL.FTZ R26, R26, UR19 ;  /* 0x000000131a1a7c20 */ /* 0x000fe20008410000 */
[----:B------:R-:W-:Y:S01]  /*8f60*/  FMUL.FTZ R27, R27, UR19 ;  /* 0x000000131b1b7c20 */ /* 0x000fe20008410000 */
[C---:B------:R-:W-:Y:S02]  /*8f70*/  ISETP.GE.AND P0, PT, R3.reuse, R238, PT ;  /* 0x000000ee0300720c */ /* 0x040fe40003f06270 */
[C---:B------:R-:W-:Y:S02]  /*8f80*/  ISETP.GE.AND P6, PT, R3.reuse, R237, PT ;  /* 0x000000ed0300720c */ /* 0x040fe40003fc6270 */
[----:B------:R-:W-:Y:S01]  /*8f90*/  MUFU.TANH R26, R26 ;  /* 0x0000001a001a7308 */ /* 0x000fe20000002400 */
[C---:B------:R-:W-:Y:S01]  /*8fa0*/  ISETP.GE.AND P5, PT, R3.reuse, R236, PT ;  /* 0x000000ec0300720c */ /* 0x040fe20003fa6270 */
[----:B------:R-:W-:Y:S01]  /*8fb0*/  FMUL.FTZ R20, R20, UR19 ;  /* 0x0000001314147c20 */ /* 0x000fe20008410000 */
[----:B------:R-:W-:Y:S01]  /*8fc0*/  ISETP.GE.AND P1, PT, R3, R235, PT ;  /* 0x000000eb0300720c */ /* 0x000fe20003f26270 */
[----:B------:R-:W-:Y:S01]  /*8fd0*/  FMUL.FTZ R21, R21, UR19 ;  /* 0x0000001315157c20 */ /* 0x000fe20008410000 */
[C---:B------:R-:W-:Y:S01]  /*8fe0*/  ISETP.LT.OR P0, PT, R3.reuse, R234, P0 ;  /* 0x000000ea0300720c */ /* 0x040fe20000701670 */
[----:B------:R-:W-:Y:S01]  /*8ff0*/  FMUL.FTZ R22, R22, UR19 ;  /* 0x0000001316167c20 */ /* 0x000fe20008410000 */
[C---:B------:R-:W-:Y:S01]  /*9000*/  ISETP.LT.OR P6, PT, R3.reuse, R233, P6 ;  /* 0x000000e90300720c */ /* 0x040fe200037c1670 */
[----:B------:R-:W-:Y:S01]  /*9010*/  MUFU.TANH R27, R27 ;  /* 0x0000001b001b7308 */ /* 0x000fe20000002400 */
[----:B------:R-:W-:Y:S01]  /*9020*/  ISETP.LT.OR P5, PT, R3, R232, P5 ;  /* 0x000000e80300720c */ /* 0x000fe20002fa1670 */
[----:B------:R-:W-:Y:S01]  /*9030*/  FMUL.FTZ R23, R23, UR19 ;  /* 0x0000001317177c20 */ /* 0x000fe20008410000 */
[----:B------:R-:W-:Y:S01]  /*9040*/  ISETP.LT.OR P1, PT, R3, R231, P1 ;  /* 0x000000e70300720c */ /* 0x000fe20000f21670 */
[----:B------:R-:W-:Y:S01]  /*9050*/  FMUL.FTZ R3, R37, UR19 ;  /* 0x0000001325037c20 */ /* 0x000fe20008410000 */
[----:B------:R-:W-:-:S02]  /*9060*/  FSEL R33, R196, -INF , !P0 ;  /* 0xff800000c4217808 */ /* 0x000fc40004000000 */
[----:B------:R-:W-:Y:S01]  /*9070*/  FSEL R47, R194, -INF , !P6 ;  /* 0xff800000c22f7808 */ /* 0x000fe20007000000 */
[----:B------:R1:W-:Y:S01]  /*9080*/  MUFU.TANH R44, R3 ;  /* 0x00000003002c7308 */ /* 0x0003e20000002400 */
[----:B------:R-:W-:Y:S02]  /*9090*/  FSEL R36, R189, -INF , !P5 ;  /* 0xff800000bd247808 */ /* 0x000fe40006800000 */
[C---:B------:R-:W-:Y:S02]  /*90a0*/  ISETP.GE.AND P0, PT, R2.reuse, R238, PT ;  /* 0x000000ee0200720c */ /* 0x040fe40003f06270 */
[C---:B------:R-:W-:Y:S02]  /*90b0*/  ISETP.GE.AND P6, PT, R2.reuse, R237, PT ;  /* 0x000000ed0200720c */ /* 0x040fe40003fc6270 */
[C---:B------:R-:W-:Y:S01]  /*90c0*/  ISETP.GE.AND P5, PT, R2.reuse, R236, PT ;  /* 0x000000ec0200720c */ /* 0x040fe20003fa6270 */
[----:B------:R-:W-:Y:S01]  /*90d0*/  MUFU.TANH R20, R20 ;  /* 0x0000001400147308 */ /* 0x000fe20000002400 */
[----:B------:R-:W-:-:S02]  /*90e0*/  ISETP.LT.OR P0, PT, R2, R234, P0 ;  /* 0x000000ea0200720c */ /* 0x000fc40000701670 */
[C---:B------:R-:W-:Y:S02]  /*90f0*/  ISETP.LT.OR P6, PT, R2.reuse, R233, P6 ;  /* 0x000000e90200720c */ /* 0x040fe400037c1670 */
[----:B------:R-:W-:Y:S02]  /*9100*/  ISETP.LT.OR P5, PT, R2, R232, P5 ;  /* 0x000000e80200720c */ /* 0x000fe40002fa1670 */
[----:B------:R-:W-:Y:S01]  /*9110*/  FSEL R32, R198, -INF , !P0 ;  /* 0xff800000c6207808 */ /* 0x000fe20004000000 */
[----:B------:R-:W-:Y:S01]  /*9120*/  MUFU.TANH R21, R21 ;  /* 0x0000001500157308 */ /* 0x000fe20000002400 */
[----:B-1----:R-:W-:Y:S01]  /*9130*/  FMUL.FTZ R3, R38, UR19 ;  /* 0x0000001326037c20 */ /* 0x002fe20008410000 */
[----:B-----5:R-:W-:Y:S02]  /*9140*/  FSEL R38, R182, -INF , !P1 ;  /* 0xff800000b6267808 */ /* 0x020fe40004800000 */
[----:B------:R-:W-:Y:S02]  /*9150*/  ISETP.GE.AND P1, PT, R2, R235, PT ;  /* 0x000000eb0200720c */ /* 0x000fe40003f26270 */
[----:B------:R-:W-:-:S02]  /*9160*/  FSEL R46, R195, -INF , !P6 ;  /* 0xff800000c32e7808 */ /* 0x000fc40007000000 */
[----:B------:R-:W-:Y:S01]  /*9170*/  ISETP.LT.OR P1, PT, R2, R231, P1 ;  /* 0x000000e70200720c */ /* 0x000fe20000f21670 */
[----:B------:R-:W-:Y:S01]  /*9180*/  VIADD R2, R0, 0x20 ;  /* 0x0000002000027836 */ /* 0x000fe20000000000 */
[----:B------:R1:W5:Y:S01]  /*9190*/  MUFU.TANH R8, R3 ;  /* 0x0000000300087308 */ /* 0x0003620000002400 */
[----:B------:R-:W-:-:S03]  /*91a0*/  FSEL R37, R191, -INF , !P5 ;  /* 0xff800000bf257808 */ /* 0x000fc60006800000 */
[C---:B------:R-:W-:Y:S02]  /*91b0*/  ISETP.GE.AND P0, PT, R2.reuse, R238, PT ;  /* 0x000000ee0200720c */ /* 0x040fe40003f06270 */
[C---:B------:R-:W-:Y:S02]  /*91c0*/  ISETP.GE.AND P6, PT, R2.reuse, R237, PT ;  /* 0x000000ed0200720c */ /* 0x040fe40003fc6270 */
[C---:B------:R-:W-:Y:S01]  /*91d0*/  ISETP.GE.AND P5, PT, R2.reuse, R236, PT ;  /* 0x000000ec0200720c */ /* 0x040fe20003fa6270 */
[----:B------:R-:W-:Y:S01]  /*91e0*/  MUFU.TANH R22, R22 ;  /* 0x0000001600167308 */ /* 0x000fe20000002400 */
[C---:B------:R-:W-:Y:S02]  /*91f0*/  ISETP.LT.OR P0, PT, R2.reuse, R234, P0 ;  /* 0x000000ea0200720c */ /* 0x040fe40000701670 */
[C---:B------:R-:W-:Y:S02]  /*9200*/  ISETP.LT.OR P6, PT, R2.reuse, R233, P6 ;  /* 0x000000e90200720c */ /* 0x040fe400037c1670 */
[----:B------:R-:W-:-:S02]  /*9210*/  ISETP.LT.OR P5, PT, R2, R232, P5 ;  /* 0x000000e80200720c */ /* 0x000fc40002fa1670 */
[----:B----4-:R-:W-:Y:S01]  /*9220*/  FSEL R178, R193, -INF , !P0 ;  /* 0xff800000c1b27808 */ /* 0x010fe20004000000 */
[----:B-1----:R-:W-:Y:S01]  /*9230*/  FMUL.FTZ R3, R39, UR19 ;  /* 0x0000001327037c20 */ /* 0x002fe20008410000 */
[----:B------:R-:W-:Y:S01]  /*9240*/  FSEL R39, R190, -INF , !P1 ;  /* 0xff800000be277808 */ /* 0x000fe20004800000 */
[----:B------:R-:W-:Y:S01]  /*9250*/  MUFU.TANH R23, R23 ;  /* 0x0000001700177308 */ /* 0x000fe20000002400 */
[----:B------:R-:W-:Y:S02]  /*9260*/  ISETP.GE.AND P1, PT, R2, R235, PT ;  /* 0x000000eb0200720c */ /* 0x000fe40003f26270 */
[----:B------:R-:W-:Y:S02]  /*9270*/  FSEL R198, R188, -INF , !P6 ;  /* 0xff800000bcc67808 */ /* 0x000fe40007000000 */
[----:B------:R-:W-:Y:S01]  /*9280*/  ISETP.LT.OR P1, PT, R2, R231, P1 ;  /* 0x000000e70200720c */ /* 0x000fe20000f21670 */
[----:B------:R-:W-:Y:S01]  /*9290*/  VIADD R2, R0, 0x21 ;  /* 0x0000002100027836 */ /* 0x000fe20000000000 */
[----:B------:R-:W-:Y:S01]  /*92a0*/  FSEL R180, R180, -INF , !P5 ;  /* 0xff800000b4b47808 */ /* 0x000fe20006800000 */
[----:B------:R1:W4:Y:S01]  /*92b0*/  MUFU.TANH R5, R3 ;  /* 0x0000000300057308 */ /* 0x0003220000002400 */
[----:B--2---:R-:W-:-:S02]  /*92c0*/  FSEL R184, R106, -INF , !P1 ;  /* 0xff8000006ab87808 */ /* 0x004fc40004800000 */
        /* <DEDUP_REMOVED lines=8> */
[----:B------:R-:W-:Y:S01]  /*9350*/  VIADD R2, R0, 0x28 ;  /* 0x0000002800027836 */ /* 0x000fe20000000000 */
[----:B------:R-:W-:Y:S01]  /*9360*/  FSEL R177, R192, -INF , !P0 ;  /* 0xff800000c0b17808 */ /* 0x000fe20004000000 */
[----:B-1----:R-:W-:Y:S01]  /*9370*/  FMUL.FTZ R3, R24, UR19 ;  /* 0x0000001318037c20 */ /* 0x002fe20008410000 */
[----:B------:R-:W-:Y:S02]  /*9380*/  FSEL R196, R183, -INF , !P6 ;  /* 0xff800000b7c47808 */ /* 0x000fe40007000000 */
[----:B------:R-:W-:Y:S01]  /*9390*/  FSEL R181, R181, -INF , !P5 ;  /* 0xff800000b5b57808 */ /* 0x000fe20006800000 */
[----:B------:R1:W2:Y:S01]  /*93a0*/  MUFU.TANH R9, R3 ;  /* 0x0000000300097308 */ /* 0x0002a20000002400 */
        /* <DEDUP_REMOVED lines=12> */
[----:B---3--:R-:W-:Y:S02]  /*9470*/  FSEL R194, R100, -INF , !P6 ;  /* 0xff80000064c27808 */ /* 0x008fe40007000000 */
[----:B------:R-:W-:Y:S01]  /*9480*/  FSEL R107, R67, -INF , !P5 ;  /* 0xff800000436b7808 */ /* 0x000fe20006800000 */
[----:B------:R1:W3:Y:S01]  /*9490*/  MUFU.TANH R4, R3 ;  /* 0x0000000300047308 */ /* 0x0002e20000002400 */
[----:B-----5:R-:W-:-:S02]  /*94a0*/  FSEL R179, R8, -INF , !P1 ;  /* 0xff80000008b37808 */ /* 0x020fc40004800000 */
        /* <DEDUP_REMOVED lines=8> */
[C---:B------:R-:W-:Y:S01]  /*9530*/  VIADD R2, R0.reuse, 0x30 ;  /* 0x0000003000027836 */ /* 0x040fe20000000000 */
[----:B------:R-:W-:Y:S01]  /*9540*/  FSEL R183, R165, -INF , !P0 ;  /* 0xff800000a5b77808 */ /* 0x000fe20004000000 */
[----:B-1----:R-:W-:Y:S01]  /*9550*/  VIADD R3, R0, 0x31 ;  /* 0x0000003100037836 */ /* 0x002fe20000000000 */
[----:B------:R-:W-:Y:S02]  /*9560*/  FSEL R189, R101, -INF , !P6 ;  /* 0xff80000065bd7808 */ /* 0x000fe40007000000 */
[----:B------:R-:W-:Y:S02]  /*9570*/  ISETP.GE.AND P0, PT, R2, R238, PT ;  /* 0x000000ee0200720c */ /* 0x000fe40003f06270 */
[----:B------:R-:W-:-:S02]  /*9580*/  FSEL R106, R44, -INF , !P5 ;  /* 0xff8000002c6a7808 */ /* 0x000fc40006800000 */
[----:B----4-:R-:W-:Y:S01]  /*9590*/  FSEL R164, R5, -INF , !P1 ;  /* 0xff80000005a47808 */ /* 0x010fe20004800000 */
[----:B------:R-:W-:Y:S01]  /*95a0*/  FMUL.FTZ R5, R28, UR19 ;  /* 0x000000131c057c20 */ /* 0x000fe20008410000 */
[C---:B------:R-:W-:Y:S02]  /*95b0*/  ISETP.LT.OR P0, PT, R2.reuse, R234, P0 ;  /* 0x000000ea0200720c */ /* 0x040fe40000701670 */
[C---:B------:R-:W-:Y:S02]  /*95c0*/  ISETP.GE.AND P6, PT, R2.reuse, R237, PT ;  /* 0x000000ed0200720c */ /* 0x040fe40003fc6270 */
[C---:B------:R-:W-:Y:S01]  /*95d0*/  ISETP.GE.AND P5, PT, R2.reuse, R236, PT ;  /* 0x000000ec0200720c */ /* 0x040fe20003fa6270 */
[----:B------:R-:W1:Y:S01]  /*95e0*/  MUFU.TANH R5, R5 ;  /* 0x0000000500057308 */ /* 0x000e620000002400 */
[----:B------:R-:W-:Y:S02]  /*95f0*/  ISETP.GE.AND P1, PT, R2, R235, PT ;  /* 0x000000eb0200720c */ /* 0x000fe40003f26270 */
[----:B--2---:R-:W-:-:S02]  /*9600*/  FSEL R165, R9, -INF , !P0 ;  /* 0xff80000009a57808 */ /* 0x004fc40004000000 */
[C---:B------:R-:W-:Y:S02]  /*9610*/  ISETP.LT.OR P6, PT, R2.reuse, R233, P6 ;  /* 0x000000e90200720c */ /* 0x040fe400037c1670 */
[C---:B------:R-:W-:Y:S02]  /*9620*/  ISETP.LT.OR P5, PT, R2.reuse, R232, P5 ;  /* 0x000000e80200720c */ /* 0x040fe40002fa1670 */
[----:B------:R-:W-:Y:S01]  /*9630*/  ISETP.LT.OR P1, PT, R2, R231, P1 ;  /* 0x000000e70200720c */ /* 0x000fe20000f21670 */
[C---:B------:R-:W-:Y:S01]  /*9640*/  VIADD R2, R0.reuse, 0x38 ;  /* 0x0000003800027836 */ /* 0x040fe20000000000 */
[----:B------:R-:W-:Y:S01]  /*9650*/  ISETP.GE.AND P0, PT, R3, R238, PT ;  /* 0x000000ee0300720c */ /* 0x000fe20003f06270 */
[----:B------:R-:W-:Y:S01]  /*9660*/  VIADD R0, R0, 0x39 ;  /* 0x0000003900007836 */ /* 0x000fe20000000000 */
[----:B------:R-:W-:Y:S02]  /*9670*/  FSEL R190, R26, -INF , !P6 ;  /* 0xff8000001abe7808 */ /* 0x000fe40007000000 */
[----:B------:R-:W-:-:S02]  /*9680*/  FSEL R195, R12, -INF , !P5 ;  /* 0xff8000000cc37808 */ /* 0x000fc40006800000 */
[----:B------:R-:W-:Y:S02]  /*9690*/  FSEL R201, R14, -INF , !P1 ;  /* 0xff8000000ec97808 */ /* 0x000fe40004800000 */
[C---:B------:R-:W-:Y:S02]  /*96a0*/  ISETP.LT.OR P0, PT, R3.reuse, R234, P0 ;  /* 0x000000ea0300720c */ /* 0x040fe40000701670 */
[C---:B------:R-:W-:Y:S02]  /*96b0*/  ISETP.GE.AND P6, PT, R3.reuse, R237, PT ;  /* 0x000000ed0300720c */ /* 0x040fe40003fc6270 */
[C---:B------:R-:W-:Y:S02]  /*96c0*/  ISETP.GE.AND P5, PT, R3.reuse, R236, PT ;  /* 0x000000ec0300720c */ /* 0x040fe40003fa6270 */
[C---:B------:R-:W-:Y:S02]  /*96d0*/  ISETP.GE.AND P1, PT, R3.reuse, R235, PT ;  /* 0x000000eb0300720c */ /* 0x040fe40003f26270 */
[----:B---3--:R-:W-:Y:S01]  /*96e0*/  FSEL R185, R4, -INF , !P0 ;  /* 0xff80000004b97808 */ /* 0x008fe20004000000 */
[----:B------:R-:W-:Y:S01]  /*96f0*/  FMUL.FTZ R4, R30, UR19 ;  /* 0x000000131e047c20 */ /* 0x000fe20008410000 */
[----:B------:R-:W-:-:S02]  /*9700*/  ISETP.LT.OR P6, PT, R3, R233, P6 ;  /* 0x000000e90300720c */ /* 0x000fc400037c1670 */
[C---:B------:R-:W-:Y:S02]  /*9710*/  ISETP.LT.OR P5, PT, R3.reuse, R232, P5 ;  /* 0x000000e80300720c */ /* 0x040fe40002fa1670 */
[----:B------:R-:W-:Y:S01]  /*9720*/  ISETP.LT.OR P1, PT, R3, R231, P1 ;  /* 0x000000e70300720c */ /* 0x000fe20000f21670 */
[----:B------:R-:W2:Y:S01]  /*9730*/  MUFU.TANH R4, R4 ;  /* 0x0000000400047308 */ /* 0x000ea20000002400 */
[C---:B------:R-:W-:Y:S01]  /*9740*/  ISETP.GE.AND P0, PT, R2.reuse, R238, PT ;  /* 0x000000ee0200720c */ /* 0x040fe20003f06270 */
[----:B------:R-:W-:Y:S01]  /*9750*/  FMUL.FTZ R3, R29, UR19 ;  /* 0x000000131d037c20 */ /* 0x000fe20008410000 */
[----:B------:R-:W-:Y:S02]  /*9760*/  FSEL R203, R27, -INF , !P6 ;  /* 0xff8000001bcb7808 */ /* 0x000fe40007000000 */
[----:B------:R-:W-:Y:S02]  /*9770*/  FSEL R193, R13, -INF , !P5 ;  /* 0xff8000000dc17808 */ /* 0x000fe40006800000 */
[----:B------:R-:W-:Y:S01]  /*9780*/  FSEL R199, R15, -INF , !P1 ;  /* 0xff8000000fc77808 */ /* 0x000fe20004800000 */
[----:B------:R-:W3:Y:S01]  /*9790*/  MUFU.TANH R3, R3 ;  /* 0x0000000300037308 */ /* 0x000ee20000002400 */
[----:B------:R-:W-:-:S02]  /*97a0*/  ISETP.LT.OR P0, PT, R2, R234, P0 ;  /* 0x000000ea0200720c */ /* 0x000fc40000701670 */
[C---:B------:R-:W-:Y:S02]  /*97b0*/  ISETP.GE.AND P6, PT, R2.reuse, R237, PT ;  /* 0x000000ed0200720c */ /* 0x040fe40003fc6270 */
[C---:B------:R-:W-:Y:S02]  /*97c0*/  ISETP.GE.AND P5, PT, R2.reuse, R236, PT ;  /* 0x000000ec0200720c */ /* 0x040fe40003fa6270 */
[----:B------:R-:W-:Y:S02]  /*97d0*/  ISETP.GE.AND P1, PT, R2, R235, PT ;  /* 0x000000eb0200720c */ /* 0x000fe40003f26270 */
[----:B------:R-:W-:Y:S02]  /*97e0*/  FSEL R186, R20, -INF , !P0 ;  /* 0xff80000014ba7808 */ /* 0x000fe40004000000 */
[C---:B------:R-:W-:Y:S02]  /*97f0*/  ISETP.LT.OR P6, PT, R2.reuse, R233, P6 ;  /* 0x000000e90200720c */ /* 0x040fe400037c1670 */
[----:B------:R-:W-:-:S02]  /*9800*/  ISETP.LT.OR P5, PT, R2, R232, P5 ;  /* 0x000000e80200720c */ /* 0x000fc40002fa1670 */
[----:B------:R-:W-:Y:S01]  /*9810*/  ISETP.LT.OR P1, PT, R2, R231, P1 ;  /* 0x000000e70200720c */ /* 0x000fe20000f21670 */
[----:B------:R-:W-:Y:S01]  /*9820*/  FMUL.FTZ R2, R31, UR19 ;  /* 0x000000131f027c20 */ /* 0x000fe20008410000 */
[----:B------:R-:W-:Y:S02]  /*9830*/  ISETP.GE.AND P0, PT, R0, R238, PT ;  /* 0x000000ee0000720c */ /* 0x000fe40003f06270 */
[----:B------:R-:W-:Y:S02]  /*9840*/  FSEL R202, R22, -INF , !P6 ;  /* 0xff80000016ca7808 */ /* 0x000fe40007000000 */
[----:B------:R-:W-:Y:S01]  /*9850*/  ISETP.LT.OR P0, PT, R0, R234, P0 ;  /* 0x000000ea0000720c */ /* 0x000fe20000701670 */
[----:B------:R-:W4:Y:S01]  /*9860*/  MUFU.TANH R2, R2 ;  /* 0x0000000200027308 */ /* 0x000f220000002400 */
[----:B-1----:R-:W-:Y:S02]  /*9870*/  FSEL R192, R5, -INF , !P5 ;  /* 0xff80000005c07808 */ /* 0x002fe40006800000 */
[----:B------:R-:W-:-:S02]  /*9880*/  FSEL R188, R21, -INF , !P0 ;  /* 0xff80000015bc7808 */ /* 0x000fc40004000000 */
[----:B------:R-:W-:Y:S02]  /*9890*/  PLOP3.LUT P0, PT, PT, PT, UP0, 0x40, 0x0 ;  /* 0x000000000000781c */ /* 0x000fe40003f0e808 */
[----:B--2---:R-:W-:Y:S02]  /*98a0*/  FSEL R197, R4, -INF , !P1 ;  /* 0xff80000004c57808 */ /* 0x004fe40004800000 */
[C---:B------:R-:W-:Y:S02]  /*98b0*/  ISETP.GE.AND P6, PT, R0.reuse, R237, PT ;  /* 0x000000ed0000720c */ /* 0x040fe40003fc6270 */
[C---:B------:R-:W-:Y:S02]  /*98c0*/  ISETP.GE.AND P5, PT, R0.reuse, R236, PT ;  /* 0x000000ec0000720c */ /* 0x040fe40003fa6270 */
[C---:B------:R-:W-:Y:S02]  /*98d0*/  ISETP.GE.AND P1, PT, R0.reuse, R235, PT ;  /* 0x000000eb0000720c */ /* 0x040fe40003f26270 */
[----:B------:R-:W-:-:S02]  /*98e0*/  ISETP.LT.OR P6, PT, R0, R233, P6 ;  /* 0x000000e90000720c */ /* 0x000fc400037c1670 */
[C---:B------:R-:W-:Y:S02]  /*98f0*/  ISETP.LT.OR P5, PT, R0.reuse, R232, P5 ;  /* 0x000000e80000720c */ /* 0x040fe40002fa1670 */
[----:B------:R-:W-:Y:S02]  /*9900*/  ISETP.LT.OR P1, PT, R0, R231, P1 ;  /* 0x000000e70000720c */ /* 0x000fe40000f21670 */
[----:B------:R-:W-:Y:S02]  /*9910*/  FSEL R204, R23, -INF , !P6 ;  /* 0xff80000017cc7808 */ /* 0x000fe40007000000 */
[----:B---3--:R-:W-:Y:S02]  /*9920*/  FSEL R191, R3, -INF , !P5 ;  /* 0xff80000003bf7808 */ /* 0x008fe40006800000 */
[----:B----4-:R-:W-:Y:S01]  /*9930*/  FSEL R200, R2, -INF , !P1 ;  /* 0xff80000002c87808 */ /* 0x010fe20004800000 */
        /* <DEDUP_REMOVED lines=68> */
.L_x_1040:
[----:B------:R-:W-:Y:S05]  /*9d80*/  BSYNC B0 ;  /* 0x0000000000007941 */ /* 0x000fea0003800000 */
.L_x_1039:
[----:B------:R-:W0:Y:S02]  /*9d90*/  LDGDEPBAR ;  /* 0x00000000000079af */ /* 0x000e240000000000 */
.L_x_1038:
[----:B-1----:R-:W3:Y:S04]  /*9da0*/  LDL.LU R14, [R1+0x8] ;  /* 0x00000800010e7983 */ /* 0x002ee80000300800 */
[----:B------:R-:W4:Y:S04]  /*9db0*/  LDL.LU R15, [R1] ;  /* 0x00000000010f7983 */ /* 0x000f280000300800 */
[----:B------:R-:W5:Y:S04]  /*9dc0*/  LDL.LU R67, [R1+0x4] ;  /* 0x0000040001437983 */ /* 0x000f680000300800 */
[----:B------:R-:W3:Y:S01]  /*9dd0*/  LDL.LU R206, [R1+0xc] ;  /* 0x00000c0001ce7983 */ /* 0x000ee20000300800 */
[----:B------:R-:W-:-:S02]  /*9de0*/  FMNMX.FTZ R0, R105, R53, !PT ;  /* 0x0000003569007209 */ /* 0x000fc40007810000 */
[----:B------:R-:W-:Y:S01]  /*9df0*/  FMNMX.FTZ R4, R102, R66, !PT ;  /* 0x0000004266047209 */ /* 0x000fe20007810000 */
[----:B------:R-:W-:Y:S01]  /*9e00*/  LDSM.16.MT88.4 R16, [R224+0x9000] ;  /* 0x00900000e010783b */ /* 0x000fe20000004200 */
[----:B------:R-:W-:-:S03]  /*9e10*/  FMNMX.FTZ R0, R55, R0, !PT ;  /* 0x0000000037007209 */ /* 0x000fc60007810000 */
        /* <DEDUP_REMOVED lines=73> */
[----:B------:R2:W-:Y:S03]  /*a2b0*/  MUFU.EX2 R211, R3 ;  /* 0x0000000300d37308 */ /* 0x0005e60000000800 */
[----:B------:R-:W1:Y:S01]  /*a2c0*/  SHFL.BFLY PT, R7, R2, 0x1, 0x1f ;  /* 0x0c201f0002077f89 */ /* 0x000e6200000e0000 */
[----:B--2---:R-:W-:Y:S01]  /*a2d0*/  FMNMX.FTZ R3, R199, R5, !PT ;  /* 0x00000005c7037209 */ /* 0x004fe20007810000 */
[----:B------:R-:W-:-:S03]  /*a2e0*/  FFMA.FTZ R5, R55, UR21, -R0 ;  /* 0x0000001537057c23 */ /* 0x000fc60008010800 */
[----:B------:R-:W-:Y:S01]  /*a2f0*/  FMNMX.FTZ R3, R197, R3, !PT ;  /* 0x00000003c5037209 */ /* 0x000fe20007810000 */
[----:B------:R2:W-:Y:S01]  /*a300*/  MUFU.EX2 R13, R5 ;  /* 0x00000005000d7308 */ /* 0x0005e20000000800 */
[----:B-1----:R-:W-:Y:S02]  /*a310*/  FMNMX.FTZ R4, R4, R8, !PT ;  /* 0x0000000804047209 */ /* 0x002fe40007810000 */
[----:B------:R-:W-:Y:S02]  /*a320*/  FMNMX.FTZ R3, R200, R3, !PT ;  /* 0x00000003c8037209 */ /* 0x000fe40007810000 */
[----:B------:R-:W-:Y:S01]  /*a330*/  FMNMX.FTZ R245, R2, R7, !PT ;  /* 0x0000000702f57209 */ /* 0x000fe20007810000 */
[----:B------:R-:W1:Y:S01]  /*a340*/  SHFL.BFLY PT, R8, R4, 0x1, 0x1f ;  /* 0x0c201f0004087f89 */ /* 0x000e6200000e0000 */
[--C-:B------:R-:W-:Y:S02]  /*a350*/  FFMA.FTZ R2, R33, UR21, -R0.reuse ;  /* 0x0000001521027c23 */ /* 0x100fe40008010800 */
[C---:B------:R-:W-:Y:S01]  /*a360*/  FSETP.NEU.FTZ.AND P5, PT, R245.reuse, -INF , PT ;  /* 0xff800000f500780b */ /* 0x040fe20003fbd000 */
[----:B------:R-:W1:Y:S01]  /*a370*/  SHFL.BFLY PT, R6, R3, 0x2, 0x1f ;  /* 0x0c401f0003067f89 */ /* 0x000e6200000e0000 */
[----:B------:R1:W-:Y:S01]  /*a380*/  MUFU.EX2 R100, R2 ;  /* 0x0000000200647308 */ /* 0x0003e20000000800 */
[----:B------:R-:W-:Y:S01]  /*a390*/  FMUL.FTZ R12, R245, UR21 ;  /* 0x00000015f50c7c20 */ /* 0x000fe20008410000 */
[----:B--2---:R-:W-:-:S04]  /*a3a0*/  FFMA.FTZ R5, R41, UR21, -R0 ;  /* 0x0000001529057c23 */ /* 0x004fc80008010800 */
[----:B------:R-:W-:Y:S02]  /*a3b0*/  FSEL R12, R12, RZ, P5 ;  /* 0x000000ff0c0c7208 */ /* 0x000fe40002800000 */
[----:B------:R2:W-:Y:S01]  /*a3c0*/  MUFU.EX2 R208, R5 ;  /* 0x0000000500d07308 */ /* 0x0005e20000000800 */
[----:B-1----:R-:W-:Y:S02]  /*a3d0*/  FMNMX.FTZ R244, R4, R8, !PT ;  /* 0x0000000804f47209 */ /* 0x002fe40007810000 */
[----:B------:R-:W-:Y:S01]  /*a3e0*/  FFMA.FTZ R4, R62, UR21, -R12 ;  /* 0x000000153e047c23 */ /* 0x000fe2000801080c */
[----:B------:R-:W-:Y:S01]  /*a3f0*/  FMNMX.FTZ R2, R3, R6, !PT ;  /* 0x0000000603027209 */ /* 0x000fe20007810000 */
[--C-:B------:R-:W-:Y:S01]  /*a400*/  FFMA.FTZ R3, R32, UR21, -R0.reuse ;  /* 0x0000001520037c23 */ /* 0x100fe20008010800 */
[----:B------:R-:W-:Y:S02]  /*a410*/  FSETP.NEU.FTZ.AND P1, PT, R244, -INF , PT ;  /* 0xff800000f400780b */ /* 0x000fe40003f3d000 */
[----:B------:R1:W-:Y:S01]  /*a420*/  MUFU.EX2 R252, R4 ;  /* 0x0000000400fc7308 */ /* 0x0003e20000000800 */
[----:B--2---:R-:W-:-:S07]  /*a430*/  FFMA.FTZ R5, R40, UR21, -R0 ;  /* 0x0000001528057c23 */ /* 0x004fce0008010800 */
[----:B------:R2:W-:Y:S08]  /*a440*/  MUFU.EX2 R210, R5 ;  /* 0x0000000500d27308 */ /* 0x0005f00000000800 */
[----:B------:R2:W-:Y:S01]  /*a450*/  MUFU.EX2 R207, R3 ;  /* 0x0000000300cf7308 */ /* 0x0005e20000000800 */
[----:B-1----:R-:W-:-:S07]  /*a460*/  FFMA.FTZ R4, R60, UR21, -R12 ;  /* 0x000000153c047c23 */ /* 0x002fce000801080c */
[----:B------:R-:W-:Y:S01]  /*a470*/  MUFU.EX2 R101, R4 ;  /* 0x0000000400657308 */ /* 0x000fe20000000800 */
[----:B--2---:R-:W-:-:S07]  /*a480*/  FFMA.FTZ R5, R35, UR21, -R0 ;  /* 0x0000001523057c23 */ /* 0x004fce0008010800 */
[----:B------:R1:W-:Y:S01]  /*a490*/  MUFU.EX2 R209, R5 ;  /* 0x0000000500d17308 */ /* 0x0003e20000000800 */
[----:B------:R-:W-:-:S07]  /*a4a0*/  FFMA.FTZ R3, R63, UR21, -R12 ;  /* 0x000000153f037c23 */ /* 0x000fce000801080c */
[----:B------:R2:W-:Y:S01]  /*a4b0*/  MUFU.EX2 R251, R3 ;  /* 0x0000000300fb7308 */ /* 0x0005e20000000800 */
[----:B-1----:R-:W-:Y:S02]  /*a4c0*/  FFMA.FTZ R5, R34, UR21, -R0 ;  /* 0x0000001522057c23 */ /* 0x002fe40008010800 */
[----:B------:R-:W-:Y:S05]  /*a4d0*/  LDSM.16.MT88.4 R32, [R224+0xb000] ;  /* 0x00b00000e020783b */ /* 0x000fea0000004200 */
[----:B------:R1:W-:Y:S01]  /*a4e0*/  MUFU.EX2 R205, R5 ;  /* 0x0000000500cd7308 */ /* 0x0003e20000000800 */
[----:B--2---:R-:W-:-:S05]  /*a4f0*/  FMUL.FTZ R3, R244, UR21 ;  /* 0x00000015f4037c20 */ /* 0x004fca0008410000 */
[----:B------:R-:W-:-:S05]  /*a500*/  FSEL R3, R3, RZ, P1 ;  /* 0x000000ff03037208 */ /* 0x000fca0000800000 */
[--C-:B------:R-:W-:Y:S01]  /*a510*/  FFMA.FTZ R4, R64, UR21, -R3.reuse ;  /* 0x0000001540047c23 */ /* 0x100fe20008010803 */
[----:B-1----:R-:W1:Y:S03]  /*a520*/  SHFL.BFLY PT, R5, R2, 0x1, 0x1f ;  /* 0x0c201f0002057f89 */ /* 0x002e6600000e0000 */
[----:B------:R2:W-:Y:S02]  /*a530*/  MUFU.EX2 R248, R4 ;  /* 0x0000000400f87308 */ /* 0x0005e40000000800 */
[----:B--2---:R-:W-:-:S06]  /*a540*/  FFMA.FTZ R4, R56, UR21, -R3 ;  /* 0x0000001538047c23 */ /* 0x004fcc0008010803 */
[----:B------:R2:W-:Y:S01]  /*a550*/  MUFU.EX2 R249, R4 ;  /* 0x0000000400f97308 */ /* 0x0005e20000000800 */
[----:B-1----:R-:W-:Y:S01]  /*a560*/  FMNMX.FTZ R239, R2, R5, !PT ;  /* 0x0000000502ef7209 */ /* 0x002fe20007810000 */
[----:B------:R-:W-:Y:S01]  /*a570*/  FFMA.FTZ R2, R61, UR21, -R3 ;  /* 0x000000153d027c23 */ /* 0x000fe20008010803 */
[----:B------:R-:W-:Y:S02]  /*a580*/  FSEL R5, R244, RZ, P1 ;  /* 0x000000fff4057208 */ /* 0x000fe40000800000 */
[----:B------:R-:W-:-:S03]  /*a590*/  FSETP.NEU.FTZ.AND P0, PT, R239, -INF , PT ;  /* 0xff800000ef00780b */ /* 0x000fc60003f1d000 */
[----:B------:R1:W4:Y:S01]  /*a5a0*/  MUFU.EX2 R247, R2 ;  /* 0x0000000200f77308 */ /* 0x0003220000000800 */
[----:B------:R-:W-:-:S04]  /*a5b0*/  FADD.FTZ R5, R103, -R5 ;  /* 0x8000000567057221 */ /* 0x000fc80000010000 */
[----:B------:R-:W-:Y:S01]  /*a5c0*/  FMUL.FTZ R5, R5, UR21 ;  /* 0x0000001505057c20 */ /* 0x000fe20008410000 */
[----:B--2---:R-:W-:-:S03]  /*a5d0*/  FFMA.FTZ R4, R52, UR21, -R3 ;  /* 0x0000001534047c23 */ /* 0x004fc60008010803 */
[----:B------:R-:W2:Y:S01]  /*a5e0*/  MUFU.EX2 R45, R5 ;  /* 0x00000005002d7308 */ /* 0x000ea20000000800 */
[----:B-1----:R-:W-:-:S07]  /*a5f0*/  FMUL.FTZ R2, R239, UR21 ;  /* 0x00000015ef027c20 */ /* 0x002fce0008410000 */
[----:B------:R1:W5:Y:S01]  /*a600*/  MUFU.EX2 R250, R4 ;  /* 0x0000000400fa7308 */ /* 0x0003620000000800 */
[----:B----4-:R-:W-:Y:S02]  /*a610*/  F2FP.F16.F32.PACK_AB R8, R247, R248 ;  /* 0x000000f8f708723e */ /* 0x010fe400000000ff */
[----:B------:R-:W-:-:S05]  /*a620*/  FSEL R2, R2, RZ, P0 ;  /* 0x000000ff02027208 */ /* 0x000fca0000000000 */
[--C-:B------:R-:W-:Y:S01]  /*a630*/  FFMA.FTZ R6, R54, UR21, -R2.reuse ;  /* 0x0000001536067c23 */ /* 0x100fe20008010802 */
[-C--:B--2---:R-:W-:Y:S01]  /*a640*/  FMUL.FTZ R108, R108, R45.reuse ;  /* 0x0000002d6c6c7220 */ /* 0x084fe20000410000 */
[-C--:B------:R-:W-:Y:S01]  /*a650*/  FMUL.FTZ R109, R109, R45.reuse ;  /* 0x0000002d6d6d7220 */ /* 0x080fe20000410000 */
[-C--:B------:R-:W-:Y:S01]  /*a660*/  FMUL.FTZ R116, R116, R45.reuse ;  /* 0x0000002d74747220 */ /* 0x080fe20000410000 */
[----:B------:R-:W-:Y:S01]  /*a670*/  MUFU.EX2 R242, R6 ;  /* 0x0000000600f27308 */ /* 0x000fe20000000800 */
[-C--:B------:R-:W-:Y:S01]  /*a680*/  FMUL.FTZ R117, R117, R45.reuse ;  /* 0x0000002d75757220 */ /* 0x080fe20000410000 */
[-C--:B------:R-:W-:Y:S01]  /*a690*/  FMUL.FTZ R124, R124, R45.reuse ;  /* 0x0000002d7c7c7220 */ /* 0x080fe20000410000 */
[----:B------:R-:W-:Y:S01]  /*a6a0*/  FMUL.FTZ R125, R125, R45 ;  /* 0x0000002d7d7d7220 */ /* 0x000fe20000410000 */
[--C-:B-1----:R-:W-:Y:S01]  /*a6b0*/  FFMA.FTZ R4, R66, UR21, -R2.reuse ;  /* 0x0000001542047c23 */ /* 0x102fe20008010802 */
[----:B-----5:R-:W-:Y:S01]  /*a6c0*/  F2FP.F16.F32.PACK_AB R10, R250, R249 ;  /* 0x000000f9fa0a723e */ /* 0x020fe200000000ff */
        /* <DEDUP_REMOVED lines=20> */
[----:B------:R-:W-:-:S02]  /*a810*/  FSEL R6, R246, RZ, P6 ;  /* 0x000000fff6067208 */ /* 0x000fc40003000000 */
[----:B------:R-:W-:Y:S01]  /*a820*/  FSEL R5, R245, RZ, P5 ;  /* 0x000000fff5057208 */ /* 0x000fe20002800000 */
[----:B------:R1:W2:Y:S02]  /*a830*/  MUFU.EX2 R241, R4 ;  /* 0x0000000400f17308 */ /* 0x0002a40000000800 */
[----:B------:R-:W-:Y:S02]  /*a840*/  FADD.FTZ R6, R105, -R6 ;  /* 0x8000000669067221 */ /* 0x000fe40000010000 */
[----:B------:R-:W-:Y:S01]  /*a850*/  FADD.FTZ R5, R104, -R5 ;  /* 0x8000000568057221 */ /* 0x000fe20000010000 */
[----:B------:R-:W-:Y:S01]  /*a860*/  MOV R104, R207 ;  /* 0x000000cf00687202 */ /* 0x000fe20000000f00 */
[----:B------:R-:W-:Y:S01]  /*a870*/  FMUL.FTZ R6, R6, UR21 ;  /* 0x0000001506067c20 */ /* 0x000fe20008410000 */
[----:B------:R-:W-:Y:S01]  /*a880*/  MOV R207, R15 ;  /* 0x0000000f00cf7202 */ /* 0x000fe20000000f00 */
[----:B------:R-:W-:Y:S02]  /*a890*/  FMUL.FTZ R5, R5, UR21 ;  /* 0x0000001505057c20 */ /* 0x000fe40008410000 */
[----:B------:R4:W5:Y:S01]  /*a8a0*/  MUFU.EX2 R15, R6 ;  /* 0x00000006000f7308 */ /* 0x0009620000000800 */
[----:B------:R-:W-:Y:S01]  /*a8b0*/  MOV R105, R207 ;  /* 0x000000cf00697202 */ /* 0x000fe20000000f00 */
[----:B-1----:R-:W-:Y:S01]  /*a8c0*/  FFMA.FTZ R4, R57, UR21, -R2 ;  /* 0x0000001539047c23 */ /* 0x002fe20008010802 */
[----:B--2---:R-:W-:-:S05]  /*a8d0*/  F2FP.F16.F32.PACK_AB R9, R241, R240 ;  /* 0x000000f0f109723e */ /* 0x004fca00000000ff */
[----:B------:R1:W2:Y:S01]  /*a8e0*/  MUFU.EX2 R243, R4 ;  /* 0x0000000400f37308 */ /* 0x0002a20000000800 */
[----:B----4-:R-:W-:Y:S01]  /*a8f0*/  F2FP.F16.F32.PACK_AB R6, R210, R208 ;  /* 0x000000d0d206723e */ /* 0x010fe200000000ff */
[-C--:B-----5:R-:W-:Y:S01]  /*a900*/  FMUL.FTZ R112, R112, R15.reuse ;  /* 0x0000000f70707220 */ /* 0x0a0fe20000410000 */
        /* <DEDUP_REMOVED lines=10> */
[----:B------:R-:W-:Y:S01]  /*a9b0*/  FMUL.FTZ R148, R148, R15 ;  /* 0x0000000f94947220 */ /* 0x000fe20000410000 */
[----:B--2---:R-:W-:Y:S01]  /*a9c0*/  F2FP.F16.F32.PACK_AB R11, R242, R243 ;  /* 0x000000f3f20b723e */ /* 0x004fe200000000ff */
        /* <DEDUP_REMOVED lines=10> */
[----:B------:R-:W1:Y:S01]  /*aa70*/  MUFU.EX2 R44, R4 ;  /* 0x00000004002c7308 */ /* 0x000e620000000800 */
[-C--:B------:R-:W-:Y:S01]  /*aa80*/  FMUL.FTZ R81, R81, R15.reuse ;  /* 0x0000000f51517220 */ /* 0x080fe20000410000 */
[-C--:B------:R-:W-:Y:S01]  /*aa90*/  FMUL.FTZ R84, R84, R15.reuse ;  /* 0x0000000f54547220 */ /* 0x080fe20000410000 */
[-C--:B------:R-:W-:Y:S01]  /*aaa0*/  FMUL.FTZ R85, R85, R15.reuse ;  /* 0x0000000f55557220 */ /* 0x080fe20000410000 */
[-C--:B------:R-:W-:Y:S01]  /*aab0*/  FMUL.FTZ R96, R96, R15.reuse ;  /* 0x0000000f60607220 */ /* 0x080fe20000410000 */
[----:B------:R-:W-:Y:S01]  /*aac0*/  FMUL.FTZ R97, R97, R15 ;  /* 0x0000000f61617220 */ /* 0x000fe20000410000 */
[----:B------:R-:W-:Y:S01]  /*aad0*/  PLOP3.LUT P0, PT, PT, PT, UP0, 0x40, 0x0 ;  /* 0x000000000000781c */ /* 0x000fe20003f0e808 */
        /* <DEDUP_REMOVED lines=24> */
[----:B------:R-:W-:Y:S01]  /*ac60*/  HMMA.16816.F32 R108, R8, R16, R108 ;  /* 0x00000010086c723c */ /* 0x000fe2000000186c */
[----:B------:R-:W-:-:S04]  /*ac70*/  FFMA.FTZ R4, R58, UR21, -R12 ;  /* 0x000000153a047c23 */ /* 0x000fc8000801080c */
[----:B------:R1:W2:Y:S01]  /*ac80*/  MUFU.EX2 R223, R4 ;  /* 0x0000000400df7308 */ /* 0x0002a20000000800 */
[C---:B------:R-:W-:Y:S06]  /*ac90*/  HMMA.16816.F32 R52, R8.reuse, R18, R116 ;  /* 0x000000120834723c */ /* 0x040fec0000001874 */
[----:B------:R-:W-:Y:S01]  /*aca0*/  HMMA.16816.F32 R124, R8, R20, R124 ;  /* 0x00000014087c723c */ /* 0x000fe2000000187c */
[----:B---3--:R-:W-:Y:S02]  /*acb0*/  MOV R118, R206 ;  /* 0x000000ce00767202 */ /* 0x008fe40000000f00 */
[----:B------:R-:W-:-:S02]  /*acc0*/  MOV R206, R67 ;  /* 0x0000004300ce7202 */ /* 0x000fc40000000f00 */
[----:B------:R-:W-:Y:S01]  /*acd0*/  MOV R67, R14 ;  /* 0x0000000e00437202 */ /* 0x000fe20000000f00 */
[C---:B------:R-:W-:Y:S01]  /*ace0*/  HMMA.16816.F32 R136, R8.reuse, R22, R136 ;  /* 0x000000160888723c */ /* 0x040fe20000001888 */
[----:B------:R3:W4:Y:S01]  /*acf0*/  MUFU.EX2 R14, R5 ;  /* 0x00000005000e7308 */ /* 0x0007220000000800 */
[----:B------:R-:W-:Y:S01]  /*ad00*/  MOV R119, R211 ;  /* 0x000000d300777202 */ /* 0x000fe20000000f00 */
[----:B-1----:R-:W-:Y:S01]  /*ad10*/  FFMA.FTZ R4, R42, UR21, -R12 ;  /* 0x000000152a047c23 */ /* 0x002fe2000801080c */
[----:B--2---:R-:W-:Y:S02]  /*ad20*/  F2FP.F16.F32.PACK_AB R7, R223, R101 ;  /* 0x00000065df07723e */ /* 0x004fe400000000ff */
[----:B------:R-:W-:Y:S01]  /*ad30*/  HMMA.16816.F32 R140, R8, R24, R140 ;  /* 0x00000018088c723c */ /* 0x000fe2000000188c */
[----:B------:R-:W-:Y:S02]  /*ad40*/  MOV R117, R67 ;  /* 0x0000004300757202 */ /* 0x000fe40000000f00 */
[----:B------:R1:W-:Y:S01]  /*ad50*/  MUFU.EX2 R222, R4 ;  /* 0x0000000400de7308 */ /* 0x0003e20000000800 */
[----:B------:R-:W-:-:S02]  /*ad60*/  MOV R116, R206 ;  /* 0x000000ce00747202 */ /* 0x000fc40000000f00 */
[C---:B------:R-:W-:Y:S06]  /*ad70*/  HMMA.16816.F32 R152, R8.reuse, R26, R152 ;  /* 0x0000001a0898723c */ /* 0x040fec0000001898 */
[C---:B------:R-:W-:Y:S01]  /*ad80*/  HMMA.16816.F32 R156, R8.reuse, R28, R156 ;  /* 0x0000001c089c723c */ /* 0x040fe2000000189c */
[----:B---3--:R-:W-:Y:S01]  /*ad90*/  F2FP.F16.F32.PACK_AB R5, R252, R251 ;  /* 0x000000fbfc05723e */ /* 0x008fe200000000ff */
[-C--:B----4-:R-:W-:Y:S01]  /*ada0*/  FMUL.FTZ R114, R114, R14.reuse ;  /* 0x0000000e72727220 */ /* 0x090fe20000410000 */
[-C--:B------:R-:W-:Y:S01]  /*adb0*/  FMUL.FTZ R115, R115, R14.reuse ;  /* 0x0000000e73737220 */ /* 0x080fe20000410000 */
[-C--:B------:R-:W-:Y:S01]  /*adc0*/  FMUL.FTZ R122, R122, R14.reuse ;  /* 0x0000000e7a7a7220 */ /* 0x080fe20000410000 */
[-C--:B------:R-:W-:Y:S01]  /*add0*/  FMUL.FTZ R123, R123, R14.reuse ;  /* 0x0000000e7b7b7220 */ /* 0x080fe20000410000 */
[C---:B------:R-:W-:Y:S01]  /*ade0*/  HMMA.16816.F32 R172, R8.reuse, R30, R172 ;  /* 0x0000001e08ac723c */ /* 0x040fe200000018ac */
[-C--:B------:R-:W-:Y:S01]  /*adf0*/  FMUL.FTZ R130, R130, R14.reuse ;  /* 0x0000000e82827220 */ /* 0x080fe20000410000 */
[----:B-1----:R-:W-:Y:S01]  /*ae00*/  FFMA.FTZ R4, R43, UR21, -R3 ;  /* 0x000000152b047c23 */ /* 0x002fe20008010803 */
[-C--:B------:R-:W-:Y:S01]  /*ae10*/  FMUL.FTZ R131, R131, R14.reuse ;  /* 0x0000000e83837220 */ /* 0x080fe20000410000 */
        /* <DEDUP_REMOVED lines=13> */
[----:B------:R-:W-:Y:S01]  /*aef0*/  LDSM.16.MT88.4 R40, [R226+0xb400] ;  /* 0x00b40000e228783b */ /* 0x000fe20000004200 */
[C---:B------:R-:W-:Y:S01]  /*af00*/  HMMA.16816.F32 R88, R8.reuse, R48, R88 ;  /* 0x000000300858723c */ /* 0x040fe20000001858 */
[-C--:B------:R-:W-:Y:S01]  /*af10*/  FMUL.FTZ R70, R70, R14.reuse ;  /* 0x0000000e46467220 */ /* 0x080fe20000410000 */
[-C--:B------:R-:W-:Y:S01]  /*af20*/  FMUL.FTZ R71, R71, R14.reuse ;  /* 0x0000000e47477220 */ /* 0x080fe20000410000 */
[-C--:B------:R-:W-:Y:S01]  /*af30*/  FMUL.FTZ R82, R82, R14.reuse ;  /* 0x0000000e52527220 */ /* 0x080fe20000410000 */
[-C--:B------:R-:W-:Y:S01]  /*af40*/  FMUL.FTZ R83, R83, R14.reuse ;  /* 0x0000000e53537220 */ /* 0x080fe20000410000 */
[-C--:B------:R-:W-:Y:S01]  /*af50*/  FMUL.FTZ R86, R86, R14.reuse ;  /* 0x0000000e56567220 */ /* 0x080fe20000410000 */
[----:B------:R-:W-:Y:S01]  /*af60*/  HMMA.16816.F32 R92, R8, R50, R92 ;  /* 0x00000032085c723c */ /* 0x000fe2000000185c */
[----:B-1----:R-:W-:Y:S01]  /*af70*/  F2FP.F16.F32.PACK_AB R4, R13, R119 ;  /* 0x000000770d04723e */ /* 0x002fe200000000ff */
[-C--:B------:R-:W-:Y:S01]  /*af80*/  FMUL.FTZ R87, R87, R14.reuse ;  /* 0x0000000e57577220 */ /* 0x080fe20000410000 */
[-C--:B------:R-:W-:Y:S01]  /*af90*/  FMUL.FTZ R98, R98, R14.reuse ;  /* 0x0000000e62627220 */ /* 0x080fe20000410000 */
[----:B------:R-:W-:-:S03]  /*afa0*/  FMUL.FTZ R99, R99, R14 ;  /* 0x0000000e63637220 */ /* 0x000fc60000410000 */
[----:B------:R-:W-:Y:S01]  /*afb0*/  FFMA.FTZ R8, R59, UR21, -R3 ;  /* 0x000000153b087c23 */ /* 0x000fe20008010803 */
[C---:B------:R-:W-:Y:S03]  /*afc0*/  HMMA.16816.F32 R112, R4.reuse, R16, R112 ;  /* 0x000000100470723c */ /* 0x040fe60000001870 */
[----:B------:R1:W2:Y:S03]  /*afd0*/  MUFU.EX2 R220, R8 ;  /* 0x0000000800dc7308 */ /* 0x0002a60000000800 */
[C---:B------:R-:W-:Y:S01]  /*afe0*/  HMMA.16816.F32 R60, R4.reuse, R18, R120 ;  /* 0x00000012043c723c */ /* 0x040fe20000001878 */
[----:B------:R-:W-:Y:S05]  /*aff0*/  LDSM.16.MT88.4 R16, [R226+0x9400] ;  /* 0x00940000e210783b */ /* 0x000fea0000004200 */
[----:B------:R-:W-:Y:S01]  /*b000*/  HMMA.16816.F32 R128, R4, R20, R128 ;  /* 0x000000140480723c */ /* 0x000fe20000001880 */
[----:B------:R-:W-:-:S02]  /*b010*/  MOV R121, R101 ;  /* 0x0000006500797202 */ /* 0x000fc40000000f00 */
[----:B------:R-:W-:Y:S02]  /*b020*/  MOV R120, R210 ;  /* 0x000000d200787202 */ /* 0x000fe40000000f00 */
[----:B------:R-:W-:Y:S01]  /*b030*/  MOV R123, R208 ;  /* 0x000000d0007b7202 */ /* 0x000fe20000000f00 */
[----:B------:R-:W-:Y:S01]  /*b040*/  HMMA.16816.F32 R64, R4, R22, R132 ;  /* 0x000000160440723c */ /* 0x000fe20000001884 */
[----:B------:R-:W-:Y:S01]  /*b050*/  LDSM.16.MT88.4 R20, [R224+0xa400] ;  /* 0x00a40000e014783b */ /* 0x000fe20000004200 */
[----:B-1----:R-:W-:Y:S01]  /*b060*/  FFMA.FTZ R8, R36, UR21, -R3 ;  /* 0x0000001524087c23 */ /* 0x002fe20008010803 */
[----:B------:R-:W-:-:S03]  /*b070*/  MOV R122, R205 ;  /* 0x000000cd007a7202 */ /* 0x000fc60000000f00 */
[----:B------:R1:W-:Y:S01]  /*b080*/  MUFU.EX2 R219, R8 ;  /* 0x0000000800db7308 */ /* 0x0003e20000000800 */
[C---:B------:R-:W-:Y:S01]  /*b090*/  HMMA.16816.F32 R144, R4.reuse, R24, R144 ;  /* 0x000000180490723c */ /* 0x040fe20000001890 */
[----:B------:R-:W-:Y:S02]  /*b0a0*/  MOV R134, R100 ;  /* 0x0000006400867202 */ /* 0x000fe40000000f00 */
[----:B------:R-:W-:Y:S02]  /*b0b0*/  MOV R135, R209 ;  /* 0x000000d100877202 */ /* 0x000fe40000000f00 */
[----:B------:R-:W-:Y:S01]  /*b0c0*/  F2FP.F16.F32.PACK_AB R10, R104, R134 ;  /* 0x00000086680a723e */ /* 0x000fe200000000ff */
[C---:B------:R-:W-:Y:S01]  /*b0d0*/  HMMA.16816.F32 R148, R4.reuse, R26, R148 ;  /* 0x0000001a0494723c */ /* 0x040fe20000001894 */
[----:B------:R-:W3:Y:S05]  /*b0e0*/  LDSM.16.MT88.4 R24, [R224+0x9400] ;  /* 0x00940000e018783b */ /* 0x000eea0000004200 */
[----:B------:R-:W-:Y:S01]  /*b0f0*/  HMMA.16816.F32 R160, R4, R28, R160 ;  /* 0x0000001c04a0723c */ /* 0x000fe200000018a0 */
[----:B-1----:R-:W-:-:S05]  /*b100*/  FFMA.FTZ R8, R37, UR21, -R3 ;  /* 0x0000001525087c23 */ /* 0x002fca0008010803 */
[C---:B------:R-:W-:Y:S01]  /*b110*/  HMMA.16816.F32 R168, R4.reuse, R30, R168 ;  /* 0x0000001e04a8723c */ /* 0x040fe200000018a8 */
[----:B------:R-:W1:Y:S01]  /*b120*/  LDSM.16.MT88.4 R28, [R226+0xa400] ;  /* 0x00a40000e21c783b */ /* 0x000e620000004200 */
[----:B------:R4:W5:Y:S04]  /*b130*/  MUFU.EX2 R218, R8 ;  /* 0x0000000800da7308 */ /* 0x0009680000000800 */
[C---:B------:R-:W-:Y:S06]  /*b140*/  HMMA.16816.F32 R68, R4.reuse, R32, R68 ;  /* 0x000000200444723c */ /* 0x040fec0000001844 */
[C---:B------:R-:W-:Y:S01]  /*b150*/  HMMA.16816.F32 R80, R4.reuse, R34, R80 ;  /* 0x000000220450723c */ /* 0x040fe20000001850 */
[----:B------:R-:W-:Y:S05]  /*b160*/  LDSM.16.MT88.4 R32, [R226+0x9800] ;  /* 0x00980000e220783b */ /* 0x000fea0000004200 */
[----:B------:R-:W-:Y:S01]  /*b170*/  HMMA.16816.F32 R84, R4, R48, R84 ;  /* 0x000000300454723c */ /* 0x000fe20000001854 */
[----:B----4-:R-:W-:-:S04]  /*b180*/  FFMA.FTZ R8, R166, UR21, -R2 ;  /* 0x00000015a6087c23 */ /* 0x010fc80008010802 */
[----:B------:R4:W-:Y:S01]  /*b190*/  MUFU.EX2 R217, R8 ;  /* 0x0000000800d97308 */ /* 0x0009e20000000800 */
[----:B------:R-:W-:Y:S07]  /*b1a0*/  HMMA.16816.F32 R96, R4, R50, R96 ;  /* 0x000000320460723c */ /* 0x000fee0000001860 */
[----:B--2---:R-:W-:Y:S02]  /*b1b0*/  F2FP.F16.F32.PACK_AB R4, R220, R221 ;  /* 0x000000dddc04723e */ /* 0x004fe400000000ff */
[----:B-----5:R-:W-:Y:S01]  /*b1c0*/  F2FP.F16.F32.PACK_AB R6, R218, R219 ;  /* 0x000000dbda06723e */ /* 0x020fe200000000ff */
[----:B----4-:R-:W-:-:S04]  /*b1d0*/  FFMA.FTZ R8, R167, UR21, -R2 ;  /* 0x00000015a7087c23 */ /* 0x010fc80008010802 */
[----:B------:R2:W4:Y:S02]  /*b1e0*/  MUFU.EX2 R215, R8 ;  /* 0x0000000800d77308 */ /* 0x0005240000000800 */
[----:B--2---:R-:W-:Y:S01]  /*b1f0*/  FFMA.FTZ R8, R38, UR21, -R2 ;  /* 0x0000001526087c23 */ /* 0x004fe20008010802 */
[----:B----4-:R-:W-:-:S05]  /*b200*/  F2FP.F16.F32.PACK_AB R5, R215, R217 ;  /* 0x000000d9d705723e */ /* 0x010fca00000000ff */
[----:B------:R2:W-:Y:S02]  /*b210*/  MUFU.EX2 R216, R8 ;  /* 0x0000000800d87308 */ /* 0x0005e40000000800 */
[----:B--2---:R-:W-:Y:S02]  /*b220*/  FFMA.FTZ R8, R39, UR21, -R2 ;  /* 0x0000001527087c23 */ /* 0x004fe40008010802 */
[----:B------:R-:W2:Y:S04]  /*b230*/  LDSM.16.MT88.4 R36, [R224+0xb400] ;  /* 0x00b40000e024783b */ /* 0x000ea80000004200 */
[----:B------:R-:W4:Y:S02]  /*b240*/  MUFU.EX2 R214, R8 ;  /* 0x0000000800d67308 */ /* 0x000f240000000800 */
[----:B----4-:R-:W-:Y:S01]  /*b250*/  F2FP.F16.F32.PACK_AB R7, R214, R216 ;  /* 0x000000d8d607723e */ /* 0x010fe200000000ff */
[----:B------:R-:W-:-:S05]  /*b260*/  FFMA.FTZ R8, R176, UR21, -R12 ;  /* 0x00000015b0087c23 */ /* 0x000fca000801080c */
[----:B------:R4:W5:Y:S01]  /*b270*/  MUFU.EX2 R212, R8 ;  /* 0x0000000800d47308 */ /* 0x0009620000000800 */
[C---:B---3--:R-:W-:Y:S06]  /*b280*/  HMMA.16816.F32 R48, R4.reuse, R24, R108 ;  /* 0x000000180430723c */ /* 0x048fec000000186c */
[C---:B------:R-:W-:Y:S06]  /*b290*/  HMMA.16816.F32 R52, R4.reuse, R26, R52 ;  /* 0x0000001a0434723c */ /* 0x040fec0000001834 */
[----:B------:R-:W-:Y:S01]  /*b2a0*/  HMMA.16816.F32 R56, R4, R16, R124 ;  /* 0x000000100438723c */ /* 0x000fe2000000187c */
[----:B----4-:R-:W-:Y:S01]  /*b2b0*/  FFMA.FTZ R8, R47, UR21, -R12 ;  /* 0x000000152f087c23 */ /* 0x010fe2000801080c */
[----:B-----5:R-:W-:-:S04]  /*b2c0*/  F2FP.F16.F32.PACK_AB R9, R212, R222 ;  /* 0x000000ded409723e */ /* 0x020fc800000000ff */
[C---:B------:R-:W-:Y:S01]  /*b2d0*/  HMMA.16816.F32 R136, R4.reuse, R18, R136 ;  /* 0x000000120488723c */ /* 0x040fe20000001888 */
[----:B------:R3:W-:Y:S05]  /*b2e0*/  MUFU.EX2 R213, R8 ;  /* 0x0000000800d57308 */ /* 0x0007ea0000000800 */
[C---:B------:R-:W-:Y:S06]  /*b2f0*/  HMMA.16816.F32 R140, R4.reuse, R20, R140 ;  /* 0x00000014048c723c */ /* 0x040fec000000188c */
[C---:B------:R-:W-:Y:S06]  /*b300*/  HMMA.16816.F32 R152, R4.reuse, R22, R152 ;  /* 0x000000160498723c */ /* 0x040fec0000001898 */
[----:B-1----:R-:W-:Y:S01]  /*b310*/  HMMA.16816.F32 R156, R4, R28, R156 ;  /* 0x0000001c049c723c */ /* 0x002fe2000000189c */
[----:B---3--:R-:W-:-:S04]  /*b320*/  FFMA.FTZ R8, R46, UR21, -R12 ;  /* 0x000000152e087c23 */ /* 0x008fc8000801080c */
[----:B------:R1:W3:Y:S01]  /*b330*/  MUFU.EX2 R211, R8 ;  /* 0x0000000800d37308 */ /* 0x0002e20000000800 */
[C---:B------:R-:W-:Y:S06]  /*b340*/  HMMA.16816.F32 R172, R4.reuse, R30, R172 ;  /* 0x0000001e04ac723c */ /* 0x040fec00000018ac */
[C---:B--2---:R-:W-:Y:S06]  /*b350*/  HMMA.16816.F32 R72, R4.reuse, R36, R72 ;  /* 0x000000240448723c */ /* 0x044fec0000001848 */
[----:B------:R-:W-:Y:S01]  /*b360*/  HMMA.16816.F32 R76, R4, R38, R76 ;  /* 0x00000026044c723c */ /* 0x000fe2000000184c */
[----:B-1----:R-:W-:-:S05]  /*b370*/  F2FP.F16.F32.PACK_AB R8, R122, R135 ;  /* 0x000000877a08723e */ /* 0x002fca00000000ff */
[----:B------:R-:W-:Y:S01]  /*b380*/  HMMA.16816.F32 R88, R4, R40, R88 ;  /* 0x000000280458723c */ /* 0x000fe20000001858 */
[----:B---3--:R-:W-:-:S05]  /*b390*/  F2FP.F16.F32.PACK_AB R11, R211, R213 ;  /* 0x000000d5d30b723e */ /* 0x008fca00000000ff */
        /* <DEDUP_REMOVED lines=38> */
[----:B------:R-:W-:Y:S01]  /*b600*/  MOV R198, R121 ;  /* 0x0000007900c67202 */ /* 0x000fe20000000f00 */
[----:B----4-:R-:W-:Y:S01]  /*b610*/  FFMA.FTZ R4, R184, UR21, -R2 ;  /* 0x00000015b8047c23 */ /* 0x010fe20008010802 */
[----:B---3--:R-:W-:-:S04]  /*b620*/  F2FP.F16.F32.PACK_AB R6, R205, R206 ;  /* 0x000000cecd06723e */ /* 0x008fc800000000ff */
[----:B------:R2:W-:Y:S02]  /*b630*/  MUFU.EX2 R184, R4 ;  /* 0x0000000400b87308 */ /* 0x0005e40000000800 */
[----:B--2---:R-:W-:Y:S01]  /*b640*/  FFMA.FTZ R4, R182, UR21, -R2 ;  /* 0x00000015b6047c23 */ /* 0x004fe20008010802 */
[----:B------:R-:W-:-:S05]  /*b650*/  MOV R182, R104 ;  /* 0x0000006800b67202 */ /* 0x000fca0000000f00 */
[----:B------:R2:W3:Y:S02]  /*b660*/  MUFU.EX2 R181, R4 ;  /* 0x0000000400b57308 */ /* 0x0004e40000000800 */
[----:B--2---:R-:W-:Y:S01]  /*b670*/  FFMA.FTZ R4, R179, UR21, -R2 ;  /* 0x00000015b3047c23 */ /* 0x004fe20008010802 */
[----:B---3--:R-:W-:-:S05]  /*b680*/  F2FP.F16.F32.PACK_AB R5, R181, R184 ;  /* 0x000000b8b505723e */ /* 0x008fca00000000ff */
[----:B------:R2:W-:Y:S02]  /*b690*/  MUFU.EX2 R180, R4 ;  /* 0x0000000400b47308 */ /* 0x0005e40000000800 */
[----:B--2---:R-:W-:-:S06]  /*b6a0*/  FFMA.FTZ R4, R164, UR21, -R2 ;  /* 0x00000015a4047c23 */ /* 0x004fcc0008010802 */
[----:B------:R2:W3:Y:S02]  /*b6b0*/  MUFU.EX2 R179, R4 ;  /* 0x0000000400b37308 */ /* 0x0004e40000000800 */
[----:B--2---:R-:W-:Y:S01]  /*b6c0*/  FFMA.FTZ R4, R187, UR21, -R0 ;  /* 0x00000015bb047c23 */ /* 0x004fe20008010800 */
[----:B---3--:R-:W-:Y:S02]  /*b6d0*/  F2FP.F16.F32.PACK_AB R7, R179, R180 ;  /* 0x000000b4b307723e */ /* 0x008fe400000000ff */
[----:B------:R-:W-:-:S03]  /*b6e0*/  MOV R187, R134 ;  /* 0x0000008600bb7202 */ /* 0x000fc60000000f00 */
[----:B------:R2:W-:Y:S01]  /*b6f0*/  MUFU.EX2 R178, R4 ;  /* 0x0000000400b27308 */ /* 0x0005e20000000800 */
[----:B------:R-:W-:Y:S01]  /*b700*/  LDSM.16.MT88.4 R132, [R226+0x9c00] ;  /* 0x009c0000e284783b */ /* 0x000fe20000004200 */
[----:B--2---:R-:W-:Y:S01]  /*b710*/  FFMA.FTZ R4, R183, UR21, -R0 ;  /* 0x00000015b7047c23 */ /* 0x004fe20008010800 */
[----:B------:R-:W-:Y:S02]  /*b720*/  MOV R183, R122 ;  /* 0x0000007a00b77202 */ /* 0x000fe40000000f00 */
[----:B------:R-:W-:-:S03]  /*b730*/  MOV R122, R123 ;  /* 0x0000007b007a7202 */ /* 0x000fc60000000f00 */
[----:B------:R2:W3:Y:S01]  /*b740*/  MUFU.EX2 R177, R4 ;  /* 0x0000000400b17308 */ /* 0x0004e20000000800 */
[----:B------:R-:W-:Y:S01]  /*b750*/  MOV R123, R13 ;  /* 0x0000000d007b7202 */ /* 0x000fe20000000f00 */
[--C-:B------:R-:W-:Y:S01]  /*b760*/  FFMA.FTZ R13, R165, UR21, -R0.reuse ;  /* 0x00000015a50d7c23 */ /* 0x100fe20008010800 */
[----:B------:R-:W-:Y:S01]  /*b770*/  FFMA.FTZ R0, R188, UR21, -R0 ;  /* 0x00000015bc007c23 */ /* 0x000fe20008010800 */
[----:B------:R-:W-:-:S04]  /*b780*/  MOV R188, R116 ;  /* 0x0000007400bc7202 */ /* 0x000fc80000000f00 */
[----:B------:R4:W-:Y:S08]  /*b790*/  MUFU.EX2 R165, R8 ;  /* 0x0000000800a57308 */ /* 0x0009f00000000800 */
[----:B------:R1:W-:Y:S01]  /*b7a0*/  MUFU.EX2 R164, R0 ;  /* 0x0000000000a47308 */ /* 0x0003e20000000800 */
[----:B--2---:R-:W-:Y:S02]  /*b7b0*/  F2FP.F16.F32.PACK_AB R4, R207, R208 ;  /* 0x000000d0cf04723e */ /* 0x004fe400000000ff */
[----:B---3--:R-:W-:-:S05]  /*b7c0*/  F2FP.F16.F32.PACK_AB R10, R177, R178 ;  /* 0x000000b2b10a723e */ /* 0x008fca00000000ff */
[----:B------:R-:W-:Y:S01]  /*b7d0*/  HMMA.16816.F32 R40, R4, R22, R100 ;  /* 0x000000160428723c */ /* 0x000fe20000001864 */
[----:B----4-:R-:W-:Y:S01]  /*b7e0*/  FFMA.FTZ R8, R196, UR21, -R12 ;  /* 0x00000015c4087c23 */ /* 0x010fe2000801080c */
[----:B------:R-:W-:Y:S01]  /*b7f0*/  MUFU.EX2 R176, R13 ;  /* 0x0000000d00b07308 */ /* 0x000fe20000000800 */
[----:B------:R-:W-:-:S03]  /*b800*/  MOV R196, R122 ;  /* 0x0000007a00c47202 */ /* 0x000fc60000000f00 */
[C---:B------:R-:W-:Y:S01]  /*b810*/  HMMA.16816.F32 R48, R4.reuse, R24, R48 ;  /* 0x000000180430723c */ /* 0x040fe20000001830 */
[----:B------:R-:W-:Y:S01]  /*b820*/  MOV R103, R118 ;  /* 0x0000007600677202 */ /* 0x000fe20000000f00 */
[--C-:B-1----:R-:W-:Y:S02]  /*b830*/  FFMA.FTZ R0, R190, UR21, -R12.reuse ;  /* 0x00000015be007c23 */ /* 0x102fe4000801080c */
[----:B------:R1:W2:Y:S01]  /*b840*/  MUFU.EX2 R107, R8 ;  /* 0x00000008006b7308 */ /* 0x0002a20000000800 */
[----:B------:R-:W-:Y:S01]  /*b850*/  MOV R190, R117 ;  /* 0x0000007500be7202 */ /* 0x000fe20000000f00 */
[C---:B------:R-:W-:Y:S06]  /*b860*/  HMMA.16816.F32 R52, R4.reuse, R26, R52 ;  /* 0x0000001a0434723c */ /* 0x040fec0000001834 */
[----:B------:R3:W-:Y:S01]  /*b870*/  MUFU.EX2 R104, R0 ;  /* 0x0000000000687308 */ /* 0x0007e20000000800 */
[C---:B------:R-:W-:Y:S06]  /*b880*/  HMMA.16816.F32 R56, R4.reuse, R32, R56 ;  /* 0x000000200438723c */ /* 0x040fec0000001838 */
[----:B------:R-:W-:Y:S01]  /*b890*/  HMMA.16816.F32 R136, R4, R34, R136 ;  /* 0x000000220488723c */ /* 0x000fe20000001888 */
[----:B-1----:R-:W-:Y:S01]  /*b8a0*/  FFMA.FTZ R8, R194, UR21, -R12 ;  /* 0x00000015c2087c23 */ /* 0x002fe2000801080c */
[----:B--2---:R-:W-:-:S02]  /*b8b0*/  F2FP.F16.F32.PACK_AB R9, R107, R165 ;  /* 0x000000a56b09723e */ /* 0x004fc400000000ff */
[----:B------:R-:W-:Y:S01]  /*b8c0*/  MOV R194, R123 ;  /* 0x0000007b00c27202 */ /* 0x000fe20000000f00 */
[----:B------:R1:W-:Y:S01]  /*b8d0*/  MUFU.EX2 R106, R8 ;  /* 0x00000008006a7308 */ /* 0x0003e20000000800 */
[----:B------:R-:W-:Y:S01]  /*b8e0*/  HMMA.16816.F32 R140, R4, R28, R140 ;  /* 0x0000001c048c723c */ /* 0x000fe2000000188c */
[----:B------:R-:W-:Y:S01]  /*b8f0*/  LDSM.16.MT88.4 R120, [R224+0x9c00] ;  /* 0x009c0000e078783b */ /* 0x000fe20000004200 */
[----:B---3--:R-:W-:Y:S01]  /*b900*/  FFMA.FTZ R0, R195, UR21, -R3 ;  /* 0x00000015c3007c23 */ /* 0x008fe20008010803 */
[----:B------:R-:W-:-:S03]  /*b910*/  MOV R195, R119 ;  /* 0x0000007700c37202 */ /* 0x000fc60000000f00 */
[C---:B------:R-:W-:Y:S01]  /*b920*/  HMMA.16816.F32 R152, R4.reuse, R30, R152 ;  /* 0x0000001e0498723c */ /* 0x040fe20000001898 */
[----:B------:R2:W-:Y:S05]  /*b930*/  MUFU.EX2 R102, R0 ;  /* 0x0000000000667308 */ /* 0x0005ea0000000800 */
[----:B-----5:R-:W-:Y:S01]  /*b940*/  HMMA.16816.F32 R156, R4, R36, R156 ;  /* 0x00000024049c723c */ /* 0x020fe2000000189c */
[----:B-1----:R-:W-:Y:S01]  /*b950*/  FFMA.FTZ R8, R189, UR21, -R12 ;  /* 0x00000015bd087c23 */ /* 0x002fe2000801080c */
[----:B------:R-:W-:-:S04]  /*b960*/  MOV R189, R105 ;  /* 0x0000006900bd7202 */ /* 0x000fc80000000f00 */
[----:B------:R-:W-:Y:S01]  /*b970*/  HMMA.16816.F32 R172, R4, R38, R172 ;  /* 0x0000002604ac723c */ /* 0x000fe200000018ac */
[----:B------:R1:W3:Y:S01]  /*b980*/  MUFU.EX2 R105, R8 ;  /* 0x0000000800697308 */ /* 0x0002e20000000800 */
[----:B--2---:R-:W-:-:S04]  /*b990*/  FFMA.FTZ R0, R193, UR21, -R3 ;  /* 0x00000015c1007c23 */ /* 0x004fc80008010803 */
[C---:B------:R-:W-:Y:S03]  /*b9a0*/  HMMA.16816.F32 R72, R4.reuse, R16, R72 ;  /* 0x000000100448723c */ /* 0x040fe60000001848 */
[----:B------:R2:W4:Y:S03]  /*b9b0*/  MUFU.EX2 R101, R0 ;  /* 0x0000000000657308 */ /* 0x0005260000000800 */
[----:B------:R-:W-:Y:S01]  /*b9c0*/  HMMA.16816.F32 R76, R4, R18, R76 ;  /* 0x00000012044c723c */ /* 0x000fe2000000184c */
[----:B-1----:R-:W-:-:S05]  /*b9d0*/  F2FP.F16.F32.PACK_AB R8, R209, R210 ;  /* 0x000000d2d108723e */ /* 0x002fca00000000ff */
[----:B------:R-:W-:Y:S01]  /*b9e0*/  HMMA.16816.F32 R88, R4, R20, R88 ;  /* 0x000000140458723c */ /* 0x000fe20000001858 */
[----:B---3--:R-:W-:Y:S01]  /*b9f0*/  F2FP.F16.F32.PACK_AB R11, R105, R106 ;  /* 0x0000006a690b723e */ /* 0x008fe200000000ff */
[----:B------:R-:W1:Y:S01]  /*ba00*/  LDSM.16.MT88.4 R4, [R226+0xbc00] ;  /* 0x00bc0000e204783b */ /* 0x000e620000004200 */
[----:B--2---:R-:W-:-:S05]  /*ba10*/  FFMA.FTZ R0, R192, UR21, -R3 ;  /* 0x00000015c0007c23 */ /* 0x004fca0008010803 */
[C---:B------:R-:W-:Y:S01]  /*ba20*/  HMMA.16816.F32 R112, R8.reuse, R24, R112 ;  /* 0x000000180870723c */ /* 0x040fe20000001870 */
[----:B------:R-:W-:Y:S01]  /*ba30*/  FFMA.FTZ R3, R191, UR21, -R3 ;  /* 0x00000015bf037c23 */ /* 0x000fe20008010803 */
[----:B------:R2:W-:Y:S04]  /*ba40*/  MUFU.EX2 R100, R0 ;  /* 0x0000000000647308 */ /* 0x0005e80000000800 */
[C---:B------:R-:W-:Y:S04]  /*ba50*/  HMMA.16816.F32 R24, R8.reuse, R26, R60 ;  /* 0x0000001a0818723c */ /* 0x040fe8000000183c */
[----:B------:R3:W-:Y:S02]  /*ba60*/  MUFU.EX2 R63, R3 ;  /* 0x00000003003f7308 */ /* 0x0007e40000000800 */
[C---:B------:R-:W-:Y:S06]  /*ba70*/  HMMA.16816.F32 R128, R8.reuse, R32, R128 ;  /* 0x000000200880723c */ /* 0x040fec0000001880 */
[----:B------:R-:W-:Y:S01]  /*ba80*/  HMMA.16816.F32 R144, R8, R28, R144 ;  /* 0x0000001c0890723c */ /* 0x000fe20000001890 */
[----:B--2---:R-:W-:-:S04]  /*ba90*/  FFMA.FTZ R0, R201, UR21, -R2 ;  /* 0x00000015c9007c23 */ /* 0x004fc80008010802 */
[----:B------:R2:W-:Y:S01]  /*baa0*/  MUFU.EX2 R62, R0 ;  /* 0x00000000003e7308 */ /* 0x0005e20000000800 */
[----:B------:R-:W-:Y:S01]  /*bab0*/  HMMA.16816.F32 R160, R8, R36, R160 ;  /* 0x0000002408a0723c */ /* 0x000fe200000018a0 */
[----:B---3--:R-:W-:-:S05]  /*bac0*/  FFMA.FTZ R3, R188, R45, R248 ;  /* 0x0000002dbc037223 */ /* 0x008fca00000100f8 */
[C---:B------:R-:W-:Y:S06]  /*bad0*/  HMMA.16816.F32 R68, R8.reuse, R16, R68 ;  /* 0x000000100844723c */ /* 0x040fec0000001844 */
[----:B------:R-:W-:Y:S01]  /*bae0*/  HMMA.16816.F32 R84, R8, R20, R84 ;  /* 0x000000140854723c */ /* 0x000fe20000001854 */
[----:B--2---:R-:W-:-:S05]  /*baf0*/  FFMA.FTZ R0, R199, UR21, -R2 ;  /* 0x00000015c7007c23 */ /* 0x004fca0008010802 */
[C---:B------:R-:W-:Y:S01]  /*bb00*/  HMMA.16816.F32 R32, R8.reuse, R34, R64 ;  /* 0x000000220820723c */ /* 0x040fe20000001840 */
[----:B------:R2:W3:Y:S05]  /*bb10*/  MUFU.EX2 R61, R0 ;  /* 0x00000000003d7308 */ /* 0x0004ea0000000800 */
[C---:B------:R-:W-:Y:S01]  /*bb20*/  HMMA.16816.F32 R28, R8.reuse, R30, R148 ;  /* 0x0000001e081c723c */ /* 0x040fe20000001894 */
[----:B------:R-:W5:Y:S05]  /*bb30*/  LDSM.16.MT88.4 R148, [R224+0xac00] ;  /* 0x00ac0000e094783b */ /* 0x000f6a0000004200 */
[C---:B------:R-:W-:Y:S01]  /*bb40*/  HMMA.16816.F32 R36, R8.reuse, R38, R168 ;  /* 0x000000260824723c */ /* 0x040fe200000018a8 */
[----:B------:R-:W5:Y:S05]  /*bb50*/  LDSM.16.MT88.4 R168, [R226+0xac00] ;  /* 0x00ac0000e2a8783b */ /* 0x000f6a0000004200 */
[----:B------:R-:W-:Y:S01]  /*bb60*/  HMMA.16816.F32 R16, R8, R18, R92 ;  /* 0x000000120810723c */ /* 0x000fe2000000185c */
[--C-:B--2---:R-:W-:Y:S01]  /*bb70*/  FFMA.FTZ R0, R197, UR21, -R2.reuse ;  /* 0x00000015c5007c23 */ /* 0x104fe20008010802 */
[----:B------:R-:W-:-:S03]  /*bb80*/  FFMA.FTZ R2, R200, UR21, -R2 ;  /* 0x00000015c8027c23 */ /* 0x000fc60008010802 */
[----:B------:R2:W-:Y:S01]  /*bb90*/  MUFU.EX2 R60, R0 ;  /* 0x00000000003c7308 */ /* 0x0005e20000000800 */
[----:B------:R-:W-:Y:S01]  /*bba0*/  HMMA.16816.F32 R20, R8, R22, R96 ;  /* 0x000000160814723c */ /* 0x000fe20000001860 */
[----:B----4-:R-:W-:Y:S02]  /*bbb0*/  F2FP.F16.F32.PACK_AB R92, R101, R102 ;  /* 0x00000066655c723e */ /* 0x010fe400000000ff */
[----:B---3--:R-:W-:Y:S02]  /*bbc0*/  F2FP.F16.F32.PACK_AB R93, R61, R62 ;  /* 0x0000003e3d5d723e */ /* 0x008fe400000000ff */
[----:B------:R-:W-:Y:S02]  /*bbd0*/  F2FP.F16.F32.PACK_AB R94, R63, R100 ;  /* 0x000000643f5e723e */ /* 0x000fe400000000ff */
[----:B------:R-:W3:Y:S01]  /*bbe0*/  MUFU.EX2 R47, R2 ;  /* 0x00000002002f7308 */ /* 0x000ee20000000800 */
[----:B------:R-:W-:Y:S01]  /*bbf0*/  FFMA.FTZ R8, R103, R15, R195 ;  /* 0x0000000f67087223 */ /* 0x000fe200000100c3 */
[----:B------:R-:W-:-:S02]  /*bc00*/  F2FP.F16.F32.PACK_AB R96, R167, R176 ;  /* 0x000000b0a760723e */ /* 0x000fc400000000ff */
[----:B------:R-:W-:Y:S01]  /*bc10*/  F2FP.F16.F32.PACK_AB R98, R164, R166 ;  /* 0x000000a6a462723e */ /* 0x000fe200000000ff */
[----:B------:R-:W-:Y:S01]  /*bc20*/  FADD.FTZ R9, R194, R8 ;  /* 0x00000008c2097221 */ /* 0x000fe20000010000 */
[----:B------:R-:W-:Y:S01]  /*bc30*/  MOV R103, R244 ;  /* 0x000000f400677202 */ /* 0x000fe20000000f00 */
[----:B--2---:R-:W-:-:S04]  /*bc40*/  FFMA.FTZ R0, R203, UR21, -R12 ;  /* 0x00000015cb007c23 */ /* 0x004fc8000801080c */
[----:B------:R2:W4:Y:S01]  /*bc50*/  MUFU.EX2 R46, R0 ;  /* 0x00000000002e7308 */ /* 0x0005220000000800 */
[----:B---3--:R-:W-:Y:S01]  /*bc60*/  F2FP.F16.F32.PACK_AB R95, R47, R60 ;  /* 0x0000003c2f5f723e */ /* 0x008fe200000000ff */
[----:B------:R-:W-:-:S04]  /*bc70*/  FFMA.FTZ R2, R189, R44, R240 ;  /* 0x0000002cbd027223 */ /* 0x000fc800000100f0 */
[----:B------:R-:W-:Y:S02]  /*bc80*/  FADD.FTZ R10, R241, R2 ;  /* 0x00000002f10a7221 */ /* 0x000fe40000010000 */
[----:B-1----:R-:W-:Y:S01]  /*bc90*/  HMMA.16816.F32 R88, R92, R4, R88 ;  /* 0x000000045c58723c */ /* 0x002fe20000001858 */
[----:B--2---:R-:W-:Y:S01]  /*bca0*/  FFMA.FTZ R0, R202, UR21, -R12 ;  /* 0x00000015ca007c23 */ /* 0x004fe2000801080c */
[----:B----4-:R-:W-:-:S04]  /*bcb0*/  F2FP.F16.F32.PACK_AB R97, R46, R104 ;  /* 0x000000682e61723e */ /* 0x010fc800000000ff */
[C---:B------:R-:W-:Y:S01]  /*bcc0*/  HMMA.16816.F32 R108, R92.reuse, R120, R48 ;  /* 0x000000785c6c723c */ /* 0x040fe20000001830 */
[----:B------:R1:W-:Y:S05]  /*bcd0*/  MUFU.EX2 R13, R0 ;  /* 0x00000000000d7308 */ /* 0x0003ea0000000800 */
[C---:B------:R-:W-:Y:S06]  /*bce0*/  HMMA.16816.F32 R116, R92.reuse, R122, R52 ;  /* 0x0000007a5c74723c */ /* 0x040fec0000001834 */
[C---:B------:R-:W-:Y:S06]  /*bcf0*/  HMMA.16816.F32 R124, R92.reuse, R132, R56 ;  /* 0x000000845c7c723c */ /* 0x040fec0000001838 */
[----:B------:R-:W-:Y:S01]  /*bd00*/  HMMA.16816.F32 R136, R92, R134, R136 ;  /* 0x000000865c88723c */ /* 0x000fe20000001888 */
[----:B-1----:R-:W-:-:S04]  /*bd10*/  FFMA.FTZ R0, R204, UR21, -R12 ;  /* 0x00000015cc007c23 */ /* 0x002fc8000801080c */
[----:B------:R1:W2:Y:S01]  /*bd20*/  MUFU.EX2 R11, R0 ;  /* 0x00000000000b7308 */ /* 0x0002a20000000800 */
[C---:B-----5:R-:W-:Y:S06]  /*bd30*/  HMMA.16816.F32 R140, R92.reuse, R148, R140 ;  /* 0x000000945c8c723c */ /* 0x060fec000000188c */
        /* <DEDUP_REMOVED lines=75> */
[----:B------:R1:W-:Y:S05]  /*c1f0*/  STL [R1], R252 ;  /* 0x000000fc01007387 */ /* 0x0003ea0000100800 */
        /* <DEDUP_REMOVED lines=23> */
[----:B------:R-:W-:Y:S02]  /*c370*/  MOV R2, UR6 ;  /* 0x0000000600027c02 */ /* 0x000fe40008000f00 */
[----:B------:R-:W-:Y:S01]  /*c380*/  MOV R3, UR7 ;  /* 0x0000000700037c02 */ /* 0x000fe20008000f00 */
[----:B------:R-:W-:-:S03]  /*c390*/  UIADD3 UR4, UR7, UR4, URZ ;  /* 0x0000000407047290 */ /* 0x000fc6000fffe03f */
[----:B------:R-:W5:Y:S03]  /*c3a0*/  @!P2 LDC.64 R10, c[0x0][0x220] ;  /* 0x00008800ff0aab82 */ /* 0x000f660000000a00 */
[----:B------:R-:W-:-:S05]  /*c3b0*/  MOV R3, UR4 ;  /* 0x0000000400037c02 */ /* 0x000fca0008000f00 */
        /* <DEDUP_REMOVED lines=54> */
[----:B--2---:R-:W2:Y:S04]  /*c720*/  LDSM.16.M88.4 R8, [R228] ;  /* 0x00000000e408783b */ /* 0x004ea80000000200 */
[----:B------:R-:W-:Y:S04]  /*c730*/  LDSM.16.M88.4 R24, [R225+0x6800] ;  /* 0x00680000e118783b */ /* 0x000fe80000000200 */
[----:B------:R-:W-:Y:S04]  /*c740*/  LDSM.16.M88.4 R20, [R225+0x6c00] ;  /* 0x006c0000e114783b */ /* 0x000fe80000000200 */
[----:B------:R-:W-:Y:S04]  /*c750*/  LDSM.16.M88.4 R16, [R229] ;  /* 0x00000000e510783b */ /* 0x000fe80000000200 */
[----:B-1----:R-:W1:Y:S04]  /*c760*/  LDSM.16.M88.4 R4, [R228+0x1000] ;  /* 0x00100000e404783b */ /* 0x002e680000000200 */
[----:B------:R-:W3:Y:S04]  /*c770*/  LDSM.16.M88.4 R40, [R227+0x6000] ;  /* 0x00600000e328783b */ /* 0x000ee80000000200 */
[----:B------:R-:W4:Y:S04]  /*c780*/  LDSM.16.M88.4 R36, [R227+0x6400] ;  /* 0x00640000e324783b */ /* 0x000f280000000200 */
[----:B------:R-:W5:Y:S04]  /*c790*/  LDSM.16.M88.4 R44, [R227+0x6800] ;  /* 0x00680000e32c783b */ /* 0x000f680000000200 */
[----:B------:R-:W5:Y:S04]  /*c7a0*/  LDSM.16.M88.4 R48, [R227+0x6c00] ;  /* 0x006c0000e330783b */ /* 0x000f680000000200 */
[----:B------:R-:W5:Y:S01]  /*c7b0*/  LDSM.16.M88.4 R12, [R229+0x1000] ;  /* 0x00100000e50c783b */ /* 0x000f620000000200 */
[C---:B--2---:R-:W-:Y:S03]  /*c7c0*/  HMMA.16816.F32 R164, R8.reuse, R32, RZ ;  /* 0x0000002008a4723c */ /* 0x044fe600000018ff */
[----:B------:R-:W-:Y:S04]  /*c7d0*/  LDSM.16.M88.4 R240, [R225+0x7c00] ;  /* 0x007c0000e1f0783b */ /* 0x000fe80000000200 */
[----:B------:R-:W0:Y:S01]  /*c7e0*/  LDGDEPBAR ;  /* 0x00000000000079af */ /* 0x000e220000000000 */
[C---:B------:R-:W-:Y:S06]  /*c7f0*/  HMMA.16816.F32 R100, R8.reuse, R28, RZ ;  /* 0x0000001c0864723c */ /* 0x040fec00000018ff */
[----:B------:R-:W-:Y:S06]  /*c800*/  HMMA.16816.F32 R104, R8, R34, RZ ;  /* 0x000000220868723c */ /* 0x000fec00000018ff */
[C---:B-1----:R-:W-:Y:S06]  /*c810*/  HMMA.16816.F32 R196, R4.reuse, R32, RZ ;  /* 0x0000002004c4723c */ /* 0x042fec00000018ff */
[----:B------:R-:W-:Y:S06]  /*c820*/  HMMA.16816.F32 R216, R4, R34, RZ ;  /* 0x0000002204d8723c */ /* 0x000fec00000018ff */
[C---:B------:R-:W-:Y:S06]  /*c830*/  HMMA.16816.F32 R60, R8.reuse, R24, RZ ;  /* 0x00000018083c723c */ /* 0x040fec00000018ff */
[C---:B------:R-:W-:Y:S06]  /*c840*/  HMMA.16816.F32 R52, R8.reuse, R20, RZ ;  /* 0x000000140834723c */ /* 0x040fec00000018ff */
[C---:B------:R-:W-:Y:S06]  /*c850*/  HMMA.16816.F32 R64, R8.reuse, R30, RZ ;  /* 0x0000001e0840723c */ /* 0x040fec00000018ff */
[C---:B------:R-:W-:Y:S06]  /*c860*/  HMMA.16816.F32 R56, R8.reuse, R26, RZ ;  /* 0x0000001a0838723c */ /* 0x040fec00000018ff */
[----:B------:R-:W-:Y:S01]  /*c870*/  HMMA.16816.F32 R176, R8, R22, RZ ;  /* 0x0000001608b0723c */ /* 0x000fe200000018ff */
[----:B------:R-:W-:Y:S05]  /*c880*/  LDSM.16.M88.4 R8, [R225+0x7000] ;  /* 0x00700000e108783b */ /* 0x000fea0000000200 */
[C---:B------:R-:W-:Y:S06]  /*c890*/  HMMA.16816.F32 R32, R4.reuse, R24, RZ ;  /* 0x000000180420723c */ /* 0x040fec00000018ff */
[C---:B------:R-:W-:Y:S06]  /*c8a0*/  HMMA.16816.F32 R220, R4.reuse, R26, RZ ;  /* 0x0000001a04dc723c */ /* 0x040fec00000018ff */
[C---:B------:R-:W-:Y:S06]  /*c8b0*/  HMMA.16816.F32 R192, R4.reuse, R28, RZ ;  /* 0x0000001c04c0723c */ /* 0x040fec00000018ff */
[C---:B------:R-:W-:Y:S01]  /*c8c0*/  HMMA.16816.F32 R212, R4.reuse, R30, RZ ;  /* 0x0000001e04d4723c */ /* 0x040fe200000018ff */
[----:B------:R-:W-:Y:S05]  /*c8d0*/  LDSM.16.M88.4 R28, [R228+0x3000] ;  /* 0x00300000e41c783b */ /* 0x000fea0000000200 */
[C---:B------:R-:W-:Y:S06]  /*c8e0*/  HMMA.16816.F32 R24, R4.reuse, R20, RZ ;  /* 0x000000140418723c */ /* 0x040fec00000018ff */
[----:B------:R-:W-:Y:S01]  /*c8f0*/  HMMA.16816.F32 R208, R4, R22, RZ ;  /* 0x0000001604d0723c */ /* 0x000fe200000018ff */
[----:B------:R-:W1:Y:S04]  /*c900*/  LDSM.16.M88.4 R4, [R228+0x2000] ;  /* 0x00200000e404783b */ /* 0x000e680000000200 */
[----:B------:R-:W-:Y:S01]  /*c910*/  LDSM.16.M88.4 R20, [R229+0x3000] ;  /* 0x00300000e514783b */ /* 0x000fe20000000200 */
[C---:B---3--:R-:W-:Y:S06]  /*c920*/  HMMA.16816.F32 R204, R16.reuse, R40, R164 ;  /* 0x0000002810cc723c */ /* 0x048fec00000018a4 */
[C---:B----4-:R-:W-:Y:S06]  /*c930*/  HMMA.16816.F32 R200, R16.reuse, R36, R100 ;  /* 0x0000002410c8723c */ /* 0x050fec0000001864 */
[C---:B------:R-:W-:Y:S06]  /*c940*/  HMMA.16816.F32 R180, R16.reuse, R42, R104 ;  /* 0x0000002a10b4723c */ /* 0x040fec0000001868 */
[C---:B-----5:R-:W-:Y:S06]  /*c950*/  HMMA.16816.F32 R184, R16.reuse, R44, R60 ;  /* 0x0000002c10b8723c */ /* 0x060fec000000183c */
[C---:B------:R-:W-:Y:S01]  /*c960*/  HMMA.16816.F32 R164, R16.reuse, R48, R52 ;  /* 0x0000003010a4723c */ /* 0x040fe20000001834 */
[----:B------:R-:W-:Y:S05]  /*c970*/  LDSM.16.M88.4 R52, [R225+0x7800] ;  /* 0x00780000e134783b */ /* 0x000fea0000000200 */
[C---:B------:R-:W-:Y:S06]  /*c980*/  HMMA.16816.F32 R188, R16.reuse, R38, R64 ;  /* 0x0000002610bc723c */ /* 0x040fec0000001840 */
[C---:B------:R-:W-:Y:S01]  /*c990*/  HMMA.16816.F32 R104, R16.reuse, R46, R56 ;  /* 0x0000002e1068723c */ /* 0x040fe20000001838 */
[----:B------:R-:W-:Y:S05]  /*c9a0*/  LDSM.16.M88.4 R56, [R225+0x7400] ;  /* 0x00740000e138783b */ /* 0x000fea0000000200 */
[----:B------:R-:W-:Y:S06]  /*c9b0*/  HMMA.16816.F32 R100, R16, R50, R176 ;  /* 0x000000321064723c */ /* 0x000fec00000018b0 */
[C---:B------:R-:W-:Y:S06]  /*c9c0*/  HMMA.16816.F32 R16, R12.reuse, R40, R196 ;  /* 0x000000280c10723c */ /* 0x040fec00000018c4 */
[C---:B------:R-:W-:Y:S06]  /*c9d0*/  HMMA.16816.F32 R192, R12.reuse, R36, R192 ;  /* 0x000000240cc0723c */ /* 0x040fec00000018c0 */
[C---:B------:R-:W-:Y:S01]  /*c9e0*/  HMMA.16816.F32 R248, R12.reuse, R48, R24 ;  /* 0x000000300cf8723c */ /* 0x040fe20000001818 */
[----:B------:R-:W-:Y:S05]  /*c9f0*/  LDSM.16.M88.4 R24, [R229+0x2000] ;  /* 0x00200000e518783b */ /* 0x000fea0000000200 */
[C---:B------:R-:W-:Y:S01]  /*ca00*/  HMMA.16816.F32 R212, R12.reuse, R38, R212 ;  /* 0x000000260cd4723c */ /* 0x040fe200000018d4 */
[----:B------:R-:W2:Y:S05]  /*ca10*/  LDSM.16.M88.4 R36, [R227+0x7000] ;  /* 0x00700000e324783b */ /* 0x000eaa0000000200 */
[C---:B------:R-:W-:Y:S06]  /*ca20*/  HMMA.16816.F32 R208, R12.reuse, R50, R208 ;  /* 0x000000320cd0723c */ /* 0x040fec00000018d0 */
[C---:B------:R-:W-:Y:S06]  /*ca30*/  HMMA.16816.F32 R176, R12.reuse, R44, R32 ;  /* 0x0000002c0cb0723c */ /* 0x040fec0000001820 */
[----:B------:R-:W-:Y:S01]  /*ca40*/  HMMA.16816.F32 R60, R12, R42, R216 ;  /* 0x0000002a0c3c723c */ /* 0x000fe200000018d8 */
[----:B------:R-:W-:Y:S05]  /*ca50*/  LDSM.16.M88.4 R40, [R225+0x8000] ;  /* 0x00800000e128783b */ /* 0x000fea0000000200 */
[-C--:B-1----:R-:W-:Y:S06]  /*ca60*/  HMMA.16816.F32 R32, R4, R8.reuse, R204 ;  /* 0x000000080420723c */ /* 0x082fec00000018cc */
[----:B------:R-:W-:Y:S01]  /*ca70*/  HMMA.16816.F32 R48, R28, R8, R16 ;  /* 0x000000081c30723c */ /* 0x000fe20000001810 */
[----:B------:R-:W1:Y:S01]  /*ca80*/  LDSM.16.M88.4 R16, [R228+0x4000] ;  /* 0x00400000e410783b */ /* 0x000e620000000200 */
[----:B------:R-:W-:-:S02]  /*ca90*/  MOV R0, R208 ;  /* 0x000000d000007202 */ /* 0x000fc40000000f00 */
[----:B------:R-:W-:Y:S02]  /*caa0*/  MOV R3, R210 ;  /* 0x000000d200037202 */ /* 0x000fe40000000f00 */
[----:B------:R-:W-:Y:S01]  /*cab0*/  HMMA.16816.F32 R220, R12, R46, R220 ;  /* 0x0000002e0cdc723c */ /* 0x000fe200000018dc */
[----:B------:R-:W-:-:S05]  /*cac0*/  MOV R2, R211 ;  /* 0x000000d300027202 */ /* 0x000fca0000000f00 */
[----:B------:R-:W-:Y:S01]  /*cad0*/  HMMA.16816.F32 R64, R4, R10, R180 ;  /* 0x0000000a0440723c */ /* 0x000fe200000018b4 */
[----:B------:R-:W-:-:S05]  /*cae0*/  MOV R12, R209 ;  /* 0x000000d1000c7202 */ /* 0x000fca0000000f00 */
[----:B------:R-:W-:Y:S01]  /*caf0*/  HMMA.16816.F32 R60, R28, R10, R60 ;  /* 0x0000000a1c3c723c */ /* 0x000fe2000000183c */
[----:B------:R-:W-:Y:S01]  /*cb00*/  MOV R181, R12 ;  /* 0x0000000c00b57202 */ /* 0x000fe20000000f00 */
[----:B------:R-:W-:Y:S01]  /*cb10*/  LDSM.16.M88.4 R8, [R229+0x4000] ;  /* 0x00400000e508783b */ /* 0x000fe20000000200 */
[----:B------:R-:W-:-:S03]  /*cb20*/  MOV R180, R0 ;  /* 0x0000000000b47202 */ /* 0x000fc60000000f00 */
[----:B------:R-:W3:Y:S01]  /*cb30*/  LDSM.16.M88.4 R12, [R228+0x5000] ;  /* 0x00500000e40c783b */ /* 0x000ee20000000200 */
[----:B--2---:R-:W-:Y:S03]  /*cb40*/  HMMA.16816.F32 R44, R24, R36, R32 ;  /* 0x00000024182c723c */ /* 0x004fe60000001820 */
[----:B------:R-:W2:Y:S03]  /*cb50*/  LDSM.16.M88.4 R32, [R227+0x8000] ;  /* 0x00800000e320783b */ /* 0x000ea60000000200 */
[C---:B------:R-:W-:Y:S06]  /*cb60*/  HMMA.16816.F32 R200, R4.reuse, R56, R200 ;  /* 0x0000003804c8723c */ /* 0x040fec00000018c8 */
[C---:B------:R-:W-:Y:S06]  /*cb70*/  HMMA.16816.F32 R184, R4.reuse, R52, R184 ;  /* 0x0000003404b8723c */ /* 0x040fec00000018b8 */
[C---:B------:R-:W-:Y:S06]  /*cb80*/  HMMA.16816.F32 R204, R4.reuse, R240, R164 ;  /* 0x000000f004cc723c */ /* 0x040fec00000018a4 */
[C---:B------:R-:W-:Y:S06]  /*cb90*/  HMMA.16816.F32 R188, R4.reuse, R58, R188 ;  /* 0x0000003a04bc723c */ /* 0x040fec00000018bc */
[C---:B------:R-:W-:Y:S06]  /*cba0*/  HMMA.16816.F32 R196, R4.reuse, R54, R104 ;  /* 0x0000003604c4723c */ /* 0x040fec0000001868 */
[----:B------:R-:W-:Y:S06]  /*cbb0*/  HMMA.16816.F32 R208, R4, R242, R100 ;  /* 0x000000f204d0723c */ /* 0x000fec0000001864 */
        /* <DEDUP_REMOVED lines=10> */
[----:B------:R-:W-:Y:S06]  /*cc60*/  HMMA.16816.F32 R40, R12, R42, R104 ;  /* 0x0000002a0c28723c */ /* 0x000fec0000001868 */
[C---:B------:R-:W-:Y:S06]  /*cc70*/  HMMA.16816.F32 R176, R28.reuse, R52, R176 ;  /* 0x000000341cb0723c */ /* 0x040fec00000018b0 */
[----:B------:R-:W-:Y:S06]  /*cc80*/  HMMA.16816.F32 R220, R28, R54, R220 ;  /* 0x000000361cdc723c */ /* 0x000fec00000018dc */
[----:B-1----:R-:W-:Y:S01]  /*cc90*/  HMMA.16816.F32 R100, R4, R32, R44 ;  /* 0x000000200464723c */ /* 0x002fe2000000182c */
[----:B------:R-:W1:Y:S01]  /*cca0*/  LDSM.16.M88.4 R44, [R225+0x8400] ;  /* 0x00840000e12c783b */ /* 0x000e620000000200 */
[----:B------:R-:W-:-:S04]  /*ccb0*/  FMUL.FTZ R0, R64, UR19 ;  /* 0x0000001340007c20 */ /* 0x000fc80008410000 */
[----:B------:R3:W4:Y:S01]  /*ccc0*/  MUFU.TANH R219, R0 ;  /* 0x0000000000db7308 */ /* 0x0007220000002400 */
[----:B------:R-:W-:Y:S06]  /*ccd0*/  HMMA.16816.F32 R164, R28, R58, R212 ;  /* 0x0000003a1ca4723c */ /* 0x000fec00000018d4 */
[----:B------:R-:W-:Y:S06]  /*cce0*/  HMMA.16816.F32 R56, R8, R34, R48 ;  /* 0x000000220838723c */ /* 0x000fec0000001830 */
[----:B--2---:R-:W-:Y:S01]  /*ccf0*/  HMMA.16816.F32 R52, R24, R36, R200 ;  /* 0x000000241834723c */ /* 0x004fe200000018c8 */
[----:B---3--:R-:W-:-:S05]  /*cd00*/  FMUL.FTZ R0, R65, UR19 ;  /* 0x0000001341007c20 */ /* 0x008fca0008410000 */
[----:B------:R-:W-:Y:S01]  /*cd10*/  HMMA.16816.F32 R60, R20, R36, R60 ;  /* 0x00000024143c723c */ /* 0x000fe2000000183c */
[----:B------:R2:W3:-:S15]  /*cd20*/  MUFU.TANH R218, R0 ;  /* 0x0000000000da7308 */ /* 0x0004de0000002400 */
[----:B------:R-:W-:-:S02]  /*cd30*/  NOP ;  /* 0x0000000000007918 */ /* 0x000fc40000000000 */
[----:B-1----:R-:W-:Y:S01]  /*cd40*/  HMMA.16816.F32 R52, R16, R44, R52 ;  /* 0x0000002c1034723c */ /* 0x002fe20000001834 */
[----:B--2---:R-:W-:-:S04]  /*cd50*/  FMUL.FTZ R0, R66, UR19 ;  /* 0x0000001342007c20 */ /* 0x004fc80008410000 */
[----:B------:R1:W2:Y:S01]  /*cd60*/  MUFU.TANH R217, R0 ;  /* 0x0000000000d97308 */ /* 0x0002a20000002400 */
[----:B------:R-:W-:Y:S06]  /*cd70*/  HMMA.16816.F32 R48, R12, R44, R60 ;  /* 0x0000002c0c30723c */ /* 0x000fec000000183c */
[-C--:B------:R-:W-:Y:S06]  /*cd80*/  HMMA.16816.F32 R60, R20, R38.reuse, R164 ;  /* 0x00000026143c723c */ /* 0x080fec00000018a4 */
[----:B------:R-:W-:Y:S01]  /*cd90*/  HMMA.16816.F32 R36, R24, R38, R188 ;  /* 0x000000261824723c */ /* 0x000fe200000018bc */
[----:B-1----:R-:W-:-:S05]  /*cda0*/  FMUL.FTZ R0, R67, UR19 ;  /* 0x0000001343007c20 */ /* 0x002fca0008410000 */
[----:B------:R-:W-:Y:S01]  /*cdb0*/  HMMA.16816.F32 R64, R4, R34, R40 ;  /* 0x000000220440723c */ /* 0x000fe20000001828 */
[----:B------:R-:W-:Y:S01]  /*cdc0*/  LDSM.16.M88.4 R32, [R227+0x8400] ;  /* 0x00840000e320783b */ /* 0x000fe20000000200 */
[----:B------:R1:W1:Y:S03]  /*cdd0*/  MUFU.TANH R216, R0 ;  /* 0x0000000000d87308 */ /* 0x0002660000002400 */
[----:B------:R-:W5:-:S13]  /*cde0*/  LDSM.16.M88.4 R40, [R227+0x7800] ;  /* 0x00780000e328783b */ /* 0x000f5a0000000200 */
[----:B------:R-:W-:Y:S01]  /*cdf0*/  HMMA.16816.F32 R36, R16, R46, R36 ;  /* 0x0000002e1024723c */ /* 0x000fe20000001824 */
[----:B-1----:R-:W-:-:S04]  /*ce00*/  FMUL.FTZ R0, R100, UR19 ;  /* 0x0000001364007c20 */ /* 0x002fc80008410000 */
[----:B------:R1:W1:Y:S01]  /*ce10*/  MUFU.TANH R215, R0 ;  /* 0x0000000000d77308 */ /* 0x0002620000002400 */
[----:B------:R-:W-:Y:S01]  /*ce20*/  HMMA.16816.F32 R44, R12, R46, R60 ;  /* 0x0000002e0c2c723c */ /* 0x000fe2000000183c */
[----:B-1----:R-:W-:-:S06]  /*ce30*/  FMUL.FTZ R0, R101, UR19 ;  /* 0x0000001365007c20 */ /* 0x002fcc0008410000 */
[----:B------:R1:W1:Y:S01]  /*ce40*/  MUFU.TANH R214, R0 ;  /* 0x0000000000d67308 */ /* 0x0002620000002400 */
[----:B-----5:R-:W-:Y:S01]  /*ce50*/  HMMA.16816.F32 R60, R20, R40, R176 ;  /* 0x00000028143c723c */ /* 0x020fe200000018b0 */
[----:B-1----:R-:W-:-:S06]  /*ce60*/  FMUL.FTZ R0, R102, UR19 ;  /* 0x0000001366007c20 */ /* 0x002fcc0008410000 */
[----:B------:R1:W1:Y:S02]  /*ce70*/  MUFU.TANH R212, R0 ;  /* 0x0000000000d47308 */ /* 0x0002640000002400 */
[----:B-1----:R-:W-:Y:S02]  /*ce80*/  FMUL.FTZ R0, R103, UR19 ;  /* 0x0000001367007c20 */ /* 0x002fe40008410000 */
[----:B------:R-:W-:Y:S01]  /*ce90*/  HMMA.16816.F32 R100, R4, R32, R48 ;  /* 0x000000200464723c */ /* 0x000fe20000001830 */
[----:B------:R-:W1:Y:S03]  /*cea0*/  LDSM.16.M88.4 R48, [R225+0x8800] ;  /* 0x00880000e130783b */ /* 0x000e660000000200 */
[----:B------:R5:W1:Y:S02]  /*ceb0*/  MUFU.TANH R213, R0 ;  /* 0x0000000000d57308 */ /* 0x000a640000002400 */
[----:B-----5:R-:W-:-:S06]  /*cec0*/  FMUL.FTZ R0, R56, UR19 ;  /* 0x0000001338007c20 */ /* 0x020fcc0008410000 */
[----:B------:R5:W1:Y:S02]  /*ced0*/  MUFU.TANH R203, R0 ;  /* 0x0000000000cb7308 */ /* 0x000a640000002400 */
[----:B-----5:R-:W-:-:S06]  /*cee0*/  FMUL.FTZ R0, R57, UR19 ;  /* 0x0000001339007c20 */ /* 0x020fcc0008410000 */
[----:B------:R5:W1:Y:S02]  /*cef0*/  MUFU.TANH R202, R0 ;  /* 0x0000000000ca7308 */ /* 0x000a640000002400 */
[----:B-----5:R-:W-:-:S06]  /*cf00*/  FMUL.FTZ R0, R58, UR19 ;  /* 0x000000133a007c20 */ /* 0x020fcc0008410000 */
[----:B------:R5:W1:Y:S02]  /*cf10*/  MUFU.TANH R201, R0 ;  /* 0x0000000000c97308 */ /* 0x000a640000002400 */
[----:B-----5:R-:W-:Y:S02]  /*cf20*/  FMUL.FTZ R0, R59, UR19 ;  /* 0x000000133b007c20 */ /* 0x020fe40008410000 */
[----:B------:R-:W-:Y:S04]  /*cf30*/  HMMA.16816.F32 R56, R8, R32, R52 ;  /* 0x000000200838723c */ /* 0x000fe80000001834 */
[----:B------:R5:W1:Y:S02]  /*cf40*/  MUFU.TANH R200, R0 ;  /* 0x0000000000c87308 */ /* 0x000a640000002400 */
[----:B------:R-:W-:Y:S01]  /*cf50*/  HMMA.16816.F32 R52, R24, R40, R184 ;  /* 0x000000281834723c */ /* 0x000fe200000018b8 */
[----:B-----5:R-:W-:-:S05]  /*cf60*/  FMUL.FTZ R0, R64, UR19 ;  /* 0x0000001340007c20 */ /* 0x020fca0008410000 */
[----:B------:R5:W1:Y:S02]  /*cf70*/  MUFU.TANH R194, R0 ;  /* 0x0000000000c27308 */ /* 0x000a640000002400 */
[----:B-----5:R-:W-:-:S06]  /*cf80*/  FMUL.FTZ R0, R65, UR19 ;  /* 0x0000001341007c20 */ /* 0x020fcc0008410000 */
[----:B------:R5:W1:Y:S02]  /*cf90*/  MUFU.TANH R195, R0 ;  /* 0x0000000000c37308 */ /* 0x000a640000002400 */
[----:B-----5:R-:W-:-:S06]  /*cfa0*/  FMUL.FTZ R0, R66, UR19 ;  /* 0x0000001342007c20 */ /* 0x020fcc0008410000 */
[----:B------:R5:W1:Y:S02]  /*cfb0*/  MUFU.TANH R193, R0 ;  /* 0x0000000000c17308 */ /* 0x000a640000002400 */
[----:B-----5:R-:W-:Y:S02]  /*cfc0*/  FMUL.FTZ R0, R67, UR19 ;  /* 0x0000001343007c20 */ /* 0x020fe40008410000 */
[----:B------:R-:W-:Y:S01]  /*cfd0*/  HMMA.16816.F32 R64, R4, R34, R44 ;  /* 0x000000220440723c */ /* 0x000fe2000000182c */
[----:B------:R-:W-:Y:S03]  /*cfe0*/  LDSM.16.M88.4 R44, [R227+0x7c00] ;  /* 0x007c0000e32c783b */ /* 0x000fe60000000200 */
        /* <DEDUP_REMOVED lines=8> */
[----:B------:R-:W-:Y:S01]  /*d070*/  HMMA.16816.F32 R56, R8, R34, R36 ;  /* 0x000000220838723c */ /* 0x000fe20000001824 */
[----:B------:R-:W5:Y:S03]  /*d080*/  LDSM.16.M88.4 R36, [R227+0x8800] ;  /* 0x00880000e324783b */ /* 0x000f660000000200 */
[----:B------:R4:W2:Y:S02]  /*d090*/  MUFU.TANH R188, R0 ;  /* 0x0000000000bc7308 */ /* 0x0008a40000002400 */
[-C--:B-1----:R-:W-:Y:S06]  /*d0a0*/  HMMA.16816.F32 R32, R16, R48.reuse, R52 ;  /* 0x000000301020723c */ /* 0x082fec0000001834 */
[----:B------:R-:W-:Y:S01]  /*d0b0*/  HMMA.16816.F32 R52, R12, R48, R60 ;  /* 0x000000300c34723c */ /* 0x000fe2000000183c */
[----:B----4-:R-:W-:-:S04]  /*d0c0*/  FMUL.FTZ R0, R100, UR19 ;  /* 0x0000001364007c20 */ /* 0x010fc80008410000 */
[----:B------:R1:W4:Y:S02]  /*d0d0*/  MUFU.TANH R187, R0 ;  /* 0x0000000000bb7308 */ /* 0x0003240000002400 */
[----:B-1----:R-:W-:-:S11]  /*d0e0*/  FMUL.FTZ R0, R101, UR19 ;  /* 0x0000001365007c20 */ /* 0x002fd60008410000 */
[-C--:B-----5:R-:W-:Y:S01]  /*d0f0*/  HMMA.16816.F32 R60, R8, R36.reuse, R32 ;  /* 0x00000024083c723c */ /* 0x0a0fe20000001820 */
[----:B------:R1:W1:Y:S05]  /*d100*/  MUFU.TANH R186, R0 ;  /* 0x0000000000ba7308 */ /* 0x00026a0000002400 */
[----:B------:R-:W-:Y:S06]  /*d110*/  HMMA.16816.F32 R104, R4, R36, R52 ;  /* 0x000000240468723c */ /* 0x000fec0000001834 */
[----:B------:R-:W-:Y:S01]  /*d120*/  HMMA.16816.F32 R52, R28, R240, R248 ;  /* 0x000000f01c34723c */ /* 0x000fe200000018f8 */
[----:B-1----:R-:W-:-:S04]  /*d130*/  FMUL.FTZ R0, R102, UR19 ;  /* 0x0000001366007c20 */ /* 0x002fc80008410000 */
[----:B------:R1:W1:-:S15]  /*d140*/  MUFU.TANH R184, R0 ;  /* 0x0000000000b87308 */ /* 0x00025e0000002400 */
[----:B------:R-:W-:-:S04]  /*d150*/  NOP ;  /* 0x0000000000007918 */ /* 0x000fc80000000000 */
[----:B------:R-:W-:Y:S01]  /*d160*/  HMMA.16816.F32 R52, R20, R44, R52 ;  /* 0x0000002c1434723c */ /* 0x000fe20000001834 */
[----:B-1----:R-:W-:-:S05]  /*d170*/  FMUL.FTZ R0, R103, UR19 ;  /* 0x0000001367007c20 */ /* 0x002fca0008410000 */
[-C--:B------:R-:W-:Y:S01]  /*d180*/  HMMA.16816.F32 R100, R20, R42.reuse, R220 ;  /* 0x0000002a1464723c */ /* 0x080fe200000018dc */
[----:B------:R1:W1:Y:S05]  /*d190*/  MUFU.TANH R185, R0 ;  /* 0x0000000000b97308 */ /* 0x00026a0000002400 */
[----:B------:R-:W-:Y:S01]  /*d1a0*/  HMMA.16816.F32 R40, R24, R42, R196 ;  /* 0x0000002a1828723c */ /* 0x000fe200000018c4 */
[----:B------:R-:W-:Y:S02]  /*d1b0*/  MOV R220, R180 ;  /* 0x000000b400dc7202 */ /* 0x000fe40000000f00 */
[----:B------:R-:W-:Y:S02]  /*d1c0*/  MOV R221, R181 ;  /* 0x000000b500dd7202 */ /* 0x000fe40000000f00 */
[----:B------:R-:W-:-:S02]  /*d1d0*/  MOV R222, R3 ;  /* 0x0000000300de7202 */ /* 0x000fc40000000f00 */
[----:B------:R-:W-:Y:S01]  /*d1e0*/  MOV R223, R2 ;  /* 0x0000000200df7202 */ /* 0x000fe20000000f00 */
[----:B-1----:R-:W-:-:S06]  /*d1f0*/  FMUL.FTZ R0, R56, UR19 ;  /* 0x0000001338007c20 */ /* 0x002fcc0008410000 */
[----:B------:R-:W-:Y:S01]  /*d200*/  HMMA.16816.F32 R28, R28, R242, R220 ;  /* 0x000000f21c1c723c */ /* 0x000fe200000018dc */
[----:B------:R1:W1:Y:S09]  /*d210*/  MUFU.TANH R183, R0 ;  /* 0x0000000000b77308 */ /* 0x0002720000002400 */
[-C--:B------:R-:W-:Y:S01]  /*d220*/  HMMA.16816.F32 R32, R16, R50.reuse, R40 ;  /* 0x000000321020723c */ /* 0x080fe20000001828 */
[----:B------:R-:W5:Y:S05]  /*d230*/  LDSM.16.M88.4 R40, [R225+0x8c00] ;  /* 0x008c0000e128783b */ /* 0x000f6a0000000200 */
[----:B------:R-:W-:Y:S01]  /*d240*/  HMMA.16816.F32 R48, R12, R50, R100 ;  /* 0x000000320c30723c */ /* 0x000fe20000001864 */
[----:B-1----:R-:W-:-:S04]  /*d250*/  FMUL.FTZ R0, R57, UR19 ;  /* 0x0000001339007c20 */ /* 0x002fc80008410000 */
[----:B------:R1:W1:Y:S02]  /*d260*/  MUFU.TANH R182, R0 ;  /* 0x0000000000b67308 */ /* 0x0002640000002400 */
[----:B-1----:R-:W-:-:S06]  /*d270*/  FMUL.FTZ R0, R58, UR19 ;  /* 0x000000133a007c20 */ /* 0x002fcc0008410000 */
[----:B------:R1:W1:Y:S02]  /*d280*/  MUFU.TANH R180, R0 ;  /* 0x0000000000b47308 */ /* 0x0002640000002400 */
[----:B-1----:R-:W-:Y:S02]  /*d290*/  FMUL.FTZ R0, R59, UR19 ;  /* 0x000000133b007c20 */ /* 0x002fe40008410000 */
[C---:B------:R-:W-:Y:S04]  /*d2a0*/  HMMA.16816.F32 R56, R24.reuse, R44, R204 ;  /* 0x0000002c1838723c */ /* 0x040fe800000018cc */
[----:B------:R1:W1:Y:S02]  /*d2b0*/  MUFU.TANH R181, R0 ;  /* 0x0000000000b57308 */ /* 0x0002640000002400 */
[-C--:B------:R-:W-:Y:S06]  /*d2c0*/  HMMA.16816.F32 R24, R24, R46.reuse, R208 ;  /* 0x0000002e1818723c */ /* 0x080fec00000018d0 */
[----:B------:R-:W-:Y:S01]  /*d2d0*/  HMMA.16816.F32 R44, R20, R46, R28 ;  /* 0x0000002e142c723c */ /* 0x000fe2000000181c */
[----:B-1----:R-:W-:-:S04]  /*d2e0*/  FMUL.FTZ R0, R64, UR19 ;  /* 0x0000001340007c20 */ /* 0x002fc80008410000 */
[----:B------:R1:W1:Y:S02]  /*d2f0*/  MUFU.TANH R178, R0 ;  /* 0x0000000000b27308 */ /* 0x0002640000002400 */
[----:B-1----:R-:W-:-:S06]  /*d300*/  FMUL.FTZ R0, R65, UR19 ;  /* 0x0000001341007c20 */ /* 0x002fcc0008410000 */
[----:B------:R1:W1:Y:S02]  /*d310*/  MUFU.TANH R179, R0 ;  /* 0x0000000000b37308 */ /* 0x0002640000002400 */
[----:B-1----:R-:W-:-:S06]  /*d320*/  FMUL.FTZ R0, R66, UR19 ;  /* 0x0000001342007c20 */ /* 0x002fcc0008410000 */
[----:B------:R1:W1:Y:S02]  /*d330*/  MUFU.TANH R177, R0 ;  /* 0x0000000000b17308 */ /* 0x0002640000002400 */
[----:B-1----:R-:W-:Y:S02]  /*d340*/  FMUL.FTZ R0, R67, UR19 ;  /* 0x0000001343007c20 */ /* 0x002fe40008410000 */
[----:B------:R-:W-:Y:S04]  /*d350*/  HMMA.16816.F32 R64, R4, R38, R48 ;  /* 0x000000260440723c */ /* 0x000fe80000001830 */
[----:B------:R1:W1:Y:S02]  /*d360*/  MUFU.TANH R176, R0 ;  /* 0x0000000000b07308 */ /* 0x0002640000002400 */
[C---:B-----5:R-:W-:Y:S06]  /*d370*/  HMMA.16816.F32 R48, R16.reuse, R40, R56 ;  /* 0x000000281030723c */ /* 0x060fec0000001838 */
[----:B------:R-:W-:Y:S01]  /*d380*/  HMMA.16816.F32 R16, R16, R42, R24 ;  /* 0x0000002a1010723c */ /* 0x000fe20000001818 */
[----:B-1----:R-:W-:-:S04]  /*d390*/  FMUL.FTZ R0, R60, UR19 ;  /* 0x000000133c007c20 */ /* 0x002fc80008410000 */
[----:B------:R1:W1:Y:S07]  /*d3a0*/  MUFU.TANH R167, R0 ;  /* 0x0000000000a77308 */ /* 0x00026e0000002400 */
[----:B------:R-:W-:Y:S01]  /*d3b0*/  FMUL.FTZ R64, R64, UR19 ;  /* 0x0000001340407c20 */ /* 0x000fe20008410000 */
[----:B------:R-:W-:Y:S01]  /*d3c0*/  FMUL.FTZ R65, R65, UR19 ;  /* 0x0000001341417c20 */ /* 0x000fe20008410000 */
[----:B------:R-:W-:Y:S01]  /*d3d0*/  FMUL.FTZ R66, R66, UR19 ;  /* 0x0000001342427c20 */ /* 0x000fe20008410000 */
[----:B------:R-:W-:-:S03]  /*d3e0*/  FMUL.FTZ R67, R67, UR19 ;  /* 0x0000001343437c20 */ /* 0x000fc60008410000 */
[----:B------:R-:W2:Y:S08]  /*d3f0*/  MUFU.TANH R64, R64 ;  /* 0x0000004000407308 */ /* 0x000eb00000002400 */
[----:B------:R-:W2:Y:S01]  /*d400*/  MUFU.TANH R65, R65 ;  /* 0x0000004100417308 */ /* 0x000ea20000002400 */
[----:B-1----:R-:W-:-:S07]  /*d410*/  FMUL.FTZ R0, R61, UR19 ;  /* 0x000000133d007c20 */ /* 0x002fce0008410000 */
[----:B------:R1:W1:Y:S08]  /*d420*/  MUFU.TANH R166, R0 ;  /* 0x0000000000a67308 */ /* 0x0002700000002400 */
[----:B------:R-:W2:Y:S08]  /*d430*/  MUFU.TANH R66, R66 ;  /* 0x0000004200427308 */ /* 0x000eb00000002400 */
[----:B------:R-:W2:Y:S01]  /*d440*/  MUFU.TANH R67, R67 ;  /* 0x0000004300437308 */ /* 0x000ea20000002400 */
[----:B-1----:R-:W-:-:S07]  /*d450*/  FMUL.FTZ R0, R62, UR19 ;  /* 0x000000133e007c20 */ /* 0x002fce0008410000 */
[----:B------:R1:W1:Y:S02]  /*d460*/  MUFU.TANH R164, R0 ;  /* 0x0000000000a47308 */ /* 0x0002640000002400 */
[----:B-1----:R-:W-:Y:S02]  /*d470*/  FMUL.FTZ R0, R63, UR19 ;  /* 0x000000133f007c20 */ /* 0x002fe40008410000 */
[----:B------:R-:W-:Y:S01]  /*d480*/  HMMA.16816.F32 R60, R8, R38, R32 ;  /* 0x00000026083c723c */ /* 0x000fe20000001820 */
[----:B------:R-:W1:Y:S03]  /*d490*/  LDSM.16.M88.4 R32, [R227+0x8c00] ;  /* 0x008c0000e320783b */ /* 0x000e660000000200 */
[----:B------:R5:W1:Y:S01]  /*d4a0*/  MUFU.TANH R165, R0 ;  /* 0x0000000000a57308 */ /* 0x000a620000002400 */
[----:B------:R-:W-:-:S04]  /*d4b0*/  DEPBAR.LE SB0, 0x0 ;  /* 0x000080000000791a */ /* 0x000fc80000000000 */
[C---:B------:R-:W-:Y:S06]  /*d4c0*/  HMMA.16816.F32 R36, R12.reuse, R40, R52 ;  /* 0x000000280c24723c */ /* 0x040fec0000001834 */
[----:B------:R-:W-:Y:S01]  /*d4d0*/  HMMA.16816.F32 R12, R12, R42, R44 ;  /* 0x0000002a0c0c723c */ /* 0x000fe2000000182c */
[----:B-----5:R-:W-:-:S04]  /*d4e0*/  FMUL.FTZ R0, R104, UR19 ;  /* 0x0000001368007c20 */ /* 0x020fc80008410000 */
[----:B------:R5:W1:Y:S04]  /*d4f0*/  MUFU.TANH R102, R0 ;  /* 0x0000000000667308 */ /* 0x000a680000002400 */
[----:B------:R-:W-:Y:S01]  /*d500*/  FMUL.FTZ R62, R62, UR19 ;  /* 0x000000133e3e7c20 */ /* 0x000fe20008410000 */
[----:B------:R-:W-:-:S05]  /*d510*/  FMUL.FTZ R63, R63, UR19 ;  /* 0x000000133f3f7c20 */ /* 0x000fca0008410000 */
[----:B------:R-:W2:Y:S08]  /*d520*/  MUFU.TANH R62, R62 ;  /* 0x0000003e003e7308 */ /* 0x000eb00000002400 */
[----:B------:R-:W2:Y:S01]  /*d530*/  MUFU.TANH R63, R63 ;  /* 0x0000003f003f7308 */ /* 0x000ea20000002400 */
[----:B-----5:R-:W-:Y:S01]  /*d540*/  FMUL.FTZ R0, R105, UR19 ;  /* 0x0000001369007c20 */ /* 0x020fe20008410000 */
[-C--:B-1----:R-:W-:Y:S06]  /*d550*/  HMMA.16816.F32 R48, R8, R32.reuse, R48 ;  /* 0x000000200830723c */ /* 0x082fec0000001830 */
[----:B------:R-:W-:Y:S01]  /*d560*/  HMMA.16816.F32 R20, R4, R32, R36 ;  /* 0x000000200414723c */ /* 0x000fe20000001824 */
[----:B------:R1:W1:Y:S05]  /*d570*/  MUFU.TANH R103, R0 ;  /* 0x0000000000677308 */ /* 0x00026a0000002400 */
[-C--:B------:R-:W-:Y:S06]  /*d580*/  HMMA.16816.F32 R8, R8, R34.reuse, R16 ;  /* 0x000000220808723c */ /* 0x080fec0000001810 */
[----:B------:R-:W-:Y:S01]  /*d590*/  HMMA.16816.F32 R4, R4, R34, R12 ;  /* 0x000000220404723c */ /* 0x000fe2000000180c */
[----:B-1----:R-:W-:-:S05]  /*d5a0*/  FMUL.FTZ R0, R106, UR19 ;  /* 0x000000136a007c20 */ /* 0x002fca0008410000 */
[----:B------:R-:W-:Y:S01]  /*d5b0*/  FMUL.FTZ R48, R48, UR19 ;  /* 0x0000001330307c20 */ /* 0x000fe20008410000 */
[----:B------:R-:W-:Y:S01]  /*d5c0*/  FMUL.FTZ R49, R49, UR19 ;  /* 0x0000001331317c20 */ /* 0x000fe20008410000 */
[----:B------:R-:W-:Y:S01]  /*d5d0*/  FMUL.FTZ R50, R50, UR19 ;  /* 0x0000001332327c20 */ /* 0x000fe20008410000 */
[----:B------:R1:W1:Y:S01]  /*d5e0*/  MUFU.TANH R100, R0 ;  /* 0x0000000000647308 */ /* 0x0002620000002400 */
[----:B------:R-:W-:Y:S02]  /*d5f0*/  FMUL.FTZ R51, R51, UR19 ;  /* 0x0000001333337c20 */ /* 0x000fe40008410000 */
[----:B------:R-:W-:Y:S01]  /*d600*/  FMUL.FTZ R20, R20, UR19 ;  /* 0x0000001314147c20 */ /* 0x000fe20008410000 */
[----:B------:R-:W-:Y:S01]  /*d610*/  FMUL.FTZ R21, R21, UR19 ;  /* 0x0000001315157c20 */ /* 0x000fe20008410000 */
[----:B------:R-:W-:Y:S01]  /*d620*/  FMUL.FTZ R22, R22, UR19 ;  /* 0x0000001316167c20 */ /* 0x000fe20008410000 */
[----:B------:R-:W-:-:S03]  /*d630*/  FMUL.FTZ R23, R23, UR19 ;  /* 0x0000001317177c20 */ /* 0x000fc60008410000 */
[----:B------:R-:W-:Y:S01]  /*d640*/  FMUL.FTZ R8, R8, UR19 ;  /* 0x0000001308087c20 */ /* 0x000fe20008410000 */
[----:B------:R-:W-:Y:S01]  /*d650*/  FMUL.FTZ R9, R9, UR19 ;  /* 0x0000001309097c20 */ /* 0x000fe20008410000 */
[----:B------:R-:W-:Y:S01]  /*d660*/  FMUL.FTZ R10, R10, UR19 ;  /* 0x000000130a0a7c20 */ /* 0x000fe20008410000 */
[----:B------:R-:W-:Y:S01]  /*d670*/  FMUL.FTZ R11, R11, UR19 ;  /* 0x000000130b0b7c20 */ /* 0x000fe20008410000 */
[----:B------:R-:W2:Y:S02]  /*d680*/  MUFU.TANH R48, R48 ;  /* 0x0000003000307308 */ /* 0x000ea40000002400 */
[----:B------:R-:W-:Y:S01]  /*d690*/  FMUL.FTZ R4, R4, UR19 ;  /* 0x0000001304047c20 */ /* 0x000fe20008410000 */
[----:B------:R-:W-:Y:S01]  /*d6a0*/  FMUL.FTZ R5, R5, UR19 ;  /* 0x0000001305057c20 */ /* 0x000fe20008410000 */
[----:B------:R-:W-:Y:S01]  /*d6b0*/  FMUL.FTZ R6, R6, UR19 ;  /* 0x0000001306067c20 */ /* 0x000fe20008410000 */
[----:B-1----:R-:W-:Y:S01]  /*d6c0*/  FMUL.FTZ R0, R107, UR19 ;  /* 0x000000136b007c20 */ /* 0x002fe20008410000 */
[----:B------:R-:W-:-:S02]  /*d6d0*/  FMUL.FTZ R7, R7, UR19 ;  /* 0x0000001307077c20 */ /* 0x000fc40008410000 */
[----:B------:R-:W1:Y:S08]  /*d6e0*/  MUFU.TANH R49, R49 ;  /* 0x0000003100317308 */ /* 0x000e700000002400 */
[----:B------:R5:W1:Y:S08]  /*d6f0*/  MUFU.TANH R101, R0 ;  /* 0x0000000000657308 */ /* 0x000a700000002400 */
[----:B------:R-:W1:Y:S08]  /*d700*/  MUFU.TANH R50, R50 ;  /* 0x0000003200327308 */ /* 0x000e700000002400 */
[----:B------:R-:W1:Y:S01]  /*d710*/  MUFU.TANH R51, R51 ;  /* 0x0000003300337308 */ /* 0x000e620000002400 */
[----:B-----5:R-:W-:-:S07]  /*d720*/  FMUL.FTZ R0, R60, UR19 ;  /* 0x000000133c007c20 */ /* 0x020fce0008410000 */
[----:B------:R5:W1:Y:S08]  /*d730*/  MUFU.TANH R58, R0 ;  /* 0x00000000003a7308 */ /* 0x000a700000002400 */
[----:B------:R1:W1:Y:S08]  /*d740*/  MUFU.TANH R33, R20 ;  /* 0x0000001400217308 */ /* 0x0002700000002400 */
[----:B------:R1:W1:Y:S01]  /*d750*/  MUFU.TANH R38, R21 ;  /* 0x0000001500267308 */ /* 0x0002620000002400 */
[----:B-----5:R-:W-:-:S07]  /*d760*/  FMUL.FTZ R0, R61, UR19 ;  /* 0x000000133d007c20 */ /* 0x020fce0008410000 */
[----:B------:R1:W1:Y:S08]  /*d770*/  MUFU.TANH R57, R0 ;  /* 0x0000000000397308 */ /* 0x0002700000002400 */
        /* <DEDUP_REMOVED lines=9> */
[----:B------:R1:W1:Y:S01]  /*d810*/  MUFU.TANH R36, R7 ;  /* 0x0000000700247308 */ /* 0x0002620000002400 */
[----:B------:R-:W-:Y:S06]  /*d820*/  BAR.SYNC.DEFER_BLOCKING 0x0 ;  /* 0x0000000000007b1d */ /* 0x000fec0000010000 */
[----:B--234-:R-:W-:Y:S05]  /*d830*/  @!P0 BRA `(.L_x_1041) ;  /* 0x0000000400148947 */ /* 0x01cfea0003800000 */
        /* <DEDUP_REMOVED lines=10> */
[----:B-1----:R-:W1:Y:S02]  /*d8e0*/  @!P3 LDC.64 R10, c[0x0][0x218] ;  /* 0x00008600ff0abb82 */ /* 0x002e640000000a00 */
[----:B------:R1:W-:Y:S01]  /*d8f0*/  @P4 STS.64 [R230+0x6008], RZ ;  /* 0x006008ffe6004388 */ /* 0x0003e20000000a00 */
[----:B------:R-:W-:Y:S01]  /*d900*/  UIMAD UR4, UR18, UR11, UR4 ;  /* 0x0000000b120472a4 */ /* 0x000fe2000f8e0204 */
[----:B------:R-:W-:-:S02]  /*d910*/  IMAD.U32 R0, RZ, RZ, UR6 ;  /* 0x00000006ff007e24 */ /* 0x000fc4000f8e00ff */
[----:B------:R-:W-:Y:S01]  /*d920*/  IMAD.U32 R2, RZ, RZ, UR6 ;  /* 0x00000006ff027e24 */ /* 0x000fe2000f8e00ff */
[----:B------:R-:W-:Y:S01]  /*d930*/  UIADD3 UR4, UR7, UR4, URZ ;  /* 0x0000000407047290 */ /* 0x000fe2000fffe03f */
[----:B------:R-:W5:Y:S05]  /*d940*/  @!P2 LDC.64 R8, c[0x0][0x218] ;  /* 0x00008600ff08ab82 */ /* 0x000f6a0000000a00 */
[----:B------:R-:W-:-:S03]  /*d950*/  IMAD.U32 R3, RZ, RZ, UR4 ;  /* 0x00000004ff037e24 */ /* 0x000fc6000f8e00ff */
[----:B------:R-:W5:Y:S08]  /*d960*/  @!P4 LDC.64 R12, c[0x0][0x218] ;  /* 0x00008600ff0ccb82 */ /* 0x000f700000000a00 */
[----:B------:R-:W5:Y:S01]  /*d970*/  @!P3 LDC.64 R6, c[0x0][0x218] ;  /* 0x00008600ff06bb82 */ /* 0x000f620000000a00 */
[----:B--2---:R-:W-:-:S04]  /*d980*/  LEA R0, P0, R0, R220, 0x6 ;  /* 0x000000dc00007211 */ /* 0x004fc800078030ff */
[----:B---3--:R-:W-:Y:S02]  /*d990*/  LEA.HI.X R3, R2, R223, R3, 0x6, P0 ;  /* 0x000000df02037211 */ /* 0x008fe400000f3403 */
[C---:B----4-:R-:W-:Y:S02]  /*d9a0*/  @!P4 LEA R14, P1, R0.reuse, R14, 0x1 ;  /* 0x0000000e000ec211 */ /* 0x050fe400078208ff */
[C---:B-1----:R-:W-:Y:S02]  /*d9b0*/  @!P3 LEA R10, P0, R0.reuse, R10, 0x1 ;  /* 0x0000000a000ab211 */ /* 0x042fe400078008ff */
[C---:B------:R-:W-:Y:S02]  /*d9c0*/  IADD3 R2, P6, R0.reuse, UR26, RZ ;  /* 0x0000001a00027c10 */ /* 0x040fe4000ffde0ff */
[C---:B------:R-:W-:Y:S02]  /*d9d0*/  @!P4 LEA.HI.X R15, R0.reuse, R15, R3, 0x1, P1 ;  /* 0x0000000f000fc211 */ /* 0x040fe400008f0c03 */
[----:B-----5:R-:W-:-:S02]  /*d9e0*/  @!P2 LEA R8, P1, R0, R8, 0x1 ;  /* 0x000000080008a211 */ /* 0x020fc400078208ff */
        /* <DEDUP_REMOVED lines=40> */
.L_x_1043:
[----:B------:R-:W-:Y:S05]  /*dc70*/  BSYNC B0 ;  /* 0x0000000000007941 */ /* 0x000fea0003800000 */
.L_x_1042:
[----:B------:R-:W0:Y:S02]  /*dc80*/  LDGDEPBAR ;  /* 0x00000000000079af */ /* 0x000e240000000000 */
.L_x_1041:
[----:B-1----:R-:W3:Y:S04]  /*dc90*/  LDL.LU R0, [R1+0x8] ;  /* 0x0000080001007983 */ /* 0x002ee80000300800 */
[----:B------:R-:W4:Y:S01]  /*dca0*/  LDL.LU R3, [R1+0xc] ;  /* 0x00000c0001037983 */ /* 0x000f220000300800 */
[----:B------:R-:W-:Y:S02]  /*dcb0*/  IMAD.MOV.U32 R243, RZ, RZ, R247 ;  /* 0x000000fffff37224 */ /* 0x000fe400078e00f7 */
[----:B------:R-:W-:Y:S01]  /*dcc0*/  IMAD.MOV.U32 R54, RZ, RZ, R252 ;  /* 0x000000ffff367224 */ /* 0x000fe200078e00fc */
[----:B------:R-:W1:Y:S01]  /*dcd0*/  S2R R4, SR_TID.X ;  /* 0x0000000000047919 */ /* 0x000e620000002100 */
[----:B------:R-:W-:Y:S01]  /*dce0*/  STL [R1+0x58], R225 ;  /* 0x000058e101007387 */ /* 0x000fe20000100800 */
[----:B-1----:R-:W-:-:S05]  /*dcf0*/  IMAD.SHL.U32 R4, R4, 0x2, RZ ;  /* 0x0000000204047824 */ /* 0x002fca00078e00ff */
[----:B------:R-:W-:Y:S01]  /*dd00*/  LOP3.LUT R4, R4, 0x6, RZ, 0xc0, !PT ;  /* 0x0000000604047812 */ /* 0x000fe200078ec0ff */
[----:B---3--:R-:W-:Y:S01]  /*dd10*/  IMAD.MOV.U32 R2, RZ, RZ, R0 ;  /* 0x000000ffff027224 */ /* 0x008fe200078e0000 */
[----:B------:R-:W-:Y:S01]  /*dd20*/  MOV R0, UR17 ;  /* 0x0000001100007c02 */ /* 0x000fe20008000f00 */
[----:B----4-:R-:W-:-:S03]  /*dd30*/  IMAD.MOV.U32 R52, RZ, RZ, R3 ;  /* 0x000000ffff347224 */ /* 0x010fc600078e0003 */
[----:B------:R-:W-:Y:S01]  /*dd40*/  MOV R53, R2 ;  /* 0x0000000200357202 */ /* 0x000fe20000000f00 */
[----:B------:R-:W-:-:S04]  /*dd50*/  IMAD R0, R0, 0x40, R4 ;  /* 0x0000004000007824 */ /* 0x000fc800078e0204 */
[C---:B------:R-:W-:Y:S01]  /*dd60*/  VIADD R3, R0.reuse, 0x9 ;  /* 0x0000000900037836 */ /* 0x040fe20000000000 */
[C---:B------:R-:W-:Y:S01]  /*dd70*/  IADD3 R2, R0.reuse, 0x1, RZ ;  /* 0x0000000100027810 */ /* 0x040fe20007ffe0ff */
[C---:B------:R-:W-:Y:S01]  /*dd80*/  VIADD R5, R0.reuse, 0x29 ;  /* 0x0000002900057836 */ /* 0x040fe20000000000 */
[CC--:B------:R-:W-:Y:S01]  /*dd90*/  ISETP.GE.AND P1, PT, R0.reuse, R238.reuse, PT ;  /* 0x000000ee0000720c */ /* 0x0c0fe20003f26270 */
[----:B--2---:R-:W-:Y:S01]  /*dda0*/  VIADD R6, R0, 0x39 ;  /* 0x0000003900067836 */ /* 0x004fe20000000000 */
[C---:B------:R-:W-:Y:S02]  /*ddb0*/  ISETP.GE.AND P5, PT, R2.reuse, R238, PT ;  /* 0x000000ee0200720c */ /* 0x040fe40003fa6270 */
[C---:B------:R-:W-:Y:S02]  /*ddc0*/  ISETP.GE.AND P6, PT, R2.reuse, R237, PT ;  /* 0x000000ed0200720c */ /* 0x040fe40003fc6270 */
[C---:B------:R-:W-:Y:S02]  /*ddd0*/  ISETP.GE.AND P0, PT, R2.reuse, R236, PT ;  /* 0x000000ec0200720c */ /* 0x040fe40003f06270 */
[----:B------:R-:W-:-:S02]  /*dde0*/  ISETP.GE.AND P2, PT, R2, R235, PT ;  /* 0x000000eb0200720c */ /* 0x000fc40003f46270 */
[----:B------:R-:W-:Y:S02]  /*ddf0*/  ISETP.GE.AND P4, PT, R0, R237, PT ;  /* 0x000000ed0000720c */ /* 0x000fe40003f86270 */
[C---:B------:R-:W-:Y:S02]  /*de00*/  ISETP.LT.OR P5, PT, R2.reuse, R234, P5 ;  /* 0x000000ea0200720c */ /* 0x040fe40002fa1670 */
[C---:B------:R-:W-:Y:S02]  /*de10*/  ISETP.LT.OR P6, PT, R2.reuse, R233, P6 ;  /* 0x000000e90200720c */ /* 0x040fe400037c1670 */
[C---:B------:R-:W-:Y:S02]  /*de20*/  ISETP.LT.OR P0, PT, R2.reuse, R232, P0 ;  /* 0x000000e80200720c */ /* 0x040fe40000701670 */
[----:B------:R-:W-:Y:S01]  /*de30*/  ISETP.LT.OR P2, PT, R2, R231, P2 ;  /* 0x000000e70200720c */ /* 0x000fe20001741670 */
[C---:B------:R-:W-:Y:S01]  /*de40*/  VIADD R2, R0.reuse, 0x8 ;  /* 0x0000000800027836 */ /* 0x040fe20000000000 */
[----:B------:R-:W-:-:S02]  /*de50*/  ISETP.LT.OR P1, PT, R0, R234, P1 ;  /* 0x000000ea0000720c */ /* 0x000fc40000f21670 */
[C---:B------:R-:W-:Y:S02]  /*de60*/  ISETP.LT.OR P4, PT, R0.reuse, R233, P4 ;  /* 0x000000e90000720c */ /* 0x040fe40002781670 */
        /* <DEDUP_REMOVED lines=20> */
[C---:B------:R-:W-:Y:S02]  /*dfb0*/  ISETP.GE.AND P2, PT, R3.reuse, R236, PT ;  /* 0x000000ec0300720c */ /* 0x040fe40003f46270 */
[----:B------:R-:W-:Y:S02]  /*dfc0*/  ISETP.GE.AND P4, PT, R3, R235, PT ;  /* 0x000000eb0300720c */ /* 0x000fe40003f86270 */
[----:B------:R-:W-:-:S02]  /*dfd0*/  ISETP.LT.OR P3, PT, R2, R233, P3 ;  /* 0x000000e90200720c */ /* 0x000fc40001f61670 */
[C---:B------:R-:W-:Y:S02]  /*dfe0*/  ISETP.LT.OR P1, PT, R2.reuse, R232, P1 ;  /* 0x000000e80200720c */ /* 0x040fe40000f21670 */
        /* <DEDUP_REMOVED lines=70> */
[----:B------:R-:W-:-:S02]  /*e450*/  FMNMX.FTZ R4, R246, R7, !PT ;  /* 0x00000007f6047209 */ /* 0x000fc40007810000 */
[C---:B------:R-:W-:Y:S02]  /*e460*/  ISETP.LT.OR P4, PT, R3.reuse, R234, P4 ;  /* 0x000000ea0300720c */ /* 0x040fe40002781670 */
[C---:B------:R-:W-:Y:S02]  /*e470*/  ISETP.LT.OR P3, PT, R3.reuse, R233, P3 ;  /* 0x000000e90300720c */ /* 0x040fe40001f61670 */
[C---:B------:R-:W-:Y:S02]  /*e480*/  ISETP.LT.OR P1, PT, R3.reuse, R232, P1 ;  /* 0x000000e80300720c */ /* 0x040fe40000f21670 */
[----:B------:R-:W-:Y:S02]  /*e490*/  ISETP.LT.OR P5, PT, R3, R231, P5 ;  /* 0x000000e70300720c */ /* 0x000fe40002fa1670 */
[----:B------:R-:W-:Y:S01]  /*e4a0*/  FMNMX.FTZ R3, R9, R4, !PT ;  /* 0x0000000409037209 */ /* 0x000fe20007810000 */
[----:B------:R-:W-:Y:S01]  /*e4b0*/  VIADD R4, R0, 0x30 ;  /* 0x0000003000047836 */ /* 0x000fe20000000000 */
[----:B------:R-:W-:-:S02]  /*e4c0*/  FSEL R42, R178, -INF , !P6 ;  /* 0xff800000b22a7808 */ /* 0x000fc40007000000 */
[----:B------:R-:W-:Y:S02]  /*e4d0*/  FSEL R47, R177, -INF , !P0 ;  /* 0xff800000b12f7808 */ /* 0x000fe40004000000 */
[----:B------:R-:W-:Y:S02]  /*e4e0*/  FSEL R15, R182, -INF , !P2 ;  /* 0xff800000b60f7808 */ /* 0x000fe40005000000 */
[C---:B------:R-:W-:Y:S02]  /*e4f0*/  ISETP.GE.AND P6, PT, R2.reuse, R237, PT ;  /* 0x000000ed0200720c */ /* 0x040fe40003fc6270 */
[C---:B------:R-:W-:Y:S02]  /*e500*/  ISETP.GE.AND P0, PT, R2.reuse, R236, PT ;  /* 0x000000ec0200720c */ /* 0x040fe40003f06270 */
[----:B------:R-:W-:Y:S02]  /*e510*/  ISETP.GE.AND P2, PT, R2, R235, PT ;  /* 0x000000eb0200720c */ /* 0x000fe40003f46270 */
[----:B------:R-:W-:-:S02]  /*e520*/  FMNMX.FTZ R3, R10, R3, !PT ;  /* 0x000000030a037209 */ /* 0x000fc40007810000 */
[C---:B------:R-:W-:Y:S02]  /*e530*/  ISETP.LT.OR P6, PT, R2.reuse, R233, P6 ;  /* 0x000000e90200720c */ /* 0x040fe400037c1670 */
[C---:B------:R-:W-:Y:S02]  /*e540*/  ISETP.LT.OR P0, PT, R2.reuse, R232, P0 ;  /* 0x000000e80200720c */ /* 0x040fe40000701670 */
[----:B------:R-:W-:Y:S02]  /*e550*/  ISETP.LT.OR P2, PT, R2, R231, P2 ;  /* 0x000000e70200720c */ /* 0x000fe40001741670 */
[----:B------:R-:W-:Y:S02]  /*e560*/  IADD3 R2, R0, 0x28, RZ ;  /* 0x0000002800027810 */ /* 0x000fe40007ffe0ff */
[----:B------:R-:W-:Y:S02]  /*e570*/  FMNMX.FTZ R3, R11, R3, !PT ;  /* 0x000000030b037209 */ /* 0x000fe40007810000 */
        /* <DEDUP_REMOVED lines=8> */
[----:B------:R-:W-:Y:S02]  /*e600*/  FMNMX.FTZ R3, R12, R3, !PT ;  /* 0x000000030c037209 */ /* 0x000fe40007810000 */
[C---:B------:R-:W-:Y:S02]  /*e610*/  ISETP.LT.OR P6, PT, R2.reuse, R234, P6 ;  /* 0x000000ea0200720c */ /* 0x040fe400037c1670 */
[C---:B------:R-:W-:Y:S02]  /*e620*/  ISETP.LT.OR P0, PT, R2.reuse, R233, P0 ;  /* 0x000000e90200720c */ /* 0x040fe40000701670 */
[C---:B------:R-:W-:Y:S02]  /*e630*/  ISETP.LT.OR P2, PT, R2.reuse, R232, P2 ;  /* 0x000000e80200720c */ /* 0x040fe40001741670 */
[----:B------:R-:W-:-:S02]  /*e640*/  ISETP.LT.OR P4, PT, R2, R231, P4 ;  /* 0x000000e70200720c */ /* 0x000fc40002781670 */
[----:B------:R-:W-:Y:S02]  /*e650*/  FMNMX.FTZ R2, R13, R3, !PT ;  /* 0x000000030d027209 */ /* 0x000fe40007810000 */
[----:B------:R-:W-:Y:S02]  /*e660*/  FSEL R207, R165, -INF , !P3 ;  /* 0xff800000a5cf7808 */ /* 0x000fe40005800000 */
[----:B------:R-:W-:Y:S01]  /*e670*/  FMNMX.FTZ R105, R14, R2, !PT ;  /* 0x000000020e697209 */ /* 0x000fe20007810000 */
[----:B------:R-:W-:Y:S01]  /*e680*/  VIADD R2, R0, 0x38 ;  /* 0x0000003800027836 */ /* 0x000fe20000000000 */
[----:B------:R-:W-:Y:S02]  /*e690*/  ISETP.GE.AND P3, PT, R5, R238, PT ;  /* 0x000000ee0500720c */ /* 0x000fe40003f66270 */
[----:B------:R-:W-:Y:S02]  /*e6a0*/  FMNMX.FTZ R105, R15, R105, !PT ;  /* 0x000000690f697209 */ /* 0x000fe40007810000 */
[----:B------:R-:W-:-:S02]  /*e6b0*/  FSEL R194, R103, -INF , !P1 ;  /* 0xff80000067c27808 */ /* 0x000fc40004800000 */
[----:B------:R-:W-:Y:S02]  /*e6c0*/  FMNMX.FTZ R105, R193, R105, !PT ;  /* 0x00000069c1697209 */ /* 0x000fe40007810000 */
[----:B------:R-:W-:Y:S02]  /*e6d0*/  IADD3 R3, R0, 0x31, RZ ;  /* 0x0000003100037810 */ /* 0x000fe40007ffe0ff */
[----:B------:R-:W-:Y:S02]  /*e6e0*/  ISETP.GE.AND P1, PT, R4, R238, PT ;  /* 0x000000ee0400720c */ /* 0x000fe40003f26270 */
[----:B------:R-:W-:Y:S02]  /*e6f0*/  ISETP.LT.OR P3, PT, R5, R234, P3 ;  /* 0x000000ea0500720c */ /* 0x000fe40001f61670 */
[----:B------:R-:W-:Y:S02]  /*e700*/  FSEL R198, R58, -INF , !P6 ;  /* 0xff8000003ac67808 */ /* 0x000fe40007000000 */
[----:B------:R-:W-:-:S02]  /*e710*/  FMNMX.FTZ R105, R192, R105, !PT ;  /* 0x00000069c0697209 */ /* 0x000fc40007810000 */
[----:B------:R-:W-:Y:S02]  /*e720*/  FSEL R196, R101, -INF , !P5 ;  /* 0xff80000065c47808 */ /* 0x000fe40006800000 */
[----:B------:R-:W-:Y:S02]  /*e730*/  ISETP.GE.AND P5, PT, R3, R238, PT ;  /* 0x000000ee0300720c */ /* 0x000fe40003fa6270 */
[----:B------:R-:W-:Y:S02]  /*e740*/  ISETP.LT.OR P1, PT, R4, R234, P1 ;  /* 0x000000ea0400720c */ /* 0x000fe40000f21670 */
[----:B------:R-:W-:Y:S02]  /*e750*/  FSEL R204, R57, -INF , !P3 ;  /* 0xff80000039cc7808 */ /* 0x000fe40005800000 */
[----:B------:R-:W-:Y:S02]  /*e760*/  FMNMX.FTZ R105, R198, R105, !PT ;  /* 0x00000069c6697209 */ /* 0x000fe40007810000 */
        /* <DEDUP_REMOVED lines=8> */
[----:B------:R-:W-:Y:S02]  /*e7f0*/  ISETP.LT.OR P1, PT, R6, R234, P1 ;  /* 0x000000ea0600720c */ /* 0x000fe40000f21670 */
[----:B------:R-:W-:Y:S02]  /*e800*/  FSEL R247, R30, -INF , !P3 ;  /* 0xff8000001ef77808 */ /* 0x000fe40005800000 */
[----:B------:R-:W-:Y:S02]  /*e810*/  FMNMX.FTZ R105, R206, R105, !PT ;  /* 0x00000069ce697209 */ /* 0x000fe40007810000 */
[----:B------:R-:W-:Y:S02]  /*e820*/  FMNMX.FTZ R0, R245, R16, !PT ;  /* 0x00000010f5007209 */ /* 0x000fe40007810000 */
[----:B------:R-:W-:-:S02]  /*e830*/  FSEL R213, R29, -INF , !P1 ;  /* 0xff8000001dd57808 */ /* 0x000fc40004800000 */
[C---:B------:R-:W-:Y:S02]  /*e840*/  ISETP.GE.AND P5, PT, R5.reuse, R237, PT ;  /* 0x000000ed0500720c */ /* 0x040fe40003fa6270 */
[----:B------:R-:W-:Y:S02]  /*e850*/  ISETP.GE.AND P6, PT, R5, R236, PT ;  /* 0x000000ec0500720c */ /* 0x000fe40003fc6270 */
[----:B------:R-:W-:Y:S02]  /*e860*/  FMNMX.FTZ R105, R247, R105, !PT ;  /* 0x00000069f7697209 */ /* 0x000fe40007810000 */
[----:B------:R-:W-:Y:S02]  /*e870*/  ISETP.GE.AND P1, PT, R4, R237, PT ;  /* 0x000000ed0400720c */ /* 0x000fe40003f26270 */
[----:B------:R-:W-:Y:S02]  /*e880*/  FMNMX.FTZ R0, R18, R0, !PT ;  /* 0x0000000012007209 */ /* 0x000fe40007810000 */
[----:B------:R-:W-:-:S02]  /*e890*/  FSEL R202, R62, -INF , !P0 ;  /* 0xff8000003eca7808 */ /* 0x000fc40004000000 */
[----:B------:R-:W-:Y:S02]  /*e8a0*/  FSEL R100, R64, -INF , !P2 ;  /* 0xff80000040647808 */ /* 0x000fe40005000000 */
[C---:B------:R-:W-:Y:S02]  /*e8b0*/  ISETP.GE.AND P3, PT, R5.reuse, R235, PT ;  /* 0x000000eb0500720c */ /* 0x040fe40003f66270 */
[C---:B------:R-:W-:Y:S02]  /*e8c0*/  ISETP.LT.OR P5, PT, R5.reuse, R233, P5 ;  /* 0x000000e90500720c */ /* 0x040fe40002fa1670 */
[----:B------:R-:W-:Y:S02]  /*e8d0*/  ISETP.LT.OR P6, PT, R5, R232, P6 ;  /* 0x000000e80500720c */ /* 0x000fe400037c1670 */
[----:B------:R-:W-:Y:S02]  /*e8e0*/  FMNMX.FTZ R105, R213, R105, !PT ;  /* 0x00000069d5697209 */ /* 0x000fe40007810000 */
[----:B------:R-:W-:-:S02]  /*e8f0*/  ISETP.GE.AND P0, PT, R4, R236, PT ;  /* 0x000000ec0400720c */ /* 0x000fc40003f06270 */
[C---:B------:R-:W-:Y:S02]  /*e900*/  ISETP.GE.AND P2, PT, R4.reuse, R235, PT ;  /* 0x000000eb0400720c */ /* 0x040fe40003f46270 */
[C---:B------:R-:W-:Y:S02]  /*e910*/  ISETP.LT.OR P1, PT, R4.reuse, R233, P1 ;  /* 0x000000e90400720c */ /* 0x040fe40000f21670 */
[----:B------:R-:W-:Y:S02]  /*e920*/  FMNMX.FTZ R0, R19, R0, !PT ;  /* 0x0000000013007209 */ /* 0x000fe40007810000 */
[-C--:B------:R-:W-:Y:S02]  /*e930*/  ISETP.LT.OR P3, PT, R5, R231.reuse, P3 ;  /* 0x000000e70500720c */ /* 0x080fe40001f61670 */
[C---:B------:R-:W-:Y:S01]  /*e940*/  ISETP.LT.OR P0, PT, R4.reuse, R232, P0 ;  /* 0x000000e80400720c */ /* 0x040fe20000701670 */
[----:B------:R-:W1:Y:S01]  /*e950*/  SHFL.BFLY PT, R5, R105, 0x2, 0x1f ;  /* 0x0c401f0069057f89 */ /* 0x000e6200000e0000 */
[----:B------:R-:W-:-:S02]  /*e960*/  ISETP.LT.OR P2, PT, R4, R231, P2 ;  /* 0x000000e70400720c */ /* 0x000fc40001741670 */
[----:B------:R-:W-:Y:S02]  /*e970*/  FSEL R200, R63, -INF , !P5 ;  /* 0xff8000003fc87808 */ /* 0x000fe40006800000 */
[----:B------:R-:W-:Y:S02]  /*e980*/  FSEL R101, R65, -INF , !P6 ;  /* 0xff80000041657808 */ /* 0x000fe40007000000 */
[----:B------:R-:W-:Y:S02]  /*e990*/  FSEL R201, R50, -INF , !P1 ;  /* 0xff80000032c97808 */ /* 0x000fe40004800000 */
[C---:B------:R-:W-:Y:S02]  /*e9a0*/  ISETP.GE.AND P5, PT, R3.reuse, R237, PT ;  /* 0x000000ed0300720c */ /* 0x040fe40003fa6270 */
[C---:B------:R-:W-:Y:S02]  /*e9b0*/  ISETP.GE.AND P6, PT, R3.reuse, R236, PT ;  /* 0x000000ec0300720c */ /* 0x040fe40003fc6270 */
[----:B------:R-:W-:-:S02]  /*e9c0*/  ISETP.GE.AND P1, PT, R3, R235, PT ;  /* 0x000000eb0300720c */ /* 0x000fc40003f26270 */
[----:B------:R-:W-:Y:S02]  /*e9d0*/  FMNMX.FTZ R4, R27, R0, !PT ;  /* 0x000000001b047209 */ /* 0x000fe40007810000 */
[----:B------:R-:W-:Y:S02]  /*e9e0*/  FMNMX.FTZ R0, R244, R17, !PT ;  /* 0x00000011f4007209 */ /* 0x000fe40007810000 */
[C---:B------:R-:W-:Y:S02]  /*e9f0*/  ISETP.LT.OR P5, PT, R3.reuse, R233, P5 ;  /* 0x000000e90300720c */ /* 0x040fe40002fa1670 */
        /* <DEDUP_REMOVED lines=16> */
[----:B------:R-:W-:Y:S01]  /*eb00*/  FMNMX.FTZ R0, R24, R0, !PT ;  /* 0x0000000018007209 */ /* 0x000fe20007810000 */
[----:B------:R-:W1:Y:S01]  /*eb10*/  SHFL.BFLY PT, R5, R105, 0x1, 0x1f ;  /* 0x0c201f0069057f89 */ /* 0x000e6200000e0000 */
[----:B------:R-:W-:Y:S02]  /*eb20*/  FSEL R212, R33, -INF , !P0 ;  /* 0xff80000021d47808 */ /* 0x000fe40004000000 */
[----:B------:R-:W-:Y:S02]  /*eb30*/  FMNMX.FTZ R3, R42, R3, !PT ;  /* 0x000000032a037209 */ /* 0x000fe40007810000 */
[----:B------:R-:W-:Y:S02]  /*eb40*/  ISETP.GE.AND P0, PT, R2, R237, PT ;  /* 0x000000ed0200720c */ /* 0x000fe40003f06270 */
[----:B------:R-:W-:-:S02]  /*eb50*/  FMNMX.FTZ R104, R202, R4, !PT ;  /* 0x00000004ca687209 */ /* 0x000fc40007810000 */
[----:B------:R-:W-:Y:S02]  /*eb60*/  FMNMX.FTZ R0, R26, R0, !PT ;  /* 0x000000001a007209 */ /* 0x000fe40007810000 */
[----:B------:R-:W-:Y:S02]  /*eb70*/  FMNMX.FTZ R3, R43, R3, !PT ;  /* 0x000000032b037209 */ /* 0x000fe40007810000 */
[----:B------:R-:W-:Y:S02]  /*eb80*/  ISETP.LT.OR P0, PT, R2, R233, P0 ;  /* 0x000000e90200720c */ /* 0x000fe40000701670 */
[----:B------:R-:W-:Y:S02]  /*eb90*/  FMNMX.FTZ R104, R200, R104, !PT ;  /* 0x00000068c8687209 */ /* 0x000fe40007810000 */
[----:B------:R-:W-:Y:S02]  /*eba0*/  FMNMX.FTZ R0, R44, R0, !PT ;  /* 0x000000002c007209 */ /* 0x000fe40007810000 */
[----:B------:R-:W-:-:S02]  /*ebb0*/  FMNMX.FTZ R3, R195, R3, !PT ;  /* 0x00000003c3037209 */ /* 0x000fc40007810000 */
[----:B------:R-:W-:Y:S02]  /*ebc0*/  FSEL R214, R31, -INF , !P0 ;  /* 0xff8000001fd67808 */ /* 0x000fe40004000000 */
[----:B------:R-:W-:Y:S02]  /*ebd0*/  FSEL R215, R51, -INF , !P5 ;  /* 0xff80000033d77808 */ /* 0x000fe40006800000 */
[----:B------:R-:W-:Y:S02]  /*ebe0*/  ISETP.GE.AND P0, PT, R6, R237, PT ;  /* 0x000000ed0600720c */ /* 0x000fe40003f06270 */
        /* <DEDUP_REMOVED lines=8> */
[----:B------:R-:W-:-:S02]  /*ec70*/  FMNMX.FTZ R104, R214, R104, !PT ;  /* 0x00000068d6687209 */ /* 0x000fc40007810000 */
[----:B------:R-:W-:Y:S02]  /*ec80*/  FMNMX.FTZ R0, R56, R0, !PT ;  /* 0x0000000038007209 */ /* 0x000fe40007810000 */
[C---:B------:R-:W-:Y:S02]  /*ec90*/  ISETP.GE.AND P5, PT, R2.reuse, R236, PT ;  /* 0x000000ec0200720c */ /* 0x040fe40003fa6270 */
[----:B------:R-:W-:Y:S02]  /*eca0*/  FMNMX.FTZ R3, R101, R3, !PT ;  /* 0x0000000365037209 */ /* 0x000fe40007810000 */
[----:B------:R-:W-:Y:S02]  /*ecb0*/  ISETP.GE.AND P0, PT, R2, R235, PT ;  /* 0x000000eb0200720c */ /* 0x000fe40003f06270 */
[----:B------:R-:W-:Y:S02]  /*ecc0*/  FMNMX.FTZ R104, R203, R104, !PT ;  /* 0x00000068cb687209 */ /* 0x000fe40007810000 */
[----:B------:R-:W-:-:S02]  /*ecd0*/  FSEL R248, R38, -INF , !P6 ;  /* 0xff80000026f87808 */ /* 0x000fc40007000000 */
[----:B------:R-:W-:Y:S02]  /*ece0*/  FMNMX.FTZ R0, R197, R0, !PT ;  /* 0x00000000c5007209 */ /* 0x000fe40007810000 */
[----:B------:R-:W-:Y:S02]  /*ecf0*/  ISETP.LT.OR P5, PT, R2, R232, P5 ;  /* 0x000000e80200720c */ /* 0x000fe40002fa1670 */
[----:B------:R-:W-:Y:S02]  /*ed00*/  ISETP.GE.AND P6, PT, R6, R236, PT ;  /* 0x000000ec0600720c */ /* 0x000fe40003fc6270 */
[----:B------:R-:W-:Y:S02]  /*ed10*/  FMNMX.FTZ R3, R212, R3, !PT ;  /* 0x00000003d4037209 */ /* 0x000fe40007810000 */
[----:B------:R-:W-:Y:S02]  /*ed20*/  ISETP.LT.OR P0, PT, R2, R231, P0 ;  /* 0x000000e70200720c */ /* 0x000fe40000701670 */
[----:B-1----:R-:W-:-:S02]  /*ed30*/  FMNMX.FTZ R105, R105, R5, !PT ;  /* 0x0000000569697209 */ /* 0x002fc40007810000 */
[----:B------:R-:W1:Y:S01]  /*ed40*/  SHFL.BFLY PT, R5, R104, 0x2, 0x1f ;  /* 0x0c401f0068057f89 */ /* 0x000e6200000e0000 */
        /* <DEDUP_REMOVED lines=9> */
[----:B------:R-:W-:Y:S01]  /*ede0*/  FMNMX.FTZ R3, R249, R3, !PT ;  /* 0x00000003f9037209 */ /* 0x000fe20007810000 */
[----:B------:R-:W-:Y:S01]  /*edf0*/  LDSM.16.MT88.4 R32, [R224+0xb000] ;  /* 0x00b00000e020783b */ /* 0x000fe20000004200 */
[----:B------:R-:W-:Y:S02]  /*ee00*/  FSEL R250, R39, -INF , !P2 ;  /* 0xff80000027fa7808 */ /* 0x000fe40005000000 */
[----:B------:R-:W-:Y:S02]  /*ee10*/  FMNMX.FTZ R2, R51, R2, !PT ;  /* 0x0000000233027209 */ /* 0x000fe40007810000 */
[----:B------:R-:W-:-:S02]  /*ee20*/  FMNMX.FTZ R3, R251, R3, !PT ;  /* 0x00000003fb037209 */ /* 0x000fc40007810000 */
[----:B------:R-:W-:Y:S02]  /*ee30*/  ISETP.GE.AND P3, PT, R6, R235, PT ;  /* 0x000000eb0600720c */ /* 0x000fe40003f66270 */
[----:B------:R-:W-:Y:S01]  /*ee40*/  FSEL R252, R45, -INF , !P1 ;  /* 0xff8000002dfc7808 */ /* 0x000fe20004800000 */
[----:B------:R-:W2:Y:S01]  /*ee50*/  SHFL.BFLY PT, R8, R3, 0x2, 0x1f ;  /* 0x0c401f0003087f89 */ /* 0x000ea200000e0000 */
[----:B------:R-:W-:Y:S02]  /*ee60*/  FMNMX.FTZ R2, R250, R2, !PT ;  /* 0x00000002fa027209 */ /* 0x000fe40007810000 */
[----:B------:R-:W-:Y:S02]  /*ee70*/  ISETP.LT.OR P3, PT, R6, R231, P3 ;  /* 0x000000e70600720c */ /* 0x000fe40001f61670 */
[----:B------:R-:W-:Y:S02]  /*ee80*/  FSEL R225, R37, -INF , !P0 ;  /* 0xff80000025e17808 */ /* 0x000fe40004000000 */
[----:B------:R-:W-:-:S02]  /*ee90*/  FMNMX.FTZ R2, R252, R2, !PT ;  /* 0x00000002fc027209 */ /* 0x000fc40007810000 */
[----:B------:R-:W-:Y:S02]  /*eea0*/  FSEL R216, R36, -INF , !P3 ;  /* 0xff80000024d87808 */ /* 0x000fe40005800000 */
[----:B------:R-:W-:Y:S01]  /*eeb0*/  FMNMX.FTZ R2, R225, R2, !PT ;  /* 0x00000002e1027209 */ /* 0x000fe20007810000 */
[----:B------:R-:W-:Y:S01]  /*eec0*/  LDSM.16.MT88.4 R36, [R226+0xb000] ;  /* 0x00b00000e224783b */ /* 0x000fe20000004200 */
[----:B------:R-:W-:Y:S02]  /*eed0*/  FSETP.NEU.FTZ.AND P4, PT, R105, -INF , PT ;  /* 0xff8000006900780b */ /* 0x000fe40003f9d000 */
[----:B-1----:R-:W-:Y:S02]  /*eee0*/  FMNMX.FTZ R104, R104, R5, !PT ;  /* 0x0000000568687209 */ /* 0x002fe40007810000 */
[----:B------:R-:W-:Y:S02]  /*eef0*/  FMNMX.FTZ R2, R216, R2, !PT ;  /* 0x00000002d8027209 */ /* 0x000fe40007810000 */
[----:B------:R-:W-:Y:S01]  /*ef00*/  FSEL R0, R0, RZ, P4 ;  /* 0x000000ff00007208 */ /* 0x000fe20002000000 */
[----:B------:R-:W1:Y:S04]  /*ef10*/  SHFL.BFLY PT, R5, R104, 0x1, 0x1f ;  /* 0x0c201f0068057f89 */ /* 0x000e6800000e0000 */
[----:B------:R-:W3:Y:S01]  /*ef20*/  SHFL.BFLY PT, R6, R2, 0x2, 0x1f ;  /* 0x0c401f0002067f89 */ /* 0x000ee200000e0000 */
[----:B------:R-:W-:Y:S01]  /*ef30*/  FFMA.FTZ R4, R7, UR21, -R0 ;  /* 0x0000001507047c23 */ /* 0x000fe20008010800 */
[----:B--2---:R-:W-:-:S03]  /*ef40*/  FMNMX.FTZ R3, R3, R8, !PT ;  /* 0x0000000803037209 */ /* 0x004fc60007810000 */
[----:B------:R2:W-:Y:S02]  /*ef50*/  MUFU.EX2 R210, R4 ;  /* 0x0000000400d27308 */ /* 0x0005e40000000800 */
[----:B------:R-:W4:Y:S01]  /*ef60*/  SHFL.BFLY PT, R103, R3, 0x1, 0x1f ;  /* 0x0c201f0003677f89 */ /* 0x000f2200000e0000 */
[----:B-1----:R-:W-:Y:S01]  /*ef70*/  FMNMX.FTZ R104, R104, R5, !PT ;  /* 0x0000000568687209 */ /* 0x002fe20007810000 */
[----:B--2---:R-:W-:Y:S01]  /*ef80*/  FFMA.FTZ R4, R9, UR21, -R0 ;  /* 0x0000001509047c23 */ /* 0x004fe20008010800 */
[----:B---3--:R-:W-:-:S03]  /*ef90*/  FMNMX.FTZ R2, R2, R6, !PT ;  /* 0x0000000602027209 */ /* 0x008fc60007810000 */
[----:B------:R1:W-:Y:S01]  /*efa0*/  MUFU.EX2 R211, R4 ;  /* 0x0000000400d37308 */ /* 0x0003e20000000800 */
[----:B------:R-:W-:Y:S01]  /*efb0*/  FSETP.NEU.FTZ.AND P2, PT, R104, -INF , PT ;  /* 0xff8000006800780b */ /* 0x000fe20003f5d000 */
[----:B------:R-:W2:Y:S01]  /*efc0*/  SHFL.BFLY PT, R102, R2, 0x1, 0x1f ;  /* 0x0c201f0002667f89 */ /* 0x000ea200000e0000 */
[----:B----4-:R-:W-:-:S04]  /*efd0*/  FMNMX.FTZ R103, R3, R103, !PT ;  /* 0x0000006703677209 */ /* 0x010fc80007810000 */
[----:B------:R-:W-:-:S04]  /*efe0*/  FSETP.NEU.FTZ.AND P1, PT, R103, -INF , PT ;  /* 0xff8000006700780b */ /* 0x000fc80003f3d000 */
[----:B------:R-:W-:Y:S01]  /*eff0*/  FSEL R5, R103, RZ, P1 ;  /* 0x000000ff67057208 */ /* 0x000fe20000800000 */
[----:B-1----:R-:W-:-:S04]  /*f000*/  FFMA.FTZ R4, R10, UR21, -R0 ;  /* 0x000000150a047c23 */ /* 0x002fc80008010800 */
[----:B------:R-:W-:Y:S01]  /*f010*/  FADD.FTZ R6, R244, -R5 ;  /* 0x80000005f4067221 */ /* 0x000fe20000010000 */
[----:B------:R1:W-:Y:S03]  /*f020*/  MUFU.EX2 R55, R4 ;  /* 0x0000000400377308 */ /* 0x0003e60000000800 */
[----:B------:R-:W-:Y:S01]  /*f030*/  FMUL.FTZ R6, R6, UR21 ;  /* 0x0000001506067c20 */ /* 0x000fe20008410000 */
[----:B--2---:R-:W-:-:S04]  /*f040*/  FMNMX.FTZ R102, R2, R102, !PT ;  /* 0x0000006602667209 */ /* 0x004fc80007810000 */
[----:B------:R-:W-:-:S04]  /*f050*/  FSETP.NEU.FTZ.AND P0, PT, R102, -INF , PT ;  /* 0xff8000006600780b */ /* 0x000fc80003f1d000 */
[----:B------:R-:W-:Y:S01]  /*f060*/  FSEL R5, R102, RZ, P0 ;  /* 0x000000ff66057208 */ /* 0x000fe20000000000 */
[----:B-1----:R-:W-:-:S04]  /*f070*/  FFMA.FTZ R4, R11, UR21, -R0 ;  /* 0x000000150b047c23 */ /* 0x002fc80008010800 */
[----:B------:R1:W-:Y:S02]  /*f080*/  MUFU.EX2 R222, R4 ;  /* 0x0000000400de7308 */ /* 0x0003e40000000800 */
[----:B-1----:R-:W-:Y:S01]  /*f090*/  FFMA.FTZ R4, R12, UR21, -R0 ;  /* 0x000000150c047c23 */ /* 0x002fe20008010800 */
[----:B------:R-:W-:-:S05]  /*f0a0*/  FMUL.FTZ R12, R104, UR21 ;  /* 0x00000015680c7c20 */ /* 0x000fca0008410000 */
[----:B------:R1:W-:Y:S01]  /*f0b0*/  MUFU.EX2 R223, R4 ;  /* 0x0000000400df7308 */ /* 0x0003e20000000800 */
[----:B------:R-:W-:-:S05]  /*f0c0*/  FSEL R12, R12, RZ, P2 ;  /* 0x000000ff0c0c7208 */ /* 0x000fca0001000000 */
[----:B------:R-:W-:-:S04]  /*f0d0*/  FFMA.FTZ R3, R16, UR21, -R12 ;  /* 0x0000001510037c23 */ /* 0x000fc8000801080c */
[----:B------:R2:W-:Y:S01]  /*f0e0*/  MUFU.EX2 R199, R3 ;  /* 0x0000000300c77308 */ /* 0x0005e20000000800 */
[----:B-1----:R-:W-:-:S07]  /*f0f0*/  FFMA.FTZ R4, R13, UR21, -R0 ;  /* 0x000000150d047c23 */ /* 0x002fce0008010800 */
[----:B------:R1:W-:Y:S01]  /*f100*/  MUFU.EX2 R241, R4 ;  /* 0x0000000400f17308 */ /* 0x0003e20000000800 */
[----:B--2---:R-:W-:-:S05]  /*f110*/  FMUL.FTZ R3, R103, UR21 ;  /* 0x0000001567037c20 */ /* 0x004fca0008410000 */
[----:B------:R-:W-:Y:S01]  /*f120*/  FSEL R3, R3, RZ, P1 ;  /* 0x000000ff03037208 */ /* 0x000fe20000800000 */
[----:B-1----:R-:W-:-:S04]  /*f130*/  FFMA.FTZ R4, R14, UR21, -R0 ;  /* 0x000000150e047c23 */ /* 0x002fc80008010800 */
[----:B------:R-:W-:Y:S01]  /*f140*/  FFMA.FTZ R2, R20, UR21, -R3 ;  /* 0x0000001514027c23 */ /* 0x000fe20008010803 */
[----:B------:R1:W-:Y:S08]  /*f150*/  MUFU.EX2 R242, R4 ;  /* 0x0000000400f27308 */ /* 0x0003f00000000800 */
[----:B------:R2:W-:Y:S01]  /*f160*/  MUFU.EX2 R61, R2 ;  /* 0x00000002003d7308 */ /* 0x0005e20000000800 */
[----:B-1----:R-:W-:-:S07]  /*f170*/  FFMA.FTZ R4, R15, UR21, -R0 ;  /* 0x000000150f047c23 */ /* 0x002fce0008010800 */
[----:B------:R1:W3:Y:S01]  /*f180*/  MUFU.EX2 R15, R6 ;  /* 0x00000006000f7308 */ /* 0x0002e20000000800 */
[----:B--2---:R-:W-:-:S07]  /*f190*/  FMUL.FTZ R2, R102, UR21 ;  /* 0x0000001566027c20 */ /* 0x004fce0008410000 */
[----:B------:R2:W-:Y:S01]  /*f1a0*/  MUFU.EX2 R221, R4 ;  /* 0x0000000400dd7308 */ /* 0x0005e20000000800 */
[----:B------:R-:W-:Y:S02]  /*f1b0*/  FSEL R2, R2, RZ, P0 ;  /* 0x000000ff02027208 */ /* 0x000fe40000000000 */
[----:B-1----:R-:W-:Y:S01]  /*f1c0*/  FSEL R6, R105, RZ, P4 ;  /* 0x000000ff69067208 */ /* 0x002fe20002000000 */
[-C--:B---3--:R-:W-:Y:S01]  /*f1d0*/  FMUL.FTZ R124, R124, R15.reuse ;  /* 0x0000000f7c7c7220 */ /* 0x088fe20000410000 */
[-C--:B------:R-:W-:Y:S01]  /*f1e0*/  FMUL.FTZ R125, R125, R15.reuse ;  /* 0x0000000f7d7d7220 */ /* 0x080fe20000410000 */
[-C--:B------:R-:W-:Y:S01]  /*f1f0*/  FMUL.FTZ R108, R108, R15.reuse ;  /* 0x0000000f6c6c7220 */ /* 0x080fe20000410000 */
[-C--:B------:R-:W-:Y:S01]  /*f200*/  FMUL.FTZ R109, R109, R15.reuse ;  /* 0x0000000f6d6d7220 */ /* 0x080fe20000410000 */
[----:B------:R-:W-:Y:S01]  /*f210*/  FADD.FTZ R6, R246, -R6 ;  /* 0x80000006f6067221 */ /* 0x000fe20000010000 */
[-C--:B------:R-:W-:Y:S01]  /*f220*/  FMUL.FTZ R116, R116, R15.reuse ;  /* 0x0000000f74747220 */ /* 0x080fe20000410000 */
[-C--:B------:R-:W-:Y:S01]  /*f230*/  FMUL.FTZ R117, R117, R15.reuse ;  /* 0x0000000f75757220 */ /* 0x080fe20000410000 */
[--C-:B--2---:R-:W-:Y:S01]  /*f240*/  FFMA.FTZ R4, R18, UR21, -R12.reuse ;  /* 0x0000001512047c23 */ /* 0x104fe2000801080c */
[----:B------:R-:W-:Y:S01]  /*f250*/  FMUL.FTZ R6, R6, UR21 ;  /* 0x0000001506067c20 */ /* 0x000fe20008410000 */
        /* <DEDUP_REMOVED lines=20> */
[----:B------:R-:W-:-:S03]  /*f3a0*/  FMUL.FTZ R93, R93, R15 ;  /* 0x0000000f5d5d7220 */ /* 0x000fc60000410000 */
[----:B------:R1:W-:Y:S01]  /*f3b0*/  MUFU.EX2 R219, R4 ;  /* 0x0000000400db7308 */ /* 0x0003e20000000800 */
[----:B--2---:R-:W-:Y:S01]  /*f3c0*/  F2FP.F16.F32.PACK_AB R6, R222, R55 ;  /* 0x00000037de06723e */ /* 0x004fe200000000ff */
[-C--:B---3--:R-:W-:Y:S01]  /*f3d0*/  FMUL.FTZ R128, R128, R49.reuse ;  /* 0x0000003180807220 */ /* 0x088fe20000410000 */
        /* <DEDUP_REMOVED lines=13> */
[----:B------:R-:W-:Y:S01]  /*f4b0*/  LDSM.16.MT88.4 R16, [R224+0x9000] ;  /* 0x00900000e010783b */ /* 0x000fe20000004200 */
        /* <DEDUP_REMOVED lines=13> */
[----:B--2---:R-:W-:-:S03]  /*f590*/  F2FP.F16.F32.PACK_AB R8, R61, R13 ;  /* 0x0000000d3d08723e */ /* 0x004fc600000000ff */
        /* <DEDUP_REMOVED lines=14> */
[----:B--2---:R-:W-:Y:S01]  /*f680*/  FADD.FTZ R4, R239, -R5 ;  /* 0x80000005ef047221 */ /* 0x004fe20000010000 */
[----:B------:R-:W-:Y:S02]  /*f690*/  FSEL R5, R104, RZ, P2 ;  /* 0x000000ff68057208 */ /* 0x000fe40001000000 */
[----:B---3--:R-:W-:Y:S01]  /*f6a0*/  F2FP.F16.F32.PACK_AB R11, R58, R218 ;  /* 0x000000da3a0b723e */ /* 0x008fe200000000ff */
[----:B------:R-:W-:Y:S02]  /*f6b0*/  FMUL.FTZ R4, R4, UR21 ;  /* 0x0000001504047c20 */ /* 0x000fe40008410000 */
[----:B------:R-:W-:Y:S02]  /*f6c0*/  FADD.FTZ R5, R245, -R5 ;  /* 0x80000005f5057221 */ /* 0x000fe40000010000 */
[----:B------:R2:W3:Y:S02]  /*f6d0*/  MUFU.EX2 R14, R4 ;  /* 0x00000004000e7308 */ /* 0x0004e40000000800 */
[----:B------:R-:W-:-:S06]  /*f6e0*/  FMUL.FTZ R5, R5, UR21 ;  /* 0x0000001505057c20 */ /* 0x000fcc0008410000 */
[----:B------:R-:W4:Y:S01]  /*f6f0*/  MUFU.EX2 R48, R5 ;  /* 0x0000000500307308 */ /* 0x000f220000000800 */
[----:B--2---:R-:W-:Y:S01]  /*f700*/  FFMA.FTZ R4, R27, UR21, -R12 ;  /* 0x000000151b047c23 */ /* 0x004fe2000801080c */
[-C--:B---3--:R-:W-:Y:S01]  /*f710*/  FMUL.FTZ R126, R126, R14.reuse ;  /* 0x0000000e7e7e7220 */ /* 0x088fe20000410000 */
[----:B------:R-:W2:Y:S01]  /*f720*/  LDSM.16.MT88.4 R24, [R224+0xa000] ;  /* 0x00a00000e018783b */ /* 0x000ea20000004200 */
[----:B------:R-:W-:-:S04]  /*f730*/  FMUL.FTZ R127, R127, R14 ;  /* 0x0000000e7f7f7220 */ /* 0x000fc80000410000 */
[----:B------:R3:W4:Y:S01]  /*f740*/  MUFU.EX2 R45, R4 ;  /* 0x00000004002d7308 */ /* 0x0007220000000800 */
        /* <DEDUP_REMOVED lines=18> */
[----:B------:R-:W3:Y:S01]  /*f870*/  LDSM.16.MT88.4 R28, [R226+0xa000] ;  /* 0x00a00000e21c783b */ /* 0x000ee20000004200 */
[-C--:B------:R-:W-:Y:S01]  /*f880*/  FMUL.FTZ R79, R79, R14.reuse ;  /* 0x0000000e4f4f7220 */ /* 0x080fe20000410000 */
[-C--:B------:R-:W-:Y:S01]  /*f890*/  FMUL.FTZ R90, R90, R14.reuse ;  /* 0x0000000e5a5a7220 */ /* 0x080fe20000410000 */
[-C--:B------:R-:W-:Y:S01]  /*f8a0*/  FMUL.FTZ R91, R91, R14.reuse ;  /* 0x0000000e5b5b7220 */ /* 0x080fe20000410000 */
[-C--:B------:R-:W-:Y:S01]  /*f8b0*/  FMUL.FTZ R94, R94, R14.reuse ;  /* 0x0000000e5e5e7220 */ /* 0x080fe20000410000 */
[----:B------:R-:W-:Y:S01]  /*f8c0*/  FMUL.FTZ R95, R95, R14 ;  /* 0x0000000e5f5f7220 */ /* 0x000fe20000410000 */
[C---:B-1----:R-:W-:Y:S01]  /*f8d0*/  HMMA.16816.F32 R184, R8.reuse, R20, R124 ;  /* 0x0000001408b8723c */ /* 0x042fe2000000187c */
[----:B------:R1:W3:Y:S01]  /*f8e0*/  MUFU.EX2 R240, R4 ;  /* 0x0000000400f07308 */ /* 0x0002e20000000800 */
[----:B------:R-:W-:Y:S01]  /*f8f0*/  F2FP.F16.F32.PACK_AB R5, R208, R199 ;  /* 0x000000c7d005723e */ /* 0x000fe200000000ff */
[-C--:B----4-:R-:W-:Y:S01]  /*f900*/  FMUL.FTZ R130, R130, R48.reuse ;  /* 0x0000003082827220 */ /* 0x090fe20000410000 */
[----:B------:R-:W-:Y:S01]  /*f910*/  F2FP.F16.F32.PACK_AB R7, R45, R219 ;  /* 0x000000db2d07723e */ /* 0x000fe200000000ff */
        /* <DEDUP_REMOVED lines=14> */
[----:B-1----:R-:W-:Y:S01]  /*fa00*/  FFMA.FTZ R4, R40, UR21, -R3 ;  /* 0x0000001528047c23 */ /* 0x002fe20008010803 */
[-C--:B------:R-:W-:Y:S01]  /*fa10*/  FMUL.FTZ R162, R162, R48.reuse ;  /* 0x00000030a2a27220 */ /* 0x080fe20000410000 */
[-C--:B------:R-:W-:Y:S01]  /*fa20*/  FMUL.FTZ R163, R163, R48.reuse ;  /* 0x00000030a3a37220 */ /* 0x080fe20000410000 */
[-C--:B------:R-:W-:Y:S01]  /*fa30*/  FMUL.FTZ R170, R170, R48.reuse ;  /* 0x00000030aaaa7220 */ /* 0x080fe20000410000 */
[----:B------:R1:W-:Y:S01]  /*fa40*/  MUFU.EX2 R246, R4 ;  /* 0x0000000400f67308 */ /* 0x0003e20000000800 */
[C---:B--2---:R-:W-:Y:S01]  /*fa50*/  HMMA.16816.F32 R176, R8.reuse, R24, R140 ;  /* 0x0000001808b0723c */ /* 0x044fe2000000188c */
        /* <DEDUP_REMOVED lines=8> */
[-C--:B------:R-:W-:Y:S01]  /*fae0*/  FMUL.FTZ R98, R98, R48.reuse ;  /* 0x0000003062627220 */ /* 0x080fe20000410000 */
[----:B------:R-:W-:-:S02]  /*faf0*/  FMUL.FTZ R99, R99, R48 ;  /* 0x0000003063637220 */ /* 0x000fc40000410000 */
[----:B---3--:R-:W-:Y:S01]  /*fb00*/  HMMA.16816.F32 R124, R8, R30, R172 ;  /* 0x0000001e087c723c */ /* 0x008fe200000018ac */
[----:B-1----:R-:W-:-:S05]  /*fb10*/  F2FP.F16.F32.PACK_AB R4, R211, R210 ;  /* 0x000000d2d304723e */ /* 0x002fca00000000ff */
[C---:B------:R-:W-:Y:S06]  /*fb20*/  HMMA.16816.F32 R116, R8.reuse, R28, R156 ;  /* 0x0000001c0874723c */ /* 0x040fec000000189c */
[C---:B------:R-:W-:Y:S06]  /*fb30*/  HMMA.16816.F32 R172, R8.reuse, R32, R72 ;  /* 0x0000002008ac723c */ /* 0x040fec0000001848 */
[C---:B------:R-:W-:Y:S06]  /*fb40*/  HMMA.16816.F32 R164, R8.reuse, R34, R76 ;  /* 0x0000002208a4723c */ /* 0x040fec000000184c */
[C---:B------:R-:W-:Y:S06]  /*fb50*/  HMMA.16816.F32 R140, R8.reuse, R36, R88 ;  /* 0x00000024088c723c */ /* 0x040fec0000001858 */
[----:B------:R-:W-:Y:S06]  /*fb60*/  HMMA.16816.F32 R136, R8, R38, R92 ;  /* 0x000000260888723c */ /* 0x000fec000000185c */
[C---:B------:R-:W-:Y:S01]  /*fb70*/  HMMA.16816.F32 R88, R4.reuse, R20, R128 ;  /* 0x000000140458723c */ /* 0x040fe20000001880 */
[----:B------:R-:W-:Y:S01]  /*fb80*/  FFMA.FTZ R8, R41, UR21, -R3 ;  /* 0x0000001529087c23 */ /* 0x000fe20008010803 */
[----:B------:R-:W-:Y:S01]  /*fb90*/  IMAD.MOV.U32 R10, RZ, RZ, R243 ;  /* 0x000000ffff0a7224 */ /* 0x000fe200078e00f3 */
[----:B------:R-:W-:Y:S01]  /*fba0*/  MOV R11, R214 ;  /* 0x000000d6000b7202 */ /* 0x000fe20000000f00 */
[----:B------:R-:W-:Y:S01]  /*fbb0*/  IMAD.MOV.U32 R9, RZ, RZ, R211 ;  /* 0x000000ffff097224 */ /* 0x000fe200078e00d3 */
[----:B------:R1:W2:Y:S01]  /*fbc0*/  MUFU.EX2 R245, R8 ;  /* 0x0000000800f57308 */ /* 0x0002a20000000800 */
[----:B------:R-:W-:Y:S01]  /*fbd0*/  IMAD.MOV.U32 R214, RZ, RZ, R54 ;  /* 0x000000ffffd67224 */ /* 0x000fe200078e0036 */
[----:B------:R-:W-:Y:S01]  /*fbe0*/  MOV R131, R208 ;  /* 0x000000d000837202 */ /* 0x000fe20000000f00 */
[----:B------:R-:W-:Y:S01]  /*fbf0*/  IMAD.MOV.U32 R211, RZ, RZ, R53 ;  /* 0x000000ffffd37224 */ /* 0x000fe200078e0035 */
[----:B------:R-:W-:Y:S01]  /*fc00*/  MOV R128, R55 ;  /* 0x0000003700807202 */ /* 0x000fe20000000f00 */
[----:B------:R-:W-:Y:S01]  /*fc10*/  HMMA.16816.F32 R152, R4, R22, R132 ;  /* 0x000000160498723c */ /* 0x000fe20000001884 */
[----:B------:R-:W-:Y:S01]  /*fc20*/  MOV R208, R52 ;  /* 0x0000003400d07202 */ /* 0x000fe20000000f00 */
[----:B------:R-:W3:Y:S01]  /*fc30*/  LDSM.16.MT88.4 R20, [R224+0xa400] ;  /* 0x00a40000e014783b */ /* 0x000ee20000004200 */
[----:B------:R-:W-:-:S02]  /*fc40*/  IMAD.MOV.U32 R130, RZ, RZ, R61 ;  /* 0x000000ffff827224 */ /* 0x000fc400078e003d */
[----:B------:R-:W-:Y:S01]  /*fc50*/  IMAD.MOV.U32 R129, RZ, RZ, R60 ;  /* 0x000000ffff817224 */ /* 0x000fe200078e003c */
[----:B------:R-:W-:Y:S01]  /*fc60*/  HMMA.16816.F32 R52, R4, R26, R148 ;  /* 0x0000001a0434723c */ /* 0x000fe20000001894 */
[----:B------:R-:W-:Y:S01]  /*fc70*/  MOV R135, R240 ;  /* 0x000000f000877202 */ /* 0x000fe20000000f00 */
[----:B------:R-:W-:Y:S02]  /*fc80*/  IMAD.MOV.U32 R134, RZ, RZ, R223 ;  /* 0x000000ffff867224 */ /* 0x000fe400078e00df */
[----:B-1----:R-:W-:-:S03]  /*fc90*/  FFMA.FTZ R8, R42, UR21, -R3 ;  /* 0x000000152a087c23 */ /* 0x002fc60008010803 */
[----:B------:R-:W-:Y:S01]  /*fca0*/  IMAD.MOV.U32 R148, RZ, RZ, R242 ;  /* 0x000000ffff947224 */ /* 0x000fe200078e00f2 */
[C---:B------:R-:W-:Y:S01]  /*fcb0*/  HMMA.16816.F32 R156, R4.reuse, R16, R112 ;  /* 0x00000010049c723c */ /* 0x040fe20000001870 */
[----:B------:R-:W-:Y:S01]  /*fcc0*/  IMAD.MOV.U32 R151, RZ, RZ, R45 ;  /* 0x000000ffff977224 */ /* 0x000fe200078e002d */
[----:B------:R1:W-:Y:S01]  /*fcd0*/  MUFU.EX2 R244, R8 ;  /* 0x0000000800f47308 */ /* 0x0003e20000000800 */
[----:B------:R-:W-:Y:S01]  /*fce0*/  IMAD.MOV.U32 R150, RZ, RZ, R57 ;  /* 0x000000ffff967224 */ /* 0x000fe200078e0039 */
[----:B------:R-:W-:Y:S02]  /*fcf0*/  MOV R149, R58 ;  /* 0x0000003a00957202 */ /* 0x000fe40000000f00 */
[C---:B------:R-:W-:Y:S01]  /*fd00*/  HMMA.16816.F32 R112, R4.reuse, R18, R120 ;  /* 0x000000120470723c */ /* 0x040fe20000001878 */
[----:B------:R-:W-:Y:S05]  /*fd10*/  LDSM.16.MT88.4 R16, [R226+0x9400] ;  /* 0x00940000e210783b */ /* 0x000fea0000004200 */
[----:B------:R-:W-:Y:S01]  /*fd20*/  HMMA.16816.F32 R60, R4, R24, R144 ;  /* 0x00000018043c723c */ /* 0x000fe20000001890 */
[----:B------:R-:W4:Y:S01]  /*fd30*/  LDSM.16.MT88.4 R24, [R224+0x9400] ;  /* 0x00940000e018783b */ /* 0x000f220000004200 */
[----:B------:R-:W-:Y:S01]  /*fd40*/  IMAD.MOV.U32 R123, RZ, RZ, R222 ;  /* 0x000000ffff7b7224 */ /* 0x000fe200078e00de */
[----:B------:R-:W-:-:S03]  /*fd50*/  MOV R122, R221 ;  /* 0x000000dd007a7202 */ /* 0x000fc60000000f00 */
[C---:B------:R-:W-:Y:S01]  /*fd60*/  HMMA.16816.F32 R160, R4.reuse, R28, R160 ;  /* 0x0000001c04a0723c */ /* 0x040fe200000018a0 */
[----:B-1----:R-:W-:Y:S02]  /*fd70*/  FFMA.FTZ R8, R43, UR21, -R3 ;  /* 0x000000152b087c23 */ /* 0x002fe40008010803 */
[----:B------:R-:W1:Y:S02]  /*fd80*/  LDSM.16.MT88.4 R40, [R224+0xb400] ;  /* 0x00b40000e028783b */ /* 0x000e640000004200 */
[----:B------:R2:W3:Y:S01]  /*fd90*/  MUFU.EX2 R243, R8 ;  /* 0x0000000800f37308 */ /* 0x0004e20000000800 */
[C---:B------:R-:W-:Y:S01]  /*fda0*/  HMMA.16816.F32 R168, R4.reuse, R30, R168 ;  /* 0x0000001e04a8723c */ /* 0x040fe200000018a8 */
[----:B------:R-:W1:Y:S05]  /*fdb0*/  LDSM.16.MT88.4 R28, [R226+0xa400] ;  /* 0x00a40000e21c783b */ /* 0x000e6a0000004200 */
[C---:B------:R-:W-:Y:S06]  /*fdc0*/  HMMA.16816.F32 R144, R4.reuse, R32, R68 ;  /* 0x000000200490723c */ /* 0x040fec0000001844 */
[----:B------:R-:W-:Y:S01]  /*fdd0*/  HMMA.16816.F32 R80, R4, R34, R80 ;  /* 0x000000220450723c */ /* 0x000fe20000001850 */
[----:B------:R-:W-:Y:S01]  /*fde0*/  IMAD.MOV.U32 R70, RZ, RZ, R241 ;  /* 0x000000ffff467224 */ /* 0x000fe200078e00f1 */
[----:B------:R-:W-:Y:S01]  /*fdf0*/  MOV R32, R10 ;  /* 0x0000000a00207202 */ /* 0x000fe20000000f00 */
[----:B------:R-:W-:-:S02]  /*fe00*/  IMAD.MOV.U32 R71, RZ, RZ, R123 ;  /* 0x000000ffff477224 */ /* 0x000fc400078e007b */
[----:B--2---:R-:W-:Y:S01]  /*fe10*/  FFMA.FTZ R8, R44, UR21, -R2 ;  /* 0x000000152c087c23 */ /* 0x004fe20008010802 */
[----:B------:R-:W-:Y:S01]  /*fe20*/  IMAD.MOV.U32 R33, RZ, RZ, R11 ;  /* 0x000000ffff217224 */ /* 0x000fe200078e000b */
[----:B------:R-:W-:Y:S01]  /*fe30*/  HMMA.16816.F32 R84, R4, R36, R84 ;  /* 0x000000240454723c */ /* 0x000fe20000001854 */
[----:B------:R-:W-:Y:S01]  /*fe40*/  IMAD.MOV.U32 R34, RZ, RZ, R128 ;  /* 0x000000ffff227224 */ /* 0x000fe200078e0080 */
[----:B------:R2:W-:Y:S01]  /*fe50*/  MUFU.EX2 R242, R8 ;  /* 0x0000000800f27308 */ /* 0x0005e20000000800 */
[----:B------:R-:W-:-:S03]  /*fe60*/  IMAD.MOV.U32 R35, RZ, RZ, R129 ;  /* 0x000000ffff237224 */ /* 0x000fc600078e0081 */
[----:B------:R-:W-:Y:S01]  /*fe70*/  HMMA.16816.F32 R96, R4, R38, R96 ;  /* 0x000000260460723c */ /* 0x000fe20000001860 */
[----:B------:R-:W-:Y:S06]  /*fe80*/  LDSM.16.MT88.4 R36, [R224+0x9800] ;  /* 0x00980000e024783b */ /* 0x000fec0000004200 */
[----:B------:R-:W-:Y:S02]  /*fe90*/  F2FP.F16.F32.PACK_AB R4, R245, R246 ;  /* 0x000000f6f504723e */ /* 0x000fe400000000ff */
[----:B---3--:R-:W-:Y:S01]  /*fea0*/  F2FP.F16.F32.PACK_AB R6, R243, R244 ;  /* 0x000000f4f306723e */ /* 0x008fe200000000ff */
[----:B--2---:R-:W-:-:S04]  /*feb0*/  FFMA.FTZ R8, R46, UR21, -R2 ;  /* 0x000000152e087c23 */ /* 0x004fc80008010802 */
[----:B------:R2:W3:Y:S02]  /*fec0*/  MUFU.EX2 R240, R8 ;  /* 0x0000000800f07308 */ /* 0x0004e40000000800 */
[--C-:B--2---:R-:W-:Y:S01]  /*fed0*/  FFMA.FTZ R8, R47, UR21, -R2.reuse ;  /* 0x000000152f087c23 */ /* 0x104fe20008010802 */
[----:B---3--:R-:W-:Y:S01]  /*fee0*/  F2FP.F16.F32.PACK_AB R5, R240, R242 ;  /* 0x000000f2f005723e */ /* 0x008fe200000000ff */
[----:B------:R-:W2:Y:S04]  /*fef0*/  LDSM.16.MT88.4 R44, [R226+0xb400] ;  /* 0x00b40000e22c783b */ /* 0x000ea80000004200 */
[----:B------:R3:W-:Y:S02]  /*ff00*/  MUFU.EX2 R241, R8 ;  /* 0x0000000800f17308 */ /* 0x0007e40000000800 */
[----:B---3--:R-:W-:-:S06]  /*ff10*/  FFMA.FTZ R8, R56, UR21, -R2 ;  /* 0x0000001538087c23 */ /* 0x008fcc0008010802 */
[----:B------:R3:W4:Y:S02]  /*ff20*/  MUFU.EX2 R239, R8 ;  /* 0x0000000800ef7308 */ /* 0x0007240000000800 */
[----:B---3--:R-:W-:Y:S01]  /*ff30*/  FFMA.FTZ R8, R59, UR21, -R12 ;  /* 0x000000153b087c23 */ /* 0x008fe2000801080c */
[----:B----4-:R-:W-:-:S05]  /*ff40*/  F2FP.F16.F32.PACK_AB R7, R239, R241 ;  /* 0x000000f1ef07723e */ /* 0x010fca00000000ff */
[----:B------:R3:W4:Y:S02]  /*ff50*/  MUFU.EX2 R222, R8 ;  /* 0x0000000800de7308 */ /* 0x0007240000000800 */
[C---:B------:R-:W-:Y:S06]  /*ff60*/  HMMA.16816.F32 R92, R4.reuse, R20, R176 ;  /* 0x00000014045c723c */ /* 0x040fec00000018b0 */
[----:B------:R-:W-:Y:S01]  /*ff70*/  HMMA.16816.F32 R56, R4, R24, R188 ;  /* 0x000000180438723c */ /* 0x000fe200000018bc */
[----:B------:R-:W-:Y:S02]  /*ff80*/  IMAD.MOV.U32 R179, RZ, RZ, R122 ;  /* 0x000000ffffb37224 */ /* 0x000fe400078e007a */
[----:B------:R-:W-:-:S03]  /*ff90*/  IMAD.MOV.U32 R177, RZ, RZ, R199 ;  /* 0x000000ffffb17224 */ /* 0x000fc600078e00c7 */
[C---:B-1----:R-:W-:Y:S01]  /*ffa0*/  HMMA.16816.F32 R120, R4.reuse, R40, R172 ;  /* 0x000000280478723c */ /* 0x042fe200000018ac */
[----:B---3--:R-:W-:Y:S01]  /*ffb0*/  FFMA.FTZ R8, R106, UR21, -R12 ;  /* 0x000000156a087c23 */ /* 0x008fe2000801080c */
[----:B------:R-:W-:Y:S01]  /*ffc0*/  IMAD.MOV.U32 R106, RZ, RZ, R216 ;  /* 0x000000ffff6a7224 */ /* 0x000fe200078e00d8 */
[----:B------:R-:W-:Y:S01]  /*ffd0*/  MOV R189, R13 ;  /* 0x0000000d00bd7202 */ /* 0x000fe20000000f00 */
[----:B------:R-:W-:Y:S01]  /*ffe0*/  IMAD.MOV.U32 R191, RZ, RZ, R213 ;  /* 0x000000ffffbf7224 */ /* 0x000fe200078e00d5 */
[----:B------:R1:W-:Y:S01]  /*fff0*/  MUFU.EX2 R223, R8 ;  /* 0x0000000800df7308 */ /* 0x0003e20000000800 */
[C---:B------:R-:W-:Y:S01]  /*10000*/  HMMA.16816.F32 R64, R4.reuse, R26, R64 ;  /* 0x0000001a0440723c */ /* 0x040fe20000001840 */
[----:B------:R-:W-:Y:S01]  /*10010*/  MOV R172, R134 ;  /* 0x0000008600ac7202 */ /* 0x000fe20000000f00 */
[----:B------:R-:W-:Y:S01]  /*10020*/  IMAD.MOV.U32 R173, RZ, RZ, R135 ;  /* 0x000000ffffad7224 */ /* 0x000fe200078e0087 */
[----:B------:R-:W-:Y:S01]  /*10030*/  MOV R13, R209 ;  /* 0x000000d1000d7202 */ /* 0x000fe20000000f00 */
[----:B------:R-:W-:Y:S01]  /*10040*/  IMAD.MOV.U32 R175, RZ, RZ, R149 ;  /* 0x000000ffffaf7224 */ /* 0x000fe200078e0095 */
[----:B------:R-:W-:Y:S01]  /*10050*/  MOV R174, R203 ;  /* 0x000000cb00ae7202 */ /* 0x000fe20000000f00 */
[----:B------:R-:W-:Y:S01]  /*10060*/  HMMA.16816.F32 R132, R4, R42, R164 ;  /* 0x0000002a0484723c */ /* 0x000fe200000018a4 */
[----:B------:R-:W-:-:S02]  /*10070*/  IMAD.MOV.U32 R149, RZ, RZ, R131 ;  /* 0x000000ffff957224 */ /* 0x000fc400078e0083 */
[----:B------:R-:W-:Y:S02]  /*10080*/  IMAD.MOV.U32 R190, RZ, RZ, R201 ;  /* 0x000000ffffbe7224 */ /* 0x000fe400078e00c9 */
[----:B------:R-:W-:Y:S01]  /*10090*/  IMAD.MOV.U32 R201, RZ, RZ, R211 ;  /* 0x000000ffffc97224 */ /* 0x000fe200078e00d3 */
[C---:B------:R-:W-:Y:S01]  /*100a0*/  HMMA.16816.F32 R72, R4.reuse, R16, R184 ;  /* 0x000000100448723c */ /* 0x040fe200000018b8 */
[----:B------:R-:W-:Y:S01]  /*100b0*/  IMAD.MOV.U32 R164, RZ, RZ, R70 ;  /* 0x000000ffffa47224 */ /* 0x000fe200078e0046 */
[----:B------:R-:W-:Y:S01]  /*100c0*/  MOV R165, R148 ;  /* 0x0000009400a57202 */ /* 0x000fe20000000f00 */
[----:B------:R-:W-:Y:S02]  /*100d0*/  IMAD.MOV.U32 R167, RZ, RZ, R150 ;  /* 0x000000ffffa77224 */ /* 0x000fe400078e0096 */
[----:B-1----:R-:W-:Y:S01]  /*100e0*/  FFMA.FTZ R8, R107, UR21, -R12 ;  /* 0x000000156b087c23 */ /* 0x002fe2000801080c */
[----:B------:R-:W-:Y:S01]  /*100f0*/  IMAD.MOV.U32 R150, RZ, RZ, R9 ;  /* 0x000000ffff967224 */ /* 0x000fe200078e0009 */
[C---:B------:R-:W-:Y:S01]  /*10100*/  HMMA.16816.F32 R76, R4.reuse, R18, R180 ;  /* 0x00000012044c723c */ /* 0x040fe200000018b4 */
[----:B----4-:R-:W-:Y:S01]  /*10110*/  F2FP.F16.F32.PACK_AB R9, R222, R173 ;  /* 0x000000adde09723e */ /* 0x010fe200000000ff */
[----:B------:R1:W3:Y:S01]  /*10120*/  MUFU.EX2 R221, R8 ;  /* 0x0000000800dd7308 */ /* 0x0002e20000000800 */
[----:B------:R-:W-:Y:S01]  /*10130*/  F2FP.F16.F32.PACK_AB R10, R179, R165 ;  /* 0x000000a5b30a723e */ /* 0x000fe200000000ff */
[----:B------:R-:W-:Y:S01]  /*10140*/  IMAD.MOV.U32 R107, RZ, RZ, R33 ;  /* 0x000000ffff6b7224 */ /* 0x000fe200078e0021 */
[----:B------:R-:W-:Y:S01]  /*10150*/  MOV R166, R151 ;  /* 0x0000009700a67202 */ /* 0x000fe20000000f00 */
[C---:B------:R-:W-:Y:S01]  /*10160*/  HMMA.16816.F32 R108, R4.reuse, R22, R108 ;  /* 0x00000016046c723c */ /* 0x040fe2000000186c */
[----:B------:R-:W-:Y:S01]  /*10170*/  IMAD.MOV.U32 R151, RZ, RZ, R220 ;  /* 0x000000ffff977224 */ /* 0x000fe200078e00dc */
[----:B------:R-:W-:Y:S01]  /*10180*/  MOV R148, R130 ;  /* 0x0000008200947202 */ /* 0x000fe20000000f00 */
[----:B------:R-:W-:Y:S01]  /*10190*/  IMAD.MOV.U32 R178, RZ, RZ, R201 ;  /* 0x000000ffffb27224 */ /* 0x000fe200078e00c9 */
[----:B------:R-:W-:Y:S01]  /*101a0*/  MOV R187, R32 ;  /* 0x0000002000bb7202 */ /* 0x000fe20000000f00 */
[----:B------:R-:W-:Y:S01]  /*101b0*/  IMAD.MOV.U32 R188, RZ, RZ, R151 ;  /* 0x000000ffffbc7224 */ /* 0x000fe200078e0097 */
[----:B------:R-:W-:Y:S01]  /*101c0*/  HMMA.16816.F32 R116, R4, R28, R116 ;  /* 0x0000001c0474723c */ /* 0x000fe20000001874 */
[----:B------:R-:W-:Y:S01]  /*101d0*/  MOV R151, R214 ;  /* 0x000000d600977202 */ /* 0x000fe20000000f00 */
[----:B------:R-:W-:-:S04]  /*101e0*/  IMAD.MOV.U32 R176, RZ, RZ, R106 ;  /* 0x000000ffffb07224 */ /* 0x000fc800078e006a */
[----:B------:R-:W-:Y:S01]  /*101f0*/  HMMA.16816.F32 R124, R4, R30, R124 ;  /* 0x0000001e047c723c */ /* 0x000fe2000000187c */
[----:B-1----:R-:W-:Y:S02]  /*10200*/  F2FP.F16.F32.PACK_AB R8, R164, R172 ;  /* 0x000000aca408723e */ /* 0x002fe400000000ff */
[----:B---3--:R-:W-:-:S03]  /*10210*/  F2FP.F16.F32.PACK_AB R11, R221, R223 ;  /* 0x000000dfdd0b723e */ /* 0x008fc600000000ff */
[C---:B--2---:R-:W-:Y:S06]  /*10220*/  HMMA.16816.F32 R140, R4.reuse, R44, R140 ;  /* 0x0000002c048c723c */ /* 0x044fec000000188c */
        /* <DEDUP_REMOVED lines=10> */
[C---:B------:R-:W-:Y:S06]  /*102d0*/  HMMA.16816.F32 R68, R8.reuse, R18, R152 ;  /* 0x000000120844723c */ /* 0x040fec0000001898 */
[C---:B------:R-:W-:Y:S01]  /*102e0*/  HMMA.16816.F32 R88, R8.reuse, R16, R88 ;  /* 0x000000100858723c */ /* 0x040fe20000001858 */
[----:B------:R-:W-:Y:S01]  /*102f0*/  MOV R152, R215 ;  /* 0x000000d700987202 */ /* 0x000fe20000000f00 */
[----:B------:R-:W-:Y:S01]  /*10300*/  IMAD.MOV.U32 R153, RZ, RZ, R212 ;  /* 0x000000ffff997224 */ /* 0x000fe200078e00d4 */
[----:B------:R-:W-:Y:S01]  /*10310*/  LDSM.16.MT88.4 R16, [R224+0xb800] ;  /* 0x00b80000e010783b */ /* 0x000fe20000004200 */
[----:B-1----:R-:W-:Y:S01]  /*10320*/  FFMA.FTZ R4, R192, UR21, -R0 ;  /* 0x00000015c0047c23 */ /* 0x002fe20008010800 */
[----:B------:R-:W-:Y:S01]  /*10330*/  IMAD.MOV.U32 R154, RZ, RZ, R35 ;  /* 0x000000ffff9a7224 */ /* 0x000fe200078e0023 */
[C---:B------:R-:W-:Y:S01]  /*10340*/  HMMA.16816.F32 R60, R8.reuse, R20, R60 ;  /* 0x00000014083c723c */ /* 0x040fe2000000183c */
[----:B------:R-:W-:Y:S01]  /*10350*/  IMAD.MOV.U32 R155, RZ, RZ, R34 ;  /* 0x000000ffff9b7224 */ /* 0x000fe200078e0022 */
[----:B------:R1:W-:Y:S01]  /*10360*/  MUFU.EX2 R219, R4 ;  /* 0x0000000400db7308 */ /* 0x0003e20000000800 */
[----:B------:R-:W-:Y:S03]  /*10370*/  LDSM.16.MT88.4 R32, [R226+0x9800] ;  /* 0x00980000e220783b */ /* 0x000fe60000004200 */
[C---:B------:R-:W-:Y:S01]  /*10380*/  HMMA.16816.F32 R52, R8.reuse, R22, R52 ;  /* 0x000000160834723c */ /* 0x040fe20000001834 */
[----:B------:R-:W-:Y:S05]  /*10390*/  LDSM.16.MT88.4 R20, [R226+0xb800] ;  /* 0x00b80000e214783b */ /* 0x000fea0000004200 */
[C---:B------:R-:W-:Y:S06]  /*103a0*/  HMMA.16816.F32 R160, R8.reuse, R28, R160 ;  /* 0x0000001c08a0723c */ /* 0x040fec00000018a0 */
[C---:B------:R-:W-:Y:S01]  /*103b0*/  HMMA.16816.F32 R168, R8.reuse, R30, R168 ;  /* 0x0000001e08a8723c */ /* 0x040fe200000018a8 */
[--C-:B-1----:R-:W-:Y:S01]  /*103c0*/  FFMA.FTZ R4, R195, UR21, -R3.reuse ;  /* 0x00000015c3047c23 */ /* 0x102fe20008010803 */
[----:B------:R-:W1:Y:S03]  /*103d0*/  LDSM.16.MT88.4 R28, [R224+0xa800] ;  /* 0x00a80000e01c783b */ /* 0x000e660000004200 */
[----:B------:R2:W-:Y:S01]  /*103e0*/  MUFU.EX2 R218, R4 ;  /* 0x0000000400da7308 */ /* 0x0005e20000000800 */
[----:B------:R-:W-:Y:S01]  /*103f0*/  HMMA.16816.F32 R84, R8, R44, R84 ;  /* 0x0000002c0854723c */ /* 0x000fe20000001854 */
[----:B--2---:R-:W-:-:S05]  /*10400*/  FFMA.FTZ R4, R194, UR21, -R3 ;  /* 0x00000015c2047c23 */ /* 0x004fca0008010803 */
[----:B------:R-:W-:Y:S01]  /*10410*/  HMMA.16816.F32 R192, R8, R46, R96 ;  /* 0x0000002e08c0723c */ /* 0x000fe20000001860 */
[----:B------:R2:W-:Y:S02]  /*10420*/  MUFU.EX2 R217, R4 ;  /* 0x0000000400d97308 */ /* 0x0005e40000000800 */
[----:B--2---:R-:W-:Y:S01]  /*10430*/  FFMA.FTZ R4, R100, UR21, -R3 ;  /* 0x0000001564047c23 */ /* 0x004fe20008010803 */
[----:B------:R-:W-:-:S05]  /*10440*/  IMAD.MOV.U32 R100, RZ, RZ, R210 ;  /* 0x000000ffff647224 */ /* 0x000fca00078e00d2 */
[----:B------:R2:W-:Y:S02]  /*10450*/  MUFU.EX2 R216, R4 ;  /* 0x0000000400d87308 */ /* 0x0005e40000000800 */
[----:B--2---:R-:W-:Y:S01]  /*10460*/  FFMA.FTZ R4, R101, UR21, -R3 ;  /* 0x0000001565047c23 */ /* 0x004fe20008010803 */
[----:B------:R-:W-:Y:S02]  /*10470*/  IMAD.MOV.U32 R101, RZ, RZ, R208 ;  /* 0x000000ffff657224 */ /* 0x000fe400078e00d0 */
[----:B------:R-:W-:Y:S03]  /*10480*/  HMMA.16816.F32 R208, R8, R40, R144 ;  /* 0x0000002808d0723c */ /* 0x000fe60000001890 */
[----:B------:R2:W3:Y:S04]  /*10490*/  MUFU.EX2 R215, R4 ;  /* 0x0000000400d77308 */ /* 0x0004e80000000800 */
[----:B------:R-:W-:Y:S01]  /*104a0*/  MOV R40, R200 ;  /* 0x000000c800287202 */ /* 0x000fe20000000f00 */
[----:B------:R-:W-:Y:S01]  /*104b0*/  IMAD.MOV.U32 R41, RZ, RZ, R191 ;  /* 0x000000ffff297224 */ /* 0x000fe200078e00bf */
[----:B------:R-:W-:Y:S01]  /*104c0*/  MOV R146, R107 ;  /* 0x0000006b00927202 */ /* 0x000fe20000000f00 */
[----:B------:R-:W-:Y:S01]  /*104d0*/  IMAD.MOV.U32 R147, RZ, RZ, R188 ;  /* 0x000000ffff937224 */ /* 0x000fe200078e00bc */
[----:B------:R-:W-:Y:S01]  /*104e0*/  MOV R144, R190 ;  /* 0x000000be00907202 */ /* 0x000fe20000000f00 */
[----:B------:R-:W-:-:S02]  /*104f0*/  IMAD.MOV.U32 R145, RZ, RZ, R187 ;  /* 0x000000ffff917224 */ /* 0x000fc400078e00bb */
[----:B--2---:R-:W-:Y:S01]  /*10500*/  FFMA.FTZ R4, R197, UR21, -R2 ;  /* 0x00000015c5047c23 */ /* 0x004fe20008010802 */
[----:B---3--:R-:W-:-:S03]  /*10510*/  F2FP.F16.F32.PACK_AB R6, R215, R216 ;  /* 0x000000d8d706723e */ /* 0x008fc600000000ff */
[----:B------:R2:W-:Y:S02]  /*10520*/  MUFU.EX2 R214, R4 ;  /* 0x0000000400d67308 */ /* 0x0005e40000000800 */
[----:B--2---:R-:W-:-:S06]  /*10530*/  FFMA.FTZ R4, R196, UR21, -R2 ;  /* 0x00000015c4047c23 */ /* 0x004fcc0008010802 */
[----:B------:R2:W3:Y:S02]  /*10540*/  MUFU.EX2 R213, R4 ;  /* 0x0000000400d57308 */ /* 0x0004e40000000800 */
[----:B--2---:R-:W-:Y:S01]  /*10550*/  FFMA.FTZ R4, R50, UR21, -R2 ;  /* 0x0000001532047c23 */ /* 0x004fe20008010802 */
[----:B---3--:R-:W-:Y:S01]  /*10560*/  F2FP.F16.F32.PACK_AB R5, R213, R214 ;  /* 0x000000d6d505723e */ /* 0x008fe200000000ff */
[----:B------:R-:W-:-:S04]  /*10570*/  IMAD.MOV.U32 R50, RZ, RZ, R189 ;  /* 0x000000ffff327224 */ /* 0x000fc800078e00bd */
[----:B------:R2:W-:Y:S02]  /*10580*/  MUFU.EX2 R212, R4 ;  /* 0x0000000400d47308 */ /* 0x0005e40000000800 */
[----:B--2---:R-:W-:Y:S01]  /*10590*/  FFMA.FTZ R4, R51, UR21, -R2 ;  /* 0x0000001533047c23 */ /* 0x004fe20008010802 */
[----:B------:R-:W-:Y:S02]  /*105a0*/  IMAD.MOV.U32 R51, RZ, RZ, R202 ;  /* 0x000000ffff337224 */ /* 0x000fe400078e00ca */
[----:B------:R-:W-:Y:S03]  /*105b0*/  HMMA.16816.F32 R200, R8, R42, R80 ;  /* 0x0000002a08c8723c */ /* 0x000fe60000001850 */
[----:B------:R2:W3:Y:S04]  /*105c0*/  MUFU.EX2 R199, R4 ;  /* 0x0000000400c77308 */ /* 0x0004e80000000800 */
[----:B------:R-:W-:Y:S01]  /*105d0*/  FFMA.FTZ R8, R206, UR21, -R0 ;  /* 0x00000015ce087c23 */ /* 0x000fe20008010800 */
[----:B------:R-:W-:Y:S01]  /*105e0*/  MOV R83, R207 ;  /* 0x000000cf00537202 */ /* 0x000fe20000000f00 */
[----:B------:R-:W-:-:S02]  /*105f0*/  IMAD.MOV.U32 R82, RZ, RZ, R13 ;  /* 0x000000ffff527224 */ /* 0x000fc400078e000d */
[----:B------:R-:W-:Y:S01]  /*10600*/  FFMA.FTZ R13, R205, UR21, -R0 ;  /* 0x00000015cd0d7c23 */ /* 0x000fe20008010800 */
[----:B------:R4:W-:Y:S01]  /*10610*/  MUFU.EX2 R107, R8 ;  /* 0x00000008006b7308 */ /* 0x0009e20000000800 */
[----:B------:R-:W-:Y:S01]  /*10620*/  IMAD.MOV.U32 R81, RZ, RZ, R83 ;  /* 0x000000ffff517224 */ /* 0x000fe200078e0053 */
[----:B------:R-:W-:Y:S01]  /*10630*/  MOV R83, R40 ;  /* 0x0000002800537202 */ /* 0x000fe20000000f00 */
[----:B------:R-:W-:Y:S01]  /*10640*/  IMAD.MOV.U32 R40, RZ, RZ, R144 ;  /* 0x000000ffff287224 */ /* 0x000fe200078e0090 */
[----:B------:R-:W-:Y:S01]  /*10650*/  MOV R144, R101 ;  /* 0x0000006500907202 */ /* 0x000fe20000000f00 */
[----:B------:R-:W-:Y:S02]  /*10660*/  IMAD.MOV.U32 R101, RZ, RZ, R152 ;  /* 0x000000ffff657224 */ /* 0x000fe400078e0098 */
[----:B--2---:R-:W-:Y:S01]  /*10670*/  FFMA.FTZ R4, R198, UR21, -R0 ;  /* 0x00000015c6047c23 */ /* 0x004fe20008010800 */
[----:B------:R-:W-:Y:S01]  /*10680*/  MOV R152, R153 ;  /* 0x0000009900987202 */ /* 0x000fe20000000f00 */
[----:B------:R-:W-:Y:S01]  /*10690*/  IMAD.MOV.U32 R153, RZ, RZ, R154 ;  /* 0x000000ffff997224 */ /* 0x000fe200078e009a */
[----:B---3--:R-:W-:Y:S01]  /*106a0*/  F2FP.F16.F32.PACK_AB R7, R199, R212 ;  /* 0x000000d4c707723e */ /* 0x008fe200000000ff */
[----:B------:R2:W-:Y:S01]  /*106b0*/  MUFU.EX2 R198, R4 ;  /* 0x0000000400c67308 */ /* 0x0005e20000000800 */
[----:B------:R-:W-:Y:S01]  /*106c0*/  IMAD.MOV.U32 R154, RZ, RZ, R155 ;  /* 0x000000ffff9a7224 */ /* 0x000fe200078e009b */
[----:B------:R-:W-:Y:S01]  /*106d0*/  MOV R155, R156 ;  /* 0x0000009c009b7202 */ /* 0x000fe20000000f00 */
[----:B------:R-:W-:-:S02]  /*106e0*/  IMAD.MOV.U32 R156, RZ, RZ, R157 ;  /* 0x000000ffff9c7224 */ /* 0x000fc400078e009d */
[----:B----4-:R-:W-:Y:S01]  /*106f0*/  FFMA.FTZ R8, R247, UR21, -R0 ;  /* 0x00000015f7087c23 */ /* 0x010fe20008010800 */
[----:B------:R-:W-:Y:S01]  /*10700*/  IMAD.MOV.U32 R157, RZ, RZ, R158 ;  /* 0x000000ffff9d7224 */ /* 0x000fe200078e009e */
[----:B------:R-:W-:Y:S01]  /*10710*/  MOV R158, R159 ;  /* 0x0000009f009e7202 */ /* 0x000fe20000000f00 */
[----:B------:R-:W-:Y:S01]  /*10720*/  IMAD.MOV.U32 R159, RZ, RZ, R166 ;  /* 0x000000ffff9f7224 */ /* 0x000fe200078e00a6 */
[----:B------:R3:W-:Y:S01]  /*10730*/  MUFU.EX2 R106, R8 ;  /* 0x00000008006a7308 */ /* 0x0007e20000000800 */
[----:B------:R-:W-:Y:S01]  /*10740*/  MOV R43, R83 ;  /* 0x00000053002b7202 */ /* 0x000fe20000000f00 */
[----:B------:R-:W-:Y:S01]  /*10750*/  IMAD.MOV.U32 R166, RZ, RZ, R167 ;  /* 0x000000ffffa67224 */ /* 0x000fe200078e00a7 */
[----:B------:R-:W-:Y:S01]  /*10760*/  MOV R167, R175 ;  /* 0x000000af00a77202 */ /* 0x000fe20000000f00 */
[----:B------:R-:W-:Y:S02]  /*10770*/  IMAD.MOV.U32 R175, RZ, RZ, R225 ;  /* 0x000000ffffaf7224 */ /* 0x000fe400078e00e1 */
[----:B--2---:R-:W-:-:S02]  /*10780*/  FFMA.FTZ R4, R204, UR21, -R0 ;  /* 0x00000015cc047c23 */ /* 0x004fc40008010800 */
[----:B------:R-:W-:Y:S01]  /*10790*/  MUFU.EX2 R196, R13 ;  /* 0x0000000d00c47308 */ /* 0x000fe20000000800 */
[----:B---3--:R-:W-:Y:S01]  /*107a0*/  FFMA.FTZ R8, R82, UR21, -R12 ;  /* 0x0000001552087c23 */ /* 0x008fe2000801080c */
[----:B------:R-:W-:-:S06]  /*107b0*/  IMAD.MOV.U32 R82, RZ, RZ, R51 ;  /* 0x000000ffff527224 */ /* 0x000fcc00078e0033 */
[----:B------:R2:W-:Y:S01]  /*107c0*/  MUFU.EX2 R197, R4 ;  /* 0x0000000400c57308 */ /* 0x0005e20000000800 */
[----:B------:R-:W-:Y:S01]  /*107d0*/  IMAD.MOV.U32 R51, RZ, RZ, R41 ;  /* 0x000000ffff337224 */ /* 0x000fe200078e0029 */
[----:B------:R3:W5:Y:S01]  /*107e0*/  LDL.LU R225, [R1+0x58] ;  /* 0x0000580001e17983 */ /* 0x0007620000300800 */
[----:B------:R-:W-:Y:S02]  /*107f0*/  IMAD.MOV.U32 R41, RZ, RZ, R100 ;  /* 0x000000ffff297224 */ /* 0x000fe400078e0064 */
[----:B------:R-:W-:-:S03]  /*10800*/  IMAD.MOV.U32 R80, RZ, RZ, R51 ;  /* 0x000000ffff507224 */ /* 0x000fc600078e0033 */
[----:B------:R4:W-:Y:S01]  /*10810*/  MUFU.EX2 R100, R8 ;  /* 0x0000000800647308 */ /* 0x0009e20000000800 */
[----:B------:R-:W-:Y:S01]  /*10820*/  IMAD.MOV.U32 R42, RZ, RZ, R82 ;  /* 0x000000ffff2a7224 */ /* 0x000fe200078e0052 */
[----:B------:R-:W-:Y:S01]  /*10830*/  MOV R44, R80 ;  /* 0x00000050002c7202 */ /* 0x000fe20000000f00 */
[----:B------:R-:W-:Y:S01]  /*10840*/  IMAD.MOV.U32 R82, RZ, RZ, R152 ;  /* 0x000000ffff527224 */ /* 0x000fe200078e0098 */
[----:B--2---:R-:W-:Y:S02]  /*10850*/  F2FP.F16.F32.PACK_AB R4, R217, R218 ;  /* 0x000000dad904723e */ /* 0x004fe400000000ff */
[----:B------:R-:W-:Y:S01]  /*10860*/  MOV R51, R154 ;  /* 0x0000009a00337202 */ /* 0x000fe20000000f00 */
[----:B------:R-:W-:-:S04]  /*10870*/  IMAD.MOV.U32 R47, RZ, RZ, R43 ;  /* 0x000000ffff2f7224 */ /* 0x000fc800078e002b */
[C---:B------:R-:W-:Y:S01]  /*10880*/  HMMA.16816.F32 R204, R4.reuse, R38, R64 ;  /* 0x0000002604cc723c */ /* 0x040fe20000001840 */
[----:B----4-:R-:W-:Y:S01]  /*10890*/  FFMA.FTZ R8, R81, UR21, -R12 ;  /* 0x0000001551087c23 */ /* 0x010fe2000801080c */
[----:B------:R-:W-:Y:S01]  /*108a0*/  IMAD.MOV.U32 R81, RZ, RZ, R40 ;  /* 0x000000ffff517224 */ /* 0x000fe200078e0028 */
[----:B------:R-:W-:Y:S01]  /*108b0*/  MOV R40, R101 ;  /* 0x0000006500287202 */ /* 0x000fe20000000f00 */
[----:B------:R-:W-:Y:S01]  /*108c0*/  IMAD.MOV.U32 R101, RZ, RZ, R155 ;  /* 0x000000ffff657224 */ /* 0x000fe200078e009b */
[----:B------:R2:W4:Y:S01]  /*108d0*/  MUFU.EX2 R67, R8 ;  /* 0x0000000800437308 */ /* 0x0005220000000800 */
[----:B------:R-:W-:Y:S01]  /*108e0*/  IMAD.MOV.U32 R45, RZ, RZ, R81 ;  /* 0x000000ffff2d7224 */ /* 0x000fe200078e0051 */
[----:B------:R-:W-:Y:S01]  /*108f0*/  MOV R10, R44 ;  /* 0x0000002c000a7202 */ /* 0x000fe20000000f00 */
[----:B------:R-:W-:Y:S01]  /*10900*/  IMAD.MOV.U32 R81, RZ, RZ, R101 ;  /* 0x000000ffff517224 */ /* 0x000fe200078e0065 */
[----:B------:R-:W-:Y:S01]  /*10910*/  MOV R43, R157 ;  /* 0x0000009d002b7202 */ /* 0x000fe20000000f00 */
[----:B------:R-:W-:Y:S01]  /*10920*/  IMAD.MOV.U32 R101, RZ, RZ, R159 ;  /* 0x000000ffff657224 */ /* 0x000fe200078e009f */
[----:B-1----:R-:W-:Y:S01]  /*10930*/  HMMA.16816.F32 R96, R4, R28, R92 ;  /* 0x0000001c0460723c */ /* 0x002fe2000000185c */
[----:B------:R-:W-:Y:S01]  /*10940*/  IMAD.MOV.U32 R11, RZ, RZ, R45 ;  /* 0x000000ffff0b7224 */ /* 0x000fe200078e002d */
[----:B------:R-:W-:Y:S01]  /*10950*/  MOV R44, R43 ;  /* 0x0000002b002c7202 */ /* 0x000fe20000000f00 */
[----:B------:R-:W-:-:S02]  /*10960*/  IMAD.MOV.U32 R45, RZ, RZ, R101 ;  /* 0x000000ffff2d7224 */ /* 0x000fc400078e0065 */
[----:B------:R-:W-:Y:S01]  /*10970*/  FFMA.FTZ R0, R10, UR21, -R0 ;  /* 0x000000150a007c23 */ /* 0x000fe20008010800 */
[C---:B------:R-:W-:Y:S01]  /*10980*/  HMMA.16816.F32 R188, R4.reuse, R36, R56 ;  /* 0x0000002404bc723c */ /* 0x040fe20000001838 */
[----:B--2---:R-:W-:Y:S01]  /*10990*/  FFMA.FTZ R8, R42, UR21, -R12 ;  /* 0x000000152a087c23 */ /* 0x004fe2000801080c */
        /* <DEDUP_REMOVED lines=15> */
[----:B------:R-:W-:-:S03]  /*10a90*/  IMAD.MOV.U32 R83, RZ, RZ, R153 ;  /* 0x000000ffff537224 */ /* 0x000fc600078e0099 */
[----:B------:R-:W-:Y:S01]  /*10aa0*/  HMMA.16816.F32 R180, R4, R34, R76 ;  /* 0x0000002204b4723c */ /* 0x000fe2000000184c */
[----:B-1----:R-:W-:Y:S01]  /*10ab0*/  FFMA.FTZ R8, R47, UR21, -R12 ;  /* 0x000000152f087c23 */ /* 0x002fe2000801080c */
[----:B------:R-:W-:Y:S02]  /*10ac0*/  IMAD.MOV.U32 R47, RZ, RZ, R51 ;  /* 0x000000ffff2f7224 */ /* 0x000fe400078e0033 */
[----:B------:R-:W-:Y:S01]  /*10ad0*/  IMAD.MOV.U32 R51, RZ, RZ, R172 ;  /* 0x000000ffff337224 */ /* 0x000fe200078e00ac */
[----:B------:R-:W1:Y:S03]  /*10ae0*/  MUFU.EX2 R65, R8 ;  /* 0x0000000800417308 */ /* 0x000e660000000800 */
[----:B------:R-:W-:Y:S01]  /*10af0*/  IMAD.MOV.U32 R43, RZ, RZ, R51 ;  /* 0x000000ffff2b7224 */ /* 0x000fe200078e0033 */
[----:B------:R-:W-:Y:S01]  /*10b00*/  MOV R51, R101 ;  /* 0x0000006500337202 */ /* 0x000fe20000000f00 */
[----:B------:R-:W-:-:S03]  /*10b10*/  IMAD.MOV.U32 R93, RZ, RZ, R11 ;  /* 0x000000ffff5d7224 */ /* 0x000fc600078e000b */
[----:B------:R2:W-:Y:S01]  /*10b20*/  MUFU.EX2 R101, R0 ;  /* 0x0000000000657308 */ /* 0x0005e20000000800 */
[----:B------:R-:W-:Y:S02]  /*10b30*/  IMAD.MOV.U32 R56, RZ, RZ, R51 ;  /* 0x000000ffff387224 */ /* 0x000fe400078e0033 */
[----:B------:R-:W-:Y:S02]  /*10b40*/  IMAD.MOV.U32 R247, RZ, RZ, R43 ;  /* 0x000000fffff77224 */ /* 0x000fe400078e002b */
[----:B------:R-:W-:Y:S01]  /*10b50*/  IMAD.MOV.U32 R51, RZ, RZ, R179 ;  /* 0x000000ffff337224 */ /* 0x000fe200078e00b3 */
[----:B------:R-:W-:Y:S01]  /*10b60*/  HMMA.16816.F32 R156, R4, R24, R116 ;  /* 0x00000018049c723c */ /* 0x000fe20000001874 */
[----:B------:R-:W-:Y:S02]  /*10b70*/  IMAD.MOV.U32 R166, RZ, RZ, R174 ;  /* 0x000000ffffa67224 */ /* 0x000fe400078e00ae */
[----:B--2---:R-:W-:-:S04]  /*10b80*/  FFMA.FTZ R0, R10, UR21, -R12 ;  /* 0x000000150a007c23 */ /* 0x004fc8000801080c */
[----:B------:R-:W-:Y:S01]  /*10b90*/  IMAD.MOV.U32 R119, RZ, RZ, R247 ;  /* 0x000000ffff777224 */ /* 0x000fe200078e00f7 */
[----:B------:R2:W-:Y:S01]  /*10ba0*/  MUFU.EX2 R64, R0 ;  /* 0x0000000000407308 */ /* 0x0005e20000000800 */
[----:B------:R-:W-:Y:S01]  /*10bb0*/  IMAD.MOV.U32 R247, RZ, RZ, R51 ;  /* 0x000000fffff77224 */ /* 0x000fe200078e0033 */
[----:B------:R-:W-:Y:S01]  /*10bc0*/  F2FP.F16.F32.PACK_AB R8, R219, R220 ;  /* 0x000000dcdb08723e */ /* 0x000fe200000000ff */
[----:B------:R-:W-:Y:S01]  /*10bd0*/  HMMA.16816.F32 R152, R4, R30, R108 ;  /* 0x0000001e0498723c */ /* 0x000fe2000000186c */
[----:B----4-:R-:W-:Y:S02]  /*10be0*/  F2FP.F16.F32.PACK_AB R9, R67, R100 ;  /* 0x000000644309723e */ /* 0x010fe400000000ff */
[----:B------:R-:W-:Y:S02]  /*10bf0*/  F2FP.F16.F32.PACK_AB R10, R197, R198 ;  /* 0x000000c6c50a723e */ /* 0x000fe400000000ff */
[----:B-1----:R-:W-:Y:S01]  /*10c00*/  F2FP.F16.F32.PACK_AB R11, R65, R66 ;  /* 0x00000042410b723e */ /* 0x002fe200000000ff */
[----:B------:R-:W-:-:S02]  /*10c10*/  IMAD.MOV.U32 R58, RZ, RZ, R165 ;  /* 0x000000ffff3a7224 */ /* 0x000fc400078e00a5 */
[----:B--2---:R-:W-:-:S04]  /*10c20*/  FFMA.FTZ R0, R93, UR21, -R3 ;  /* 0x000000155d007c23 */ /* 0x004fc80008010803 */
[----:B------:R1:W-:Y:S01]  /*10c30*/  MUFU.EX2 R51, R0 ;  /* 0x0000000000337308 */ /* 0x0003e20000000800 */
[----:B------:R-:W-:Y:S01]  /*10c40*/  MOV R57, R164 ;  /* 0x000000a400397202 */ /* 0x000fe20000000f00 */
[----:B------:R-:W-:Y:S02]  /*10c50*/  IMAD.MOV.U32 R59, RZ, RZ, R166 ;  /* 0x000000ffff3b7224 */ /* 0x000fe400078e00a6 */
[----:B------:R-:W-:Y:S01]  /*10c60*/  IMAD.MOV.U32 R110, RZ, RZ, R50 ;  /* 0x000000ffff6e7224 */ /* 0x000fe200078e0032 */
[----:B------:R-:W-:Y:S01]  /*10c70*/  MOV R95, R42 ;  /* 0x0000002a005f7202 */ /* 0x000fe20000000f00 */
[----:B------:R-:W-:Y:S02]  /*10c80*/  IMAD.MOV.U32 R167, RZ, RZ, R175 ;  /* 0x000000ffffa77224 */ /* 0x000fe400078e00af */
[----:B------:R-:W-:Y:S01]  /*10c90*/  IMAD.MOV.U32 R94, RZ, RZ, R45 ;  /* 0x000000ffff5e7224 */ /* 0x000fe200078e002d */
[----:B------:R-:W-:Y:S01]  /*10ca0*/  HMMA.16816.F32 R172, R4, R26, R124 ;  /* 0x0000001a04ac723c */ /* 0x000fe2000000187c */
[----:B------:R-:W-:-:S02]  /*10cb0*/  IMAD.MOV.U32 R118, RZ, RZ, R56 ;  /* 0x000000ffff767224 */ /* 0x000fc400078e0038 */
[----:B-1----:R-:W-:Y:S01]  /*10cc0*/  FFMA.FTZ R0, R248, UR21, -R3 ;  /* 0x00000015f8007c23 */ /* 0x002fe20008010803 */
[----:B------:R-:W-:-:S03]  /*10cd0*/  MOV R117, R57 ;  /* 0x0000003900757202 */ /* 0x000fc60000000f00 */
[----:B------:R1:W2:Y:S01]  /*10ce0*/  MUFU.EX2 R50, R0 ;  /* 0x0000000000327308 */ /* 0x0002a20000000800 */
[----:B------:R-:W-:Y:S02]  /*10cf0*/  IMAD.MOV.U32 R116, RZ, RZ, R58 ;  /* 0x000000ffff747224 */ /* 0x000fe400078e003a */
[----:B------:R-:W-:Y:S01]  /*10d00*/  IMAD.MOV.U32 R127, RZ, RZ, R59 ;  /* 0x000000ffff7f7224 */ /* 0x000fe200078e003b */
[----:B------:R-:W-:Y:S01]  /*10d10*/  MOV R108, R95 ;  /* 0x0000005f006c7202 */ /* 0x000fe20000000f00 */
[----:B------:R-:W-:Y:S01]  /*10d20*/  HMMA.16816.F32 R56, R8, R38, R112 ;  /* 0x000000260838723c */ /* 0x000fe20000001870 */
[----:B------:R-:W-:Y:S01]  /*10d30*/  IMAD.MOV.U32 R109, RZ, RZ, R94 ;  /* 0x000000ffff6d7224 */ /* 0x000fe200078e005e */
[----:B------:R-:W-:Y:S01]  /*10d40*/  MOV R13, R167 ;  /* 0x000000a7000d7202 */ /* 0x000fe20000000f00 */
[----:B------:R-:W-:Y:S01]  /*10d50*/  IMAD.MOV.U32 R45, RZ, RZ, R176 ;  /* 0x000000ffff2d7224 */ /* 0x000fe200078e00b0 */
[----:B------:R-:W-:Y:S01]  /*10d60*/  MOV R43, R178 ;  /* 0x000000b2002b7202 */ /* 0x000fe20000000f00 */
[----:B------:R-:W-:-:S02]  /*10d70*/  IMAD.MOV.U32 R42, RZ, RZ, R177 ;  /* 0x000000ffff2a7224 */ /* 0x000fc400078e00b1 */
[----:B-1----:R-:W-:Y:S01]  /*10d80*/  FFMA.FTZ R0, R249, UR21, -R3 ;  /* 0x00000015f9007c23 */ /* 0x002fe20008010803 */
[C---:B------:R-:W-:Y:S03]  /*10d90*/  HMMA.16816.F32 R176, R4.reuse, R20, R140 ;  /* 0x0000001404b0723c */ /* 0x040fe6000000188c */
[----:B------:R1:W-:Y:S01]  /*10da0*/  MUFU.EX2 R38, R0 ;  /* 0x0000000000267308 */ /* 0x0003e20000000800 */
[----:B------:R-:W-:Y:S01]  /*10db0*/  IMAD.MOV.U32 R93, RZ, RZ, R144 ;  /* 0x000000ffff5d7224 */ /* 0x000fe200078e0090 */
[----:B------:R-:W-:Y:S01]  /*10dc0*/  MOV R126, R146 ;  /* 0x00000092007e7202 */ /* 0x000fe20000000f00 */
        /* <DEDUP_REMOVED lines=8> */
[----:B------:R-:W-:Y:S01]  /*10e50*/  IMAD.MOV.U32 R142, RZ, RZ, R109 ;  /* 0x000000ffff8e7224 */ /* 0x000fe200078e006d */
[----:B------:R-:W-:Y:S01]  /*10e60*/  MOV R109, R151 ;  /* 0x00000097006d7202 */ /* 0x000fe20000000f00 */
[----:B-1----:R-:W-:Y:S01]  /*10e70*/  FFMA.FTZ R0, R250, UR21, -R2 ;  /* 0x00000015fa007c23 */ /* 0x002fe20008010802 */
[----:B------:R-:W-:Y:S01]  /*10e80*/  IMAD.MOV.U32 R119, RZ, RZ, R149 ;  /* 0x000000ffff777224 */ /* 0x000fe200078e0095 */
[----:B------:R-:W-:Y:S01]  /*10e90*/  MOV R124, R13 ;  /* 0x0000000d007c7202 */ /* 0x000fe20000000f00 */
[----:B------:R-:W-:Y:S01]  /*10ea0*/  IMAD.MOV.U32 R108, RZ, RZ, R150 ;  /* 0x000000ffff6c7224 */ /* 0x000fe200078e0096 */
[----:B------:R1:W-:Y:S01]  /*10eb0*/  MUFU.EX2 R36, R0 ;  /* 0x0000000000247308 */ /* 0x0003e20000000800 */
[----:B------:R-:W4:Y:S01]  /*10ec0*/  LDSM.16.MT88.4 R148, [R224+0xac00] ;  /* 0x00ac0000e094783b */ /* 0x000f220000004200 */
[----:B------:R-:W-:Y:S01]  /*10ed0*/  HMMA.16816.F32 R60, R8, R28, R60 ;  /* 0x0000001c083c723c */ /* 0x000fe2000000183c */
[----:B------:R-:W-:-:S02]  /*10ee0*/  IMAD.MOV.U32 R125, RZ, RZ, R45 ;  /* 0x000000ffff7d7224 */ /* 0x000fc400078e002d */
[----:B------:R-:W-:-:S03]  /*10ef0*/  IMAD.MOV.U32 R45, RZ, RZ, R40 ;  /* 0x000000ffff2d7224 */ /* 0x000fc600078e0028 */
[----:B------:R-:W-:Y:S01]  /*10f00*/  HMMA.16816.F32 R72, R4, R16, R120 ;  /* 0x000000100448723c */ /* 0x000fe20000001878 */
[----:B------:R-:W-:Y:S01]  /*10f10*/  MOV R248, R126 ;  /* 0x0000007e00f87202 */ /* 0x000fe20000000f00 */
[----:B-1----:R-:W-:-:S04]  /*10f20*/  FFMA.FTZ R0, R252, UR21, -R2 ;  /* 0x00000015fc007c23 */ /* 0x002fc80008010802 */
[----:B------:R-:W-:Y:S01]  /*10f30*/  HMMA.16816.F32 R76, R4, R18, R132 ;  /* 0x00000012044c723c */ /* 0x000fe20000001884 */
[----:B------:R-:W1:Y:S01]  /*10f40*/  LDSM.16.MT88.4 R4, [R226+0xbc00] ;  /* 0x00bc0000e204783b */ /* 0x000e620000004200 */
[----:B------:R3:W-:Y:S01]  /*10f50*/  MUFU.EX2 R28, R0 ;  /* 0x00000000001c7308 */ /* 0x0007e20000000800 */
[----:B------:R-:W-:-:S03]  /*10f60*/  MOV R138, R117 ;  /* 0x00000075008a7202 */ /* 0x000fc60000000f00 */
[C---:B------:R-:W-:Y:S01]  /*10f70*/  HMMA.16816.F32 R160, R8.reuse, R24, R160 ;  /* 0x0000001808a0723c */ /* 0x040fe200000018a0 */
[----:B------:R-:W-:Y:S01]  /*10f80*/  IMAD.MOV.U32 R13, RZ, RZ, R42 ;  /* 0x000000ffff0d7224 */ /* 0x000fe200078e002a */
[----:B------:R-:W-:Y:S01]  /*10f90*/  MOV R95, R43 ;  /* 0x0000002b005f7202 */ /* 0x000fe20000000f00 */
[----:B------:R-:W-:Y:S01]  /*10fa0*/  IMAD.MOV.U32 R137, RZ, RZ, R116 ;  /* 0x000000ffff897224 */ /* 0x000fe200078e0074 */
[----:B------:R-:W-:Y:S01]  /*10fb0*/  MOV R94, R41 ;  /* 0x00000029005e7202 */ /* 0x000fe20000000f00 */
[----:B------:R-:W-:Y:S02]  /*10fc0*/  IMAD.MOV.U32 R143, RZ, RZ, R46 ;  /* 0x000000ffff8f7224 */ /* 0x000fe400078e002e */
[----:B------:R-:W-:Y:S01]  /*10fd0*/  FFMA.FTZ R3, R251, UR21, -R3 ;  /* 0x00000015fb037c23 */ /* 0x000fe20008010803 */
[----:B------:R-:W-:Y:S01]  /*10fe0*/  HMMA.16816.F32 R40, R8, R34, R68 ;  /* 0x000000220828723c */ /* 0x000fe20000001844 */
[----:B------:R-:W-:Y:S01]  /*10ff0*/  IMAD.MOV.U32 R136, RZ, RZ, R127 ;  /* 0x000000ffff887224 */ /* 0x000fe200078e007f */
[----:B------:R-:W1:Y:S01]  /*11000*/  LDSM.16.MT88.4 R120, [R224+0x9c00] ;  /* 0x009c0000e078783b */ /* 0x000e620000004200 */
[----:B------:R-:W-:-:S02]  /*11010*/  IMAD.MOV.U32 R126, RZ, RZ, R80 ;  /* 0x000000ffff7e7224 */ /* 0x000fc400078e0050 */
[----:B------:R-:W-:Y:S01]  /*11020*/  IMAD.MOV.U32 R115, RZ, RZ, R140 ;  /* 0x000000ffff737224 */ /* 0x000fe200078e008c */
[C---:B------:R-:W-:Y:S01]  /*11030*/  HMMA.16816.F32 R128, R8.reuse, R32, R88 ;  /* 0x000000200880723c */ /* 0x040fe20000001858 */
[--C-:B---3--:R-:W-:Y:S01]  /*11040*/  FFMA.FTZ R0, R124, UR21, -R2.reuse ;  /* 0x000000157c007c23 */ /* 0x108fe20008010802 */
[----:B------:R-:W-:Y:S01]  /*11050*/  FFMA.FTZ R2, R125, UR21, -R2 ;  /* 0x000000157d027c23 */ /* 0x000fe20008010802 */
[----:B------:R-:W-:Y:S01]  /*11060*/  IMAD.MOV.U32 R114, RZ, RZ, R139 ;  /* 0x000000ffff727224 */ /* 0x000fe200078e008b */
[----:B------:R-:W3:Y:S01]  /*11070*/  LDSM.16.MT88.4 R132, [R226+0x9c00] ;  /* 0x009c0000e284783b */ /* 0x000ee20000004200 */
[----:B------:R2:W-:Y:S01]  /*11080*/  MUFU.EX2 R25, R0 ;  /* 0x0000000000197308 */ /* 0x0005e20000000800 */
[----:B------:R-:W-:Y:S01]  /*11090*/  IMAD.MOV.U32 R116, RZ, RZ, R82 ;  /* 0x000000ffff747224 */ /* 0x000fe200078e0052 */
[----:B------:R-:W-:Y:S01]  /*110a0*/  HMMA.16816.F32 R68, R8, R16, R208 ;  /* 0x000000100844723c */ /* 0x000fe200000018d0 */
[----:B------:R-:W-:Y:S01]  /*110b0*/  MOV R113, R138 ;  /* 0x0000008a00717202 */ /* 0x000fe20000000f00 */
[----:B------:R-:W-:-:S02]  /*110c0*/  IMAD.MOV.U32 R138, RZ, RZ, R143 ;  /* 0x000000ffff8a7224 */ /* 0x000fc400078e008f */
[----:B------:R-:W-:Y:S02]  /*110d0*/  IMAD.MOV.U32 R112, RZ, RZ, R136 ;  /* 0x000000ffff707224 */ /* 0x000fe400078e0088 */
[----:B------:R-:W4:Y:S01]  /*110e0*/  MUFU.EX2 R37, R3 ;  /* 0x0000000300257308 */ /* 0x000f220000000800 */
[----:B------:R-:W-:Y:S01]  /*110f0*/  IMAD.MOV.U32 R143, RZ, RZ, R116 ;  /* 0x000000ffff8f7224 */ /* 0x000fe200078e0074 */
[----:B------:R-:W-:Y:S01]  /*11100*/  MOV R116, R109 ;  /* 0x0000006d00747202 */ /* 0x000fe20000000f00 */
[----:B--2---:R-:W-:-:S05]  /*11110*/  FFMA.FTZ R0, R45, UR21, -R12 ;  /* 0x000000152d007c23 */ /* 0x004fca000801080c */
[----:B------:R-:W2:Y:S01]  /*11120*/  MUFU.EX2 R24, R2 ;  /* 0x0000000200187308 */ /* 0x000ea20000000800 */
[----:B------:R-:W-:-:S07]  /*11130*/  IMAD.MOV.U32 R109, RZ, RZ, R13 ;  /* 0x000000ffff6d7224 */ /* 0x000fce00078e000d */
[----:B------:R4:W1:Y:S01]  /*11140*/  MUFU.EX2 R16, R0 ;  /* 0x0000000000107308 */ /* 0x0008620000000800 */
[----:B------:R-:W-:Y:S01]  /*11150*/  IMAD.MOV.U32 R125, RZ, RZ, R44 ;  /* 0x000000ffff7d7224 */ /* 0x000fe200078e002c */
[----:B------:R-:W-:Y:S01]  /*11160*/  MOV R124, R47 ;  /* 0x0000002f007c7202 */ /* 0x000fe20000000f00 */
[----:B------:R-:W-:Y:S01]  /*11170*/  IMAD.MOV.U32 R117, RZ, RZ, R83 ;  /* 0x000000ffff757224 */ /* 0x000fe200078e0053 */
[----:B------:R-:W-:Y:S01]  /*11180*/  MOV R127, R81 ;  /* 0x00000051007f7202 */ /* 0x000fe20000000f00 */
[C---:B------:R-:W-:Y:S01]  /*11190*/  HMMA.16816.F32 R84, R8.reuse, R20, R84 ;  /* 0x000000140854723c */ /* 0x040fe20000001854 */
[----:B------:R-:W-:Y:S01]  /*111a0*/  MOV R136, R141 ;  /* 0x0000008d00887202 */ /* 0x000fe20000000f00 */
[----:B------:R-:W-:Y:S01]  /*111b0*/  IMAD.MOV.U32 R141, RZ, RZ, R126 ;  /* 0x000000ffff8d7224 */ /* 0x000fe200078e007e */
[----:B------:R-:W-:Y:S01]  /*111c0*/  MOV R126, R119 ;  /* 0x00000077007e7202 */ /* 0x000fe20000000f00 */
[----:B----4-:R-:W-:Y:S02]  /*111d0*/  FFMA.FTZ R0, R248, UR21, -R12 ;  /* 0x00000015f8007c23 */ /* 0x010fe4000801080c */
[----:B------:R-:W-:Y:S01]  /*111e0*/  HMMA.16816.F32 R52, R8, R30, R52 ;  /* 0x0000001e0834723c */ /* 0x000fe20000001834 */
[----:B------:R-:W-:Y:S01]  /*111f0*/  IMAD.MOV.U32 R140, RZ, RZ, R125 ;  /* 0x000000ffff8c7224 */ /* 0x000fe200078e007d */
[----:B------:R-:W-:Y:S01]  /*11200*/  MOV R139, R124 ;  /* 0x0000007c008b7202 */ /* 0x000fe20000000f00 */
[----:B------:R4:W-:Y:S01]  /*11210*/  MUFU.EX2 R13, R0 ;  /* 0x00000000000d7308 */ /* 0x0009e20000000800 */
[----:B------:R-:W-:-:S02]  /*11220*/  IMAD.MOV.U32 R248, RZ, RZ, R137 ;  /* 0x000000fffff87224 */ /* 0x000fc400078e0089 */
        /* <DEDUP_REMOVED lines=12> */
[----:B------:R-:W-:Y:S01]  /*112f0*/  MOV R39, R113 ;  /* 0x0000007100277202 */ /* 0x000fe20000000f00 */
[----:B------:R-:W-:Y:S01]  /*11300*/  LDSM.16.MT88.4 R80, [R224+0xbc00] ;  /* 0x00bc0000e050783b */ /* 0x000fe20000004200 */
[----:B----4-:R-:W-:Y:S01]  /*11310*/  FFMA.FTZ R0, R112, UR21, -R12 ;  /* 0x0000001570007c23 */ /* 0x010fe2000801080c */
[----:B------:R-:W-:Y:S01]  /*11320*/  HMMA.16816.F32 R20, R8, R22, R192 ;  /* 0x000000160814723c */ /* 0x000fe200000018c0 */
[----:B------:R-:W-:-:S02]  /*11330*/  IMAD.MOV.U32 R127, RZ, RZ, R108 ;  /* 0x000000ffff7f7224 */ /* 0x000fc400078e006c */
[----:B------:R-:W-:Y:S01]  /*11340*/  IMAD.MOV.U32 R208, RZ, RZ, R126 ;  /* 0x000000ffffd07224 */ /* 0x000fe200078e007e */
[----:B------:R4:W3:Y:S01]  /*11350*/  MUFU.EX2 R10, R0 ;  /* 0x00000000000a7308 */ /* 0x0008e20000000800 */
        /* <DEDUP_REMOVED lines=10> */
[----:B------:R-:W-:Y:S01]  /*11400*/  F2FP.F16.F32.PACK_AB R92, R50, R51 ;  /* 0x00000033325c723e */ /* 0x000fe200000000ff */
[----:B------:R-:W-:Y:S01]  /*11410*/  IMAD.MOV.U32 R250, RZ, RZ, R136 ;  /* 0x000000fffffa7224 */ /* 0x000fe200078e0088 */
[----:B------:R-:W-:Y:S01]  /*11420*/  F2FP.F16.F32.PACK_AB R94, R37, R38 ;  /* 0x00000026255e723e */ /* 0x000fe200000000ff */
[----:B------:R-:W3:Y:S01]  /*11430*/  LDSM.16.MT88.4 R168, [R226+0xac00] ;  /* 0x00ac0000e2a8783b */ /* 0x000ee20000004200 */
[----:B------:R-:W-:-:S02]  /*11440*/  F2FP.F16.F32.PACK_AB R93, R28, R36 ;  /* 0x000000241c5d723e */ /* 0x000fc400000000ff */
[----:B--2---:R-:W-:Y:S02]  /*11450*/  F2FP.F16.F32.PACK_AB R95, R24, R25 ;  /* 0x00000019185f723e */ /* 0x004fe400000000ff */
[----:B------:R-:W-:Y:S01]  /*11460*/  MOV R203, R111 ;  /* 0x0000006f00cb7202 */ /* 0x000fe20000000f00 */
[----:B------:R-:W-:Y:S01]  /*11470*/  FFMA.FTZ R2, R2, R49, R18 ;  /* 0x0000003102027223 */ /* 0x000fe20000010012 */
[----:B------:R-:W-:Y:S01]  /*11480*/  MOV R3, R127 ;  /* 0x0000007f00037202 */ /* 0x000fe20000000f00 */
[----:B----4-:R-:W-:Y:S01]  /*11490*/  FFMA.FTZ R0, R200, R48, R19 ;  /* 0x00000030c8007223 */ /* 0x010fe20000010013 */
[----:B------:R-:W-:Y:S01]  /*114a0*/  MOV R209, R125 ;  /* 0x0000007d00d17202 */ /* 0x000fe20000000f00 */
[----:B------:R-:W-:Y:S01]  /*114b0*/  FFMA.FTZ R9, R202, R15, R201 ;  /* 0x0000000fca097223 */ /* 0x000fe200000100c9 */
[----:B------:R-:W-:Y:S02]  /*114c0*/  IMAD.MOV.U32 R210, RZ, RZ, R124 ;  /* 0x000000ffffd27224 */ /* 0x000fe400078e007c */
[----:B------:R-:W-:Y:S01]  /*114d0*/  FFMA.FTZ R8, R17, R14, R203 ;  /* 0x0000000e11087223 */ /* 0x000fe200000100cb */
[----:B------:R-:W-:Y:S01]  /*114e0*/  MOV R27, R141 ;  /* 0x0000008d001b7202 */ /* 0x000fe20000000f00 */
[----:B------:R-:W-:-:S02]  /*114f0*/  IMAD.MOV.U32 R26, RZ, RZ, R142 ;  /* 0x000000ffff1a7224 */ /* 0x000fc400078e008e */
[----:B------:R-:W-:Y:S01]  /*11500*/  FADD.FTZ R3, R3, R2 ;  /* 0x0000000203037221 */ /* 0x000fe20000010000 */
[----:B------:R-:W-:Y:S01]  /*11510*/  HMMA.16816.F32 R140, R92, R148, R96 ;  /* 0x000000945c8c723c */ /* 0x000fe20000001860 */
[----:B------:R-:W-:Y:S01]  /*11520*/  FADD.FTZ R2, R208, R0 ;  /* 0x00000000d0027221 */ /* 0x000fe20000010000 */
[----:B------:R-:W-:Y:S01]  /*11530*/  FADD.FTZ R0, R209, R9 ;  /* 0x00000009d1007221 */ /* 0x000fe20000010000 */
[----:B------:R-:W-:Y:S01]  /*11540*/  MOV R31, R139 ;  /* 0x0000008b001f7202 */ /* 0x000fe20000000f00 */
[----:B------:R-:W-:Y:S01]  /*11550*/  FADD.FTZ R8, R210, R8 ;  /* 0x00000008d2087221 */ /* 0x000fe20000010000 */
[----:B------:R-:W-:Y:S02]  /*11560*/  FADD.FTZ R9, R211, R3 ;  /* 0x00000003d3097221 */ /* 0x000fe40000010000 */
[----:B------:R-:W-:Y:S02]  /*11570*/  F2FP.F16.F32.PACK_AB R96, R107, R196 ;  /* 0x000000c46b60723e */ /* 0x000fe400000000ff */
[----:B-1----:R-:W-:-:S02]  /*11580*/  F2FP.F16.F32.PACK_AB R97, R16, R64 ;  /* 0x000000401061723e */ /* 0x002fc400000000ff */
[----:B------:R-:W-:Y:S02]  /*11590*/  F2FP.F16.F32.PACK_AB R98, R101, R106 ;  /* 0x0000006a6562723e */ /* 0x000fe400000000ff */
[----:B---3--:R-:W-:Y:S01]  /*115a0*/  F2FP.F16.F32.PACK_AB R99, R10, R13 ;  /* 0x0000000d0a63723e */ /* 0x008fe200000000ff */
[----:B------:R-:W-:Y:S01]  /*115b0*/  FADD.FTZ R3, R26, R2 ;  /* 0x000000021a037221 */ /* 0x000fe20000010000 */
[----:B------:R-:W-:Y:S01]  /*115c0*/  MOV R29, R137 ;  /* 0x00000089001d7202 */ /* 0x000fe20000000f00 */
[----:B------:R-:W-:Y:S01]  /*115d0*/  FADD.FTZ R2, R27, R0 ;  /* 0x000000001b027221 */ /* 0x000fe20000010000 */
[----:B------:R-:W-:Y:S01]  /*115e0*/  FADD.FTZ R0, R30, R8 ;  /* 0x000000081e007221 */ /* 0x000fe20000010000 */
[----:B------:R-:W-:Y:S01]  /*115f0*/  FADD.FTZ R9, R31, R9 ;  /* 0x000000091f097221 */ /* 0x000fe20000010000 */
[----:B------:R-:W-:Y:S01]  /*11600*/  HMMA.16816.F32 R88, R92, R4, R176 ;  /* 0x000000045c58723c */ /* 0x000fe200000018b0 */
[----:B------:R-:W-:Y:S02]  /*11610*/  FADD.FTZ R8, R252, R3 ;  /* 0x00000003fc087221 */ /* 0x000fe40000010000 */
        /* <DEDUP_REMOVED lines=77> */
.L_x_1037:
        /* <DEDUP_REMOVED lines=28> */
.L_x_1047:
[----:B------:R-:W3:Y:S01]  /*11cb0*/  LDL.64 R242, [R1+0x40] ;  /* 0x0000400001f27983 */ /* 0x000ee20000100a00 */
[----:B------:R-:W4:Y:S01]  /*11cc0*/  @!P4 LDC.64 R6, c[0x0][0x218] ;  /* 0x00008600ff06cb82 */ /* 0x000f220000000a00 */
[----:B------:R-:W-:Y:S02]  /*11cd0*/  UIADD3 UR17, UR17, -0x2, URZ ;  /* 0xfffffffe11117890 */ /* 0x000fe4000fffe03f */
[----:B------:R-:W5:Y:S02]  /*11ce0*/  LDL.64 R240, [R1+0x38] ;  /* 0x0000380001f07983 */ /* 0x000f640000100a00 */
[----:B------:R-:W-:Y:S02]  /*11cf0*/  USHF.R.S32.HI UR11, URZ, 0x1f, UR17 ;  /* 0x0000001f3f0b7899 */ /* 0x000fe40008011411 */
[----:B------:R1:W-:Y:S01]  /*11d00*/  @P4 STS [R230+0x6000], RZ ;  /* 0x006000ffe6004388 */ /* 0x0003e20000000800 */
[----:B------:R-:W2:Y:S01]  /*11d10*/  @!P2 LDC.64 R14, c[0x0][0x218] ;  /* 0x00008600ff0eab82 */ /* 0x000ea20000000a00 */
[----:B------:R-:W-:Y:S02]  /*11d20*/  UIMAD UR11, UR11, UR6, URZ ;  /* 0x000000060b0b72a4 */ /* 0x000fe4000f8e023f */
[----:B------:R1:W-:Y:S01]  /*11d30*/  @P4 STS [R230+0x6004], RZ ;  /* 0x006004ffe6004388 */ /* 0x0003e20000000800 */
[----:B------:R-:W-:Y:S02]  /*11d40*/  UIMAD.WIDE.U32 UR18, UR17, UR6, URZ ;  /* 0x00000006111272a5 */ /* 0x000fe4000f8e003f */
[----:B------:R-:W-:Y:S01]  /*11d50*/  UIMAD UR11, UR17, UR7, UR11 ;  /* 0x00000007110b72a4 */ /* 0x000fe2000f8e020b */
[----:B------:R1:W-:Y:S01]  /*11d60*/  @P4 STS.64 [R230+0x6008], RZ ;  /* 0x006008ffe6004388 */ /* 0x0003e20000000a00 */
[----:B------:R-:W1:Y:S02]  /*11d70*/  @!P1 LDC.64 R12, c[0x0][0x218] ;  /* 0x00008600ff0c9b82 */ /* 0x000e640000000a00 */
[----:B------:R-:W-:Y:S01]  /*11d80*/  UIADD3 UR11, UR19, UR11, URZ ;  /* 0x0000000b130b7290 */ /* 0x000fe2000fffe03f */
[----:B------:R-:W-:Y:S02]  /*11d90*/  IMAD.U32 R4, RZ, RZ, UR18 ;  /* 0x00000012ff047e24 */ /* 0x000fe4000f8e00ff */
[----:B------:R-:W-:Y:S03]  /*11da0*/  IMAD.U32 R8, RZ, RZ, UR18 ;  /* 0x00000012ff087e24 */ /* 0x000fe6000f8e00ff */
[----:B------:R-:W-:Y:S01]  /*11db0*/  IMAD.U32 R5, RZ, RZ, UR11 ;  /* 0x0000000bff057e24 */ /* 0x000fe2000f8e00ff */
[----:B------:R-:W1:Y:S08]  /*11dc0*/  @!P4 LDC.64 R10, c[0x0][0x218] ;  /* 0x00008600ff0acb82 */ /* 0x000e700000000a00 */
[----:B------:R-:W1:Y:S01]  /*11dd0*/  @!P1 LDC.64 R16, c[0x0][0x218] ;  /* 0x00008600ff109b82 */ /* 0x000e620000000a00 */
[----:B---3--:R-:W-:Y:S04]  /*11de0*/  LEA R4, P0, R4, R242, 0x6 ;  /* 0x000000f204047211 */ /* 0x008fe800078030ff */
[----:B-----5:R-:W-:Y:S02]  /*11df0*/  LEA.HI.X R5, R8, R241, R5, 0x6, P0 ;  /* 0x000000f108057211 */ /* 0x020fe400000f3405 */
[C---:B----4-:R-:W-:Y:S01]  /*11e00*/  @!P4 LEA R6, P0, R4.reuse, R6, 0x1 ;  /* 0x000000060406c211 */ /* 0x050fe200078008ff */
[----:B------:R-:W3:Y:S03]  /*11e10*/  @!P2 LDC.64 R8, c[0x0][0x218] ;  /* 0x00008600ff08ab82 */ /* 0x000ee60000000a00 */
[C-C-:B------:R-:W-:Y:S02]  /*11e20*/  @!P4 LEA.HI.X R7, R4.reuse, R7, R5.reuse, 0x1, P0 ;  /* 0x000000070407c211 */ /* 0x140fe400000f0c05 */
[C---:B--2---:R-:W-:Y:S03]  /*11e30*/  @!P2 LEA R14, P0, R4.reuse, R14, 0x1 ;  /* 0x0000000e040ea211 */ /* 0x044fe600078008ff */
[----:B------:R-:W-:Y:S01]  /*11e40*/  @!PT LDS RZ, [RZ] ;  /* 0x00000000fffff984 */ /* 0x000fe20000000800 */
[----:B------:R-:W-:Y:S01]  /*11e50*/  @!PT LDS RZ, [RZ] ;  /* 0x00000000fffff984 */ /* 0x000fe20000000800 */
[----:B------:R-:W-:Y:S01]  /*11e60*/  @!PT LDS RZ, [RZ] ;  /* 0x00000000fffff984 */ /* 0x000fe20000000800 */
[----:B------:R2:W-:Y:S01]  /*11e70*/  @!P4 LDGSTS.E.BYPASS.LTC128B.128 [R230+0x6000], desc[UR22][R6.64] ;  /* 0x0600000006e6cfae */ /* 0x0005e2000b901d56 */
[C-C-:B------:R-:W-:Y:S02]  /*11e80*/  @!P2 LEA.HI.X R15, R4.reuse, R15, R5.reuse, 0x1, P0 ;  /* 0x0000000f040fa211 */ /* 0x140fe400000f0c05 */
[C---:B-1----:R-:W-:Y:S01]  /*11e90*/  @!P1 LEA R12, P0, R4.reuse, R12, 0x1 ;  /* 0x0000000c040c9211 */ /* 0x042fe200078008ff */
        /* <DEDUP_REMOVED lines=16> */
[C---:B---3--:R-:W-:Y:S03]  /*11fa0*/  @!P2 LEA R8, P0, R4.reuse, R8, 0x1 ;  /* 0x000000080408a211 */ /* 0x048fe600078008ff */
        /* <DEDUP_REMOVED lines=19> */
.L_x_1045:
        /* <DEDUP_REMOVED lines=18> */
[----:B-1----:R-:W-:Y:S04]  /*12200*/  SHF.L.U32 R239, R239, 0x1, RZ ;  /* 0x00000001efef7819 */ /* 0x002fe800000006ff */
[----:B------:R-:W-:Y:S02]  /*12210*/  LOP3.LUT R239, R239, 0x6, RZ, 0xc0, !PT ;  /* 0x00000006efef7812 */ /* 0x000fe400078ec0ff */
[----:B--2---:R-:W-:Y:S02]  /*12220*/  ISETP.GE.AND P2, PT, R4, UR9, PT ;  /* 0x0000000904007c0c */ /* 0x004fe4000bf46270 */
[----:B------:R-:W-:Y:S02]  /*12230*/  MOV R4, UR10 ;  /* 0x0000000a00047c02 */ /* 0x000fe40008000f00 */
[----:B---3--:R-:W-:Y:S03]  /*12240*/  ISETP.GE.AND P1, PT, R2, UR9, PT ;  /* 0x0000000902007c0c */ /* 0x008fe6000bf26270 */
[----:B----4-:R-:W-:Y:S06]  /*12250*/  IMAD.WIDE.U32 R4, R4, UR28, R20 ;  /* 0x0000001c04047c25 */ /* 0x010fec000f8e0014 */
[----:B------:R-:W1:Y:S01]  /*12260*/  @!P2 LDC.64 R12, c[0x0][0x220] ;  /* 0x00008800ff0cab82 */ /* 0x000e620000000a00 */
[C---:B------:R-:W-:Y:S02]  /*12270*/  @!P4 LEA R6, P0, R4.reuse, R6, 0x1 ;  /* 0x000000060406c211 */ /* 0x040fe400078008ff */
[----:B------:R-:W-:Y:S04]  /*12280*/  IADD3 R2, R5, UR11, RZ ;  /* 0x0000000b05027c10 */ /* 0x000fe8000fffe0ff */
[C-C-:B------:R-:W-:Y:S01]  /*12290*/  @!P4 LEA.HI.X R7, R4.reuse, R0, R2.reuse, 0x1, P0 ;  /* 0x000000000407c211 */ /* 0x140fe200000f0c02 */
[----:B------:R-:W2:Y:S01]  /*122a0*/  @!P1 LDC.64 R10, c[0x0][0x220] ;  /* 0x00008800ff0a9b82 */ /* 0x000ea20000000a00 */
[C---:B------:R-:W-:Y:S03]  /*122b0*/  IADD3 R0, P5, R4.reuse, UR20, RZ ;  /* 0x0000001404007c10 */ /* 0x040fe6000ffbe0ff */
[----:B------:R-:W-:Y:S01]  /*122c0*/  @!PT LDS RZ, [RZ] ;  /* 0x00000000fffff984 */ /* 0x000fe20000000800 */
[----:B------:R-:W-:Y:S01]  /*122d0*/  @!PT LDS RZ, [RZ] ;  /* 0x00000000fffff984 */ /* 0x000fe20000000800 */
[----:B------:R-:W-:Y:S01]  /*122e0*/  @!PT LDS RZ, [RZ] ;  /* 0x00000000fffff984 */ /* 0x000fe20000000800 */
[----:B------:R3:W-:Y:S04]  /*122f0*/  @!P4 LDGSTS.E.BYPASS.LTC128B.128 [R230+0x9000], desc[UR22][R6.64] ;  /* 0x0900000006e6cfae */ /* 0x0007e8000b901d56 */
[----:B------:R-:W3:Y:S02]  /*12300*/  @!P2 LDC.64 R14, c[0x0][0x220] ;  /* 0x00008800ff0eab82 */ /* 0x000ee40000000a00 */
[----:B------:R-:W-:Y:S01]  /*12310*/  @P2 STS.128 [R230+0xa000], RZ ;  /* 0x00a000ffe6002388 */ /* 0x000fe20000000c00 */
[C---:B-1----:R-:W-:Y:S05]  /*12320*/  @!P2 LEA R12, P3, R4.reuse, R12, 0x1 ;  /* 0x0000000c040ca211 */ /* 0x042fea00078608ff */
        /* <DEDUP_REMOVED lines=25> */
[----:B------:R-:W-:Y:S02]  /*124c0*/  @!P1 LEA.HI.X R5, R0, R17, R2, 0x1, P0 ;  /* 0x0000001100059211 */ /* 0x000fe400000f0c02 */
[----:B------:R-:W-:Y:S03]  /*124d0*/  PLOP3.LUT P0, PT, PT, PT, UP0, 0x80, 0x0 ;  /* 0x000000000000781c */ /* 0x000fe60003f0f008 */
[----:B------:R-:W-:Y:S01]  /*124e0*/  @!PT LDS RZ, [RZ] ;  /* 0x00000000fffff984 */ /* 0x000fe20000000800 */
[----:B------:R-:W-:Y:S01]  /*124f0*/  @!PT LDS RZ, [RZ] ;  /* 0x00000000fffff984 */ /* 0x000fe20000000800 */
[----:B------:R-:W-:Y:S01]  /*12500*/  @!PT LDS RZ, [RZ] ;  /* 0x00000000fffff984 */ /* 0x000fe20000000800 */
[----:B------:R-:W-:Y:S01]  /*12510*/  @!P2 LDGSTS.E.BYPASS.LTC128B.128 [R230+0xa800], desc[UR22][R6.64+0x40] ;  /* 0x0a80004006e6afae */ /* 0x000fe2000b901d56 */
[----:B------:R-:W-:Y:S05]  /*12520*/  MOV R0, UR10 ;  /* 0x0000000a00007c02 */ /* 0x000fea0008000f00 */
[----:B------:R-:W-:Y:S01]  /*12530*/  @P1 STS.128 [R230+0xb800], RZ ;  /* 0x00b800ffe6001388 */ /* 0x000fe20000000c00 */
[----:B------:R-:W-:Y:S05]  /*12540*/  LEA R0, R0, R239, 0x6 ;  /* 0x000000ef00007211 */ /* 0x000fea00078e30ff */
[----:B------:R-:W-:Y:S01]  /*12550*/  @!PT LDS RZ, [RZ] ;  /* 0x00000000fffff984 */ /* 0x000fe20000000800 */
[----:B------:R-:W-:Y:S01]  /*12560*/  @!PT LDS RZ, [RZ] ;  /* 0x00000000fffff984 */ /* 0x000fe20000000800 */
[----:B------:R-:W-:Y:S01]  /*12570*/  @!PT LDS RZ, [RZ] ;  /* 0x00000000fffff984 */ /* 0x000fe20000000800 */
[----:B------:R1:W-:Y:S01]  /*12580*/  @!P1 LDGSTS.E.BYPASS.LTC128B.128 [R230+0xb800], desc[UR22][R4.64+0x80] ;  /* 0x0b80008004e69fae */ /* 0x0003e2000b901d56 */
[C---:B------:R-:W-:Y:S02]  /*12590*/  IADD3 R2, R0.reuse, 0x1, RZ ;  /* 0x0000000100027810 */ /* 0x040fe40007ffe0ff */
[CC--:B------:R-:W-:Y:S03]  /*125a0*/  ISETP.GE.AND P6, PT, R0.reuse, R234.reuse, PT ;  /* 0x000000ea0000720c */ /* 0x0c0fe60003fc6270 */
[----:B------:R-:W-:Y:S01]  /*125b0*/  LDSM.16.M88.4 R64, [R228] ;  /* 0x00000000e440783b */ /* 0x000fe20000000200 */
[----:B------:R-:W-:Y:S02]  /*125c0*/  ISETP.GE.AND P3, PT, R0, R233, PT ;  /* 0x000000e90000720c */ /* 0x000fe40003f66270 */
[----:B------:R-:W-:Y:S03]  /*125d0*/  ISETP.GE.AND P5, PT, R2, R234, PT ;  /* 0x000000ea0200720c */ /* 0x000fe60003fa6270 */
[----:B-----5:R-:W1:Y:S06]  /*125e0*/  LDSM.16.M88.4 R16, [R225+0x6000] ;  /* 0x00600000e110783b */ /* 0x020e6c0000000200 */
        /* <DEDUP_REMOVED lines=132> */
[----:B------:R-:W3:Y:S01]  /*12e30*/  MUFU.TANH R191, R5 ;  /* 0x0000000500bf7308 */ /* 0x000ee20000002400 */
[----:B------:R-:W-:Y:S01]  /*12e40*/  FMUL.FTZ R17, R17, UR8 ;  /* 0x0000000811117c20 */ /* 0x000fe20008410000 */
[----:B------:R-:W-:Y:S08]  /*12e50*/  FMUL.FTZ R19, R19, UR8 ;  /* 0x0000000813137c20 */ /* 0x000ff00008410000 */
[----:B------:R4:W1:Y:S10]  /*12e60*/  MUFU.TANH R190, R7 ;  /* 0x0000000700be7308 */ /* 0x0008740000002400 */
[----:B------:R-:W1:Y:S10]  /*12e70*/  MUFU.TANH R187, R8 ;  /* 0x0000000800bb7308 */ /* 0x000e740000002400 */
[----:B------:R-:W1:Y:S01]  /*12e80*/  MUFU.TANH R185, R9 ;  /* 0x0000000900b97308 */ /* 0x000e620000002400 */
[----:B----4-:R-:W4:Y:S09]  /*12e90*/  LDSM.16.M88.4 R4, [R227+0x8400] ;  /* 0x00840000e304783b */ /* 0x010f320000000200 */
[----:B------:R-:W1:Y:S10]  /*12ea0*/  MUFU.TANH R186, R10 ;  /* 0x0000000a00ba7308 */ /* 0x000e740000002400 */
[----:B------:R2:W1:Y:S10]  /*12eb0*/  MUFU.TANH R184, R11 ;  /* 0x0000000b00b87308 */ /* 0x0004740000002400 */
[----:B------:R-:W1:Y:S10]  /*12ec0*/  MUFU.TANH R182, R12 ;  /* 0x0000000c00b67308 */ /* 0x000e740000002400 */
[----:B------:R-:W1:Y:S01]  /*12ed0*/  MUFU.TANH R181, R13 ;  /* 0x0000000d00b57308 */ /* 0x000e620000002400 */
[----:B--2---:R-:W2:Y:S09]  /*12ee0*/  LDSM.16.M88.4 R8, [R227+0x8800] ;  /* 0x00880000e308783b */ /* 0x004eb20000000200 */
[----:B------:R-:W1:Y:S01]  /*12ef0*/  MUFU.TANH R183, R14 ;  /* 0x0000000e00b77308 */ /* 0x000e620000002400 */
[-C--:B----4-:R-:W-:Y:S06]  /*12f00*/  HMMA.16816.F32 R20, R216, R4.reuse, R20 ;  /* 0x00000004d814723c */ /* 0x090fec0000001814 */
[C---:B------:R-:W-:Y:S03]  /*12f10*/  HMMA.16816.F32 R24, R164.reuse, R4, R24 ;  /* 0x00000004a418723c */ /* 0x040fe60000001818 */
[----:B------:R4:W1:Y:S03]  /*12f20*/  MUFU.TANH R180, R15 ;  /* 0x0000000f00b47308 */ /* 0x0008660000002400 */
[-C--:B------:R-:W-:Y:S07]  /*12f30*/  HMMA.16816.F32 R28, R164, R6.reuse, R28 ;  /* 0x00000006a41c723c */ /* 0x080fee000000181c */
[----:B------:R-:W1:Y:S01]  /*12f40*/  MUFU.TANH R179, R16 ;  /* 0x0000001000b37308 */ /* 0x000e620000002400 */
[C---:B------:R-:W-:Y:S09]  /*12f50*/  HMMA.16816.F32 R32, R216.reuse, R6, R32 ;  /* 0x00000006d820723c */ /* 0x040ff20000001820 */
[----:B------:R-:W1:Y:S01]  /*12f60*/  MUFU.TANH R178, R18 ;  /* 0x0000001200b27308 */ /* 0x000e620000002400 */
[----:B----4-:R-:W4:Y:S01]  /*12f70*/  LDSM.16.M88.4 R12, [R227+0x8c00] ;  /* 0x008c0000e30c783b */ /* 0x010f220000000200 */
[----:B------:R-:W-:Y:S04]  /*12f80*/  DEPBAR.LE SB0, 0x0 ;  /* 0x000080000000791a */ /* 0x000fe80000000000 */
[----:B------:R-:W-:Y:S01]  /*12f90*/  FMUL.FTZ R20, R20, UR8 ;  /* 0x0000000814147c20 */ /* 0x000fe20008410000 */
[----:B------:R-:W-:Y:S03]  /*12fa0*/  FMUL.FTZ R24, R24, UR8 ;  /* 0x0000000818187c20 */ /* 0x000fe60008410000 */
[----:B------:R-:W1:Y:S01]  /*12fb0*/  MUFU.TANH R177, R17 ;  /* 0x0000001100b17308 */ /* 0x000e620000002400 */
[-C--:B--2---:R-:W-:Y:S01]  /*12fc0*/  HMMA.16816.F32 R36, R216, R8.reuse, R36 ;  /* 0x00000008d824723c */ /* 0x084fe20000001824 */
[----:B------:R-:W-:Y:S04]  /*12fd0*/  BAR.SYNC.DEFER_BLOCKING 0x0 ;  /* 0x0000000000007b1d */ /* 0x000fe80000010000 */
[----:B------:R-:W-:Y:S01]  /*12fe0*/  FMUL.FTZ R22, R22, UR8 ;  /* 0x0000000816167c20 */ /* 0x000fe20008410000 */
[C---:B------:R-:W-:Y:S03]  /*12ff0*/  HMMA.16816.F32 R40, R164.reuse, R8, R40 ;  /* 0x00000008a428723c */ /* 0x040fe60000001828 */
[----:B------:R2:W1:Y:S02]  /*13000*/  MUFU.TANH R101, R24 ;  /* 0x0000001800657308 */ /* 0x0004640000002400 */
[----:B------:R-:W-:Y:S01]  /*13010*/  FMUL.FTZ R21, R21, UR8 ;  /* 0x0000000815157c20 */ /* 0x000fe20008410000 */
[-C--:B------:R-:W-:Y:S07]  /*13020*/  HMMA.16816.F32 R44, R164, R10.reuse, R44 ;  /* 0x0000000aa42c723c */ /* 0x080fee000000182c */
[----:B------:R1:W1:Y:S01]  /*13030*/  MUFU.TANH R176, R19 ;  /* 0x0000001300b07308 */ /* 0x0002620000002400 */
[----:B------:R-:W-:Y:S01]  /*13040*/  FMUL.FTZ R23, R23, UR8 ;  /* 0x0000000817177c20 */ /* 0x000fe20008410000 */
[C---:B------:R-:W-:Y:S08]  /*13050*/  HMMA.16816.F32 R48, R216.reuse, R10, R48 ;  /* 0x0000000ad830723c */ /* 0x040ff00000001830 */
[----:B------:R1:W1:Y:S03]  /*13060*/  MUFU.TANH R105, R20 ;  /* 0x0000001400697308 */ /* 0x0002660000002400 */
[----:B--2---:R-:W-:Y:S01]  /*13070*/  FMUL.FTZ R24, R25, UR8 ;  /* 0x0000000819187c20 */ /* 0x004fe20008410000 */
[----:B------:R-:W-:Y:S01]  /*13080*/  FMUL.FTZ R26, R26, UR8 ;  /* 0x000000081a1a7c20 */ /* 0x000fe20008410000 */
[----:B------:R-:W-:Y:S05]  /*13090*/  FMUL.FTZ R27, R27, UR8 ;  /* 0x000000081b1b7c20 */ /* 0x000fea0008410000 */
[----:B------:R2:W1:Y:S01]  /*130a0*/  MUFU.TANH R104, R22 ;  /* 0x0000001600687308 */ /* 0x0004620000002400 */
[-C--:B----4-:R-:W-:Y:S06]  /*130b0*/  HMMA.16816.F32 R52, R216, R12.reuse, R52 ;  /* 0x0000000cd834723c */ /* 0x090fec0000001834 */
[C---:B------:R-:W-:Y:S03]  /*130c0*/  HMMA.16816.F32 R56, R164.reuse, R12, R56 ;  /* 0x0000000ca438723c */ /* 0x040fe60000001838 */
[----:B------:R2:W4:Y:S03]  /*130d0*/  MUFU.TANH R103, R21 ;  /* 0x0000001500677308 */ /* 0x0005260000002400 */
[-C--:B------:R-:W-:Y:S07]  /*130e0*/  HMMA.16816.F32 R60, R164, R14.reuse, R60 ;  /* 0x0000000ea43c723c */ /* 0x080fee000000183c */
[----:B------:R2:W1:Y:S01]  /*130f0*/  MUFU.TANH R102, R23 ;  /* 0x0000001700667308 */ /* 0x0004620000002400 */
[----:B------:R-:W-:Y:S09]  /*13100*/  HMMA.16816.F32 R64, R216, R14, R64 ;  /* 0x0000000ed840723c */ /* 0x000ff20000001840 */
[----:B------:R-:W1:Y:S01]  /*13110*/  MUFU.TANH R24, R24 ;  /* 0x0000001800187308 */ /* 0x000e620000002400 */
[----:B------:R-:W-:Y:S03]  /*13120*/  @!UPT UIADD3 URZ, URZ, URZ, URZ ;  /* 0x0000003f3f3ff290 */ /* 0x000fe6000fffe03f */
[----:B---34-:R-:W-:Y:S11]  /*13130*/  @P0 BRA `(.L_x_1047) ;  /* 0xffffffe800dc0947 */ /* 0x018ff6000383ffff */
.L_x_1046:
[----:B----4-:R-:W3:Y:S01]  /*13140*/  MUFU.TANH R6, R26 ;  /* 0x0000001a00067308 */ /* 0x010ee20000002400 */
[C---:B------:R-:W-:Y:S01]  /*13150*/  ISETP.GE.OR P6, PT, R0.reuse, R238, !P6 ;  /* 0x000000ee0000720c */ /* 0x040fe200077c6670 */
[C---:B------:R-:W-:Y:S01]  /*13160*/  VIADD R4, R0.reuse, 0x8 ;  /* 0x0000000800047836 */ /* 0x040fe20000000000 */
[----:B------:R-:W-:Y:S01]  /*13170*/  ISETP.GE.OR P3, PT, R0, R237, !P3 ;  /* 0x000000ed0000720c */ /* 0x000fe20005f66670 */
[----:B------:R-:W-:Y:S01]  /*13180*/  FMUL.FTZ R29, R29, UR8 ;  /* 0x000000081d1d7c20 */ /* 0x000fe20008410000 */
[----:B-1----:R-:W-:Y:S01]  /*13190*/  FSEL R10, R189, -INF , !P6 ;  /* 0xff800000bd0a7808 */ /* 0x002fe20007000000 */
[----:B------:R-:W-:Y:S01]  /*131a0*/  FMUL.FTZ R36, R36, UR8 ;  /* 0x0000000824247c20 */ /* 0x000fe20008410000 */
[CC--:B------:R-:W-:Y:S03]  /*131b0*/  ISETP.GE.AND P1, PT, R2.reuse, R232.reuse, PT ;  /* 0x000000e80200720c */ /* 0x0c0fe60003f26270 */
[----:B------:R1:W-:Y:S01]  /*131c0*/  MUFU.TANH R7, R29 ;  /* 0x0000001d00077308 */ /* 0x0003e20000002400 */
[----:B------:R-:W-:Y:S01]  /*131d0*/  ISETP.GE.AND P0, PT, R2, R231, PT ;  /* 0x000000e70200720c */ /* 0x000fe20003f06270 */
[----:B------:R-:W-:Y:S01]  /*131e0*/  FMUL.FTZ R28, R28, UR8 ;  /* 0x000000081c1c7c20 */ /* 0x000fe20008410000 */
[----:B------:R-:W-:Y:S01]  /*131f0*/  FSEL R13, R188, -INF , !P3 ;  /* 0xff800000bc0d7808 */ /* 0x000fe20005800000 */
[----:B------:R-:W-:Y:S01]  /*13200*/  FMUL.FTZ R38, R38, UR8 ;  /* 0x0000000826267c20 */ /* 0x000fe20008410000 */
[----:B------:R-:W-:Y:S01]  /*13210*/  ISETP.GE.AND P2, PT, R2, R233, PT ;  /* 0x000000e90200720c */ /* 0x000fe20003f46270 */
[----:B------:R-:W-:Y:S01]  /*13220*/  FMUL.FTZ R37, R37, UR8 ;  /* 0x0000000825257c20 */ /* 0x000fe20008410000 */
[C---:B------:R-:W-:Y:S03]  /*13230*/  ISETP.GE.AND P6, PT, R0.reuse, R232, PT ;  /* 0x000000e80000720c */ /* 0x040fe60003fc6270 */
[----:B------:R4:W5:Y:S01]  /*13240*/  MUFU.TANH R26, R28 ;  /* 0x0000001c001a7308 */ /* 0x0009620000002400 */
[----:B------:R-:W-:Y:S01]  /*13250*/  ISETP.GE.AND P3, PT, R0, R231, PT ;  /* 0x000000e70000720c */ /* 0x000fe20003f66270 */
[----:B------:R-:W-:Y:S01]  /*13260*/  FMUL.FTZ R39, R39, UR8 ;  /* 0x0000000827277c20 */ /* 0x000fe20008410000 */
[----:B------:R-:W-:Y:S01]  /*13270*/  ISETP.GE.OR P1, PT, R2, R236, !P1 ;  /* 0x000000ec0200720c */ /* 0x000fe20004f26670 */
[----:B------:R-:W-:Y:S01]  /*13280*/  FMUL.FTZ R52, R52, UR8 ;  /* 0x0000000834347c20 */ /* 0x000fe20008410000 */
[----:B------:R-:W-:Y:S01]  /*13290*/  ISETP.GE.OR P0, PT, R2, R235, !P0 ;  /* 0x000000eb0200720c */ /* 0x000fe20004706670 */
[----:B------:R-:W-:Y:S01]  /*132a0*/  FMUL.FTZ R54, R54, UR8 ;  /* 0x0000000836367c20 */ /* 0x000fe20008410000 */
[C---:B------:R-:W-:Y:S03]  /*132b0*/  ISETP.GE.OR P5, PT, R2.reuse, R238, !P5 ;  /* 0x000000ee0200720c */ /* 0x040fe60006fa6670 */
[----:B------:R-:W5:Y:S01]  /*132c0*/  MUFU.TANH R5, R27 ;  /* 0x0000001b00057308 */ /* 0x000f620000002400 */
[----:B------:R-:W-:Y:S01]  /*132d0*/  ISETP.GE.OR P2, PT, R2, R237, !P2 ;  /* 0x000000ed0200720c */ /* 0x000fe20005746670 */
[C---:B------:R-:W-:Y:S01]  /*132e0*/  VIADD R2, R0.reuse, 0x9 ;  /* 0x0000000900027836 */ /* 0x040fe20000000000 */
[----:B------:R-:W-:Y:S01]  /*132f0*/  ISETP.GE.OR P6, PT, R0, R236, !P6 ;  /* 0x000000ec0000720c */ /* 0x000fe200077c6670 */
[----:B------:R-:W-:Y:S01]  /*13300*/  FMUL.FTZ R30, R30, UR8 ;  /* 0x000000081e1e7c20 */ /* 0x000fe20008410000 */
[----:B------:R-:W-:Y:S01]  /*13310*/  ISETP.GE.OR P3, PT, R0, R235, !P3 ;  /* 0x000000eb0000720c */ /* 0x000fe20005f66670 */
[----:B------:R-:W-:Y:S01]  /*13320*/  FMUL.FTZ R31, R31, UR8 ;  /* 0x000000081f1f7c20 */ /* 0x000fe20008410000 */
[----:B--2---:R-:W-:Y:S03]  /*13330*/  FSEL R22, R185, -INF , !P1 ;  /* 0xff800000b9167808 */ /* 0x004fe60004800000 */
[----:B------:R-:W-:Y:S01]  /*13340*/  MUFU.TANH R36, R36 ;  /* 0x0000002400247308 */ /* 0x000fe20000002400 */
[----:B------:R-:W-:Y:S01]  /*13350*/  FSEL R16, R187, -INF , !P6 ;  /* 0xff800000bb107808 */ /* 0x000fe20007000000 */
[----:B------:R-:W-:Y:S01]  /*13360*/  FMUL.FTZ R32, R32, UR8 ;  /* 0x0000000820207c20 */ /* 0x000fe20008410000 */
[----:B------:R-:W-:Y:S01]  /*13370*/  FSEL R17, R186, -INF , !P3 ;  /* 0xff800000ba117808 */ /* 0x000fe20005800000 */
[----:B------:R-:W-:Y:S01]  /*13380*/  FMUL.FTZ R34, R34, UR8 ;  /* 0x0000000822227c20 */ /* 0x000fe20008410000 */
[----:B------:R-:W-:Y:S01]  /*13390*/  FSEL R15, R190, -INF , !P2 ;  /* 0xff800000be0f7808 */ /* 0x000fe20005000000 */
[----:B------:R-:W-:Y:S01]  /*133a0*/  FMUL.FTZ R33, R33, UR8 ;  /* 0x0000000821217c20 */ /* 0x000fe20008410000 */
[----:B------:R-:W-:Y:S03]  /*133b0*/  FSEL R14, R191, -INF , !P5 ;  /* 0xff800000bf0e7808 */ /* 0x000fe60006800000 */
[----:B------:R-:W2:Y:S01]  /*133c0*/  MUFU.TANH R30, R30 ;  /* 0x0000001e001e7308 */ /* 0x000ea20000002400 */
[----:B------:R-:W-:Y:S01]  /*133d0*/  FSEL R23, R184, -INF , !P0 ;  /* 0xff800000b8177808 */ /* 0x000fe20004000000 */
[----:B------:R-:W-:Y:S01]  /*133e0*/  FMUL.FTZ R35, R35, UR8 ;  /* 0x0000000823237c20 */ /* 0x000fe20008410000 */
[-C--:B------:R-:W-:Y:S01]  /*133f0*/  ISETP.GE.AND P5, PT, R4, R232.reuse, PT ;  /* 0x000000e80400720c */ /* 0x080fe20003fa6270 */
[----:B------:R-:W-:Y:S01]  /*13400*/  FMUL.FTZ R53, R53, UR8 ;  /* 0x0000000835357c20 */ /* 0x000fe20008410000 */
[----:B------:R-:W-:Y:S01]  /*13410*/  ISETP.GE.AND P3, PT, R2, R232, PT ;  /* 0x000000e80200720c */ /* 0x000fe20003f66270 */
[----:B------:R-:W-:Y:S01]  /*13420*/  FMUL.FTZ R55, R55, UR8 ;  /* 0x0000000837377c20 */ /* 0x000fe20008410000 */
[C---:B------:R-:W-:Y:S03]  /*13430*/  ISETP.GE.AND P2, PT, R4.reuse, R231, PT ;  /* 0x000000e70400720c */ /* 0x040fe60003f46270 */
[----:B------:R-:W2:Y:S01]  /*13440*/  MUFU.TANH R31, R31 ;  /* 0x0000001f001f7308 */ /* 0x000ea20000002400 */
[----:B------:R-:W-:Y:S01]  /*13450*/  ISETP.GE.AND P6, PT, R4, R234, PT ;  /* 0x000000ea0400720c */ /* 0x000fe20003fc6270 */
[----:B------:R-:W-:Y:S01]  /*13460*/  FMUL.FTZ R58, R58, UR8 ;  /* 0x000000083a3a7c20 */ /* 0x000fe20008410000 */
[----:B------:R-:W-:Y:S01]  /*13470*/  ISETP.GE.AND P1, PT, R4, R233, PT ;  /* 0x000000e90400720c */ /* 0x000fe20003f26270 */
[----:B------:R-:W-:Y:S01]  /*13480*/  FMUL.FTZ R59, R59, UR8 ;  /* 0x000000083b3b7c20 */ /* 0x000fe20008410000 */
[----:B------:R-:W-:Y:S01]  /*13490*/  ISETP.GE.AND P0, PT, R2, R231, PT ;  /* 0x000000e70200720c */ /* 0x000fe20003f06270 */
[----:B------:R-:W-:Y:S01]  /*134a0*/  FMUL.FTZ R48, R48, UR8 ;  /* 0x0000000830307c20 */ /* 0x000fe20008410000 */
[-C--:B------:R-:W-:Y:S03]  /*134b0*/  ISETP.GE.OR P5, PT, R4, R236.reuse, !P5 ;  /* 0x000000ec0400720c */ /* 0x080fe60006fa6670 */
[----:B------:R-:W2:Y:S01]  /*134c0*/  MUFU.TANH R32, R32 ;  /* 0x0000002000207308 */ /* 0x000ea20000002400 */
[----:B------:R-:W-:Y:S01]  /*134d0*/  ISETP.GE.OR P3, PT, R2, R236, !P3 ;  /* 0x000000ec0200720c */ /* 0x000fe20005f66670 */
[----:B------:R-:W-:Y:S01]  /*134e0*/  FMUL.FTZ R50, R50, UR8 ;  /* 0x0000000832327c20 */ /* 0x000fe20008410000 */
[C---:B------:R-:W-:Y:S01]  /*134f0*/  ISETP.GE.OR P2, PT, R4.reuse, R235, !P2 ;  /* 0x000000eb0400720c */ /* 0x040fe20005746670 */
[----:B------:R-:W-:Y:S01]  /*13500*/  FMUL.FTZ R49, R49, UR8 ;  /* 0x0000000831317c20 */ /* 0x000fe20008410000 */
[C---:B------:R-:W-:Y:S01]  /*13510*/  ISETP.GE.OR P6, PT, R4.reuse, R238, !P6 ;  /* 0x000000ee0400720c */ /* 0x040fe200077c6670 */
[----:B------:R-:W-:Y:S01]  /*13520*/  FMUL.FTZ R51, R51, UR8 ;  /* 0x0000000833337c20 */ /* 0x000fe20008410000 */
[----:B------:R-:W-:Y:S03]  /*13530*/  ISETP.GE.OR P1, PT, R4, R237, !P1 ;  /* 0x000000ed0400720c */ /* 0x000fe60004f26670 */
[----:B------:R-:W2:Y:S01]  /*13540*/  MUFU.TANH R34, R34 ;  /* 0x0000002200227308 */ /* 0x000ea20000002400 */
[----:B------:R-:W-:Y:S01]  /*13550*/  ISETP.GE.OR P0, PT, R2, R235, !P0 ;  /* 0x000000eb0200720c */ /* 0x000fe20004706670 */
[----:B------:R-:W-:Y:S01]  /*13560*/  VIADD R4, R0, 0x10 ;  /* 0x0000001000047836 */ /* 0x000fe20000000000 */
        /* <DEDUP_REMOVED lines=8> */
[CC--:B------:R-:W-:Y:S01]  /*135f0*/  ISETP.GE.AND P5, PT, R2.reuse, R234.reuse, PT ;  /* 0x000000ea0200720c */ /* 0x0c0fe20003fa6270 */
[----:B------:R-:W-:Y:S01]  /*13600*/  FMUL.FTZ R67, R67, UR8 ;  /* 0x0000000843437c20 */ /* 0x000fe20008410000 */
[-C--:B------:R-:W-:Y:S01]  /*13610*/  ISETP.GE.AND P3, PT, R2, R233.reuse, PT ;  /* 0x000000e90200720c */ /* 0x080fe20003f66270 */
[----:B------:R-:W-:Y:S01]  /*13620*/  FMUL.FTZ R47, R47, UR8 ;  /* 0x000000082f2f7c20 */ /* 0x000fe20008410000 */
[C---:B------:R-:W-:Y:S03]  /*13630*/  ISETP.GE.AND P2, PT, R4.reuse, R234, PT ;  /* 0x000000ea0400720c */ /* 0x040fe60003f46270 */
[----:B------:R-:W2:Y:S01]  /*13640*/  MUFU.TANH R35, R35 ;  /* 0x0000002300237308 */ /* 0x000ea20000002400 */
[----:B------:R-:W-:Y:S01]  /*13650*/  ISETP.GE.AND P0, PT, R4, R233, PT ;  /* 0x000000e90400720c */ /* 0x000fe20003f06270 */
[----:B------:R-:W-:Y:S01]  /*13660*/  FMUL.FTZ R57, R57, UR8 ;  /* 0x0000000839397c20 */ /* 0x000fe20008410000 */
[-C--:B------:R-:W-:Y:S01]  /*13670*/  ISETP.GE.OR P5, PT, R2, R238.reuse, !P5 ;  /* 0x000000ee0200720c */ /* 0x080fe20006fa6670 */
[----:B------:R-:W-:Y:S01]  /*13680*/  FMUL.FTZ R56, R56, UR8 ;  /* 0x0000000838387c20 */ /* 0x000fe20008410000 */
[-C--:B------:R-:W-:Y:S01]  /*13690*/  ISETP.GE.OR P3, PT, R2, R237.reuse, !P3 ;  /* 0x000000ed0200720c */ /* 0x080fe20005f66670 */
[----:B------:R-:W-:Y:S01]  /*136a0*/  VIADD R2, R0, 0x11 ;  /* 0x0000001100027836 */ /* 0x000fe20000000000 */
[C---:B------:R-:W-:Y:S03]  /*136b0*/  ISETP.GE.OR P2, PT, R4.reuse, R238, !P2 ;  /* 0x000000ee0400720c */ /* 0x040fe60005746670 */
[----:B------:R-:W2:Y:S01]  /*136c0*/  MUFU.TANH R38, R38 ;  /* 0x0000002600267308 */ /* 0x000ea20000002400 */
[----:B------:R-:W-:Y:S01]  /*136d0*/  ISETP.GE.OR P0, PT, R4, R237, !P0 ;  /* 0x000000ed0400720c */ /* 0x000fe20004706670 */
[----:B------:R-:W-:Y:S01]  /*136e0*/  FMUL.FTZ R62, R62, UR8 ;  /* 0x000000083e3e7c20 */ /* 0x000fe20008410000 */
[----:B------:R-:W-:Y:S01]  /*136f0*/  FSEL R9, R177, -INF , !P5 ;  /* 0xff800000b1097808 */ /* 0x000fe20006800000 */
[----:B------:R-:W-:Y:S01]  /*13700*/  FMUL.FTZ R61, R61, UR8 ;  /* 0x000000083d3d7c20 */ /* 0x000fe20008410000 */
[----:B------:R-:W-:Y:S01]  /*13710*/  FSEL R11, R176, -INF , !P3 ;  /* 0xff800000b00b7808 */ /* 0x000fe20005800000 */
[----:B------:R-:W-:Y:S01]  /*13720*/  FMUL.FTZ R60, R60, UR8 ;  /* 0x000000083c3c7c20 */ /* 0x000fe20008410000 */
[----:B------:R-:W-:Y:S03]  /*13730*/  FSEL R25, R105, -INF , !P2 ;  /* 0xff80000069197808 */ /* 0x000fe60005000000 */
[----:B------:R-:W2:Y:S01]  /*13740*/  MUFU.TANH R37, R37 ;  /* 0x0000002500257308 */ /* 0x000ea20000002400 */
[----:B-1----:R-:W-:Y:S01]  /*13750*/  FSEL R29, R104, -INF , !P0 ;  /* 0xff800000681d7808 */ /* 0x002fe20004000000 */
[----:B------:R-:W-:Y:S01]  /*13760*/  FMUL.FTZ R63, R63, UR8 ;  /* 0x000000083f3f7c20 */ /* 0x000fe20008410000 */
[----:B------:R-:W-:Y:S01]  /*13770*/  FSEL R8, R179, -INF , !P6 ;  /* 0xff800000b3087808 */ /* 0x000fe20007000000 */
[----:B------:R-:W-:Y:S01]  /*13780*/  FMUL.FTZ R42, R42, UR8 ;  /* 0x000000082a2a7c20 */ /* 0x000fe20008410000 */
[----:B------:R-:W-:Y:S01]  /*13790*/  FSEL R12, R178, -INF , !P1 ;  /* 0xff800000b20c7808 */ /* 0x000fe20004800000 */
[----:B------:R-:W-:Y:S01]  /*137a0*/  FMUL.FTZ R43, R43, UR8 ;  /* 0x000000082b2b7c20 */ /* 0x000fe20008410000 */
[C---:B------:R-:W-:Y:S03]  /*137b0*/  ISETP.GE.AND P2, PT, R2.reuse, R232, PT ;  /* 0x000000e80200720c */ /* 0x040fe60003f46270 */
[----:B------:R-:W1:Y:S01]  /*137c0*/  MUFU.TANH R39, R39 ;  /* 0x0000002700277308 */ /* 0x000e620000002400 */
[----:B------:R-:W-:Y:S01]  /*137d0*/  ISETP.GE.AND P5, PT, R2, R234, PT ;  /* 0x000000ea0200720c */ /* 0x000fe20003fa6270 */
[----:B------:R-:W-:Y:S01]  /*137e0*/  FMUL.FTZ R40, R40, UR8 ;  /* 0x0000000828287c20 */ /* 0x000fe20008410000 */
[C---:B------:R-:W-:Y:S01]  /*137f0*/  ISETP.GE.AND P3, PT, R2.reuse, R233, PT ;  /* 0x000000e90200720c */ /* 0x040fe20003f66270 */
[----:B------:R-:W-:Y:S01]  /*13800*/  FMUL.FTZ R41, R41, UR8 ;  /* 0x0000000829297c20 */ /* 0x000fe20008410000 */
[-C--:B------:R-:W-:Y:S01]  /*13810*/  ISETP.GE.AND P0, PT, R2, R231.reuse, PT ;  /* 0x000000e70200720c */ /* 0x080fe20003f06270 */
[----:B------:R-:W-:Y:S01]  /*13820*/  FMUL.FTZ R44, R44, UR8 ;  /* 0x000000082c2c7c20 */ /* 0x000fe20008410000 */
[C---:B------:R-:W-:Y:S03]  /*13830*/  ISETP.GE.AND P6, PT, R4.reuse, R232, PT ;  /* 0x000000e80400720c */ /* 0x040fe60003fc6270 */
[----:B------:R-:W-:Y:S01]  /*13840*/  MUFU.TANH R42, R42 ;  /* 0x0000002a002a7308 */ /* 0x000fe20000002400 */
[----:B------:R-:W-:Y:S01]  /*13850*/  ISETP.GE.AND P1, PT, R4, R231, PT ;  /* 0x000000e70400720c */ /* 0x000fe20003f26270 */
[----:B------:R-:W-:Y:S01]  /*13860*/  FMUL.FTZ R46, R46, UR8 ;  /* 0x000000082e2e7c20 */ /* 0x000fe20008410000 */
[C---:B------:R-:W-:Y:S01]  /*13870*/  ISETP.GE.OR P2, PT, R2.reuse, R236, !P2 ;  /* 0x000000ec0200720c */ /* 0x040fe20005746670 */
[----:B------:R-:W-:Y:S01]  /*13880*/  FMUL.FTZ R45, R45, UR8 ;  /* 0x000000082d2d7c20 */ /* 0x000fe20008410000 */
[C---:B------:R-:W-:Y:S01]  /*13890*/  ISETP.GE.OR P3, PT, R2.reuse, R237, !P3 ;  /* 0x000000ed0200720c */ /* 0x040fe20005f66670 */
[----:B------:R-:W-:Y:S01]  /*138a0*/  UISETP.GT.AND UP0, UPT, UR10, UR12, UPT ;  /* 0x0000000c0a00728c */ /* 0x000fe2000bf04270 */
[C---:B------:R-:W-:Y:S03]  /*138b0*/  ISETP.GE.OR P5, PT, R2.reuse, R238, !P5 ;  /* 0x000000ee0200720c */ /* 0x040fe60006fa6670 */
[----:B------:R-:W-:Y:S01]  /*138c0*/  MUFU.TANH R43, R43 ;  /* 0x0000002b002b7308 */ /* 0x000fe20000002400 */
[-C--:B------:R-:W-:Y:S01]  /*138d0*/  ISETP.GE.OR P0, PT, R2, R235.reuse, !P0 ;  /* 0x000000eb0200720c */ /* 0x080fe20004706670 */
[----:B------:R-:W-:Y:S01]  /*138e0*/  VIADD R2, R0, 0x19 ;  /* 0x0000001900027836 */ /* 0x000fe20000000000 */
[C---:B------:R-:W-:Y:S01]  /*138f0*/  ISETP.GE.OR P6, PT, R4.reuse, R236, !P6 ;  /* 0x000000ec0400720c */ /* 0x040fe200077c6670 */
[----:B------:R-:W-:Y:S01]  /*13900*/  UMOV UR17, UR10 ;  /* 0x0000000a00117c82 */ /* 0x000fe20008000000 */
[----:B------:R-:W-:Y:S02]  /*13910*/  ISETP.GE.OR P1, PT, R4, R235, !P1 ;  /* 0x000000eb0400720c */ /* 0x000fe40004f26670 */
[----:B------:R-:W-:Y:S03]  /*13920*/  IADD3 R4, R0, 0x18, RZ ;  /* 0x0000001800047810 */ /* 0x000fe60007ffe0ff */
[----:B------:R-:W1:Y:S01]  /*13930*/  MUFU.TANH R48, R48 ;  /* 0x0000003000307308 */ /* 0x000e620000002400 */
[----:B----4-:R-:W-:Y:S02]  /*13940*/  FSEL R28, R103, -INF , !P5 ;  /* 0xff800000671c7808 */ /* 0x010fe40006800000 */
[----:B------:R-:W-:Y:S02]  /*13950*/  ISETP.GE.AND P5, PT, R4, R232, PT ;  /* 0x000000e80400720c */ /* 0x000fe40003fa6270 */
[----:B------:R-:W-:Y:S02]  /*13960*/  FSEL R187, R24, -INF , !P2 ;  /* 0xff80000018bb7808 */ /* 0x000fe40005000000 */
[----:B------:R-:W-:Y:S03]  /*13970*/  ISETP.GE.OR P5, PT, R4, R236, !P5 ;  /* 0x000000ec0400720c */ /* 0x000fe60006fa6670 */
[----:B------:R-:W4:Y:S01]  /*13980*/  MUFU.TANH R50, R50 ;  /* 0x0000003200327308 */ /* 0x000f220000002400 */
[----:B------:R-:W-:Y:S02]  /*13990*/  FSEL R185, R102, -INF , !P3 ;  /* 0xff80000066b97808 */ /* 0x000fe40005800000 */
[----:B------:R-:W-:Y:S02]  /*139a0*/  FSEL R186, R101, -INF , !P6 ;  /* 0xff80000065ba7808 */ /* 0x000fe40007000000 */
[C---:B------:R-:W-:Y:S02]  /*139b0*/  ISETP.GE.AND P3, PT, R4.reuse, R231, PT ;  /* 0x000000e70400720c */ /* 0x040fe40003f66270 */
[C---:B------:R-:W-:Y:S03]  /*139c0*/  ISETP.GE.AND P6, PT, R4.reuse, R234, PT ;  /* 0x000000ea0400720c */ /* 0x040fe60003fc6270 */
[----:B------:R-:W4:Y:S01]  /*139d0*/  MUFU.TANH R49, R49 ;  /* 0x0000003100317308 */ /* 0x000f220000002400 */
[C---:B------:R-:W-:Y:S02]  /*139e0*/  ISETP.GE.AND P2, PT, R4.reuse, R233, PT ;  /* 0x000000e90400720c */ /* 0x040fe40003f46270 */
[C---:B------:R-:W-:Y:S02]  /*139f0*/  ISETP.GE.OR P3, PT, R4.reuse, R235, !P3 ;  /* 0x000000eb0400720c */ /* 0x040fe40005f66670 */
[C---:B------:R-:W-:Y:S02]  /*13a00*/  ISETP.GE.OR P6, PT, R4.reuse, R238, !P6 ;  /* 0x000000ee0400720c */ /* 0x040fe400077c6670 */
[----:B------:R-:W-:Y:S03]  /*13a10*/  ISETP.GE.OR P2, PT, R4, R237, !P2 ;  /* 0x000000ed0400720c */ /* 0x000fe60005746670 */
[----:B------:R-:W4:Y:S01]  /*13a20*/  MUFU.TANH R51, R51 ;  /* 0x0000003300337308 */ /* 0x000f220000002400 */
[----:B------:R-:W-:Y:S09]  /*13a30*/  VIADD R4, R0, 0x20 ;  /* 0x0000002000047836 */ /* 0x000ff20000000000 */
[----:B------:R-:W4:Y:S10]  /*13a40*/  MUFU.TANH R40, R40 ;  /* 0x0000002800287308 */ /* 0x000f340000002400 */
        /* <DEDUP_REMOVED lines=20> */
[----:B------:R-:W4:Y:S01]  /*13b90*/  MUFU.TANH R63, R63 ;  /* 0x0000003f003f7308 */ /* 0x000f220000002400 */
[----:B---3--:R-:W-:Y:S01]  /*13ba0*/  FSEL R196, R6, -INF , !P1 ;  /* 0xff80000006c47808 */ /* 0x008fe20004800000 */
[----:B------:R-:W-:Y:S01]  /*13bb0*/  VIADD R6, R0, 0x39 ;  /* 0x0000003900067836 */ /* 0x000fe20000000000 */
[----:B------:R-:W-:Y:S02]  /*13bc0*/  ISETP.GE.AND P1, PT, R2, R232, PT ;  /* 0x000000e80200720c */ /* 0x000fe40003f26270 */
[----:B-----5:R-:W-:Y:S02]  /*13bd0*/  FSEL R192, R26, -INF , !P5 ;  /* 0xff8000001ac07808 */ /* 0x020fe40006800000 */
[----:B------:R-:W-:Y:S02]  /*13be0*/  ISETP.GE.OR P1, PT, R2, R236, !P1 ;  /* 0x000000ec0200720c */ /* 0x000fe40004f26670 */
[----:B------:R-:W-:Y:S01]  /*13bf0*/  FSEL R198, R5, -INF , !P0 ;  /* 0xff80000005c67808 */ /* 0x000fe20004000000 */
[----:B------:R-:W-:Y:S01]  /*13c00*/  VIADD R5, R0, 0x31 ;  /* 0x0000003100057836 */ /* 0x000fe20000000000 */
[----:B------:R-:W-:Y:S02]  /*13c10*/  FSEL R193, R7, -INF , !P1 ;  /* 0xff80000007c17808 */ /* 0x000fe40004800000 */
[C---:B------:R-:W-:Y:S02]  /*13c20*/  ISETP.GE.AND P0, PT, R2.reuse, R231, PT ;  /* 0x000000e70200720c */ /* 0x040fe40003f06270 */
[C---:B------:R-:W-:Y:S02]  /*13c30*/  ISETP.GE.AND P5, PT, R2.reuse, R234, PT ;  /* 0x000000ea0200720c */ /* 0x040fe40003fa6270 */
[C---:B------:R-:W-:Y:S02]  /*13c40*/  ISETP.GE.AND P1, PT, R2.reuse, R233, PT ;  /* 0x000000e90200720c */ /* 0x040fe40003f26270 */
[C---:B------:R-:W-:Y:S02]  /*13c50*/  ISETP.GE.OR P0, PT, R2.reuse, R235, !P0 ;  /* 0x000000eb0200720c */ /* 0x040fe40004706670 */
[C---:B------:R-:W-:Y:S02]  /*13c60*/  ISETP.GE.OR P5, PT, R2.reuse, R238, !P5 ;  /* 0x000000ee0200720c */ /* 0x040fe40006fa6670 */
[----:B------:R-:W-:Y:S01]  /*13c70*/  ISETP.GE.OR P1, PT, R2, R237, !P1 ;  /* 0x000000ed0200720c */ /* 0x000fe20004f26670 */
[----:B------:R-:W-:Y:S01]  /*13c80*/  VIADD R2, R0, 0x21 ;  /* 0x0000002100027836 */ /* 0x000fe20000000000 */
[----:B--2---:R-:W-:Y:S02]  /*13c90*/  FSEL R194, R30, -INF , !P3 ;  /* 0xff8000001ec27808 */ /* 0x004fe40005800000 */
[----:B------:R-:W-:Y:S02]  /*13ca0*/  FSEL R195, R31, -INF , !P0 ;  /* 0xff8000001fc37808 */ /* 0x000fe40004000000 */
[CC--:B------:R-:W-:Y:S02]  /*13cb0*/  ISETP.GE.AND P3, PT, R4.reuse, R234.reuse, PT ;  /* 0x000000ea0400720c */ /* 0x0c0fe40003f66270 */
[-C--:B------:R-:W-:Y:S02]  /*13cc0*/  ISETP.GE.AND P0, PT, R4, R233.reuse, PT ;  /* 0x000000e90400720c */ /* 0x080fe40003f06270 */
[----:B------:R-:W-:Y:S02]  /*13cd0*/  FSEL R188, R32, -INF , !P6 ;  /* 0xff80000020bc7808 */ /* 0x000fe40007000000 */
[----:B------:R-:W-:Y:S02]  /*13ce0*/  FSEL R190, R34, -INF , !P2 ;  /* 0xff80000022be7808 */ /* 0x000fe40005000000 */
[----:B------:R-:W-:Y:S02]  /*13cf0*/  FSEL R189, R33, -INF , !P5 ;  /* 0xff80000021bd7808 */ /* 0x000fe40006800000 */
[----:B------:R-:W-:Y:S02]  /*13d00*/  FSEL R191, R35, -INF , !P1 ;  /* 0xff80000023bf7808 */ /* 0x000fe40004800000 */
[C---:B------:R-:W-:Y:S02]  /*13d10*/  ISETP.GE.AND P5, PT, R2.reuse, R234, PT ;  /* 0x000000ea0200720c */ /* 0x040fe40003fa6270 */
[----:B------:R-:W-:Y:S02]  /*13d20*/  ISETP.GE.AND P1, PT, R2, R233, PT ;  /* 0x000000e90200720c */ /* 0x000fe40003f26270 */
[C---:B------:R-:W-:Y:S02]  /*13d30*/  ISETP.GE.AND P6, PT, R4.reuse, R232, PT ;  /* 0x000000e80400720c */ /* 0x040fe40003fc6270 */
[C---:B------:R-:W-:Y:S02]  /*13d40*/  ISETP.GE.AND P2, PT, R4.reuse, R231, PT ;  /* 0x000000e70400720c */ /* 0x040fe40003f46270 */
[CC--:B------:R-:W-:Y:S02]  /*13d50*/  ISETP.GE.OR P3, PT, R4.reuse, R238.reuse, !P3 ;  /* 0x000000ee0400720c */ /* 0x0c0fe40005f66670 */
[-C--:B------:R-:W-:Y:S02]  /*13d60*/  ISETP.GE.OR P0, PT, R4, R237.reuse, !P0 ;  /* 0x000000ed0400720c */ /* 0x080fe40004706670 */
[C---:B------:R-:W-:Y:S02]  /*13d70*/  ISETP.GE.OR P5, PT, R2.reuse, R238, !P5 ;  /* 0x000000ee0200720c */ /* 0x040fe40006fa6670 */
[----:B------:R-:W-:Y:S02]  /*13d80*/  ISETP.GE.OR P1, PT, R2, R237, !P1 ;  /* 0x000000ed0200720c */ /* 0x000fe40004f26670 */
[C---:B------:R-:W-:Y:S02]  /*13d90*/  ISETP.GE.OR P6, PT, R4.reuse, R236, !P6 ;  /* 0x000000ec0400720c */ /* 0x040fe400077c6670 */
[----:B------:R-:W-:Y:S02]  /*13da0*/  ISETP.GE.OR P2, PT, R4, R235, !P2 ;  /* 0x000000eb0400720c */ /* 0x000fe40005746670 */
[----:B------:R-:W-:Y:S02]  /*13db0*/  IADD3 R4, R0, 0x28, RZ ;  /* 0x0000002800047810 */ /* 0x000fe40007ffe0ff */
[----:B------:R-:W-:Y:S02]  /*13dc0*/  FSEL R200, R36, -INF , !P3 ;  /* 0xff80000024c87808 */ /* 0x000fe40005800000 */
[----:B------:R-:W-:Y:S02]  /*13dd0*/  FSEL R204, R38, -INF , !P0 ;  /* 0xff80000026cc7808 */ /* 0x000fe40004000000 */
[----:B------:R-:W-:Y:S02]  /*13de0*/  FSEL R199, R37, -INF , !P5 ;  /* 0xff80000025c77808 */ /* 0x000fe40006800000 */
[----:B-1----:R-:W-:Y:S02]  /*13df0*/  FSEL R205, R39, -INF , !P1 ;  /* 0xff80000027cd7808 */ /* 0x002fe40004800000 */
[C---:B------:R-:W-:Y:S01]  /*13e00*/  ISETP.GE.AND P3, PT, R2.reuse, R232, PT ;  /* 0x000000e80200720c */ /* 0x040fe20003f66270 */
[----:B------:R-:W-:Y:S01]  /*13e10*/  LDSM.16.MT88.4 R36, [R226+0x9000] ;  /* 0x00900000e224783b */ /* 0x000fe20000004200 */
[----:B------:R-:W-:Y:S02]  /*13e20*/  ISETP.GE.AND P0, PT, R2, R231, PT ;  /* 0x000000e70200720c */ /* 0x000fe40003f06270 */
[C---:B------:R-:W-:Y:S02]  /*13e30*/  ISETP.GE.AND P5, PT, R4.reuse, R234, PT ;  /* 0x000000ea0400720c */ /* 0x040fe40003fa6270 */
[----:B------:R-:W-:Y:S02]  /*13e40*/  ISETP.GE.AND P1, PT, R4, R233, PT ;  /* 0x000000e90400720c */ /* 0x000fe40003f26270 */
[C---:B------:R-:W-:Y:S02]  /*13e50*/  ISETP.GE.OR P3, PT, R2.reuse, R236, !P3 ;  /* 0x000000ec0200720c */ /* 0x040fe40005f66670 */
[----:B------:R-:W-:Y:S01]  /*13e60*/  ISETP.GE.OR P0, PT, R2, R235, !P0 ;  /* 0x000000eb0200720c */ /* 0x000fe20004706670 */
[----:B------:R-:W-:Y:S01]  /*13e70*/  VIADD R2, R0, 0x29 ;  /* 0x0000002900027836 */ /* 0x000fe20000000000 */
[C---:B------:R-:W-:Y:S02]  /*13e80*/  ISETP.GE.OR P5, PT, R4.reuse, R238, !P5 ;  /* 0x000000ee0400720c */ /* 0x040fe40006fa6670 */
[----:B------:R-:W-:Y:S02]  /*13e90*/  ISETP.GE.OR P1, PT, R4, R237, !P1 ;  /* 0x000000ed0400720c */ /* 0x000fe40004f26670 */
[----:B------:R-:W-:Y:S02]  /*13ea0*/  FSEL R203, R48, -INF , !P5 ;  /* 0xff80000030cb7808 */ /* 0x000fe40006800000 */
[----:B----4-:R-:W-:Y:S02]  /*13eb0*/  FSEL R206, R50, -INF , !P1 ;  /* 0xff80000032ce7808 */ /* 0x010fe40004800000 */
        /* <DEDUP_REMOVED lines=10> */
[C---:B------:R-:W-:Y:S01]  /*13f60*/  VIADD R2, R0.reuse, 0x30 ;  /* 0x0000003000027836 */ /* 0x040fe20000000000 */
[----:B------:R-:W-:Y:S02]  /*13f70*/  IADD3 R7, R0, 0x38, RZ ;  /* 0x0000003800077810 */ /* 0x000fe40007ffe0ff */
[----:B------:R-:W-:Y:S02]  /*13f80*/  FMNMX.FTZ R0, R13, R100, !PT ;  /* 0x000000640d007209 */ /* 0x000fe40007810000 */
[----:B------:R-:W-:Y:S02]  /*13f90*/  FSEL R202, R49, -INF , !P2 ;  /* 0xff80000031ca7808 */ /* 0x000fe40005000000 */
[----:B------:R-:W-:Y:S02]  /*13fa0*/  FSEL R164, R51, -INF , !P0 ;  /* 0xff80000033a47808 */ /* 0x000fe40004000000 */
[C---:B------:R-:W-:Y:S02]  /*13fb0*/  ISETP.GE.AND P2, PT, R2.reuse, R234, PT ;  /* 0x000000ea0200720c */ /* 0x040fe40003f46270 */
[----:B------:R-:W-:Y:S02]  /*13fc0*/  ISETP.GE.AND P0, PT, R2, R233, PT ;  /* 0x000000e90200720c */ /* 0x000fe40003f06270 */
[----:B------:R-:W-:Y:S02]  /*13fd0*/  FMNMX.FTZ R0, R15, R0, !PT ;  /* 0x000000000f007209 */ /* 0x000fe40007810000 */
[----:B------:R-:W-:Y:S02]  /*13fe0*/  FSEL R207, R40, -INF , !P6 ;  /* 0xff80000028cf7808 */ /* 0x000fe40007000000 */
[----:B------:R-:W-:Y:S02]  /*13ff0*/  FSEL R210, R41, -INF , !P3 ;  /* 0xff80000029d27808 */ /* 0x000fe40005800000 */
[C---:B------:R-:W-:Y:S02]  /*14000*/  ISETP.GE.AND P6, PT, R4.reuse, R232, PT ;  /* 0x000000e80400720c */ /* 0x040fe40003fc6270 */
[----:B------:R-:W-:Y:S02]  /*14010*/  ISETP.GE.AND P3, PT, R4, R231, PT ;  /* 0x000000e70400720c */ /* 0x000fe40003f66270 */
[C---:B------:R-:W-:Y:S02]  /*14020*/  ISETP.GE.OR P2, PT, R2.reuse, R238, !P2 ;  /* 0x000000ee0200720c */ /* 0x040fe40005746670 */
[----:B------:R-:W-:Y:S02]  /*14030*/  ISETP.GE.OR P0, PT, R2, R237, !P0 ;  /* 0x000000ed0200720c */ /* 0x000fe40004706670 */
[----:B------:R-:W-:Y:S02]  /*14040*/  FMNMX.FTZ R0, R12, R0, !PT ;  /* 0x000000000c007209 */ /* 0x000fe40007810000 */
[C---:B------:R-:W-:Y:S02]  /*14050*/  ISETP.GE.OR P6, PT, R4.reuse, R236, !P6 ;  /* 0x000000ec0400720c */ /* 0x040fe400077c6670 */
[----:B------:R-:W-:Y:S02]  /*14060*/  ISETP.GE.OR P3, PT, R4, R235, !P3 ;  /* 0x000000eb0400720c */ /* 0x000fe40005f66670 */
[----:B------:R-:W-:Y:S02]  /*14070*/  FSEL R166, R52, -INF , !P2 ;  /* 0xff80000034a67808 */ /* 0x000fe40005000000 */
[----:B------:R-:W-:Y:S02]  /*14080*/  FSEL R214, R54, -INF , !P0 ;  /* 0xff80000036d67808 */ /* 0x000fe40004000000 */
[----:B------:R-:W-:Y:S02]  /*14090*/  FMNMX.FTZ R4, R10, R3, !PT ;  /* 0x000000030a047209 */ /* 0x000fe40007810000 */
[----:B------:R-:W-:Y:S02]  /*140a0*/  FMNMX.FTZ R0, R11, R0, !PT ;  /* 0x000000000b007209 */ /* 0x000fe40007810000 */
[C---:B------:R-:W-:Y:S02]  /*140b0*/  ISETP.GE.AND P2, PT, R5.reuse, R234, PT ;  /* 0x000000ea0500720c */ /* 0x040fe40003f46270 */
[C---:B------:R-:W-:Y:S02]  /*140c0*/  ISETP.GE.AND P0, PT, R5.reuse, R233, PT ;  /* 0x000000e90500720c */ /* 0x040fe40003f06270 */
[----:B------:R-:W-:Y:S02]  /*140d0*/  FMNMX.FTZ R4, R14, R4, !PT ;  /* 0x000000040e047209 */ /* 0x000fe40007810000 */
[C---:B------:R-:W-:Y:S02]  /*140e0*/  ISETP.GE.OR P2, PT, R5.reuse, R238, !P2 ;  /* 0x000000ee0500720c */ /* 0x040fe40005746670 */
[----:B------:R-:W-:Y:S02]  /*140f0*/  ISETP.GE.OR P0, PT, R5, R237, !P0 ;  /* 0x000000ed0500720c */ /* 0x000fe40004706670 */
[----:B------:R-:W-:Y:S02]  /*14100*/  FMNMX.FTZ R0, R29, R0, !PT ;  /* 0x000000001d007209 */ /* 0x000fe40007810000 */
[----:B------:R-:W-:Y:S02]  /*14110*/  FMNMX.FTZ R4, R8, R4, !PT ;  /* 0x0000000408047209 */ /* 0x000fe40007810000 */
[----:B------:R-:W-:Y:S02]  /*14120*/  FSEL R213, R53, -INF , !P2 ;  /* 0xff80000035d57808 */ /* 0x000fe40005000000 */
[----:B------:R-:W-:Y:S02]  /*14130*/  FSEL R167, R55, -INF , !P0 ;  /* 0xff80000037a77808 */ /* 0x000fe40004000000 */
[----:B------:R-:W-:Y:S01]  /*14140*/  FMNMX.FTZ R0, R185, R0, !PT ;  /* 0x00000000b9007209 */ /* 0x000fe20007810000 */
[----:B------:R-:W-:Y:S01]  /*14150*/  LDSM.16.MT88.4 R52, [R224+0xa000] ;  /* 0x00a00000e034783b */ /* 0x000fe20000004200 */
        /* <DEDUP_REMOVED lines=9> */
[----:B------:R-:W-:Y:S02]  /*141f0*/  FSEL R165, R66, -INF , !P0 ;  /* 0xff80000042a57808 */ /* 0x000fe40004000000 */
[C---:B------:R-:W-:Y:S01]  /*14200*/  ISETP.GE.AND P2, PT, R6.reuse, R234, PT ;  /* 0x000000ea0600720c */ /* 0x040fe20003f46270 */
[----:B------:R-:W-:Y:S01]  /*14210*/  IMAD.MOV.U32 R66, RZ, RZ, R197 ;  /* 0x000000ffff427224 */ /* 0x000fe200078e00c5 */
        /* <DEDUP_REMOVED lines=9> */
[C---:B------:R-:W-:Y:S02]  /*142b0*/  ISETP.GE.AND P2, PT, R2.reuse, R232, PT ;  /* 0x000000e80200720c */ /* 0x040fe40003f46270 */
[----:B------:R-:W-:Y:S02]  /*142c0*/  FMNMX.FTZ R4, R189, R4, !PT ;  /* 0x00000004bd047209 */ /* 0x000fe40007810000 */
[----:B------:R-:W-:Y:S02]  /*142d0*/  ISETP.GE.AND P0, PT, R2, R231, PT ;  /* 0x000000e70200720c */ /* 0x000fe40003f06270 */
        /* <DEDUP_REMOVED lines=33> */
[----:B------:R-:W-:Y:S02]  /*144f0*/  FSEL R219, R46, -INF , !P3 ;  /* 0xff8000002edb7808 */ /* 0x000fe40005800000 */
[----:B------:R-:W-:Y:S02]  /*14500*/  FMNMX.FTZ R0, R212, R0, !PT ;  /* 0x00000000d4007209 */ /* 0x000fe40007810000 */
[----:B------:R-:W-:Y:S02]  /*14510*/  ISETP.GE.AND P6, PT, R5, R232, PT ;  /* 0x000000e80500720c */ /* 0x000fe40003fc6270 */
[----:B-1----:R-:W-:Y:S02]  /*14520*/  FMNMX.FTZ R105, R105, R2, !PT ;  /* 0x0000000269697209 */ /* 0x002fe40007810000 */
[----:B------:R-:W-:Y:S02]  /*14530*/  FMNMX.FTZ R0, R216, R0, !PT ;  /* 0x00000000d8007209 */ /* 0x000fe40007810000 */
[----:B------:R-:W-:Y:S01]  /*14540*/  FSEL R201, R45, -INF , !P5 ;  /* 0xff8000002dc97808 */ /* 0x000fe20006800000 */
[----:B------:R-:W1:Y:S01]  /*14550*/  SHFL.BFLY PT, R2, R105, 0x1, 0x1f ;  /* 0x0c201f0069027f89 */ /* 0x000e6200000e0000 */
[----:B------:R-:W-:Y:S02]  /*14560*/  FMNMX.FTZ R103, R210, R103, !PT ;  /* 0x00000067d2677209 */ /* 0x000fe40007810000 */
[----:B------:R-:W-:Y:S02]  /*14570*/  FSEL R50, R47, -INF , !P1 ;  /* 0xff8000002f327808 */ /* 0x000fe40004800000 */
[----:B------:R-:W-:Y:S02]  /*14580*/  FMNMX.FTZ R0, R219, R0, !PT ;  /* 0x00000000db007209 */ /* 0x000fe40007810000 */
[C---:B------:R-:W-:Y:S02]  /*14590*/  ISETP.GE.AND P5, PT, R5.reuse, R231, PT ;  /* 0x000000e70500720c */ /* 0x040fe40003fa6270 */
[----:B------:R-:W-:Y:S02]  /*145a0*/  ISETP.GE.OR P6, PT, R5, R236, !P6 ;  /* 0x000000ec0500720c */ /* 0x000fe400077c6670 */
[----:B------:R-:W-:Y:S02]  /*145b0*/  FMNMX.FTZ R103, R197, R103, !PT ;  /* 0x00000067c5677209 */ /* 0x000fe40007810000 */
[----:B------:R-:W-:Y:S02]  /*145c0*/  ISETP.GE.AND P1, PT, R7, R231, PT ;  /* 0x000000e70700720c */ /* 0x000fe40003f26270 */
[----:B------:R-:W-:Y:S02]  /*145d0*/  FSEL R64, R58, -INF , !P0 ;  /* 0xff8000003a407808 */ /* 0x000fe40004000000 */
[----:B------:R-:W-:Y:S02]  /*145e0*/  FMNMX.FTZ R0, R50, R0, !PT ;  /* 0x0000000032007209 */ /* 0x000fe40007810000 */
[----:B------:R-:W-:Y:S02]  /*145f0*/  ISETP.GE.OR P5, PT, R5, R235, !P5 ;  /* 0x000000eb0500720c */ /* 0x000fe40006fa6670 */
[----:B------:R-:W-:Y:S02]  /*14600*/  FSEL R215, R57, -INF , !P6 ;  /* 0xff80000039d77808 */ /* 0x000fe40007000000 */
[----:B------:R-:W-:Y:S01]  /*14610*/  FSEL R211, R56, -INF , !P2 ;  /* 0xff80000038d37808 */ /* 0x000fe20005000000 */
[----:B------:R-:W-:Y:S01]  /*14620*/  IMAD.MOV.U32 R56, RZ, RZ, R167 ;  /* 0x000000ffff387224 */ /* 0x000fe200078e00a7 */
[CC--:B------:R-:W-:Y:S02]  /*14630*/  ISETP.GE.AND P6, PT, R6.reuse, R232.reuse, PT ;  /* 0x000000e80600720c */ /* 0x0c0fe40003fc6270 */
[----:B------:R-:W-:Y:S02]  /*14640*/  ISETP.GE.AND P2, PT, R7, R232, PT ;  /* 0x000000e80700720c */ /* 0x000fe40003f46270 */
[----:B------:R-:W-:Y:S02]  /*14650*/  FMNMX.FTZ R103, R201, R103, !PT ;  /* 0x00000067c9677209 */ /* 0x000fe40007810000 */
[----:B------:R-:W-:Y:S02]  /*14660*/  ISETP.GE.AND P0, PT, R6, R231, PT ;  /* 0x000000e70600720c */ /* 0x000fe40003f06270 */
[----:B------:R-:W-:Y:S02]  /*14670*/  ISETP.GE.OR P1, PT, R7, R235, !P1 ;  /* 0x000000eb0700720c */ /* 0x000fe40004f26670 */
[----:B------:R-:W-:Y:S02]  /*14680*/  FSEL R49, R59, -INF , !P5 ;  /* 0xff8000003b317808 */ /* 0x000fe40006800000 */
[----:B------:R-:W-:Y:S02]  /*14690*/  FMNMX.FTZ R0, R64, R0, !PT ;  /* 0x0000000040007209 */ /* 0x000fe40007810000 */
[CC--:B------:R-:W-:Y:S02]  /*146a0*/  ISETP.GE.OR P6, PT, R6.reuse, R236.reuse, !P6 ;  /* 0x000000ec0600720c */ /* 0x0c0fe400077c6670 */
[----:B------:R-:W-:Y:S02]  /*146b0*/  ISETP.GE.OR P2, PT, R7, R236, !P2 ;  /* 0x000000ec0700720c */ /* 0x000fe40005746670 */
[----:B------:R-:W-:Y:S02]  /*146c0*/  FMNMX.FTZ R103, R211, R103, !PT ;  /* 0x00000067d3677209 */ /* 0x000fe40007810000 */
[----:B------:R-:W-:Y:S02]  /*146d0*/  ISETP.GE.OR P0, PT, R6, R235, !P0 ;  /* 0x000000eb0600720c */ /* 0x000fe40004706670 */
[----:B------:R-:W-:Y:S02]  /*146e0*/  FSEL R209, R62, -INF , !P1 ;  /* 0xff8000003ed17808 */ /* 0x000fe40004800000 */
[----:B------:R-:W-:Y:S02]  /*146f0*/  FMNMX.FTZ R0, R49, R0, !PT ;  /* 0x0000000031007209 */ /* 0x000fe40007810000 */
[----:B------:R-:W-:Y:S01]  /*14700*/  FSEL R65, R61, -INF , !P6 ;  /* 0xff8000003d417808 */ /* 0x000fe20007000000 */
[----:B------:R-:W-:Y:S01]  /*14710*/  IMAD.MOV.U32 R61, RZ, RZ, R164 ;  /* 0x000000ffff3d7224 */ /* 0x000fe200078e00a4 */
[----:B------:R-:W-:Y:S01]  /*14720*/  FSEL R67, R60, -INF , !P2 ;  /* 0xff8000003c437808 */ /* 0x000fe20005000000 */
[----:B------:R-:W-:Y:S01]  /*14730*/  IMAD.MOV.U32 R60, RZ, RZ, R165 ;  /* 0x000000ffff3c7224 */ /* 0x000fe200078e00a5 */
[----:B------:R-:W-:Y:S02]  /*14740*/  FMNMX.FTZ R103, R215, R103, !PT ;  /* 0x00000067d7677209 */ /* 0x000fe40007810000 */
[----:B------:R-:W-:Y:S02]  /*14750*/  FSEL R164, R63, -INF , !P0 ;  /* 0xff8000003fa47808 */ /* 0x000fe40004000000 */
[----:B------:R-:W-:Y:S02]  /*14760*/  FMNMX.FTZ R0, R209, R0, !PT ;  /* 0x00000000d1007209 */ /* 0x000fe40007810000 */
[----:B------:R-:W-:Y:S02]  /*14770*/  FMNMX.FTZ R103, R67, R103, !PT ;  /* 0x0000006743677209 */ /* 0x000fe40007810000 */
[----:B------:R-:W-:Y:S02]  /*14780*/  FMNMX.FTZ R0, R164, R0, !PT ;  /* 0x00000000a4007209 */ /* 0x000fe40007810000 */
[----:B------:R-:W-:Y:S02]  /*14790*/  FMNMX.FTZ R103, R65, R103, !PT ;  /* 0x0000006741677209 */ /* 0x000fe40007810000 */
[----:B-1----:R-:W-:Y:S02]  /*147a0*/  FMNMX.FTZ R105, R105, R2, !PT ;  /* 0x0000000269697209 */ /* 0x002fe40007810000 */
[----:B------:R-:W1:Y:S01]  /*147b0*/  SHFL.BFLY PT, R2, R0, 0x2, 0x1f ;  /* 0x0c401f0000027f89 */ /* 0x000e6200000e0000 */
[----:B------:R-:W-:Y:S02]  /*147c0*/  FMNMX.FTZ R104, R165, R104, !PT ;  /* 0x00000068a5687209 */ /* 0x000fe40007810000 */
[C---:B------:R-:W-:Y:S05]  /*147d0*/  FMUL.FTZ R165, R105.reuse, UR4 ;  /* 0x0000000469a57c20 */ /* 0x040fea0008410000 */
[----:B------:R-:W2:Y:S01]  /*147e0*/  SHFL.BFLY PT, R5, R103, 0x2, 0x1f ;  /* 0x0c401f0067057f89 */ /* 0x000ea200000e0000 */
[----:B------:R-:W-:Y:S02]  /*147f0*/  FSETP.NEU.FTZ.AND P3, PT, R105, -INF , PT ;  /* 0xff8000006900780b */ /* 0x000fe40003f7d000 */
[----:B------:R-:W-:Y:S02]  /*14800*/  FMNMX.FTZ R104, R217, R104, !PT ;  /* 0x00000068d9687209 */ /* 0x000fe40007810000 */
[----:B------:R-:W-:Y:S02]  /*14810*/  FSEL R165, R165, RZ, P3 ;  /* 0x000000ffa5a57208 */ /* 0x000fe40001800000 */
[----:B------:R-:W-:Y:S01]  /*14820*/  MOV R57, R166 ;  /* 0x000000a600397202 */ /* 0x000fe20000000f00 */
[----:B------:R-:W3:Y:S01]  /*14830*/  SHFL.BFLY PT, R4, R104, 0x2, 0x1f ;  /* 0x0c401f0068047f89 */ /* 0x000ee200000e0000 */
[----:B-1----:R-:W-:Y:S01]  /*14840*/  FMNMX.FTZ R0, R0, R2, !PT ;  /* 0x0000000200007209 */ /* 0x002fe20007810000 */
[--C-:B------:R-:W-:Y:S01]  /*14850*/  FFMA.FTZ R2, R8, UR4, -R165.reuse ;  /* 0x0000000408027c23 */ /* 0x100fe200080108a5 */
[----:B--2---:R-:W-:Y:S03]  /*14860*/  FMNMX.FTZ R103, R103, R5, !PT ;  /* 0x0000000567677209 */ /* 0x004fe60007810000 */
[----:B------:R1:W-:Y:S02]  /*14870*/  MUFU.EX2 R208, R2 ;  /* 0x0000000200d07308 */ /* 0x0003e40000000800 */
[----:B------:R-:W2:Y:S01]  /*14880*/  SHFL.BFLY PT, R5, R103, 0x1, 0x1f ;  /* 0x0c201f0067057f89 */ /* 0x000ea200000e0000 */
[----:B---3--:R-:W-:Y:S07]  /*14890*/  FMNMX.FTZ R104, R104, R4, !PT ;  /* 0x0000000468687209 */ /* 0x008fee0007810000 */
[----:B------:R-:W3:Y:S08]  /*148a0*/  SHFL.BFLY PT, R4, R104, 0x1, 0x1f ;  /* 0x0c201f0068047f89 */ /* 0x000ef000000e0000 */
[----:B-1----:R-:W1:Y:S01]  /*148b0*/  SHFL.BFLY PT, R2, R0, 0x1, 0x1f ;  /* 0x0c201f0000027f89 */ /* 0x002e6200000e0000 */
[----:B--2---:R-:W-:Y:S04]  /*148c0*/  FMNMX.FTZ R103, R103, R5, !PT ;  /* 0x0000000567677209 */ /* 0x004fe80007810000 */
[C---:B------:R-:W-:Y:S01]  /*148d0*/  FSETP.NEU.FTZ.AND P1, PT, R103.reuse, -INF , PT ;  /* 0xff8000006700780b */ /* 0x040fe20003f3d000 */
[----:B------:R-:W-:Y:S01]  /*148e0*/  FMUL.FTZ R167, R103, UR4 ;  /* 0x0000000467a77c20 */ /* 0x000fe20008410000 */
[----:B---3--:R-:W-:Y:S01]  /*148f0*/  FMNMX.FTZ R104, R104, R4, !PT ;  /* 0x0000000468687209 */ /* 0x008fe20007810000 */
[----:B------:R-:W-:Y:S03]  /*14900*/  FFMA.FTZ R4, R10, UR4, -R165 ;  /* 0x000000040a047c23 */ /* 0x000fe600080108a5 */
[----:B------:R-:W-:Y:S02]  /*14910*/  FSEL R167, R167, RZ, P1 ;  /* 0x000000ffa7a77208 */ /* 0x000fe40000800000 */
[----:B------:R-:W-:Y:S01]  /*14920*/  FSETP.NEU.FTZ.AND P2, PT, R104, -INF , PT ;  /* 0xff8000006800780b */ /* 0x000fe20003f5d000 */
[----:B------:R2:W-:Y:S01]  /*14930*/  MUFU.EX2 R218, R4 ;  /* 0x0000000400da7308 */ /* 0x0005e20000000800 */
[----:B-1----:R-:W-:Y:S01]  /*14940*/  FMNMX.FTZ R102, R0, R2, !PT ;  /* 0x0000000200667209 */ /* 0x002fe20007810000 */
[--C-:B------:R-:W-:Y:S01]  /*14950*/  FFMA.FTZ R0, R22, UR4, -R167.reuse ;  /* 0x0000000416007c23 */ /* 0x100fe200080108a7 */
[----:B------:R-:W-:Y:S01]  /*14960*/  FMUL.FTZ R166, R104, UR4 ;  /* 0x0000000468a67c20 */ /* 0x000fe20008410000 */
[----:B------:R-:W-:Y:S01]  /*14970*/  FFMA.FTZ R2, R21, UR4, -R167 ;  /* 0x0000000415027c23 */ /* 0x000fe200080108a7 */
[C---:B------:R-:W-:Y:S01]  /*14980*/  FSETP.NEU.FTZ.AND P0, PT, R102.reuse, -INF , PT ;  /* 0xff8000006600780b */ /* 0x040fe20003f1d000 */
[----:B------:R-:W-:Y:S04]  /*14990*/  FMUL.FTZ R184, R102, UR4 ;  /* 0x0000000466b87c20 */ /* 0x000fe80008410000 */
[----:B------:R1:W-:Y:S01]  /*149a0*/  MUFU.EX2 R246, R0 ;  /* 0x0000000000f67308 */ /* 0x0003e20000000800 */
[----:B------:R-:W-:Y:S02]  /*149b0*/  FSEL R166, R166, RZ, P2 ;  /* 0x000000ffa6a67208 */ /* 0x000fe40001000000 */
[----:B------:R-:W-:Y:S07]  /*149c0*/  FSEL R184, R184, RZ, P0 ;  /* 0x000000ffb8b87208 */ /* 0x000fee0000000000 */
[----:B------:R3:W-:Y:S01]  /*149d0*/  MUFU.EX2 R248, R2 ;  /* 0x0000000200f87308 */ /* 0x0007e20000000800 */
[----:B--2---:R-:W-:Y:S09]  /*149e0*/  FFMA.FTZ R4, R14, UR4, -R165 ;  /* 0x000000040e047c23 */ /* 0x004ff200080108a5 */
[----:B------:R2:W4:Y:S01]  /*149f0*/  MUFU.EX2 R48, R4 ;  /* 0x0000000400307308 */ /* 0x0005220000000800 */
[----:B-1----:R-:W-:Y:S09]  /*14a00*/  FFMA.FTZ R0, R20, UR4, -R167 ;  /* 0x0000000414007c23 */ /* 0x002ff200080108a7 */
[----:B------:R1:W5:Y:S01]  /*14a10*/  MUFU.EX2 R247, R0 ;  /* 0x0000000000f77308 */ /* 0x0003620000000800 */
[----:B---3--:R-:W-:Y:S09]  /*14a20*/  FFMA.FTZ R2, R19, UR4, -R184 ;  /* 0x0000000413027c23 */ /* 0x008ff200080108b8 */
[----:B------:R3:W-:Y:S01]  /*14a30*/  MUFU.EX2 R243, R2 ;  /* 0x0000000200f37308 */ /* 0x0007e20000000800 */
[----:B--2---:R-:W-:Y:S01]  /*14a40*/  FFMA.FTZ R4, R13, UR4, -R166 ;  /* 0x000000040d047c23 */ /* 0x004fe200080108a6 */
[----:B----4-:R-:W-:Y:S08]  /*14a50*/  F2FP.F16.F32.PACK_AB R176, R48, R218 ;  /* 0x000000da30b0723e */ /* 0x010ff000000000ff */
[----:B------:R2:W-:Y:S01]  /*14a60*/  MUFU.EX2 R250, R4 ;  /* 0x0000000400fa7308 */ /* 0x0005e20000000800 */
[----:B-1----:R-:W-:Y:S01]  /*14a70*/  FFMA.FTZ R0, R17, UR4, -R184 ;  /* 0x0000000411007c23 */ /* 0x002fe200080108b8 */
[----:B-----5:R-:W-:Y:S08]  /*14a80*/  F2FP.F16.F32.PACK_AB R182, R248, R247 ;  /* 0x000000f7f8b6723e */ /* 0x020ff000000000ff */
[----:B------:R1:W-:Y:S01]  /*14a90*/  MUFU.EX2 R241, R0 ;  /* 0x0000000000f17308 */ /* 0x0003e20000000800 */
[----:B---3--:R-:W-:Y:S05]  /*14aa0*/  FSEL R2, R104, RZ, P2 ;  /* 0x000000ff68027208 */ /* 0x008fea0001000000 */
[----:B------:R-:W-:Y:S01]  /*14ab0*/  FADD.FTZ R2, -R2, R100 ;  /* 0x0000006402027221 */ /* 0x000fe20000010100 */
[----:B--2---:R-:W-:Y:S03]  /*14ac0*/  FFMA.FTZ R4, R15, UR4, -R166 ;  /* 0x000000040f047c23 */ /* 0x004fe600080108a6 */
[----:B------:R-:W-:Y:S01]  /*14ad0*/  FMUL.FTZ R2, R2, UR4 ;  /* 0x0000000402027c20 */ /* 0x000fe20008410000 */
[----:B------:R2:W3:Y:S01]  /*14ae0*/  MUFU.EX2 R252, R4 ;  /* 0x0000000400fc7308 */ /* 0x0004e20000000800 */
[--C-:B-1----:R-:W-:Y:S02]  /*14af0*/  FFMA.FTZ R0, R23, UR4, -R184.reuse ;  /* 0x0000000417007c23 */ /* 0x102fe400080108b8 */
[----:B------:R-:W1:Y:S07]  /*14b00*/  LDSM.16.MT88.4 R20, [R224+0x9000] ;  /* 0x00900000e014783b */ /* 0x000e6e0000004200 */
[----:B------:R4:W5:Y:S10]  /*14b10*/  MUFU.EX2 R242, R0 ;  /* 0x0000000000f27308 */ /* 0x0009740000000800 */
[----:B------:R-:W1:Y:S01]  /*14b20*/  MUFU.EX2 R100, R2 ;  /* 0x0000000200647308 */ /* 0x000e620000000800 */
[----:B--2---:R-:W-:Y:S01]  /*14b30*/  FFMA.FTZ R4, R9, UR4, -R165 ;  /* 0x0000000409047c23 */ /* 0x004fe200080108a5 */
[----:B---3--:R-:W-:Y:S08]  /*14b40*/  F2FP.F16.F32.PACK_AB R177, R252, R250 ;  /* 0x000000fafcb1723e */ /* 0x008ff000000000ff */
[----:B------:R2:W3:Y:S01]  /*14b50*/  MUFU.EX2 R220, R4 ;  /* 0x0000000400dc7308 */ /* 0x0004e20000000800 */
[----:B----4-:R-:W-:Y:S01]  /*14b60*/  FFMA.FTZ R0, R18, UR4, -R184 ;  /* 0x0000000412007c23 */ /* 0x010fe200080108b8 */
[----:B-----5:R-:W-:Y:S08]  /*14b70*/  F2FP.F16.F32.PACK_AB R181, R242, R241 ;  /* 0x000000f1f2b5723e */ /* 0x020ff000000000ff */
[----:B------:R4:W5:Y:S01]  /*14b80*/  MUFU.EX2 R244, R0 ;  /* 0x0000000000f47308 */ /* 0x0009620000000800 */
[C---:B-1----:R-:W-:Y:S01]  /*14b90*/  FMUL.FTZ R6, R100.reuse, R114 ;  /* 0x0000007264067220 */ /* 0x042fe20000410000 */
[C---:B------:R-:W-:Y:S01]  /*14ba0*/  FMUL.FTZ R7, R100.reuse, R115 ;  /* 0x0000007364077220 */ /* 0x040fe20000410000 */
[C---:B------:R-:W-:Y:S01]  /*14bb0*/  FMUL.FTZ R18, R100.reuse, R122 ;  /* 0x0000007a64127220 */ /* 0x040fe20000410000 */
[C---:B------:R-:W-:Y:S01]  /*14bc0*/  FMUL.FTZ R19, R100.reuse, R123 ;  /* 0x0000007b64137220 */ /* 0x040fe20000410000 */
[C---:B------:R-:W-:Y:S01]  /*14bd0*/  FMUL.FTZ R34, R100.reuse, R134 ;  /* 0x0000008664227220 */ /* 0x040fe20000410000 */
[----:B------:R-:W-:Y:S01]  /*14be0*/  FMUL.FTZ R35, R100, R135 ;  /* 0x0000008764237220 */ /* 0x000fe20000410000 */
[----:B------:R-:W-:Y:S01]  /*14bf0*/  MOV R135, R60 ;  /* 0x0000003c00877202 */ /* 0x000fe20000000f00 */
[--C-:B------:R-:W-:Y:S01]  /*14c00*/  FFMA.FTZ R60, R191, UR4, -R166.reuse ;  /* 0x00000004bf3c7c23 */ /* 0x100fe200080108a6 */
[--C-:B--2---:R-:W-:Y:S01]  /*14c10*/  FFMA.FTZ R4, R12, UR4, -R166.reuse ;  /* 0x000000040c047c23 */ /* 0x104fe200080108a6 */
[----:B---3--:R-:W-:Y:S01]  /*14c20*/  F2FP.F16.F32.PACK_AB R178, R220, R208 ;  /* 0x000000d0dcb2723e */ /* 0x008fe200000000ff */
[----:B------:R-:W-:Y:S02]  /*14c30*/  IMAD.MOV.U32 R134, RZ, RZ, R217 ;  /* 0x000000ffff867224 */ /* 0x000fe400078e00d9 */
[C---:B------:R-:W-:Y:S01]  /*14c40*/  FMUL.FTZ R70, R100.reuse, R70 ;  /* 0x0000004664467220 */ /* 0x040fe20000410000 */
[----:B------:R1:W-:Y:S01]  /*14c50*/  MUFU.EX2 R249, R4 ;  /* 0x0000000400f97308 */ /* 0x0003e20000000800 */
[C---:B------:R-:W-:Y:S01]  /*14c60*/  FMUL.FTZ R71, R100.reuse, R71 ;  /* 0x0000004764477220 */ /* 0x040fe20000410000 */
[C---:B------:R-:W-:Y:S01]  /*14c70*/  FMUL.FTZ R82, R100.reuse, R82 ;  /* 0x0000005264527220 */ /* 0x040fe20000410000 */
[C---:B------:R-:W-:Y:S01]  /*14c80*/  FMUL.FTZ R83, R100.reuse, R83 ;  /* 0x0000005364537220 */ /* 0x040fe20000410000 */
[----:B----4-:R-:W-:Y:S01]  /*14c90*/  FSEL R0, R105, RZ, P3 ;  /* 0x000000ff69007208 */ /* 0x010fe20001800000 */
        /* <DEDUP_REMOVED lines=9> */
[----:B-1----:R-:W-:Y:S09]  /*14d30*/  FFMA.FTZ R4, R11, UR4, -R166 ;  /* 0x000000040b047c23 */ /* 0x002ff200080108a6 */
[----:B------:R1:W4:Y:S01]  /*14d40*/  MUFU.EX2 R251, R4 ;  /* 0x0000000400fb7308 */ /* 0x0003220000000800 */
[----:B--2---:R-:W-:Y:S01]  /*14d50*/  FADD.FTZ R3, -R0, R106 ;  /* 0x0000006a00037221 */ /* 0x004fe20000010100 */
[----:B------:R-:W-:Y:S01]  /*14d60*/  FSEL R0, R102, RZ, P0 ;  /* 0x000000ff66007208 */ /* 0x000fe20000000000 */
[C---:B---3--:R-:W-:Y:S01]  /*14d70*/  FMUL.FTZ R5, R101.reuse, R113 ;  /* 0x0000007165057220 */ /* 0x048fe20000410000 */
[----:B------:R-:W-:Y:S01]  /*14d80*/  FMUL.FTZ R17, R101, R121 ;  /* 0x0000007965117220 */ /* 0x000fe20000410000 */
[----:B------:R-:W-:Y:S01]  /*14d90*/  FMUL.FTZ R2, R3, UR4 ;  /* 0x0000000403027c20 */ /* 0x000fe20008410000 */
[----:B------:R-:W-:Y:S01]  /*14da0*/  FFMA.FTZ R3, R25, UR4, -R165 ;  /* 0x0000000419037c23 */ /* 0x000fe200080108a5 */
[----:B------:R-:W-:Y:S01]  /*14db0*/  FADD.FTZ R0, -R0, R107 ;  /* 0x0000006b00007221 */ /* 0x000fe20000010100 */
[----:B------:R-:W-:Y:S01]  /*14dc0*/  FMUL.FTZ R32, R101, R132 ;  /* 0x0000008465207220 */ /* 0x000fe20000410000 */
[----:B-1----:R-:W-:Y:S01]  /*14dd0*/  FFMA.FTZ R4, R16, UR4, -R167 ;  /* 0x0000000410047c23 */ /* 0x002fe200080108a7 */
[----:B------:R1:W-:Y:S01]  /*14de0*/  MUFU.EX2 R240, R3 ;  /* 0x0000000300f07308 */ /* 0x0003e20000000800 */
[----:B------:R-:W-:Y:S01]  /*14df0*/  FMUL.FTZ R0, R0, UR4 ;  /* 0x0000000400007c20 */ /* 0x000fe20008410000 */
[----:B----4-:R-:W-:Y:S01]  /*14e00*/  F2FP.F16.F32.PACK_AB R179, R251, R249 ;  /* 0x000000f9fbb3723e */ /* 0x010fe200000000ff */
[C---:B------:R-:W-:Y:S01]  /*14e10*/  FMUL.FTZ R16, R101.reuse, R120 ;  /* 0x0000007865107220 */ /* 0x040fe20000410000 */
[C---:B------:R-:W-:Y:S01]  /*14e20*/  FMUL.FTZ R33, R101.reuse, R133 ;  /* 0x0000008565217220 */ /* 0x040fe20000410000 */
[----:B------:R-:W-:Y:S01]  /*14e30*/  IMAD.MOV.U32 R132, RZ, RZ, R209 ;  /* 0x000000ffff847224 */ /* 0x000fe200078e00d1 */
[----:B------:R-:W-:Y:S01]  /*14e40*/  LDSM.16.MT88.4 R120, [R226+0x9400] ;  /* 0x00940000e278783b */ /* 0x000fe20000004200 */
[----:B------:R-:W-:Y:S03]  /*14e50*/  MOV R133, R211 ;  /* 0x000000d300857202 */ /* 0x000fe60000000f00 */
[----:B------:R2:W3:Y:S01]  /*14e60*/  MUFU.EX2 R245, R4 ;  /* 0x0000000400f57308 */ /* 0x0004e20000000800 */
[----:B------:R-:W-:Y:S02]  /*14e70*/  IMAD.MOV.U32 R107, RZ, RZ, R64 ;  /* 0x000000ffff6b7224 */ /* 0x000fe400078e0040 */
[C---:B------:R-:W-:Y:S01]  /*14e80*/  FMUL.FTZ R64, R101.reuse, R168 ;  /* 0x000000a865407220 */ /* 0x040fe20000410000 */
[C---:B------:R-:W-:Y:S01]  /*14e90*/  FMUL.FTZ R68, R101.reuse, R68 ;  /* 0x0000004465447220 */ /* 0x040fe20000410000 */
[C---:B------:R-:W-:Y:S01]  /*14ea0*/  FMUL.FTZ R69, R101.reuse, R69 ;  /* 0x0000004565457220 */ /* 0x040fe20000410000 */
[C---:B------:R-:W-:Y:S01]  /*14eb0*/  FMUL.FTZ R80, R101.reuse, R80 ;  /* 0x0000005065507220 */ /* 0x040fe20000410000 */
[----:B------:R-:W-:Y:S01]  /*14ec0*/  FMUL.FTZ R81, R101, R81 ;  /* 0x0000005165517220 */ /* 0x000fe20000410000 */
[----:B------:R-:W-:Y:S02]  /*14ed0*/  FFMA.FTZ R106, R187, UR4, -R167 ;  /* 0x00000004bb6a7c23 */ /* 0x000fe400080108a7 */
[----:B------:R-:W4:Y:S01]  /*14ee0*/  MUFU.EX2 R2, R2 ;  /* 0x0000000200027308 */ /* 0x000f220000000800 */
[--C-:B-1----:R-:W-:Y:S01]  /*14ef0*/  FFMA.FTZ R3, R28, UR4, -R165.reuse ;  /* 0x000000041c037c23 */ /* 0x102fe200080108a5 */
[C---:B------:R-:W-:Y:S01]  /*14f00*/  FMUL.FTZ R84, R101.reuse, R84 ;  /* 0x0000005465547220 */ /* 0x040fe20000410000 */
[C---:B------:R-:W-:Y:S01]  /*14f10*/  FMUL.FTZ R85, R101.reuse, R85 ;  /* 0x0000005565557220 */ /* 0x040fe20000410000 */
[C---:B------:R-:W-:Y:S01]  /*14f20*/  FMUL.FTZ R96, R101.reuse, R96 ;  /* 0x0000006065607220 */ /* 0x040fe20000410000 */
[C---:B------:R-:W-:Y:S01]  /*14f30*/  FMUL.FTZ R97, R101.reuse, R97 ;  /* 0x0000006165617220 */ /* 0x040fe20000410000 */
[----:B------:R-:W-:Y:S04]  /*14f40*/  PLOP3.LUT P0, PT, PT, PT, UP0, 0x80, 0x0 ;  /* 0x000000000000781c */ /* 0x000fe80003f0f008 */
[----:B------:R1:W-:Y:S01]  /*14f50*/  MUFU.EX2 R239, R3 ;  /* 0x0000000300ef7308 */ /* 0x0003e20000000800 */
[----:B--2---:R-:W-:Y:S01]  /*14f60*/  FMUL.FTZ R4, R101, R112 ;  /* 0x0000007065047220 */ /* 0x004fe20000410000 */
[----:B---3--:R-:W-:Y:S01]  /*14f70*/  F2FP.F16.F32.PACK_AB R180, R246, R245 ;  /* 0x000000f5f6b4723e */ /* 0x008fe200000000ff */
[----:B------:R-:W-:Y:S05]  /*14f80*/  LDSM.16.MT88.4 R112, [R224+0xb000] ;  /* 0x00b00000e070783b */ /* 0x000fea0000004200 */
[-C--:B------:R-:W-:Y:S02]  /*14f90*/  HMMA.16816.F32 R4, R176, R20.reuse, R4 ;  /* 0x00000014b004723c */ /* 0x080fe40000001804 */
[----:B------:R-:W2:Y:S03]  /*14fa0*/  MUFU.EX2 R0, R0 ;  /* 0x0000000000007308 */ /* 0x000ea60000000800 */
[C---:B----4-:R-:W-:Y:S01]  /*14fb0*/  FMUL.FTZ R8, R2.reuse, R108 ;  /* 0x0000006c02087220 */ /* 0x050fe20000410000 */
[C---:B------:R-:W-:Y:S01]  /*14fc0*/  FMUL.FTZ R9, R2.reuse, R109 ;  /* 0x0000006d02097220 */ /* 0x040fe20000410000 */
[C---:B------:R-:W-:Y:S01]  /*14fd0*/  FMUL.FTZ R12, R2.reuse, R116 ;  /* 0x00000074020c7220 */ /* 0x040fe20000410000 */
[C---:B------:R-:W-:Y:S04]  /*14fe0*/  FMUL.FTZ R13, R2.reuse, R117 ;  /* 0x00000075020d7220 */ /* 0x040fe80000410000 */
[----:B------:R-:W-:Y:S01]  /*14ff0*/  MUFU.EX2 R217, R106 ;  /* 0x0000006a00d97308 */ /* 0x000fe20000000800 */
[----:B-1----:R-:W-:Y:S01]  /*15000*/  FFMA.FTZ R3, R185, UR4, -R166 ;  /* 0x00000004b9037c23 */ /* 0x002fe200080108a6 */
[C---:B------:R-:W-:Y:S01]  /*15010*/  FMUL.FTZ R28, R2.reuse, R136 ;  /* 0x00000088021c7220 */ /* 0x040fe20000410000 */
[----:B------:R-:W-:Y:S02]  /*15020*/  IMAD.MOV.U32 R136, RZ, RZ, R220 ;  /* 0x000000ffff887224 */ /* 0x000fe400078e00dc */
[C---:B------:R-:W-:Y:S01]  /*15030*/  FMUL.FTZ R24, R2.reuse, R124 ;  /* 0x0000007c02187220 */ /* 0x040fe20000410000 */
[C---:B------:R-:W-:Y:S01]  /*15040*/  FMUL.FTZ R25, R2.reuse, R125 ;  /* 0x0000007d02197220 */ /* 0x040fe20000410000 */
[----:B------:R-:W-:Y:S03]  /*15050*/  FMUL.FTZ R44, R2, R152 ;  /* 0x00000098022c7220 */ /* 0x000fe60000410000 */
[----:B------:R1:W-:Y:S01]  /*15060*/  MUFU.EX2 R222, R3 ;  /* 0x0000000300de7308 */ /* 0x0003e20000000800 */
[C---:B--2---:R-:W-:Y:S01]  /*15070*/  FMUL.FTZ R10, R0.reuse, R110 ;  /* 0x0000006e000a7220 */ /* 0x044fe20000410000 */
        /* <DEDUP_REMOVED lines=11> */
[----:B-1----:R-:W-:Y:S01]  /*15130*/  FFMA.FTZ R3, R188, UR4, -R165 ;  /* 0x00000004bc037c23 */ /* 0x002fe200080108a5 */
[C---:B------:R-:W-:Y:S03]  /*15140*/  HMMA.16816.F32 R16, R176.reuse, R22, R16 ;  /* 0x00000016b010723c */ /* 0x040fe60000001810 */
[----:B------:R1:W-:Y:S02]  /*15150*/  MUFU.EX2 R221, R3 ;  /* 0x0000000300dd7308 */ /* 0x0003e40000000800 */
[C---:B------:R-:W-:Y:S01]  /*15160*/  FMUL.FTZ R20, R101.reuse, R128 ;  /* 0x0000008065147220 */ /* 0x040fe20000410000 */
[C---:B------:R-:W-:Y:S01]  /*15170*/  FMUL.FTZ R21, R101.reuse, R129 ;  /* 0x0000008165157220 */ /* 0x040fe20000410000 */
[C---:B------:R-:W-:Y:S01]  /*15180*/  FMUL.FTZ R22, R100.reuse, R130 ;  /* 0x0000008264167220 */ /* 0x040fe20000410000 */
[----:B------:R-:W-:Y:S03]  /*15190*/  FMUL.FTZ R23, R100, R131 ;  /* 0x0000008364177220 */ /* 0x000fe60000410000 */
[----:B------:R-:W-:Y:S01]  /*151a0*/  MOV R131, R215 ;  /* 0x000000d700837202 */ /* 0x000fe20000000f00 */
[----:B------:R-:W-:Y:S01]  /*151b0*/  IMAD.MOV.U32 R130, RZ, RZ, R67 ;  /* 0x000000ffff827224 */ /* 0x000fe200078e0043 */
[----:B------:R-:W-:Y:S01]  /*151c0*/  MOV R128, R49 ;  /* 0x0000003100807202 */ /* 0x000fe20000000f00 */
[C---:B------:R-:W-:Y:S01]  /*151d0*/  FMUL.FTZ R49, R101.reuse, R149 ;  /* 0x0000009565317220 */ /* 0x040fe20000410000 */
[-C--:B------:R-:W-:Y:S03]  /*151e0*/  HMMA.16816.F32 R20, R176, R36.reuse, R20 ;  /* 0x00000024b014723c */ /* 0x080fe60000001814 */
[----:B------:R-:W-:Y:S01]  /*151f0*/  MOV R129, R65 ;  /* 0x0000004100817202 */ /* 0x000fe20000000f00 */
[----:B------:R-:W-:Y:S01]  /*15200*/  FMUL.FTZ R65, R101, R169 ;  /* 0x000000a965417220 */ /* 0x000fe20000410000 */
[----:B-1----:R-:W-:Y:S01]  /*15210*/  FFMA.FTZ R3, R189, UR4, -R165 ;  /* 0x00000004bd037c23 */ /* 0x002fe200080108a5 */
[C---:B------:R-:W-:Y:S03]  /*15220*/  HMMA.16816.F32 R24, R180.reuse, R36, R24 ;  /* 0x00000024b418723c */ /* 0x040fe60000001818 */
[----:B------:R1:W-:Y:S02]  /*15230*/  MUFU.EX2 R220, R3 ;  /* 0x0000000300dc7308 */ /* 0x0003e40000000800 */
[----:B------:R-:W-:Y:S01]  /*15240*/  FMUL.FTZ R43, R0, R143 ;  /* 0x0000008f002b7220 */ /* 0x000fe20000410000 */
[----:B------:R-:W-:Y:S02]  /*15250*/  IMAD.MOV.U32 R143, RZ, RZ, R216 ;  /* 0x000000ffff8f7224 */ /* 0x000fe400078e00d8 */
[----:B------:R-:W-:Y:S03]  /*15260*/  FFMA.FTZ R36, R29, UR4, -R166 ;  /* 0x000000041d247c23 */ /* 0x000fe600080108a6 */
[----:B------:R-:W-:Y:S01]  /*15270*/  FMUL.FTZ R29, R2, R137 ;  /* 0x00000089021d7220 */ /* 0x000fe20000410000 */
[----:B------:R-:W-:Y:S02]  /*15280*/  IMAD.MOV.U32 R137, RZ, RZ, R218 ;  /* 0x000000ffff897224 */ /* 0x000fe400078e00da */
[C---:B------:R-:W-:Y:S01]  /*15290*/  FMUL.FTZ R30, R0.reuse, R138 ;  /* 0x0000008a001e7220 */ /* 0x040fe20000410000 */
[----:B------:R-:W-:Y:S01]  /*152a0*/  FMUL.FTZ R31, R0, R139 ;  /* 0x0000008b001f7220 */ /* 0x000fe20000410000 */
[C---:B------:R-:W-:Y:S01]  /*152b0*/  FMUL.FTZ R67, R100.reuse, R171 ;  /* 0x000000ab64437220 */ /* 0x040fe20000410000 */
[----:B------:R-:W-:Y:S02]  /*152c0*/  IMAD.MOV.U32 R185, RZ, RZ, R51 ;  /* 0x000000ffffb97224 */ /* 0x000fe400078e0033 */
[----:B------:R-:W-:Y:S01]  /*152d0*/  FMUL.FTZ R51, R100, R151 ;  /* 0x0000009764337220 */ /* 0x000fe20000410000 */
[----:B------:R-:W-:Y:S02]  /*152e0*/  IMAD.MOV.U32 R138, RZ, RZ, R48 ;  /* 0x000000ffff8a7224 */ /* 0x000fe400078e0030 */
[C---:B------:R-:W-:Y:S01]  /*152f0*/  FMUL.FTZ R48, R101.reuse, R148 ;  /* 0x0000009465307220 */ /* 0x040fe20000410000 */
[----:B------:R-:W-:Y:S01]  /*15300*/  FMUL.FTZ R62, R0, R174 ;  /* 0x000000ae003e7220 */ /* 0x000fe20000410000 */
[-C--:B------:R-:W-:Y:S01]  /*15310*/  HMMA.16816.F32 R28, R180, R38.reuse, R28 ;  /* 0x00000026b41c723c */ /* 0x080fe2000000181c */
[----:B------:R3:W-:Y:S02]  /*15320*/  MUFU.EX2 R223, R36 ;  /* 0x0000002400df7308 */ /* 0x0007e40000000800 */
[----:B-1----:R-:W-:Y:S01]  /*15330*/  FFMA.FTZ R3, R190, UR4, -R166 ;  /* 0x00000004be037c23 */ /* 0x002fe200080108a6 */
[----:B------:R-:W-:Y:S01]  /*15340*/  FMUL.FTZ R63, R0, R175 ;  /* 0x000000af003f7220 */ /* 0x000fe20000410000 */
[----:B------:R-:W-:Y:S01]  /*15350*/  FMUL.FTZ R72, R2, R72 ;  /* 0x0000004802487220 */ /* 0x000fe20000410000 */
[C---:B------:R-:W-:Y:S05]  /*15360*/  HMMA.16816.F32 R32, R176.reuse, R38, R32 ;  /* 0x00000026b020723c */ /* 0x040fea0000001820 */
[----:B------:R1:W-:Y:S01]  /*15370*/  MUFU.EX2 R218, R3 ;  /* 0x0000000300da7308 */ /* 0x0003e20000000800 */
[----:B------:R-:W-:Y:S02]  /*15380*/  IMAD.MOV.U32 R188, RZ, RZ, R212 ;  /* 0x000000ffffbc7224 */ /* 0x000fe400078e00d4 */
[----:B------:R-:W-:Y:S03]  /*15390*/  FMUL.FTZ R47, R0, R155 ;  /* 0x0000009b002f7220 */ /* 0x000fe60000410000 */
[C---:B------:R-:W-:Y:S01]  /*153a0*/  FMUL.FTZ R38, R100.reuse, R146 ;  /* 0x0000009264267220 */ /* 0x040fe20000410000 */
[----:B------:R-:W-:Y:S02]  /*153b0*/  IMAD.MOV.U32 R146, RZ, RZ, R214 ;  /* 0x000000ffff927224 */ /* 0x000fe400078e00d6 */
[----:B------:R-:W-:Y:S01]  /*153c0*/  FMUL.FTZ R39, R100, R147 ;  /* 0x0000009364277220 */ /* 0x000fe20000410000 */
[----:B------:R-:W-:Y:S02]  /*153d0*/  IMAD.MOV.U32 R147, RZ, RZ, R213 ;  /* 0x000000ffff937224 */ /* 0x000fe400078e00d5 */
[----:B------:R-:W-:Y:S01]  /*153e0*/  FMUL.FTZ R45, R2, R153 ;  /* 0x00000099022d7220 */ /* 0x000fe20000410000 */
[----:B------:R-:W-:Y:S01]  /*153f0*/  IMAD.MOV.U32 R152, RZ, RZ, R210 ;  /* 0x000000ffff987224 */ /* 0x000fe200078e00d2 */
[----:B------:R-:W-:Y:S01]  /*15400*/  MOV R153, R207 ;  /* 0x000000cf00997202 */ /* 0x000fe20000000f00 */
[----:B------:R-:W-:Y:S02]  /*15410*/  IMAD.MOV.U32 R139, RZ, RZ, R208 ;  /* 0x000000ffff8b7224 */ /* 0x000fe400078e00d0 */
[----:B------:R-:W-:Y:S01]  /*15420*/  FMUL.FTZ R46, R0, R154 ;  /* 0x0000009a002e7220 */ /* 0x000fe20000410000 */
[----:B------:R-:W-:Y:S02]  /*15430*/  IMAD.MOV.U32 R155, RZ, RZ, R206 ;  /* 0x000000ffff9b7224 */ /* 0x000fe400078e00ce */
[C---:B---3--:R-:W-:Y:S01]  /*15440*/  FMUL.FTZ R36, R101.reuse, R144 ;  /* 0x0000009065247220 */ /* 0x048fe20000410000 */
[----:B-1----:R-:W-:Y:S01]  /*15450*/  FFMA.FTZ R3, R186, UR4, -R167 ;  /* 0x00000004ba037c23 */ /* 0x002fe200080108a7 */
[----:B------:R-:W-:Y:S02]  /*15460*/  IMAD.MOV.U32 R154, RZ, RZ, R61 ;  /* 0x000000ffff9a7224 */ /* 0x000fe400078e003d */
[C---:B------:R-:W-:Y:S01]  /*15470*/  FMUL.FTZ R37, R101.reuse, R145 ;  /* 0x0000009165257220 */ /* 0x040fe20000410000 */
[C---:B------:R-:W-:Y:S01]  /*15480*/  FMUL.FTZ R40, R2.reuse, R140 ;  /* 0x0000008c02287220 */ /* 0x040fe20000410000 */
[----:B------:R1:W3:Y:S01]  /*15490*/  MUFU.EX2 R216, R3 ;  /* 0x0000000300d87308 */ /* 0x0002e20000000800 */
[----:B------:R-:W-:Y:S01]  /*154a0*/  FMUL.FTZ R41, R2, R141 ;  /* 0x0000008d02297220 */ /* 0x000fe20000410000 */
[----:B------:R-:W-:Y:S01]  /*154b0*/  FMUL.FTZ R42, R0, R142 ;  /* 0x0000008e002a7220 */ /* 0x000fe20000410000 */
[----:B------:R-:W-:Y:S01]  /*154c0*/  FMUL.FTZ R61, R2, R173 ;  /* 0x000000ad023d7220 */ /* 0x000fe20000410000 */
[----:B------:R-:W-:Y:S01]  /*154d0*/  IMAD.MOV.U32 R141, RZ, RZ, R50 ;  /* 0x000000ffff8d7224 */ /* 0x000fe200078e0032 */
[-C--:B------:R-:W-:Y:S01]  /*154e0*/  HMMA.16816.F32 R36, R176, R52.reuse, R36 ;  /* 0x00000034b024723c */ /* 0x080fe20000001824 */
[----:B------:R-:W4:Y:S02]  /*154f0*/  LDL.LU R173, [R1+0xc] ;  /* 0x00000c0001ad7983 */ /* 0x000f240000300800 */
[----:B------:R-:W-:Y:S01]  /*15500*/  FMUL.FTZ R50, R100, R150 ;  /* 0x0000009664327220 */ /* 0x000fe20000410000 */
[----:B------:R-:W-:Y:S01]  /*15510*/  IMAD.MOV.U32 R140, RZ, RZ, R57 ;  /* 0x000000ffff8c7224 */ /* 0x000fe200078e0039 */
[----:B------:R-:W-:Y:S01]  /*15520*/  LDSM.16.MT88.4 R148, [R224+0xac00] ;  /* 0x00ac0000e094783b */ /* 0x000fe20000004200 */
[C---:B------:R-:W-:Y:S05]  /*15530*/  HMMA.16816.F32 R40, R180.reuse, R52, R40 ;  /* 0x00000034b428723c */ /* 0x040fea0000001828 */
[----:B------:R-:W-:Y:S01]  /*15540*/  FMUL.FTZ R57, R2, R157 ;  /* 0x0000009d02397220 */ /* 0x000fe20000410000 */
[-C--:B------:R-:W-:Y:S01]  /*15550*/  HMMA.16816.F32 R44, R180, R54.reuse, R44 ;  /* 0x00000036b42c723c */ /* 0x080fe2000000182c */
[----:B------:R-:W5:Y:S04]  /*15560*/  LDL.LU R159, [R1+0x8] ;  /* 0x00000800019f7983 */ /* 0x000f680000300800 */
[--C-:B-1----:R-:W-:Y:S01]  /*15570*/  FFMA.FTZ R3, R192, UR4, -R167.reuse ;  /* 0x00000004c0037c23 */ /* 0x102fe200080108a7 */
[C---:B------:R-:W-:Y:S01]  /*15580*/  HMMA.16816.F32 R48, R176.reuse, R54, R48 ;  /* 0x00000036b030723c */ /* 0x040fe20000001830 */
[----:B------:R-:W5:Y:S02]  /*15590*/  LDL.LU R158, [R1+0x4] ;  /* 0x00000400019e7983 */ /* 0x000f640000300800 */
[----:B------:R1:W-:Y:S02]  /*155a0*/  MUFU.EX2 R215, R3 ;  /* 0x0000000300d77308 */ /* 0x0003e40000000800 */
[----:B------:R-:W-:Y:S01]  /*155b0*/  MOV R142, R219 ;  /* 0x000000db008e7202 */ /* 0x000fe20000000f00 */
[C---:B------:R-:W-:Y:S01]  /*155c0*/  FMUL.FTZ R52, R101.reuse, R160 ;  /* 0x000000a065347220 */ /* 0x040fe20000410000 */
[----:B------:R-:W-:Y:S01]  /*155d0*/  FMUL.FTZ R53, R101, R161 ;  /* 0x000000a165357220 */ /* 0x000fe20000410000 */
[C---:B------:R-:W-:Y:S01]  /*155e0*/  FMUL.FTZ R54, R100.reuse, R162 ;  /* 0x000000a264367220 */ /* 0x040fe20000410000 */
[----:B------:R-:W5:Y:S04]  /*155f0*/  LDL.LU R157, [R1] ;  /* 0x00000000019d7983 */ /* 0x000f680000300800 */
[----:B------:R3:W-:Y:S01]  /*15600*/  MUFU.EX2 R219, R60 ;  /* 0x0000003c00db7308 */ /* 0x0007e20000000800 */
[----:B------:R-:W-:Y:S01]  /*15610*/  FMUL.FTZ R55, R100, R163 ;  /* 0x000000a364377220 */ /* 0x000fe20000410000 */
[----:B------:R-:W-:Y:S02]  /*15620*/  IMAD.MOV.U32 R145, RZ, RZ, R56 ;  /* 0x000000ffff917224 */ /* 0x000fe400078e0038 */
[----:B------:R-:W-:Y:S01]  /*15630*/  FMUL.FTZ R56, R2, R156 ;  /* 0x0000009c02387220 */ /* 0x000fe20000410000 */
[----:B------:R-:W-:Y:S02]  /*15640*/  IMAD.MOV.U32 R144, RZ, RZ, R66 ;  /* 0x000000ffff907224 */ /* 0x000fe400078e0042 */
[----:B------:R-:W-:Y:S01]  /*15650*/  FMUL.FTZ R66, R100, R170 ;  /* 0x000000aa64427220 */ /* 0x000fe20000410000 */
[----:B------:R-:W-:Y:S01]  /*15660*/  FMUL.FTZ R73, R2, R73 ;  /* 0x0000004902497220 */ /* 0x000fe20000410000 */
[----:B------:R-:W-:Y:S01]  /*15670*/  LDSM.16.MT88.4 R168, [R226+0xac00] ;  /* 0x00ac0000e2a8783b */ /* 0x000fe20000004200 */
[-C--:B--2---:R-:W-:Y:S03]  /*15680*/  HMMA.16816.F32 R52, R176, R108.reuse, R52 ;  /* 0x0000006cb034723c */ /* 0x084fe60000001834 */
[----:B-1----:R-:W-:Y:S01]  /*15690*/  FFMA.FTZ R3, R193, UR4, -R167 ;  /* 0x00000004c1037c23 */ /* 0x002fe200080108a7 */
[C---:B------:R-:W-:Y:S01]  /*156a0*/  FMUL.FTZ R74, R0.reuse, R74 ;  /* 0x0000004a004a7220 */ /* 0x040fe20000410000 */
[----:B------:R-:W-:Y:S01]  /*156b0*/  FMUL.FTZ R75, R0, R75 ;  /* 0x0000004b004b7220 */ /* 0x000fe20000410000 */
[C---:B------:R-:W-:Y:S01]  /*156c0*/  HMMA.16816.F32 R56, R180.reuse, R108, R56 ;  /* 0x0000006cb438723c */ /* 0x040fe20000001838 */
[----:B------:R1:W2:Y:S04]  /*156d0*/  MUFU.EX2 R214, R3 ;  /* 0x0000000300d67308 */ /* 0x0002a80000000800 */
[C---:B---3--:R-:W-:Y:S01]  /*156e0*/  FMUL.FTZ R60, R2.reuse, R172 ;  /* 0x000000ac023c7220 */ /* 0x048fe20000410000 */
[C---:B------:R-:W-:Y:S01]  /*156f0*/  FMUL.FTZ R76, R2.reuse, R76 ;  /* 0x0000004c024c7220 */ /* 0x040fe20000410000 */
[----:B------:R-:W-:Y:S01]  /*15700*/  FMUL.FTZ R77, R2, R77 ;  /* 0x0000004d024d7220 */ /* 0x000fe20000410000 */
[C---:B------:R-:W-:Y:S03]  /*15710*/  FMUL.FTZ R78, R0.reuse, R78 ;  /* 0x0000004e004e7220 */ /* 0x040fe60000410000 */
[----:B------:R-:W-:Y:S01]  /*15720*/  FMUL.FTZ R79, R0, R79 ;  /* 0x0000004f004f7220 */ /* 0x000fe20000410000 */
[-C--:B------:R-:W-:Y:S03]  /*15730*/  HMMA.16816.F32 R60, R180, R110.reuse, R60 ;  /* 0x0000006eb43c723c */ /* 0x080fe6000000183c */
[----:B------:R-:W-:Y:S01]  /*15740*/  F2FP.F16.F32.PACK_AB R116, R217, R216 ;  /* 0x000000d8d974723e */ /* 0x000fe200000000ff */
[C---:B------:R-:W-:Y:S01]  /*15750*/  FMUL.FTZ R88, R2.reuse, R88 ;  /* 0x0000005802587220 */ /* 0x040fe20000410000 */
[----:B------:R-:W-:Y:S01]  /*15760*/  FMUL.FTZ R89, R2, R89 ;  /* 0x0000005902597220 */ /* 0x000fe20000410000 */
[C---:B------:R-:W-:Y:S01]  /*15770*/  HMMA.16816.F32 R64, R176.reuse, R110, R64 ;  /* 0x0000006eb040723c */ /* 0x040fe20000001840 */
[----:B------:R-:W3:Y:S04]  /*15780*/  LDSM.16.MT88.4 R108, [R226+0xb000] ;  /* 0x00b00000e26c783b */ /* 0x000ee80000004200 */
[--C-:B-1----:R-:W-:Y:S01]  /*15790*/  FFMA.FTZ R3, R196, UR4, -R184.reuse ;  /* 0x00000004c4037c23 */ /* 0x102fe200080108b8 */
[-C--:B------:R-:W-:Y:S03]  /*157a0*/  HMMA.16816.F32 R68, R176, R112.reuse, R68 ;  /* 0x00000070b044723c */ /* 0x080fe60000001844 */
[----:B------:R1:W-:Y:S02]  /*157b0*/  MUFU.EX2 R213, R3 ;  /* 0x0000000300d57308 */ /* 0x0003e40000000800 */
[----:B--2---:R-:W-:Y:S01]  /*157c0*/  F2FP.F16.F32.PACK_AB R118, R214, R215 ;  /* 0x000000d7d676723e */ /* 0x004fe200000000ff */
[C---:B------:R-:W-:Y:S05]  /*157d0*/  HMMA.16816.F32 R72, R180.reuse, R112, R72 ;  /* 0x00000070b448723c */ /* 0x040fea0000001848 */
[C---:B------:R-:W-:Y:S01]  /*157e0*/  FMUL.FTZ R90, R0.reuse, R90 ;  /* 0x0000005a005a7220 */ /* 0x040fe20000410000 */
[-C--:B------:R-:W-:Y:S05]  /*157f0*/  HMMA.16816.F32 R76, R180, R114.reuse, R76 ;  /* 0x00000072b44c723c */ /* 0x080fea000000184c */
[----:B------:R-:W-:Y:S01]  /*15800*/  FMUL.FTZ R91, R0, R91 ;  /* 0x0000005b005b7220 */ /* 0x000fe20000410000 */
[C---:B------:R-:W-:Y:S01]  /*15810*/  HMMA.16816.F32 R80, R176.reuse, R114, R80 ;  /* 0x00000072b050723c */ /* 0x040fe20000001850 */
[----:B------:R-:W2:Y:S04]  /*15820*/  LDSM.16.MT88.4 R112, [R224+0x9400] ;  /* 0x00940000e070783b */ /* 0x000ea80000004200 */
[--C-:B-1----:R-:W-:Y:S01]  /*15830*/  FFMA.FTZ R3, R198, UR4, -R184.reuse ;  /* 0x00000004c6037c23 */ /* 0x102fe200080108b8 */
[C---:B------:R-:W-:Y:S01]  /*15840*/  FMUL.FTZ R92, R2.reuse, R92 ;  /* 0x0000005c025c7220 */ /* 0x040fe20000410000 */
[----:B------:R-:W-:Y:S01]  /*15850*/  FMUL.FTZ R93, R2, R93 ;  /* 0x0000005d025d7220 */ /* 0x000fe20000410000 */
[C---:B------:R-:W-:Y:S01]  /*15860*/  FMUL.FTZ R94, R0.reuse, R94 ;  /* 0x0000005e005e7220 */ /* 0x040fe20000410000 */
[----:B------:R1:W2:Y:S02]  /*15870*/  MUFU.EX2 R212, R3 ;  /* 0x0000000300d47308 */ /* 0x0002a40000000800 */
[----:B------:R-:W-:Y:S01]  /*15880*/  FMUL.FTZ R95, R0, R95 ;  /* 0x0000005f005f7220 */ /* 0x000fe20000410000 */
[----:B------:R-:W-:Y:S01]  /*15890*/  FFMA.FTZ R106, R194, UR4, -R184 ;  /* 0x00000004c26a7c23 */ /* 0x000fe200080108b8 */
[----:B------:R-:W-:Y:S01]  /*158a0*/  IMAD.MOV.U32 R172, RZ, RZ, R139 ;  /* 0x000000ffffac7224 */ /* 0x000fe200078e008b */
[----:B------:R-:W-:Y:S01]  /*158b0*/  MOV R174, R137 ;  /* 0x0000008900ae7202 */ /* 0x000fe20000000f00 */
[----:B------:R-:W-:Y:S01]  /*158c0*/  IMAD.MOV.U32 R156, RZ, RZ, R138 ;  /* 0x000000ffff9c7224 */ /* 0x000fe200078e008a */
[-C--:B---3--:R-:W-:Y:S03]  /*158d0*/  HMMA.16816.F32 R84, R176, R108.reuse, R84 ;  /* 0x0000006cb054723c */ /* 0x088fe60000001854 */
[----:B------:R-:W-:Y:S03]  /*158e0*/  MUFU.EX2 R211, R106 ;  /* 0x0000006a00d37308 */ /* 0x000fe60000000800 */
[C---:B------:R-:W-:Y:S05]  /*158f0*/  HMMA.16816.F32 R88, R180.reuse, R108, R88 ;  /* 0x0000006cb458723c */ /* 0x040fea0000001858 */
[----:B-1----:R-:W-:Y:S01]  /*15900*/  FFMA.FTZ R3, R195, UR4, -R184 ;  /* 0x00000004c3037c23 */ /* 0x002fe200080108b8 */
[-C--:B------:R-:W-:Y:S03]  /*15910*/  HMMA.16816.F32 R92, R180, R110.reuse, R92 ;  /* 0x0000006eb45c723c */ /* 0x080fe6000000185c */
[----:B------:R1:W3:Y:S02]  /*15920*/  MUFU.EX2 R210, R3 ;  /* 0x0000000300d27308 */ /* 0x0002e40000000800 */
[----:B------:R-:W-:Y:S01]  /*15930*/  F2FP.F16.F32.PACK_AB R108, R239, R240 ;  /* 0x000000f0ef6c723e */ /* 0x000fe200000000ff */
[----:B------:R-:W-:Y:S05]  /*15940*/  HMMA.16816.F32 R96, R176, R110, R96 ;  /* 0x0000006eb060723c */ /* 0x000fea0000001860 */
[----:B------:R-:W-:Y:S02]  /*15950*/  F2FP.F16.F32.PACK_AB R109, R222, R223 ;  /* 0x000000dfde6d723e */ /* 0x000fe400000000ff */
[----:B------:R-:W-:Y:S04]  /*15960*/  F2FP.F16.F32.PACK_AB R110, R220, R221 ;  /* 0x000000dddc6e723e */ /* 0x000fe800000000ff */
[----:B------:R-:W-:Y:S02]  /*15970*/  F2FP.F16.F32.PACK_AB R111, R219, R218 ;  /* 0x000000dadb6f723e */ /* 0x000fe400000000ff */
[----:B--2---:R-:W-:Y:S01]  /*15980*/  F2FP.F16.F32.PACK_AB R117, R212, R213 ;  /* 0x000000d5d475723e */ /* 0x004fe200000000ff */
[--C-:B-1----:R-:W-:Y:S01]  /*15990*/  FFMA.FTZ R3, R200, UR4, -R165.reuse ;  /* 0x00000004c8037c23 */ /* 0x102fe200080108a5 */
[----:B---3--:R-:W-:Y:S03]  /*159a0*/  F2FP.F16.F32.PACK_AB R119, R210, R211 ;  /* 0x000000d3d277723e */ /* 0x008fe600000000ff */
[-C--:B------:R-:W-:Y:S01]  /*159b0*/  HMMA.16816.F32 R4, R108, R112.reuse, R4 ;  /* 0x000000706c04723c */ /* 0x080fe20000001804 */
[----:B------:R1:W-:Y:S05]  /*159c0*/  MUFU.EX2 R208, R3 ;  /* 0x0000000300d07308 */ /* 0x0003ea0000000800 */
        /* <DEDUP_REMOVED lines=17> */
[----:B------:R-:W3:Y:S04]  /*15ae0*/  LDSM.16.MT88.4 R124, [R226+0xb400] ;  /* 0x00b40000e27c783b */ /* 0x000ee80000004200 */
[--C-:B-1----:R-:W-:Y:S01]  /*15af0*/  FFMA.FTZ R3, R205, UR4, -R166.reuse ;  /* 0x00000004cd037c23 */ /* 0x102fe200080108a6 */
[-C--:B--2---:R-:W-:Y:S03]  /*15b00*/  HMMA.16816.F32 R52, R108, R112.reuse, R52 ;  /* 0x000000706c34723c */ /* 0x084fe60000001834 */
[----:B------:R1:W2:Y:S03]  /*15b10*/  MUFU.EX2 R205, R3 ;  /* 0x0000000300cd7308 */ /* 0x0002a60000000800 */
[C---:B------:R-:W-:Y:S06]  /*15b20*/  HMMA.16816.F32 R56, R116.reuse, R112, R56 ;  /* 0x000000707438723c */ /* 0x040fec0000001838 */
[-C--:B------:R-:W-:Y:S06]  /*15b30*/  HMMA.16816.F32 R60, R116, R114.reuse, R60 ;  /* 0x00000072743c723c */ /* 0x080fec000000183c */
[C---:B------:R-:W-:Y:S01]  /*15b40*/  HMMA.16816.F32 R64, R108.reuse, R114, R64 ;  /* 0x000000726c40723c */ /* 0x040fe20000001840 */
[----:B------:R-:W5:Y:S04]  /*15b50*/  LDSM.16.MT88.4 R112, [R224+0x9800] ;  /* 0x00980000e070783b */ /* 0x000f680000004200 */
        /* <DEDUP_REMOVED lines=8> */
[-C--:B------:R-:W-:Y:S03]  /*15be0*/  HMMA.16816.F32 R84, R108, R124.reuse, R84 ;  /* 0x0000007c6c54723c */ /* 0x080fe60000001854 */
[----:B------:R1:W2:Y:S03]  /*15bf0*/  MUFU.EX2 R207, R3 ;  /* 0x0000000300cf7308 */ /* 0x0002a60000000800 */
[C---:B------:R-:W-:Y:S06]  /*15c00*/  HMMA.16816.F32 R88, R116.reuse, R124, R88 ;  /* 0x0000007c7458723c */ /* 0x040fec0000001858 */
[-C--:B------:R-:W-:Y:S06]  /*15c10*/  HMMA.16816.F32 R92, R116, R126.reuse, R92 ;  /* 0x0000007e745c723c */ /* 0x080fec000000185c */
[----:B------:R-:W-:Y:S01]  /*15c20*/  HMMA.16816.F32 R96, R108, R126, R96 ;  /* 0x0000007e6c60723c */ /* 0x000fe20000001860 */
[----:B------:R-:W3:Y:S04]  /*15c30*/  LDSM.16.MT88.4 R124, [R224+0xa800] ;  /* 0x00a80000e07c783b */ /* 0x000ee80000004200 */
[----:B-1----:R-:W-:Y:S02]  /*15c40*/  FFMA.FTZ R3, R155, UR4, -R166 ;  /* 0x000000049b037c23 */ /* 0x002fe400080108a6 */
[----:B------:R-:W-:Y:S02]  /*15c50*/  F2FP.F16.F32.PACK_AB R108, R209, R208 ;  /* 0x000000d0d16c723e */ /* 0x000fe400000000ff */
[----:B------:R1:W-:Y:S02]  /*15c60*/  MUFU.EX2 R202, R3 ;  /* 0x0000000300ca7308 */ /* 0x0003e40000000800 */
[----:B--2---:R-:W-:Y:S02]  /*15c70*/  F2FP.F16.F32.PACK_AB R109, R205, R204 ;  /* 0x000000cccd6d723e */ /* 0x004fe400000000ff */
[----:B------:R-:W-:Y:S01]  /*15c80*/  F2FP.F16.F32.PACK_AB R110, R207, R206 ;  /* 0x000000cecf6e723e */ /* 0x000fe200000000ff */
[----:B----4-:R-:W-:Y:S01]  /*15c90*/  FFMA.FTZ R101, R101, R173, R174 ;  /* 0x000000ad65657223 */ /* 0x010fe200000100ae */
[----:B-1----:R-:W-:Y:S04]  /*15ca0*/  FFMA.FTZ R3, R154, UR4, -R166 ;  /* 0x000000049a037c23 */ /* 0x002fe800080108a6 */
[----:B------:R1:W2:Y:S01]  /*15cb0*/  MUFU.EX2 R203, R3 ;  /* 0x0000000300cb7308 */ /* 0x0002a20000000800 */
[----:B-----5:R-:W-:Y:S01]  /*15cc0*/  FFMA.FTZ R100, R100, R159, R250 ;  /* 0x0000009f64647223 */ /* 0x020fe200000100fa */
[----:B------:R-:W-:Y:S01]  /*15cd0*/  FFMA.FTZ R2, R2, R158, R245 ;  /* 0x0000009e02027223 */ /* 0x000fe200000100f5 */
[--C-:B-1----:R-:W-:Y:S01]  /*15ce0*/  FFMA.FTZ R3, R153, UR4, -R167.reuse ;  /* 0x0000000499037c23 */ /* 0x102fe200080108a7 */
[----:B--2---:R-:W-:Y:S02]  /*15cf0*/  F2FP.F16.F32.PACK_AB R111, R203, R202 ;  /* 0x000000cacb6f723e */ /* 0x004fe400000000ff */
[----:B------:R-:W-:Y:S04]  /*15d00*/  FADD.FTZ R2, R246, R2 ;  /* 0x00000002f6027221 */ /* 0x000fe80000010000 */
[----:B------:R1:W-:Y:S01]  /*15d10*/  MUFU.EX2 R200, R3 ;  /* 0x0000000300c87308 */ /* 0x0003e20000000800 */
[----:B------:R-:W-:Y:S01]  /*15d20*/  FADD.FTZ R2, R247, R2 ;  /* 0x00000002f7027221 */ /* 0x000fe20000010000 */
[-C--:B------:R-:W-:Y:S03]  /*15d30*/  HMMA.16816.F32 R4, R108, R112.reuse, R4 ;  /* 0x000000706c04723c */ /* 0x080fe60000001804 */
[--C-:B-1----:R-:W-:Y:S05]  /*15d40*/  FFMA.FTZ R3, R152, UR4, -R167.reuse ;  /* 0x0000000498037c23 */ /* 0x102fea00080108a7 */
[----:B------:R1:W2:Y:S03]  /*15d50*/  MUFU.EX2 R198, R3 ;  /* 0x0000000300c67308 */ /* 0x0002a60000000800 */
[--C-:B-1----:R-:W-:Y:S01]  /*15d60*/  FFMA.FTZ R3, R197, UR4, -R167.reuse ;  /* 0x00000004c5037c23 */ /* 0x102fe200080108a7 */
[----:B--2---:R-:W-:Y:S06]  /*15d70*/  F2FP.F16.F32.PACK_AB R116, R198, R200 ;  /* 0x000000c8c674723e */ /* 0x004fec00000000ff */
        /* <DEDUP_REMOVED lines=41> */
[-C--:B---3--:R-:W-:Y:S03]  /*16010*/  HMMA.16816.F32 R68, R108, R120.reuse, R68 ;  /* 0x000000786c44723c */ /* 0x088fe60000001844 */
[----:B------:R1:W-:Y:S02]  /*16020*/  MUFU.EX2 R190, R3 ;  /* 0x0000000300be7308 */ /* 0x0003e40000000800 */
[----:B------:R-:W-:Y:S01]  /*16030*/  FFMA.FTZ R165, R185, UR4, -R165 ;  /* 0x00000004b9a57c23 */ /* 0x000fe200080108a5 */
[C---:B------:R-:W-:Y:S07]  /*16040*/  HMMA.16816.F32 R72, R116.reuse, R120, R72 ;  /* 0x000000787448723c */ /* 0x040fee0000001848 */
[----:B------:R2:W3:Y:S01]  /*16050*/  MUFU.EX2 R188, R165 ;  /* 0x000000a500bc7308 */ /* 0x0004e20000000800 */
[-C--:B------:R-:W-:Y:S06]  /*16060*/  HMMA.16816.F32 R76, R116, R122.reuse, R76 ;  /* 0x0000007a744c723c */ /* 0x080fec000000184c */
[C---:B------:R-:W-:Y:S05]  /*16070*/  HMMA.16816.F32 R80, R108.reuse, R122, R80 ;  /* 0x0000007a6c50723c */ /* 0x040fea0000001850 */
[--C-:B-1----:R-:W-:Y:S01]  /*16080*/  FFMA.FTZ R3, R135, UR4, -R166.reuse ;  /* 0x0000000487037c23 */ /* 0x102fe200080108a6 */
[-C--:B----4-:R-:W-:Y:S03]  /*16090*/  HMMA.16816.F32 R84, R108, R124.reuse, R84 ;  /* 0x0000007c6c54723c */ /* 0x090fe60000001854 */
[----:B------:R1:W-:Y:S02]  /*160a0*/  MUFU.EX2 R187, R3 ;  /* 0x0000000300bb7308 */ /* 0x0003e40000000800 */
[----:B------:R-:W-:Y:S01]  /*160b0*/  FFMA.FTZ R166, R134, UR4, -R166 ;  /* 0x0000000486a67c23 */ /* 0x000fe200080108a6 */
[C---:B------:R-:W-:Y:S07]  /*160c0*/  HMMA.16816.F32 R88, R116.reuse, R124, R88 ;  /* 0x0000007c7458723c */ /* 0x040fee0000001858 */
[----:B------:R3:W-:Y:S01]  /*160d0*/  MUFU.EX2 R186, R166 ;  /* 0x000000a600ba7308 */ /* 0x0007e20000000800 */
[-C--:B------:R-:W-:Y:S03]  /*160e0*/  HMMA.16816.F32 R92, R116, R126.reuse, R92 ;  /* 0x0000007e745c723c */ /* 0x080fe6000000185c */
[----:B--2---:R-:W-:Y:S03]  /*160f0*/  F2FP.F16.F32.PACK_AB R165, R189, R191 ;  /* 0x000000bfbda5723e */ /* 0x004fe600000000ff */
[----:B------:R-:W-:Y:S05]  /*16100*/  HMMA.16816.F32 R96, R108, R126, R96 ;  /* 0x0000007e6c60723c */ /* 0x000fea0000001860 */
[--C-:B-1----:R-:W-:Y:S04]  /*16110*/  FFMA.FTZ R3, R133, UR4, -R167.reuse ;  /* 0x0000000485037c23 */ /* 0x102fe800080108a7 */
[----:B------:R1:W-:Y:S02]  /*16120*/  MUFU.EX2 R183, R3 ;  /* 0x0000000300b77308 */ /* 0x0003e40000000800 */
[----:B---3--:R-:W-:Y:S01]  /*16130*/  F2FP.F16.F32.PACK_AB R166, R188, R190 ;  /* 0x000000bebca6723e */ /* 0x008fe200000000ff */
[--C-:B-1----:R-:W-:Y:S07]  /*16140*/  FFMA.FTZ R3, R131, UR4, -R167.reuse ;  /* 0x0000000483037c23 */ /* 0x102fee00080108a7 */
[----:B------:R1:W2:Y:S02]  /*16150*/  MUFU.EX2 R185, R3 ;  /* 0x0000000300b97308 */ /* 0x0002a40000000800 */
[--C-:B-1----:R-:W-:Y:S01]  /*16160*/  FFMA.FTZ R3, R130, UR4, -R167.reuse ;  /* 0x0000000482037c23 */ /* 0x102fe200080108a7 */
[----:B------:R-:W-:Y:S01]  /*16170*/  FFMA.FTZ R167, R129, UR4, -R167 ;  /* 0x0000000481a77c23 */ /* 0x000fe200080108a7 */
[----:B--2---:R-:W-:Y:S06]  /*16180*/  F2FP.F16.F32.PACK_AB R176, R185, R183 ;  /* 0x000000b7b9b0723e */ /* 0x004fec00000000ff */
[----:B------:R1:W-:Y:S10]  /*16190*/  MUFU.EX2 R182, R3 ;  /* 0x0000000300b67308 */ /* 0x0003f40000000800 */
[----:B------:R2:W3:Y:S01]  /*161a0*/  MUFU.EX2 R181, R167 ;  /* 0x000000a700b57308 */ /* 0x0004e20000000800 */
[--C-:B-1----:R-:W-:Y:S09]  /*161b0*/  FFMA.FTZ R3, R107, UR4, -R184.reuse ;  /* 0x000000046b037c23 */ /* 0x102ff200080108b8 */
        /* <DEDUP_REMOVED lines=8> */
[----:B------:R-:W2:Y:S01]  /*16240*/  LDSM.16.MT88.4 R132, [R226+0x9c00] ;  /* 0x009c0000e284783b */ /* 0x000ea20000004200 */
[----:B------:R-:W-:Y:S05]  /*16250*/  F2FP.F16.F32.PACK_AB R164, R193, R192 ;  /* 0x000000c0c1a4723e */ /* 0x000fea00000000ff */
[----:B------:R4:W-:Y:S01]  /*16260*/  MUFU.EX2 R106, R3 ;  /* 0x00000003006a7308 */ /* 0x0009e20000000800 */
[----:B---3--:R-:W-:Y:S09]  /*16270*/  F2FP.F16.F32.PACK_AB R177, R180, R107 ;  /* 0x0000006bb4b1723e */ /* 0x008ff200000000ff */
[----:B------:R-:W3:Y:S01]  /*16280*/  MUFU.EX2 R184, R184 ;  /* 0x000000b800b87308 */ /* 0x000ee20000000800 */
[-C--:B-1----:R-:W-:Y:S01]  /*16290*/  HMMA.16816.F32 R112, R164, R128.reuse, R4 ;  /* 0x00000080a470723c */ /* 0x082fe20000001804 */
[----:B------:R-:W1:Y:S04]  /*162a0*/  LDSM.16.MT88.4 R4, [R224+0xbc00] ;  /* 0x00bc0000e004783b */ /* 0x000e680000004200 */
[----:B----4-:R-:W-:Y:S01]  /*162b0*/  FFMA.FTZ R3, R0, R157, R241 ;  /* 0x0000009d00037223 */ /* 0x010fe200000100f1 */
[----:B------:R-:W-:Y:S01]  /*162c0*/  FADD.FTZ R0, R252, R100 ;  /* 0x00000064fc007221 */ /* 0x000fe20000010000 */
[----:B------:R-:W-:Y:S01]  /*162d0*/  IMAD.MOV.U32 R100, RZ, RZ, R104 ;  /* 0x000000ffff647224 */ /* 0x000fe200078e0068 */
[----:B---3--:R-:W-:Y:S03]  /*162e0*/  F2FP.F16.F32.PACK_AB R179, R184, R106 ;  /* 0x0000006ab8b3723e */ /* 0x008fe600000000ff */
[----:B------:R-:W-:Y:S01]  /*162f0*/  FADD.FTZ R3, R242, R3 ;  /* 0x00000003f2037221 */ /* 0x000fe20000010000 */
[----:B------:R-:W-:Y:S03]  /*16300*/  FADD.FTZ R0, R249, R0 ;  /* 0x00000000f9007221 */ /* 0x000fe60000010000 */
[C---:B------:R-:W-:Y:S01]  /*16310*/  HMMA.16816.F32 R108, R176.reuse, R128, R8 ;  /* 0x00000080b06c723c */ /* 0x040fe20000001808 */
[----:B------:R-:W3:Y:S03]  /*16320*/  LDSM.16.MT88.4 R8, [R226+0xbc00] ;  /* 0x00bc0000e208783b */ /* 0x000ee60000004200 */
[----:B------:R-:W-:Y:S02]  /*16330*/  FADD.FTZ R3, R244, R3 ;  /* 0x00000003f4037221 */ /* 0x000fe40000010000 */
[-C--:B------:R-:W-:Y:S06]  /*16340*/  HMMA.16816.F32 R116, R176, R130.reuse, R12 ;  /* 0x00000082b074723c */ /* 0x080fec000000180c */
[C---:B------:R-:W-:Y:S05]  /*16350*/  HMMA.16816.F32 R120, R164.reuse, R130, R16 ;  /* 0x00000082a478723c */ /* 0x040fea0000001810 */
[----:B------:R-:W-:Y:S01]  /*16360*/  FADD.FTZ R12, R251, R0 ;  /* 0x00000000fb0c7221 */ /* 0x000fe20000010000 */
[-C--:B--2---:R-:W-:Y:S05]  /*16370*/  HMMA.16816.F32 R128, R164, R132.reuse, R20 ;  /* 0x00000084a480723c */ /* 0x084fea0000001814 */
[----:B------:R-:W-:Y:S01]  /*16380*/  FADD.FTZ R12, R223, R12 ;  /* 0x0000000cdf0c7221 */ /* 0x000fe20000010000 */
[C---:B------:R-:W-:Y:S05]  /*16390*/  HMMA.16816.F32 R124, R176.reuse, R132, R24 ;  /* 0x00000084b07c723c */ /* 0x040fea0000001818 */
[----:B------:R-:W-:Y:S02]  /*163a0*/  IMAD.MOV.U32 R15, RZ, RZ, R136 ;  /* 0x000000ffff0f7224 */ /* 0x000fe400078e0088 */
[----:B------:R-:W-:Y:S01]  /*163b0*/  FADD.FTZ R0, R248, R2 ;  /* 0x00000002f8007221 */ /* 0x000fe20000010000 */
[-C--:B------:R-:W-:Y:S03]  /*163c0*/  HMMA.16816.F32 R136, R176, R134.reuse, R28 ;  /* 0x00000086b088723c */ /* 0x080fe6000000181c */
[----:B------:R-:W-:Y:S01]  /*163d0*/  FADD.FTZ R2, R243, R3 ;  /* 0x00000003f3027221 */ /* 0x000fe20000010000 */
[----:B------:R-:W-:Y:S02]  /*163e0*/  FADD.FTZ R3, R216, R0 ;  /* 0x00000000d8037221 */ /* 0x000fe40000010000 */
        /* <DEDUP_REMOVED lines=66> */
[----:B------:R-:W-:Y:S01]  /*16810*/  FADD.FTZ R2, R181, R2 ;  /* 0x00000002b5027221 */ /* 0x000fe20000010000 */
[----:B------:R-:W-:Y:S01]  /*16820*/  FADD.FTZ R0, R184, R0 ;  /* 0x00000000b8007221 */ /* 0x000fe20000010000 */
[----:B------:R-:W-:Y:S02]  /*16830*/  IMAD.MOV.U32 R106, RZ, RZ, R103 ;  /* 0x000000ffff6a7224 */ /* 0x000fe400078e0067 */
[----:B------:R1:W-:Y:S04]  /*16840*/  STL [R1+0x8], R3 ;  /* 0x0000080301007387 */ /* 0x0003e80000100800 */
[----:B------:R2:W-:Y:S04]  /*16850*/  STL [R1+0x4], R2 ;  /* 0x0000040201007387 */ /* 0x0005e80000100800 */
[----:B------:R2:W-:Y:S01]  /*16860*/  STL [R1], R0 ;  /* 0x0000000001007387 */ /* 0x0005e20000100800 */
[----:B-1----:R-:W-:Y:S01]  /*16870*/  MOV R3, R105 ;  /* 0x0000006900037202 */ /* 0x002fe20000000f00 */
[----:B------:R-:W-:Y:S06]  /*16880*/  @P0 BRA `(.L_x_1045) ;  /* 0xffffffb800140947 */ /* 0x000fec000383ffff */
.L_x_1044:
[----:B------:R-:W3:Y:S04]  /*16890*/  LDL.LU R8, [R1+0xc] ;  /* 0x00000c0001087983 */ /* 0x000ee80000300800 */
[----:B------:R-:W4:Y:S04]  /*168a0*/  LDL.LU R7, [R1+0x8] ;  /* 0x0000080001077983 */ /* 0x000f280000300800 */
[----:B------:R-:W2:Y:S04]  /*168b0*/  LDL.LU R6, [R1+0x4] ;  /* 0x0000040001067983 */ /* 0x000ea80000300800 */
[----:B------:R-:W2:Y:S01]  /*168c0*/  LDL.LU R5, [R1] ;  /* 0x0000000001057983 */ /* 0x000ea20000300800 */
        /* <DEDUP_REMOVED lines=77> */
.L_x_1048:
        /* <DEDUP_REMOVED lines=23> */
.L_x_1049:
        /* <DEDUP_REMOVED lines=296> */
.L_x_1051:
[----:B------:R-:W-:Y:S05]  /*18190*/  BSYNC B0 ;  /* 0x0000000000007941 */ /* 0x000fea0003800000 */
.L_x_1050:
        /* <DEDUP_REMOVED lines=39> */
.L_x_1053:
[----:B------:R-:W-:Y:S05]  /*18410*/  BSYNC B0 ;  /* 0x0000000000007941 */ /* 0x000fea0003800000 */
.L_x_1052:
        /* <DEDUP_REMOVED lines=24> */
.L_x_1055:
[----:B------:R-:W-:Y:S05]  /*185a0*/  BSYNC B0 ;  /* 0x0000000000007941 */ /* 0x000fea0003800000 */
.L_x_1054:
        /* <DEDUP_REMOVED lines=24> */
.L_x_1057:
[----:B------:R-:W-:Y:S05]  /*18730*/  BSYNC B0 ;  /* 0x0000000000007941 */ /* 0x000fea0003800000 */
.L_x_1056:
        /* <DEDUP_REMOVED lines=23> */
.L_x_1058:
        /* <DEDUP_REMOVED lines=13> */
.L_x_1227:


//--------------------- .text._ZN5flash16flash_fwd_kernelI23Flash_fwd_kernel_traitsILi96ELi128ELi64ELi4ELb0ELb0EN7cutlass6half_tE19Flash_kernel_traitsILi96ELi128ELi64ELi4ES3_EELb1ELb0ELb1ELb1ELb0ELb0ELb0ELb1EEEvNS_16Flash_fwd_paramsE --------------------------
	.section	.text._ZN5flash16flash_fwd_kernelI23Flash_fwd_kernel_traitsILi96ELi128ELi64ELi4ELb0ELb0EN7cutlass6half_tE19Flash_kernel_traitsILi96ELi128ELi64ELi4ES3_EELb1ELb0ELb1ELb1ELb0ELb0ELb0ELb1EEEvNS_16Flash_fwd_paramsE,"ax",@progbits
	.align	128
        .global         _ZN5flash16flash_fwd_kernelI23Flash_fwd_kernel_traitsILi96ELi128ELi64ELi4ELb0ELb0EN7cutlass6half_tE19Flash_kernel_traitsILi96ELi128ELi64ELi4ES3_EELb1ELb0ELb1ELb1ELb0ELb0ELb0ELb1EEEvNS_16Flash_fwd_paramsE
        .type           _ZN5flash16flash_fwd_kernelI23Flash_fwd_kernel_traitsILi96ELi128ELi64ELi4ELb0ELb0EN7cutlass6half_tE19Flash_kernel_traitsILi96ELi128ELi64ELi4ES3_EELb1ELb0ELb1ELb1ELb0ELb0ELb0ELb1EEEvNS_16Flash_fwd_paramsE,@function
        .size           _ZN5flash16flash_fwd_kernelI23Flash_fwd_kernel_traitsILi96ELi128ELi64ELi4ELb0ELb0EN7cutlass6half_tE19Flash_kernel_traitsILi96ELi128ELi64ELi4ES3_EELb1ELb0ELb1ELb1ELb0ELb0ELb0ELb1EEEvNS_16Flash_fwd_paramsE,(.L_x_1204 - _ZN5flash16flash_fwd_kernelI23Flash_fwd_kernel_traitsILi96ELi128ELi64ELi4ELb0ELb0EN7cutlass6half_tE19Flash_kernel_traitsILi96ELi128ELi64ELi4ES3_EELb1ELb0ELb1ELb1ELb0ELb0ELb0ELb1EEEvNS_16Flash_fwd_paramsE)
        .other          _ZN5flash16flash_fwd_kernelI23Flash_fwd_kernel_traitsILi96ELi128ELi64ELi4ELb0ELb0EN7cutlass6half_tE19Flash_kernel_traitsILi96ELi128ELi64ELi4ES3_EELb1ELb0ELb1ELb1ELb0ELb0ELb0ELb1EEEvNS_16Flash_fwd_paramsE,@"STO_CUDA_ENTRY STV_DEFAULT"
_ZN5flash16flash_fwd_kernelI23Flash_fwd_kernel_traitsILi96ELi128ELi64ELi4ELb0ELb0EN7cutlass6half_tE19Flash_kernel_traitsILi96ELi128ELi64ELi4ES3_EELb1ELb0ELb1ELb1ELb0ELb0ELb0ELb1EEEvNS_16Flash_fwd_paramsE:
.text._ZN5flash16flash_fwd_kernelI23Flash_fwd_kernel_traitsILi96ELi128ELi64ELi4ELb0ELb0EN7cutlass6half_tE19Flash_kernel_traitsILi96ELi128ELi64ELi4ES3_EELb1ELb0ELb1ELb1ELb0ELb0ELb0ELb1EEEvNS_16Flash_fwd_paramsE:
[----:B------:R-:W1:Y:S08]  /*0000*/  LDC R1, c[0x0][0x28] ;  /* 0x00000a00ff017b82 */ /* 0x000e700000000800 */
[----:B------:R-:W2:Y:S01]  /*0010*/  LDC.64 R172, c[0x0][0x198] ;  /* 0x00006600ffac7b82 */ /* 0x000ea20000000a00 */
[----:B------:R-:W-:Y:S01]  /*0020*/  BSSY B2, `(.L_x_1059) ;  /* 0x0000003000027945 */ /* 0x000fe20003800000 */
[----:B-1----:R-:W-:-:S06]  /*0030*/  IADD3 R1, R1, -0x298, RZ ;  /* 0xfffffd6801017810 */ /* 0x002fcc0007ffe0ff */
[----:B--2---:R-:W-:Y:S05]  /*0040*/  CALL.REL.NOINC `($_ZN5flash16flash_fwd_kernelI23Flash_fwd_kernel_traitsILi96ELi128ELi64ELi4ELb0ELb0EN7cutlass6half_tE19Flash_kernel_traitsILi96ELi128ELi64ELi4ES3_EELb1ELb0ELb1ELb1ELb0ELb0ELb0ELb1EEEvNS_16Flash_fwd_paramsE$_ZN5flash22compute_attn_1rowblockI23Flash_fwd_kernel_traitsILi96ELi128ELi64ELi4ELb0ELb0EN7cutlass6half_tE19Flash_kernel_traitsILi96ELi128ELi64ELi4ES3_EELb1ELb0ELb1ELb1ELb0ELb0ELb0ELb1ENS_16Flash_fwd_paramsEEEvRKT8_iii) ;  /* 0x0000000000087944 */ /* 0x004fea0003c00000 */
[----:B------:R-:W-:Y:S05]  /*0050*/  BSYNC B2 ;  /* 0x0000000000027941 */ /* 0x000fea0003800000 */
.L_x_1059:
[----:B------:R-:W-:Y:S05]  /*0060*/  EXIT ;  /* 0x000000000000794d */ /* 0x000fea0003800000 */
        .type           $_ZN5flash16flash_fwd_kernelI23Flash_fwd_kernel_traitsILi96ELi128ELi64ELi4ELb0ELb0EN7cutlass6half_tE19Flash_kernel_traitsILi96ELi128ELi64ELi4ES3_EELb1ELb0ELb1ELb1ELb0ELb0ELb0ELb1EEEvNS_16Flash_fwd_paramsE$_ZN5flash22compute_attn_1rowblockI23Flash_fwd_kernel_traitsILi96ELi128ELi64ELi4ELb0ELb0EN7cutlass6half_tE19Flash_kernel_traitsILi96ELi128ELi64ELi4ES3_EELb1ELb0ELb1ELb1ELb0ELb0ELb0ELb1ENS_16Flash_fwd_paramsEEEvRKT8_iii,@function
        .size           $_ZN5flash16flash_fwd_kernelI23Flash_fwd_kernel_traitsILi96ELi128ELi64ELi4ELb0ELb0EN7cutlass6half_tE19Flash_kernel_traitsILi96ELi128ELi64ELi4ES3_EELb1ELb0ELb1ELb1ELb0ELb0ELb0ELb1EEEvNS_16Flash_fwd_paramsE$_ZN5flash22compute_attn_1rowblockI23Flash_fwd_kernel_traitsILi96ELi128ELi64ELi4ELb0ELb0EN7cutlass6half_tE19Flash_kernel_traitsILi96ELi128ELi64ELi4ES3_EELb1ELb0ELb1ELb1ELb0ELb0ELb0ELb1ENS_16Flash_fwd_paramsEEEvRKT8_iii,(.L_x_1204 - $_ZN5flash16flash_fwd_kernelI23Flash_fwd_kernel_traitsILi96ELi128ELi64ELi4ELb0ELb0EN7cutlass6half_tE19Flash_kernel_traitsILi96ELi128ELi64ELi4ES3_EELb1ELb0ELb1ELb1ELb0ELb0ELb0ELb1EEEvNS_16Flash_fwd_paramsE$_ZN5flash22compute_attn_1rowblockI23Flash_fwd_kernel_traitsILi96ELi128ELi64ELi4ELb0ELb0EN7cutlass6half_tE19Flash_kernel_traitsILi96ELi128ELi64ELi4ES3_EELb1ELb0ELb1ELb1ELb0ELb0ELb0ELb1ENS_16Flash_fwd_paramsEEEvRKT8_iii)
$_ZN5flash16flash_fwd_kernelI23Flash_fwd_kernel_traitsILi96ELi128ELi64ELi4ELb0ELb0EN7cutlass6half_tE19Flash_kernel_traitsILi96ELi128ELi64ELi4ES3_EELb1ELb0ELb1ELb1ELb0ELb0ELb0ELb1EEEvNS_16Flash_fwd_paramsE$_ZN5flash22compute_attn_1rowblockI23Flash_fwd_kernel_traitsILi96ELi128ELi64ELi4ELb0ELb0EN7cutlass6half_tE19Flash_kernel_traitsILi96ELi128ELi64ELi4ES3_EELb1ELb0ELb1ELb1ELb0ELb0ELb0ELb1ENS_16Flash_fwd_paramsEEEvRKT8_iii:
        /* <DEDUP_REMOVED lines=68> */
.L_x_1061:
[----:B------:R-:W-:Y:S05]  /*04b0*/  BSYNC B0 ;  /* 0x0000000000007941 */ /* 0x000fea0003800000 */
.L_x_1060:
        /* <DEDUP_REMOVED lines=9> */
.L_x_1063:
[----:B------:R2:W5:Y:S02]  /*0550*/  LD.E R4, desc[UR4][R172.64+0xb8] ;  /* 0x0000b804ac047980 */ /* 0x000564000c101900 */
.L_x_1064:
[----:B------:R-:W-:Y:S05]  /*0560*/  BSYNC B0 ;  /* 0x0000000000007941 */ /* 0x000fea0003800000 */
.L_x_1062:
        /* <DEDUP_REMOVED lines=9> */
.L_x_1066:
[----:B------:R-:W4:Y:S01]  /*0600*/  LD.E.64 R2, desc[UR4][R172.64+0x108] ;  /* 0x00010804ac027980 */ /* 0x000f22000c101b00 */
[----:B------:R-:W-:Y:S01]  /*0610*/  BSSY B0, `(.L_x_1068) ;  /* 0x0000006000007945 */ /* 0x000fe20003800000 */
[----:B------:R-:W-:Y:S01]  /*0620*/  IMAD.MOV.U32 R0, RZ, RZ, RZ ;  /* 0x000000ffff007224 */ /* 0x000fe200078e00ff */
[----:B----4-:R-:W-:-:S04]  /*0630*/  ISETP.NE.U32.AND P0, PT, R2, RZ, PT ;  /* 0x000000ff0200720c */ /* 0x010fc80003f05070 */
[----:B------:R-:W-:-:S13]  /*0640*/  ISETP.NE.AND.EX P0, PT, R3, RZ, PT, P0 ;  /* 0x000000ff0300720c */ /* 0x000fda0003f05300 */
[----:B------:R-:W-:Y:S05]  /*0650*/  @!P0 BRA `(.L_x_1069) ;  /* 0x0000000000048947 */ /* 0x000fea0003800000 */
[----:B------:R1:W5:Y:S02]  /*0660*/  LD.E R0, desc[UR4][R172.64+0xbc] ;  /* 0x0000bc04ac007980 */ /* 0x000364000c101900 */
.L_x_1069:
[----:B------:R-:W-:Y:S05]  /*0670*/  BSYNC B0 ;  /* 0x0000000000007941 */ /* 0x000fea0003800000 */
.L_x_1068:
[----:B-----5:R-:W-:Y:S02]  /*0680*/  IADD3 R68, R0, R4, -R26 ;  /* 0x0000000400447210 */ /* 0x020fe40007ffe81a */
.L_x_1067:
[----:B------:R-:W-:Y:S05]  /*0690*/  BSYNC B1 ;  /* 0x0000000000017941 */ /* 0x000fea0003800000 */
.L_x_1065:
[----:B------:R-:W4:Y:S01]  /*06a0*/  S2R R210, SR_CTAID.X ;  /* 0x0000000000d27919 */ /* 0x000f220000002500 */
[----:B------:R-:W-:Y:S01]  /*06b0*/  MOV R33, 0x50 ;  /* 0x0000005000217802 */ /* 0x000fe20000000f00 */
[----:B------:R-:W-:-:S03]  /*06c0*/  IMAD.MOV.U32 R3, RZ, RZ, 0x0 ;  /* 0x00000000ff037424 */ /* 0x000fc600078e00ff */
[----:B------:R-:W-:Y:S01]  /*06d0*/  MOV R2, R33 ;  /* 0x0000002100027202 */ /* 0x000fe20000000f00 */
[----:B----4-:R-:W-:-:S05]  /*06e0*/  IMAD.SHL.U32 R170, R210, 0x80, RZ ;  /* 0x00000080d2aa7824 */ /* 0x010fca00078e00ff */
[----:B------:R-:W-:-:S13]  /*06f0*/  ISETP.GT.AND P0, PT, R184, R170, PT ;  /* 0x000000aab800720c */ /* 0x000fda0003f04270 */
[----:B-123--:R-:W-:Y:S05]  /*0700*/  @!P0 RET.REL.NODEC R2 `(_ZN5flash16flash_fwd_kernelI23Flash_fwd_kernel_traitsILi96ELi128ELi64ELi4ELb0ELb0EN7cutlass6half_tE19Flash_kernel_traitsILi96ELi128ELi64ELi4ES3_EELb1ELb0ELb1ELb1ELb0ELb0ELb0ELb1EEEvNS_16Flash_fwd_paramsE) ;  /* 0xfffffff8023c8950 */ /* 0x00efea0003c3ffff */
        /* <DEDUP_REMOVED lines=16> */
[----:B------:R-:W-:Y:S02]  /*0810*/  VIMNMX R251, RZ, R2, !PT ;  /* 0x00000002fffb7248 */ /* 0x000fe40007fe0100 */
[----:B------:R-:W-:-:S03]  /*0820*/  VIMNMX R174, R3, R0, PT ;  /* 0x0000000003ae7248 */ /* 0x000fc60003fe0100 */
        /* <DEDUP_REMOVED lines=34> */
.L_x_1074:
[----:B------:R-:W-:Y:S05]  /*0a50*/  BSYNC B0 ;  /* 0x0000000000007941 */ /* 0x000fea0003800000 */
.L_x_1073:
[----:B------:R-:W-:Y:S01]  /*0a60*/  PRMT R0, RZ, 0x7610, R0 ;  /* 0x00007610ff007816 */ /* 0x000fe20000000000 */
[--C-:B------:R-:W-:Y:S01]  /*0a70*/  IMAD.MOV.U32 R22, RZ, RZ, R32.reuse ;  /* 0x000000ffff167224 */ /* 0x100fe200078e0020 */
[----:B------:R-:W-:Y:S02]  /*0a80*/  SHF.R.S32.HI R23, RZ, 0x1f, R32 ;  /* 0x0000001fff177819 */ /* 0x000fe40000011420 */
.L_x_1072:
[----:B------:R-:W-:Y:S05]  /*0a90*/  BSYNC B1 ;  /* 0x0000000000017941 */ /* 0x000fea0003800000 */
.L_x_1071:
        /* <DEDUP_REMOVED lines=31> */
.L_x_1076:
[----:B------:R-:W-:Y:S05]  /*0c90*/  BSYNC B0 ;  /* 0x0000000000007941 */ /* 0x000fea0003800000 */
.L_x_1075:
        /* <DEDUP_REMOVED lines=19> */
.L_x_1078:
[----:B------:R-:W-:Y:S05]  /*0dd0*/  BSYNC B0 ;  /* 0x0000000000007941 */ /* 0x000fea0003800000 */
.L_x_1077:
        /* <DEDUP_REMOVED lines=20> */
.L_x_1080:
[----:B------:R-:W-:Y:S05]  /*0f20*/  BSYNC B0 ;  /* 0x0000000000007941 */ /* 0x000fea0003800000 */
.L_x_1079:
        /* <DEDUP_REMOVED lines=20> */
.L_x_1082:
[----:B------:R-:W-:Y:S05]  /*1070*/  BSYNC B0 ;  /* 0x0000000000007941 */ /* 0x000fea0003800000 */
.L_x_1081:
        /* <DEDUP_REMOVED lines=24> */
.L_x_1084:
[----:B------:R-:W-:Y:S05]  /*1200*/  BSYNC B0 ;  /* 0x0000000000007941 */ /* 0x000fea0003800000 */
.L_x_1083:
        /* <DEDUP_REMOVED lines=28> */
[----:B-1----:R-:W-:Y:S05]  /*13d0*/  @P6 RET.REL.NODEC R2 `(_ZN5flash16flash_fwd_kernelI23Flash_fwd_kernel_traitsILi96ELi128ELi64ELi4ELb0ELb0EN7cutlass6half_tE19Flash_kernel_traitsILi96ELi128ELi64ELi4ES3_EELb1ELb0ELb1ELb1ELb0ELb0ELb0ELb1EEEvNS_16Flash_fwd_paramsE) ;  /* 0xffffffec02086950 */ /* 0x002fea0003c3ffff */
        /* <DEDUP_REMOVED lines=9> */
[----:B------:R-:W-:Y:S05]  /*1470*/  RET.REL.NODEC R2 `(_ZN5flash16flash_fwd_kernelI23Flash_fwd_kernel_traitsILi96ELi128ELi64ELi4ELb0ELb0EN7cutlass6half_tE19Flash_kernel_traitsILi96ELi128ELi64ELi4ES3_EELb1ELb0ELb1ELb1ELb0ELb0ELb0ELb1EEEvNS_16Flash_fwd_paramsE) ;  /* 0xffffffe802e07950 */ /* 0x000fea0003c3ffff */
.L_x_1070:
[----:B------:R-:W2:Y:S04]  /*1480*/  LD.E R25, desc[UR4][R172.64+0x68] ;  /* 0x00006804ac197980 */ /* 0x000ea8000c101900 */
[----:B------:R-:W3:Y:S01]  /*1490*/  LD.E.64 R10, desc[UR4][R172.64+0x38] ;  /* 0x00003804ac0a7980 */ /* 0x000ee2000c101b00 */
[----:B------:R-:W-:Y:S02]  /*14a0*/  ISETP.NE.AND P1, PT, R32, -0x1, PT ;  /* 0xffffffff2000780c */ /* 0x000fe40003f25270 */
[----:B------:R-:W-:Y:S01]  /*14b0*/  ISETP.NE.AND P4, PT, R35, -0x1, PT ;  /* 0xffffffff2300780c */ /* 0x000fe20003f85270 */
[----:B------:R-:W4:Y:S01]  /*14c0*/  LD.E.64 R4, desc[UR4][R172.64+0x30] ;  /* 0x00003004ac047980 */ /* 0x000f22000c101b00 */
[CC--:B------:R-:W-:Y:S01]  /*14d0*/  LEA.HI R8, R40.reuse, R163.reuse, RZ, 0x2 ;  /* 0x000000a328087211 */ /* 0x0c0fe200078f10ff */
[----:B------:R-:W1:Y:S01]  /*14e0*/  S2R R21, SR_CgaCtaId ;  /* 0x0000000000157919 */ /* 0x000e620000008800 */
[----:B------:R-:W-:-:S02]  /*14f0*/  LEA.HI R41, R40, R163, RZ, 0x3 ;  /* 0x000000a328297211 */ /* 0x000fc400078f18ff */
[----:B------:R-:W-:Y:S01]  /*1500*/  SHF.R.S32.HI R169, RZ, 0x5, R162 ;  /* 0x00000005ffa97819 */ /* 0x000fe200000114a2 */
[----:B------:R-:W4:Y:S04]  /*1510*/  LD.E R188, desc[UR4][R172.64+0xc8] ;  /* 0x0000c804acbc7980 */ /* 0x000f28000c101900 */
[----:B------:R-:W4:Y:S04]  /*1520*/  @!P1 LD.E.64 R12, desc[UR4][R172.64+0x18] ;  /* 0x00001804ac0c9980 */ /* 0x000f28000c101b00 */
[----:B------:R-:W4:Y:S01]  /*1530*/  @!P4 LD.E.64 R18, desc[UR4][R172.64+0x20] ;  /* 0x00002004ac12c980 */ /* 0x000f22000c101b00 */
[----:B------:R-:W-:-:S02]  /*1540*/  LOP3.LUT R3, R8, 0xfffffffc, RZ, 0xc0, !PT ;  /* 0xfffffffc08037812 */ /* 0x000fc400078ec0ff */
[----:B------:R-:W-:Y:S01]  /*1550*/  SHF.R.S32.HI R39, RZ, 0x3, R41 ;  /* 0x00000003ff277819 */ /* 0x000fe20000011429 */
[----:B------:R-:W4:Y:S01]  /*1560*/  LD.E.64 R44, desc[UR4][R172.64+0x40] ;  /* 0x00004004ac2c7980 */ /* 0x000f22000c101b00 */
[----:B------:R-:W-:Y:S01]  /*1570*/  SHF.R.S32.HI R6, RZ, 0x2, R8 ;  /* 0x00000002ff067819 */ /* 0x000fe20000011408 */
[----:B------:R-:W-:Y:S01]  /*1580*/  IMAD.IADD R3, R163, 0x1, -R3 ;  /* 0x00000001a3037824 */ /* 0x000fe200078e0a03 */
[----:B------:R-:W-:Y:S01]  /*1590*/  SHF.L.U32 R7, R39, 0x6, RZ ;  /* 0x0000000627077819 */ /* 0x000fe200000006ff */
[----:B------:R-:W4:Y:S02]  /*15a0*/  LD.E.64 R14, desc[UR4][R172.64+0x48] ;  /* 0x00004804ac0e7980 */ /* 0x000f24000c101b00 */
[----:B------:R-:W-:Y:S01]  /*15b0*/  IMAD.SHL.U32 R195, R3, 0x8, RZ ;  /* 0x0000000803c37824 */ /* 0x000fe200078e00ff */
[----:B------:R-:W-:Y:S01]  /*15c0*/  LEA.HI R3, R8, R6, RZ, 0x1 ;  /* 0x0000000608037211 */ /* 0x000fe200078f08ff */
[----:B------:R2:W5:Y:S03]  /*15d0*/  LD.E.64 R28, desc[UR4][R172.64+0x50] ;  /* 0x00005004ac1c7980 */ /* 0x000566000c101b00 */
[----:B------:R-:W-:Y:S01]  /*15e0*/  LOP3.LUT R3, R3, 0x7fffffe, RZ, 0xc0, !PT ;  /* 0x07fffffe03037812 */ /* 0x000fe200078ec0ff */
[----:B------:R2:W5:Y:S01]  /*15f0*/  LD.E R164, desc[UR4][R172.64+0x60] ;  /* 0x00006004aca47980 */ /* 0x000562000c101900 */
[----:B------:R-:W-:-:S03]  /*1600*/  MOV R20, 0x400 ;  /* 0x0000040000147802 */ /* 0x000fc60000000f00 */
[----:B------:R-:W-:Y:S01]  /*1610*/  IMAD.IADD R3, R6, 0x1, -R3 ;  /* 0x0000000106037824 */ /* 0x000fe200078e0a03 */
[----:B------:R-:W-:Y:S01]  /*1620*/  @!P4 SHF.R.S32.HI R8, RZ, 0x1f, R26 ;  /* 0x0000001fff08c819 */ /* 0x000fe2000001141a */
[----:B------:R2:W5:Y:S02]  /*1630*/  LD.E R165, desc[UR4][R172.64+0xc4] ;  /* 0x0000c404aca57980 */ /* 0x000564000c101900 */
[----:B------:R-:W-:Y:S01]  /*1640*/  IMAD R17, R169, 0x8, R3 ;  /* 0x00000008a9117824 */ /* 0x000fe200078e0203 */
[----:B-1----:R-:W-:Y:S01]  /*1650*/  LEA R3, R21, R20, 0x18 ;  /* 0x0000001415037211 */ /* 0x002fe200078ec0ff */
[----:B------:R1:W5:Y:S01]  /*1660*/  LD.E R203, desc[UR4][R172.64+0xc0] ;  /* 0x0000c004accb7980 */ /* 0x000362000c101900 */
[----:B------:R-:W-:Y:S02]  /*1670*/  IABS R21, R179 ;  /* 0x000000b300157213 */ /* 0x000fe40000000000 */
[----:B------:R-:W-:Y:S01]  /*1680*/  @!P4 SHF.R.S32.HI R22, RZ, 0x1f, R178 ;  /* 0x0000001fff16c819 */ /* 0x000fe200000114b2 */
[----:B------:R1:W5:Y:S04]  /*1690*/  LD.E.64 R36, desc[UR4][R172.64+0x58] ;  /* 0x00005804ac247980 */ /* 0x000368000c101b00 */
[----:B------:R1:W5:Y:S04]  /*16a0*/  LD.E.64 R218, desc[UR4][R172.64+0x8] ;  /* 0x00000804acda7980 */ /* 0x000368000c101b00 */
[----:B------:R1:W5:Y:S04]  /*16b0*/  LD.E.64 R222, desc[UR4][R172.64+0x10] ;  /* 0x00001004acde7980 */ /* 0x000368000c101b00 */
[----:B------:R1:W5:Y:S04]  /*16c0*/  LD.E.64 R166, desc[UR4][R172.64+0x98] ;  /* 0x00009804aca67980 */ /* 0x000368000c101b00 */
[----:B------:R1:W5:Y:S01]  /*16d0*/  @!P4 LD.E.64 R30, desc[UR4][R172.64+0x28] ;  /* 0x00002804ac1ec980 */ /* 0x000362000c101b00 */
[----:B--2---:R-:W-:-:S04]  /*16e0*/  IABS R0, R25 ;  /* 0x0000001900007213 */ /* 0x004fc80000000000 */
[----:B------:R-:W2:Y:S08]  /*16f0*/  I2F.RP R2, R0 ;  /* 0x0000000000027306 */ /* 0x000eb00000209400 */
[----:B--2---:R-:W2:Y:S02]  /*1700*/  MUFU.RCP R2, R2 ;  /* 0x0000000200027308 */ /* 0x004ea40000001000 */
[----:B--2---:R-:W-:-:S06]  /*1710*/  VIADD R2, R2, 0xffffffe ;  /* 0x0ffffffe02027836 */ /* 0x004fcc0000000000 */
[----:B------:R2:W1:Y:S02]  /*1720*/  F2I.FTZ.U32.TRUNC.NTZ R9, R2 ;  /* 0x0000000200097305 */ /* 0x000464000021f000 */
[----:B--2---:R-:W-:-:S04]  /*1730*/  LOP3.LUT R2, R7, 0xc0, RZ, 0xc0, !PT ;  /* 0x000000c007027812 */ /* 0x004fc800078ec0ff */
[----:B------:R-:W-:Y:S02]  /*1740*/  LOP3.LUT R7, R2, 0x18, R195, 0xf8, !PT ;  /* 0x0000001802077812 */ /* 0x000fe400078ef8c3 */
[----:B------:R-:W-:-:S04]  /*1750*/  SHF.R.U32.HI R2, RZ, 0x3, R2 ;  /* 0x00000003ff027819 */ /* 0x000fc80000011602 */
[----:B------:R-:W-:Y:S01]  /*1760*/  LOP3.LUT R16, R7, R2, RZ, 0x3c, !PT ;  /* 0x0000000207107212 */ /* 0x000fe200078e3cff */
[----:B---3--:R-:W-:Y:S01]  /*1770*/  @!P4 IMAD R7, R11, R26, RZ ;  /* 0x0000001a0b07c224 */ /* 0x008fe200078e02ff */
[----:B-1----:R-:W-:-:S03]  /*1780*/  IADD3 R2, RZ, -R9, RZ ;  /* 0x80000009ff027210 */ /* 0x002fc60007ffe0ff */
[----:B------:R-:W-:Y:S01]  /*1790*/  IMAD.U32 R196, R17, 0x20, R16 ;  /* 0x0000002011c47824 */ /* 0x000fe200078e0010 */
[----:B------:R-:W-:Y:S01]  /*17a0*/  IABS R16, R25 ;  /* 0x0000001900107213 */ /* 0x000fe20000000000 */
[----:B------:R-:W-:Y:S02]  /*17b0*/  @!P4 IMAD R20, R10, R8, R7 ;  /* 0x000000080a14c224 */ /* 0x000fe400078e0207 */
[----:B------:R-:W-:Y:S01]  /*17c0*/  IMAD R7, R2, R0, RZ ;  /* 0x0000000002077224 */ /* 0x000fe200078e02ff */
[----:B------:R-:W-:Y:S01]  /*17d0*/  @P4 IADD3 R2, R26, R35, RZ ;  /* 0x000000231a024210 */ /* 0x000fe20007ffe0ff */
[----:B------:R-:W-:-:S04]  /*17e0*/  IMAD.MOV.U32 R8, RZ, RZ, RZ ;  /* 0x000000ffff087224 */ /* 0x000fc800078e00ff */
[----:B------:R-:W-:-:S04]  /*17f0*/  IMAD.HI.U32 R24, R9, R7, R8 ;  /* 0x0000000709187227 */ /* 0x000fc800078e0008 */
[----:B------:R-:W-:Y:S02]  /*1800*/  IMAD.MOV R7, RZ, RZ, -R16 ;  /* 0x000000ffff077224 */ /* 0x000fe400078e0a10 */
[-C--:B------:R-:W-:Y:S02]  /*1810*/  @P4 IMAD R16, R11, R2.reuse, RZ ;  /* 0x000000020b104224 */ /* 0x080fe400078e02ff */
[----:B------:R-:W-:Y:S01]  /*1820*/  @P4 IMAD.WIDE.U32 R8, R10, R2, RZ ;  /* 0x000000020a084225 */ /* 0x000fe200078e00ff */
[----:B------:R-:W-:-:S03]  /*1830*/  @!P1 SHF.R.S32.HI R17, RZ, 0x1f, R178 ;  /* 0x0000001fff119819 */ /* 0x000fc600000114b2 */
[----:B------:R-:W-:Y:S01]  /*1840*/  @P4 IMAD.MOV.U32 R27, RZ, RZ, R8 ;  /* 0x000000ffff1b4224 */ /* 0x000fe200078e0008 */
[----:B------:R-:W-:Y:S01]  /*1850*/  @P4 IADD3 R34, R9, R16, RZ ;  /* 0x0000001009224210 */ /* 0x000fe20007ffe0ff */
[----:B------:R-:W-:-:S04]  /*1860*/  @!P4 IMAD.WIDE.U32 R8, R10, R26, RZ ;  /* 0x0000001a0a08c225 */ /* 0x000fc800078e00ff */
[----:B------:R-:W-:-:S04]  /*1870*/  IMAD.HI.U32 R24, R24, R21, RZ ;  /* 0x0000001518187227 */ /* 0x000fc800078e00ff */
[-C--:B----4-:R-:W-:Y:S02]  /*1880*/  @!P1 IMAD R23, R13, R178.reuse, RZ ;  /* 0x000000b20d179224 */ /* 0x090fe400078e02ff */
[----:B------:R-:W-:Y:S02]  /*1890*/  @!P4 IMAD.IADD R13, R9, 0x1, R20 ;  /* 0x00000001090dc824 */ /* 0x000fe400078e0214 */
[----:B------:R-:W-:Y:S02]  /*18a0*/  @!P4 IMAD R9, R19, R178, RZ ;  /* 0x000000b21309c224 */ /* 0x000fe400078e02ff */
[----:B------:R-:W-:Y:S02]  /*18b0*/  IMAD R2, R24, R7, R21 ;  /* 0x0000000718027224 */ /* 0x000fe400078e0215 */
[----:B------:R-:W-:Y:S02]  /*18c0*/  @!P1 IMAD R23, R12, R17, R23 ;  /* 0x000000110c179224 */ /* 0x000fe400078e0217 */
[----:B------:R-:W-:-:S02]  /*18d0*/  @P1 IMAD R7, R5, R32, RZ ;  /* 0x0000002005071224 */ /* 0x000fc400078e02ff */
[----:B------:R-:W-:-:S04]  /*18e0*/  @P1 IMAD.WIDE.U32 R16, R4, R32, RZ ;  /* 0x0000002004101225 */ /* 0x000fc800078e00ff */
[----:B------:R-:W-:-:S04]  /*18f0*/  @!P1 IMAD.WIDE.U32 R20, R12, R178, RZ ;  /* 0x000000b20c149225 */ /* 0x000fc800078e00ff */
[----:B------:R-:W-:Y:S02]  /*1900*/  @!P4 IMAD.MOV.U32 R12, RZ, RZ, R8 ;  /* 0x000000ffff0cc224 */ /* 0x000fe400078e0008 */
[----:B------:R-:W-:Y:S02]  /*1910*/  @!P4 IMAD R32, R18, R22, R9 ;  /* 0x000000161220c224 */ /* 0x000fe400078e0209 */
[----:B------:R-:W-:Y:S01]  /*1920*/  @P1 IMAD.MOV.U32 R8, RZ, RZ, R4 ;  /* 0x000000ffff081224 */ /* 0x000fe200078e0004 */
[----:B------:R-:W-:Y:S01]  /*1930*/  @!P1 MOV R8, R4 ;  /* 0x0000000400089202 */ /* 0x000fe20000000f00 */
[--C-:B------:R-:W-:Y:S02]  /*1940*/  @P1 IMAD.MOV.U32 R9, RZ, RZ, R5.reuse ;  /* 0x000000ffff091224 */ /* 0x100fe400078e0005 */
[----:B------:R-:W-:Y:S02]  /*1950*/  @!P1 IMAD.MOV.U32 R9, RZ, RZ, R5 ;  /* 0x000000ffff099224 */ /* 0x000fe400078e0005 */
[----:B------:R1:W5:Y:S01]  /*1960*/  LD.E.64 R4, desc[UR4][R172.64] ;  /* 0x00000004ac047980 */ /* 0x000362000c101b00 */
[----:B------:R-:W-:Y:S01]  /*1970*/  @!P1 IMAD.MOV.U32 R16, RZ, RZ, R20 ;  /* 0x000000ffff109224 */ /* 0x000fe200078e0014 */
[----:B------:R-:W-:-:S02]  /*1980*/  @P1 IADD3 R7, R17, R7, RZ ;  /* 0x0000000711071210 */ /* 0x000fc40007ffe0ff */
[----:B------:R-:W-:Y:S02]  /*1990*/  @!P1 IADD3 R7, R21, R23, RZ ;  /* 0x0000001715079210 */ /* 0x000fe40007ffe0ff */
[----:B------:R-:W-:Y:S02]  /*19a0*/  SHF.R.S32.HI R42, RZ, 0x1f, R195 ;  /* 0x0000001fff2a7819 */ /* 0x000fe400000114c3 */
[----:B------:R-:W-:-:S05]  /*19b0*/  IADD3 R16, P2, R195, R16, RZ ;  /* 0x00000010c3107210 */ /* 0x000fca0007f5e0ff */
[----:B------:R-:W-:Y:S01]  /*19c0*/  IMAD.X R17, R42, 0x1, R7, P2 ;  /* 0x000000012a117824 */ /* 0x000fe200010e0607 */
[--C-:B------:R-:W-:Y:S02]  /*19d0*/  SHF.R.S32.HI R7, RZ, 0x1f, R6.reuse ;  /* 0x0000001fff077819 */ /* 0x100fe40000011406 */
[----:B------:R-:W-:Y:S01]  /*19e0*/  IADD3 R43, -R170, R184, RZ ;  /* 0x000000b8aa2b7210 */ /* 0x000fe20007ffe1ff */
[C---:B------:R-:W-:Y:S01]  /*19f0*/  VIADD R185, R195.reuse, 0x40 ;  /* 0x00000040c3b97836 */ /* 0x040fe20000000000 */
[----:B------:R-:W-:Y:S01]  /*1a00*/  IADD3 R194, R195, 0x20, RZ ;  /* 0x00000020c3c27810 */ /* 0x000fe20007ffe0ff */
[----:B------:R-:W-:Y:S01]  /*1a10*/  IMAD.WIDE R46, R210, 0x80, R6 ;  /* 0x00000080d22e7825 */ /* 0x000fe200078e0206 */
[----:B------:R1:W-:Y:S04]  /*1a20*/  STL [R1+0x134], R195 ;  /* 0x000134c301007387 */ /* 0x0003e80000100800 */
[----:B------:R1:W-:Y:S04]  /*1a30*/  STL [R1+0x1cc], R43 ;  /* 0x0001cc2b01007387 */ /* 0x0003e80000100800 */
[----:B------:R1:W-:Y:S04]  /*1a40*/  STL.64 [R1+0x1c0], R46 ;  /* 0x0001c02e01007387 */ /* 0x0003e80000100a00 */
[----:B------:R1:W-:Y:S04]  /*1a50*/  STL [R1+0x8], R194 ;  /* 0x000008c201007387 */ /* 0x0003e80000100800 */
[----:B------:R1:W-:Y:S01]  /*1a60*/  STL [R1+0xc], R185 ;  /* 0x00000cb901007387 */ /* 0x0003e20000100800 */
[----:B------:R-:W-:-:S03]  /*1a70*/  ISETP.GT.U32.AND P0, PT, R0, R2, PT ;  /* 0x000000020000720c */ /* 0x000fc60003f04070 */
[----:B------:R1:W-:Y:S04]  /*1a80*/  STL [R1+0xbc], R188 ;  /* 0x0000bcbc01007387 */ /* 0x0003e80000100800 */
[----:B------:R1:W-:Y:S01]  /*1a90*/  STL.64 [R1+0x138], R44 ;  /* 0x0001382c01007387 */ /* 0x0003e20000100a00 */
[----:B------:R-:W-:Y:S01]  /*1aa0*/  ISETP.GE.AND P1, PT, R6, R43, PT ;  /* 0x0000002b0600720c */ /* 0x000fe20003f26270 */
[----:B------:R-:W-:Y:S01]  /*1ab0*/  IMAD R15, R15, R179, RZ ;  /* 0x000000b30f0f7224 */ /* 0x000fe200078e02ff */
[----:B------:R-:W-:Y:S01]  /*1ac0*/  SHF.R.S32.HI R33, RZ, 0x1f, R179 ;  /* 0x0000001fff217819 */ /* 0x000fe200000114b3 */
[----:B------:R-:W-:Y:S02]  /*1ad0*/  @!P4 IMAD.WIDE.U32 R22, R178, R18, R12 ;  /* 0x00000012b216c225 */ /* 0x000fe400078e000c */
[----:B------:R-:W-:-:S02]  /*1ae0*/  @!P0 IADD3 R2, R2, -R0, RZ ;  /* 0x8000000002028210 */ /* 0x000fc40007ffe0ff */
[----:B------:R-:W-:Y:S02]  /*1af0*/  IMAD R15, R14, R33, R15 ;  /* 0x000000210e0f7224 */ /* 0x000fe400078e020f */
[C---:B------:R-:W-:Y:S01]  /*1b00*/  IMAD.WIDE.U32 R16, R179.reuse, R14, R16 ;  /* 0x0000000eb3107225 */ /* 0x040fe200078e0010 */
[----:B------:R-:W-:Y:S01]  /*1b10*/  BSSY B0, `(.L_x_1085) ;  /* 0x0000028000007945 */ /* 0x000fe20003800000 */
[----:B------:R-:W-:Y:S02]  /*1b20*/  ISETP.GE.U32.AND P2, PT, R2, R0, PT ;  /* 0x000000000200720c */ /* 0x000fe40003f46070 */
[----:B------:R-:W-:Y:S01]  /*1b30*/  LOP3.LUT R38, R179, R25, RZ, 0x3c, !PT ;  /* 0x00000019b3267212 */ /* 0x000fe200078e3cff */
[----:B------:R-:W-:Y:S01]  /*1b40*/  VIADD R2, R6, 0x40 ;  /* 0x0000004006027836 */ /* 0x000fe20000000000 */
[----:B------:R-:W-:Y:S01]  /*1b50*/  @!P4 MOV R27, R22 ;  /* 0x00000016001bc202 */ /* 0x000fe20000000f00 */
[----:B------:R-:W-:Y:S01]  /*1b60*/  IMAD R196, R196, 0x2, R3 ;  /* 0x00000002c4c47824 */ /* 0x000fe200078e0203 */
[----:B------:R-:W-:Y:S01]  /*1b70*/  IADD3 R15, R17, R15, RZ ;  /* 0x0000000f110f7210 */ /* 0x000fe20007ffe0ff */
[----:B------:R-:W-:Y:S06]  /*1b80*/  @P1 BRA `(.L_x_1086) ;  /* 0x0000000000801947 */ /* 0x000fec0003800000 */
[-C--:B-----5:R-:W-:Y:S01]  /*1b90*/  ISETP.GE.AND P6, PT, R195, R203.reuse, PT ;  /* 0x000000cbc300720c */ /* 0x0a0fe20003fc6270 */
[-C--:B------:R-:W-:Y:S01]  /*1ba0*/  IMAD R0, R47, R8.reuse, RZ ;  /* 0x000000082f007224 */ /* 0x080fe200078e02ff */
        /* <DEDUP_REMOVED lines=24> */
[----:B--2---:R-:W-:-:S04]  /*1d30*/  LEA R18, P1, R12, R4, 0x1 ;  /* 0x000000040c127211 */ /* 0x004fc800078208ff */
[----:B------:R-:W-:-:S05]  /*1d40*/  LEA.HI.X R19, R12, R5, R0, 0x1, P1 ;  /* 0x000000050c137211 */ /* 0x000fca00008f0c00 */
[----:B------:R-:W-:Y:S01]  /*1d50*/  @!PT LDS RZ, [RZ] ;  /* 0x00000000fffff984 */ /* 0x000fe20000000800 */
[----:B------:R-:W-:Y:S01]  /*1d60*/  @!PT LDS RZ, [RZ] ;  /* 0x00000000fffff984 */ /* 0x000fe20000000800 */
[----:B------:R-:W-:Y:S01]  /*1d70*/  @!PT LDS RZ, [RZ] ;  /* 0x00000000fffff984 */ /* 0x000fe20000000800 */
[----:B------:R3:W-:Y:S04]  /*1d80*/  LDGSTS.E.BYPASS.LTC128B.128 [R196+0x4000], desc[UR4][R18.64+0x80] ;  /* 0x0400008012c47fae */ /* 0x0007e8000b901d44 */
.L_x_1086:
[----:B------:R-:W-:Y:S05]  /*1d90*/  BSYNC B0 ;  /* 0x0000000000007941 */ /* 0x000fea0003800000 */
.L_x_1085:
[----:B------:R-:W-:Y:S01]  /*1da0*/  IADD3 R12, P6, R195, R27, RZ ;  /* 0x0000001bc30c7210 */ /* 0x000fe20007fde0ff */
[----:B------:R-:W-:Y:S01]  /*1db0*/  @!P0 VIADD R24, R24, 0x1 ;  /* 0x0000000118188836 */ /* 0x000fe20000000000 */
[----:B------:R-:W-:Y:S01]  /*1dc0*/  ISETP.GE.AND P3, PT, R38, RZ, PT ;  /* 0x000000ff2600720c */ /* 0x000fe20003f66270 */
[----:B------:R-:W-:Y:S01]  /*1dd0*/  VIADD R27, R6, 0x20 ;  /* 0x00000020061b7836 */ /* 0x000fe20000000000 */
[----:B------:R-:W-:Y:S01]  /*1de0*/  ISETP.NE.AND P5, PT, R25, RZ, PT ;  /* 0x000000ff1900720c */ /* 0x000fe20003fa5270 */
[----:B------:R-:W-:Y:S01]  /*1df0*/  @P2 VIADD R24, R24, 0x1 ;  /* 0x0000000118182836 */ /* 0x000fe20000000000 */
[-C--:B------:R-:W-:Y:S01]  /*1e00*/  ISETP.GE.AND P1, PT, R2, R43.reuse, PT ;  /* 0x0000002b0200720c */ /* 0x080fe20003f26270 */
[----:B------:R-:W-:Y:S01]  /*1e10*/  @!P4 IMAD.IADD R34, R23, 0x1, R32 ;  /* 0x000000011722c824 */ /* 0x000fe200078e0220 */
[----:B------:R-:W-:Y:S01]  /*1e20*/  ISETP.GE.AND P2, PT, R27, R43, PT ;  /* 0x0000002b1b00720c */ /* 0x000fe20003f46270 */
[----:B------:R-:W-:Y:S01]  /*1e30*/  IMAD R0, R11, R6, RZ ;  /* 0x000000060b007224 */ /* 0x000fe200078e02ff */
[----:B------:R-:W-:Y:S01]  /*1e40*/  IADD3 R69, R174, -0x1, RZ ;  /* 0xffffffffae457810 */ /* 0x000fe20007ffe0ff */
[----:B------:R-:W-:Y:S01]  /*1e50*/  BSSY B0, `(.L_x_1087) ;  /* 0x000002d000007945 */ /* 0x000fe20003800000 */
[----:B------:R-:W-:Y:S01]  /*1e60*/  IADD3.X R13, R42, R34, RZ, P6, !PT ;  /* 0x000000222a0d7210 */ /* 0x000fe200037fe4ff */
[----:B------:R-:W-:Y:S01]  /*1e70*/  IMAD R0, R10, R7, R0 ;  /* 0x000000070a007224 */ /* 0x000fe200078e0200 */
[----:B------:R-:W-:Y:S01]  /*1e80*/  IADD3 R2, R6, 0x60, RZ ;  /* 0x0000006006027810 */ /* 0x000fe20007ffe0ff */
[----:B------:R-:W-:-:S02]  /*1e90*/  @!P3 IMAD.MOV R24, RZ, RZ, -R24 ;  /* 0x000000ffff18b224 */ /* 0x000fc400078e0a18 */
[----:B------:R-:W-:Y:S01]  /*1ea0*/  IMAD.WIDE.U32 R12, R10, R6, R12 ;  /* 0x000000060a0c7225 */ /* 0x000fe200078e000c */
[----:B------:R-:W-:Y:S02]  /*1eb0*/  @!P5 LOP3.LUT R24, RZ, R25, RZ, 0x33, !PT ;  /* 0x00000019ff18d212 */ /* 0x000fe400078e33ff */
[----:B------:R-:W-:Y:S01]  /*1ec0*/  ISETP.GE.AND P0, PT, R2, R43, PT ;  /* 0x0000002b0200720c */ /* 0x000fe20003f06270 */
[----:B------:R-:W-:Y:S01]  /*1ed0*/  IMAD R25, R69, -0x40, R68 ;  /* 0xffffffc045197824 */ /* 0x000fe200078e0244 */
[----:B--23--:R-:W-:Y:S01]  /*1ee0*/  IADD3 R19, R13, R0, RZ ;  /* 0x000000000d137210 */ /* 0x00cfe20007ffe0ff */
[----:B------:R-:W-:Y:S01]  /*1ef0*/  IMAD.MOV.U32 R18, RZ, RZ, R12 ;  /* 0x000000ffff127224 */ /* 0x000fe200078e000c */
[----:B------:R-:W-:Y:S09]  /*1f00*/  @P2 BRA `(.L_x_1088) ;  /* 0x0000000000842947 */ /* 0x000ff20003800000 */
[----:B------:R-:W-:Y:S01]  /*1f10*/  IADD3 R0, P2, R46, 0x20, RZ ;  /* 0x000000202e007810 */ /* 0x000fe20007f5e0ff */
[----:B------:R-:W-:Y:S01]  /*1f20*/  IMAD.MOV.U32 R12, RZ, RZ, R16 ;  /* 0x000000ffff0c7224 */ /* 0x000fe200078e0010 */
[-C--:B-----5:R-:W-:Y:S01]  /*1f30*/  ISETP.GE.AND P6, PT, R195, R203.reuse, PT ;  /* 0x000000cbc300720c */ /* 0x0a0fe20003fc6270 */
[----:B------:R-:W-:Y:S01]  /*1f40*/  IMAD.MOV.U32 R13, RZ, RZ, R15 ;  /* 0x000000ffff0d7224 */ /* 0x000fe200078e000f */
        /* <DEDUP_REMOVED lines=29> */
.L_x_1088:
[----:B------:R-:W-:Y:S05]  /*2120*/  BSYNC B0 ;  /* 0x0000000000007941 */ /* 0x000fea0003800000 */
.L_x_1087:
[----:B------:R-:W-:Y:S01]  /*2130*/  SHF.L.U64.HI R183, R10, 0x6, R11 ;  /* 0x000000060ab77819 */ /* 0x000fe2000001020b */
[-C--:B-----5:R-:W-:Y:S01]  /*2140*/  IMAD.WIDE.U32 R48, R28, R24.reuse, R18 ;  /* 0x000000181c307225 */ /* 0x0a0fe200078e0012 */
[----:B------:R-:W-:Y:S01]  /*2150*/  SHF.L.U32 R182, R10, 0x6, RZ ;  /* 0x000000060ab67819 */ /* 0x000fe200000006ff */
[----:B------:R-:W-:Y:S01]  /*2160*/  BSSY B0, `(.L_x_1089) ;  /* 0x000002c000007945 */ /* 0x000fe20003800000 */
[----:B------:R-:W-:Y:S01]  /*2170*/  SHF.R.S32.HI R34, RZ, 0x1f, R24 ;  /* 0x0000001fff227819 */ /* 0x000fe20000011418 */
[----:B------:R4:W-:Y:S01]  /*2180*/  STL [R1+0x1bc], R183 ;  /* 0x0001bcb701007387 */ /* 0x0009e20000100800 */
[----:B------:R-:W-:Y:S01]  /*2190*/  IMAD R0, R29, R24, RZ ;  /* 0x000000181d007224 */ /* 0x000fe200078e02ff */
[----:B------:R-:W-:Y:S01]  /*21a0*/  ISETP.GE.AND P6, PT, R6, R25, PT ;  /* 0x000000190600720c */ /* 0x000fe20003fc6270 */
[----:B--2---:R-:W-:Y:S01]  /*21b0*/  IMAD R22, R183, R69, RZ ;  /* 0x00000045b7167224 */ /* 0x004fe200078e02ff */
[----:B------:R4:W-:Y:S01]  /*21c0*/  STL.64 [R1+0x1b0], R48 ;  /* 0x0001b03001007387 */ /* 0x0009e20000100a00 */
[----:B------:R-:W-:Y:S01]  /*21d0*/  IMAD R23, R28, R34, R0 ;  /* 0x000000221c177224 */ /* 0x000fe200078e0200 */
[----:B------:R-:W-:-:S02]  /*21e0*/  SHF.R.S32.HI R28, RZ, 0x1f, R69 ;  /* 0x0000001fff1c7819 */ /* 0x000fc40000011445 */
[----:B------:R4:W-:Y:S01]  /*21f0*/  STL [R1+0x184], R182 ;  /* 0x000184b601007387 */ /* 0x0009e20000100800 */
[----:B------:R-:W-:Y:S06]  /*2200*/  @P1 BRA `(.L_x_1090) ;  /* 0x0000000000841947 */ /* 0x000fec0003800000 */
        /* <DEDUP_REMOVED lines=10> */
[----:B---3--:R-:W-:Y:S01]  /*22b0*/  @!P5 LEA R20, P2, R12, R4, 0x1 ;  /* 0x000000040c14d211 */ /* 0x008fe200078408ff */
        /* <DEDUP_REMOVED lines=22> */
.L_x_1090:
[----:B------:R-:W-:Y:S05]  /*2420*/  BSYNC B0 ;  /* 0x0000000000007941 */ /* 0x000fea0003800000 */
.L_x_1089:
[C---:B------:R-:W-:Y:S01]  /*2430*/  SHF.L.U64.HI R180, R10.reuse, 0x5, R11 ;  /* 0x000000050ab47819 */ /* 0x040fe2000001020b */
[----:B------:R-:W-:Y:S01]  /*2440*/  BSSY B0, `(.L_x_1091) ;  /* 0x000002b000007945 */ /* 0x000fe20003800000 */
[----:B------:R-:W-:Y:S01]  /*2450*/  SHF.L.U32 R181, R10, 0x5, RZ ;  /* 0x000000050ab57819 */ /* 0x000fe200000006ff */
[----:B--2---:R-:W-:Y:S01]  /*2460*/  IMAD R18, R28, R182, R22 ;  /* 0x000000b61c127224 */ /* 0x004fe200078e0216 */
[----:B------:R-:W-:Y:S01]  /*2470*/  IADD3 R187, R49, R23, RZ ;  /* 0x0000001731bb7210 */ /* 0x000fe20007ffe0ff */
[----:B------:R2:W-:Y:S01]  /*2480*/  STL [R1+0x1a8], R180 ;  /* 0x0001a8b401007387 */ /* 0x0005e20000100800 */
[----:B------:R-:W-:Y:S02]  /*2490*/  MOV R186, R48 ;  /* 0x0000003000ba7202 */ /* 0x000fe40000000f00 */
        /* <DEDUP_REMOVED lines=37> */
.L_x_1092:
[----:B------:R-:W-:Y:S05]  /*26f0*/  BSYNC B0 ;  /* 0x0000000000007941 */ /* 0x000fea0003800000 */
.L_x_1091:
[----:B------:R-:W-:Y:S01]  /*2700*/  BSSY B0, `(.L_x_1093) ;  /* 0x000001e000007945 */ /* 0x000fe20003800000 */
[----:B------:R-:W-:-:S03]  /*2710*/  IADD3 R0, R11, R18, RZ ;  /* 0x000000120b007210 */ /* 0x000fc60007ffe0ff */
[----:B------:R-:W-:Y:S05]  /*2720*/  @P6 BRA `(.L_x_1094) ;  /* 0x00000000006c6947 */ /* 0x000fea0003800000 */
        /* <DEDUP_REMOVED lines=27> */
.L_x_1094:
[----:B------:R-:W-:Y:S05]  /*28e0*/  BSYNC B0 ;  /* 0x0000000000007941 */ /* 0x000fea0003800000 */
.L_x_1093:
        /* <DEDUP_REMOVED lines=28> */
.L_x_1096:
[----:B------:R-:W-:Y:S05]  /*2ab0*/  BSYNC B0 ;  /* 0x0000000000007941 */ /* 0x000fea0003800000 */
.L_x_1095:
[----:B-1----:R-:W2:Y:S01]  /*2ac0*/  LD.E.64 R8, desc[UR4][R172.64+0x1b8] ;  /* 0x0001b804ac087980 */ /* 0x002ea2000c101b00 */
[----:B------:R-:W-:Y:S01]  /*2ad0*/  LEA.HI R14, R40, R163, RZ, 0x4 ;  /* 0x000000a3280e7211 */ /* 0x000fe200078f20ff */
[-C--:B------:R-:W-:Y:S01]  /*2ae0*/  @!P4 IMAD R2, R45, R26.reuse, RZ ;  /* 0x0000001a2d02c224 */ /* 0x080fe200078e02ff */
[----:B------:R-:W-:Y:S01]  /*2af0*/  @!P4 SHF.R.S32.HI R0, RZ, 0x1f, R26 ;  /* 0x0000001fff00c819 */ /* 0x000fe2000001141a */
[C---:B------:R-:W-:Y:S01]  /*2b00*/  @!P4 IMAD.WIDE.U32 R4, R44.reuse, R26, RZ ;  /* 0x0000001a2c04c225 */ /* 0x040fe200078e00ff */
[----:B------:R-:W-:Y:S01]  /*2b10*/  SHF.R.S32.HI R11, RZ, 0x4, R14 ;  /* 0x00000004ff0b7819 */ /* 0x000fe2000001140e */
[----:B------:R-:W0:Y:S02]  /*2b20*/  LDGDEPBAR ;  /* 0x00000000000079af */ /* 0x000e240000000000 */
[----:B------:R-:W-:Y:S01]  /*2b30*/  @!P4 IMAD R0, R44, R0, R2 ;  /* 0x000000002c00c224 */ /* 0x000fe200078e0202 */
[----:B------:R-:W-:Y:S01]  /*2b40*/  LEA.HI R2, R14, R11, RZ, 0x1 ;  /* 0x0000000b0e027211 */ /* 0x000fe200078f08ff */
[----:B------:R-:W-:Y:S01]  /*2b50*/  @P4 IMAD.IADD R10, R26, 0x1, R35 ;  /* 0x000000011a0a4824 */ /* 0x000fe200078e0223 */
[----:B------:R1:W5:Y:S02]  /*2b60*/  LD.E R160, desc[UR4][R172.64+0x188] ;  /* 0x00018804aca07980 */ /* 0x000364000c101900 */
[----:B------:R-:W-:Y:S01]  /*2b70*/  LOP3.LUT R2, R2, 0xfffffffe, RZ, 0xc0, !PT ;  /* 0xfffffffe02027812 */ /* 0x000fe200078ec0ff */
[----:B------:R-:W-:Y:S01]  /*2b80*/  @!P4 IMAD.IADD R5, R5, 0x1, R0 ;  /* 0x000000010505c824 */ /* 0x000fe200078e0200 */
[----:B------:R-:W-:Y:S01]  /*2b90*/  @!P4 SHF.R.S32.HI R0, RZ, 0x1f, R178 ;  /* 0x0000001fff00c819 */ /* 0x000fe200000114b2 */
[----:B---3--:R-:W-:Y:S01]  /*2ba0*/  IMAD.SHL.U32 R20, R39, 0x8, RZ ;  /* 0x0000000827147824 */ /* 0x008fe200078e00ff */
[----:B------:R1:W5:Y:S01]  /*2bb0*/  LD.E R70, desc[UR4][R172.64+0x184] ;  /* 0x00018404ac467980 */ /* 0x000362000c101900 */
[----:B--2---:R-:W-:-:S04]  /*2bc0*/  ISETP.NE.U32.AND P0, PT, R8, RZ, PT ;  /* 0x000000ff0800720c */ /* 0x004fc80003f05070 */
[----:B------:R-:W-:-:S13]  /*2bd0*/  ISETP.NE.AND.EX P0, PT, R9, RZ, PT, P0 ;  /* 0x000000ff0900720c */ /* 0x000fda0003f05300 */
[----:B------:R-:W2:Y:S01]  /*2be0*/  @P0 LD.E.64 R12, desc[UR4][R172.64+0x1c0] ;  /* 0x0001c004ac0c0980 */ /* 0x000ea2000c101b00 */
[----:B------:R-:W-:Y:S02]  /*2bf0*/  IMAD.IADD R18, R11, 0x1, -R2 ;  /* 0x000000010b127824 */ /* 0x000fe400078e0a02 */
[----:B------:R-:W-:Y:S01]  /*2c00*/  @!P4 IMAD R2, R31, R178, RZ ;  /* 0x000000b21f02c224 */ /* 0x000fe200078e02ff */
[----:B------:R1:W5:Y:S01]  /*2c10*/  @P0 LD.E R159, desc[UR4][R172.64+0xd8] ;  /* 0x0000d804ac9f0980 */ /* 0x000362000c101900 */
[----:B------:R-:W-:Y:S02]  /*2c20*/  @P4 IMAD R15, R45, R10, RZ ;  /* 0x0000000a2d0f4224 */ /* 0x000fe400078e02ff */
[----:B------:R-:W-:Y:S01]  /*2c30*/  @!P4 IMAD R2, R30, R0, R2 ;  /* 0x000000001e02c224 */ /* 0x000fe200078e0202 */
[----:B------:R-:W-:Y:S01]  /*2c40*/  LOP3.LUT R0, R14, 0xfffffff0, RZ, 0xc0, !PT ;  /* 0xfffffff00e007812 */ /* 0x000fe200078ec0ff */
[----:B------:R-:W-:Y:S01]  /*2c50*/  @P4 IMAD.WIDE.U32 R10, R44, R10, RZ ;  /* 0x0000000a2c0a4225 */ /* 0x000fe200078e00ff */
[----:B------:R-:W-:-:S02]  /*2c60*/  LOP3.LUT R14, R41, 0xfffffff8, RZ, 0xc0, !PT ;  /* 0xfffffff8290e7812 */ /* 0x000fc400078ec0ff */
[----:B------:R-:W-:Y:S01]  /*2c70*/  IADD3 R0, -R0, R163, RZ ;  /* 0x000000a300007210 */ /* 0x000fe20007ffe1ff */
[----:B------:R-:W-:-:S03]  /*2c80*/  @!P4 IMAD.WIDE.U32 R4, R178, R30, R4 ;  /* 0x0000001eb204c225 */ /* 0x000fc600078e0004 */
[----:B------:R-:W-:Y:S01]  /*2c90*/  SHF.R.S32.HI R19, RZ, 0x1f, R0 ;  /* 0x0000001fff137819 */ /* 0x000fe20000011400 */
[----:B------:R-:W-:Y:S02]  /*2ca0*/  IMAD.IADD R14, R163, 0x1, -R14 ;  /* 0x00000001a30e7824 */ /* 0x000fe400078e0a0e */
[----:B------:R-:W-:Y:S01]  /*2cb0*/  @P4 IMAD.IADD R15, R11, 0x1, R15 ;  /* 0x000000010b0f4824 */ /* 0x000fe200078e020f */
[-C--:B------:R-:W-:Y:S01]  /*2cc0*/  LEA.HI R19, R19, R0.reuse, RZ, 0x3 ;  /* 0x0000000013137211 */ /* 0x080fe200078f18ff */
[----:B------:R-:W-:Y:S01]  /*2cd0*/  @!P4 IMAD.IADD R15, R5, 0x1, R2 ;  /* 0x00000001050fc824 */ /* 0x000fe200078e0202 */
[----:B------:R-:W-:Y:S01]  /*2ce0*/  LEA.HI R2, R0, R0, RZ, 0x1 ;  /* 0x0000000000027211 */ /* 0x000fe200078f08ff */
[----:B------:R-:W-:Y:S01]  /*2cf0*/  @!P4 IMAD.MOV.U32 R10, RZ, RZ, R4 ;  /* 0x000000ffff0ac224 */ /* 0x000fe200078e0004 */
[----:B------:R-:W-:Y:S01]  /*2d00*/  LEA.HI R11, R14, R14, RZ, 0x1 ;  /* 0x0000000e0e0b7211 */ /* 0x000fe200078f08ff */
[----:B------:R-:W-:Y:S01]  /*2d10*/  IMAD R5, R45, R6, RZ ;  /* 0x000000062d057224 */ /* 0x000fe200078e02ff */
[----:B------:R-:W-:Y:S01]  /*2d20*/  LOP3.LUT R17, R2, 0x7fffffe, RZ, 0xc0, !PT ;  /* 0x07fffffe02117812 */ /* 0x000fe200078ec0ff */
[----:B------:R-:W-:Y:S01]  /*2d30*/  @P0 IMAD.MOV.U32 R32, RZ, RZ, R179 ;  /* 0x000000ffff200224 */ /* 0x000fe200078e00b3 */
[----:B------:R-:W-:-:S02]  /*2d40*/  LOP3.LUT R16, R11, 0x3fffffe, RZ, 0xc0, !PT ;  /* 0x03fffffe0b107812 */ /* 0x000fc400078ec0ff */
[----:B------:R-:W-:Y:S02]  /*2d50*/  IADD3 R4, P1, R195, R10, RZ ;  /* 0x0000000ac3047210 */ /* 0x000fe40007f3e0ff */
[----:B------:R-:W-:Y:S01]  /*2d60*/  IADD3 R158, R0, -R17, RZ ;  /* 0x80000011009e7210 */ /* 0x000fe20007ffe0ff */
[----:B------:R-:W-:Y:S01]  /*2d70*/  IMAD.IADD R17, R14, 0x1, -R16 ;  /* 0x000000010e117824 */ /* 0x000fe200078e0a10 */
[--C-:B------:R-:W-:Y:S01]  /*2d80*/  SHF.R.S32.HI R14, RZ, 0x1, R2.reuse ;  /* 0x00000001ff0e7819 */ /* 0x100fe20000011402 */
[----:B------:R-:W-:Y:S01]  /*2d90*/  IMAD R16, R44, R7, R5 ;  /* 0x000000072c107224 */ /* 0x000fe200078e0205 */
[----:B------:R-:W-:Y:S01]  /*2da0*/  SHF.R.S32.HI R10, RZ, 0x1f, R2 ;  /* 0x0000001fff0a7819 */ /* 0x000fe20000011402 */
[----:B------:R-:W-:Y:S01]  /*2db0*/  IMAD.X R5, R42, 0x1, R15, P1 ;  /* 0x000000012a057824 */ /* 0x000fe200008e060f */
[----:B------:R-:W-:Y:S02]  /*2dc0*/  SHF.R.S32.HI R15, RZ, 0x1, R11 ;  /* 0x00000001ff0f7819 */ /* 0x000fe4000001140b */
[----:B------:R-:W-:Y:S01]  /*2dd0*/  @P0 SHF.R.S32.HI R11, RZ, 0x1f, R178 ;  /* 0x0000001fff0b0819 */ /* 0x000fe200000114b2 */
[----:B------:R-:W-:Y:S01]  /*2de0*/  IMAD.WIDE.U32 R4, R44, R6, R4 ;  /* 0x000000062c047225 */ /* 0x000fe200078e0004 */
[----:B------:R-:W-:-:S02]  /*2df0*/  SHF.L.U32 R0, R15, 0x6, RZ ;  /* 0x000000060f007819 */ /* 0x000fc400000006ff */
[----:B------:R-:W-:Y:S02]  /*2e00*/  ISETP.GE.AND P1, PT, R6, R25, PT ;  /* 0x000000190600720c */ /* 0x000fe40003f26270 */
[----:B------:R-:W-:Y:S02]  /*2e10*/  LEA.HI R10, R10, R14, RZ, 0x2 ;  /* 0x0000000e0a0a7211 */ /* 0x000fe400078f10ff */
[----:B------:R-:W-:Y:S01]  /*2e20*/  LOP3.LUT R0, R0, 0xc0, RZ, 0xc0, !PT ;  /* 0x000000c000007812 */ /* 0x000fe200078ec0ff */
[----:B------:R-:W-:Y:S02]  /*2e30*/  IMAD.IADD R5, R5, 0x1, R16 ;  /* 0x0000000105057824 */ /* 0x000fe400078e0210 */
[----:B------:R-:W-:-:S03]  /*2e40*/  IMAD.WIDE.U32 R46, R24, R36, R4 ;  /* 0x00000024182e7225 */ /* 0x000fc600078e0004 */
[----:B------:R-:W-:Y:S02]  /*2e50*/  MOV R22, R46 ;  /* 0x0000002e00167202 */ /* 0x000fe40000000f00 */
[----:B------:R1:W-:Y:S01]  /*2e60*/  STL.64 [R1+0x1a0], R46 ;  /* 0x0001a02e01007387 */ /* 0x0003e20000100a00 */
[C---:B------:R-:W-:Y:S01]  /*2e70*/  SHF.L.U64.HI R250, R44.reuse, 0x6, R45 ;  /* 0x000000062cfa7819 */ /* 0x040fe2000001022d */
[----:B------:R-:W-:-:S04]  /*2e80*/  IMAD.SHL.U32 R247, R44, 0x40, RZ ;  /* 0x000000402cf77824 */ /* 0x000fc800078e00ff */
[----:B------:R-:W-:Y:S01]  /*2e90*/  IMAD R4, R250, R69, RZ ;  /* 0x00000045fa047224 */ /* 0x000fe200078e02ff */
[----:B------:R-:W-:Y:S01]  /*2ea0*/  ISETP.GE.AND P6, PT, R27, R25, PT ;  /* 0x000000191b00720c */ /* 0x000fe20003fc6270 */
[C---:B------:R-:W-:Y:S01]  /*2eb0*/  IMAD.SHL.U32 R248, R44.reuse, 0x20, RZ ;  /* 0x000000202cf87824 */ /* 0x040fe200078e00ff */
[----:B------:R-:W-:Y:S01]  /*2ec0*/  SHF.L.U64.HI R249, R44, 0x5, R45 ;  /* 0x000000052cf97819 */ /* 0x000fe2000001022d */
[----:B--2---:R-:W-:Y:S02]  /*2ed0*/  @P0 IMAD R2, R13, R178, RZ ;  /* 0x000000b20d020224 */ /* 0x004fe400078e02ff */
[----:B------:R-:W-:-:S04]  /*2ee0*/  @P0 IMAD.WIDE.U32 R6, R178, R12, R32 ;  /* 0x0000000cb2060225 */ /* 0x000fc800078e0020 */
[----:B------:R-:W-:Y:S01]  /*2ef0*/  @P0 IMAD R12, R12, R11, R2 ;  /* 0x0000000b0c0c0224 */ /* 0x000fe200078e0202 */
[----:B------:R-:W-:Y:S02]  /*2f00*/  LOP3.LUT R11, R10, 0xfffffffc, RZ, 0xc0, !PT ;  /* 0xfffffffc0a0b7812 */ /* 0x000fe400078ec0ff */
[----:B------:R-:W-:Y:S02]  /*2f10*/  LOP3.LUT R10, R0, 0x8, R20, 0xf8, !PT ;  /* 0x00000008000a7812 */ /* 0x000fe400078ef814 */
[----:B------:R-:W-:Y:S01]  /*2f20*/  SHF.R.U32.HI R2, RZ, 0x3, R0 ;  /* 0x00000003ff027819 */ /* 0x000fe20000011600 */
[----:B------:R-:W-:Y:S01]  /*2f30*/  @P0 IMAD.IADD R0, R7, 0x1, R12 ;  /* 0x0000000107000824 */ /* 0x000fe200078e020c */
[----:B------:R-:W-:-:S04]  /*2f40*/  @P0 LEA R8, P2, R6, R8, 0x2 ;  /* 0x0000000806080211 */ /* 0x000fc800078410ff */
[----:B------:R-:W-:Y:S02]  /*2f50*/  @P0 LEA.HI.X R9, R6, R9, R0, 0x2, P2 ;  /* 0x0000000906090211 */ /* 0x000fe400010f1400 */
[----:B------:R-:W-:-:S03]  /*2f60*/  IADD3 R14, R14, -R11, RZ ;  /* 0x8000000b0e0e7210 */ /* 0x000fc60007ffe0ff */
[----:B------:R1:W5:Y:S01]  /*2f70*/  @P0 LD.E R161, desc[UR4][R8.64] ;  /* 0x0000000408a10980 */ /* 0x000362000c101900 */
[----:B------:R-:W-:-:S04]  /*2f80*/  DEPBAR.LE SB0, 0x0 ;  /* 0x000080000000791a */ /* 0x000fc80000000000 */
[----:B------:R-:W-:-:S07]  /*2f90*/  LOP3.LUT R10, R10, R2, RZ, 0x3c, !PT ;  /* 0x000000020a0a7212 */ /* 0x000fce00078e3cff */
[----:B------:R-:W-:Y:S05]  /*2fa0*/  WARPSYNC.ALL ;  /* 0x0000000000007948 */ /* 0x000fea0003800000 */
[----:B------:R-:W-:Y:S01]  /*2fb0*/  IMAD.SHL.U32 R2, R14, 0x40, RZ ;  /* 0x000000400e027824 */ /* 0x000fe200078e00ff */
[----:B------:R-:W-:Y:S01]  /*2fc0*/  BAR.SYNC.DEFER_BLOCKING 0x0 ;  /* 0x0000000000007b1d */ /* 0x000fe20000010000 */
[----:B------:R-:W-:Y:S01]  /*2fd0*/  IMAD.SHL.U32 R6, R19, 0x20, RZ ;  /* 0x0000002013067824 */ /* 0x000fe200078e00ff */
[----:B------:R-:W-:Y:S02]  /*2fe0*/  SHF.L.U32 R0, R18, 0x3, RZ ;  /* 0x0000000312007819 */ /* 0x000fe400000006ff */
[----:B------:R-:W-:-:S02]  /*2ff0*/  LOP3.LUT R2, R2, 0xc0, RZ, 0xc0, !PT ;  /* 0x000000c002027812 */ /* 0x000fc400078ec0ff */
[----:B------:R-:W-:Y:S02]  /*3000*/  LOP3.LUT R156, R6, 0xffffff00, RZ, 0xc0, !PT ;  /* 0xffffff00069c7812 */ /* 0x000fe400078ec0ff */
[----:B------:R-:W-:Y:S01]  /*3010*/  LOP3.LUT R6, R2, 0x8, R0, 0xf8, !PT ;  /* 0x0000000802067812 */ /* 0x000fe200078ef800 */
[----:B------:R-:W-:-:S04]  /*3020*/  IMAD R0, R37, R24, RZ ;  /* 0x0000001825007224 */ /* 0x000fc800078e02ff */
[----:B------:R-:W-:-:S05]  /*3030*/  IMAD R5, R36, R34, R0 ;  /* 0x0000002224057224 */ /* 0x000fca00078e0200 */
[----:B------:R-:W-:-:S05]  /*3040*/  IADD3 R23, R47, R5, RZ ;  /* 0x000000052f177210 */ /* 0x000fca0007ffe0ff */
[----:B------:R2:W-:Y:S04]  /*3050*/  STL.64 [R1+0x190], R22 ;  /* 0x0001901601007387 */ /* 0x0005e80000100a00 */
[----:B------:R2:W-:Y:S04]  /*3060*/  @P1 STS [R196+0x9000], RZ ;  /* 0x009000ffc4001388 */ /* 0x0005e80000000800 */
[----:B------:R2:W-:Y:S04]  /*3070*/  @P1 STS [R196+0x9004], RZ ;  /* 0x009004ffc4001388 */ /* 0x0005e80000000800 */
[----:B------:R2:W-:Y:S04]  /*3080*/  @P1 STS.64 [R196+0x9008], RZ ;  /* 0x009008ffc4001388 */ /* 0x0005e80000000a00 */
[----:B------:R2:W-:Y:S04]  /*3090*/  @P1 STS.128 [R196+0xa000], RZ ;  /* 0x00a000ffc4001388 */ /* 0x0005e80000000c00 */
[----:B------:R2:W-:Y:S01]  /*30a0*/  @P1 STS.128 [R196+0xb000], RZ ;  /* 0x00b000ffc4001388 */ /* 0x0005e20000000c00 */
[----:B------:R-:W-:Y:S01]  /*30b0*/  SHF.R.U32.HI R2, RZ, 0x3, R2 ;  /* 0x00000003ff027819 */ /* 0x000fe20000011602 */
[----:B------:R-:W-:-:S02]  /*30c0*/  IMAD R0, R169, 0x200, R156 ;  /* 0x00000200a9007824 */ /* 0x000fc400078e029c */
[----:B------:R-:W-:Y:S01]  /*30d0*/  IMAD R7, R18, 0x8, R17 ;  /* 0x0000000812077824 */ /* 0x000fe200078e0211 */
[----:B------:R-:W-:Y:S01]  /*30e0*/  LOP3.LUT R71, R6, R2, RZ, 0x3c, !PT ;  /* 0x0000000206477212 */ /* 0x000fe200078e3cff */
[----:B------:R-:W-:Y:S02]  /*30f0*/  IMAD R2, R158, 0x20, R0 ;  /* 0x000000209e027824 */ /* 0x000fe400078e0200 */
[----:B------:R-:W-:Y:S02]  /*3100*/  IMAD.U32 R0, R7, 0x20, R10 ;  /* 0x0000002007007824 */ /* 0x000fe400078e000a */
[-C--:B------:R-:W-:Y:S02]  /*3110*/  IMAD R6, R28, R247.reuse, R4 ;  /* 0x000000f71c067224 */ /* 0x080fe400078e0204 */
[----:B------:R-:W-:Y:S01]  /*3120*/  IMAD.IADD R2, R71, 0x1, R2 ;  /* 0x0000000147027824 */ /* 0x000fe200078e0202 */
[----:B------:R-:W-:Y:S01]  /*3130*/  BSSY B0, `(.L_x_1097) ;  /* 0x0000021000007945 */ /* 0x000fe20003800000 */
[----:B------:R-:W-:-:S03]  /*3140*/  IMAD.WIDE.U32 R4, R69, R247, R22 ;  /* 0x000000f745047225 */ /* 0x000fc600078e0016 */
[----:B------:R-:W-:Y:S01]  /*3150*/  LEA R190, R2, R3, 0x1 ;  /* 0x0000000302be7211 */ /* 0x000fe200078e08ff */
[----:B------:R-:W-:Y:S02]  /*3160*/  IMAD R175, R0, 0x2, R3 ;  /* 0x0000000200af7824 */ /* 0x000fe400078e0203 */
[----:B------:R-:W-:Y:S01]  /*3170*/  IMAD.IADD R0, R5, 0x1, R6 ;  /* 0x0000000105007824 */ /* 0x000fe200078e0206 */
        /* <DEDUP_REMOVED lines=22> */
[----:B---3--:R-:W-:-:S04]  /*32e0*/  LEA R6, P1, R4, R222, 0x1 ;  /* 0x000000de04067211 */ /* 0x008fc800078208ff */
[----:B------:R-:W-:-:S05]  /*32f0*/  LEA.HI.X R7, R4, R223, R0, 0x1, P1 ;  /* 0x000000df04077211 */ /* 0x000fca00008f0c00 */
[----:B------:R-:W-:Y:S01]  /*3300*/  @!PT LDS RZ, [RZ] ;  /* 0x00000000fffff984 */ /* 0x000fe20000000800 */
[----:B------:R-:W-:Y:S01]  /*3310*/  @!PT LDS RZ, [RZ] ;  /* 0x00000000fffff984 */ /* 0x000fe20000000800 */
[----:B------:R-:W-:Y:S01]  /*3320*/  @!PT LDS RZ, [RZ] ;  /* 0x00000000fffff984 */ /* 0x000fe20000000800 */
[----:B------:R1:W-:Y:S04]  /*3330*/  LDGSTS.E.BYPASS.LTC128B.128 [R196+0xb000], desc[UR4][R6.64+0x80] ;  /* 0x0b00008006c47fae */ /* 0x0003e8000b901d44 */
.L_x_1098:
[----:B------:R-:W-:Y:S05]  /*3340*/  BSYNC B0 ;  /* 0x0000000000007941 */ /* 0x000fea0003800000 */
.L_x_1097:
[----:B------:R1:W-:Y:S01]  /*3350*/  @P6 STS.128 [R196+0x9800], RZ ;  /* 0x009800ffc4006388 */ /* 0x0003e20000000c00 */
[----:B------:R-:W-:Y:S03]  /*3360*/  BSSY B0, `(.L_x_1099) ;  /* 0x000001f000007945 */ /* 0x000fe60003800000 */
[----:B------:R1:W-:Y:S04]  /*3370*/  @P6 STS.128 [R196+0xa800], RZ ;  /* 0x00a800ffc4006388 */ /* 0x0003e80000000c00 */
[----:B------:R1:W-:Y:S01]  /*3380*/  @P6 STS.128 [R196+0xb800], RZ ;  /* 0x00b800ffc4006388 */ /* 0x0003e20000000c00 */
[----:B------:R-:W-:Y:S05]  /*3390*/  @P6 BRA `(.L_x_1100) ;  /* 0x00000000006c6947 */ /* 0x000fea0003800000 */
[-C--:B------:R-:W-:Y:S02]  /*33a0*/  ISETP.GE.AND P4, PT, R195, R203.reuse, PT ;  /* 0x000000cbc300720c */ /* 0x080fe40003f86270 */
[-C--:B------:R-:W-:Y:S02]  /*33b0*/  ISETP.GE.AND P3, PT, R194, R203.reuse, PT ;  /* 0x000000cbc200720c */ /* 0x080fe40003f66270 */
[----:B------:R-:W-:Y:S02]  /*33c0*/  IADD3 R4, P2, R248, R4, RZ ;  /* 0x00000004f8047210 */ /* 0x000fe40007f5e0ff */
[----:B------:R-:W-:-:S03]  /*33d0*/  ISETP.GE.AND P1, PT, R185, R203, PT ;  /* 0x000000cbb900720c */ /* 0x000fc60003f26270 */
[----:B------:R-:W-:-:S04]  /*33e0*/  IMAD.X R0, R249, 0x1, R0, P2 ;  /* 0x00000001f9007824 */ /* 0x000fc800010e0600 */
[CC--:B-1-3--:R-:W-:Y:S01]  /*33f0*/  @!P4 LEA R8, P5, R4.reuse, R222.reuse, 0x1 ;  /* 0x000000de0408c211 */ /* 0x0cafe200078a08ff */
        /* <DEDUP_REMOVED lines=21> */
.L_x_1100:
[----:B------:R-:W-:Y:S05]  /*3550*/  BSYNC B0 ;  /* 0x0000000000007941 */ /* 0x000fea0003800000 */
.L_x_1099:
[----:B------:R-:W-:Y:S01]  /*3560*/  LDSM.16.M88.4 R16, [R175+0x6000] ;  /* 0x00600000af10783b */ /* 0x000fe20000000200 */
[----:B------:R-:W-:Y:S01]  /*3570*/  IMAD.MOV.U32 R2, RZ, RZ, 0x10 ;  /* 0x00000010ff027424 */ /* 0x000fe200078e00ff */
[----:B------:R-:W-:Y:S01]  /*3580*/  LOP3.LUT P1, RZ, R15, 0x2, RZ, 0xc0, !PT ;  /* 0x000000020fff7812 */ /* 0x000fe2000782c0ff */
[----:B------:R-:W-:Y:S01]  /*3590*/  IMAD.MOV.U32 R0, RZ, RZ, 0x20 ;  /* 0x00000020ff007424 */ /* 0x000fe200078e00ff */
[----:B-1-3--:R-:W1:Y:S01]  /*35a0*/  LDSM.16.M88.4 R4, [R190+0x1000] ;  /* 0x00100000be04783b */ /* 0x00ae620000000200 */
[----:B------:R-:W-:Y:S01]  /*35b0*/  LOP3.LUT P2, RZ, R14, 0x2, RZ, 0xc0, !PT ;  /* 0x000000020eff7812 */ /* 0x000fe2000784c0ff */
[----:B------:R-:W-:Y:S01]  /*35c0*/  IMAD.SHL.U32 R163, R163, 0x2, RZ ;  /* 0x00000002a3a37824 */ /* 0x000fe200078e00ff */
[----:B------:R-:W-:Y:S01]  /*35d0*/  BSSY B1, `(.L_x_1101) ;  /* 0x00002df000017945 */ /* 0x000fe20003800000 */
[----:B------:R-:W-:Y:S01]  /*35e0*/  SEL R0, R0, 0xffffffe0, !P1 ;  /* 0xffffffe000007807 */ /* 0x000fe20004800000 */
[----:B------:R-:W3:Y:S01]  /*35f0*/  LDSM.16.M88.4 R8, [R190] ;  /* 0x00000000be08783b */ /* 0x000ee20000000200 */
[----:B------:R-:W-:Y:S01]  /*3600*/  SEL R2, R2, 0xfffffff0, !P2 ;  /* 0xfffffff002027807 */ /* 0x000fe20005000000 */
[----:B------:R-:W-:Y:S01]  /*3610*/  IMAD.MOV.U32 R193, RZ, RZ, RZ ;  /* 0x000000ffffc17224 */ /* 0x000fe200078e00ff */
[----:B------:R-:W-:Y:S01]  /*3620*/  LOP3.LUT R197, R163, 0x6, RZ, 0xc0, !PT ;  /* 0x00000006a3c57812 */ /* 0x000fe200078ec0ff */
[----:B------:R-:W-:Y:S01]  /*3630*/  IMAD.IADD R189, R175, 0x1, R0 ;  /* 0x00000001afbd7824 */ /* 0x000fe200078e0200 */
[----:B------:R-:W3:Y:S01]  /*3640*/  LDSM.16.M88.4 R32, [R175+0x6400] ;  /* 0x00640000af20783b */ /* 0x000ee20000000200 */
[----:B------:R-:W-:Y:S01]  /*3650*/  IMAD R191, R2, 0x2, R190 ;  /* 0x0000000202bf7824 */ /* 0x000fe200078e02be */
[----:B------:R-:W-:Y:S01]  /*3660*/  SHF.R.S32.HI R0, RZ, 0x1f, R162 ;  /* 0x0000001fff007819 */ /* 0x000fe200000114a2 */
[----:B------:R-:W-:Y:S01]  /*3670*/  VIADD R245, R176, 0xb54cda56 ;  /* 0xb54cda56b0f57836 */ /* 0x000fe20000000000 */
[----:B------:R-:W3:Y:S01]  /*3680*/  LDSM.16.M88.4 R24, [R175+0x6c00] ;  /* 0x006c0000af18783b */ /* 0x000ee20000000200 */
[----:B------:R-:W-:Y:S01]  /*3690*/  VIADD R246, R177, 0x646e171e ;  /* 0x646e171eb1f67836 */ /* 0x000fe20000000000 */
[----:B------:R-:W-:-:S02]  /*36a0*/  LEA.HI R0, R0, R169, RZ, 0x2 ;  /* 0x000000a900007211 */ /* 0x000fc400078f10ff */
[----:B------:R-:W3:Y:S04]  /*36b0*/  LDSM.16.M88.4 R28, [R175+0x6800] ;  /* 0x00680000af1c783b */ /* 0x000ee80000000200 */
[----:B------:R-:W-:Y:S04]  /*36c0*/  LDSM.16.M88.4 R40, [R189+0x6000] ;  /* 0x00600000bd28783b */ /* 0x000fe80000000200 */
[----:B------:R-:W3:Y:S04]  /*36d0*/  LDSM.16.M88.4 R12, [R191+0x1000] ;  /* 0x00100000bf0c783b */ /* 0x000ee80000000200 */
[----:B------:R-:W3:Y:S04]  /*36e0*/  LDSM.16.M88.4 R44, [R189+0x6c00] ;  /* 0x006c0000bd2c783b */ /* 0x000ee80000000200 */
[----:B----4-:R-:W4:Y:S04]  /*36f0*/  LDSM.16.M88.4 R48, [R189+0x6800] ;  /* 0x00680000bd30783b */ /* 0x010f280000000200 */
[----:B------:R-:W4:Y:S01]  /*3700*/  LDSM.16.M88.4 R52, [R189+0x6400] ;  /* 0x00640000bd34783b */ /* 0x000f220000000200 */
[-C--:B-1----:R-:W-:Y:S03]  /*3710*/  HMMA.16816.F32 R36, R4, R16.reuse, RZ ;  /* 0x000000100424723c */ /* 0x082fe600000018ff */
[----:B--2---:R-:W1:Y:S03]  /*3720*/  LDSM.16.M88.4 R20, [R191] ;  /* 0x00000000bf14783b */ /* 0x004e660000000200 */
[----:B---3--:R-:W-:Y:S01]  /*3730*/  HMMA.16816.F32 R88, R8, R16, RZ ;  /* 0x000000100858723c */ /* 0x008fe200000018ff */
[----:B------:R-:W0:Y:S05]  /*3740*/  LDGDEPBAR ;  /* 0x00000000000079af */ /* 0x000e2a0000000000 */
[-C--:B------:R-:W-:Y:S06]  /*3750*/  HMMA.16816.F32 R56, R4, R18.reuse, RZ ;  /* 0x000000120438723c */ /* 0x080fec00000018ff */
[----:B------:R-:W-:Y:S06]  /*3760*/  HMMA.16816.F32 R84, R8, R18, RZ ;  /* 0x000000120854723c */ /* 0x000fec00000018ff */
        /* <DEDUP_REMOVED lines=8> */
[----:B------:R-:W2:Y:S05]  /*37f0*/  LDSM.16.M88.4 R36, [R175+0x7000] ;  /* 0x00700000af24783b */ /* 0x000eaa0000000200 */
[C---:B------:R-:W-:Y:S06]  /*3800*/  HMMA.16816.F32 R96, R8.reuse, R32, RZ ;  /* 0x000000200860723c */ /* 0x040fec00000018ff */
[C---:B------:R-:W-:Y:S06]  /*3810*/  HMMA.16816.F32 R108, R8.reuse, R24, RZ ;  /* 0x00000018086c723c */ /* 0x040fec00000018ff */
[C---:B------:R-:W-:Y:S01]  /*3820*/  HMMA.16816.F32 R104, R8.reuse, R34, RZ ;  /* 0x000000220868723c */ /* 0x040fe200000018ff */
[----:B------:R-:W-:Y:S05]  /*3830*/  LDSM.16.M88.4 R32, [R175+0x7400] ;  /* 0x00740000af20783b */ /* 0x000fea0000000200 */
[C---:B------:R-:W-:Y:S06]  /*3840*/  HMMA.16816.F32 R116, R8.reuse, R28, RZ ;  /* 0x0000001c0874723c */ /* 0x040fec00000018ff */
[C---:B------:R-:W-:Y:S01]  /*3850*/  HMMA.16816.F32 R120, R8.reuse, R30, RZ ;  /* 0x0000001e0878723c */ /* 0x040fe200000018ff */
[----:B------:R-:W-:Y:S05]  /*3860*/  LDSM.16.M88.4 R28, [R175+0x7800] ;  /* 0x00780000af1c783b */ /* 0x000fea0000000200 */
[----:B------:R-:W-:Y:S01]  /*3870*/  HMMA.16816.F32 R112, R8, R26, RZ ;  /* 0x0000001a0870723c */ /* 0x000fe200000018ff */
[----:B------:R-:W3:Y:S04]  /*3880*/  LDSM.16.M88.4 R24, [R175+0x7c00] ;  /* 0x007c0000af18783b */ /* 0x000ee80000000200 */
[----:B------:R-:W3:Y:S01]  /*3890*/  LDSM.16.M88.4 R8, [R190+0x2000] ;  /* 0x00200000be08783b */ /* 0x000ee20000000200 */
[C---:B------:R-:W-:Y:S03]  /*38a0*/  HMMA.16816.F32 R140, R12.reuse, R42, R56 ;  /* 0x0000002a0c8c723c */ /* 0x040fe60000001838 */
[----:B------:R-:W-:Y:S03]  /*38b0*/  LDSM.16.M88.4 R56, [R189+0x7000] ;  /* 0x00700000bd38783b */ /* 0x000fe60000000200 */
[C---:B------:R-:W-:Y:S01]  /*38c0*/  HMMA.16816.F32 R132, R12.reuse, R44, R16 ;  /* 0x0000002c0c84723c */ /* 0x040fe20000001810 */
[----:B------:R-:W3:Y:S05]  /*38d0*/  LDSM.16.M88.4 R16, [R191+0x3000] ;  /* 0x00300000bf10783b */ /* 0x000eea0000000200 */
[C---:B----4-:R-:W-:Y:S06]  /*38e0*/  HMMA.16816.F32 R100, R12.reuse, R50, R80 ;  /* 0x000000320c64723c */ /* 0x050fec0000001850 */
[C---:B------:R-:W-:Y:S06]  /*38f0*/  HMMA.16816.F32 R136, R12.reuse, R52, R64 ;  /* 0x000000340c88723c */ /* 0x040fec0000001840 */
[C---:B------:R-:W-:Y:S01]  /*3900*/  HMMA.16816.F32 R144, R12.reuse, R54, R60 ;  /* 0x000000360c90723c */ /* 0x040fe2000000183c */
[----:B------:R-:W4:Y:S05]  /*3910*/  LDSM.16.M88.4 R60, [R189+0x7c00] ;  /* 0x007c0000bd3c783b */ /* 0x000f2a0000000200 */
[C---:B------:R-:W-:Y:S06]  /*3920*/  HMMA.16816.F32 R124, R12.reuse, R48, R76 ;  /* 0x000000300c7c723c */ /* 0x040fec000000184c */
[----:B------:R-:W-:Y:S06]  /*3930*/  HMMA.16816.F32 R92, R12, R46, R72 ;  /* 0x0000002e0c5c723c */ /* 0x000fec0000001848 */
[C---:B-1----:R-:W-:Y:S06]  /*3940*/  HMMA.16816.F32 R88, R20.reuse, R40, R88 ;  /* 0x000000281458723c */ /* 0x042fec0000001858 */
[C---:B------:R-:W-:Y:S06]  /*3950*/  HMMA.16816.F32 R84, R20.reuse, R42, R84 ;  /* 0x0000002a1454723c */ /* 0x040fec0000001854 */
[C---:B------:R-:W-:Y:S06]  /*3960*/  HMMA.16816.F32 R80, R20.reuse, R52, R96 ;  /* 0x000000341450723c */ /* 0x040fec0000001860 */
[C---:B------:R-:W-:Y:S06]  /*3970*/  HMMA.16816.F32 R72, R20.reuse, R44, R108 ;  /* 0x0000002c1448723c */ /* 0x040fec000000186c */
[C---:B------:R-:W-:Y:S01]  /*3980*/  HMMA.16816.F32 R76, R20.reuse, R54, R104 ;  /* 0x00000036144c723c */ /* 0x040fe20000001868 */
[----:B------:R-:W-:Y:S05]  /*3990*/  LDSM.16.M88.4 R52, [R189+0x7800] ;  /* 0x00780000bd34783b */ /* 0x000fea0000000200 */
[C---:B------:R-:W-:Y:S06]  /*39a0*/  HMMA.16816.F32 R64, R20.reuse, R48, R116 ;  /* 0x000000301440723c */ /* 0x040fec0000001874 */
[C---:B------:R-:W-:Y:S01]  /*39b0*/  HMMA.16816.F32 R12, R20.reuse, R50, R120 ;  /* 0x00000032140c723c */ /* 0x040fe20000001878 */
[----:B------:R-:W1:Y:S05]  /*39c0*/  LDSM.16.M88.4 R48, [R189+0x7400] ;  /* 0x00740000bd30783b */ /* 0x000e6a0000000200 */
[----:B------:R-:W-:Y:S01]  /*39d0*/  HMMA.16816.F32 R44, R20, R46, R112 ;  /* 0x0000002e142c723c */ /* 0x000fe20000001870 */
[----:B------:R-:W1:Y:S05]  /*39e0*/  LDSM.16.M88.4 R20, [R191+0x2000] ;  /* 0x00200000bf14783b */ /* 0x000e6a0000000200 */
        /* <DEDUP_REMOVED lines=20> */
[----:B------:R-:W-:Y:S04]  /*3b30*/  LDSM.16.M88.4 R8, [R190+0x5000] ;  /* 0x00500000be08783b */ /* 0x000fe80000000200 */
[----:B------:R-:W2:Y:S01]  /*3b40*/  LDSM.16.M88.4 R44, [R175+0x8000] ;  /* 0x00800000af2c783b */ /* 0x000ea20000000200 */
[C---:B------:R-:W-:Y:S03]  /*3b50*/  HMMA.16816.F32 R76, R16.reuse, R56, R40 ;  /* 0x00000038104c723c */ /* 0x040fe60000001828 */
[----:B------:R-:W3:Y:S03]  /*3b60*/  LDSM.16.M88.4 R40, [R175+0x8400] ;  /* 0x00840000af28783b */ /* 0x000ee60000000200 */
[C---:B------:R-:W-:Y:S01]  /*3b70*/  HMMA.16816.F32 R72, R16.reuse, R58, R104 ;  /* 0x0000003a1048723c */ /* 0x040fe20000001868 */
[----:B------:R-:W-:Y:S05]  /*3b80*/  LDSM.16.M88.4 R24, [R189+0x8000] ;  /* 0x00800000bd18783b */ /* 0x000fea0000000200 */
[C---:B----4-:R-:W-:Y:S06]  /*3b90*/  HMMA.16816.F32 R148, R16.reuse, R60, R132 ;  /* 0x0000003c1094723c */ /* 0x050fec0000001884 */
[C---:B-1----:R-:W-:Y:S06]  /*3ba0*/  HMMA.16816.F32 R64, R16.reuse, R48, R112 ;  /* 0x000000301040723c */ /* 0x042fec0000001870 */
        /* <DEDUP_REMOVED lines=10> */
[----:B------:R-:W1:Y:S04]  /*3c50*/  LDSM.16.M88.4 R4, [R191+0x5000] ;  /* 0x00500000bf04783b */ /* 0x000e680000000200 */
[----:B------:R-:W4:Y:S01]  /*3c60*/  LDSM.16.M88.4 R48, [R189+0x8800] ;  /* 0x00880000bd30783b */ /* 0x000f220000000200 */
        /* <DEDUP_REMOVED lines=13> */
[----:B------:R-:W-:-:S05]  /*3d40*/  IMAD R149, R210, 0x8, R169 ;  /* 0x00000008d2957824 */ /* 0x000fca00078e02a9 */
[C---:B------:R-:W-:Y:S01]  /*3d50*/  HMMA.16816.F32 R8, R12.reuse, R40, R120 ;  /* 0x000000280c08723c */ /* 0x040fe20000001878 */
[----:B------:R2:W-:Y:S05]  /*3d60*/  STL [R1+0x178], R149 ;  /* 0x0001789501007387 */ /* 0x0005ea0000100800 */
        /* <DEDUP_REMOVED lines=8> */
[C---:B----4-:R-:W-:Y:S06]  /*3df0*/  HMMA.16816.F32 R80, R4.reuse, R48, R80 ;  /* 0x000000300450723c */ /* 0x050fec0000001850 */
[C---:B------:R-:W-:Y:S06]  /*3e00*/  HMMA.16816.F32 R112, R4.reuse, R50, R76 ;  /* 0x000000320470723c */ /* 0x040fec000000184c */
[C---:B------:R-:W-:Y:S06]  /*3e10*/  HMMA.16816.F32 R124, R4.reuse, R56, R72 ;  /* 0x00000038047c723c */ /* 0x040fec0000001848 */
[----:B------:R-:W-:Y:S06]  /*3e20*/  HMMA.16816.F32 R128, R4, R58, R60 ;  /* 0x0000003a0480723c */ /* 0x000fec000000183c */
[----:B------:R-:W-:Y:S01]  /*3e30*/  HMMA.16816.F32 R100, R12, R34, R100 ;  /* 0x000000220c64723c */ /* 0x000fe20000001864 */
[----:B------:R-:W-:Y:S01]  /*3e40*/  SHF.R.S32.HI R4, RZ, 0x1f, R157 ;  /* 0x0000001fff047819 */ /* 0x000fe2000001149d */
[C-C-:B------:R-:W-:Y:S01]  /*3e50*/  IMAD.IADD R6, R68.reuse, 0x1, -R184.reuse ;  /* 0x0000000144067824 */ /* 0x140fe200078e0ab8 */
[----:B------:R-:W-:Y:S01]  /*3e60*/  IADD3 R5, R68, 0x1, -R184 ;  /* 0x0000000144057810 */ /* 0x000fe20007ffe8b8 */
[----:B------:R-:W-:-:S02]  /*3e70*/  IMAD.MOV.U32 R184, RZ, RZ, R69 ;  /* 0x000000ffffb87224 */ /* 0x000fc400078e0045 */
[C---:B------:R-:W-:Y:S01]  /*3e80*/  HMMA.16816.F32 R36, R12.reuse, R38, R108 ;  /* 0x000000260c24723c */ /* 0x040fe2000000186c */
[----:B------:R-:W-:Y:S01]  /*3e90*/  LEA.HI R35, R4, R157, RZ, 0x2 ;  /* 0x0000009d04237211 */ /* 0x000fe200078f10ff */
[----:B-----5:R-:W-:Y:S01]  /*3ea0*/  IMAD.IADD R5, R160, 0x1, R5 ;  /* 0x00000001a0057824 */ /* 0x020fe200078e0205 */
[----:B------:R-:W-:Y:S02]  /*3eb0*/  LOP3.LUT R4, R0, 0xffffffc, RZ, 0xc0, !PT ;  /* 0x0ffffffc00047812 */ /* 0x000fe400078ec0ff */
[----:B------:R-:W-:Y:S01]  /*3ec0*/  SHF.R.S32.HI R0, RZ, 0x2, R35 ;  /* 0x00000002ff007819 */ /* 0x000fe20000011423 */
[----:B------:R-:W-:Y:S02]  /*3ed0*/  HMMA.16816.F32 R64, R12, R32, R116 ;  /* 0x000000200c40723c */ /* 0x000fe40000001874 */
[----:B------:R-:W-:-:S04]  /*3ee0*/  IMAD.IADD R4, R169, 0x1, -R4 ;  /* 0x00000001a9047824 */ /* 0x000fc800078e0a04 */
[--C-:B------:R-:W-:Y:S01]  /*3ef0*/  IMAD R123, R4, 0x10, R0.reuse ;  /* 0x00000010047b7824 */ /* 0x100fe200078e0200 */
[C---:B------:R-:W-:Y:S01]  /*3f00*/  HMMA.16816.F32 R60, R16.reuse, R28, R8 ;  /* 0x0000001c103c723c */ /* 0x040fe20000001808 */
[----:B------:R-:W-:Y:S01]  /*3f10*/  IMAD R0, R169, 0x10, R0 ;  /* 0x00000010a9007824 */ /* 0x000fe200078e0200 */
[----:B------:R-:W1:Y:S03]  /*3f20*/  @P0 MUFU.RCP R8, R159 ;  /* 0x0000009f00080308 */ /* 0x000e660000001000 */
[----:B------:R-:W-:Y:S01]  /*3f30*/  IMAD.IADD R4, R170, 0x1, R0 ;  /* 0x00000001aa047824 */ /* 0x000fe200078e0200 */
[C---:B------:R-:W-:Y:S01]  /*3f40*/  HMMA.16816.F32 R52, R16.reuse, R24, R52 ;  /* 0x000000181034723c */ /* 0x040fe20000001834 */
[----:B------:R-:W-:Y:S02]  /*3f50*/  IMAD R0, R158, 0x20, R156 ;  /* 0x000000209e007824 */ /* 0x000fe400078e029c */
[----:B------:R-:W-:Y:S01]  /*3f60*/  IMAD.IADD R201, R4, 0x1, R6 ;  /* 0x0000000104c97824 */ /* 0x000fe200078e0206 */
[C---:B------:R-:W-:Y:S01]  /*3f70*/  IADD3 R204, R6.reuse, 0x8, R4 ;  /* 0x0000000806cc7810 */ /* 0x040fe20007ffe004 */
[----:B------:R-:W-:Y:S01]  /*3f80*/  IMAD.IADD R0, R71, 0x1, R0 ;  /* 0x0000000147007824 */ /* 0x000fe200078e0200 */
[----:B------:R-:W-:Y:S01]  /*3f90*/  HMMA.16816.F32 R72, R16, R48, R20 ;  /* 0x000000301048723c */ /* 0x000fe20000001814 */
[----:B------:R-:W-:-:S02]  /*3fa0*/  IADD3 R205, R6, 0x40, R4 ;  /* 0x0000004006cd7810 */ /* 0x000fc40007ffe004 */
[--C-:B------:R-:W-:Y:S02]  /*3fb0*/  IADD3 R202, R6, 0x48, R4.reuse ;  /* 0x0000004806ca7810 */ /* 0x100fe40007ffe004 */
[--C-:B------:R-:W-:Y:S01]  /*3fc0*/  IADD3 R6, R5, 0x8, R4.reuse ;  /* 0x0000000805067810 */ /* 0x100fe20007ffe004 */
[C---:B------:R-:W-:Y:S01]  /*3fd0*/  HMMA.16816.F32 R44, R16.reuse, R26, R44 ;  /* 0x0000001a102c723c */ /* 0x040fe2000000182c */
[----:B------:R-:W-:Y:S02]  /*3fe0*/  IMAD R20, R69, 0x40, R197 ;  /* 0x0000004045147824 */ /* 0x000fe400078e02c5 */
[----:B-1----:R-:W-:Y:S01]  /*3ff0*/  @P0 FMUL.FTZ R193, R161, R8 ;  /* 0x00000008a1c10220 */ /* 0x002fe20000410000 */
[----:B------:R-:W-:Y:S01]  /*4000*/  IADD3 R8, R5, 0x40, R4 ;  /* 0x0000004005087810 */ /* 0x000fe20007ffe004 */
[----:B------:R-:W-:Y:S01]  /*4010*/  IMAD.IADD R7, R201, 0x1, -R20 ;  /* 0x00000001c9077824 */ /* 0x000fe200078e0a14 */
[C---:B------:R-:W-:Y:S01]  /*4020*/  VIADDMNMX R209, R5.reuse, R4, R68, PT ;  /* 0x0000000405d17246 */ /* 0x040fe20003800144 */
[C---:B------:R-:W-:Y:S01]  /*4030*/  VIADD R12, R20.reuse, 0x1 ;  /* 0x00000001140c7836 */ /* 0x040fe20000000000 */
[----:B------:R-:W-:Y:S01]  /*4040*/  IADD3 R4, R5, 0x48, R4 ;  /* 0x0000004805047810 */ /* 0x000fe20007ffe004 */
[C---:B------:R-:W-:Y:S01]  /*4050*/  VIADD R13, R20.reuse, 0x8 ;  /* 0x00000008140d7836 */ /* 0x040fe20000000000 */
[----:B------:R-:W-:Y:S01]  /*4060*/  IABS R7, R7 ;  /* 0x0000000700077213 */ /* 0x000fe20000000000 */
[C---:B------:R-:W-:Y:S01]  /*4070*/  HMMA.16816.F32 R40, R16.reuse, R30, R40 ;  /* 0x0000001e1028723c */ /* 0x040fe20000001828 */
[----:B------:R-:W-:Y:S01]  /*4080*/  VIADD R15, R20, 0x9 ;  /* 0x00000009140f7836 */ /* 0x000fe20000000000 */
[-C--:B------:R-:W-:Y:S01]  /*4090*/  VIMNMX R206, R4, R68.reuse, PT ;  /* 0x0000004404ce7248 */ /* 0x080fe20003fe0100 */
[C---:B------:R-:W-:Y:S01]  /*40a0*/  IMAD.IADD R5, R201.reuse, 0x1, -R12 ;  /* 0x00000001c9057824 */ /* 0x040fe200078e0a0c */
[----:B------:R-:W-:Y:S01]  /*40b0*/  I2FP.F32.S32 R7, R7 ;  /* 0x0000000700077245 */ /* 0x000fe20000201400 */
[----:B------:R-:W-:Y:S01]  /*40c0*/  IMAD.IADD R4, R201, 0x1, -R13 ;  /* 0x00000001c9047824 */ /* 0x000fe200078e0a0d */
[----:B------:R-:W-:Y:S01]  /*40d0*/  HMMA.16816.F32 R48, R16, R50, R36 ;  /* 0x000000321030723c */ /* 0x000fe20000001824 */
[----:B------:R-:W-:-:S02]  /*40e0*/  VIMNMX R207, R8, R68, PT ;  /* 0x0000004408cf7248 */ /* 0x000fc40003fe0100 */
[----:B------:R-:W-:Y:S01]  /*40f0*/  FFMA.FTZ R34, R7, -R193, R52 ;  /* 0x800000c107227223 */ /* 0x000fe20000010034 */
[----:B------:R-:W-:Y:S01]  /*4100*/  IMAD.IADD R7, R201, 0x1, -R15 ;  /* 0x00000001c9077824 */ /* 0x000fe200078e0a0f */
[----:B------:R-:W-:Y:S01]  /*4110*/  VIMNMX R208, R6, R68, PT ;  /* 0x0000004406d07248 */ /* 0x000fe20003fe0100 */
[C---:B------:R-:W-:Y:S01]  /*4120*/  HMMA.16816.F32 R76, R16.reuse, R56, R64 ;  /* 0x00000038104c723c */ /* 0x040fe20000001840 */
[----:B------:R-:W-:Y:S02]  /*4130*/  IABS R9, R5 ;  /* 0x0000000500097213 */ /* 0x000fe40000000000 */
[----:B------:R-:W-:Y:S02]  /*4140*/  IABS R6, R4 ;  /* 0x0000000400067213 */ /* 0x000fe40000000000 */
[----:B------:R-:W-:Y:S01]  /*4150*/  IABS R5, R7 ;  /* 0x0000000700057213 */ /* 0x000fe20000000000 */
[----:B------:R-:W-:Y:S01]  /*4160*/  HMMA.16816.F32 R100, R16, R58, R100 ;  /* 0x0000003a1064723c */ /* 0x000fe20000001864 */
[----:B------:R-:W-:-:S02]  /*4170*/  I2FP.F32.S32 R9, R9 ;  /* 0x0000000900097245 */ /* 0x000fc40000201400 */
[-C--:B------:R-:W-:Y:S02]  /*4180*/  VIADDMNMX R200, R201, -R70.reuse, RZ, !PT ;  /* 0x80000046c9c87246 */ /* 0x080fe400078001ff */
[----:B------:R-:W-:Y:S01]  /*4190*/  VIADDMNMX R199, R204, -R70, RZ, !PT ;  /* 0x80000046ccc77246 */ /* 0x000fe200078001ff */
[----:B------:R-:W-:Y:S01]  /*41a0*/  FFMA.FTZ R33, R9, -R193, R53 ;  /* 0x800000c109217223 */ /* 0x000fe20000010035 */
[C---:B------:R-:W-:Y:S01]  /*41b0*/  VIADD R16, R20.reuse, 0x10 ;  /* 0x0000001014107836 */ /* 0x040fe20000000000 */
[CC--:B------:R-:W-:Y:S01]  /*41c0*/  ISETP.GE.AND P2, PT, R20.reuse, R200.reuse, PT ;  /* 0x000000c81400720c */ /* 0x0c0fe20003f46270 */
[----:B------:R-:W-:Y:S01]  /*41d0*/  VIADD R17, R20, 0x11 ;  /* 0x0000001114117836 */ /* 0x000fe20000000000 */
[----:B------:R-:W-:Y:S01]  /*41e0*/  ISETP.GE.AND P0, PT, R12, R199, PT ;  /* 0x000000c70c00720c */ /* 0x000fe20003f06270 */
[C---:B------:R-:W-:Y:S01]  /*41f0*/  IMAD.IADD R8, R201.reuse, 0x1, -R16 ;  /* 0x00000001c9087824 */ /* 0x040fe200078e0a10 */
[----:B------:R-:W-:Y:S01]  /*4200*/  ISETP.GE.OR P2, PT, R20, R209, !P2 ;  /* 0x000000d11400720c */ /* 0x000fe20005746670 */
[----:B------:R-:W-:Y:S01]  /*4210*/  IMAD.IADD R10, R201, 0x1, -R17 ;  /* 0x00000001c90a7824 */ /* 0x000fe200078e0a11 */
[----:B------:R-:W-:-:S02]  /*4220*/  ISETP.GE.AND P1, PT, R15, R200, PT ;  /* 0x000000c80f00720c */ /* 0x000fc40003f26270 */
[----:B------:R-:W-:Y:S01]  /*4230*/  IABS R4, R8 ;  /* 0x0000000800047213 */ /* 0x000fe20000000000 */
[----:B------:R-:W-:Y:S01]  /*4240*/  IMAD.MOV.U32 R8, RZ, RZ, R6 ;  /* 0x000000ffff087224 */ /* 0x000fe200078e0006 */
[----:B------:R-:W-:Y:S01]  /*4250*/  IABS R7, R10 ;  /* 0x0000000a00077213 */ /* 0x000fe20000000000 */
[----:B------:R-:W-:Y:S01]  /*4260*/  IMAD.MOV.U32 R6, RZ, RZ, R5 ;  /* 0x000000ffff067224 */ /* 0x000fe200078e0005 */
[----:B------:R-:W-:Y:S01]  /*4270*/  FSEL R36, R34, -INF , !P2 ;  /* 0xff80000022247808 */ /* 0x000fe20005000000 */
[----:B------:R-:W-:Y:S01]  /*4280*/  IMAD.MOV.U32 R5, RZ, RZ, R4 ;  /* 0x000000ffff057224 */ /* 0x000fe200078e0004 */
[----:B------:R-:W-:Y:S01]  /*4290*/  ISETP.GE.AND P2, PT, R16, R200, PT ;  /* 0x000000c81000720c */ /* 0x000fe20003f46270 */
[----:B------:R-:W-:Y:S01]  /*42a0*/  IMAD.MOV.U32 R4, RZ, RZ, R7 ;  /* 0x000000ffff047224 */ /* 0x000fe200078e0007 */
[----:B------:R-:W-:Y:S01]  /*42b0*/  I2FP.F32.S32 R6, R6 ;  /* 0x0000000600067245 */ /* 0x000fe20000201400 */
[C---:B------:R-:W-:Y:S01]  /*42c0*/  IMAD.IADD R10, R204.reuse, 0x1, -R15 ;  /* 0x00000001cc0a7824 */ /* 0x040fe200078e0a0f */
[----:B------:R-:W-:Y:S01]  /*42d0*/  I2FP.F32.S32 R7, R8 ;  /* 0x0000000800077245 */ /* 0x000fe20000201400 */
[----:B------:R-:W-:Y:S01]  /*42e0*/  IMAD.IADD R8, R204, 0x1, -R13 ;  /* 0x00000001cc087824 */ /* 0x000fe200078e0a0d */
[----:B------:R-:W-:Y:S01]  /*42f0*/  I2FP.F32.S32 R4, R4 ;  /* 0x0000000400047245 */ /* 0x000fe20000201400 */
[----:B------:R-:W-:Y:S01]  /*4300*/  FFMA.FTZ R31, R6, -R193, R45 ;  /* 0x800000c1061f7223 */ /* 0x000fe2000001002d */
[----:B------:R-:W-:Y:S01]  /*4310*/  I2FP.F32.S32 R5, R5 ;  /* 0x0000000500057245 */ /* 0x000fe20000201400 */
[----:B------:R-:W-:Y:S01]  /*4320*/  FFMA.FTZ R32, R7, -R193, R44 ;  /* 0x800000c107207223 */ /* 0x000fe2000001002c */
[----:B------:R-:W-:-:S02]  /*4330*/  IMAD.IADD R6, R204, 0x1, -R20 ;  /* 0x00000001cc067824 */ /* 0x000fc400078e0a14 */
[-C--:B------:R-:W-:Y:S01]  /*4340*/  FFMA.FTZ R22, R4, -R193.reuse, R61 ;  /* 0x800000c104167223 */ /* 0x080fe2000001003d */
[----:B------:R-:W-:Y:S02]  /*4350*/  VIADD R4, R20, 0x18 ;  /* 0x0000001814047836 */ /* 0x000fe40000000000 */
[----:B------:R-:W-:Y:S01]  /*4360*/  FFMA.FTZ R30, R5, -R193, R60 ;  /* 0x800000c1051e7223 */ /* 0x000fe2000001003c */
[----:B------:R-:W-:Y:S01]  /*4370*/  IMAD.IADD R5, R204, 0x1, -R12 ;  /* 0x00000001cc057824 */ /* 0x000fe200078e0a0c */
[----:B------:R-:W-:Y:S01]  /*4380*/  IABS R9, R6 ;  /* 0x0000000600097213 */ /* 0x000fe20000000000 */
[----:B------:R-:W-:Y:S01]  /*4390*/  IMAD.IADD R7, R201, 0x1, -R4 ;  /* 0x00000001c9077824 */ /* 0x000fe200078e0a04 */
[----:B------:R-:W-:Y:S02]  /*43a0*/  ISETP.GE.OR P2, PT, R16, R209, !P2 ;  /* 0x000000d11000720c */ /* 0x000fe40005746670 */
[----:B------:R-:W-:Y:S02]  /*43b0*/  IABS R6, R5 ;  /* 0x0000000500067213 */ /* 0x000fe40000000000 */
[----:B------:R-:W-:-:S02]  /*43c0*/  IABS R7, R7 ;  /* 0x0000000700077213 */ /* 0x000fc40000000000 */
[----:B------:R-:W-:Y:S02]  /*43d0*/  IABS R5, R8 ;  /* 0x0000000800057213 */ /* 0x000fe40000000000 */
[----:B------:R-:W-:Y:S01]  /*43e0*/  IABS R8, R10 ;  /* 0x0000000a00087213 */ /* 0x000fe20000000000 */
[----:B------:R-:W-:Y:S01]  /*43f0*/  IMAD.MOV.U32 R10, RZ, RZ, R9 ;  /* 0x000000ffff0a7224 */ /* 0x000fe200078e0009 */
[----:B------:R-:W-:Y:S01]  /*4400*/  ISETP.GE.OR P0, PT, R12, R208, !P0 ;  /* 0x000000d00c00720c */ /* 0x000fe20004706670 */
[----:B------:R-:W-:Y:S01]  /*4410*/  IMAD.MOV.U32 R9, RZ, RZ, R7 ;  /* 0x000000ffff097224 */ /* 0x000fe200078e0007 */
[----:B------:R-:W-:Y:S01]  /*4420*/  ISETP.GE.OR P1, PT, R15, R209, !P1 ;  /* 0x000000d10f00720c */ /* 0x000fe20004f26670 */
[----:B------:R-:W-:Y:S01]  /*4430*/  IMAD.MOV.U32 R7, RZ, RZ, R6 ;  /* 0x000000ffff077224 */ /* 0x000fe200078e0006 */
[----:B------:R-:W-:Y:S01]  /*4440*/  ISETP.GE.AND P4, PT, R13, R200, PT ;  /* 0x000000c80d00720c */ /* 0x000fe20003f86270 */
        /* <DEDUP_REMOVED lines=10> */
[----:B------:R-:W-:Y:S02]  /*44f0*/  IMAD.IADD R6, R205, 0x1, -R20 ;  /* 0x00000001cd067824 */ /* 0x000fe400078e0a14 */
[-C--:B------:R-:W-:Y:S01]  /*4500*/  FFMA.FTZ R27, R5, -R193.reuse, R47 ;  /* 0x800000c1051b7223 */ /* 0x080fe2000001002f */
[----:B------:R-:W-:Y:S02]  /*4510*/  IMAD.IADD R5, R205, 0x1, -R12 ;  /* 0x00000001cd057824 */ /* 0x000fe400078e0a0c */
[----:B------:R-:W-:Y:S01]  /*4520*/  FFMA.FTZ R19, R8, -R193, R54 ;  /* 0x800000c108137223 */ /* 0x000fe20000010036 */
[C---:B------:R-:W-:Y:S01]  /*4530*/  IMAD.IADD R7, R204.reuse, 0x1, -R16 ;  /* 0x00000001cc077824 */ /* 0x040fe200078e0a10 */
[----:B------:R-:W-:Y:S01]  /*4540*/  IABS R9, R6 ;  /* 0x0000000600097213 */ /* 0x000fe20000000000 */
[C---:B------:R-:W-:Y:S01]  /*4550*/  IMAD.IADD R8, R204.reuse, 0x1, -R17 ;  /* 0x00000001cc087824 */ /* 0x040fe200078e0a11 */
[----:B------:R-:W-:Y:S01]  /*4560*/  IABS R11, R5 ;  /* 0x00000005000b7213 */ /* 0x000fe20000000000 */
[----:B------:R-:W-:Y:S01]  /*4570*/  IMAD.IADD R10, R204, 0x1, -R4 ;  /* 0x00000001cc0a7824 */ /* 0x000fe200078e0a04 */
        /* <DEDUP_REMOVED lines=10> */
[----:B------:R-:W-:Y:S01]  /*4620*/  I2FP.F32.S32 R10, R8 ;  /* 0x00000008000a7245 */ /* 0x000fe20000201400 */
[----:B------:R-:W-:Y:S01]  /*4630*/  IMAD.IADD R11, R205, 0x1, -R4 ;  /* 0x00000001cd0b7824 */ /* 0x000fe200078e0a04 */
[----:B------:R-:W-:-:S02]  /*4640*/  I2FP.F32.S32 R8, R6 ;  /* 0x0000000600087245 */ /* 0x000fc40000201400 */
[----:B------:R-:W-:Y:S01]  /*4650*/  I2FP.F32.S32 R7, R5 ;  /* 0x0000000500077245 */ /* 0x000fe20000201400 */
[-C--:B------:R-:W-:Y:S01]  /*4660*/  FFMA.FTZ R26, R10, -R193.reuse, R62 ;  /* 0x800000c10a1a7223 */ /* 0x080fe2000001003e */
[----:B------:R-:W-:Y:S01]  /*4670*/  I2FP.F32.S32 R6, R14 ;  /* 0x0000000e00067245 */ /* 0x000fe20000201400 */
[----:B------:R-:W-:Y:S01]  /*4680*/  FFMA.FTZ R25, R8, -R193, R63 ;  /* 0x800000c108197223 */ /* 0x000fe2000001003f */
[----:B------:R-:W-:Y:S01]  /*4690*/  I2FP.F32.S32 R5, R9 ;  /* 0x0000000900057245 */ /* 0x000fe20000201400 */
[----:B------:R-:W-:Y:S02]  /*46a0*/  IMAD.IADD R8, R205, 0x1, -R16 ;  /* 0x00000001cd087824 */ /* 0x000fe400078e0a10 */
[-C--:B------:R-:W-:Y:S01]  /*46b0*/  FFMA.FTZ R21, R7, -R193.reuse, R42 ;  /* 0x800000c107157223 */ /* 0x080fe2000001002a */
[-C--:B------:R-:W-:Y:S01]  /*46c0*/  FFMA.FTZ R24, R6, -R193.reuse, R96 ;  /* 0x800000c106187223 */ /* 0x080fe20000010060 */
[----:B------:R-:W-:Y:S02]  /*46d0*/  IMAD.IADD R6, R205, 0x1, -R13 ;  /* 0x00000001cd067824 */ /* 0x000fe400078e0a0d */
[----:B------:R-:W-:Y:S01]  /*46e0*/  FFMA.FTZ R14, R5, -R193, R97 ;  /* 0x800000c1050e7223 */ /* 0x000fe20000010061 */
[----:B------:R-:W-:Y:S01]  /*46f0*/  IMAD.IADD R5, R205, 0x1, -R15 ;  /* 0x00000001cd057824 */ /* 0x000fe200078e0a0f */
[----:B------:R-:W-:Y:S01]  /*4700*/  FSEL R30, R29, -INF , !P0 ;  /* 0xff8000001d1e7808 */ /* 0x000fe20004000000 */
        /* <DEDUP_REMOVED lines=8> */
[----:B------:R-:W-:Y:S01]  /*4790*/  ISETP.GE.AND P1, PT, R4, R200, PT ;  /* 0x000000c80400720c */ /* 0x000fe20003f26270 */
[----:B------:R-:W-:Y:S01]  /*47a0*/  IMAD.MOV.U32 R6, RZ, RZ, R5 ;  /* 0x000000ffff067224 */ /* 0x000fe200078e0005 */
[----:B------:R-:W-:Y:S01]  /*47b0*/  ISETP.GE.AND P0, PT, R16, R199, PT ;  /* 0x000000c71000720c */ /* 0x000fe20003f06270 */
[----:B------:R-:W-:Y:S01]  /*47c0*/  IMAD.MOV.U32 R5, RZ, RZ, R8 ;  /* 0x000000ffff057224 */ /* 0x000fe200078e0008 */
[----:B------:R-:W-:-:S02]  /*47d0*/  ISETP.GE.OR P4, PT, R13, R209, !P4 ;  /* 0x000000d10d00720c */ /* 0x000fc40006786670 */
[----:B------:R-:W-:Y:S02]  /*47e0*/  ISETP.GE.AND P3, PT, R12, R200, PT ;  /* 0x000000c80c00720c */ /* 0x000fe40003f66270 */
[----:B------:R-:W-:Y:S02]  /*47f0*/  I2FP.F32.S32 R5, R5 ;  /* 0x0000000500057245 */ /* 0x000fe40000201400 */
[----:B------:R-:W-:Y:S02]  /*4800*/  ISETP.GE.OR P1, PT, R4, R209, !P1 ;  /* 0x000000d10400720c */ /* 0x000fe40004f26670 */
[----:B------:R-:W-:Y:S01]  /*4810*/  ISETP.GE.OR P0, PT, R16, R208, !P0 ;  /* 0x000000d01000720c */ /* 0x000fe20004706670 */
[----:B------:R-:W-:Y:S01]  /*4820*/  FFMA.FTZ R23, R5, -R193, R84 ;  /* 0x800000c105177223 */ /* 0x000fe20000010054 */
[----:B------:R-:W-:Y:S01]  /*4830*/  I2FP.F32.S32 R10, R10 ;  /* 0x0000000a000a7245 */ /* 0x000fe20000201400 */
[----:B------:R-:W-:Y:S01]  /*4840*/  IMAD.IADD R5, R202, 0x1, -R20 ;  /* 0x00000001ca057824 */ /* 0x000fe200078e0a14 */
[----:B------:R-:W-:-:S02]  /*4850*/  VIADDMNMX R198, R205, -R70, RZ, !PT ;  /* 0x80000046cdc67246 */ /* 0x000fc400078001ff */
[----:B------:R-:W-:Y:S01]  /*4860*/  I2FP.F32.S32 R6, R6 ;  /* 0x0000000600067245 */ /* 0x000fe20000201400 */
[----:B------:R-:W-:Y:S01]  /*4870*/  FFMA.FTZ R8, R10, -R193, R92 ;  /* 0x800000c10a087223 */ /* 0x000fe2000001005c */
[----:B------:R-:W-:Y:S02]  /*4880*/  FSEL R38, R32, -INF , !P4 ;  /* 0xff80000020267808 */ /* 0x000fe40006000000 */
[----:B------:R-:W-:Y:S01]  /*4890*/  ISETP.GE.AND P4, PT, R13, R199, PT ;  /* 0x000000c70d00720c */ /* 0x000fe20003f86270 */
[----:B------:R-:W-:Y:S01]  /*48a0*/  FFMA.FTZ R10, R6, -R193, R89 ;  /* 0x800000c1060a7223 */ /* 0x000fe20000010059 */
[----:B------:R-:W-:Y:S01]  /*48b0*/  I2FP.F32.S32 R7, R7 ;  /* 0x0000000700077245 */ /* 0x000fe20000201400 */
[----:B------:R-:W-:Y:S01]  /*48c0*/  IMAD.IADD R6, R202, 0x1, -R12 ;  /* 0x00000001ca067824 */ /* 0x000fe200078e0a0c */
[----:B------:R-:W-:Y:S02]  /*48d0*/  ISETP.GE.OR P3, PT, R12, R209, !P3 ;  /* 0x000000d10c00720c */ /* 0x000fe40005f66670 */
[----:B------:R-:W-:Y:S01]  /*48e0*/  FSEL R68, R18, -INF , !P1 ;  /* 0xff80000012447808 */ /* 0x000fe20004800000 */
[----:B------:R-:W-:Y:S01]  /*48f0*/  FFMA.FTZ R11, R7, -R193, R88 ;  /* 0x800000c1070b7223 */ /* 0x000fe20000010058 */
[----:B------:R-:W-:Y:S01]  /*4900*/  FSEL R40, R26, -INF , !P0 ;  /* 0xff8000001a287808 */ /* 0x000fe20004000000 */
[----:B------:R-:W-:Y:S01]  /*4910*/  IMAD.IADD R7, R202, 0x1, -R13 ;  /* 0x00000001ca077824 */ /* 0x000fe200078e0a0d */
[----:B------:R-:W-:-:S02]  /*4920*/  ISETP.GE.AND P2, PT, R13, R198, PT ;  /* 0x000000c60d00720c */ /* 0x000fc40003f46270 */
[C---:B------:R-:W-:Y:S02]  /*4930*/  ISETP.GE.AND P1, PT, R20.reuse, R199, PT ;  /* 0x000000c71400720c */ /* 0x040fe40003f26270 */
[----:B------:R-:W-:Y:S02]  /*4940*/  ISETP.GE.AND P0, PT, R20, R198, PT ;  /* 0x000000c61400720c */ /* 0x000fe40003f06270 */
[----:B------:R-:W-:Y:S02]  /*4950*/  ISETP.GE.OR P4, PT, R13, R208, !P4 ;  /* 0x000000d00d00720c */ /* 0x000fe40006786670 */
[----:B------:R-:W-:Y:S02]  /*4960*/  FSEL R33, R33, -INF , !P3 ;  /* 0xff80000021217808 */ /* 0x000fe40005800000 */
[----:B------:R-:W-:Y:S02]  /*4970*/  ISETP.GE.AND P3, PT, R17, R200, PT ;  /* 0x000000c81100720c */ /* 0x000fe40003f66270 */
[----:B------:R-:W-:-:S02]  /*4980*/  ISETP.GE.OR P2, PT, R13, R207, !P2 ;  /* 0x000000cf0d00720c */ /* 0x000fc40005746670 */
[----:B------:R-:W-:Y:S02]  /*4990*/  IABS R5, R5 ;  /* 0x0000000500057213 */ /* 0x000fe40000000000 */
[C---:B------:R-:W-:Y:S02]  /*49a0*/  ISETP.GE.OR P1, PT, R20.reuse, R208, !P1 ;  /* 0x000000d01400720c */ /* 0x040fe40004f26670 */
[----:B------:R-:W-:Y:S02]  /*49b0*/  ISETP.GE.OR P0, PT, R20, R207, !P0 ;  /* 0x000000cf1400720c */ /* 0x000fe40004706670 */
[----:B------:R-:W-:Y:S02]  /*49c0*/  FSEL R32, R28, -INF , !P4 ;  /* 0xff8000001c207808 */ /* 0x000fe40006000000 */
[C---:B------:R-:W-:Y:S02]  /*49d0*/  ISETP.GE.AND P4, PT, R17.reuse, R199, PT ;  /* 0x000000c71100720c */ /* 0x040fe40003f86270 */
[----:B------:R-:W-:-:S02]  /*49e0*/  ISETP.GE.OR P3, PT, R17, R209, !P3 ;  /* 0x000000d11100720c */ /* 0x000fc40005f66670 */
[----:B------:R-:W-:Y:S02]  /*49f0*/  IABS R6, R6 ;  /* 0x0000000600067213 */ /* 0x000fe40000000000 */
[----:B------:R-:W-:Y:S02]  /*4a00*/  I2FP.F32.S32 R5, R5 ;  /* 0x0000000500057245 */ /* 0x000fe40000201400 */
[----:B------:R-:W-:Y:S02]  /*4a10*/  FSEL R31, R19, -INF , !P1 ;  /* 0xff800000131f7808 */ /* 0x000fe40004800000 */
[----:B------:R-:W-:Y:S02]  /*4a20*/  FSEL R118, R24, -INF , !P0 ;  /* 0xff80000018767808 */ /* 0x000fe40004000000 */
[----:B------:R-:W-:Y:S01]  /*4a30*/  FSEL R122, R8, -INF , !P2 ;  /* 0xff800000087a7808 */ /* 0x000fe20005000000 */
[----:B------:R-:W-:Y:S01]  /*4a40*/  IMAD.IADD R8, R202, 0x1, -R17 ;  /* 0x00000001ca087824 */ /* 0x000fe200078e0a11 */
[----:B------:R-:W-:-:S02]  /*4a50*/  ISETP.GE.AND P1, PT, R15, R199, PT ;  /* 0x000000c70f00720c */ /* 0x000fc40003f26270 */
[-C--:B------:R-:W-:Y:S02]  /*4a60*/  ISETP.GE.AND P0, PT, R16, R198.reuse, PT ;  /* 0x000000c61000720c */ /* 0x080fe40003f06270 */
[C---:B------:R-:W-:Y:S02]  /*4a70*/  ISETP.GE.AND P2, PT, R17.reuse, R198, PT ;  /* 0x000000c61100720c */ /* 0x040fe40003f46270 */
[----:B------:R-:W-:Y:S02]  /*4a80*/  IABS R7, R7 ;  /* 0x0000000700077213 */ /* 0x000fe40000000000 */
[----:B------:R-:W-:Y:S02]  /*4a90*/  ISETP.GE.OR P4, PT, R17, R208, !P4 ;  /* 0x000000d01100720c */ /* 0x000fe40006786670 */
[----:B------:R-:W-:Y:S01]  /*4aa0*/  FSEL R67, R22, -INF , !P3 ;  /* 0xff80000016437808 */ /* 0x000fe20005800000 */
[----:B------:R-:W-:Y:S01]  /*4ab0*/  FFMA.FTZ R22, R5, -R193, R98 ;  /* 0x800000c105167223 */ /* 0x000fe20000010062 */
[----:B------:R-:W-:-:S02]  /*4ac0*/  I2FP.F32.S32 R6, R6 ;  /* 0x0000000600067245 */ /* 0x000fc40000201400 */
[----:B------:R-:W-:Y:S02]  /*4ad0*/  ISETP.GE.OR P1, PT, R15, R208, !P1 ;  /* 0x000000d00f00720c */ /* 0x000fe40004f26670 */
[----:B------:R-:W-:Y:S01]  /*4ae0*/  ISETP.GE.OR P0, PT, R16, R207, !P0 ;  /* 0x000000cf1000720c */ /* 0x000fe20004706670 */
[----:B------:R-:W-:Y:S01]  /*4af0*/  FFMA.FTZ R19, R6, -R193, R99 ;  /* 0x800000c106137223 */ /* 0x000fe20000010063 */
[----:B------:R-:W-:Y:S01]  /*4b00*/  ISETP.GE.OR P2, PT, R17, R207, !P2 ;  /* 0x000000cf1100720c */ /* 0x000fe20005746670 */
[C---:B------:R-:W-:Y:S01]  /*4b10*/  IMAD.IADD R6, R202.reuse, 0x1, -R16 ;  /* 0x00000001ca067824 */ /* 0x040fe200078e0a10 */
[----:B------:R-:W-:Y:S02]  /*4b20*/  I2FP.F32.S32 R9, R9 ;  /* 0x0000000900097245 */ /* 0x000fe40000201400 */
[C---:B------:R-:W-:Y:S02]  /*4b30*/  VIADDMNMX R197, R202.reuse, -R70, RZ, !PT ;  /* 0x80000046cac57246 */ /* 0x040fe400078001ff */
[----:B------:R-:W-:Y:S01]  /*4b40*/  I2FP.F32.S32 R5, R7 ;  /* 0x0000000700057245 */ /* 0x000fe20000201400 */
[----:B------:R-:W-:Y:S01]  /*4b50*/  IMAD.IADD R7, R202, 0x1, -R15 ;  /* 0x00000001ca077824 */ /* 0x000fe200078e0a0f */
[----:B------:R-:W-:Y:S01]  /*4b60*/  FSEL R66, R25, -INF , !P4 ;  /* 0xff80000019427808 */ /* 0x000fe20006000000 */
[-C--:B------:R-:W-:Y:S01]  /*4b70*/  FFMA.FTZ R9, R9, -R193.reuse, R93 ;  /* 0x800000c109097223 */ /* 0x080fe2000001005d */
[----:B------:R-:W-:Y:S01]  /*4b80*/  ISETP.GE.AND P4, PT, R15, R198, PT ;  /* 0x000000c60f00720c */ /* 0x000fe20003f86270 */
[----:B------:R-:W-:Y:S01]  /*4b90*/  FFMA.FTZ R18, R5, -R193, R94 ;  /* 0x800000c105127223 */ /* 0x000fe2000001005e */
[----:B------:R-:W-:Y:S01]  /*4ba0*/  FSEL R37, R27, -INF , !P1 ;  /* 0xff8000001b257808 */ /* 0x000fe20004800000 */
[----:B------:R-:W-:Y:S01]  /*4bb0*/  VIADD R5, R20, 0x19 ;  /* 0x0000001914057836 */ /* 0x000fe20000000000 */
[----:B------:R-:W-:-:S02]  /*4bc0*/  FSEL R120, R11, -INF , !P0 ;  /* 0xff8000000b787808 */ /* 0x000fc40004000000 */
[----:B------:R-:W-:Y:S02]  /*4bd0*/  FSEL R119, R10, -INF , !P2 ;  /* 0xff8000000a777808 */ /* 0x000fe40005000000 */
[C---:B------:R-:W-:Y:S02]  /*4be0*/  ISETP.GE.AND P1, PT, R4.reuse, R199, PT ;  /* 0x000000c70400720c */ /* 0x040fe40003f26270 */
[C---:B------:R-:W-:Y:S02]  /*4bf0*/  ISETP.GE.AND P0, PT, R4.reuse, R198, PT ;  /* 0x000000c60400720c */ /* 0x040fe40003f06270 */
[----:B------:R-:W-:Y:S02]  /*4c00*/  ISETP.GE.AND P2, PT, R4, R197, PT ;  /* 0x000000c50400720c */ /* 0x000fe40003f46270 */
[----:B------:R-:W-:Y:S02]  /*4c10*/  ISETP.GE.OR P4, PT, R15, R207, !P4 ;  /* 0x000000cf0f00720c */ /* 0x000fe40006786670 */
[----:B------:R-:W-:-:S02]  /*4c20*/  IABS R7, R7 ;  /* 0x0000000700077213 */ /* 0x000fc40000000000 */
[C---:B------:R-:W-:Y:S02]  /*4c30*/  ISETP.GE.OR P1, PT, R4.reuse, R208, !P1 ;  /* 0x000000d00400720c */ /* 0x040fe40004f26670 */
[C---:B------:R-:W-:Y:S02]  /*4c40*/  ISETP.GE.OR P0, PT, R4.reuse, R207, !P0 ;  /* 0x000000cf0400720c */ /* 0x040fe40004706670 */
[----:B------:R-:W-:Y:S01]  /*4c50*/  ISETP.GE.OR P2, PT, R4, R206, !P2 ;  /* 0x000000ce0400720c */ /* 0x000fe20005746670 */
[----:B------:R-:W-:Y:S01]  /*4c60*/  IMAD.IADD R4, R202, 0x1, -R4 ;  /* 0x00000001ca047824 */ /* 0x000fe200078e0a04 */
[----:B------:R-:W-:Y:S01]  /*4c70*/  IABS R10, R6 ;  /* 0x00000006000a7213 */ /* 0x000fe20000000000 */
[----:B------:R-:W-:Y:S01]  /*4c80*/  IMAD.IADD R6, R201, 0x1, -R5 ;  /* 0x00000001c9067824 */ /* 0x000fe200078e0a05 */
[----:B------:R-:W-:Y:S02]  /*4c90*/  FSEL R121, R9, -INF , !P4 ;  /* 0xff80000009797808 */ /* 0x000fe40006000000 */
[----:B------:R-:W-:-:S02]  /*4ca0*/  I2FP.F32.S32 R9, R7 ;  /* 0x0000000700097245 */ /* 0x000fc40000201400 */
[----:B------:R-:W-:Y:S02]  /*4cb0*/  FSEL R98, R21, -INF , !P1 ;  /* 0xff80000015627808 */ /* 0x000fe40004800000 */
[----:B------:R-:W-:Y:S02]  /*4cc0*/  FSEL R116, R23, -INF , !P0 ;  /* 0xff80000017747808 */ /* 0x000fe40004000000 */
[-C--:B------:R-:W-:Y:S02]  /*4cd0*/  ISETP.GE.AND P5, PT, R12, R197.reuse, PT ;  /* 0x000000c50c00720c */ /* 0x080fe40003fa6270 */
[-C--:B------:R-:W-:Y:S02]  /*4ce0*/  ISETP.GE.AND P3, PT, R13, R197.reuse, PT ;  /* 0x000000c50d00720c */ /* 0x080fe40003f66270 */
[-C--:B------:R-:W-:Y:S02]  /*4cf0*/  ISETP.GE.AND P1, PT, R15, R197.reuse, PT ;  /* 0x000000c50f00720c */ /* 0x080fe40003f26270 */
[----:B------:R-:W-:-:S02]  /*4d00*/  ISETP.GE.AND P0, PT, R20, R197, PT ;  /* 0x000000c51400720c */ /* 0x000fc40003f06270 */
[----:B------:R-:W-:Y:S02]  /*4d10*/  IABS R11, R4 ;  /* 0x00000004000b7213 */ /* 0x000fe40000000000 */
[----:B------:R-:W-:Y:S01]  /*4d20*/  IABS R4, R6 ;  /* 0x0000000600047213 */ /* 0x000fe20000000000 */
[----:B------:R-:W-:Y:S01]  /*4d30*/  FFMA.FTZ R6, R9, -R193, R95 ;  /* 0x800000c109067223 */ /* 0x000fe2000001005f */
[C---:B------:R-:W-:Y:S01]  /*4d40*/  ISETP.GE.AND P6, PT, R12.reuse, R198, PT ;  /* 0x000000c60c00720c */ /* 0x040fe20003fc6270 */
[----:B------:R-:W-:Y:S01]  /*4d50*/  IMAD.MOV.U32 R9, RZ, RZ, R11 ;  /* 0x000000ffff097224 */ /* 0x000fe200078e000b */
[----:B------:R-:W-:Y:S02]  /*4d60*/  IABS R8, R8 ;  /* 0x0000000800087213 */ /* 0x000fe40000000000 */
[-C--:B------:R-:W-:Y:S02]  /*4d70*/  ISETP.GE.OR P5, PT, R12, R206.reuse, !P5 ;  /* 0x000000ce0c00720c */ /* 0x080fe40006fa6670 */
[----:B------:R-:W-:-:S02]  /*4d80*/  ISETP.GE.OR P3, PT, R13, R206, !P3 ;  /* 0x000000ce0d00720c */ /* 0x000fc40005f66670 */
[-C--:B------:R-:W-:Y:S02]  /*4d90*/  ISETP.GE.OR P1, PT, R15, R206.reuse, !P1 ;  /* 0x000000ce0f00720c */ /* 0x080fe40004f26670 */
[----:B------:R-:W-:Y:S02]  /*4da0*/  ISETP.GE.OR P0, PT, R20, R206, !P0 ;  /* 0x000000ce1400720c */ /* 0x000fe40004706670 */
[----:B------:R-:W-:Y:S02]  /*4db0*/  I2FP.F32.S32 R7, R10 ;  /* 0x0000000a00077245 */ /* 0x000fe40000201400 */
[----:B------:R-:W-:Y:S02]  /*4dc0*/  ISETP.GE.OR P6, PT, R12, R207, !P6 ;  /* 0x000000cf0c00720c */ /* 0x000fe400077c6670 */
[----:B------:R-:W-:Y:S01]  /*4dd0*/  I2FP.F32.S32 R8, R8 ;  /* 0x0000000800087245 */ /* 0x000fe20000201400 */
[----:B------:R-:W-:Y:S01]  /*4de0*/  FFMA.FTZ R21, R7, -R193, R90 ;  /* 0x800000c107157223 */ /* 0x000fe2000001005a */
[----:B------:R-:W-:-:S02]  /*4df0*/  I2FP.F32.S32 R4, R4 ;  /* 0x0000000400047245 */ /* 0x000fc40000201400 */
[----:B------:R-:W-:Y:S02]  /*4e00*/  FSEL R109, R22, -INF , !P0 ;  /* 0xff800000166d7808 */ /* 0x000fe40004000000 */
[----:B------:R-:W-:Y:S01]  /*4e10*/  FSEL R108, R19, -INF , !P5 ;  /* 0xff800000136c7808 */ /* 0x000fe20006800000 */
[----:B------:R-:W-:Y:S01]  /*4e20*/  FFMA.FTZ R12, R4, -R193, R41 ;  /* 0x800000c1040c7223 */ /* 0x000fe20000010029 */
[----:B------:R-:W-:Y:S01]  /*4e30*/  FSEL R111, R18, -INF , !P3 ;  /* 0xff800000126f7808 */ /* 0x000fe20005800000 */
[----:B------:R-:W-:Y:S01]  /*4e40*/  VIADD R4, R20, 0x20 ;  /* 0x0000002014047836 */ /* 0x000fe20000000000 */
[----:B------:R-:W-:Y:S02]  /*4e50*/  FSEL R110, R6, -INF , !P1 ;  /* 0xff800000066e7808 */ /* 0x000fe40004800000 */
[----:B------:R-:W-:Y:S01]  /*4e60*/  ISETP.GE.AND P0, PT, R5, R200, PT ;  /* 0x000000c80500720c */ /* 0x000fe20003f06270 */
[----:B------:R-:W-:Y:S01]  /*4e70*/  IMAD.IADD R6, R201, 0x1, -R4 ;  /* 0x00000001c9067824 */ /* 0x000fe200078e0a04 */
[----:B------:R-:W-:-:S02]  /*4e80*/  ISETP.GE.AND P5, PT, R5, R199, PT ;  /* 0x000000c70500720c */ /* 0x000fc40003fa6270 */
[C---:B------:R-:W-:Y:S02]  /*4e90*/  ISETP.GE.AND P3, PT, R5.reuse, R198, PT ;  /* 0x000000c60500720c */ /* 0x040fe40003f66270 */
[C---:B------:R-:W-:Y:S02]  /*4ea0*/  ISETP.GE.AND P1, PT, R5.reuse, R197, PT ;  /* 0x000000c50500720c */ /* 0x040fe40003f26270 */
[----:B------:R-:W-:Y:S01]  /*4eb0*/  FSEL R117, R14, -INF , !P6 ;  /* 0xff8000000e757808 */ /* 0x000fe20007000000 */
[----:B------:R-:W-:Y:S01]  /*4ec0*/  FFMA.FTZ R14, R8, -R193, R91 ;  /* 0x800000c1080e7223 */ /* 0x000fe2000001005b */
[----:B------:R-:W-:Y:S01]  /*4ed0*/  I2FP.F32.S32 R7, R9 ;  /* 0x0000000900077245 */ /* 0x000fe20000201400 */
[C-C-:B------:R-:W-:Y:S01]  /*4ee0*/  IMAD.IADD R9, R204.reuse, 0x1, -R5.reuse ;  /* 0x00000001cc097824 */ /* 0x140fe200078e0a05 */
[----:B------:R-:W-:Y:S01]  /*4ef0*/  ISETP.GE.OR P0, PT, R5, R209, !P0 ;  /* 0x000000d10500720c */ /* 0x000fe20004706670 */
[--C-:B------:R-:W-:Y:S01]  /*4f00*/  IMAD.IADD R8, R205, 0x1, -R5.reuse ;  /* 0x00000001cd087824 */ /* 0x100fe200078e0a05 */
[----:B------:R-:W-:Y:S01]  /*4f10*/  ISETP.GE.OR P5, PT, R5, R208, !P5 ;  /* 0x000000d00500720c */ /* 0x000fe20006fa6670 */
[----:B------:R-:W-:Y:S01]  /*4f20*/  FFMA.FTZ R13, R7, -R193, R86 ;  /* 0x800000c1070d7223 */ /* 0x000fe20000010056 */
[C---:B------:R-:W-:Y:S01]  /*4f30*/  ISETP.GE.OR P3, PT, R5.reuse, R207, !P3 ;  /* 0x000000cf0500720c */ /* 0x040fe20005f66670 */
[----:B------:R-:W-:Y:S01]  /*4f40*/  IMAD.IADD R7, R204, 0x1, -R4 ;  /* 0x00000001cc077824 */ /* 0x000fe200078e0a04 */
[----:B------:R-:W-:Y:S01]  /*4f50*/  ISETP.GE.OR P1, PT, R5, R206, !P1 ;  /* 0x000000ce0500720c */ /* 0x000fe20004f26670 */
[----:B------:R-:W-:Y:S01]  /*4f60*/  IMAD.IADD R5, R202, 0x1, -R5 ;  /* 0x00000001ca057824 */ /* 0x000fe200078e0a05 */
[----:B------:R-:W-:-:S02]  /*4f70*/  IABS R9, R9 ;  /* 0x0000000900097213 */ /* 0x000fc40000000000 */
[----:B------:R-:W-:Y:S02]  /*4f80*/  IABS R11, R8 ;  /* 0x00000008000b7213 */ /* 0x000fe40000000000 */
[----:B------:R-:W-:Y:S01]  /*4f90*/  IABS R8, R5 ;  /* 0x0000000500087213 */ /* 0x000fe20000000000 */
[----:B------:R-:W-:Y:S01]  /*4fa0*/  BAR.SYNC.DEFER_BLOCKING 0x0 ;  /* 0x0000000000007b1d */ /* 0x000fe20000010000 */
[CC--:B------:R-:W-:Y:S02]  /*4fb0*/  ISETP.GE.AND P6, PT, R16.reuse, R197.reuse, PT ;  /* 0x000000c51000720c */ /* 0x0c0fe40003fc6270 */
[----:B------:R-:W-:Y:S01]  /*4fc0*/  ISETP.GE.AND P4, PT, R17, R197, PT ;  /* 0x000000c51100720c */ /* 0x000fe20003f86270 */
[----:B------:R-:W-:Y:S01]  /*4fd0*/  IMAD.MOV.U32 R10, RZ, RZ, R8 ;  /* 0x000000ffff0a7224 */ /* 0x000fe200078e0008 */
[----:B------:R-:W-:Y:S01]  /*4fe0*/  IABS R5, R7 ;  /* 0x0000000700057213 */ /* 0x000fe20000000000 */
[----:B------:R-:W-:Y:S01]  /*4ff0*/  IMAD.MOV.U32 R7, RZ, RZ, R9 ;  /* 0x000000ffff077224 */ /* 0x000fe200078e0009 */
[----:B------:R-:W-:-:S02]  /*5000*/  ISETP.GE.OR P6, PT, R16, R206, !P6 ;  /* 0x000000ce1000720c */ /* 0x000fc400077c6670 */
[----:B------:R-:W-:Y:S02]  /*5010*/  ISETP.GE.OR P4, PT, R17, R206, !P4 ;  /* 0x000000ce1100720c */ /* 0x000fe40006786670 */
[----:B------:R-:W-:Y:S02]  /*5020*/  IABS R6, R6 ;  /* 0x0000000600067213 */ /* 0x000fe40000000000 */
[----:B------:R-:W-:Y:S02]  /*5030*/  I2FP.F32.S32 R5, R5 ;  /* 0x0000000500057245 */ /* 0x000fe40000201400 */
[----:B------:R-:W-:Y:S02]  /*5040*/  I2FP.F32.S32 R9, R7 ;  /* 0x0000000700097245 */ /* 0x000fe40000201400 */
[----:B------:R-:W-:Y:S01]  /*5050*/  I2FP.F32.S32 R7, R10 ;  /* 0x0000000a00077245 */ /* 0x000fe20000201400 */
[-C--:B------:R-:W-:Y:S01]  /*5060*/  FFMA.FTZ R18, R5, -R193.reuse, R74 ;  /* 0x800000c105127223 */ /* 0x080fe2000001004a */
[----:B------:R-:W-:Y:S01]  /*5070*/  I2FP.F32.S32 R6, R6 ;  /* 0x0000000600067245 */ /* 0x000fe20000201400 */
[----:B------:R-:W-:Y:S01]  /*5080*/  VIADD R5, R20, 0x21 ;  /* 0x0000002114057836 */ /* 0x000fe20000000000 */
[----:B------:R-:W-:Y:S01]  /*5090*/  FSEL R107, R21, -INF , !P6 ;  /* 0xff800000156b7808 */ /* 0x000fe20007000000 */
[-C--:B------:R-:W-:Y:S01]  /*50a0*/  FFMA.FTZ R16, R7, -R193.reuse, R87 ;  /* 0x800000c107107223 */ /* 0x080fe20000010057 */
[----:B------:R-:W-:Y:S01]  /*50b0*/  FSEL R106, R14, -INF , !P4 ;  /* 0xff8000000e6a7808 */ /* 0x000fe20006000000 */
[----:B------:R-:W-:Y:S01]  /*50c0*/  FFMA.FTZ R15, R6, -R193, R72 ;  /* 0x800000c1060f7223 */ /* 0x000fe20000010048 */
[----:B------:R-:W-:Y:S01]  /*50d0*/  FSEL R105, R13, -INF , !P2 ;  /* 0xff8000000d697808 */ /* 0x000fe20005000000 */
[----:B------:R-:W-:Y:S01]  /*50e0*/  IMAD.IADD R7, R205, 0x1, -R4 ;  /* 0x00000001cd077824 */ /* 0x000fe200078e0a04 */
[----:B------:R-:W-:Y:S01]  /*50f0*/  FSEL R42, R12, -INF , !P0 ;  /* 0xff8000000c2a7808 */ /* 0x000fe20004000000 */
[----:B------:R-:W-:Y:S01]  /*5100*/  IMAD.IADD R6, R201, 0x1, -R5 ;  /* 0x00000001c9067824 */ /* 0x000fe200078e0a05 */
[----:B------:R-:W-:Y:S01]  /*5110*/  I2FP.F32.S32 R8, R11 ;  /* 0x0000000b00087245 */ /* 0x000fe20000201400 */
[----:B------:R-:W-:Y:S01]  /*5120*/  FFMA.FTZ R19, R9, -R193, R43 ;  /* 0x800000c109137223 */ /* 0x000fe2000001002b */
[C---:B------:R-:W-:Y:S01]  /*5130*/  ISETP.GE.AND P6, PT, R4.reuse, R200, PT ;  /* 0x000000c80400720c */ /* 0x040fe20003fc6270 */
[----:B------:R-:W-:Y:S01]  /*5140*/  IMAD.IADD R9, R205, 0x1, -R5 ;  /* 0x00000001cd097824 */ /* 0x000fe200078e0a05 */
[----:B------:R-:W-:Y:S01]  /*5150*/  ISETP.GE.AND P4, PT, R4, R199, PT ;  /* 0x000000c70400720c */ /* 0x000fe20003f86270 */
[----:B------:R-:W-:Y:S01]  /*5160*/  FFMA.FTZ R17, R8, -R193, R85 ;  /* 0x800000c108117223 */ /* 0x000fe20000010055 */
[----:B------:R-:W-:Y:S01]  /*5170*/  ISETP.GE.AND P2, PT, R4, R198, PT ;  /* 0x000000c60400720c */ /* 0x000fe20003f46270 */
[----:B------:R-:W-:Y:S01]  /*5180*/  IMAD.IADD R8, R204, 0x1, -R5 ;  /* 0x00000001cc087824 */ /* 0x000fe200078e0a05 */
[----:B------:R-:W-:-:S02]  /*5190*/  ISETP.GE.AND P0, PT, R4, R197, PT ;  /* 0x000000c50400720c */ /* 0x000fc40003f06270 */
[C---:B------:R-:W-:Y:S02]  /*51a0*/  ISETP.GE.OR P6, PT, R4.reuse, R209, !P6 ;  /* 0x000000d10400720c */ /* 0x040fe400077c6670 */
[C---:B------:R-:W-:Y:S02]  /*51b0*/  ISETP.GE.OR P4, PT, R4.reuse, R208, !P4 ;  /* 0x000000d00400720c */ /* 0x040fe40006786670 */
[C---:B------:R-:W-:Y:S02]  /*51c0*/  ISETP.GE.OR P2, PT, R4.reuse, R207, !P2 ;  /* 0x000000cf0400720c */ /* 0x040fe40005746670 */
[----:B------:R-:W-:Y:S01]  /*51d0*/  ISETP.GE.OR P0, PT, R4, R206, !P0 ;  /* 0x000000ce0400720c */ /* 0x000fe20004706670 */
[----:B------:R-:W-:Y:S01]  /*51e0*/  IMAD.IADD R4, R202, 0x1, -R4 ;  /* 0x00000001ca047824 */ /* 0x000fe200078e0a04 */
[----:B------:R-:W-:Y:S02]  /*51f0*/  IABS R6, R6 ;  /* 0x0000000600067213 */ /* 0x000fe40000000000 */
[----:B------:R-:W-:-:S02]  /*5200*/  IABS R11, R7 ;  /* 0x00000007000b7213 */ /* 0x000fc40000000000 */
[----:B------:R-:W-:Y:S02]  /*5210*/  IABS R10, R4 ;  /* 0x00000004000a7213 */ /* 0x000fe40000000000 */
[----:B------:R-:W-:Y:S01]  /*5220*/  IABS R4, R8 ;  /* 0x0000000800047213 */ /* 0x000fe20000000000 */
[----:B------:R-:W-:Y:S01]  /*5230*/  IMAD.MOV.U32 R8, RZ, RZ, R6 ;  /* 0x000000ffff087224 */ /* 0x000fe200078e0006 */
[----:B------:R-:W-:Y:S02]  /*5240*/  IABS R7, R9 ;  /* 0x0000000900077213 */ /* 0x000fe40000000000 */
[----:B------:R-:W-:Y:S01]  /*5250*/  I2FP.F32.S32 R11, R11 ;  /* 0x0000000b000b7245 */ /* 0x000fe20000201400 */
[----:B------:R-:W-:Y:S01]  /*5260*/  IMAD.MOV.U32 R6, RZ, RZ, R4 ;  /* 0x000000ffff067224 */ /* 0x000fe200078e0004 */
[----:B------:R-:W-:Y:S01]  /*5270*/  I2FP.F32.S32 R10, R10 ;  /* 0x0000000a000a7245 */ /* 0x000fe20000201400 */
[----:B------:R-:W-:Y:S01]  /*5280*/  IMAD.MOV.U32 R4, RZ, RZ, R7 ;  /* 0x000000ffff047224 */ /* 0x000fe200078e0007 */
[----:B------:R-:W-:Y:S01]  /*5290*/  I2FP.F32.S32 R7, R8 ;  /* 0x0000000800077245 */ /* 0x000fe20000201400 */
[-C--:B------:R-:W-:Y:S01]  /*52a0*/  FFMA.FTZ R11, R11, -R193.reuse, R80 ;  /* 0x800000c10b0b7223 */ /* 0x080fe20000010050 */
[----:B------:R-:W-:Y:S01]  /*52b0*/  FSEL R52, R19, -INF , !P5 ;  /* 0xff80000013347808 */ /* 0x000fe20006800000 */
[-C--:B------:R-:W-:Y:S01]  /*52c0*/  FFMA.FTZ R10, R10, -R193.reuse, R82 ;  /* 0x800000c10a0a7223 */ /* 0x080fe20000010052 */
[----:B------:R-:W-:Y:S01]  /*52d0*/  I2FP.F32.S32 R4, R4 ;  /* 0x0000000400047245 */ /* 0x000fe20000201400 */
[----:B------:R-:W-:Y:S01]  /*52e0*/  FFMA.FTZ R9, R7, -R193, R73 ;  /* 0x800000c107097223 */ /* 0x000fe20000010049 */
[----:B------:R-:W-:-:S02]  /*52f0*/  ISETP.GE.AND P5, PT, R5, R200, PT ;  /* 0x000000c80500720c */ /* 0x000fc40003fa6270 */
[----:B------:R-:W-:Y:S01]  /*5300*/  FSEL R104, R17, -INF , !P3 ;  /* 0xff80000011687808 */ /* 0x000fe20005800000 */
[----:B------:R-:W-:Y:S01]  /*5310*/  FFMA.FTZ R14, R4, -R193, R81 ;  /* 0x800000c1040e7223 */ /* 0x000fe20000010051 */
[----:B------:R-:W-:Y:S01]  /*5320*/  FSEL R97, R16, -INF , !P1 ;  /* 0xff80000010617808 */ /* 0x000fe20004800000 */
[----:B------:R-:W-:Y:S01]  /*5330*/  VIADD R4, R20, 0x28 ;  /* 0x0000002814047836 */ /* 0x000fe20000000000 */
[----:B------:R-:W-:Y:S02]  /*5340*/  FSEL R62, R15, -INF , !P6 ;  /* 0xff8000000f3e7808 */ /* 0x000fe40007000000 */
[C---:B------:R-:W-:Y:S01]  /*5350*/  ISETP.GE.AND P3, PT, R5.reuse, R199, PT ;  /* 0x000000c70500720c */ /* 0x040fe20003f66270 */
[--C-:B------:R-:W-:Y:S01]  /*5360*/  IMAD.IADD R7, R204, 0x1, -R4.reuse ;  /* 0x00000001cc077824 */ /* 0x100fe200078e0a04 */
[----:B------:R-:W-:Y:S01]  /*5370*/  ISETP.GE.AND P1, PT, R5, R198, PT ;  /* 0x000000c60500720c */ /* 0x000fe20003f26270 */
[----:B------:R-:W-:Y:S01]  /*5380*/  IMAD.IADD R8, R201, 0x1, -R4 ;  /* 0x00000001c9087824 */ /* 0x000fe200078e0a04 */
[----:B------:R-:W-:-:S02]  /*5390*/  ISETP.GE.AND P6, PT, R5, R197, PT ;  /* 0x000000c50500720c */ /* 0x000fc40003fc6270 */
[C---:B------:R-:W-:Y:S02]  /*53a0*/  ISETP.GE.OR P5, PT, R5.reuse, R209, !P5 ;  /* 0x000000d10500720c */ /* 0x040fe40006fa6670 */
[----:B------:R-:W-:Y:S02]  /*53b0*/  I2FP.F32.S32 R6, R6 ;  /* 0x0000000600067245 */ /* 0x000fe40000201400 */
[C---:B------:R-:W-:Y:S02]  /*53c0*/  ISETP.GE.OR P3, PT, R5.reuse, R208, !P3 ;  /* 0x000000d00500720c */ /* 0x040fe40005f66670 */
[C---:B------:R-:W-:Y:S01]  /*53d0*/  ISETP.GE.OR P1, PT, R5.reuse, R207, !P1 ;  /* 0x000000cf0500720c */ /* 0x040fe20004f26670 */
[----:B------:R-:W-:Y:S01]  /*53e0*/  FFMA.FTZ R21, R6, -R193, R75 ;  /* 0x800000c106157223 */ /* 0x000fe2000001004b */
[----:B------:R-:W-:Y:S01]  /*53f0*/  ISETP.GE.OR P6, PT, R5, R206, !P6 ;  /* 0x000000ce0500720c */ /* 0x000fe200077c6670 */
        /* <DEDUP_REMOVED lines=24> */
[----:B------:R-:W-:Y:S02]  /*5580*/  I2FP.F32.S32 R6, R6 ;  /* 0x0000000600067245 */ /* 0x000fe40000201400 */
[----:B------:R-:W-:-:S02]  /*5590*/  I2FP.F32.S32 R4, R4 ;  /* 0x0000000400047245 */ /* 0x000fc40000201400 */
[----:B------:R-:W-:Y:S01]  /*55a0*/  I2FP.F32.S32 R8, R7 ;  /* 0x0000000700087245 */ /* 0x000fe20000201400 */
[-C--:B------:R-:W-:Y:S01]  /*55b0*/  FFMA.FTZ R6, R6, -R193.reuse, R83 ;  /* 0x800000c106067223 */ /* 0x080fe20000010053 */
[-C--:B------:R-:W-:Y:S01]  /*55c0*/  FFMA.FTZ R7, R9, -R193.reuse, R48 ;  /* 0x800000c109077223 */ /* 0x080fe20000010030 */
[----:B------:R-:W-:Y:S01]  /*55d0*/  FFMA.FTZ R13, R4, -R193, R50 ;  /* 0x800000c1040d7223 */ /* 0x000fe20000010032 */
[----:B------:R-:W-:Y:S01]  /*55e0*/  VIADD R4, R20, 0x29 ;  /* 0x0000002914047836 */ /* 0x000fe20000000000 */
[----:B------:R-:W-:Y:S01]  /*55f0*/  I2FP.F32.S32 R5, R5 ;  /* 0x0000000500057245 */ /* 0x000fe20000201400 */
[-C--:B------:R-:W-:Y:S01]  /*5600*/  FFMA.FTZ R12, R8, -R193.reuse, R112 ;  /* 0x800000c1080c7223 */ /* 0x080fe20000010070 */
[----:B------:R-:W-:Y:S01]  /*5610*/  FSEL R63, R21, -INF , !P3 ;  /* 0xff800000153f7808 */ /* 0x000fe20005800000 */
[----:B------:R-:W-:Y:S01]  /*5620*/  IMAD.IADD R9, R204, 0x1, -R4 ;  /* 0x00000001cc097824 */ /* 0x000fe200078e0a04 */
[----:B------:R-:W-:Y:S01]  /*5630*/  FSEL R95, R14, -INF , !P1 ;  /* 0xff8000000e5f7808 */ /* 0x000fe20004800000 */
[----:B------:R-:W-:Y:S01]  /*5640*/  FFMA.FTZ R11, R5, -R193, R114 ;  /* 0x800000c1050b7223 */ /* 0x000fe20000010072 */
[----:B------:R-:W-:Y:S01]  /*5650*/  FSEL R94, R6, -INF , !P6 ;  /* 0xff800000065e7808 */ /* 0x000fe20007000000 */
[----:B------:R-:W-:Y:S01]  /*5660*/  VIADD R5, R20, 0x30 ;  /* 0x0000003014057836 */ /* 0x000fe20000000000 */
[----:B------:R-:W-:Y:S01]  /*5670*/  FSEL R93, R7, -INF , !P4 ;  /* 0xff800000075d7808 */ /* 0x000fe20006000000 */
[--C-:B------:R-:W-:Y:S01]  /*5680*/  IMAD.IADD R10, R201, 0x1, -R4.reuse ;  /* 0x00000001c90a7824 */ /* 0x100fe200078e0a04 */
[C---:B------:R-:W-:Y:S01]  /*5690*/  ISETP.GE.AND P3, PT, R4.reuse, R200, PT ;  /* 0x000000c80400720c */ /* 0x040fe20003f66270 */
[----:B------:R-:W-:Y:S01]  /*56a0*/  IMAD.IADD R8, R205, 0x1, -R4 ;  /* 0x00000001cd087824 */ /* 0x000fe200078e0a04 */
[C---:B------:R-:W-:Y:S01]  /*56b0*/  ISETP.GE.AND P1, PT, R4.reuse, R199, PT ;  /* 0x000000c70400720c */ /* 0x040fe20003f26270 */
[----:B------:R-:W-:Y:S01]  /*56c0*/  IMAD.IADD R6, R201, 0x1, -R5 ;  /* 0x00000001c9067824 */ /* 0x000fe200078e0a05 */
[----:B------:R-:W-:-:S02]  /*56d0*/  ISETP.GE.AND P6, PT, R4, R198, PT ;  /* 0x000000c60400720c */ /* 0x000fc40003fc6270 */
[C---:B------:R-:W-:Y:S02]  /*56e0*/  ISETP.GE.AND P4, PT, R4.reuse, R197, PT ;  /* 0x000000c50400720c */ /* 0x040fe40003f86270 */
[C---:B------:R-:W-:Y:S02]  /*56f0*/  ISETP.GE.OR P3, PT, R4.reuse, R209, !P3 ;  /* 0x000000d10400720c */ /* 0x040fe40005f66670 */
[C---:B------:R-:W-:Y:S02]  /*5700*/  ISETP.GE.OR P1, PT, R4.reuse, R208, !P1 ;  /* 0x000000d00400720c */ /* 0x040fe40004f26670 */
[C---:B------:R-:W-:Y:S02]  /*5710*/  ISETP.GE.OR P6, PT, R4.reuse, R207, !P6 ;  /* 0x000000cf0400720c */ /* 0x040fe400077c6670 */
[----:B------:R-:W-:Y:S01]  /*5720*/  ISETP.GE.OR P4, PT, R4, R206, !P4 ;  /* 0x000000ce0400720c */ /* 0x000fe20006786670 */
[----:B------:R-:W-:Y:S01]  /*5730*/  IMAD.IADD R4, R202, 0x1, -R4 ;  /* 0x00000001ca047824 */ /* 0x000fe200078e0a04 */
[----:B------:R-:W-:-:S02]  /*5740*/  IABS R9, R9 ;  /* 0x0000000900097213 */ /* 0x000fc40000000000 */
[----:B------:R-:W-:Y:S02]  /*5750*/  IABS R10, R10 ;  /* 0x0000000a000a7213 */ /* 0x000fe40000000000 */
[----:B------:R-:W-:Y:S02]  /*5760*/  IABS R7, R4 ;  /* 0x0000000400077213 */ /* 0x000fe40000000000 */
[----:B------:R-:W-:Y:S01]  /*5770*/  IABS R4, R6 ;  /* 0x0000000600047213 */ /* 0x000fe20000000000 */
[----:B------:R-:W-:Y:S01]  /*5780*/  IMAD.MOV.U32 R6, RZ, RZ, R9 ;  /* 0x000000ffff067224 */ /* 0x000fe200078e0009 */
[----:B------:R-:W-:Y:S02]  /*5790*/  I2FP.F32.S32 R10, R10 ;  /* 0x0000000a000a7245 */ /* 0x000fe40000201400 */
[----:B------:R-:W-:Y:S02]  /*57a0*/  IABS R8, R8 ;  /* 0x0000000800087213 */ /* 0x000fe40000000000 */
[----:B------:R-:W-:Y:S01]  /*57b0*/  I2FP.F32.S32 R9, R6 ;  /* 0x0000000600097245 */ /* 0x000fe20000201400 */
[----:B------:R-:W-:Y:S01]  /*57c0*/  FFMA.FTZ R6, R10, -R193, R49 ;  /* 0x800000c10a067223 */ /* 0x000fe20000010031 */
[----:B------:R-:W-:-:S02]  /*57d0*/  I2FP.F32.S32 R8, R8 ;  /* 0x0000000800087245 */ /* 0x000fc40000201400 */
[----:B------:R-:W-:Y:S01]  /*57e0*/  I2FP.F32.S32 R4, R4 ;  /* 0x0000000400047245 */ /* 0x000fe20000201400 */
[-C--:B------:R-:W-:Y:S01]  /*57f0*/  FFMA.FTZ R18, R9, -R193.reuse, R51 ;  /* 0x800000c109127223 */ /* 0x080fe20000010033 */
[----:B------:R-:W-:Y:S01]  /*5800*/  FSEL R91, R13, -INF , !P2 ;  /* 0xff8000000d5b7808 */ /* 0x000fe20005000000 */
[-C--:B------:R-:W-:Y:S01]  /*5810*/  FFMA.FTZ R17, R8, -R193.reuse, R113 ;  /* 0x800000c108117223 */ /* 0x080fe20000010071 */
[----:B------:R-:W-:Y:S01]  /*5820*/  FSEL R92, R12, -INF , !P0 ;  /* 0xff8000000c5c7808 */ /* 0x000fe20004000000 */
[----:B------:R-:W-:Y:S01]  /*5830*/  FFMA.FTZ R14, R4, -R193, R76 ;  /* 0x800000c1040e7223 */ /* 0x000fe2000001004c */
[----:B------:R-:W-:Y:S01]  /*5840*/  FSEL R89, R11, -INF , !P5 ;  /* 0xff8000000b597808 */ /* 0x000fe20006800000 */
[----:B------:R-:W-:Y:S01]  /*5850*/  VIADD R4, R20, 0x31 ;  /* 0x0000003114047836 */ /* 0x000fe20000000000 */
[----:B------:R-:W-:Y:S01]  /*5860*/  FSEL R90, R6, -INF , !P3 ;  /* 0xff800000065a7808 */ /* 0x000fe20005800000 */
[--C-:B------:R-:W-:Y:S01]  /*5870*/  IMAD.IADD R9, R204, 0x1, -R5.reuse ;  /* 0x00000001cc097824 */ /* 0x100fe200078e0a05 */
[----:B------:R-:W-:Y:S01]  /*5880*/  ISETP.GE.AND P2, PT, R5, R200, PT ;  /* 0x000000c80500720c */ /* 0x000fe20003f46270 */
[----:B------:R-:W-:Y:S01]  /*5890*/  IMAD.IADD R8, R205, 0x1, -R5 ;  /* 0x00000001cd087824 */ /* 0x000fe200078e0a05 */
[----:B------:R-:W-:Y:S01]  /*58a0*/  ISETP.GE.AND P0, PT, R5, R199, PT ;  /* 0x000000c70500720c */ /* 0x000fe20003f06270 */
[----:B------:R-:W-:Y:S01]  /*58b0*/  IMAD.IADD R6, R201, 0x1, -R4 ;  /* 0x00000001c9067824 */ /* 0x000fe200078e0a04 */
[----:B------:R-:W-:-:S02]  /*58c0*/  ISETP.GE.AND P5, PT, R5, R198, PT ;  /* 0x000000c60500720c */ /* 0x000fc40003fa6270 */
[C---:B------:R-:W-:Y:S02]  /*58d0*/  ISETP.GE.AND P3, PT, R5.reuse, R197, PT ;  /* 0x000000c50500720c */ /* 0x040fe40003f66270 */
[----:B------:R-:W-:Y:S02]  /*58e0*/  I2FP.F32.S32 R7, R7 ;  /* 0x0000000700077245 */ /* 0x000fe40000201400 */
[C---:B------:R-:W-:Y:S02]  /*58f0*/  ISETP.GE.OR P2, PT, R5.reuse, R209, !P2 ;  /* 0x000000d10500720c */ /* 0x040fe40005746670 */
        /* <DEDUP_REMOVED lines=14> */
[----:B------:R-:W-:-:S02]  /*59e0*/  I2FP.F32.S32 R9, R7 ;  /* 0x0000000700097245 */ /* 0x000fc40000201400 */
        /* <DEDUP_REMOVED lines=11> */
[--C-:B------:R-:W-:Y:S01]  /*5aa0*/  IMAD.IADD R6, R201, 0x1, -R5.reuse ;  /* 0x00000001c9067824 */ /* 0x100fe200078e0a05 */
[----:B------:R-:W-:Y:S01]  /*5ab0*/  I2FP.F32.S32 R8, R11 ;  /* 0x0000000b00087245 */ /* 0x000fe20000201400 */
[----:B------:R-:W-:Y:S01]  /*5ac0*/  FFMA.FTZ R21, R9, -R193, R78 ;  /* 0x800000c109157223 */ /* 0x000fe2000001004e */
[C---:B------:R-:W-:Y:S01]  /*5ad0*/  ISETP.GE.AND P1, PT, R4.reuse, R200, PT ;  /* 0x000000c80400720c */ /* 0x040fe20003f26270 */
[--C-:B------:R-:W-:Y:S01]  /*5ae0*/  IMAD.IADD R9, R205, 0x1, -R5.reuse ;  /* 0x00000001cd097824 */ /* 0x100fe200078e0a05 */
        /* <DEDUP_REMOVED lines=27> */
[----:B------:R-:W-:Y:S01]  /*5ca0*/  I2FP.F32.S32 R6, R6 ;  /* 0x0000000600067245 */ /* 0x000fe20000201400 */
[----:B------:R-:W-:Y:S01]  /*5cb0*/  FFMA.FTZ R14, R4, -R193, R128 ;  /* 0x800000c1040e7223 */ /* 0x000fe20000010080 */
[----:B------:R-:W-:Y:S01]  /*5cc0*/  VIADD R4, R20, 0x39 ;  /* 0x0000003914047836 */ /* 0x000fe20000000000 */
[----:B------:R-:W-:Y:S02]  /*5cd0*/  ISETP.GE.OR P0, PT, R5, R209, !P0 ;  /* 0x000000d10500720c */ /* 0x000fe40004706670 */
[----:B------:R-:W-:Y:S01]  /*5ce0*/  FSEL R82, R16, -INF , !P5 ;  /* 0xff80000010527808 */ /* 0x000fe20006800000 */
[----:B------:R-:W-:Y:S01]  /*5cf0*/  FFMA.FTZ R15, R6, -R193, R102 ;  /* 0x800000c1060f7223 */ /* 0x000fe20000010066 */
[----:B------:R-:W-:Y:S01]  /*5d00*/  FSEL R56, R13, -INF , !P3 ;  /* 0xff8000000d387808 */ /* 0x000fe20005800000 */
[--C-:B------:R-:W-:Y:S01]  /*5d10*/  IMAD.IADD R8, R201, 0x1, -R4.reuse ;  /* 0x00000001c9087824 */ /* 0x100fe200078e0a04 */
[----:B------:R-:W-:Y:S01]  /*5d20*/  FSEL R58, R12, -INF , !P1 ;  /* 0xff8000000c3a7808 */ /* 0x000fe20004800000 */
[--C-:B------:R-:W-:Y:S01]  /*5d30*/  IMAD.IADD R7, R204, 0x1, -R4.reuse ;  /* 0x00000001cc077824 */ /* 0x100fe200078e0a04 */
[----:B------:R-:W-:Y:S01]  /*5d40*/  FSEL R59, R19, -INF , !P6 ;  /* 0xff800000133b7808 */ /* 0x000fe20007000000 */
[----:B------:R-:W-:Y:S01]  /*5d50*/  IMAD.IADD R6, R205, 0x1, -R4 ;  /* 0x00000001cd067824 */ /* 0x000fe200078e0a04 */
[----:B------:R-:W-:-:S02]  /*5d60*/  FSEL R81, R11, -INF , !P4 ;  /* 0xff8000000b517808 */ /* 0x000fc40006000000 */
[----:B------:R-:W-:Y:S02]  /*5d70*/  FSEL R54, R10, -INF , !P2 ;  /* 0xff8000000a367808 */ /* 0x000fe40005000000 */
[----:B------:R-:W-:Y:S02]  /*5d80*/  FSEL R57, R9, -INF , !P0 ;  /* 0xff80000009397808 */ /* 0x000fe40004000000 */
[C---:B------:R-:W-:Y:S02]  /*5d90*/  ISETP.GE.AND P5, PT, R5.reuse, R199, PT ;  /* 0x000000c70500720c */ /* 0x040fe40003fa6270 */
[C---:B------:R-:W-:Y:S02]  /*5da0*/  ISETP.GE.AND P3, PT, R5.reuse, R198, PT ;  /* 0x000000c60500720c */ /* 0x040fe40003f66270 */
[----:B------:R-:W-:Y:S02]  /*5db0*/  ISETP.GE.AND P1, PT, R5, R197, PT ;  /* 0x000000c50500720c */ /* 0x000fe40003f26270 */
[----:B------:R-:W-:-:S02]  /*5dc0*/  ISETP.GE.AND P6, PT, R4, R200, PT ;  /* 0x000000c80400720c */ /* 0x000fc40003fc6270 */
[C---:B------:R-:W-:Y:S02]  /*5dd0*/  ISETP.GE.AND P4, PT, R4.reuse, R199, PT ;  /* 0x000000c70400720c */ /* 0x040fe40003f86270 */
[C---:B------:R-:W-:Y:S02]  /*5de0*/  ISETP.GE.AND P2, PT, R4.reuse, R198, PT ;  /* 0x000000c60400720c */ /* 0x040fe40003f46270 */
[----:B------:R-:W-:Y:S02]  /*5df0*/  ISETP.GE.AND P0, PT, R4, R197, PT ;  /* 0x000000c50400720c */ /* 0x000fe40003f06270 */
[C---:B------:R-:W-:Y:S02]  /*5e00*/  ISETP.GE.OR P5, PT, R5.reuse, R208, !P5 ;  /* 0x000000d00500720c */ /* 0x040fe40006fa6670 */
[C---:B------:R-:W-:Y:S02]  /*5e10*/  ISETP.GE.OR P3, PT, R5.reuse, R207, !P3 ;  /* 0x000000cf0500720c */ /* 0x040fe40005f66670 */
[----:B------:R-:W-:Y:S01]  /*5e20*/  ISETP.GE.OR P1, PT, R5, R206, !P1 ;  /* 0x000000ce0500720c */ /* 0x000fe20004f26670 */
[----:B------:R-:W-:Y:S01]  /*5e30*/  IMAD.IADD R5, R202, 0x1, -R5 ;  /* 0x00000001ca057824 */ /* 0x000fe200078e0a05 */
[----:B------:R-:W-:-:S02]  /*5e40*/  ISETP.GE.OR P6, PT, R4, R209, !P6 ;  /* 0x000000d10400720c */ /* 0x000fc400077c6670 */
[C---:B------:R-:W-:Y:S02]  /*5e50*/  ISETP.GE.OR P4, PT, R4.reuse, R208, !P4 ;  /* 0x000000d00400720c */ /* 0x040fe40006786670 */
[C---:B------:R-:W-:Y:S02]  /*5e60*/  ISETP.GE.OR P2, PT, R4.reuse, R207, !P2 ;  /* 0x000000cf0400720c */ /* 0x040fe40005746670 */
[----:B------:R-:W-:Y:S01]  /*5e70*/  ISETP.GE.OR P0, PT, R4, R206, !P0 ;  /* 0x000000ce0400720c */ /* 0x000fe20004706670 */
[----:B------:R-:W-:Y:S01]  /*5e80*/  IMAD.IADD R4, R202, 0x1, -R4 ;  /* 0x00000001ca047824 */ /* 0x000fe200078e0a04 */
[----:B------:R-:W-:Y:S02]  /*5e90*/  FSEL R50, R15, -INF , !P5 ;  /* 0xff8000000f327808 */ /* 0x000fe40006800000 */
[----:B------:R-:W-:Y:S02]  /*5ea0*/  ISETP.GT.AND P5, PT, R184, R251, PT ;  /* 0x000000fbb800720c */ /* 0x000fe40003fa4270 */
[----:B------:R-:W-:-:S02]  /*5eb0*/  IABS R5, R5 ;  /* 0x0000000500057213 */ /* 0x000fc40000000000 */
[----:B------:R-:W-:Y:S02]  /*5ec0*/  IABS R8, R8 ;  /* 0x0000000800087213 */ /* 0x000fe40000000000 */
[----:B------:R-:W-:Y:S02]  /*5ed0*/  IABS R7, R7 ;  /* 0x0000000700077213 */ /* 0x000fe40000000000 */
[----:B------:R-:W-:Y:S02]  /*5ee0*/  IABS R6, R6 ;  /* 0x0000000600067213 */ /* 0x000fe40000000000 */
[----:B------:R-:W-:Y:S02]  /*5ef0*/  IABS R4, R4 ;  /* 0x0000000400047213 */ /* 0x000fe40000000000 */
[----:B------:R-:W-:Y:S02]  /*5f00*/  I2FP.F32.S32 R5, R5 ;  /* 0x0000000500057245 */ /* 0x000fe40000201400 */
[----:B------:R-:W-:-:S02]  /*5f10*/  I2FP.F32.S32 R8, R8 ;  /* 0x0000000800087245 */ /* 0x000fc40000201400 */
[----:B------:R-:W-:Y:S01]  /*5f20*/  I2FP.F32.S32 R7, R7 ;  /* 0x0000000700077245 */ /* 0x000fe20000201400 */
[-C--:B------:R-:W-:Y:S01]  /*5f30*/  FFMA.FTZ R5, R5, -R193.reuse, R130 ;  /* 0x800000c105057223 */ /* 0x080fe20000010082 */
[----:B------:R-:W-:Y:S01]  /*5f40*/  I2FP.F32.S32 R6, R6 ;  /* 0x0000000600067245 */ /* 0x000fe20000201400 */
[-C--:B------:R-:W-:Y:S01]  /*5f50*/  FFMA.FTZ R8, R8, -R193.reuse, R101 ;  /* 0x800000c108087223 */ /* 0x080fe20000010065 */
[----:B------:R-:W-:Y:S01]  /*5f60*/  I2FP.F32.S32 R4, R4 ;  /* 0x0000000400047245 */ /* 0x000fe20000201400 */
[-C--:B------:R-:W-:Y:S01]  /*5f70*/  FFMA.FTZ R7, R7, -R193.reuse, R103 ;  /* 0x800000c107077223 */ /* 0x080fe20000010067 */
[----:B------:R-:W-:Y:S01]  /*5f80*/  FSEL R53, R14, -INF , !P3 ;  /* 0xff8000000e357808 */ /* 0x000fe20005800000 */
[-C--:B------:R-:W-:Y:S01]  /*5f90*/  FFMA.FTZ R6, R6, -R193.reuse, R129 ;  /* 0x800000c106067223 */ /* 0x080fe20000010081 */
[----:B------:R-:W-:Y:S01]  /*5fa0*/  FSEL R45, R5, -INF , !P1 ;  /* 0xff800000052d7808 */ /* 0x000fe20004800000 */
[----:B------:R-:W-:Y:S01]  /*5fb0*/  FFMA.FTZ R4, R4, -R193, R131 ;  /* 0x800000c104047223 */ /* 0x000fe20000010083 */
[----:B------:R-:W-:-:S02]  /*5fc0*/  FSEL R46, R8, -INF , !P6 ;  /* 0xff800000082e7808 */ /* 0x000fc40007000000 */
[----:B------:R-:W-:Y:S02]  /*5fd0*/  FSEL R49, R7, -INF , !P4 ;  /* 0xff80000007317808 */ /* 0x000fe40006000000 */
[----:B------:R-:W-:Y:S02]  /*5fe0*/  FSEL R51, R6, -INF , !P2 ;  /* 0xff80000006337808 */ /* 0x000fe40005000000 */
[----:B------:R-:W-:Y:S01]  /*5ff0*/  FSEL R44, R4, -INF , !P0 ;  /* 0xff800000042c7808 */ /* 0x000fe20004000000 */
[----:B--2---:R-:W-:Y:S06]  /*6000*/  @!P5 BRA `(.L_x_1102) ;  /* 0x0000000000ecd947 */ /* 0x004fec0003800000 */
[----:B------:R-:W-:Y:S01]  /*6010*/  VIADD R4, R174, 0xfffffffe ;  /* 0xfffffffeae047836 */ /* 0x000fe20000000000 */
[-C--:B------:R-:W-:Y:S01]  /*6020*/  ISETP.GE.AND P4, PT, R195, R203.reuse, PT ;  /* 0x000000cbc300720c */ /* 0x080fe20003f86270 */
[----:B------:R-:W-:Y:S01]  /*6030*/  BSSY B0, `(.L_x_1103) ;  /* 0x0000037000007945 */ /* 0x000fe20003800000 */
[-C--:B------:R-:W-:Y:S01]  /*6040*/  ISETP.GE.AND P3, PT, R194, R203.reuse, PT ;  /* 0x000000cbc200720c */ /* 0x080fe20003f66270 */
        /* <DEDUP_REMOVED lines=11> */
[C---:B------:R-:W-:Y:S02]  /*6100*/  @!P1 LEA R12, P0, R4.reuse, R218, 0x1 ;  /* 0x000000da040c9211 */ /* 0x040fe400078008ff */
        /* <DEDUP_REMOVED lines=41> */
.L_x_1104:
[----:B------:R-:W-:Y:S05]  /*63a0*/  BSYNC B0 ;  /* 0x0000000000007941 */ /* 0x000fea0003800000 */
.L_x_1103:
[----:B------:R-:W0:Y:S02]  /*63b0*/  LDGDEPBAR ;  /* 0x00000000000079af */ /* 0x000e240000000000 */
.L_x_1102:
[----:B------:R-:W-:Y:S05]  /*63c0*/  BSYNC B1 ;  /* 0x0000000000017941 */ /* 0x000fea0003800000 */
.L_x_1101:
[----:B--2---:R-:W2:Y:S01]  /*63d0*/  LD.E R4, desc[UR4][R172.64+0xdc] ;  /* 0x0000dc04ac047980 */ /* 0x004ea2000c101900 */
[----:B------:R-:W-:Y:S01]  /*63e0*/  FMNMX.FTZ R5, R36, R33, !PT ;  /* 0x0000002124057209 */ /* 0x000fe20007810000 */
[----:B-1----:R-:W-:Y:S01]  /*63f0*/  IMAD.SHL.U32 R8, R174, 0x40, RZ ;  /* 0x00000040ae087824 */ /* 0x002fe200078e00ff */
[----:B------:R-:W-:Y:S01]  /*6400*/  LOP3.LUT R215, R176, R168, RZ, 0x3c, !PT ;  /* 0x000000a8b0d77212 */ /* 0x000fe200078e3cff */
[----:B------:R-:W-:Y:S01]  /*6410*/  IMAD R174, R0, 0x2, R3 ;  /* 0x0000000200ae7824 */ /* 0x000fe200078e0203 */
[----:B------:R-:W-:Y:S01]  /*6420*/  FMNMX.FTZ R5, R38, R5, !PT ;  /* 0x0000000526057209 */ /* 0x000fe20007810000 */
[----:B------:R-:W-:Y:S02]  /*6430*/  IMAD R10, R178, R164, R179 ;  /* 0x000000a4b20a7224 */ /* 0x000fe400078e02b3 */
[----:B------:R-:W-:Y:S01]  /*6440*/  IMAD.WIDE.U32 R224, R149, -0x326172a9, RZ ;  /* 0xcd9e8d5795e07825 */ /* 0x000fe200078e00ff */
[----:B------:R-:W-:Y:S01]  /*6450*/  FMNMX.FTZ R5, R39, R5, !PT ;  /* 0x0000000527057209 */ /* 0x000fe20007810000 */
[----:B------:R-:W-:Y:S02]  /*6460*/  STL [R1+0x174], R215 ;  /* 0x000174d701007387 */ /* 0x000fe40000100800 */
[----:B------:R-:W-:Y:S01]  /*6470*/  IMAD R10, R165, R10, R170 ;  /* 0x0000000aa50a7224 */ /* 0x000fe200078e02aa */
[----:B------:R-:W-:Y:S01]  /*6480*/  FMNMX.FTZ R6, R65, R5, !PT ;  /* 0x0000000541067209 */ /* 0x000fe20007810000 */
[----:B------:R-:W-:Y:S01]  /*6490*/  IMAD.WIDE.U32 R226, R171, -0x2daee0ad, RZ ;  /* 0xd2511f53abe27825 */ /* 0x000fe200078e00ff */
[----:B------:R-:W-:-:S02]  /*64a0*/  FMNMX.FTZ R5, R31, R30, !PT ;  /* 0x0000001e1f057209 */ /* 0x000fc40007810000 */
[----:B------:R-:W-:Y:S01]  /*64b0*/  FMNMX.FTZ R6, R67, R6, !PT ;  /* 0x0000000643067209 */ /* 0x000fe20007810000 */
[----:B------:R-:W-:Y:S01]  /*64c0*/  IMAD R10, R188, R10, R8 ;  /* 0x0000000abc0a7224 */ /* 0x000fe200078e0208 */
[----:B------:R-:W-:Y:S01]  /*64d0*/  FMNMX.FTZ R5, R32, R5, !PT ;  /* 0x0000000520057209 */ /* 0x000fe20007810000 */
[----:B------:R-:W-:Y:S01]  /*64e0*/  VIADD R100, R177, 0xbb67ae85 ;  /* 0xbb67ae85b1647836 */ /* 0x000fe20000000000 */
[----:B------:R-:W-:Y:S01]  /*64f0*/  FMNMX.FTZ R7, R68, R6, !PT ;  /* 0x0000000644077209 */ /* 0x000fe20007810000 */
[----:B------:R-:W-:Y:S01]  /*6500*/  VIADD R213, R176, 0x9e3779b9 ;  /* 0x9e3779b9b0d57836 */ /* 0x000fe20000000000 */
[----:B------:R-:W-:Y:S01]  /*6510*/  FMNMX.FTZ R5, R37, R5, !PT ;  /* 0x0000000525057209 */ /* 0x000fe20007810000 */
[----:B------:R-:W-:Y:S01]  /*6520*/  VIADD R214, R149, 0x4 ;  /* 0x0000000495d67836 */ /* 0x000fe20000000000 */
[----:B------:R-:W-:Y:S01]  /*6530*/  FMNMX.FTZ R7, R42, R7, !PT ;  /* 0x000000072a077209 */ /* 0x000fe20007810000 */
[----:B------:R-:W-:Y:S01]  /*6540*/  VIADD R212, R176, 0x3c6ef372 ;  /* 0x3c6ef372b0d47836 */ /* 0x000fe20000000000 */
[----:B------:R-:W-:Y:S01]  /*6550*/  FMNMX.FTZ R6, R40, R5, !PT ;  /* 0x0000000528067209 */ /* 0x000fe20007810000 */
[----:B------:R-:W-:Y:S01]  /*6560*/  IMAD.WIDE.U32 R12, R214, -0x326172a9, RZ ;  /* 0xcd9e8d57d60c7825 */ /* 0x000fe200078e00ff */
[----:B------:R-:W-:Y:S01]  /*6570*/  LOP3.LUT R5, R35, 0x7ffffffc, RZ, 0xc0, !PT ;  /* 0x7ffffffc23057812 */ /* 0x000fe200078ec0ff */
[----:B------:R-:W-:Y:S01]  /*6580*/  STL [R1+0xac], R213 ;  /* 0x0000acd501007387 */ /* 0x000fe20000100800 */
[----:B------:R-:W-:Y:S01]  /*6590*/  FMNMX.FTZ R7, R62, R7, !PT ;  /* 0x000000073e077209 */ /* 0x000fe20007810000 */
[----:B------:R-:W-:Y:S01]  /*65a0*/  VIADD R234, R177, 0x76cf5d0a ;  /* 0x76cf5d0ab1ea7836 */ /* 0x000fe20000000000 */
[----:B------:R-:W-:Y:S01]  /*65b0*/  FMNMX.FTZ R6, R66, R6, !PT ;  /* 0x0000000642067209 */ /* 0x000fe20007810000 */
[----:B------:R-:W-:Y:S01]  /*65c0*/  IMAD.IADD R5, R157, 0x1, -R5 ;  /* 0x000000019d057824 */ /* 0x000fe200078e0a05 */
[----:B------:R-:W-:Y:S01]  /*65d0*/  FMNMX.FTZ R7, R60, R7, !PT ;  /* 0x000000073c077209 */ /* 0x000fe20007810000 */
[----:B------:R-:W-:Y:S01]  /*65e0*/  VIADD R252, R177, 0x32370b8f ;  /* 0x32370b8fb1fc7836 */ /* 0x000fe20000000000 */
[----:B------:R-:W-:Y:S01]  /*65f0*/  FMNMX.FTZ R6, R98, R6, !PT ;  /* 0x0000000662067209 */ /* 0x000fe20007810000 */
[----:B------:R-:W-:Y:S01]  /*6600*/  IMAD.SHL.U32 R9, R5, 0x2, RZ ;  /* 0x0000000205097824 */ /* 0x000fe200078e00ff */
[----:B------:R-:W-:Y:S01]  /*6610*/  FMNMX.FTZ R7, R93, R7, !PT ;  /* 0x000000075d077209 */ /* 0x000fe20007810000 */
[----:B------:R-:W-:Y:S01]  /*6620*/  VIADD R187, R176, 0xdaa66d2b ;  /* 0xdaa66d2bb0bb7836 */ /* 0x000fe20000000000 */
[----:B------:R-:W-:Y:S01]  /*6630*/  FMNMX.FTZ R5, R52, R6, !PT ;  /* 0x0000000634057209 */ /* 0x000fe20007810000 */
[----:B------:R-:W-:Y:S01]  /*6640*/  IMAD R3, R188, R123, R9 ;  /* 0x0000007bbc037224 */ /* 0x000fe200078e0209 */
[----:B------:R-:W-:Y:S01]  /*6650*/  FMNMX.FTZ R6, R90, R7, !PT ;  /* 0x000000075a067209 */ /* 0x000fe20007810000 */
[----:B------:R-:W-:Y:S01]  /*6660*/  VIADD R179, R176, 0x78dde6e4 ;  /* 0x78dde6e4b0b37836 */ /* 0x000fe20000000000 */
[----:B------:R-:W-:Y:S01]  /*6670*/  FMNMX.FTZ R0, R64, R5, !PT ;  /* 0x0000000540007209 */ /* 0x000fe20007810000 */
[C---:B------:R-:W-:Y:S01]  /*6680*/  VIADD R235, R177.reuse, 0xed9eba14 ;  /* 0xed9eba14b1eb7836 */ /* 0x040fe20000000000 */
[----:B------:R-:W-:Y:S01]  /*6690*/  FMNMX.FTZ R6, R84, R6, !PT ;  /* 0x0000000654067209 */ /* 0x000fe20007810000 */
[----:B------:R-:W-:Y:S01]  /*66a0*/  VIADD R236, R177, 0xa9066899 ;  /* 0xa9066899b1ec7836 */ /* 0x000fe20000000000 */
[----:B------:R-:W-:Y:S01]  /*66b0*/  FMNMX.FTZ R5, R63, R0, !PT ;  /* 0x000000003f057209 */ /* 0x000fe20007810000 */
[----:B------:R-:W-:Y:S01]  /*66c0*/  IMAD.SHL.U32 R0, R184, 0x2, RZ ;  /* 0x00000002b8007824 */ /* 0x000fe200078e00ff */
        /* <DEDUP_REMOVED lines=9> */
[----:B------:R-:W-:Y:S01]  /*6760*/  STL.64 [R1+0x80], R226 ;  /* 0x000080e201007387 */ /* 0x000fe20000100a00 */
[----:B------:R-:W-:Y:S01]  /*6770*/  LOP3.LUT R7, R177, R0, RZ, 0x3c, !PT ;  /* 0x00000000b1077212 */ /* 0x000fe200078e3cff */
[----:B------:R-:W-:Y:S01]  /*6780*/  VIADD R0, R0, 0x1 ;  /* 0x0000000100007836 */ /* 0x000fe20000000000 */
[----:B------:R-:W-:Y:S01]  /*6790*/  FMNMX.FTZ R14, R59, R6, !PT ;  /* 0x000000063b0e7209 */ /* 0x000fe20007810000 */
[----:B------:R-:W1:Y:S01]  /*67a0*/  SHFL.BFLY PT, R9, R5, 0x2, 0x1f ;  /* 0x0c401f0005097f89 */ /* 0x000e6200000e0000 */
[----:B------:R-:W-:-:S02]  /*67b0*/  LOP3.LUT R8, R215, R225, RZ, 0x3c, !PT ;  /* 0x000000e1d7087212 */ /* 0x000fc400078e3cff */
[----:B------:R-:W-:Y:S01]  /*67c0*/  FMNMX.FTZ R14, R50, R14, !PT ;  /* 0x0000000e320e7209 */ /* 0x000fe20007810000 */
[----:B------:R-:W-:Y:S01]  /*67d0*/  STL.64 [R1+0x160], R224 ;  /* 0x000160e001007387 */ /* 0x000fe20000100a00 */
[----:B------:R-:W-:Y:S01]  /*67e0*/  LOP3.LUT R153, R177, R0, RZ, 0x3c, !PT ;  /* 0x00000000b1997212 */ /* 0x000fe200078e3cff */
[----:B------:R-:W-:Y:S01]  /*67f0*/  IMAD.WIDE.U32 R232, R8, -0x2daee0ad, RZ ;  /* 0xd2511f5308e87825 */ /* 0x000fe200078e00ff */
[----:B------:R-:W-:Y:S02]  /*6800*/  FMNMX.FTZ R14, R49, R14, !PT ;  /* 0x0000000e310e7209 */ /* 0x000fe40007810000 */
[-C--:B------:R-:W-:Y:S01]  /*6810*/  LOP3.LUT R7, R7, R227.reuse, RZ, 0x3c, !PT ;  /* 0x000000e307077212 */ /* 0x080fe200078e3cff */
[----:B------:R-:W-:Y:S01]  /*6820*/  VIADD R0, R10, 0xffffffc0 ;  /* 0xffffffc00a007836 */ /* 0x000fe20000000000 */
[----:B------:R-:W-:Y:S01]  /*6830*/  LOP3.LUT R6, R153, R227, RZ, 0x3c, !PT ;  /* 0x000000e399067212 */ /* 0x000fe200078e3cff */
[----:B------:R-:W3:Y:S01]  /*6840*/  SHFL.BFLY PT, R101, R14, 0x2, 0x1f ;  /* 0x0c401f000e657f89 */ /* 0x000ee200000e0000 */
[----:B------:R-:W-:Y:S01]  /*6850*/  LOP3.LUT R127, R215, R13, RZ, 0x3c, !PT ;  /* 0x0000000dd77f7212 */ /* 0x000fe200078e3cff */
[----:B------:R-:W-:Y:S01]  /*6860*/  IMAD.WIDE.U32 R164, R7, -0x326172a9, RZ ;  /* 0xcd9e8d5707a47825 */ /* 0x000fe200078e00ff */
[----:B------:R-:W-:Y:S01]  /*6870*/  LOP3.LUT R7, R233, R100, R226, 0x96, !PT ;  /* 0x00000064e9077212 */ /* 0x000fe200078e96e2 */
[----:B------:R-:W-:Y:S02]  /*6880*/  STL.64 [R1+0x88], R232 ;  /* 0x000088e801007387 */ /* 0x000fe40000100a00 */
[----:B------:R-:W-:Y:S01]  /*6890*/  IMAD.WIDE.U32 R26, R6, -0x326172a9, RZ ;  /* 0xcd9e8d57061a7825 */ /* 0x000fe200078e00ff */
[----:B------:R-:W-:Y:S01]  /*68a0*/  SHF.R.S32.HI R6, RZ, 0x1f, R0 ;  /* 0x0000001fff067819 */ /* 0x000fe20000011400 */
[----:B------:R-:W-:Y:S01]  /*68b0*/  STL [R1+0x130], R212 ;  /* 0x000130d401007387 */ /* 0x000fe20000100800 */
[----:B------:R-:W-:Y:S01]  /*68c0*/  LOP3.LUT R8, R165, R213, R224, 0x96, !PT ;  /* 0x000000d5a5087212 */ /* 0x000fe200078e96e0 */
[----:B------:R-:W-:Y:S01]  /*68d0*/  IMAD.WIDE.U32 R220, R7, -0x326172a9, RZ ;  /* 0xcd9e8d5707dc7825 */ /* 0x000fe200078e00ff */
[----:B------:R-:W-:Y:S01]  /*68e0*/  IADD3 R0, P0, R3, R0, RZ ;  /* 0x0000000003007210 */ /* 0x000fe20007f1e0ff */
[----:B------:R-:W-:Y:S01]  /*68f0*/  STL [R1+0xa0], R234 ;  /* 0x0000a0ea01007387 */ /* 0x000fe20000100800 */
[----:B-1----:R-:W-:Y:S01]  /*6900*/  FMNMX.FTZ R5, R5, R9, !PT ;  /* 0x0000000905057209 */ /* 0x002fe20007810000 */
[----:B------:R-:W-:Y:S01]  /*6910*/  IMAD.WIDE.U32 R8, R8, -0x2daee0ad, RZ ;  /* 0xd2511f5308087825 */ /* 0x000fe200078e00ff */
[----:B------:R-:W-:Y:S01]  /*6920*/  LEA.HI.X.SX32 R16, R3, R6, 0x1, P0 ;  /* 0x0000000603107211 */ /* 0x000fe200000f0eff */
[----:B------:R-:W-:Y:S01]  /*6930*/  STL [R1+0xb4], R252 ;  /* 0x0000b4fc01007387 */ /* 0x000fe20000100800 */
[----:B------:R-:W-:-:S02]  /*6940*/  LOP3.LUT R128, R165, R213, R12, 0x96, !PT ;  /* 0x000000d5a5807212 */ /* 0x000fc400078e960c */
[-C--:B------:R-:W-:Y:S01]  /*6950*/  LOP3.LUT R149, R27, R213.reuse, R12, 0x96, !PT ;  /* 0x000000d51b957212 */ /* 0x080fe200078e960c */
[----:B------:R-:W1:Y:S01]  /*6960*/  SHFL.BFLY PT, R102, R5, 0x1, 0x1f ;  /* 0x0c201f0005667f89 */ /* 0x000e6200000e0000 */
[-C--:B------:R-:W-:Y:S02]  /*6970*/  LOP3.LUT R10, R221, R212.reuse, R164, 0x96, !PT ;  /* 0x000000d4dd0a7212 */ /* 0x080fe400078e96a4 */
[----:B------:R-:W-:Y:S01]  /*6980*/  LOP3.LUT R6, R27, R213, R224, 0x96, !PT ;  /* 0x000000d51b067212 */ /* 0x000fe200078e96e0 */
[----:B------:R-:W-:Y:S01]  /*6990*/  STL [R1+0x10], R187 ;  /* 0x000010bb01007387 */ /* 0x000fe20000100800 */
[----:B------:R-:W-:Y:S01]  /*69a0*/  LOP3.LUT R12, R221, R212, R26, 0x96, !PT ;  /* 0x000000d4dd0c7212 */ /* 0x000fe200078e961a */
[----:B------:R-:W-:Y:S01]  /*69b0*/  IMAD.WIDE.U32 R10, R10, -0x2daee0ad, RZ ;  /* 0xd2511f530a0a7825 */ /* 0x000fe200078e00ff */
[----:B------:R-:W-:Y:S01]  /*69c0*/  LOP3.LUT R3, R9, R234, R232, 0x96, !PT ;  /* 0x000000ea09037212 */ /* 0x000fe200078e96e8 */
[----:B------:R-:W-:Y:S01]  /*69d0*/  STL [R1+0x1c], R179 ;  /* 0x00001cb301007387 */ /* 0x000fe20000100800 */
[----:B---3--:R-:W-:Y:S01]  /*69e0*/  FMNMX.FTZ R101, R14, R101, !PT ;  /* 0x000000650e657209 */ /* 0x008fe20007810000 */
[----:B------:R-:W-:Y:S01]  /*69f0*/  IMAD.WIDE.U32 R6, R6, -0x2daee0ad, RZ ;  /* 0xd2511f5306067825 */ /* 0x000fe200078e00ff */
[----:B------:R-:W-:Y:S01]  /*6a00*/  LOP3.LUT R8, R11, R252, R8, 0x96, !PT ;  /* 0x000000fc0b087212 */ /* 0x000fe200078e9608 */
[----:B------:R-:W-:Y:S01]  /*6a10*/  STL [R1+0x94], R235 ;  /* 0x000094eb01007387 */ /* 0x000fe20000100800 */
[----:B------:R-:W-:Y:S01]  /*6a20*/  LEA R34, P0, R0, R166, 0x1 ;  /* 0x000000a600227211 */ /* 0x000fe200078008ff */
[----:B------:R-:W-:Y:S01]  /*6a30*/  IMAD.WIDE.U32 R12, R12, -0x2daee0ad, RZ ;  /* 0xd2511f530c0c7825 */ /* 0x000fe200078e00ff */
[----:B------:R-:W-:Y:S01]  /*6a40*/  LOP3.LUT R7, R7, R234, R232, 0x96, !PT ;  /* 0x000000ea07077212 */ /* 0x000fe200078e96e8 */
[----:B------:R-:W-:Y:S01]  /*6a50*/  STL [R1+0x18], R236 ;  /* 0x000018ec01007387 */ /* 0x000fe20000100800 */
[----:B------:R-:W-:Y:S01]  /*6a60*/  LEA.HI.X R35, R0, R167, R16, 0x1, P0 ;  /* 0x000000a700237211 */ /* 0x000fe200000f0c10 */
[----:B------:R-:W-:Y:S01]  /*6a70*/  IMAD.WIDE.U32 R28, R3, -0x326172a9, RZ ;  /* 0xcd9e8d57031c7825 */ /* 0x000fe200078e00ff */
[----:B------:R-:W-:Y:S01]  /*6a80*/  LOP3.LUT R15, R13, R252, R6, 0x96, !PT ;  /* 0x000000fc0d0f7212 */ /* 0x000fe200078e9606 */
[----:B------:R-:W3:Y:S02]  /*6a90*/  SHFL.BFLY PT, R3, R101, 0x1, 0x1f ;  /* 0x0c201f0065037f89 */ /* 0x000ee400000e0000 */
        /* <DEDUP_REMOVED lines=8> */
[----:B------:R-:W-:-:S03]  /*6b20*/  LOP3.LUT R7, R7, R187, R220, 0x96, !PT ;  /* 0x000000bb07077212 */ /* 0x000fc600078e96dc */
[----:B------:R-:W-:Y:S01]  /*6b30*/  IMAD.WIDE.U32 R8, R8, -0x2daee0ad, RZ ;  /* 0xd2511f5308087825 */ /* 0x000fe200078e00ff */
[----:B------:R-:W-:-:S03]  /*6b40*/  LOP3.LUT R0, R15, R179, R6, 0x96, !PT ;  /* 0x000000b30f007212 */ /* 0x000fc600078e9606 */
[----:B------:R-:W-:Y:S01]  /*6b50*/  IMAD.WIDE.U32 R16, R16, -0x2daee0ad, RZ ;  /* 0xd2511f5310107825 */ /* 0x000fe200078e00ff */
[----:B------:R-:W-:-:S03]  /*6b60*/  LOP3.LUT R11, R9, R235, R10, 0x96, !PT ;  /* 0x000000eb090b7212 */ /* 0x000fc600078e960a */
[----:B------:R-:W-:Y:S01]  /*6b70*/  IMAD.WIDE.U32 R6, R7, -0x2daee0ad, RZ ;  /* 0xd2511f5307067825 */ /* 0x000fe200078e00ff */
[----:B------:R-:W-:Y:S02]  /*6b80*/  LOP3.LUT R8, R17, R236, R8, 0x96, !PT ;  /* 0x000000ec11087212 */ /* 0x000fe400078e9608 */
[----:B---3--:R-:W-:Y:S01]  /*6b90*/  FMNMX.FTZ R101, R101, R3, !PT ;  /* 0x0000000365657209 */ /* 0x008fe20007810000 */
[----:B------:R-:W-:Y:S01]  /*6ba0*/  IMAD.WIDE.U32 R20, R0, -0x2daee0ad, RZ ;  /* 0xd2511f5300147825 */ /* 0x000fe200078e00ff */
[----:B------:R-:W-:-:S03]  /*6bb0*/  LOP3.LUT R10, R7, R235, R12, 0x96, !PT ;  /* 0x000000eb070a7212 */ /* 0x000fc600078e960c */
[----:B------:R-:W-:Y:S01]  /*6bc0*/  IMAD.WIDE.U32 R22, R11, -0x326172a9, RZ ;  /* 0xcd9e8d570b167825 */ /* 0x000fe200078e00ff */
[----:B------:R-:W-:-:S03]  /*6bd0*/  LOP3.LUT R7, R21, R236, R6, 0x96, !PT ;  /* 0x000000ec15077212 */ /* 0x000fc600078e9606 */
[----:B------:R-:W-:-:S04]  /*6be0*/  IMAD.WIDE.U32 R8, R8, -0x326172a9, RZ ;  /* 0xcd9e8d5708087825 */ /* 0x000fc800078e00ff */
        /* <DEDUP_REMOVED lines=8> */
[----:B------:R-:W-:Y:S02]  /*6c70*/  LOP3.LUT R11, R3, 0xff, RZ, 0xc0, !PT ;  /* 0x000000ff030b7812 */ /* 0x000fe400078ec0ff */
[----:B------:R-:W-:Y:S02]  /*6c80*/  LOP3.LUT R13, R9, R245, R10, 0x96, !PT ;  /* 0x000000f5090d7212 */ /* 0x000fe400078e960a */
[C---:B------:R-:W-:Y:S02]  /*6c90*/  LOP3.LUT R14, R8.reuse, 0xff, RZ, 0xc0, !PT ;  /* 0x000000ff080e7812 */ /* 0x040fe400078ec0ff */
[----:B------:R-:W-:Y:S02]  /*6ca0*/  LOP3.LUT R27, R8, 0xffff, RZ, 0xc0, !PT ;  /* 0x0000ffff081b7812 */ /* 0x000fe400078ec0ff */
[--C-:B------:R-:W-:Y:S02]  /*6cb0*/  SHF.R.U32.HI R21, RZ, 0x10, R8.reuse ;  /* 0x00000010ff157819 */ /* 0x100fe40000011608 */
[----:B------:R-:W-:-:S02]  /*6cc0*/  SHF.R.U32.HI R18, RZ, 0x18, R8 ;  /* 0x00000018ff127819 */ /* 0x000fc40000011608 */
[C---:B------:R-:W-:Y:S02]  /*6cd0*/  ISETP.GE.U32.AND P3, PT, R192.reuse, R11, PT ;  /* 0x0000000bc000720c */ /* 0x040fe40003f66070 */
[C---:B------:R-:W-:Y:S02]  /*6ce0*/  ISETP.GE.U32.AND P4, PT, R192.reuse, R12, PT ;  /* 0x0000000cc000720c */ /* 0x040fe40003f86070 */
[----:B------:R-:W-:Y:S01]  /*6cf0*/  ISETP.GE.U32.AND P1, PT, R192, R15, PT ;  /* 0x0000000fc000720c */ /* 0x000fe20003f26070 */
[C---:B--2---:R-:W-:Y:S01]  /*6d00*/  FMUL.FTZ R6, R4.reuse, R102 ;  /* 0x0000006604067220 */ /* 0x044fe20000410000 */
[----:B------:R-:W-:-:S04]  /*6d10*/  FMUL.FTZ R5, R4, R101 ;  /* 0x0000006504057220 */ /* 0x000fc80000410000 */
[----:B------:R-:W-:Y:S02]  /*6d20*/  FSEL R6, R6, RZ, P0 ;  /* 0x000000ff06067208 */ /* 0x000fe40000000000 */
[----:B------:R-:W-:-:S03]  /*6d30*/  FSETP.NEU.FTZ.AND P0, PT, R101, -INF , PT ;  /* 0xff8000006500780b */ /* 0x000fc60003f1d000 */
[-CC-:B------:R-:W-:Y:S01]  /*6d40*/  FFMA.FTZ R0, R36, R4.reuse, -R6.reuse ;  /* 0x0000000424007223 */ /* 0x180fe20000010806 */
[-C--:B------:R-:W-:Y:S01]  /*6d50*/  FFMA.FTZ R7, R33, R4.reuse, -R6 ;  /* 0x0000000421077223 */ /* 0x080fe20000010806 */
[----:B------:R-:W-:Y:S02]  /*6d60*/  FSEL R5, R5, RZ, P0 ;  /* 0x000000ff05057208 */ /* 0x000fe40000000000 */
[----:B------:R1:W-:Y:S03]  /*6d70*/  MUFU.EX2 R159, R0 ;  /* 0x00000000009f7308 */ /* 0x0003e60000000800 */
[----:B------:R-:W-:-:S05]  /*6d80*/  FFMA.FTZ R10, R30, R4, -R5 ;  /* 0x000000041e0a7223 */ /* 0x000fca0000010805 */
[----:B------:R2:W3:Y:S08]  /*6d90*/  MUFU.EX2 R158, R7 ;  /* 0x00000007009e7308 */ /* 0x0004f00000000800 */
[----:B------:R4:W-:Y:S01]  /*6da0*/  MUFU.EX2 R156, R10 ;  /* 0x0000000a009c7308 */ /* 0x0009e20000000800 */
[CCC-:B-1----:R-:W-:Y:S02]  /*6db0*/  LOP3.LUT R0, R23.reuse, R211.reuse, R24.reuse, 0x96, !PT ;  /* 0x000000d317007212 */ /* 0x1c2fe400078e9618 */
[----:B------:R-:W-:-:S03]  /*6dc0*/  LOP3.LUT R24, R23, R211, R24, 0x96, !PT ;  /* 0x000000d317187212 */ /* 0x000fc600078e9618 */
[----:B------:R-:W-:-:S04]  /*6dd0*/  IMAD.WIDE.U32 R8, R0, -0x2daee0ad, RZ ;  /* 0xd2511f5300087825 */ /* 0x000fc800078e00ff */
[----:B--2---:R-:W-:Y:S01]  /*6de0*/  FFMA.FTZ R7, R31, R4, -R5 ;  /* 0x000000041f077223 */ /* 0x004fe20000010805 */
[----:B------:R-:W-:-:S03]  /*6df0*/  LOP3.LUT R0, R9, R246, R16, 0x96, !PT ;  /* 0x000000f609007212 */ /* 0x000fc600078e9610 */
[----:B------:R1:W2:Y:S01]  /*6e00*/  MUFU.EX2 R157, R7 ;  /* 0x00000007009d7308 */ /* 0x0002a20000000800 */
[C---:B------:R-:W-:Y:S02]  /*6e10*/  LOP3.LUT R12, R8.reuse, 0xffff, RZ, 0xc0, !PT ;  /* 0x0000ffff080c7812 */ /* 0x040fe400078ec0ff */
[----:B------:R-:W-:Y:S01]  /*6e20*/  LOP3.LUT R11, R8, 0xff, RZ, 0xc0, !PT ;  /* 0x000000ff080b7812 */ /* 0x000fe200078ec0ff */
[-C--:B----4-:R-:W-:Y:S01]  /*6e30*/  FFMA.FTZ R10, R38, R4.reuse, -R6 ;  /* 0x00000004260a7223 */ /* 0x090fe20000010806 */
[--C-:B------:R-:W-:Y:S02]  /*6e40*/  SHF.R.U32.HI R16, RZ, 0x10, R8.reuse ;  /* 0x00000010ff107819 */ /* 0x100fe40000011608 */
[----:B------:R-:W-:Y:S01]  /*6e50*/  SHF.R.U32.HI R15, RZ, 0x18, R8 ;  /* 0x00000018ff0f7819 */ /* 0x000fe20000011608 */
[----:B------:R-:W-:Y:S01]  /*6e60*/  FFMA.FTZ R8, R39, R4, -R6 ;  /* 0x0000000427087223 */ /* 0x000fe20000010806 */
[----:B------:R4:W-:Y:S01]  /*6e70*/  MUFU.EX2 R155, R10 ;  /* 0x0000000a009b7308 */ /* 0x0009e20000000800 */
[----:B-1----:R-:W-:-:S07]  /*6e80*/  LOP3.LUT R7, R3, 0xffff, RZ, 0xc0, !PT ;  /* 0x0000ffff03077812 */ /* 0x002fce00078ec0ff */
[----:B------:R-:W1:Y:S01]  /*6e90*/  MUFU.EX2 R154, R8 ;  /* 0x00000008009a7308 */ /* 0x000e620000000800 */
[----:B------:R-:W-:-:S04]  /*6ea0*/  SHF.R.U32.HI R7, RZ, 0x8, R7 ;  /* 0x00000008ff077819 */ /* 0x000fc80000011607 */
[----:B------:R-:W-:Y:S01]  /*6eb0*/  LOP3.LUT R9, R7, 0xffff, RZ, 0xc0, !PT ;  /* 0x0000ffff07097812 */ /* 0x000fe200078ec0ff */
[----:B----4-:R-:W-:Y:S01]  /*6ec0*/  FFMA.FTZ R10, R93, R4, -R6 ;  /* 0x000000045d0a7223 */ /* 0x010fe20000010806 */
[----:B---3--:R-:W-:Y:S02]  /*6ed0*/  F2FP.F16.F32.PACK_AB R7, R158, R159 ;  /* 0x0000009f9e07723e */ /* 0x008fe400000000ff */
[----:B------:R-:W-:Y:S01]  /*6ee0*/  ISETP.GE.U32.AND P2, PT, R192, R9, PT ;  /* 0x00000009c000720c */ /* 0x000fe20003f46070 */
[----:B------:R3:W-:Y:S01]  /*6ef0*/  MUFU.EX2 R231, R10 ;  /* 0x0000000a00e77308 */ /* 0x0007e20000000800 */
[C---:B------:R-:W-:Y:S02]  /*6f00*/  PRMT R73, R7.reuse, 0x7610, R73 ;  /* 0x0000761007497816 */ /* 0x040fe40000000049 */
[----:B------:R-:W-:Y:S02]  /*6f10*/  PRMT R72, R7, 0x7632, R72 ;  /* 0x0000763207487816 */ /* 0x000fe40000000048 */
[--C-:B------:R-:W-:Y:S01]  /*6f20*/  SHF.R.U32.HI R7, RZ, 0x18, R3.reuse ;  /* 0x00000018ff077819 */ /* 0x100fe20000011603 */
[----:B------:R-:W-:Y:S01]  /*6f30*/  @!P3 HADD2 R30, -R73.H0_H0, -RZ.H0_H0 ;  /* 0xa00000ff491eb230 */ /* 0x000fe20000000900 */
[----:B------:R-:W-:-:S02]  /*6f40*/  SHF.R.U32.HI R3, RZ, 0x10, R3 ;  /* 0x00000010ff037819 */ /* 0x000fc40000011603 */
[----:B------:R-:W-:Y:S01]  /*6f50*/  ISETP.GE.U32.AND P0, PT, R192, R7, PT ;  /* 0x00000007c000720c */ /* 0x000fe20003f06070 */
[-CC-:B------:R-:W-:Y:S01]  /*6f60*/  FFMA.FTZ R7, R32, R4.reuse, -R5.reuse ;  /* 0x0000000420077223 */ /* 0x180fe20000010805 */
[----:B------:R-:W-:Y:S01]  /*6f70*/  LOP3.LUT R3, R3, 0xff, RZ, 0xc0, !PT ;  /* 0x000000ff03037812 */ /* 0x000fe200078ec0ff */
[----:B------:R-:W-:Y:S01]  /*6f80*/  @!P2 HADD2 R31, -R72.H0_H0, -RZ.H0_H0 ;  /* 0xa00000ff481fa230 */ /* 0x000fe20000000900 */
[----:B------:R-:W-:Y:S01]  /*6f90*/  PRMT R170, R73, 0x5410, R72 ;  /* 0x0000541049aa7816 */ /* 0x000fe20000000048 */
[----:B------:R4:W-:Y:S01]  /*6fa0*/  MUFU.EX2 R152, R7 ;  /* 0x0000000700987308 */ /* 0x0009e20000000800 */
[----:B------:R-:W-:Y:S02]  /*6fb0*/  @!P3 PRMT R73, R30, 0x5410, RZ ;  /* 0x000054101e49b816 */ /* 0x000fe400000000ff */
[----:B------:R-:W-:Y:S01]  /*6fc0*/  ISETP.GE.U32.AND P3, PT, R192, R3, PT ;  /* 0x00000003c000720c */ /* 0x000fe20003f66070 */
[-C--:B---3--:R-:W-:Y:S01]  /*6fd0*/  FFMA.FTZ R10, R87, R4.reuse, -R5 ;  /* 0x00000004570a7223 */ /* 0x088fe20000010805 */
[----:B--2---:R-:W-:Y:S01]  /*6fe0*/  F2FP.F16.F32.PACK_AB R8, R156, R157 ;  /* 0x0000009d9c08723e */ /* 0x004fe200000000ff */
[----:B------:R-:W-:Y:S01]  /*6ff0*/  ST.E.U16 desc[UR4][R34.64], R73 ;  /* 0x0000004922007985 */ /* 0x000fe2000c101504 */
[----:B------:R-:W-:Y:S01]  /*7000*/  SHF.R.U32.HI R3, RZ, 0x8, R17 ;  /* 0x00000008ff037819 */ /* 0x000fe20000011611 */
[----:B------:R-:W-:Y:S01]  /*7010*/  FFMA.FTZ R17, R57, R4, -R6 ;  /* 0x0000000439117223 */ /* 0x000fe20000010806 */
[C---:B------:R-:W-:Y:S01]  /*7020*/  PRMT R70, R8.reuse, 0x7632, R70 ;  /* 0x0000763208467816 */ /* 0x040fe20000000046 */
[----:B------:R-:W-:Y:S01]  /*7030*/  MUFU.EX2 R228, R10 ;  /* 0x0000000a00e47308 */ /* 0x000fe20000000800 */
[----:B------:R-:W-:-:S02]  /*7040*/  PRMT R55, R8, 0x7610, R55 ;  /* 0x0000761008377816 */ /* 0x000fc40000000037 */
[----:B------:R-:W-:Y:S01]  /*7050*/  LOP3.LUT R8, R3, 0xffff, RZ, 0xc0, !PT ;  /* 0x0000ffff03087812 */ /* 0x000fe200078ec0ff */
[----:B------:R-:W-:Y:S01]  /*7060*/  @!P0 HADD2 R33, -R70.H0_H0, -RZ.H0_H0 ;  /* 0xa00000ff46218230 */ /* 0x000fe20000000900 */
[----:B-1----:R-:W-:Y:S01]  /*7070*/  F2FP.F16.F32.PACK_AB R3, R154, R155 ;  /* 0x0000009b9a03723e */ /* 0x002fe200000000ff */
[----:B------:R-:W-:Y:S02]  /*7080*/  @!P3 HADD2 R36, -R55.H0_H0, -RZ.H0_H0 ;  /* 0xa00000ff3724b230 */ /* 0x000fe40000000900 */
[----:B----4-:R-:W-:Y:S01]  /*7090*/  FFMA.FTZ R7, R37, R4, -R5 ;  /* 0x0000000425077223 */ /* 0x010fe20000010805 */
[----:B------:R-:W-:Y:S01]  /*70a0*/  @!P2 PRMT R72, R31, 0x5410, RZ ;  /* 0x000054101f48a816 */ /* 0x000fe200000000ff */
[----:B------:R-:W-:Y:S01]  /*70b0*/  MUFU.EX2 R242, R17 ;  /* 0x0000001100f27308 */ /* 0x000fe20000000800 */
[----:B------:R-:W-:Y:S02]  /*70c0*/  ISETP.GE.U32.AND P2, PT, R192, R8, PT ;  /* 0x00000008c000720c */ /* 0x000fe40003f46070 */
[C---:B------:R-:W-:Y:S01]  /*70d0*/  PRMT R80, R3.reuse, 0x7610, R80 ;  /* 0x0000761003507816 */ /* 0x040fe20000000050 */
[----:B------:R-:W-:Y:S01]  /*70e0*/  ST.E.U16 desc[UR4][R34.64+0x2], R72 ;  /* 0x0000024822007985 */ /* 0x000fe2000c101504 */
[----:B------:R-:W-:-:S02]  /*70f0*/  PRMT R79, R3, 0x7632, R79 ;  /* 0x00007632034f7816 */ /* 0x000fc4000000004f */
[----:B------:R-:W-:Y:S01]  /*7100*/  LOP3.LUT R3, R19, 0xff, RZ, 0xc0, !PT ;  /* 0x000000ff13037812 */ /* 0x000fe200078ec0ff */
[----:B------:R1:W2:Y:S01]  /*7110*/  MUFU.EX2 R150, R7 ;  /* 0x0000000700967308 */ /* 0x0002a20000000800 */
[----:B------:R-:W-:Y:S01]  /*7120*/  PRMT R168, R55, 0x5410, R70 ;  /* 0x0000541037a87816 */ /* 0x000fe20000000046 */
[----:B------:R-:W-:Y:S01]  /*7130*/  @!P1 HADD2 R32, -R80.H0_H0, -RZ.H0_H0 ;  /* 0xa00000ff50209230 */ /* 0x000fe20000000900 */
[----:B------:R-:W-:Y:S02]  /*7140*/  @!P3 PRMT R55, R36, 0x5410, RZ ;  /* 0x000054102437b816 */ /* 0x000fe400000000ff */
[----:B------:R-:W-:Y:S01]  /*7150*/  ISETP.GE.U32.AND P3, PT, R192, R3, PT ;  /* 0x00000003c000720c */ /* 0x000fe20003f66070 */
[----:B------:R-:W-:Y:S01]  /*7160*/  @!P2 HADD2 R37, -R79.H0_H0, -RZ.H0_H0 ;  /* 0xa00000ff4f25a230 */ /* 0x000fe20000000900 */
[C---:B------:R-:W-:Y:S02]  /*7170*/  LOP3.LUT R3, R0.reuse, 0xffff, RZ, 0xc0, !PT ;  /* 0x0000ffff00037812 */ /* 0x040fe400078ec0ff */
[----:B------:R-:W-:-:S02]  /*7180*/  LOP3.LUT R8, R0, 0xff, RZ, 0xc0, !PT ;  /* 0x000000ff00087812 */ /* 0x000fc400078ec0ff */
[----:B------:R-:W-:Y:S02]  /*7190*/  SHF.R.U32.HI R3, RZ, 0x8, R3 ;  /* 0x00000008ff037819 */ /* 0x000fe40000011603 */
[----:B------:R-:W-:Y:S02]  /*71a0*/  PRMT R167, R80, 0x5410, R79 ;  /* 0x0000541050a77816 */ /* 0x000fe4000000004f */
[----:B------:R-:W-:Y:S01]  /*71b0*/  @!P1 PRMT R80, R32, 0x5410, RZ ;  /* 0x0000541020509816 */ /* 0x000fe200000000ff */
[----:B-1----:R-:W-:Y:S01]  /*71c0*/  FFMA.FTZ R7, R65, R4, -R6 ;  /* 0x0000000441077223 */ /* 0x002fe20000010806 */
[----:B------:R-:W-:Y:S02]  /*71d0*/  LOP3.LUT R3, R3, 0xffff, RZ, 0xc0, !PT ;  /* 0x0000ffff03037812 */ /* 0x000fe400078ec0ff */
[C---:B------:R-:W-:Y:S01]  /*71e0*/  ISETP.GE.U32.AND P1, PT, R192.reuse, R8, PT ;  /* 0x00000008c000720c */ /* 0x040fe20003f26070 */
[----:B------:R1:W-:Y:S01]  /*71f0*/  MUFU.EX2 R151, R7 ;  /* 0x0000000700977308 */ /* 0x0003e20000000800 */
[----:B------:R-:W-:Y:S01]  /*7200*/  @!P2 PRMT R79, R37, 0x5410, RZ ;  /* 0x00005410254fa816 */ /* 0x000fe200000000ff */
[----:B------:R-:W-:Y:S01]  /*7210*/  IMAD.MOV.U32 R37, RZ, RZ, R100 ;  /* 0x000000ffff257224 */ /* 0x000fe200078e0064 */
[----:B------:R-:W-:-:S02]  /*7220*/  ISETP.GE.U32.AND P2, PT, R192, R3, PT ;  /* 0x00000003c000720c */ /* 0x000fc40003f46070 */
[----:B------:R-:W-:Y:S02]  /*7230*/  @!P0 PRMT R70, R33, 0x5410, RZ ;  /* 0x0000541021468816 */ /* 0x000fe400000000ff */
[----:B------:R-:W-:Y:S01]  /*7240*/  ISETP.GE.U32.AND P0, PT, R192, R14, PT ;  /* 0x0000000ec000720c */ /* 0x000fe20003f06070 */
[----:B------:R-:W-:-:S04]  /*7250*/  FFMA.FTZ R14, R59, R4, -R5 ;  /* 0x000000043b0e7223 */ /* 0x000fc80000010805 */
[----:B------:R-:W-:Y:S01]  /*7260*/  MUFU.EX2 R243, R14 ;  /* 0x0000000e00f37308 */ /* 0x000fe20000000800 */
[----:B-1----:R-:W-:-:S07]  /*7270*/  FFMA.FTZ R7, R67, R4, -R6 ;  /* 0x0000000443077223 */ /* 0x002fce0000010806 */
[----:B------:R2:W1:Y:S02]  /*7280*/  MUFU.EX2 R176, R7 ;  /* 0x0000000700b07308 */ /* 0x0004640000000800 */
[----:B--2---:R-:W-:Y:S02]  /*7290*/  F2FP.F16.F32.PACK_AB R7, R150, R152 ;  /* 0x000000989607723e */ /* 0x004fe400000000ff */
[----:B-1----:R-:W-:Y:S02]  /*72a0*/  F2FP.F16.F32.PACK_AB R3, R176, R151 ;  /* 0x00000097b003723e */ /* 0x002fe400000000ff */
[C---:B------:R-:W-:Y:S02]  /*72b0*/  PRMT R78, R7.reuse, 0x7632, R78 ;  /* 0x00007632074e7816 */ /* 0x040fe4000000004e */
[----:B------:R-:W-:Y:S01]  /*72c0*/  PRMT R77, R7, 0x7610, R77 ;  /* 0x00007610074d7816 */ /* 0x000fe2000000004d */
[----:B------:R-:W-:Y:S01]  /*72d0*/  FFMA.FTZ R7, R40, R4, -R5 ;  /* 0x0000000428077223 */ /* 0x000fe20000010805 */
[C---:B------:R-:W-:Y:S01]  /*72e0*/  PRMT R76, R3.reuse, 0x7610, R76 ;  /* 0x00007610034c7816 */ /* 0x040fe2000000004c */
[----:B------:R-:W-:Y:S01]  /*72f0*/  @!P4 HADD2 R38, -R78.H0_H0, -RZ.H0_H0 ;  /* 0xa00000ff4e26c230 */ /* 0x000fe20000000900 */
[----:B------:R-:W-:Y:S01]  /*7300*/  PRMT R75, R3, 0x7632, R75 ;  /* 0x00007632034b7816 */ /* 0x000fe2000000004b */
[----:B------:R1:W-:Y:S01]  /*7310*/  MUFU.EX2 R160, R7 ;  /* 0x0000000700a07308 */ /* 0x0003e20000000800 */
[--C-:B------:R-:W-:Y:S01]  /*7320*/  SHF.R.U32.HI R3, RZ, 0x10, R0.reuse ;  /* 0x00000010ff037819 */ /* 0x100fe20000011600 */
[----:B------:R-:W-:Y:S01]  /*7330*/  @!P1 HADD2 R40, -R76.H0_H0, -RZ.H0_H0 ;  /* 0xa00000ff4c289230 */ /* 0x000fe20000000900 */
[----:B------:R-:W-:Y:S01]  /*7340*/  SHF.R.U32.HI R0, RZ, 0x18, R0 ;  /* 0x00000018ff007819 */ /* 0x000fe20000011600 */
[----:B------:R-:W-:Y:S01]  /*7350*/  @!P2 HADD2 R41, -R75.H0_H0, -RZ.H0_H0 ;  /* 0xa00000ff4b29a230 */ /* 0x000fe20000000900 */
[----:B------:R-:W-:Y:S01]  /*7360*/  PRMT R169, R76, 0x5410, R75 ;  /* 0x000054104ca97816 */ /* 0x000fe2000000004b */
[----:B------:R-:W-:Y:S01]  /*7370*/  @!P3 HADD2 R39, -R77.H0_H0, -RZ.H0_H0 ;  /* 0xa00000ff4d27b230 */ /* 0x000fe20000000900 */
[----:B------:R-:W-:-:S02]  /*7380*/  @!P1 PRMT R76, R40, 0x5410, RZ ;  /* 0x00005410284c9816 */ /* 0x000fc400000000ff */
[----:B------:R-:W-:Y:S02]  /*7390*/  LOP3.LUT R3, R3, 0xff, RZ, 0xc0, !PT ;  /* 0x000000ff03037812 */ /* 0x000fe400078ec0ff */
[----:B------:R-:W-:Y:S02]  /*73a0*/  ISETP.GE.U32.AND P1, PT, R192, R0, PT ;  /* 0x00000000c000720c */ /* 0x000fe40003f26070 */
[----:B------:R-:W-:Y:S02]  /*73b0*/  FMNMX.FTZ R0, R109, R108, !PT ;  /* 0x0000006c6d007209 */ /* 0x000fe40007810000 */
[----:B------:R-:W-:Y:S01]  /*73c0*/  @!P2 PRMT R75, R41, 0x5410, RZ ;  /* 0x00005410294ba816 */ /* 0x000fe200000000ff */
[----:B-1----:R-:W-:Y:S01]  /*73d0*/  FFMA.FTZ R7, R66, R4, -R5 ;  /* 0x0000000442077223 */ /* 0x002fe20000010805 */
[----:B------:R-:W-:Y:S02]  /*73e0*/  ISETP.GE.U32.AND P2, PT, R192, R3, PT ;  /* 0x00000003c000720c */ /* 0x000fe40003f46070 */
[----:B------:R-:W-:Y:S01]  /*73f0*/  FMNMX.FTZ R3, R118, R117, !PT ;  /* 0x0000007576037209 */ /* 0x000fe20007810000 */
[----:B------:R1:W2:Y:S01]  /*7400*/  MUFU.EX2 R171, R7 ;  /* 0x0000000700ab7308 */ /* 0x0002a20000000800 */
[----:B------:R-:W-:-:S02]  /*7410*/  FMNMX.FTZ R0, R111, R0, !PT ;  /* 0x000000006f007209 */ /* 0x000fc40007810000 */
[----:B------:R-:W-:Y:S02]  /*7420*/  FMNMX.FTZ R3, R122, R3, !PT ;  /* 0x000000037a037209 */ /* 0x000fe40007810000 */
[----:B------:R-:W-:Y:S02]  /*7430*/  FMNMX.FTZ R0, R110, R0, !PT ;  /* 0x000000006e007209 */ /* 0x000fe40007810000 */
[----:B------:R-:W-:Y:S02]  /*7440*/  PRMT R163, R77, 0x5410, R78 ;  /* 0x000054104da37816 */ /* 0x000fe4000000004e */
[----:B------:R-:W-:Y:S02]  /*7450*/  @!P3 PRMT R77, R39, 0x5410, RZ ;  /* 0x00005410274db816 */ /* 0x000fe400000000ff */
[----:B------:R-:W-:Y:S01]  /*7460*/  ISETP.GE.U32.AND P3, PT, R192, R11, PT ;  /* 0x0000000bc000720c */ /* 0x000fe20003f66070 */
[----:B------:R-:W-:Y:S01]  /*7470*/  FFMA.FTZ R11, R84, R4, -R6 ;  /* 0x00000004540b7223 */ /* 0x000fe20000010806 */
[----:B------:R-:W-:-:S02]  /*7480*/  @!P4 PRMT R78, R38, 0x5410, RZ ;  /* 0x00005410264ec816 */ /* 0x000fc400000000ff */
[----:B------:R-:W-:Y:S01]  /*7490*/  ISETP.GE.U32.AND P4, PT, R192, R18, PT ;  /* 0x00000012c000720c */ /* 0x000fe20003f86070 */
[-C--:B------:R-:W-:Y:S01]  /*74a0*/  FFMA.FTZ R18, R49, R4.reuse, -R5 ;  /* 0x0000000431127223 */ /* 0x080fe20000010805 */
[----:B-1----:R-:W-:Y:S01]  /*74b0*/  FFMA.FTZ R7, R68, R4, -R6 ;  /* 0x0000000444077223 */ /* 0x002fe20000010806 */
[----:B--2---:R-:W-:Y:S01]  /*74c0*/  F2FP.F16.F32.PACK_AB R8, R171, R160 ;  /* 0x000000a0ab08723e */ /* 0x004fe200000000ff */
[----:B------:R-:W-:Y:S03]  /*74d0*/  MUFU.EX2 R186, R11 ;  /* 0x0000000b00ba7308 */ /* 0x000fe60000000800 */
[C---:B------:R-:W-:Y:S02]  /*74e0*/  PRMT R74, R8.reuse, 0x7632, R74 ;  /* 0x00007632084a7816 */ /* 0x040fe4000000004a */
[----:B------:R-:W-:Y:S01]  /*74f0*/  PRMT R71, R8, 0x7610, R71 ;  /* 0x0000761008477816 */ /* 0x000fe20000000047 */
[----:B------:R-:W-:-:S02]  /*7500*/  FFMA.FTZ R8, R98, R4, -R5 ;  /* 0x0000000462087223 */ /* 0x000fc40000010805 */
[----:B------:R1:W-:Y:S01]  /*7510*/  MUFU.EX2 R178, R7 ;  /* 0x0000000700b27308 */ /* 0x0003e20000000800 */
[----:B------:R-:W-:Y:S01]  /*7520*/  PRMT R166, R71, 0x5410, R74 ;  /* 0x0000541047a67816 */ /* 0x000fe2000000004a */
[----:B------:R-:W-:-:S05]  /*7530*/  @!P2 HADD2 R43, -R71.H0_H0, -RZ.H0_H0 ;  /* 0xa00000ff472ba230 */ /* 0x000fca0000000900 */
[----:B------:R-:W-:Y:S01]  /*7540*/  @!P2 PRMT R71, R43, 0x5410, RZ ;  /* 0x000054102b47a816 */ /* 0x000fe200000000ff */
[----:B------:R2:W-:Y:S01]  /*7550*/  MUFU.EX2 R177, R8 ;  /* 0x0000000800b17308 */ /* 0x0005e20000000800 */
[----:B------:R-:W-:Y:S01]  /*7560*/  ISETP.GE.U32.AND P2, PT, R192, R15, PT ;  /* 0x0000000fc000720c */ /* 0x000fe20003f46070 */
[----:B------:R-:W-:-:S06]  /*7570*/  FFMA.FTZ R15, R50, R4, -R5 ;  /* 0x00000004320f7223 */ /* 0x000fcc0000010805 */
[----:B------:R-:W-:Y:S01]  /*7580*/  MUFU.EX2 R240, R15 ;  /* 0x0000000f00f07308 */ /* 0x000fe20000000800 */
[----:B-1----:R-:W-:Y:S01]  /*7590*/  FFMA.FTZ R7, R42, R4, -R6 ;  /* 0x000000042a077223 */ /* 0x002fe20000010806 */
[----:B------:R-:W-:-:S05]  /*75a0*/  @!P1 HADD2 R42, -R74.H0_H0, -RZ.H0_H0 ;  /* 0xa00000ff4a2a9230 */ /* 0x000fca0000000900 */
[----:B------:R-:W-:Y:S01]  /*75b0*/  @!P1 PRMT R74, R42, 0x5410, RZ ;  /* 0x000054102a4a9816 */ /* 0x000fe200000000ff */
[----:B------:R1:W3:Y:S01]  /*75c0*/  MUFU.EX2 R181, R7 ;  /* 0x0000000700b57308 */ /* 0x0002e20000000800 */
[----:B--2---:R-:W-:-:S07]  /*75d0*/  FFMA.FTZ R8, R62, R4, -R6 ;  /* 0x000000043e087223 */ /* 0x004fce0000010806 */
[----:B------:R-:W-:Y:S08]  /*75e0*/  MUFU.EX2 R183, R8 ;  /* 0x0000000800b77308 */ /* 0x000ff00000000800 */
[----:B------:R-:W-:Y:S01]  /*75f0*/  MUFU.EX2 R239, R18 ;  /* 0x0000001200ef7308 */ /* 0x000fe20000000800 */
[----:B-1----:R-:W-:Y:S02]  /*7600*/  FMNMX.FTZ R7, R121, R3, !PT ;  /* 0x0000000379077209 */ /* 0x002fe40007810000 */
[----:B------:R-:W-:-:S02]  /*7610*/  FMNMX.FTZ R3, R107, R0, !PT ;  /* 0x000000006b037209 */ /* 0x000fc40007810000 */
[----:B------:R-:W-:Y:S01]  /*7620*/  SHF.R.U32.HI R0, RZ, 0x8, R12 ;  /* 0x00000008ff007819 */ /* 0x000fe2000001160c */
[----:B------:R-:W-:Y:S01]  /*7630*/  FFMA.FTZ R12, R61, R4, -R5 ;  /* 0x000000043d0c7223 */ /* 0x000fe20000010805 */
[----:B------:R-:W-:Y:S02]  /*7640*/  FMNMX.FTZ R3, R106, R3, !PT ;  /* 0x000000036a037209 */ /* 0x000fe40007810000 */
[----:B------:R-:W-:Y:S01]  /*7650*/  LOP3.LUT R0, R0, 0xffff, RZ, 0xc0, !PT ;  /* 0x0000ffff00007812 */ /* 0x000fe200078ec0ff */
[----:B------:R-:W-:Y:S01]  /*7660*/  MUFU.EX2 R185, R12 ;  /* 0x0000000c00b97308 */ /* 0x000fe20000000800 */
[----:B------:R-:W-:Y:S02]  /*7670*/  FMNMX.FTZ R7, R120, R7, !PT ;  /* 0x0000000778077209 */ /* 0x000fe40007810000 */
[----:B------:R-:W-:Y:S02]  /*7680*/  ISETP.GE.U32.AND P1, PT, R192, R0, PT ;  /* 0x00000000c000720c */ /* 0x000fe40003f26070 */
        /* <DEDUP_REMOVED lines=8> */
[----:B---3--:R-:W-:Y:S02]  /*7710*/  F2FP.F16.F32.PACK_AB R7, R181, R178 ;  /* 0x000000b2b507723e */ /* 0x008fe400000000ff */
[----:B------:R-:W-:Y:S02]  /*7720*/  FMNMX.FTZ R0, R89, R0, !PT ;  /* 0x0000000059007209 */ /* 0x000fe40007810000 */
[----:B------:R-:W-:Y:S02]  /*7730*/  FMNMX.FTZ R3, R95, R3, !PT ;  /* 0x000000035f037209 */ /* 0x000fe40007810000 */
[C---:B------:R-:W-:Y:S02]  /*7740*/  PRMT R69, R7.reuse, 0x7610, R69 ;  /* 0x0000761007457816 */ /* 0x040fe40000000045 */
[----:B------:R-:W-:Y:S01]  /*7750*/  PRMT R68, R7, 0x7632, R68 ;  /* 0x0000763207447816 */ /* 0x000fe20000000044 */
[----:B------:R-:W-:Y:S01]  /*7760*/  FFMA.FTZ R7, R52, R4, -R5 ;  /* 0x0000000434077223 */ /* 0x000fe20000010805 */
[----:B------:R-:W-:Y:S01]  /*7770*/  FMNMX.FTZ R0, R83, R0, !PT ;  /* 0x0000000053007209 */ /* 0x000fe20007810000 */
[----:B------:R-:W-:Y:S01]  /*7780*/  @!P3 HADD2 R48, -R69.H0_H0, -RZ.H0_H0 ;  /* 0xa00000ff4530b230 */ /* 0x000fe20000000900 */
[----:B------:R-:W-:Y:S01]  /*7790*/  FMNMX.FTZ R3, R92, R3, !PT ;  /* 0x000000035c037209 */ /* 0x000fe20007810000 */
[----:B------:R1:W2:Y:S01]  /*77a0*/  MUFU.EX2 R180, R7 ;  /* 0x0000000700b47308 */ /* 0x0002a20000000800 */
[----:B------:R-:W-:Y:S01]  /*77b0*/  FMNMX.FTZ R0, R56, R0, !PT ;  /* 0x0000000038007209 */ /* 0x000fe20007810000 */
[----:B------:R-:W-:Y:S01]  /*77c0*/  @!P1 HADD2 R52, -R68.H0_H0, -RZ.H0_H0 ;  /* 0xa00000ff44349230 */ /* 0x000fe20000000900 */
[----:B------:R-:W-:-:S02]  /*77d0*/  FMNMX.FTZ R3, R88, R3, !PT ;  /* 0x0000000358037209 */ /* 0x000fc40007810000 */
[----:B------:R-:W-:Y:S02]  /*77e0*/  FMNMX.FTZ R0, R54, R0, !PT ;  /* 0x0000000036007209 */ /* 0x000fe40007810000 */
[----:B------:R-:W-:Y:S02]  /*77f0*/  FMNMX.FTZ R3, R82, R3, !PT ;  /* 0x0000000352037209 */ /* 0x000fe40007810000 */
[----:B------:R-:W-:Y:S02]  /*7800*/  FMNMX.FTZ R103, R45, R0, !PT ;  /* 0x000000002d677209 */ /* 0x000fe40007810000 */
[----:B------:R-:W-:Y:S02]  /*7810*/  FMNMX.FTZ R3, R81, R3, !PT ;  /* 0x0000000351037209 */ /* 0x000fe40007810000 */
[----:B------:R-:W-:Y:S02]  /*7820*/  FMNMX.FTZ R103, R44, R103, !PT ;  /* 0x000000672c677209 */ /* 0x000fe40007810000 */
[----:B------:R-:W-:Y:S01]  /*7830*/  FMNMX.FTZ R100, R53, R3, !PT ;  /* 0x0000000335647209 */ /* 0x000fe20007810000 */
[-C--:B------:R-:W-:Y:S01]  /*7840*/  FFMA.FTZ R3, R60, R4.reuse, -R6 ;  /* 0x000000043c037223 */ /* 0x080fe20000010806 */
[----:B-1----:R-:W-:Y:S01]  /*7850*/  LOP3.LUT R7, R16, 0xff, RZ, 0xc0, !PT ;  /* 0x000000ff10077812 */ /* 0x002fe200078ec0ff */
[----:B------:R-:W1:Y:S01]  /*7860*/  SHFL.BFLY PT, R8, R103, 0x2, 0x1f ;  /* 0x0c401f0067087f89 */ /* 0x000e6200000e0000 */
[----:B------:R-:W-:Y:S01]  /*7870*/  PRMT R162, R69, 0x5410, R68 ;  /* 0x0000541045a27816 */ /* 0x000fe20000000044 */
[----:B------:R3:W4:Y:S01]  /*7880*/  MUFU.EX2 R238, R3 ;  /* 0x0000000300ee7308 */ /* 0x0007220000000800 */
[----:B------:R-:W-:Y:S01]  /*7890*/  @!P3 PRMT R69, R48, 0x5410, RZ ;  /* 0x000054103045b816 */ /* 0x000fe200000000ff */
[----:B------:R-:W-:Y:S01]  /*78a0*/  FFMA.FTZ R16, R46, R4, -R6 ;  /* 0x000000042e107223 */ /* 0x000fe20000010806 */
[----:B------:R-:W-:-:S02]  /*78b0*/  ISETP.GE.U32.AND P3, PT, R192, R7, PT ;  /* 0x00000007c000720c */ /* 0x000fc40003f66070 */
[----:B--2---:R-:W-:Y:S02]  /*78c0*/  F2FP.F16.F32.PACK_AB R7, R180, R177 ;  /* 0x000000b1b407723e */ /* 0x004fe400000000ff */
[----:B------:R-:W-:Y:S01]  /*78d0*/  FMNMX.FTZ R100, R51, R100, !PT ;  /* 0x0000006433647209 */ /* 0x000fe20007810000 */
[----:B------:R-:W-:Y:S01]  /*78e0*/  MUFU.EX2 R241, R16 ;  /* 0x0000001000f17308 */ /* 0x000fe20000000800 */
[----:B------:R-:W-:Y:S02]  /*78f0*/  PRMT R67, R7, 0x7632, R67 ;  /* 0x0000763207437816 */ /* 0x000fe40000000043 */
[----:B------:R-:W-:Y:S01]  /*7900*/  LOP3.LUT R0, R21, 0xff, RZ, 0xc0, !PT ;  /* 0x000000ff15007812 */ /* 0x000fe200078ec0ff */
[----:B------:R-:W2:Y:S01]  /*7910*/  SHFL.BFLY PT, R9, R100, 0x2, 0x1f ;  /* 0x0c401f0064097f89 */ /* 0x000ea200000e0000 */
[----:B------:R-:W-:Y:S01]  /*7920*/  @!P1 PRMT R68, R52, 0x5410, RZ ;  /* 0x0000541034449816 */ /* 0x000fe200000000ff */
[----:B------:R-:W-:Y:S01]  /*7930*/  @!P2 HADD2 R60, -R67.H0_H0, -RZ.H0_H0 ;  /* 0xa00000ff433ca230 */ /* 0x000fe20000000900 */
[----:B------:R-:W-:-:S02]  /*7940*/  ISETP.GE.U32.AND P1, PT, R192, R0, PT ;  /* 0x00000000c000720c */ /* 0x000fc40003f26070 */
[----:B------:R-:W-:Y:S02]  /*7950*/  PRMT R66, R7, 0x7610, R66 ;  /* 0x0000761007427816 */ /* 0x000fe40000000042 */
[C---:B------:R-:W-:Y:S02]  /*7960*/  LOP3.LUT R0, R13.reuse, 0xffff, RZ, 0xc0, !PT ;  /* 0x0000ffff0d007812 */ /* 0x040fe400078ec0ff */
[----:B---3--:R-:W-:Y:S01]  /*7970*/  LOP3.LUT R3, R13, 0xff, RZ, 0xc0, !PT ;  /* 0x000000ff0d037812 */ /* 0x008fe200078ec0ff */
[----:B------:R-:W-:Y:S01]  /*7980*/  @!P3 HADD2 R62, -R66.H0_H0, -RZ.H0_H0 ;  /* 0xa00000ff423eb230 */ /* 0x000fe20000000900 */
[----:B------:R-:W-:Y:S02]  /*7990*/  PRMT R161, R66, 0x5410, R67 ;  /* 0x0000541042a17816 */ /* 0x000fe40000000043 */
[----:B------:R-:W-:Y:S02]  /*79a0*/  SHF.R.U32.HI R0, RZ, 0x8, R0 ;  /* 0x00000008ff007819 */ /* 0x000fe40000011600 */
[----:B------:R-:W-:-:S02]  /*79b0*/  @!P2 PRMT R67, R60, 0x5410, RZ ;  /* 0x000054103c43a816 */ /* 0x000fc400000000ff */
[----:B------:R-:W-:Y:S01]  /*79c0*/  ISETP.GE.U32.AND P2, PT, R192, R3, PT ;  /* 0x00000003c000720c */ /* 0x000fe20003f46070 */
[--C-:B------:R-:W-:Y:S01]  /*79d0*/  FFMA.FTZ R3, R64, R4, -R5.reuse ;  /* 0x0000000440037223 */ /* 0x100fe20000010805 */
[----:B------:R-:W-:Y:S02]  /*79e0*/  LOP3.LUT R0, R0, 0xffff, RZ, 0xc0, !PT ;  /* 0x0000ffff00007812 */ /* 0x000fe400078ec0ff */
[----:B----4-:R-:W-:Y:S01]  /*79f0*/  F2FP.F16.F32.PACK_AB R7, R238, R183 ;  /* 0x000000b7ee07723e */ /* 0x010fe200000000ff */
[----:B------:R3:W-:Y:S01]  /*7a00*/  MUFU.EX2 R182, R3 ;  /* 0x0000000300b67308 */ /* 0x0007e20000000800 */
[----:B------:R-:W-:Y:S02]  /*7a10*/  @!P3 PRMT R66, R62, 0x5410, RZ ;  /* 0x000054103e42b816 */ /* 0x000fe400000000ff */
[----:B------:R-:W-:Y:S01]  /*7a20*/  ISETP.GE.U32.AND P3, PT, R192, R0, PT ;  /* 0x00000000c000720c */ /* 0x000fe20003f66070 */
[----:B------:R-:W-:Y:S01]  /*7a30*/  FFMA.FTZ R0, R63, R4, -R5 ;  /* 0x000000043f007223 */ /* 0x000fe20000010805 */
[----:B------:R-:W-:-:S02]  /*7a40*/  PRMT R65, R7, 0x7610, R65 ;  /* 0x0000761007417816 */ /* 0x000fc40000000041 */
[----:B-1----:R-:W-:Y:S01]  /*7a50*/  FMNMX.FTZ R103, R103, R8, !PT ;  /* 0x0000000867677209 */ /* 0x002fe20007810000 */
[----:B------:R1:W4:Y:S01]  /*7a60*/  MUFU.EX2 R237, R0 ;  /* 0x0000000000ed7308 */ /* 0x0003220000000800 */
[----:B------:R-:W-:Y:S01]  /*7a70*/  PRMT R64, R7, 0x7632, R64 ;  /* 0x0000763207407816 */ /* 0x000fe20000000040 */
[----:B------:R-:W-:Y:S01]  /*7a80*/  @!P2 HADD2 R63, -R65.H0_H0, -RZ.H0_H0 ;  /* 0xa00000ff413fa230 */ /* 0x000fe20000000900 */
[----:B--2---:R-:W-:Y:S01]  /*7a90*/  FMNMX.FTZ R100, R100, R9, !PT ;  /* 0x0000000964647209 */ /* 0x004fe20007810000 */
[----:B------:R-:W-:Y:S01]  /*7aa0*/  IMAD.WIDE.U32 R8, R47, -0x2daee0ad, RZ ;  /* 0xd2511f532f087825 */ /* 0x000fe200078e00ff */
[----:B------:R-:W-:Y:S02]  /*7ab0*/  PRMT R217, R65, 0x5410, R64 ;  /* 0x0000541041d97816 */ /* 0x000fe40000000040 */
[----:B------:R-:W-:Y:S01]  /*7ac0*/  @!P2 PRMT R65, R63, 0x5410, RZ ;  /* 0x000054103f41a816 */ /* 0x000fe200000000ff */
[----:B------:R-:W2:Y:S01]  /*7ad0*/  SHFL.BFLY PT, R7, R100, 0x1, 0x1f ;  /* 0x0c201f0064077f89 */ /* 0x000ea200000e0000 */
[----:B------:R-:W-:-:S03]  /*7ae0*/  @!P3 HADD2 R85, -R64.H0_H0, -RZ.H0_H0 ;  /* 0xa00000ff4055b230 */ /* 0x000fc60000000900 */
[----:B---3--:R-:W3:Y:S02]  /*7af0*/  SHFL.BFLY PT, R3, R103, 0x1, 0x1f ;  /* 0x0c201f0067037f89 */ /* 0x008ee400000e0000 */
[----:B------:R-:W-:Y:S02]  /*7b00*/  @!P3 PRMT R64, R85, 0x5410, RZ ;  /* 0x000054105540b816 */ /* 0x000fe400000000ff */
[----:B-1----:R-:W-:-:S04]  /*7b10*/  SHF.R.U32.HI R0, RZ, 0x18, R13 ;  /* 0x00000018ff007819 */ /* 0x002fc8000001160d */
[----:B------:R-:W-:Y:S02]  /*7b20*/  ISETP.GE.U32.AND P2, PT, R192, R0, PT ;  /* 0x00000000c000720c */ /* 0x000fe40003f46070 */
[----:B------:R-:W-:Y:S01]  /*7b30*/  SHF.R.U32.HI R0, RZ, 0x10, R13 ;  /* 0x00000010ff007819 */ /* 0x000fe2000001160d */
[----:B------:R-:W-:-:S03]  /*7b40*/  FFMA.FTZ R13, R58, R4, -R6 ;  /* 0x000000043a0d7223 */ /* 0x000fc60000010806 */
[----:B------:R-:W-:Y:S01]  /*7b50*/  LOP3.LUT R0, R0, 0xff, RZ, 0xc0, !PT ;  /* 0x000000ff00007812 */ /* 0x000fe200078ec0ff */
[----:B------:R-:W-:Y:S03]  /*7b60*/  MUFU.EX2 R244, R13 ;  /* 0x0000000d00f47308 */ /* 0x000fe60000000800 */
[----:B------:R-:W-:Y:S02]  /*7b70*/  ISETP.GE.U32.AND P3, PT, R192, R0, PT ;  /* 0x00000000c000720c */ /* 0x000fe40003f66070 */
[----:B----4-:R-:W-:Y:S02]  /*7b80*/  F2FP.F16.F32.PACK_AB R0, R237, R182 ;  /* 0x000000b6ed00723e */ /* 0x010fe400000000ff */
[----:B--2---:R-:W-:Y:S02]  /*7b90*/  FMNMX.FTZ R100, R100, R7, !PT ;  /* 0x0000000764647209 */ /* 0x004fe40007810000 */
[----:B------:R-:W-:-:S02]  /*7ba0*/  PRMT R63, R0, 0x7632, R63 ;  /* 0x00007632003f7816 */ /* 0x000fc4000000003f */
[----:B------:R-:W-:Y:S02]  /*7bb0*/  PRMT R62, R0, 0x7610, R62 ;  /* 0x00007610003e7816 */ /* 0x000fe4000000003e */
[----:B---3--:R-:W-:Y:S01]  /*7bc0*/  FMNMX.FTZ R103, R103, R3, !PT ;  /* 0x0000000367677209 */ /* 0x008fe20007810000 */
[----:B------:R-:W-:Y:S01]  /*7bd0*/  @!P2 HADD2 R86, -R63.H0_H0, -RZ.H0_H0 ;  /* 0xa00000ff3f56a230 */ /* 0x000fe20000000900 */
[----:B------:R-:W-:Y:S01]  /*7be0*/  PRMT R216, R62, 0x5410, R63 ;  /* 0x000054103ed87816 */ /* 0x000fe2000000003f */
[C---:B------:R-:W-:Y:S01]  /*7bf0*/  FMUL.FTZ R3, R4.reuse, R100 ;  /* 0x0000006404037220 */ /* 0x040fe20000410000 */
[----:B------:R-:W-:Y:S01]  /*7c00*/  SHF.R.U32.HI R7, RZ, 0x8, R27 ;  /* 0x00000008ff077819 */ /* 0x000fe2000001161b */
[----:B------:R-:W-:Y:S01]  /*7c10*/  FMUL.FTZ R0, R4, R103 ;  /* 0x0000006704007220 */ /* 0x000fe20000410000 */
[----:B------:R-:W-:Y:S02]  /*7c20*/  @!P2 PRMT R63, R86, 0x5410, RZ ;  /* 0x00005410563fa816 */ /* 0x000fe400000000ff */
[----:B------:R-:W-:-:S02]  /*7c30*/  FSETP.NEU.FTZ.AND P2, PT, R103, -INF , PT ;  /* 0xff8000006700780b */ /* 0x000fc40003f5d000 */
[----:B------:R-:W-:Y:S02]  /*7c40*/  LOP3.LUT R7, R7, 0xffff, RZ, 0xc0, !PT ;  /* 0x0000ffff07077812 */ /* 0x000fe400078ec0ff */
[----:B------:R-:W-:Y:S02]  /*7c50*/  FSEL R0, R0, RZ, P2 ;  /* 0x000000ff00007208 */ /* 0x000fe40001000000 */
[----:B------:R-:W-:-:S03]  /*7c60*/  FSETP.NEU.FTZ.AND P2, PT, R100, -INF , PT ;  /* 0xff8000006400780b */ /* 0x000fc60003f5d000 */
[-CC-:B------:R-:W-:Y:S01]  /*7c70*/  FFMA.FTZ R32, R108, R4.reuse, -R0.reuse ;  /* 0x000000046c207223 */ /* 0x180fe20000010800 */
[----:B------:R-:W-:Y:S01]  /*7c80*/  FSEL R3, R3, RZ, P2 ;  /* 0x000000ff03037208 */ /* 0x000fe20001000000 */
[-C--:B------:R-:W-:Y:S01]  /*7c90*/  FFMA.FTZ R33, R111, R4.reuse, -R0 ;  /* 0x000000046f217223 */ /* 0x080fe20000010800 */
[----:B------:R-:W-:Y:S01]  /*7ca0*/  ISETP.GE.U32.AND P2, PT, R192, R7, PT ;  /* 0x00000007c000720c */ /* 0x000fe20003f46070 */
[-C--:B------:R-:W-:Y:S01]  /*7cb0*/  FFMA.FTZ R7, R90, R4.reuse, -R6 ;  /* 0x000000045a077223 */ /* 0x080fe20000010806 */
[-C--:B------:R-:W-:Y:S01]  /*7cc0*/  FFMA.FTZ R6, R91, R4.reuse, -R5 ;  /* 0x000000045b067223 */ /* 0x080fe20000010805 */
[-CC-:B------:R-:W-:Y:S01]  /*7cd0*/  FFMA.FTZ R30, R109, R4.reuse, -R0.reuse ;  /* 0x000000046d1e7223 */ /* 0x180fe20000010800 */
[-CC-:B------:R-:W-:Y:S01]  /*7ce0*/  FFMA.FTZ R36, R110, R4.reuse, -R0.reuse ;  /* 0x000000046e247223 */ /* 0x180fe20000010800 */
[----:B------:R-:W1:Y:S01]  /*7cf0*/  MUFU.EX2 R230, R7 ;  /* 0x0000000700e67308 */ /* 0x000e620000000800 */
[-CC-:B------:R-:W-:Y:S01]  /*7d00*/  FFMA.FTZ R42, R107, R4.reuse, -R0.reuse ;  /* 0x000000046b2a7223 */ /* 0x180fe20000010800 */
[-CC-:B------:R-:W-:Y:S01]  /*7d10*/  FFMA.FTZ R43, R106, R4.reuse, -R0.reuse ;  /* 0x000000046a2b7223 */ /* 0x180fe20000010800 */
[-CC-:B------:R-:W-:Y:S01]  /*7d20*/  FFMA.FTZ R98, R105, R4.reuse, -R0.reuse ;  /* 0x0000000469627223 */ /* 0x180fe20000010800 */
[-CC-:B------:R-:W-:Y:S01]  /*7d30*/  FFMA.FTZ R97, R97, R4.reuse, -R0.reuse ;  /* 0x0000000461617223 */ /* 0x180fe20000010800 */
[-CC-:B------:R-:W-:Y:S01]  /*7d40*/  FFMA.FTZ R108, R96, R4.reuse, -R0.reuse ;  /* 0x00000004606c7223 */ /* 0x180fe20000010800 */
[-CC-:B------:R-:W-:Y:S01]  /*7d50*/  FFMA.FTZ R111, R94, R4.reuse, -R0.reuse ;  /* 0x000000045e6f7223 */ /* 0x180fe20000010800 */
[-CC-:B------:R-:W-:Y:S01]  /*7d60*/  FFMA.FTZ R114, R89, R4.reuse, -R0.reuse ;  /* 0x0000000459727223 */ /* 0x180fe20000010800 */
[----:B------:R-:W2:Y:S01]  /*7d70*/  MUFU.EX2 R229, R6 ;  /* 0x0000000600e57308 */ /* 0x000ea20000000800 */
[-CC-:B------:R-:W-:Y:S01]  /*7d80*/  FFMA.FTZ R115, R83, R4.reuse, -R0.reuse ;  /* 0x0000000453737223 */ /* 0x180fe20000010800 */
[-CC-:B------:R-:W-:Y:S01]  /*7d90*/  FFMA.FTZ R123, R56, R4.reuse, -R0.reuse ;  /* 0x00000004387b7223 */ /* 0x180fe20000010800 */
[-CC-:B------:R-:W-:Y:S01]  /*7da0*/  FFMA.FTZ R124, R54, R4.reuse, -R0.reuse ;  /* 0x00000004367c7223 */ /* 0x180fe20000010800 */
[-CC-:B------:R-:W-:Y:S01]  /*7db0*/  FFMA.FTZ R125, R45, R4.reuse, -R0.reuse ;  /* 0x000000042d7d7223 */ /* 0x180fe20000010800 */
[----:B------:R-:W-:Y:S01]  /*7dc0*/  FFMA.FTZ R126, R44, R4, -R0 ;  /* 0x000000042c7e7223 */ /* 0x000fe20000010800 */
[----:B------:R-:W-:Y:S01]  /*7dd0*/  LOP3.LUT R0, R9, R246, R20, 0x96, !PT ;  /* 0x000000f609007212 */ /* 0x000fe200078e9614 */
        /* <DEDUP_REMOVED lines=16> */
[----:B------:R-:W-:Y:S01]  /*7ee0*/  @!P3 HADD2 R44, -R62.H0_H0, -RZ.H0_H0 ;  /* 0xa00000ff3e2cb230 */ /* 0x000fe20000000900 */
[----:B-1----:R-:W-:Y:S01]  /*7ef0*/  F2FP.F16.F32.PACK_AB R3, R230, R231 ;  /* 0x000000e7e603723e */ /* 0x002fe200000000ff */
[----:B------:R-:W-:Y:S01]  /*7f00*/  MUFU.EX2 R86, R86 ;  /* 0x0000005600567308 */ /* 0x000fe20000000800 */
[----:B------:R-:W-:-:S02]  /*7f10*/  LOP3.LUT R4, R8, 0xff, RZ, 0xc0, !PT ;  /* 0x000000ff08047812 */ /* 0x000fc400078ec0ff */
[C---:B------:R-:W-:Y:S02]  /*7f20*/  PRMT R61, R3.reuse, 0x7610, R61 ;  /* 0x00007610033d7816 */ /* 0x040fe4000000003d */
[----:B------:R-:W-:Y:S02]  /*7f30*/  PRMT R60, R3, 0x7632, R60 ;  /* 0x00007632033c7816 */ /* 0x000fe4000000003c */
[----:B------:R-:W-:Y:S01]  /*7f40*/  @!P3 PRMT R62, R44, 0x5410, RZ ;  /* 0x000054102c3eb816 */ /* 0x000fe200000000ff */
[----:B------:R-:W-:Y:S01]  /*7f50*/  @!P0 HADD2 R46, -R61.H0_H0, -RZ.H0_H0 ;  /* 0xa00000ff3d2e8230 */ /* 0x000fe20000000900 */
[----:B------:R-:W-:Y:S01]  /*7f60*/  LOP3.LUT R3, R0, 0xffff, RZ, 0xc0, !PT ;  /* 0x0000ffff00037812 */ /* 0x000fe200078ec0ff */
[----:B------:R-:W-:Y:S01]  /*7f70*/  @!P2 HADD2 R45, -R60.H0_H0, -RZ.H0_H0 ;  /* 0xa00000ff3c2da230 */ /* 0x000fe20000000900 */
[----:B------:R-:W-:Y:S01]  /*7f80*/  ISETP.GE.U32.AND P3, PT, R192, R4, PT ;  /* 0x00000004c000720c */ /* 0x000fe20003f66070 */
[----:B------:R-:W-:Y:S01]  /*7f90*/  MUFU.EX2 R87, R87 ;  /* 0x0000005700577308 */ /* 0x000fe20000000800 */
[----:B--2---:R-:W-:-:S02]  /*7fa0*/  F2FP.F16.F32.PACK_AB R4, R228, R229 ;  /* 0x000000e5e404723e */ /* 0x004fc400000000ff */
[----:B------:R-:W-:Y:S02]  /*7fb0*/  SHF.R.U32.HI R3, RZ, 0x8, R3 ;  /* 0x00000008ff037819 */ /* 0x000fe40000011603 */
[C---:B------:R-:W-:Y:S02]  /*7fc0*/  PRMT R59, R4.reuse, 0x7632, R59 ;  /* 0x00007632043b7816 */ /* 0x040fe4000000003b */
[----:B------:R-:W-:Y:S01]  /*7fd0*/  LOP3.LUT R3, R3, 0xffff, RZ, 0xc0, !PT ;  /* 0x0000ffff03037812 */ /* 0x000fe200078ec0ff */
[----:B------:R-:W-:Y:S01]  /*7fe0*/  MUFU.EX2 R124, R124 ;  /* 0x0000007c007c7308 */ /* 0x000fe20000000800 */
[----:B------:R-:W-:Y:S01]  /*7ff0*/  PRMT R210, R61, 0x5410, R60 ;  /* 0x000054103dd27816 */ /* 0x000fe2000000003c */
[----:B------:R-:W-:Y:S01]  /*8000*/  @!P4 HADD2 R50, -R59.H0_H0, -RZ.H0_H0 ;  /* 0xa00000ff3b32c230 */ /* 0x000fe20000000900 */
[----:B------:R-:W-:Y:S02]  /*8010*/  @!P2 PRMT R60, R45, 0x5410, RZ ;  /* 0x000054102d3ca816 */ /* 0x000fe400000000ff */
[----:B------:R-:W-:-:S02]  /*8020*/  PRMT R58, R4, 0x7610, R58 ;  /* 0x00007610043a7816 */ /* 0x000fc4000000003a */
[----:B------:R-:W-:Y:S02]  /*8030*/  ISETP.GE.U32.AND P2, PT, R192, R3, PT ;  /* 0x00000003c000720c */ /* 0x000fe40003f46070 */
[----:B------:R-:W-:Y:S01]  /*8040*/  LOP3.LUT R3, R0, 0xff, RZ, 0xc0, !PT ;  /* 0x000000ff00037812 */ /* 0x000fe200078ec0ff */
[----:B------:R-:W-:Y:S01]  /*8050*/  @!P1 HADD2 R49, -R58.H0_H0, -RZ.H0_H0 ;  /* 0xa00000ff3a319230 */ /* 0x000fe20000000900 */
[----:B------:R-:W-:Y:S02]  /*8060*/  PRMT R195, R58, 0x5410, R59 ;  /* 0x000054103ac37816 */ /* 0x000fe4000000003b */
[----:B------:R-:W-:Y:S02]  /*8070*/  @!P4 PRMT R59, R50, 0x5410, RZ ;  /* 0x00005410323bc816 */ /* 0x000fe400000000ff */
[----:B------:R-:W-:Y:S02]  /*8080*/  ISETP.GE.U32.AND P4, PT, R192, R3, PT ;  /* 0x00000003c000720c */ /* 0x000fe40003f86070 */
[----:B------:R-:W-:-:S02]  /*8090*/  F2FP.F16.F32.PACK_AB R4, R244, R186 ;  /* 0x000000baf404723e */ /* 0x000fc400000000ff */
[--C-:B------:R-:W-:Y:S02]  /*80a0*/  SHF.R.U32.HI R3, RZ, 0x18, R0.reuse ;  /* 0x00000018ff037819 */ /* 0x100fe40000011600 */
[C---:B------:R-:W-:Y:S02]  /*80b0*/  PRMT R57, R4.reuse, 0x7610, R57 ;  /* 0x0000761004397816 */ /* 0x040fe40000000039 */
[----:B------:R-:W-:Y:S02]  /*80c0*/  SHF.R.U32.HI R0, RZ, 0x10, R0 ;  /* 0x00000010ff007819 */ /* 0x000fe40000011600 */
[----:B------:R-:W-:Y:S01]  /*80d0*/  PRMT R56, R4, 0x7632, R56 ;  /* 0x0000763204387816 */ /* 0x000fe20000000038 */
[----:B------:R-:W-:Y:S01]  /*80e0*/  FADD.FTZ R4, R159, R158 ;  /* 0x0000009e9f047221 */ /* 0x000fe20000010000 */
[----:B------:R-:W-:Y:S01]  /*80f0*/  LOP3.LUT R0, R0, 0xff, RZ, 0xc0, !PT ;  /* 0x000000ff00007812 */ /* 0x000fe200078ec0ff */
[----:B------:R-:W-:Y:S01]  /*8100*/  @!P4 HADD2 R53, -R57.H0_H0, -RZ.H0_H0 ;  /* 0xa00000ff3935c230 */ /* 0x000fe20000000900 */
[----:B------:R-:W-:Y:S01]  /*8110*/  LOP3.LUT R5, R8, 0xffff, RZ, 0xc0, !PT ;  /* 0x0000ffff08057812 */ /* 0x000fe200078ec0ff */
[----:B------:R-:W-:Y:S01]  /*8120*/  @!P2 HADD2 R51, -R56.H0_H0, -RZ.H0_H0 ;  /* 0xa00000ff3833a230 */ /* 0x000fe20000000900 */
[----:B------:R-:W-:Y:S01]  /*8130*/  PRMT R194, R57, 0x5410, R56 ;  /* 0x0000541039c27816 */ /* 0x000fe20000000038 */
[----:B------:R-:W-:Y:S01]  /*8140*/  FADD.FTZ R4, R155, R4 ;  /* 0x000000049b047221 */ /* 0x000fe20000010000 */
[----:B------:R-:W-:Y:S01]  /*8150*/  @!P4 PRMT R57, R53, 0x5410, RZ ;  /* 0x000054103539c816 */ /* 0x000fe200000000ff */
[----:B------:R-:W-:Y:S01]  /*8160*/  IMAD.MOV.U32 R155, RZ, RZ, R187 ;  /* 0x000000ffff9b7224 */ /* 0x000fe200078e00bb */
[----:B------:R-:W-:Y:S01]  /*8170*/  ISETP.GE.U32.AND P4, PT, R192, R0, PT ;  /* 0x00000000c000720c */ /* 0x000fe20003f86070 */
[----:B------:R-:W-:Y:S01]  /*8180*/  MUFU.EX2 R158, R111 ;  /* 0x0000006f009e7308 */ /* 0x000fe20000000800 */
[----:B------:R-:W-:Y:S01]  /*8190*/  SHF.R.U32.HI R0, RZ, 0x8, R5 ;  /* 0x00000008ff007819 */ /* 0x000fe20000011605 */
[----:B------:R-:W-:Y:S01]  /*81a0*/  FADD.FTZ R5, R157, R156 ;  /* 0x0000009c9d057221 */ /* 0x000fe20000010000 */
[----:B------:R-:W-:-:S02]  /*81b0*/  @!P1 PRMT R58, R49, 0x5410, RZ ;  /* 0x00005410313a9816 */ /* 0x000fc400000000ff */
[----:B------:R-:W-:Y:S01]  /*81c0*/  LOP3.LUT R0, R0, 0xffff, RZ, 0xc0, !PT ;  /* 0x0000ffff00007812 */ /* 0x000fe200078ec0ff */
[----:B------:R-:W-:Y:S01]  /*81d0*/  FADD.FTZ R5, R152, R5 ;  /* 0x0000000598057221 */ /* 0x000fe20000010000 */
[----:B------:R-:W-:Y:S01]  /*81e0*/  ISETP.GE.U32.AND P1, PT, R192, R3, PT ;  /* 0x00000003c000720c */ /* 0x000fe20003f26070 */
[----:B------:R-:W-:Y:S01]  /*81f0*/  IMAD.MOV.U32 R152, RZ, RZ, R37 ;  /* 0x000000ffff987224 */ /* 0x000fe200078e0025 */
[----:B------:R-:W-:Y:S01]  /*8200*/  @!P2 PRMT R56, R51, 0x5410, RZ ;  /* 0x000054103338a816 */ /* 0x000fe200000000ff */
[----:B------:R-:W-:Y:S01]  /*8210*/  FADD.FTZ R17, R150, R5 ;  /* 0x0000000596117221 */ /* 0x000fe20000010000 */
[----:B------:R-:W-:Y:S01]  /*8220*/  ISETP.GE.U32.AND P2, PT, R192, R0, PT ;  /* 0x00000000c000720c */ /* 0x000fe20003f46070 */
[----:B------:R-:W-:Y:S01]  /*8230*/  MUFU.EX2 R157, R108 ;  /* 0x0000006c009d7308 */ /* 0x000fe20000000800 */
[----:B------:R-:W-:Y:S02]  /*8240*/  F2FP.F16.F32.PACK_AB R0, R243, R185 ;  /* 0x000000b9f300723e */ /* 0x000fe400000000ff */
[----:B------:R-:W-:-:S02]  /*8250*/  SHF.R.U32.HI R6, RZ, 0x10, R8 ;  /* 0x00000010ff067819 */ /* 0x000fc40000011608 */
[C---:B------:R-:W-:Y:S02]  /*8260*/  PRMT R54, R0.reuse, 0x7632, R54 ;  /* 0x0000763200367816 */ /* 0x040fe40000000036 */
[----:B------:R-:W-:Y:S01]  /*8270*/  PRMT R53, R0, 0x7610, R53 ;  /* 0x0000761000357816 */ /* 0x000fe20000000035 */
[----:B------:R-:W-:Y:S01]  /*8280*/  MUFU.EX2 R159, R96 ;  /* 0x00000060009f7308 */ /* 0x000fe20000000800 */
[----:B------:R-:W-:Y:S01]  /*8290*/  LOP3.LUT R3, R6, 0xff, RZ, 0xc0, !PT ;  /* 0x000000ff06037812 */ /* 0x000fe200078ec0ff */
[----:B------:R-:W-:Y:S01]  /*82a0*/  @!P1 HADD2 R81, -R54.H0_H0, -RZ.H0_H0 ;  /* 0xa00000ff36519230 */ /* 0x000fe20000000900 */
[----:B------:R-:W-:Y:S01]  /*82b0*/  F2FP.F16.F32.PACK_AB R0, R241, R242 ;  /* 0x000000f2f100723e */ /* 0x000fe200000000ff */
[----:B------:R-:W-:Y:S01]  /*82c0*/  @!P4 HADD2 R88, -R53.H0_H0, -RZ.H0_H0 ;  /* 0xa00000ff3558c230 */ /* 0x000fe20000000900 */
[----:B------:R-:W-:Y:S02]  /*82d0*/  PRMT R187, R53, 0x5410, R54 ;  /* 0x0000541035bb7816 */ /* 0x000fe40000000036 */
[----:B------:R-:W-:Y:S01]  /*82e0*/  @!P1 PRMT R54, R81, 0x5410, RZ ;  /* 0x0000541051369816 */ /* 0x000fe200000000ff */
[----:B------:R1:W-:Y:S01]  /*82f0*/  MUFU.EX2 R6, R19 ;  /* 0x0000001300067308 */ /* 0x0003e20000000800 */
[----:B------:R-:W-:Y:S01]  /*8300*/  ISETP.GE.U32.AND P1, PT, R192, R3, PT ;  /* 0x00000003c000720c */ /* 0x000fe20003f26070 */
[----:B------:R-:W-:Y:S01]  /*8310*/  FADD.FTZ R3, R154, R4 ;  /* 0x000000049a037221 */ /* 0x000fe20000010000 */
[C---:B------:R-:W-:Y:S01]  /*8320*/  PRMT R52, R0.reuse, 0x7610, R52 ;  /* 0x0000761000347816 */ /* 0x040fe20000000034 */
[----:B------:R-:W-:Y:S01]  /*8330*/  IMAD.MOV.U32 R154, RZ, RZ, R179 ;  /* 0x000000ffff9a7224 */ /* 0x000fe200078e00b3 */
[----:B------:R-:W-:Y:S01]  /*8340*/  PRMT R51, R0, 0x7632, R51 ;  /* 0x0000763200337816 */ /* 0x000fe20000000033 */
[----:B------:R-:W-:Y:S01]  /*8350*/  FADD.FTZ R83, R151, R3 ;  /* 0x0000000397537221 */ /* 0x000fe20000010000 */
[----:B------:R-:W-:Y:S01]  /*8360*/  SHF.R.U32.HI R8, RZ, 0x18, R8 ;  /* 0x00000018ff087819 */ /* 0x000fe20000011608 */
[----:B------:R-:W2:Y:S01]  /*8370*/  MUFU.EX2 R4, R20 ;  /* 0x0000001400047308 */ /* 0x000ea20000000800 */
[----:B------:R-:W-:Y:S01]  /*8380*/  @!P3 HADD2 R84, -R52.H0_H0, -RZ.H0_H0 ;  /* 0xa00000ff3454b230 */ /* 0x000fe20000000900 */
[----:B------:R-:W-:Y:S01]  /*8390*/  PRMT R151, R52, 0x5410, R51 ;  /* 0x0000541034977816 */ /* 0x000fe20000000033 */
[----:B------:R-:W-:Y:S01]  /*83a0*/  @!P2 HADD2 R82, -R51.H0_H0, -RZ.H0_H0 ;  /* 0xa00000ff3352a230 */ /* 0x000fe20000000900 */
[----:B------:R-:W-:-:S02]  /*83b0*/  @!P0 PRMT R61, R46, 0x5410, RZ ;  /* 0x000054102e3d8816 */ /* 0x000fc400000000ff */
[----:B------:R-:W-:Y:S01]  /*83c0*/  @!P3 PRMT R52, R84, 0x5410, RZ ;  /* 0x000054105434b816 */ /* 0x000fe200000000ff */
[----:B------:R-:W-:Y:S01]  /*83d0*/  IMAD.WIDE.U32 R84, R127, -0x2daee0ad, RZ ;  /* 0xd2511f537f547825 */ /* 0x000fe200078e00ff */
[----:B------:R-:W-:-:S03]  /*83e0*/  ISETP.GE.U32.AND P0, PT, R192, R8, PT ;  /* 0x00000008c000720c */ /* 0x000fc60003f06070 */
[----:B-1----:R-:W-:Y:S01]  /*83f0*/  FADD.FTZ R19, R160, R17 ;  /* 0x00000011a0137221 */ /* 0x002fe20000010000 */
[----:B------:R-:W-:Y:S01]  /*8400*/  F2FP.F16.F32.PACK_AB R0, R239, R240 ;  /* 0x000000f0ef00723e */ /* 0x000fe200000000ff */
[----:B------:R-:W-:Y:S01]  /*8410*/  MUFU.EX2 R17, R33 ;  /* 0x0000002100117308 */ /* 0x000fe20000000800 */
[----:B------:R-:W-:Y:S02]  /*8420*/  LOP3.LUT R8, R85, R152, R226, 0x96, !PT ;  /* 0x0000009855087212 */ /* 0x000fe400078e96e2 */
[C---:B------:R-:W-:Y:S02]  /*8430*/  PRMT R50, R0.reuse, 0x7610, R50 ;  /* 0x0000761000327816 */ /* 0x040fe40000000032 */
[----:B------:R-:W-:Y:S01]  /*8440*/  PRMT R49, R0, 0x7632, R49 ;  /* 0x0000763200317816 */ /* 0x000fe20000000031 */
[----:B--2---:R-:W-:Y:S01]  /*8450*/  FADD.FTZ R37, R6, R4 ;  /* 0x0000000406257221 */ /* 0x004fe20000010000 */
[----:B------:R-:W-:Y:S01]  /*8460*/  F2FP.F16.F32.PACK_AB R27, R4, R6 ;  /* 0x00000006041b723e */ /* 0x000fe200000000ff */
[----:B------:R-:W-:Y:S01]  /*8470*/  IMAD.WIDE.U32 R6, R128, -0x2daee0ad, RZ ;  /* 0xd2511f5380067825 */ /* 0x000fe200078e00ff */
[----:B------:R-:W-:-:S03]  /*8480*/  LOP3.LUT R3, R29, R155, R220, 0x96, !PT ;  /* 0x0000009b1d037212 */ /* 0x000fc600078e96dc */
[----:B------:R-:W-:Y:S01]  /*8490*/  @!P0 HADD2 R91, -R49.H0_H0, -RZ.H0_H0 ;  /* 0xa00000ff315b8230 */ /* 0x000fe20000000900 */
[----:B------:R-:W-:Y:S01]  /*84a0*/  @!P4 PRMT R53, R88, 0x5410, RZ ;  /* 0x000054105835c816 */ /* 0x000fe200000000ff */
[----:B------:R-:W-:Y:S01]  /*84b0*/  IMAD.WIDE.U32 R8, R8, -0x326172a9, RZ ;  /* 0xcd9e8d5708087825 */ /* 0x000fe200078e00ff */
[----:B------:R-:W-:-:S03]  /*84c0*/  LOP3.LUT R4, R7, R234, R84, 0x96, !PT ;  /* 0x000000ea07047212 */ /* 0x000fc600078e9654 */
[----:B------:R-:W-:Y:S01]  /*84d0*/  @!P1 HADD2 R92, -R50.H0_H0, -RZ.H0_H0 ;  /* 0xa00000ff325c9230 */ /* 0x000fe20000000900 */
[----:B------:R-:W-:Y:S01]  /*84e0*/  @!P2 PRMT R51, R82, 0x5410, RZ ;  /* 0x000054105233a816 */ /* 0x000fe200000000ff */
[----:B------:R-:W-:Y:S01]  /*84f0*/  MUFU.EX2 R88, R41 ;  /* 0x0000002900587308 */ /* 0x000fe20000000800 */
[----:B------:R-:W-:Y:S01]  /*8500*/  LOP3.LUT R0, R9, R212, R164, 0x96, !PT ;  /* 0x000000d409007212 */ /* 0x000fe200078e96a4 */
[----:B------:R-:W-:Y:S01]  /*8510*/  IMAD.WIDE.U32 R4, R4, -0x326172a9, RZ ;  /* 0xcd9e8d5704047825 */ /* 0x000fe200078e00ff */
[----:B------:R-:W-:Y:S02]  /*8520*/  PRMT R150, R50, 0x5410, R49 ;  /* 0x0000541032967816 */ /* 0x000fe40000000031 */
[----:B------:R-:W-:Y:S01]  /*8530*/  @!P0 PRMT R49, R91, 0x5410, RZ ;  /* 0x000054105b318816 */ /* 0x000fe200000000ff */
[----:B------:R-:W-:Y:S01]  /*8540*/  IMAD.WIDE.U32 R38, R0, -0x2daee0ad, RZ ;  /* 0xd2511f5300267825 */ /* 0x000fe200078e00ff */
[----:B------:R-:W-:Y:S01]  /*8550*/  LOP3.LUT R10, R5, R155, R8, 0x96, !PT ;  /* 0x0000009b050a7212 */ /* 0x000fe200078e9608 */
[----:B------:R-:W-:Y:S01]  /*8560*/  MUFU.EX2 R85, R97 ;  /* 0x0000006100557308 */ /* 0x000fe20000000800 */
[----:B------:R-:W-:Y:S01]  /*8570*/  @!P1 PRMT R50, R92, 0x5410, RZ ;  /* 0x000054105c329816 */ /* 0x000fe200000000ff */
[----:B------:R-:W-:Y:S01]  /*8580*/  IMAD.MOV.U32 R128, RZ, RZ, R215 ;  /* 0x000000ffff807224 */ /* 0x000fe200078e00d7 */
[----:B------:R-:W-:Y:S01]  /*8590*/  LOP3.LUT R6, R39, R252, R6, 0x96, !PT ;  /* 0x000000fc27067212 */ /* 0x000fe200078e9606 */
[----:B------:R-:W-:Y:S01]  /*85a0*/  IMAD.WIDE.U32 R10, R10, -0x2daee0ad, RZ ;  /* 0xd2511f530a0a7825 */ /* 0x000fe200078e00ff */
[----:B------:R-:W-:-:S02]  /*85b0*/  LOP3.LUT R16, R9, R212, R26, 0x96, !PT ;  /* 0x000000d409107212 */ /* 0x000fc400078e961a */
[----:B------:R-:W-:Y:S01]  /*85c0*/  PRMT R26, R27, 0x7632, R26 ;  /* 0x000076321b1a7816 */ /* 0x000fe2000000001a */
[----:B------:R-:W-:Y:S01]  /*85d0*/  IMAD.WIDE.U32 R6, R6, -0x326172a9, RZ ;  /* 0xcd9e8d5706067825 */ /* 0x000fe200078e00ff */
[----:B------:R-:W-:Y:S01]  /*85e0*/  LOP3.LUT R5, R11, R235, R38, 0x96, !PT ;  /* 0x000000eb0b057212 */ /* 0x000fe200078e9626 */
[----:B------:R-:W-:Y:S01]  /*85f0*/  MUFU.EX2 R164, R89 ;  /* 0x0000005900a47308 */ /* 0x000fe20000000800 */
[----:B------:R-:W-:Y:S01]  /*8600*/  PRMT R107, R27, 0x5410, R26 ;  /* 0x000054101b6b7816 */ /* 0x000fe2000000001a */
[----:B------:R-:W-:Y:S01]  /*8610*/  IMAD.WIDE.U32 R214, R214, -0x326172a9, RZ ;  /* 0xcd9e8d57d6d67825 */ /* 0x000fe200078e00ff */
[----:B------:R-:W-:-:S03]  /*8620*/  LOP3.LUT R12, R7, R154, R4, 0x96, !PT ;  /* 0x0000009a070c7212 */ /* 0x000fc600078e9604 */
[----:B------:R-:W-:Y:S01]  /*8630*/  IMAD.WIDE.U32 R4, R5, -0x326172a9, RZ ;  /* 0xcd9e8d5705047825 */ /* 0x000fe200078e00ff */
[----:B------:R-:W-:Y:S01]  /*8640*/  STL.64 [R1+0x148], R214 ;  /* 0x000148d601007387 */ /* 0x000fe20000100a00 */
[----:B------:R-:W-:Y:S02]  /*8650*/  MUFU.EX2 R179, R90 ;  /* 0x0000005a00b37308 */ /* 0x000fe40000000800 */
[----:B------:R-:W-:Y:S01]  /*8660*/  IMAD.WIDE.U32 R12, R12, -0x2daee0ad, RZ ;  /* 0xd2511f530c0c7825 */ /* 0x000fe200078e00ff */
[----:B------:R-:W-:Y:S02]  /*8670*/  LOP3.LUT R11, R5, R211, R6, 0x96, !PT ;  /* 0x000000d3050b7212 */ /* 0x000fe400078e9606 */
[----:B------:R-:W-:Y:S02]  /*8680*/  LOP3.LUT R5, R25, R154, R28, 0x96, !PT ;  /* 0x0000009a19057212 */ /* 0x000fe400078e961c */
[----:B------:R-:W-:Y:S01]  /*8690*/  LOP3.LUT R6, R13, R236, R10, 0x96, !PT ;  /* 0x000000ec0d067212 */ /* 0x000fe200078e960a */
[----:B------:R-:W-:Y:S02]  /*86a0*/  MUFU.EX2 R28, R98 ;  /* 0x00000062001c7308 */ /* 0x000fe40000000800 */
[----:B------:R-:W-:-:S04]  /*86b0*/  IMAD.WIDE.U32 R14, R5, -0x2daee0ad, RZ ;  /* 0xd2511f53050e7825 */ /* 0x000fc800078e00ff */
[----:B------:R-:W-:Y:S02]  /*86c0*/  IMAD.WIDE.U32 R6, R6, -0x326172a9, RZ ;  /* 0xcd9e8d5706067825 */ /* 0x000fe400078e00ff */
[----:B------:R-:W-:Y:S03]  /*86d0*/  MUFU.EX2 R10, R30 ;  /* 0x0000001e000a7308 */ /* 0x000fe60000000800 */
[----:B------:R-:W-:Y:S01]  /*86e0*/  LOP3.LUT R0, R7, R245, R4, 0x96, !PT ;  /* 0x000000f507007212 */ /* 0x000fe200078e9604 */
[----:B------:R-:W-:Y:S01]  /*86f0*/  IMAD R4, R3, -0x2daee0ad, RZ ;  /* 0xd2511f5303047824 */ /* 0x000fe200078e02ff */
[----:B------:R-:W-:Y:S02]  /*8700*/  SHF.R.U32.HI R9, RZ, 0x10, R6 ;  /* 0x00000010ff097819 */ /* 0x000fe40000011606 */
[----:B------:R-:W-:Y:S01]  /*8710*/  LOP3.LUT R3, R0, 0xff, RZ, 0xc0, !PT ;  /* 0x000000ff00037812 */ /* 0x000fe200078ec0ff */
[----:B------:R-:W-:Y:S01]  /*8720*/  MUFU.EX2 R13, R21 ;  /* 0x00000015000d7308 */ /* 0x000fe20000000800 */
[----:B------:R-:W-:-:S02]  /*8730*/  LOP3.LUT R4, R15, R236, R4, 0x96, !PT ;  /* 0x000000ec0f047212 */ /* 0x000fc400078e9604 */
[----:B------:R-:W-:Y:S02]  /*8740*/  ISETP.GE.U32.AND P4, PT, R192, R3, PT ;  /* 0x00000003c000720c */ /* 0x000fe40003f86070 */
[----:B------:R-:W-:Y:S01]  /*8750*/  LOP3.LUT R3, R0, 0xffff, RZ, 0xc0, !PT ;  /* 0x0000ffff00037812 */ /* 0x000fe200078ec0ff */
[----:B------:R-:W-:Y:S02]  /*8760*/  IMAD.WIDE.U32 R4, R4, -0x326172a9, RZ ;  /* 0xcd9e8d5704047825 */ /* 0x000fe400078e00ff */
[----:B------:R-:W-:Y:S01]  /*8770*/  MUFU.EX2 R156, R115 ;  /* 0x00000073009c7308 */ /* 0x000fe20000000800 */
[----:B------:R-:W-:Y:S02]  /*8780*/  SHF.R.U32.HI R3, RZ, 0x8, R3 ;  /* 0x00000008ff037819 */ /* 0x000fe40000011603 */
[C---:B------:R-:W-:Y:S02]  /*8790*/  LOP3.LUT R20, R4.reuse, 0xffff, RZ, 0xc0, !PT ;  /* 0x0000ffff04147812 */ /* 0x040fe400078ec0ff */
[----:B------:R-:W-:-:S02]  /*87a0*/  LOP3.LUT R23, R4, 0xff, RZ, 0xc0, !PT ;  /* 0x000000ff04177812 */ /* 0x000fc400078ec0ff */
[--C-:B------:R-:W-:Y:S01]  /*87b0*/  SHF.R.U32.HI R82, RZ, 0x10, R4.reuse ;  /* 0x00000010ff527819 */ /* 0x100fe20000011604 */
[----:B------:R-:W-:Y:S01]  /*87c0*/  @!P4 HADD2 R93, -R27.H0_H0, -RZ.H0_H0 ;  /* 0xa00000ff1b5dc230 */ /* 0x000fe20000000900 */
[----:B------:R-:W-:Y:S02]  /*87d0*/  SHF.R.U32.HI R81, RZ, 0x18, R4 ;  /* 0x00000018ff517819 */ /* 0x000fe40000011604 */
[----:B------:R-:W-:Y:S01]  /*87e0*/  LOP3.LUT R3, R3, 0xffff, RZ, 0xc0, !PT ;  /* 0x0000ffff03037812 */ /* 0x000fe200078ec0ff */
[----:B------:R-:W1:Y:S01]  /*87f0*/  MUFU.EX2 R4, R32 ;  /* 0x0000002000047308 */ /* 0x000e620000000800 */
[----:B------:R-:W-:Y:S02]  /*8800*/  LOP3.LUT R15, R5, R245, R22, 0x96, !PT ;  /* 0x000000f5050f7212 */ /* 0x000fe400078e9616 */
[----:B------:R-:W-:Y:S02]  /*8810*/  ISETP.GE.U32.AND P0, PT, R192, R3, PT ;  /* 0x00000003c000720c */ /* 0x000fe40003f06070 */
[----:B------:R-:W-:-:S02]  /*8820*/  SHF.R.U32.HI R3, RZ, 0x10, R0 ;  /* 0x00000010ff037819 */ /* 0x000fc40000011600 */
[----:B------:R-:W-:Y:S01]  /*8830*/  SHF.R.U32.HI R0, RZ, 0x18, R0 ;  /* 0x00000018ff007819 */ /* 0x000fe20000011600 */
[----:B------:R-:W2:Y:S01]  /*8840*/  MUFU.EX2 R5, R31 ;  /* 0x0000001f00057308 */ /* 0x000ea20000000800 */
[----:B------:R-:W-:Y:S02]  /*8850*/  LOP3.LUT R3, R3, 0xff, RZ, 0xc0, !PT ;  /* 0x000000ff03037812 */ /* 0x000fe400078ec0ff */
[----:B------:R-:W-:Y:S02]  /*8860*/  ISETP.GE.U32.AND P1, PT, R192, R0, PT ;  /* 0x00000000c000720c */ /* 0x000fe40003f26070 */
[----:B------:R-:W-:Y:S02]  /*8870*/  LOP3.LUT R0, R6, 0xff, RZ, 0xc0, !PT ;  /* 0x000000ff06007812 */ /* 0x000fe400078ec0ff */
[C---:B------:R-:W-:Y:S01]  /*8880*/  ISETP.GE.U32.AND P2, PT, R192.reuse, R3, PT ;  /* 0x00000003c000720c */ /* 0x040fe20003f46070 */
[----:B------:R-:W-:Y:S01]  /*8890*/  @!P0 HADD2 R94, -R26.H0_H0, -RZ.H0_H0 ;  /* 0xa00000ff1a5e8230 */ /* 0x000fe20000000900 */
[----:B------:R-:W-:Y:S01]  /*88a0*/  ISETP.GE.U32.AND P3, PT, R192, R0, PT ;  /* 0x00000000c000720c */ /* 0x000fe20003f66070 */
[----:B-1----:R-:W-:Y:S01]  /*88b0*/  FADD.FTZ R18, R10, R4 ;  /* 0x000000040a127221 */ /* 0x002fe20000010000 */
[----:B------:R-:W-:-:S02]  /*88c0*/  LOP3.LUT R0, R6, 0xffff, RZ, 0xc0, !PT ;  /* 0x0000ffff06007812 */ /* 0x000fc400078ec0ff */
[----:B------:R-:W-:Y:S01]  /*88d0*/  F2FP.F16.F32.PACK_AB R3, R4, R10 ;  /* 0x0000000a0403723e */ /* 0x000fe200000000ff */
[--C-:B------:R-:W-:Y:S01]  /*88e0*/  FADD.FTZ R4, R13, R37.reuse ;  /* 0x000000250d047221 */ /* 0x100fe20000010000 */
[----:B------:R-:W-:Y:S02]  /*88f0*/  SHF.R.U32.HI R0, RZ, 0x8, R0 ;  /* 0x00000008ff007819 */ /* 0x000fe40000011600 */
[----:B------:R-:W-:Y:S01]  /*8900*/  PRMT R37, R3, 0x7610, R37 ;  /* 0x0000761003257816 */ /* 0x000fe20000000025 */
[C---:B--2---:R-:W-:Y:S01]  /*8910*/  FADD.FTZ R10, R5.reuse, R4 ;  /* 0x00000004050a7221 */ /* 0x044fe20000010000 */
[----:B------:R-:W-:Y:S01]  /*8920*/  F2FP.F16.F32.PACK_AB R7, R5, R13 ;  /* 0x0000000d0507723e */ /* 0x000fe200000000ff */
[----:B------:R-:W-:Y:S01]  /*8930*/  IMAD.WIDE.U32 R4, R11, -0x2daee0ad, RZ ;  /* 0xd2511f530b047825 */ /* 0x000fe200078e00ff */
[----:B------:R-:W-:-:S03]  /*8940*/  LOP3.LUT R0, R0, 0xffff, RZ, 0xc0, !PT ;  /* 0x0000ffff00007812 */ /* 0x000fc600078ec0ff */
[----:B------:R-:W-:Y:S01]  /*8950*/  @!P2 HADD2 R95, -R37.H0_H0, -RZ.H0_H0 ;  /* 0xa00000ff255fa230 */ /* 0x000fe20000000900 */
[----:B------:R-:W-:Y:S01]  /*8960*/  PRMT R47, R3, 0x7632, R47 ;  /* 0x00007632032f7816 */ /* 0x000fe2000000002f */
[----:B------:R-:W1:Y:S01]  /*8970*/  MUFU.EX2 R13, R36 ;  /* 0x00000024000d7308 */ /* 0x000e620000000800 */
[----:B------:R-:W-:Y:S02]  /*8980*/  @!P0 PRMT R26, R94, 0x5410, RZ ;  /* 0x000054105e1a8816 */ /* 0x000fe400000000ff */
[----:B------:R-:W-:Y:S01]  /*8990*/  ISETP.GE.U32.AND P0, PT, R192, R0, PT ;  /* 0x00000000c000720c */ /* 0x000fe20003f06070 */
[----:B------:R-:W-:Y:S01]  /*89a0*/  @!P1 HADD2 R104, -R47.H0_H0, -RZ.H0_H0 ;  /* 0xa00000ff2f689230 */ /* 0x000fe20000000900 */
[----:B------:R-:W-:Y:S02]  /*89b0*/  LOP3.LUT R3, R9, 0xff, RZ, 0xc0, !PT ;  /* 0x000000ff09037812 */ /* 0x000fe400078ec0ff */
[----:B------:R-:W-:Y:S02]  /*89c0*/  LOP3.LUT R0, R5, R246, R12, 0x96, !PT ;  /* 0x000000f605007212 */ /* 0x000fe400078e960c */
[----:B------:R-:W-:-:S02]  /*89d0*/  PRMT R105, R37, 0x5410, R47 ;  /* 0x0000541025697816 */ /* 0x000fc4000000002f */
[----:B------:R-:W-:Y:S02]  /*89e0*/  @!P2 PRMT R37, R95, 0x5410, RZ ;  /* 0x000054105f25a816 */ /* 0x000fe400000000ff */
[----:B------:R-:W-:Y:S02]  /*89f0*/  ISETP.GE.U32.AND P2, PT, R192, R3, PT ;  /* 0x00000003c000720c */ /* 0x000fe40003f46070 */
[----:B------:R-:W-:Y:S02]  /*8a00*/  SHF.R.U32.HI R3, RZ, 0x10, R0 ;  /* 0x00000010ff037819 */ /* 0x000fe40000011600 */
[----:B------:R-:W-:Y:S02]  /*8a10*/  SHF.R.U32.HI R6, RZ, 0x18, R6 ;  /* 0x00000018ff067819 */ /* 0x000fe40000011606 */
[----:B------:R-:W-:Y:S02]  /*8a20*/  PRMT R48, R7, 0x7610, R48 ;  /* 0x0000761007307816 */ /* 0x000fe40000000030 */
[----:B------:R-:W-:-:S02]  /*8a30*/  LOP3.LUT R3, R3, 0xff, RZ, 0xc0, !PT ;  /* 0x000000ff03037812 */ /* 0x000fc400078ec0ff */
[----:B------:R-:W-:Y:S01]  /*8a40*/  @!P4 PRMT R27, R93, 0x5410, RZ ;  /* 0x000054105d1bc816 */ /* 0x000fe200000000ff */
[----:B------:R-:W-:Y:S01]  /*8a50*/  @!P3 HADD2 R106, -R48.H0_H0, -RZ.H0_H0 ;  /* 0xa00000ff306ab230 */ /* 0x000fe20000000900 */
[----:B------:R-:W-:Y:S01]  /*8a60*/  ISETP.GE.U32.AND P4, PT, R192, R6, PT ;  /* 0x00000006c000720c */ /* 0x000fe20003f86070 */
[----:B------:R-:W-:Y:S01]  /*8a70*/  FADD.FTZ R6, R17, R18 ;  /* 0x0000001211067221 */ /* 0x000fe20000010000 */
[----:B------:R-:W-:Y:S01]  /*8a80*/  @!P1 PRMT R47, R104, 0x5410, RZ ;  /* 0x00005410682f9816 */ /* 0x000fe200000000ff */
[----:B------:R-:W-:Y:S01]  /*8a90*/  MUFU.EX2 R18, R43 ;  /* 0x0000002b00127308 */ /* 0x000fe20000000800 */
[----:B------:R-:W-:Y:S01]  /*8aa0*/  PRMT R46, R7, 0x7632, R46 ;  /* 0x00007632072e7816 */ /* 0x000fe2000000002e */
[C---:B-1----:R-:W-:Y:S01]  /*8ab0*/  FADD.FTZ R9, R13.reuse, R6 ;  /* 0x000000060d097221 */ /* 0x042fe20000010000 */
[----:B------:R-:W-:Y:S02]  /*8ac0*/  ISETP.GE.U32.AND P1, PT, R192, R3, PT ;  /* 0x00000003c000720c */ /* 0x000fe40003f26070 */
[----:B------:R-:W-:Y:S01]  /*8ad0*/  LOP3.LUT R3, R0, 0xff, RZ, 0xc0, !PT ;  /* 0x000000ff00037812 */ /* 0x000fe200078ec0ff */
[----:B------:R-:W-:Y:S01]  /*8ae0*/  @!P0 HADD2 R116, -R46.H0_H0, -RZ.H0_H0 ;  /* 0xa00000ff2e748230 */ /* 0x000fe20000000900 */
[----:B------:R-:W-:Y:S01]  /*8af0*/  PRMT R95, R48, 0x5410, R46 ;  /* 0x00005410305f7816 */ /* 0x000fe2000000002e */
[----:B------:R-:W1:Y:S01]  /*8b00*/  MUFU.EX2 R7, R40 ;  /* 0x0000002800077308 */ /* 0x000e620000000800 */
[----:B------:R-:W-:-:S02]  /*8b10*/  F2FP.F16.F32.PACK_AB R6, R13, R17 ;  /* 0x000000110d06723e */ /* 0x000fc400000000ff */
[----:B------:R-:W-:Y:S02]  /*8b20*/  @!P3 PRMT R48, R106, 0x5410, RZ ;  /* 0x000054106a30b816 */ /* 0x000fe400000000ff */
[----:B------:R-:W-:Y:S02]  /*8b30*/  ISETP.GE.U32.AND P3, PT, R192, R3, PT ;  /* 0x00000003c000720c */ /* 0x000fe40003f66070 */
[----:B------:R-:W-:Y:S02]  /*8b40*/  SHF.R.U32.HI R3, RZ, 0x18, R0 ;  /* 0x00000018ff037819 */ /* 0x000fe40000011600 */
[----:B------:R-:W-:Y:S02]  /*8b50*/  LOP3.LUT R0, R0, 0xffff, RZ, 0xc0, !PT ;  /* 0x0000ffff00007812 */ /* 0x000fe400078ec0ff */
[----:B------:R-:W-:Y:S02]  /*8b60*/  PRMT R45, R6, 0x7610, R45 ;  /* 0x00007610062d7816 */ /* 0x000fe4000000002d */
[----:B------:R-:W-:-:S02]  /*8b70*/  SHF.R.U32.HI R0, RZ, 0x8, R0 ;  /* 0x00000008ff007819 */ /* 0x000fc40000011600 */
[----:B------:R-:W-:Y:S01]  /*8b80*/  PRMT R44, R6, 0x7632, R44 ;  /* 0x00007632062c7816 */ /* 0x000fe2000000002c */
[----:B------:R-:W-:Y:S01]  /*8b90*/  @!P2 HADD2 R117, -R45.H0_H0, -RZ.H0_H0 ;  /* 0xa00000ff2d75a230 */ /* 0x000fe20000000900 */
[----:B------:R-:W-:Y:S01]  /*8ba0*/  LOP3.LUT R0, R0, 0xffff, RZ, 0xc0, !PT ;  /* 0x0000ffff00007812 */ /* 0x000fe200078ec0ff */
[----:B-1----:R-:W-:Y:S01]  /*8bb0*/  FADD.FTZ R17, R7, R10 ;  /* 0x0000000a07117221 */ /* 0x002fe20000010000 */
[----:B------:R-:W-:Y:S01]  /*8bc0*/  @!P0 PRMT R46, R116, 0x5410, RZ ;  /* 0x00005410742e8816 */ /* 0x000fe200000000ff */
[----:B------:R-:W-:Y:S01]  /*8bd0*/  IMAD.WIDE.U32 R10, R16, -0x2daee0ad, RZ ;  /* 0xd2511f53100a7825 */ /* 0x000fe200078e00ff */
[----:B------:R-:W-:-:S03]  /*8be0*/  ISETP.GE.U32.AND P0, PT, R192, R3, PT ;  /* 0x00000003c000720c */ /* 0x000fc60003f06070 */
[----:B------:R-:W-:Y:S01]  /*8bf0*/  @!P4 HADD2 R118, -R44.H0_H0, -RZ.H0_H0 ;  /* 0xa00000ff2c76c230 */ /* 0x000fe20000000900 */
[----:B------:R-:W-:Y:S01]  /*8c00*/  PRMT R91, R45, 0x5410, R44 ;  /* 0x000054102d5b7816 */ /* 0x000fe2000000002c */
[----:B------:R1:W2:Y:S01]  /*8c10*/  MUFU.EX2 R3, R42 ;  /* 0x0000002a00037308 */ /* 0x0002a20000000800 */
[----:B------:R-:W-:Y:S02]  /*8c20*/  @!P2 PRMT R45, R117, 0x5410, RZ ;  /* 0x00005410752da816 */ /* 0x000fe400000000ff */
[----:B------:R-:W-:Y:S02]  /*8c30*/  ISETP.GE.U32.AND P2, PT, R192, R0, PT ;  /* 0x00000000c000720c */ /* 0x000fe40003f46070 */
[----:B------:R-:W-:Y:S01]  /*8c40*/  F2FP.F16.F32.PACK_AB R0, R88, R7 ;  /* 0x000000075800723e */ /* 0x000fe200000000ff */
[----:B------:R-:W-:Y:S01]  /*8c50*/  IMAD.WIDE.U32 R6, R149, -0x2daee0ad, RZ ;  /* 0xd2511f5395067825 */ /* 0x000fe200078e00ff */
[----:B------:R-:W-:Y:S02]  /*8c60*/  F2FP.F16.F32.PACK_AB R22, R87, R86 ;  /* 0x000000565716723e */ /* 0x000fe400000000ff */
[----:B------:R-:W-:-:S02]  /*8c70*/  PRMT R43, R0, 0x7610, R43 ;  /* 0x00007610002b7816 */ /* 0x000fc4000000002b */
[----:B------:R-:W-:Y:S02]  /*8c80*/  LOP3.LUT R7, R7, R234, R84, 0x96, !PT ;  /* 0x000000ea07077212 */ /* 0x000fe400078e9654 */
[----:B------:R-:W-:Y:S01]  /*8c90*/  LOP3.LUT R12, R11, R252, R6, 0x96, !PT ;  /* 0x000000fc0b0c7212 */ /* 0x000fe200078e9606 */
[----:B------:R-:W-:Y:S01]  /*8ca0*/  @!P3 HADD2 R119, -R43.H0_H0, -RZ.H0_H0 ;  /* 0xa00000ff2b77b230 */ /* 0x000fe20000000900 */
[----:B------:R-:W-:Y:S01]  /*8cb0*/  @!P4 PRMT R44, R118, 0x5410, RZ ;  /* 0x00005410762cc816 */ /* 0x000fe200000000ff */
[----:B------:R-:W-:Y:S01]  /*8cc0*/  IMAD.WIDE.U32 R6, R7, -0x326172a9, RZ ;  /* 0xcd9e8d5707067825 */ /* 0x000fe200078e00ff */
[----:B-1----:R-:W-:-:S03]  /*8cd0*/  PRMT R42, R0, 0x7632, R42 ;  /* 0x00007632002a7816 */ /* 0x002fc6000000002a */
[----:B--2---:R-:W-:Y:S01]  /*8ce0*/  FADD.FTZ R11, R3, R9 ;  /* 0x00000009030b7221 */ /* 0x004fe20000010000 */
[----:B------:R-:W-:Y:S01]  /*8cf0*/  F2FP.F16.F32.PACK_AB R0, R18, R3 ;  /* 0x000000031200723e */ /* 0x000fe200000000ff */
[----:B------:R-:W-:Y:S01]  /*8d00*/  IMAD.WIDE.U32 R12, R12, -0x326172a9, RZ ;  /* 0xcd9e8d570c0c7825 */ /* 0x000fe200078e00ff */
[----:B------:R-:W-:-:S03]  /*8d10*/  LOP3.LUT R7, R7, R155, R8, 0x96, !PT ;  /* 0x0000009b07077212 */ /* 0x000fc600078e9608 */
[----:B------:R-:W-:Y:S01]  /*8d20*/  @!P2 HADD2 R120, -R42.H0_H0, -RZ.H0_H0 ;  /* 0xa00000ff2a78a230 */ /* 0x000fe20000000900 */
[C---:B------:R-:W-:Y:S02]  /*8d30*/  PRMT R41, R0.reuse, 0x7610, R41 ;  /* 0x0000761000297816 */ /* 0x040fe40000000029 */
[----:B------:R-:W-:Y:S01]  /*8d40*/  LOP3.LUT R8, R13, R154, R6, 0x96, !PT ;  /* 0x0000009a0d087212 */ /* 0x000fe200078e9606 */
[----:B------:R-:W-:Y:S01]  /*8d50*/  IMAD.WIDE.U32 R6, R7, -0x2daee0ad, RZ ;  /* 0xd2511f5307067825 */ /* 0x000fe200078e00ff */
[----:B------:R-:W-:-:S03]  /*8d60*/  PRMT R40, R0, 0x7632, R40 ;  /* 0x0000763200287816 */ /* 0x000fc60000000028 */
[----:B------:R-:W-:Y:S01]  /*8d70*/  @!P1 HADD2 R122, -R41.H0_H0, -RZ.H0_H0 ;  /* 0xa00000ff297a9230 */ /* 0x000fe20000000900 */
[----:B------:R-:W-:Y:S01]  /*8d80*/  LOP3.LUT R0, R4, 0xff, RZ, 0xc0, !PT ;  /* 0x000000ff04007812 */ /* 0x000fe200078ec0ff */
[----:B------:R-:W-:Y:S01]  /*8d90*/  IMAD.WIDE.U32 R8, R8, -0x2daee0ad, RZ ;  /* 0xd2511f5308087825 */ /* 0x000fe200078e00ff */
[----:B------:R-:W-:-:S03]  /*8da0*/  LOP3.LUT R7, R7, R235, R10, 0x96, !PT ;  /* 0x000000eb07077212 */ /* 0x000fc600078e960a */
[----:B------:R-:W-:Y:S01]  /*8db0*/  @!P0 HADD2 R121, -R40.H0_H0, -RZ.H0_H0 ;  /* 0xa00000ff28798230 */ /* 0x000fe20000000900 */
[----:B------:R-:W-:Y:S02]  /*8dc0*/  PRMT R104, R41, 0x5410, R40 ;  /* 0x0000541029687816 */ /* 0x000fe40000000028 */
[----:B------:R-:W-:Y:S01]  /*8dd0*/  LOP3.LUT R3, R9, R236, R6, 0x96, !PT ;  /* 0x000000ec09037212 */ /* 0x000fe200078e9606 */
[----:B------:R-:W-:Y:S01]  /*8de0*/  IMAD.WIDE.U32 R6, R7, -0x326172a9, RZ ;  /* 0xcd9e8d5707067825 */ /* 0x000fe200078e00ff */
[----:B------:R-:W-:Y:S02]  /*8df0*/  @!P1 PRMT R41, R122, 0x5410, RZ ;  /* 0x000054107a299816 */ /* 0x000fe400000000ff */
[----:B------:R-:W-:Y:S02]  /*8e00*/  ISETP.GE.U32.AND P1, PT, R192, R0, PT ;  /* 0x00000000c000720c */ /* 0x000fe40003f26070 */
[----:B------:R-:W-:Y:S02]  /*8e10*/  SHF.R.U32.HI R0, RZ, 0x18, R4 ;  /* 0x00000018ff007819 */ /* 0x000fe40000011604 */
[----:B------:R-:W-:-:S02]  /*8e20*/  LOP3.LUT R9, R4, 0xffff, RZ, 0xc0, !PT ;  /* 0x0000ffff04097812 */ /* 0x000fc400078ec0ff */
[----:B------:R-:W-:Y:S01]  /*8e30*/  SHF.R.U32.HI R10, RZ, 0x10, R4 ;  /* 0x00000010ff0a7819 */ /* 0x000fe20000011604 */
[----:B------:R-:W-:Y:S01]  /*8e40*/  IMAD.WIDE.U32 R4, R3, -0x326172a9, RZ ;  /* 0xcd9e8d5703047825 */ /* 0x000fe200078e00ff */
[----:B------:R-:W-:Y:S02]  /*8e50*/  @!P0 PRMT R40, R121, 0x5410, RZ ;  /* 0x0000541079288816 */ /* 0x000fe400000000ff */
[----:B------:R-:W-:Y:S02]  /*8e60*/  PRMT R106, R43, 0x5410, R42 ;  /* 0x000054102b6a7816 */ /* 0x000fe4000000002a */
[----:B------:R-:W-:Y:S01]  /*8e70*/  LOP3.LUT R3, R5, R245, R6, 0x96, !PT ;  /* 0x000000f505037212 */ /* 0x000fe200078e9606 */
[----:B------:R-:W-:Y:S01]  /*8e80*/  @!P1 HADD2 R129, -R22.H0_H0, -RZ.H0_H0 ;  /* 0xa00000ff16819230 */ /* 0x000fe20000000900 */
[----:B------:R-:W-:Y:S02]  /*8e90*/  LOP3.LUT R6, R4, 0xff, RZ, 0xc0, !PT ;  /* 0x000000ff04067812 */ /* 0x000fe400078ec0ff */
[----:B------:R-:W-:-:S02]  /*8ea0*/  @!P3 PRMT R43, R119, 0x5410, RZ ;  /* 0x00005410772bb816 */ /* 0x000fc400000000ff */
[C---:B------:R-:W-:Y:S02]  /*8eb0*/  ISETP.GE.U32.AND P0, PT, R192.reuse, R6, PT ;  /* 0x00000006c000720c */ /* 0x040fe40003f06070 */
[----:B------:R-:W-:Y:S01]  /*8ec0*/  SHF.R.U32.HI R6, RZ, 0x8, R9 ;  /* 0x00000008ff067819 */ /* 0x000fe20000011609 */
[----:B------:R-:W-:Y:S01]  /*8ed0*/  FADD.FTZ R9, R171, R19 ;  /* 0x00000013ab097221 */ /* 0x000fe20000010000 */
[----:B------:R-:W-:Y:S02]  /*8ee0*/  ISETP.GE.U32.AND P3, PT, R192, R0, PT ;  /* 0x00000000c000720c */ /* 0x000fe40003f66070 */
[----:B------:R-:W-:Y:S02]  /*8ef0*/  LOP3.LUT R16, R4, 0xffff, RZ, 0xc0, !PT ;  /* 0x0000ffff04107812 */ /* 0x000fe400078ec0ff */
[--C-:B------:R-:W-:Y:S02]  /*8f00*/  SHF.R.U32.HI R13, RZ, 0x10, R4.reuse ;  /* 0x00000010ff0d7819 */ /* 0x100fe40000011604 */
[----:B------:R-:W-:Y:S01]  /*8f10*/  SHF.R.U32.HI R0, RZ, 0x18, R4 ;  /* 0x00000018ff007819 */ /* 0x000fe20000011604 */
[----:B------:R-:W-:Y:S01]  /*8f20*/  IMAD.WIDE.U32 R4, R24, -0x2daee0ad, RZ ;  /* 0xd2511f5318047825 */ /* 0x000fe200078e00ff */
[----:B------:R-:W-:-:S02]  /*8f30*/  LOP3.LUT R6, R6, 0xffff, RZ, 0xc0, !PT ;  /* 0x0000ffff06067812 */ /* 0x000fc400078ec0ff */
[----:B------:R-:W-:Y:S01]  /*8f40*/  LOP3.LUT R12, R7, R211, R12, 0x96, !PT ;  /* 0x000000d3070c7212 */ /* 0x000fe200078e960c */
[----:B------:R-:W-:Y:S01]  /*8f50*/  FADD.FTZ R7, R176, R83 ;  /* 0x00000053b0077221 */ /* 0x000fe20000010000 */
[----:B------:R-:W-:Y:S01]  /*8f60*/  @!P2 PRMT R42, R120, 0x5410, RZ ;  /* 0x00005410782aa816 */ /* 0x000fe200000000ff */
[----:B------:R1:W2:Y:S01]  /*8f70*/  MUFU.EX2 R176, R99 ;  /* 0x0000006300b07308 */ /* 0x0002a20000000800 */
[----:B------:R-:W-:Y:S01]  /*8f80*/  ISETP.GE.U32.AND P2, PT, R192, R6, PT ;  /* 0x00000006c000720c */ /* 0x000fe20003f46070 */
[----:B------:R-:W-:Y:S01]  /*8f90*/  FADD.FTZ R6, R18, R11 ;  /* 0x0000000b12067221 */ /* 0x000fe20000010000 */
[----:B------:R-:W-:Y:S02]  /*8fa0*/  LOP3.LUT R25, R5, R246, R14, 0x96, !PT ;  /* 0x000000f605197212 */ /* 0x000fe400078e960e */
[C---:B------:R-:W-:Y:S02]  /*8fb0*/  LOP3.LUT R29, R4.reuse, 0xffff, RZ, 0xc0, !PT ;  /* 0x0000ffff041d7812 */ /* 0x040fe400078ec0ff */
[----:B------:R-:W-:-:S02]  /*8fc0*/  LOP3.LUT R32, R4, 0xff, RZ, 0xc0, !PT ;  /* 0x000000ff04207812 */ /* 0x000fc400078ec0ff */
[--C-:B------:R-:W-:Y:S02]  /*8fd0*/  SHF.R.U32.HI R31, RZ, 0x10, R4.reuse ;  /* 0x00000010ff1f7819 */ /* 0x100fe40000011604 */
[----:B------:R-:W-:Y:S01]  /*8fe0*/  SHF.R.U32.HI R30, RZ, 0x18, R4 ;  /* 0x00000018ff1e7819 */ /* 0x000fe20000011604 */
[----:B------:R-:W-:Y:S01]  /*8ff0*/  IMAD.WIDE.U32 R4, R12, -0x2daee0ad, RZ ;  /* 0xd2511f530c047825 */ /* 0x000fe200078e00ff */
[----:B------:R-:W-:Y:S02]  /*9000*/  ISETP.GE.U32.AND P4, PT, R192, R0, PT ;  /* 0x00000000c000720c */ /* 0x000fe40003f86070 */
[----:B------:R-:W-:Y:S02]  /*9010*/  PRMT R21, R22, 0x7632, R21 ;  /* 0x0000763216157816 */ /* 0x000fe40000000015 */
[----:B------:R-:W-:Y:S02]  /*9020*/  LOP3.LUT R0, R5, R246, R8, 0x96, !PT ;  /* 0x000000f605007212 */ /* 0x000fe400078e9608 */
[C---:B------:R-:W-:Y:S01]  /*9030*/  LOP3.LUT R36, R4.reuse, 0xffff, RZ, 0xc0, !PT ;  /* 0x0000ffff04247812 */ /* 0x040fe200078ec0ff */
[----:B------:R-:W-:Y:S01]  /*9040*/  @!P2 HADD2 R130, -R21.H0_H0, -RZ.H0_H0 ;  /* 0xa00000ff1582a230 */ /* 0x000fe20000000900 */
[----:B------:R-:W-:-:S02]  /*9050*/  LOP3.LUT R8, R4, 0xff, RZ, 0xc0, !PT ;  /* 0x000000ff04087812 */ /* 0x000fc400078ec0ff */
[--C-:B------:R-:W-:Y:S02]  /*9060*/  SHF.R.U32.HI R33, RZ, 0x10, R4.reuse ;  /* 0x00000010ff217819 */ /* 0x100fe40000011604 */
[----:B------:R-:W-:Y:S02]  /*9070*/  SHF.R.U32.HI R12, RZ, 0x18, R4 ;  /* 0x00000018ff0c7819 */ /* 0x000fe40000011604 */
[----:B------:R-:W-:Y:S01]  /*9080*/  LOP3.LUT R5, R10, 0xff, RZ, 0xc0, !PT ;  /* 0x000000ff0a057812 */ /* 0x000fe200078ec0ff */
[----:B------:R-:W-:Y:S01]  /*9090*/  FADD.FTZ R10, R88, R17 ;  /* 0x00000011580a7221 */ /* 0x000fe20000010000 */
[----:B------:R-:W-:Y:S02]  /*90a0*/  SHF.R.U32.HI R4, RZ, 0x8, R20 ;  /* 0x00000008ff047819 */ /* 0x000fe40000011614 */
[----:B------:R-:W-:Y:S02]  /*90b0*/  PRMT R94, R22, 0x5410, R21 ;  /* 0x00005410165e7816 */ /* 0x000fe40000000015 */
[----:B------:R-:W-:-:S02]  /*90c0*/  @!P1 PRMT R22, R129, 0x5410, RZ ;  /* 0x0000541081169816 */ /* 0x000fc400000000ff */
[----:B------:R-:W-:Y:S02]  /*90d0*/  ISETP.GE.U32.AND P1, PT, R192, R5, PT ;  /* 0x00000005c000720c */ /* 0x000fe40003f26070 */
[----:B------:R-:W-:Y:S02]  /*90e0*/  PRMT R84, R23, 0x5410, R4 ;  /* 0x0000541017547816 */ /* 0x000fe40000000004 */
[----:B------:R-:W-:Y:S02]  /*90f0*/  LOP3.LUT R4, R82, 0xff, RZ, 0xc0, !PT ;  /* 0x000000ff52047812 */ /* 0x000fe400078ec0ff */
[----:B------:R-:W-:Y:S02]  /*9100*/  LOP3.LUT R5, R3, 0xff, RZ, 0xc0, !PT ;  /* 0x000000ff03057812 */ /* 0x000fe400078ec0ff */
[----:B------:R-:W-:Y:S02]  /*9110*/  PRMT R83, R4, 0x5410, R81 ;  /* 0x0000541004537816 */ /* 0x000fe40000000051 */
[----:B------:R-:W-:-:S02]  /*9120*/  @!P2 PRMT R21, R130, 0x5410, RZ ;  /* 0x000054108215a816 */ /* 0x000fc400000000ff */
[----:B------:R-:W-:Y:S02]  /*9130*/  LOP3.LUT R4, R3, 0xffff, RZ, 0xc0, !PT ;  /* 0x0000ffff03047812 */ /* 0x000fe400078ec0ff */
[----:B------:R-:W-:Y:S02]  /*9140*/  ISETP.GE.U32.AND P2, PT, R192, R5, PT ;  /* 0x00000005c000720c */ /* 0x000fe40003f46070 */
[C---:B------:R-:W-:Y:S01]  /*9150*/  F2FP.F16.F32.PACK_AB R24, R85.reuse, R28 ;  /* 0x0000001c5518723e */ /* 0x040fe200000000ff */
[----:B------:R-:W-:Y:S01]  /*9160*/  FADD.FTZ R28, R28, R6 ;  /* 0x000000061c1c7221 */ /* 0x000fe20000010000 */
[----:B------:R-:W-:Y:S02]  /*9170*/  SHF.R.U32.HI R4, RZ, 0x8, R4 ;  /* 0x00000008ff047819 */ /* 0x000fe40000011604 */
[----:B------:R-:W-:Y:S01]  /*9180*/  PRMT R23, R24, 0x7632, R23 ;  /* 0x0000763218177816 */ /* 0x000fe20000000017 */
[----:B------:R-:W-:Y:S01]  /*9190*/  @!P1 HADD2 R132, -R24.H0_H0, -RZ.H0_H0 ;  /* 0xa00000ff18849230 */ /* 0x000fe20000000900 */
[----:B------:R-:W-:Y:S01]  /*91a0*/  LOP3.LUT R4, R4, 0xffff, RZ, 0xc0, !PT ;  /* 0x0000ffff04047812 */ /* 0x000fe200078ec0ff */
[----:B-1----:R-:W-:Y:S01]  /*91b0*/  FADD.FTZ R99, R85, R28 ;  /* 0x0000001c55637221 */ /* 0x002fe20000010000 */
[----:B------:R-:W-:Y:S01]  /*91c0*/  F2FP.F16.F32.PACK_AB R20, R179, R164 ;  /* 0x000000a4b314723e */ /* 0x000fe200000000ff */
[----:B------:R-:W-:Y:S01]  /*91d0*/  @!P3 HADD2 R131, -R23.H0_H0, -RZ.H0_H0 ;  /* 0xa00000ff1783b230 */ /* 0x000fe20000000900 */
[----:B------:R-:W-:Y:S01]  /*91e0*/  PRMT R93, R24, 0x5410, R23 ;  /* 0x00005410185d7816 */ /* 0x000fe20000000017 */
[----:B------:R-:W-:Y:S01]  /*91f0*/  IMAD R28, R188, 0x48, RZ ;  /* 0x00000048bc1c7824 */ /* 0x000fe200078e02ff */
[----:B------:R-:W-:Y:S01]  /*9200*/  @!P1 PRMT R24, R132, 0x5410, RZ ;  /* 0x0000541084189816 */ /* 0x000fe200000000ff */
[----:B------:R-:W-:Y:S01]  /*9210*/  @!P2 HADD2 R133, -R20.H0_H0, -RZ.H0_H0 ;  /* 0xa00000ff1485a230 */ /* 0x000fe20000000900 */
[----:B------:R-:W-:-:S02]  /*9220*/  ISETP.GE.U32.AND P1, PT, R192, R4, PT ;  /* 0x00000004c000720c */ /* 0x000fc40003f26070 */
[C---:B------:R-:W-:Y:S02]  /*9230*/  PRMT R19, R20.reuse, 0x7632, R19 ;  /* 0x0000763214137816 */ /* 0x040fe40000000013 */
[--C-:B------:R-:W-:Y:S02]  /*9240*/  SHF.R.U32.HI R4, RZ, 0x10, R3.reuse ;  /* 0x00000010ff047819 */ /* 0x100fe40000011603 */
[----:B------:R-:W-:Y:S02]  /*9250*/  SHF.R.U32.HI R3, RZ, 0x18, R3 ;  /* 0x00000018ff037819 */ /* 0x000fe40000011603 */
[----:B------:R-:W-:Y:S02]  /*9260*/  PRMT R149, R20, 0x5410, R19 ;  /* 0x0000541014957816 */ /* 0x000fe40000000013 */
[----:B------:R-:W-:Y:S02]  /*9270*/  @!P2 PRMT R20, R133, 0x5410, RZ ;  /* 0x000054108514a816 */ /* 0x000fe400000000ff */
[----:B------:R-:W-:Y:S01]  /*9280*/  ISETP.GE.U32.AND P2, PT, R192, R3, PT ;  /* 0x00000003c000720c */ /* 0x000fe20003f46070 */
[----:B------:R-:W-:Y:S01]  /*9290*/  @!P1 HADD2 R134, -R19.H0_H0, -RZ.H0_H0 ;  /* 0xa00000ff13869230 */ /* 0x000fe20000000900 */
[----:B------:R-:W-:-:S02]  /*92a0*/  LOP3.LUT R4, R4, 0xff, RZ, 0xc0, !PT ;  /* 0x000000ff04047812 */ /* 0x000fc400078ec0ff */
[----:B------:R-:W-:Y:S02]  /*92b0*/  @!P3 PRMT R23, R131, 0x5410, RZ ;  /* 0x000054108317b816 */ /* 0x000fe400000000ff */
[----:B------:R-:W-:Y:S02]  /*92c0*/  F2FP.F16.F32.PACK_AB R18, R158, R157 ;  /* 0x0000009d9e12723e */ /* 0x000fe400000000ff */
[----:B------:R-:W-:Y:S02]  /*92d0*/  ISETP.GE.U32.AND P3, PT, R192, R4, PT ;  /* 0x00000004c000720c */ /* 0x000fe40003f66070 */
[----:B------:R-:W-:Y:S02]  /*92e0*/  PRMT R17, R18, 0x7632, R17 ;  /* 0x0000763212117816 */ /* 0x000fe40000000011 */
[----:B------:R-:W-:Y:S02]  /*92f0*/  LOP3.LUT R3, R13, 0xff, RZ, 0xc0, !PT ;  /* 0x000000ff0d037812 */ /* 0x000fe400078ec0ff */
[----:B------:R-:W-:Y:S01]  /*9300*/  @!P1 PRMT R19, R134, 0x5410, RZ ;  /* 0x0000541086139816 */ /* 0x000fe200000000ff */
[----:B------:R-:W-:Y:S01]  /*9310*/  @!P2 HADD2 R135, -R17.H0_H0, -RZ.H0_H0 ;  /* 0xa00000ff1187a230 */ /* 0x000fe20000000900 */
[----:B------:R-:W-:Y:S01]  /*9320*/  ISETP.GE.U32.AND P1, PT, R192, R3, PT ;  /* 0x00000003c000720c */ /* 0x000fe20003f26070 */
[----:B------:R-:W-:Y:S01]  /*9330*/  MUFU.EX2 R134, R123 ;  /* 0x0000007b00867308 */ /* 0x000fe20000000800 */
[----:B------:R-:W-:-:S02]  /*9340*/  SHF.R.U32.HI R3, RZ, 0x8, R16 ;  /* 0x00000008ff037819 */ /* 0x000fc40000011610 */
[----:B------:R-:W-:Y:S01]  /*9350*/  PRMT R133, R18, 0x5410, R17 ;  /* 0x0000541012857816 */ /* 0x000fe20000000011 */
[----:B------:R-:W-:Y:S01]  /*9360*/  @!P3 HADD2 R136, -R18.H0_H0, -RZ.H0_H0 ;  /* 0xa00000ff1288b230 */ /* 0x000fe20000000900 */
[----:B------:R-:W-:Y:S02]  /*9370*/  LOP3.LUT R3, R3, 0xffff, RZ, 0xc0, !PT ;  /* 0x0000ffff03037812 */ /* 0x000fe400078ec0ff */
[----:B------:R-:W-:Y:S02]  /*9380*/  @!P2 PRMT R17, R135, 0x5410, RZ ;  /* 0x000054108711a816 */ /* 0x000fe400000000ff */
[----:B------:R-:W1:Y:S01]  /*9390*/  MUFU.EX2 R135, R114 ;  /* 0x0000007200877308 */ /* 0x000e620000000800 */
[----:B------:R-:W-:Y:S02]  /*93a0*/  ISETP.GE.U32.AND P2, PT, R192, R3, PT ;  /* 0x00000003c000720c */ /* 0x000fe40003f46070 */
[----:B------:R-:W-:Y:S02]  /*93b0*/  LOP3.LUT R3, R15, 0xffff, RZ, 0xc0, !PT ;  /* 0x0000ffff0f037812 */ /* 0x000fe400078ec0ff */
[----:B------:R-:W-:-:S02]  /*93c0*/  @!P3 PRMT R18, R136, 0x5410, RZ ;  /* 0x000054108812b816 */ /* 0x000fc400000000ff */
[----:B------:R-:W-:Y:S02]  /*93d0*/  SHF.R.U32.HI R4, RZ, 0x10, R15 ;  /* 0x00000010ff047819 */ /* 0x000fe4000001160f */
[----:B------:R-:W-:Y:S01]  /*93e0*/  ISETP.GE.U32.AND P3, PT, R192, R8, PT ;  /* 0x00000008c000720c */ /* 0x000fe20003f66070 */
[----:B------:R-:W-:Y:S01]  /*93f0*/  FADD.FTZ R8, R178, R7 ;  /* 0x00000007b2087221 */ /* 0x000fe20000010000 */
[----:B------:R-:W-:Y:S01]  /*9400*/  LOP3.LUT R7, R15, 0xff, RZ, 0xc0, !PT ;  /* 0x000000ff0f077812 */ /* 0x000fe200078ec0ff */
[----:B------:R-:W-:Y:S01]  /*9410*/  IMAD.MOV.U32 R178, RZ, RZ, R211 ;  /* 0x000000ffffb27224 */ /* 0x000fe200078e00d3 */
[----:B------:R-:W-:Y:S01]  /*9420*/  SHF.R.U32.HI R5, RZ, 0x8, R3 ;  /* 0x00000008ff057819 */ /* 0x000fe20000011603 */
[----:B------:R-:W-:Y:S01]  /*9430*/  MUFU.EX2 R211, R109 ;  /* 0x0000006d00d37308 */ /* 0x000fe20000000800 */
[----:B--2---:R-:W-:Y:S01]  /*9440*/  F2FP.F16.F32.PACK_AB R14, R176, R159 ;  /* 0x0000009fb00e723e */ /* 0x004fe200000000ff */
[----:B------:R-:W-:Y:S01]  /*9450*/  FADD.FTZ R97, R181, R8 ;  /* 0x00000008b5617221 */ /* 0x000fe20000010000 */
[----:B------:R-:W-:-:S02]  /*9460*/  SHF.R.U32.HI R6, RZ, 0x18, R15 ;  /* 0x00000018ff067819 */ /* 0x000fc4000001160f */
[----:B------:R-:W-:Y:S01]  /*9470*/  LOP3.LUT R3, R4, 0xff, RZ, 0xc0, !PT ;  /* 0x000000ff04037812 */ /* 0x000fe200078ec0ff */
[----:B------:R-:W-:Y:S01]  /*9480*/  @!P0 HADD2 R137, -R14.H0_H0, -RZ.H0_H0 ;  /* 0xa00000ff0e898230 */ /* 0x000fe20000000900 */
[----:B------:R-:W-:Y:S01]  /*9490*/  PRMT R82, R7, 0x5410, R5 ;  /* 0x0000541007527816 */ /* 0x000fe20000000005 */
[----:B------:R-:W-:Y:S01]  /*94a0*/  FADD.FTZ R5, R177, R9 ;  /* 0x00000009b1057221 */ /* 0x000fe20000010000 */
[----:B------:R-:W-:Y:S01]  /*94b0*/  PRMT R13, R14, 0x7632, R13 ;  /* 0x000076320e0d7816 */ /* 0x000fe2000000000d */
[----:B------:R-:W-:Y:S01]  /*94c0*/  IMAD.MOV.U32 R177, RZ, RZ, R236 ;  /* 0x000000ffffb17224 */ /* 0x000fe200078e00ec */
[----:B------:R-:W-:Y:S01]  /*94d0*/  PRMT R81, R3, 0x5410, R6 ;  /* 0x0000541003517816 */ /* 0x000fe20000000006 */
[----:B------:R-:W2:Y:S01]  /*94e0*/  MUFU.EX2 R236, R110 ;  /* 0x0000006e00ec7308 */ /* 0x000ea20000000800 */
[----:B------:R-:W-:Y:S01]  /*94f0*/  LOP3.LUT R3, R31, 0xff, RZ, 0xc0, !PT ;  /* 0x000000ff1f037812 */ /* 0x000fe200078ec0ff */
[----:B------:R-:W-:Y:S01]  /*9500*/  @!P2 HADD2 R138, -R13.H0_H0, -RZ.H0_H0 ;  /* 0xa00000ff0d8aa230 */ /* 0x000fe20000000900 */
[----:B------:R-:W-:Y:S01]  /*9510*/  SHF.R.U32.HI R4, RZ, 0x8, R29 ;  /* 0x00000008ff047819 */ /* 0x000fe2000001161d */
[----:B------:R-:W-:Y:S01]  /*9520*/  IMAD.WIDE R28, R28, 0x2, R34 ;  /* 0x000000021c1c7825 */ /* 0x000fe200078e0222 */
[----:B------:R-:W-:-:S03]  /*9530*/  PRMT R92, R3, 0x5410, R30 ;  /* 0x00005410035c7816 */ /* 0x000fc6000000001e */
[----:B------:R-:W-:Y:S01]  /*9540*/  FADD.FTZ R98, R180, R5 ;  /* 0x00000005b4627221 */ /* 0x000fe20000010000 */
[----:B-1----:R-:W-:Y:S01]  /*9550*/  F2FP.F16.F32.PACK_AB R16, R156, R135 ;  /* 0x000000879c10723e */ /* 0x002fe200000000ff */
[----:B------:R-:W-:Y:S01]  /*9560*/  IMAD.SHL.U32 R30, R188, 0x40, RZ ;  /* 0x00000040bc1e7824 */ /* 0x000fe200078e00ff */
[----:B------:R-:W-:Y:S01]  /*9570*/  PRMT R88, R32, 0x5410, R4 ;  /* 0x0000541020587816 */ /* 0x000fe20000000004 */
[----:B------:R-:W-:Y:S01]  /*9580*/  IMAD.SHL.U32 R32, R188, 0x8, RZ ;  /* 0x00000008bc207824 */ /* 0x000fe200078e00ff */
[C---:B------:R-:W-:Y:S01]  /*9590*/  LOP3.LUT R3, R0.reuse, 0xffff, RZ, 0xc0, !PT ;  /* 0x0000ffff00037812 */ /* 0x040fe200078ec0ff */
[----:B------:R-:W-:Y:S01]  /*95a0*/  @!P1 HADD2 R139, -R16.H0_H0, -RZ.H0_H0 ;  /* 0xa00000ff108b9230 */ /* 0x000fe20000000900 */
[----:B------:R-:W-:Y:S01]  /*95b0*/  LOP3.LUT R4, R0, 0xff, RZ, 0xc0, !PT ;  /* 0x000000ff00047812 */ /* 0x000fe200078ec0ff */
[----:B------:R-:W-:Y:S01]  /*95c0*/  IMAD.WIDE R30, R30, 0x2, R34 ;  /* 0x000000021e1e7825 */ /* 0x000fe200078e0222 */
[----:B------:R-:W-:Y:S02]  /*95d0*/  PRMT R132, R14, 0x5410, R13 ;  /* 0x000054100e847816 */ /* 0x000fe4000000000d */
[----:B------:R-:W-:Y:S01]  /*95e0*/  PRMT R15, R16, 0x7632, R15 ;  /* 0x00007632100f7816 */ /* 0x000fe2000000000f */
[----:B------:R-:W-:Y:S01]  /*95f0*/  IMAD R188, R2, 0x2, R174 ;  /* 0x0000000202bc7824 */ /* 0x000fe200078e02ae */
[----:B------:R-:W-:-:S02]  /*9600*/  @!P2 PRMT R13, R138, 0x5410, RZ ;  /* 0x000054108a0da816 */ /* 0x000fc400000000ff */
[----:B------:R-:W-:Y:S01]  /*9610*/  SHF.R.U32.HI R3, RZ, 0x8, R3 ;  /* 0x00000008ff037819 */ /* 0x000fe20000011603 */
[----:B------:R-:W-:Y:S01]  /*9620*/  @!P4 HADD2 R140, -R15.H0_H0, -RZ.H0_H0 ;  /* 0xa00000ff0f8cc230 */ /* 0x000fe20000000900 */
[----:B------:R-:W-:Y:S01]  /*9630*/  ISETP.GE.U32.AND P2, PT, R192, R4, PT ;  /* 0x00000004c000720c */ /* 0x000fe20003f46070 */
[----:B------:R-:W-:Y:S01]  /*9640*/  FADD.FTZ R4, R86, R10 ;  /* 0x0000000a56047221 */ /* 0x000fe20000010000 */
[----:B------:R-:W-:Y:S02]  /*9650*/  LOP3.LUT R3, R3, 0xffff, RZ, 0xc0, !PT ;  /* 0x0000ffff03037812 */ /* 0x000fe400078ec0ff */
[----:B------:R-:W-:Y:S01]  /*9660*/  PRMT R127, R16, 0x5410, R15 ;  /* 0x00005410107f7816 */ /* 0x000fe2000000000f */
[----:B------:R-:W-:Y:S01]  /*9670*/  FADD.FTZ R96, R87, R4 ;  /* 0x0000000457607221 */ /* 0x000fe20000010000 */
[----:B------:R-:W-:Y:S02]  /*9680*/  @!P0 PRMT R14, R137, 0x5410, RZ ;  /* 0x00005410890e8816 */ /* 0x000fe400000000ff */
[----:B------:R-:W-:-:S02]  /*9690*/  @!P1 PRMT R16, R139, 0x5410, RZ ;  /* 0x000054108b109816 */ /* 0x000fc400000000ff */
[C---:B------:R-:W-:Y:S02]  /*96a0*/  ISETP.GE.U32.AND P0, PT, R192.reuse, R12, PT ;  /* 0x0000000cc000720c */ /* 0x040fe40003f06070 */
[----:B------:R-:W-:Y:S02]  /*96b0*/  ISETP.GE.U32.AND P1, PT, R192, R3, PT ;  /* 0x00000003c000720c */ /* 0x000fe40003f26070 */
[----:B--2---:R-:W-:Y:S02]  /*96c0*/  F2FP.F16.F32.PACK_AB R12, R236, R211 ;  /* 0x000000d3ec0c723e */ /* 0x004fe400000000ff */
[----:B------:R-:W-:Y:S01]  /*96d0*/  @!P4 PRMT R15, R140, 0x5410, RZ ;  /* 0x000054108c0fc816 */ /* 0x000fe200000000ff */
[----:B------:R-:W-:Y:S01]  /*96e0*/  IMAD.MOV.U32 R140, RZ, RZ, R235 ;  /* 0x000000ffff8c7224 */ /* 0x000fe200078e00eb */
[--C-:B------:R-:W-:Y:S01]  /*96f0*/  SHF.R.U32.HI R3, RZ, 0x18, R0.reuse ;  /* 0x00000018ff037819 */ /* 0x100fe20000011600 */
[----:B------:R1:W-:Y:S01]  /*9700*/  MUFU.EX2 R235, R125 ;  /* 0x0000007d00eb7308 */ /* 0x0003e20000000800 */
[----:B------:R-:W-:Y:S01]  /*9710*/  SHF.R.U32.HI R0, RZ, 0x10, R0 ;  /* 0x00000010ff007819 */ /* 0x000fe20000011600 */
[----:B------:R-:W-:Y:S01]  /*9720*/  @!P2 HADD2 R142, -R12.H0_H0, -RZ.H0_H0 ;  /* 0xa00000ff0c8ea230 */ /* 0x000fe20000000900 */
[----:B------:R-:W-:-:S02]  /*9730*/  PRMT R11, R12, 0x7632, R11 ;  /* 0x000076320c0b7816 */ /* 0x000fc4000000000b */
[----:B------:R-:W-:Y:S02]  /*9740*/  LOP3.LUT R0, R0, 0xff, RZ, 0xc0, !PT ;  /* 0x000000ff00007812 */ /* 0x000fe400078ec0ff */
[----:B------:R-:W-:Y:S01]  /*9750*/  PRMT R119, R12, 0x5410, R11 ;  /* 0x000054100c777816 */ /* 0x000fe2000000000b */
[----:B------:R-:W-:Y:S01]  /*9760*/  @!P1 HADD2 R141, -R11.H0_H0, -RZ.H0_H0 ;  /* 0xa00000ff0b8d9230 */ /* 0x000fe20000000900 */
[----:B------:R-:W-:Y:S01]  /*9770*/  @!P2 PRMT R12, R142, 0x5410, RZ ;  /* 0x000054108e0ca816 */ /* 0x000fe200000000ff */
[----:B------:R-:W-:Y:S01]  /*9780*/  IMAD.MOV.U32 R142, RZ, RZ, R155 ;  /* 0x000000ffff8e7224 */ /* 0x000fe200078e009b */
[C---:B------:R-:W-:Y:S01]  /*9790*/  ISETP.GE.U32.AND P2, PT, R192.reuse, R0, PT ;  /* 0x00000000c000720c */ /* 0x040fe20003f46070 */
[----:B------:R-:W-:Y:S01]  /*97a0*/  IMAD.MOV.U32 R155, RZ, RZ, R233 ;  /* 0x000000ffff9b7224 */ /* 0x000fe200078e00e9 */
[----:B------:R-:W-:Y:S01]  /*97b0*/  LOP3.LUT R0, R33, 0xff, RZ, 0xc0, !PT ;  /* 0x000000ff21007812 */ /* 0x000fe200078ec0ff */
[----:B------:R-:W-:Y:S01]  /*97c0*/  MUFU.EX2 R233, R112 ;  /* 0x0000007000e97308 */ /* 0x000fe20000000800 */
[----:B------:R-:W-:Y:S01]  /*97d0*/  @!P1 PRMT R11, R141, 0x5410, RZ ;  /* 0x000054108d0b9816 */ /* 0x000fe200000000ff */
[----:B------:R-:W-:Y:S01]  /*97e0*/  IMAD.MOV.U32 R141, RZ, RZ, R234 ;  /* 0x000000ffff8d7224 */ /* 0x000fe200078e00ea */
[----:B------:R-:W-:Y:S01]  /*97f0*/  ISETP.GE.U32.AND P1, PT, R192, R0, PT ;  /* 0x00000000c000720c */ /* 0x000fe20003f26070 */
[----:B-1----:R-:W-:Y:S01]  /*9800*/  IMAD.MOV.U32 R125, RZ, RZ, R154 ;  /* 0x000000ffff7d7224 */ /* 0x002fe200078e009a */
[----:B------:R-:W-:Y:S01]  /*9810*/  F2FP.F16.F32.PACK_AB R10, R124, R134 ;  /* 0x000000867c0a723e */ /* 0x000fe200000000ff */
[----:B------:R-:W-:Y:S01]  /*9820*/  IMAD.MOV.U32 R154, RZ, RZ, R232 ;  /* 0x000000ffff9a7224 */ /* 0x000fe200078e00e8 */
[----:B------:R-:W-:Y:S01]  /*9830*/  SHF.R.U32.HI R0, RZ, 0x8, R36 ;  /* 0x00000008ff007819 */ /* 0x000fe20000011624 */
[----:B------:R-:W1:Y:S01]  /*9840*/  MUFU.EX2 R232, R126 ;  /* 0x0000007e00e87308 */ /* 0x000e620000000800 */
[----:B------:R-:W-:Y:S01]  /*9850*/  PRMT R9, R10, 0x7632, R9 ;  /* 0x000076320a097816 */ /* 0x000fe20000000009 */
[----:B------:R-:W-:Y:S01]  /*9860*/  @!P2 HADD2 R143, -R10.H0_H0, -RZ.H0_H0 ;  /* 0xa00000ff0a8fa230 */ /* 0x000fe20000000900 */
[----:B------:R-:W-:Y:S01]  /*9870*/  LOP3.LUT R0, R0, 0xffff, RZ, 0xc0, !PT ;  /* 0x0000ffff00007812 */ /* 0x000fe200078ec0ff */
[----:B------:R-:W-:Y:S01]  /*9880*/  IMAD.WIDE R32, R32, 0x2, R34 ;  /* 0x0000000220207825 */ /* 0x000fe200078e0222 */
[----:B------:R-:W-:-:S02]  /*9890*/  ISETP.GE.U32.AND P4, PT, R192, R3, PT ;  /* 0x00000003c000720c */ /* 0x000fc40003f86070 */
[----:B------:R-:W-:Y:S01]  /*98a0*/  PRMT R118, R10, 0x5410, R9 ;  /* 0x000054100a767816 */ /* 0x000fe20000000009 */
[----:B------:R-:W2:Y:S01]  /*98b0*/  MUFU.EX2 R234, R113 ;  /* 0x0000007100ea7308 */ /* 0x000ea20000000800 */
[----:B------:R-:W-:Y:S01]  /*98c0*/  @!P2 PRMT R10, R143, 0x5410, RZ ;  /* 0x000054108f0aa816 */ /* 0x000fe200000000ff */
[----:B------:R-:W-:Y:S01]  /*98d0*/  ST.E.U16 desc[UR4][R32.64], R55 ;  /* 0x0000003720007985 */ /* 0x000fe2000c101504 */
[----:B------:R-:W-:Y:S01]  /*98e0*/  ISETP.GE.U32.AND P2, PT, R192, R0, PT ;  /* 0x00000000c000720c */ /* 0x000fe20003f46070 */
[----:B------:R-:W-:Y:S01]  /*98f0*/  IMAD.MOV.U32 R180, RZ, RZ, R154 ;  /* 0x000000ffffb47224 */ /* 0x000fe200078e009a */
[----:B------:R-:W-:Y:S01]  /*9900*/  LOP3.LUT R0, R165, R213, R214, 0x96, !PT ;  /* 0x000000d5a5007212 */ /* 0x000fe200078e96d6 */
[----:B------:R3:W-:Y:S01]  /*9910*/  ST.E.U16 desc[UR4][R32.64+0x2], R70 ;  /* 0x0000024620007985 */ /* 0x0007e2000c101504 */
[----:B------:R-:W-:Y:S01]  /*9920*/  LOP3.LUT R4, R128, R215, RZ, 0x3c, !PT ;  /* 0x000000d780047212 */ /* 0x000fe200078e3cff */
[----:B------:R-:W-:Y:S01]  /*9930*/  IMAD.MOV.U32 R181, RZ, RZ, R155 ;  /* 0x000000ffffb57224 */ /* 0x000fe200078e009b */
[----:B-1----:R-:W-:Y:S01]  /*9940*/  F2FP.F16.F32.PACK_AB R8, R232, R235 ;  /* 0x000000ebe808723e */ /* 0x002fe200000000ff */
[----:B------:R-:W-:Y:S01]  /*9950*/  ST.E.U16 desc[UR4][R30.64], R27 ;  /* 0x0000001b1e007985 */ /* 0x000fe2000c101504 */
[----:B------:R-:W-:-:S02]  /*9960*/  @!P4 HADD2 R144, -R9.H0_H0, -RZ.H0_H0 ;  /* 0xa00000ff0990c230 */ /* 0x000fc40000000900 */
[----:B------:R-:W-:Y:S01]  /*9970*/  PRMT R7, R8, 0x7632, R7 ;  /* 0x0000763208077816 */ /* 0x000fe20000000007 */
[----:B------:R-:W-:Y:S01]  /*9980*/  @!P1 HADD2 R147, -R8.H0_H0, -RZ.H0_H0 ;  /* 0xa00000ff08939230 */ /* 0x000fe20000000900 */
[----:B------:R1:W-:Y:S01]  /*9990*/  ST.E.U16 desc[UR4][R30.64+0x2], R26 ;  /* 0x0000021a1e007985 */ /* 0x0003e2000c101504 */
[----:B------:R-:W-:Y:S02]  /*99a0*/  @!P4 PRMT R9, R144, 0x5410, RZ ;  /* 0x000054109009c816 */ /* 0x000fe400000000ff */
[----:B------:R-:W-:Y:S01]  /*99b0*/  @!P0 HADD2 R146, -R7.H0_H0, -RZ.H0_H0 ;  /* 0xa00000ff07928230 */ /* 0x000fe20000000900 */
[----:B------:R-:W-:Y:S01]  /*99c0*/  PRMT R117, R8, 0x5410, R7 ;  /* 0x0000541008757816 */ /* 0x000fe20000000007 */
[----:B------:R4:W-:Y:S01]  /*99d0*/  ST.E.U16 desc[UR4][R28.64], R37 ;  /* 0x000000251c007985 */ /* 0x0009e2000c101504 */
[----:B--2---:R-:W-:Y:S02]  /*99e0*/  F2FP.F16.F32.PACK_AB R6, R233, R234 ;  /* 0x000000eae906723e */ /* 0x004fe400000000ff */
[----:B------:R-:W-:Y:S01]  /*99f0*/  @!P1 PRMT R8, R147, 0x5410, RZ ;  /* 0x0000541093089816 */ /* 0x000fe200000000ff */
[----:B------:R-:W-:Y:S01]  /*9a00*/  ST.E.U16 desc[UR4][R28.64+0x2], R47 ;  /* 0x0000022f1c007985 */ /* 0x000fe2000c101504 */
[----:B------:R-:W-:Y:S01]  /*9a10*/  @!P0 PRMT R7, R146, 0x5410, RZ ;  /* 0x0000541092078816 */ /* 0x000fe200000000ff */
[----:B------:R-:W-:-:S04]  /*9a20*/  IMAD.WIDE.U32 R146, R4, -0x2daee0ad, RZ ;  /* 0xd2511f5304927825 */ /* 0x000fc800078e00ff */
[----:B------:R-:W-:Y:S01]  /*9a30*/  @!P3 HADD2 R145, -R6.H0_H0, -RZ.H0_H0 ;  /* 0xa00000ff0691b230 */ /* 0x000fe20000000900 */
[C---:B------:R-:W-:Y:S01]  /*9a40*/  PRMT R3, R6.reuse, 0x7632, R3 ;  /* 0x0000763206037816 */ /* 0x040fe20000000003 */
[----:B------:R-:W-:Y:S03]  /*9a50*/  ST.E.U16 desc[UR4][R34.64+0x10], R80 ;  /* 0x0000105022007985 */ /* 0x000fe6000c101504 */
[----:B------:R-:W-:Y:S01]  /*9a60*/  PRMT R116, R6, 0x5410, R3 ;  /* 0x0000541006747816 */ /* 0x000fe20000000003 */
[----:B------:R-:W-:Y:S01]  /*9a70*/  ST.E.U16 desc[UR4][R34.64+0x12], R79 ;  /* 0x0000124f22007985 */ /* 0x000fe2000c101504 */
[----:B------:R-:W-:Y:S01]  /*9a80*/  @!P3 PRMT R6, R145, 0x5410, RZ ;  /* 0x000054109106b816 */ /* 0x000fe200000000ff */
[----:B------:R-:W-:Y:S01]  /*9a90*/  @!P2 HADD2 R148, -R3.H0_H0, -RZ.H0_H0 ;  /* 0xa00000ff0394a230 */ /* 0x000fe20000000900 */
[----:B---3--:R-:W-:Y:S01]  /*9aa0*/  PRMT R70, R192, 0x7054, R192 ;  /* 0x00007054c0467816 */ /* 0x008fe200000000c0 */
[----:B------:R-:W-:Y:S03]  /*9ab0*/  ST.E.U16 desc[UR4][R32.64+0x10], R77 ;  /* 0x0000104d20007985 */ /* 0x000fe6000c101504 */
[----:B------:R-:W-:Y:S01]  /*9ac0*/  @!P2 PRMT R3, R148, 0x5410, RZ ;  /* 0x000054109403a816 */ /* 0x000fe200000000ff */
[----:B------:R-:W-:Y:S01]  /*9ad0*/  ST.E.U16 desc[UR4][R32.64+0x12], R78 ;  /* 0x0000124e20007985 */ /* 0x000fe2000c101504 */
[----:B-1----:R-:W-:Y:S01]  /*9ae0*/  IMAD.WIDE.U32 R26, R0, -0x2daee0ad, RZ ;  /* 0xd2511f53001a7825 */ /* 0x002fe200078e00ff */
[----:B------:R-:W-:-:S02]  /*9af0*/  LOP3.LUT R0, R147, R152, R226, 0x96, !PT ;  /* 0x0000009893007212 */ /* 0x000fc400078e96e2 */
[----:B------:R-:W-:Y:S01]  /*9b00*/  ST.E.U16 desc[UR4][R30.64+0x10], R48 ;  /* 0x000010301e007985 */ /* 0x000fe2000c101504 */
[----:B------:R-:W-:Y:S02]  /*9b10*/  LOP3.LUT R36, R39, R252, R26, 0x96, !PT ;  /* 0x000000fc27247212 */ /* 0x000fe400078e961a */
[----:B------:R-:W-:Y:S01]  /*9b20*/  IMAD.WIDE.U32 R144, R0, -0x326172a9, RZ ;  /* 0xcd9e8d5700907825 */ /* 0x000fe200078e00ff */
[----:B------:R-:W-:Y:S01]  /*9b30*/  LOP3.LUT R26, R27, R141, R146, 0x96, !PT ;  /* 0x0000008d1b1a7212 */ /* 0x000fe200078e9692 */
[----:B------:R-:W-:Y:S02]  /*9b40*/  ST.E.U16 desc[UR4][R30.64+0x12], R46 ;  /* 0x0000122e1e007985 */ /* 0x000fe4000c101504 */
[----:B----4-:R-:W-:Y:S02]  /*9b50*/  IMAD.WIDE.U32 R36, R36, -0x326172a9, RZ ;  /* 0xcd9e8d5724247825 */ /* 0x010fe400078e00ff */
[----:B------:R-:W-:Y:S02]  /*9b60*/  ST.E.U16 desc[UR4][R28.64+0x10], R45 ;  /* 0x0000102d1c007985 */ /* 0x000fe4000c101504 */
[----:B------:R-:W-:-:S02]  /*9b70*/  IMAD.WIDE.U32 R26, R26, -0x326172a9, RZ ;  /* 0xcd9e8d571a1a7825 */ /* 0x000fc400078e00ff */
[----:B------:R-:W-:Y:S03]  /*9b80*/  ST.E.U16 desc[UR4][R28.64+0x12], R44 ;  /* 0x0000122c1c007985 */ /* 0x000fe6000c101504 */
[----:B------:R-:W-:Y:S01]  /*9b90*/  LOP3.LUT R4, R27, R142, R144, 0x96, !PT ;  /* 0x0000008e1b047212 */ /* 0x000fe200078e9690 */
[----:B------:R-:W-:Y:S04]  /*9ba0*/  ST.E.U16 desc[UR4][R34.64+0x20], R76 ;  /* 0x0000204c22007985 */ /* 0x000fe8000c101504 */
[----:B------:R-:W-:Y:S01]  /*9bb0*/  IMAD.WIDE.U32 R4, R4, -0x2daee0ad, RZ ;  /* 0xd2511f5304047825 */ /* 0x000fe200078e00ff */
[----:B------:R-:W-:Y:S04]  /*9bc0*/  ST.E.U16 desc[UR4][R34.64+0x22], R75 ;  /* 0x0000224b22007985 */ /* 0x000fe8000c101504 */
[----:B------:R-:W-:Y:S01]  /*9bd0*/  LOP3.LUT R27, R5, R140, R38, 0x96, !PT ;  /* 0x0000008c051b7212 */ /* 0x000fe200078e9626 */
[----:B------:R-:W-:Y:S01]  /*9be0*/  ST.E.U16 desc[UR4][R32.64+0x20], R71 ;  /* 0x0000204720007985 */ /* 0x000fe2000c101504 */
[----:B------:R-:W-:-:S03]  /*9bf0*/  LOP3.LUT R38, R37, R125, R26, 0x96, !PT ;  /* 0x0000007d25267212 */ /* 0x000fc600078e961a */
[----:B------:R-:W-:Y:S01]  /*9c00*/  IMAD.WIDE.U32 R26, R27, -0x326172a9, RZ ;  /* 0xcd9e8d571b1a7825 */ /* 0x000fe200078e00ff */
[----:B------:R-:W-:Y:S03]  /*9c10*/  ST.E.U16 desc[UR4][R32.64+0x22], R74 ;  /* 0x0000224a20007985 */ /* 0x000fe6000c101504 */
[----:B------:R-:W-:Y:S01]  /*9c20*/  IMAD.WIDE.U32 R38, R38, -0x2daee0ad, RZ ;  /* 0xd2511f5326267825 */ /* 0x000fe200078e00ff */
[----:B------:R-:W-:Y:S01]  /*9c30*/  LOP3.LUT R36, R27, R178, R36, 0x96, !PT ;  /* 0x000000b21b247212 */ /* 0x000fe200078e9624 */
[----:B------:R-:W-:Y:S03]  /*9c40*/  ST.E.U16 desc[UR4][R30.64+0x20], R43 ;  /* 0x0000202b1e007985 */ /* 0x000fe6000c101504 */
[----:B------:R-:W-:Y:S01]  /*9c50*/  LOP3.LUT R4, R39, R177, R4, 0x96, !PT ;  /* 0x000000b127047212 */ /* 0x000fe200078e9604 */
[----:B------:R-:W-:Y:S04]  /*9c60*/  ST.E.U16 desc[UR4][R30.64+0x22], R42 ;  /* 0x0000222a1e007985 */ /* 0x000fe8000c101504 */
[----:B------:R-:W-:Y:S01]  /*9c70*/  IMAD.WIDE.U32 R4, R4, -0x326172a9, RZ ;  /* 0xcd9e8d5704047825 */ /* 0x000fe200078e00ff */
[----:B------:R-:W-:Y:S04]  /*9c80*/  ST.E.U16 desc[UR4][R28.64+0x20], R41 ;  /* 0x000020291c007985 */ /* 0x000fe8000c101504 */
[----:B------:R-:W-:Y:S01]  /*9c90*/  LOP3.LUT R0, R5, R245, R26, 0x96, !PT ;  /* 0x000000f505007212 */ /* 0x000fe200078e961a */
[----:B------:R-:W-:Y:S01]  /*9ca0*/  ST.E.U16 desc[UR4][R28.64+0x22], R40 ;  /* 0x000022281c007985 */ /* 0x000fe2000c101504 */
[----:B------:R-:W-:-:S03]  /*9cb0*/  LOP3.LUT R5, R4, 0xffff, RZ, 0xc0, !PT ;  /* 0x0000ffff04057812 */ /* 0x000fc600078ec0ff */
[----:B------:R-:W-:Y:S01]  /*9cc0*/  ST.E.U16 desc[UR4][R34.64+0x30], R69 ;  /* 0x0000304522007985 */ /* 0x000fe2000c101504 */
[----:B------:R-:W-:Y:S02]  /*9cd0*/  SHF.R.U32.HI R26, RZ, 0x8, R5 ;  /* 0x00000008ff1a7819 */ /* 0x000fe40000011605 */
[----:B------:R-:W-:Y:S01]  /*9ce0*/  LOP3.LUT R5, R4, 0xff, RZ, 0xc0, !PT ;  /* 0x000000ff04057812 */ /* 0x000fe200078ec0ff */
[----:B------:R-:W-:Y:S03]  /*9cf0*/  ST.E.U16 desc[UR4][R34.64+0x32], R68 ;  /* 0x0000324422007985 */ /* 0x000fe6000c101504 */
[----:B------:R-:W-:Y:S01]  /*9d00*/  PRMT R55, R5, 0x5410, R26 ;  /* 0x0000541005377816 */ /* 0x000fe2000000001a */
[----:B------:R-:W-:Y:S01]  /*9d10*/  ST.E.U16 desc[UR4][R32.64+0x30], R66 ;  /* 0x0000304220007985 */ /* 0x000fe2000c101504 */
[--C-:B------:R-:W-:Y:S02]  /*9d20*/  SHF.R.U32.HI R26, RZ, 0x10, R4.reuse ;  /* 0x00000010ff1a7819 */ /* 0x100fe40000011604 */
[----:B------:R-:W-:Y:S01]  /*9d30*/  SHF.R.U32.HI R5, RZ, 0x18, R4 ;  /* 0x00000018ff057819 */ /* 0x000fe20000011604 */
[----:B------:R-:W-:Y:S01]  /*9d40*/  ST.E.U16 desc[UR4][R32.64+0x32], R67 ;  /* 0x0000324320007985 */ /* 0x000fe2000c101504 */
[----:B------:R-:W-:-:S03]  /*9d50*/  LOP3.LUT R4, R26, 0xff, RZ, 0xc0, !PT ;  /* 0x000000ff1a047812 */ /* 0x000fc600078ec0ff */
[----:B------:R-:W-:Y:S01]  /*9d60*/  ST.E.U16 desc[UR4][R30.64+0x30], R22 ;  /* 0x000030161e007985 */ /* 0x000fe2000c101504 */
[----:B------:R-:W-:Y:S01]  /*9d70*/  PRMT R39, R4, 0x5410, R5 ;  /* 0x0000541004277816 */ /* 0x000fe20000000005 */
[----:B------:R-:W-:Y:S02]  /*9d80*/  IMAD.WIDE.U32 R4, R36, -0x2daee0ad, RZ ;  /* 0xd2511f5324047825 */ /* 0x000fe400078e00ff */
[----:B------:R-:W-:Y:S03]  /*9d90*/  ST.E.U16 desc[UR4][R30.64+0x32], R21 ;  /* 0x000032151e007985 */ /* 0x000fe6000c101504 */
[----:B------:R-:W-:Y:S01]  /*9da0*/  LOP3.LUT R36, R5, R246, R38, 0x96, !PT ;  /* 0x000000f605247212 */ /* 0x000fe200078e9626 */
[----:B------:R-:W-:Y:S01]  /*9db0*/  ST.E.U16 desc[UR4][R28.64+0x30], R24 ;  /* 0x000030181c007985 */ /* 0x000fe2000c101504 */
[----:B------:R-:W-:Y:S02]  /*9dc0*/  LOP3.LUT R5, R4, 0xffff, RZ, 0xc0, !PT ;  /* 0x0000ffff04057812 */ /* 0x000fe400078ec0ff */
[----:B------:R-:W-:Y:S01]  /*9dd0*/  SHF.R.U32.HI R2, RZ, 0x10, R36 ;  /* 0x00000010ff027819 */ /* 0x000fe20000011624 */
[----:B------:R-:W-:Y:S01]  /*9de0*/  ST.E.U16 desc[UR4][R28.64+0x32], R23 ;  /* 0x000032171c007985 */ /* 0x000fe2000c101504 */
[----:B------:R-:W-:-:S02]  /*9df0*/  SHF.R.U32.HI R26, RZ, 0x8, R5 ;  /* 0x00000008ff1a7819 */ /* 0x000fc40000011605 */
[----:B------:R-:W-:Y:S01]  /*9e00*/  LOP3.LUT R5, R4, 0xff, RZ, 0xc0, !PT ;  /* 0x000000ff04057812 */ /* 0x000fe200078ec0ff */
[----:B------:R-:W-:Y:S03]  /*9e10*/  ST.E.U16 desc[UR4][R34.64+0x40], R65 ;  /* 0x0000404122007985 */ /* 0x000fe6000c101504 */
[----:B------:R-:W-:Y:S01]  /*9e20*/  PRMT R38, R5, 0x5410, R26 ;  /* 0x0000541005267816 */ /* 0x000fe2000000001a */
[----:B------:R-:W-:Y:S01]  /*9e30*/  ST.E.U16 desc[UR4][R34.64+0x42], R64 ;  /* 0x0000424022007985 */ /* 0x000fe2000c101504 */
[--C-:B------:R-:W-:Y:S02]  /*9e40*/  SHF.R.U32.HI R5, RZ, 0x10, R4.reuse ;  /* 0x00000010ff057819 */ /* 0x100fe40000011604 */
[----:B------:R-:W-:Y:S01]  /*9e50*/  SHF.R.U32.HI R26, RZ, 0x18, R4 ;  /* 0x00000018ff1a7819 */ /* 0x000fe20000011604 */
[----:B------:R-:W-:Y:S01]  /*9e60*/  ST.E.U16 desc[UR4][R32.64+0x40], R62 ;  /* 0x0000403e20007985 */ /* 0x000fe2000c101504 */
[----:B------:R-:W-:-:S02]  /*9e70*/  LOP3.LUT R4, R25, 0xffff, RZ, 0xc0, !PT ;  /* 0x0000ffff19047812 */ /* 0x000fc400078ec0ff */
[----:B------:R-:W-:Y:S01]  /*9e80*/  LOP3.LUT R5, R5, 0xff, RZ, 0xc0, !PT ;  /* 0x000000ff05057812 */ /* 0x000fe200078ec0ff */
[----:B------:R-:W-:Y:S03]  /*9e90*/  ST.E.U16 desc[UR4][R32.64+0x42], R63 ;  /* 0x0000423f20007985 */ /* 0x000fe6000c101504 */
[----:B------:R-:W-:Y:S01]  /*9ea0*/  PRMT R37, R5, 0x5410, R26 ;  /* 0x0000541005257816 */ /* 0x000fe2000000001a */
[----:B------:R-:W-:Y:S01]  /*9eb0*/  ST.E.U16 desc[UR4][R30.64+0x40], R20 ;  /* 0x000040141e007985 */ /* 0x000fe2000c101504 */
[----:B------:R-:W-:-:S03]  /*9ec0*/  SHF.R.U32.HI R5, RZ, 0x18, R0 ;  /* 0x00000018ff057819 */ /* 0x000fc60000011600 */
        /* <DEDUP_REMOVED lines=19> */
[----:B------:R-:W-:Y:S04]  /*a000*/  ST.E.U16 desc[UR4][R34.64+0x70], R52 ;  /* 0x0000703422007985 */ /* 0x000fe8000c101504 */
[----:B------:R-:W-:Y:S04]  /*a010*/  ST.E.U16 desc[UR4][R34.64+0x72], R51 ;  /* 0x0000723322007985 */ /* 0x000fe8000c101504 */
[----:B------:R-:W-:Y:S04]  /*a020*/  ST.E.U16 desc[UR4][R32.64+0x70], R50 ;  /* 0x0000703220007985 */ /* 0x000fe8000c101504 */
[----:B------:R-:W-:Y:S04]  /*a030*/  ST.E.U16 desc[UR4][R32.64+0x72], R49 ;  /* 0x0000723120007985 */ /* 0x000fe8000c101504 */
[----:B------:R2:W-:Y:S04]  /*a040*/  ST.E.U16 desc[UR4][R30.64+0x70], R6 ;  /* 0x000070061e007985 */ /* 0x0005e8000c101504 */
[----:B------:R3:W-:Y:S01]  /*a050*/  ST.E.U16 desc[UR4][R30.64+0x72], R3 ;  /* 0x000072031e007985 */ /* 0x0007e2000c101504 */
[----:B-1----:R-:W-:-:S03]  /*a060*/  SHF.R.U32.HI R9, RZ, 0x18, R25 ;  /* 0x00000018ff097819 */ /* 0x002fc60000011619 */
[----:B------:R1:W-:Y:S04]  /*a070*/  ST.E.U16 desc[UR4][R28.64+0x70], R8 ;  /* 0x000070081c007985 */ /* 0x0003e8000c101504 */
[----:B------:R4:W-:Y:S04]  /*a080*/  ST.E.U16 desc[UR4][R28.64+0x72], R7 ;  /* 0x000072071c007985 */ /* 0x0009e8000c101504 */
[----:B------:R-:W5:Y:S04]  /*a090*/  LDSM.16.MT88.4 R112, [R174+0x9000] ;  /* 0x00900000ae70783b */ /* 0x000f680000004200 */
[----:B------:R-:W-:Y:S04]  /*a0a0*/  LDSM.16.MT88.4 R76, [R188+0x9400] ;  /* 0x00940000bc4c783b */ /* 0x000fe80000004200 */
[----:B------:R-:W5:Y:S01]  /*a0b0*/  LDSM.16.MT88.4 R108, [R188+0xa000] ;  /* 0x00a00000bc6c783b */ /* 0x000f620000004200 */
[----:B--2---:R-:W-:-:S03]  /*a0c0*/  LOP3.LUT R6, R25, 0xff, RZ, 0xc0, !PT ;  /* 0x000000ff19067812 */ /* 0x004fc600078ec0ff */
[----:B------:R-:W-:Y:S01]  /*a0d0*/  LDSM.16.MT88.4 R72, [R174+0xa400] ;  /* 0x00a40000ae48783b */ /* 0x000fe20000004200 */
[----:B---3--:R-:W-:-:S03]  /*a0e0*/  SHF.R.U32.HI R3, RZ, 0x8, R4 ;  /* 0x00000008ff037819 */ /* 0x008fc60000011604 */
[----:B------:R-:W-:Y:S01]  /*a0f0*/  LDSM.16.MT88.4 R48, [R174+0xb000] ;  /* 0x00b00000ae30783b */ /* 0x000fe20000004200 */
[----:B------:R-:W-:Y:S02]  /*a100*/  SHF.R.U32.HI R4, RZ, 0x10, R25 ;  /* 0x00000010ff047819 */ /* 0x000fe40000011619 */
[----:B------:R-:W-:Y:S01]  /*a110*/  PRMT R11, R6, 0x5410, R3 ;  /* 0x00005410060b7816 */ /* 0x000fe20000000003 */
[----:B------:R-:W-:Y:S01]  /*a120*/  STL.64 [R1+0x68], R146 ;  /* 0x0000689201007387 */ /* 0x000fe20000100a00 */
[C---:B------:R-:W-:Y:S02]  /*a130*/  LOP3.LUT R3, R0.reuse, 0xffff, RZ, 0xc0, !PT ;  /* 0x0000ffff00037812 */ /* 0x040fe400078ec0ff */
[----:B------:R-:W-:Y:S01]  /*a140*/  SHF.R.U32.HI R6, RZ, 0x10, R0 ;  /* 0x00000010ff067819 */ /* 0x000fe20000011600 */
[----:B------:R-:W-:Y:S01]  /*a150*/  STL.64 [R1+0x60], R144 ;  /* 0x0000609001007387 */ /* 0x000fe20000100a00 */
[----:B-1----:R-:W-:Y:S02]  /*a160*/  LOP3.LUT R8, R0, 0xff, RZ, 0xc0, !PT ;  /* 0x000000ff00087812 */ /* 0x002fe400078ec0ff */
[----:B------:R-:W-:-:S02]  /*a170*/  LOP3.LUT R0, R36, 0xffff, RZ, 0xc0, !PT ;  /* 0x0000ffff24007812 */ /* 0x000fc400078ec0ff */
[----:B----4-:R-:W-:Y:S02]  /*a180*/  LOP3.LUT R7, R4, 0xff, RZ, 0xc0, !PT ;  /* 0x000000ff04077812 */ /* 0x010fe400078ec0ff */
[----:B------:R-:W-:Y:S02]  /*a190*/  SHF.R.U32.HI R4, RZ, 0x8, R3 ;  /* 0x00000008ff047819 */ /* 0x000fe40000011603 */
[----:B------:R-:W-:Y:S02]  /*a1a0*/  LOP3.LUT R3, R6, 0xff, RZ, 0xc0, !PT ;  /* 0x000000ff06037812 */ /* 0x000fe400078ec0ff */
[----:B------:R-:W-:Y:S02]  /*a1b0*/  SHF.R.U32.HI R6, RZ, 0x8, R0 ;  /* 0x00000008ff067819 */ /* 0x000fe40000011600 */
[----:B------:R-:W-:Y:S02]  /*a1c0*/  HSET2.LE.AND R0, R82, R70, PT ;  /* 0x0000004652007233 */ /* 0x000fe40003803000 */
[----:B------:R-:W-:-:S02]  /*a1d0*/  PRMT R10, R7, 0x5410, R9 ;  /* 0x00005410070a7816 */ /* 0x000fc40000000009 */
[----:B------:R-:W-:Y:S02]  /*a1e0*/  PRMT R8, R8, 0x5410, R4 ;  /* 0x0000541008087816 */ /* 0x000fe40000000004 */
[----:B------:R-:W-:Y:S02]  /*a1f0*/  PRMT R9, R3, 0x5410, R5 ;  /* 0x0000541003097816 */ /* 0x000fe40000000005 */
[----:B------:R-:W-:Y:S02]  /*a200*/  LOP3.LUT R24, R170, R0, RZ, 0xc0, !PT ;  /* 0x00000000aa187212 */ /* 0x000fe400078ec0ff */
[--C-:B------:R-:W-:Y:S02]  /*a210*/  HSET2.LE.AND R3, R81, R70.reuse, PT ;  /* 0x0000004651037233 */ /* 0x100fe40003803000 */
[--C-:B------:R-:W-:Y:S02]  /*a220*/  HSET2.LE.AND R4, R84, R70.reuse, PT ;  /* 0x0000004654047233 */ /* 0x100fe40003803000 */
[--C-:B------:R-:W-:Y:S01]  /*a230*/  HSET2.LE.AND R0, R55, R70.reuse, PT ;  /* 0x0000004637007233 */ /* 0x100fe20003803000 */
[----:B------:R-:W1:Y:S01]  /*a240*/  LDSM.16.MT88.4 R84, [R174+0x9400] ;  /* 0x00940000ae54783b */ /* 0x000e620000004200 */
[----:B------:R-:W-:-:S02]  /*a250*/  HSET2.LE.AND R5, R83, R70, PT ;  /* 0x0000004653057233 */ /* 0x000fc40003803000 */
[----:B------:R-:W-:Y:S01]  /*a260*/  LOP3.LUT R25, R168, R3, RZ, 0xc0, !PT ;  /* 0x00000003a8197212 */ /* 0x000fe200078ec0ff */
[----:B------:R-:W-:Y:S01]  /*a270*/  LDSM.16.MT88.4 R80, [R188+0x9000] ;  /* 0x00900000bc50783b */ /* 0x000fe20000004200 */
[----:B------:R-:W-:Y:S02]  /*a280*/  LOP3.LUT R26, R167, R4, RZ, 0xc0, !PT ;  /* 0x00000004a71a7212 */ /* 0x000fe400078ec0ff */
[----:B------:R-:W-:Y:S02]  /*a290*/  LOP3.LUT R14, R95, R0, RZ, 0xc0, !PT ;  /* 0x000000005f0e7212 */ /* 0x000fe400078ec0ff */
[--C-:B------:R-:W-:Y:S02]  /*a2a0*/  HSET2.LE.AND R3, R39, R70.reuse, PT ;  /* 0x0000004627037233 */ /* 0x100fe40003803000 */
[--C-:B------:R-:W-:Y:S02]  /*a2b0*/  HSET2.LE.AND R4, R8, R70.reuse, PT ;  /* 0x0000004608047233 */ /* 0x100fe40003803000 */
[----:B------:R-:W-:-:S02]  /*a2c0*/  HSET2.LE.AND R0, R9, R70, PT ;  /* 0x0000004609007233 */ /* 0x000fc40003803000 */
[----:B------:R-:W-:Y:S02]  /*a2d0*/  LOP3.LUT R15, R91, R3, RZ, 0xc0, !PT ;  /* 0x000000035b0f7212 */ /* 0x000fe400078ec0ff */
[----:B------:R-:W-:Y:S02]  /*a2e0*/  LOP3.LUT R12, R107, R4, RZ, 0xc0, !PT ;  /* 0x000000046b0c7212 */ /* 0x000fe400078ec0ff */
[----:B------:R-:W-:Y:S02]  /*a2f0*/  LOP3.LUT R13, R105, R0, RZ, 0xc0, !PT ;  /* 0x00000000690d7212 */ /* 0x000fe400078ec0ff */
[----:B------:R-:W-:Y:S02]  /*a300*/  HSET2.LE.AND R3, R88, R70, PT ;  /* 0x0000004658037233 */ /* 0x000fe40003803000 */
[----:B------:R-:W-:Y:S01]  /*a310*/  LOP3.LUT R7, R36, 0xff, RZ, 0xc0, !PT ;  /* 0x000000ff24077812 */ /* 0x000fe200078ec0ff */
[----:B------:R-:W2:Y:S01]  /*a320*/  LDSM.16.MT88.4 R88, [R174+0xa000] ;  /* 0x00a00000ae58783b */ /* 0x000ea20000004200 */
[----:B------:R-:W-:Y:S01]  /*a330*/  LOP3.LUT R27, R163, R5, RZ, 0xc0, !PT ;  /* 0x00000005a31b7212 */ /* 0x000fe200078ec0ff */
[----:B-----5:R-:W-:Y:S01]  /*a340*/  HMMA.16816.F32 R16, R12, R112, RZ ;  /* 0x000000700c10723c */ /* 0x020fe200000018ff */
[----:B------:R-:W-:-:S02]  /*a350*/  PRMT R7, R7, 0x5410, R6 ;  /* 0x0000541007077816 */ /* 0x000fc40000000006 */
[----:B------:R-:W-:Y:S02]  /*a360*/  SHF.R.U32.HI R6, RZ, 0x18, R36 ;  /* 0x00000018ff067819 */ /* 0x000fe40000011624 */
[----:B------:R-:W-:Y:S01]  /*a370*/  LOP3.LUT R5, R2, 0xff, RZ, 0xc0, !PT ;  /* 0x000000ff02057812 */ /* 0x000fe200078ec0ff */
[C---:B------:R-:W-:Y:S01]  /*a380*/  HMMA.16816.F32 R40, R24.reuse, R112, RZ ;  /* 0x000000701828723c */ /* 0x040fe200000018ff */
[--C-:B------:R-:W-:Y:S02]  /*a390*/  HSET2.LE.AND R0, R11, R70.reuse, PT ;  /* 0x000000460b007233 */ /* 0x100fe40003803000 */
[--C-:B------:R-:W-:Y:S02]  /*a3a0*/  HSET2.LE.AND R2, R10, R70.reuse, PT ;  /* 0x000000460a027233 */ /* 0x100fe40003803000 */
[----:B------:R-:W-:Y:S01]  /*a3b0*/  HSET2.LE.AND R4, R92, R70, PT ;  /* 0x000000465c047233 */ /* 0x000fe20003803000 */
[----:B------:R-:W-:Y:S01]  /*a3c0*/  HMMA.16816.F32 R44, R24, R108, RZ ;  /* 0x0000006c182c723c */ /* 0x000fe200000018ff */
[----:B------:R-:W-:-:S02]  /*a3d0*/  PRMT R5, R5, 0x5410, R6 ;  /* 0x0000541005057816 */ /* 0x000fc40000000006 */
[----:B------:R-:W-:Y:S02]  /*a3e0*/  LOP3.LUT R20, R169, R0, RZ, 0xc0, !PT ;  /* 0x00000000a9147212 */ /* 0x000fe400078ec0ff */
[----:B------:R-:W-:Y:S02]  /*a3f0*/  LOP3.LUT R21, R166, R2, RZ, 0xc0, !PT ;  /* 0x00000002a6157212 */ /* 0x000fe400078ec0ff */
[----:B------:R-:W-:Y:S02]  /*a400*/  LOP3.LUT R22, R162, R3, RZ, 0xc0, !PT ;  /* 0x00000003a2167212 */ /* 0x000fe400078ec0ff */
[----:B------:R-:W-:Y:S02]  /*a410*/  LOP3.LUT R23, R161, R4, RZ, 0xc0, !PT ;  /* 0x00000004a1177212 */ /* 0x000fe400078ec0ff */
[--C-:B------:R-:W-:Y:S02]  /*a420*/  HSET2.LE.AND R0, R38, R70.reuse, PT ;  /* 0x0000004626007233 */ /* 0x100fe40003803000 */
[----:B------:R-:W-:-:S02]  /*a430*/  HSET2.LE.AND R2, R37, R70, PT ;  /* 0x0000004625027233 */ /* 0x000fc40003803000 */
[--C-:B------:R-:W-:Y:S02]  /*a440*/  HSET2.LE.AND R3, R7, R70.reuse, PT ;  /* 0x0000004607037233 */ /* 0x100fe40003803000 */
[----:B------:R-:W-:Y:S01]  /*a450*/  HSET2.LE.AND R4, R5, R70, PT ;  /* 0x0000004605047233 */ /* 0x000fe20003803000 */
[----:B-1----:R-:W-:Y:S01]  /*a460*/  HMMA.16816.F32 R168, R20, R84, R40 ;  /* 0x0000005414a8723c */ /* 0x002fe20000001828 */
[----:B------:R-:W-:Y:S02]  /*a470*/  LOP3.LUT R10, R94, R0, RZ, 0xc0, !PT ;  /* 0x000000005e0a7212 */ /* 0x000fe400078ec0ff */
[----:B------:R-:W-:Y:S02]  /*a480*/  LOP3.LUT R11, R93, R2, RZ, 0xc0, !PT ;  /* 0x000000025d0b7212 */ /* 0x000fe400078ec0ff */
[----:B------:R-:W-:Y:S02]  /*a490*/  LOP3.LUT R8, R106, R3, RZ, 0xc0, !PT ;  /* 0x000000036a087212 */ /* 0x000fe400078ec0ff */
[----:B------:R-:W-:Y:S01]  /*a4a0*/  LOP3.LUT R9, R104, R4, RZ, 0xc0, !PT ;  /* 0x0000000468097212 */ /* 0x000fe200078ec0ff */
[----:B--2---:R-:W-:Y:S01]  /*a4b0*/  HMMA.16816.F32 R36, R24, R88, RZ ;  /* 0x000000581824723c */ /* 0x004fe200000018ff */
[----:B------:R-:W1:Y:S01]  /*a4c0*/  LDSM.16.MT88.4 R104, [R188+0xa400] ;  /* 0x00a40000bc68783b */ /* 0x000e620000004200 */
[----:B------:R-:W-:-:S04]  /*a4d0*/  LOP3.LUT R2, R153, R227, RZ, 0x3c, !PT ;  /* 0x000000e399027212 */ /* 0x000fc800078e3cff */
[----:B------:R-:W-:Y:S01]  /*a4e0*/  HMMA.16816.F32 R136, R8, R84, R16 ;  /* 0x000000540888723c */ /* 0x000fe20000001810 */
[----:B------:R-:W-:-:S05]  /*a4f0*/  IMAD.WIDE.U32 R2, R2, -0x326172a9, RZ ;  /* 0xcd9e8d5702027825 */ /* 0x000fca00078e00ff */
[----:B------:R-:W-:Y:S01]  /*a500*/  HMMA.16816.F32 R16, R24, R80, RZ ;  /* 0x000000501810723c */ /* 0x000fe200000018ff */
[----:B------:R-:W-:-:S05]  /*a510*/  LOP3.LUT R0, R3, R213, R224, 0x96, !PT ;  /* 0x000000d503007212 */ /* 0x000fca00078e96e0 */
[C---:B------:R-:W-:Y:S06]  /*a520*/  HMMA.16816.F32 R4, R12.reuse, R80, RZ ;  /* 0x000000500c04723c */ /* 0x040fec00000018ff */
[----:B------:R-:W-:Y:S06]  /*a530*/  HMMA.16816.F32 R40, R12, R88, RZ ;  /* 0x000000580c28723c */ /* 0x000fec00000018ff */
[C---:B------:R-:W-:Y:S06]  /*a540*/  HMMA.16816.F32 R152, R20.reuse, R72, R36 ;  /* 0x000000481498723c */ /* 0x040fec0000001824 */
[----:B------:R-:W-:Y:S06]  /*a550*/  HMMA.16816.F32 R160, R20, R76, R16 ;  /* 0x0000004c14a0723c */ /* 0x000fec0000001810 */
[----:B------:R-:W-:Y:S06]  /*a560*/  HMMA.16816.F32 R16, R12, R108, RZ ;  /* 0x0000006c0c10723c */ /* 0x000fec00000018ff */
[C---:B------:R-:W-:Y:S06]  /*a570*/  HMMA.16816.F32 R128, R8.reuse, R76, R4 ;  /* 0x0000004c0880723c */ /* 0x040fec0000001804 */
[----:B------:R-:W-:Y:S01]  /*a580*/  HMMA.16816.F32 R120, R8, R72, R40 ;  /* 0x000000480878723c */ /* 0x000fe20000001828 */
[----:B------:R-:W-:-:S02]  /*a590*/  LOP3.LUT R6, R221, R212, R2, 0x96, !PT ;  /* 0x000000d4dd067212 */ /* 0x000fc400078e9602 */
[----:B------:R-:W-:Y:S02]  /*a5a0*/  LOP3.LUT R5, R3, R213, R214, 0x96, !PT ;  /* 0x000000d503057212 */ /* 0x000fe400078e96d6 */
[----:B------:R-:W-:Y:S01]  /*a5b0*/  LOP3.LUT R4, R145, R212, R2, 0x96, !PT ;  /* 0x000000d491047212 */ /* 0x000fe200078e9602 */
[----:B------:R-:W-:Y:S01]  /*a5c0*/  IMAD.WIDE.U32 R2, R0, -0x2daee0ad, RZ ;  /* 0xd2511f5300027825 */ /* 0x000fe200078e00ff */
[-C--:B-1----:R-:W-:Y:S03]  /*a5d0*/  HMMA.16816.F32 R224, R20, R104.reuse, R44 ;  /* 0x0000006814e0723c */ /* 0x082fe6000000182c */
[----:B------:R-:W-:Y:S01]  /*a5e0*/  IMAD.WIDE.U32 R36, R6, -0x2daee0ad, RZ ;  /* 0xd2511f5306247825 */ /* 0x000fe200078e00ff */
[----:B------:R-:W-:Y:S02]  /*a5f0*/  LOP3.LUT R7, R3, R141, R180, 0x96, !PT ;  /* 0x0000008d03077212 */ /* 0x000fe400078e96b4 */
[----:B------:R-:W-:Y:S01]  /*a600*/  HMMA.16816.F32 R212, R8, R104, R16 ;  /* 0x0000006808d4723c */ /* 0x000fe20000001810 */
[----:B------:R-:W-:Y:S01]  /*a610*/  IMAD.WIDE.U32 R40, R4, -0x2daee0ad, RZ ;  /* 0xd2511f5304287825 */ /* 0x000fe200078e00ff */
[----:B------:R-:W-:-:S03]  /*a620*/  LOP3.LUT R6, R37, R252, R2, 0x96, !PT ;  /* 0x000000fc25067212 */ /* 0x000fc600078e9602 */
[----:B------:R-:W-:-:S04]  /*a630*/  IMAD.WIDE.U32 R2, R5, -0x2daee0ad, RZ ;  /* 0xd2511f5305027825 */ /* 0x000fc800078e00ff */
[----:B------:R-:W-:Y:S01]  /*a640*/  IMAD.WIDE.U32 R18, R6, -0x326172a9, RZ ;  /* 0xcd9e8d5706127825 */ /* 0x000fe200078e00ff */
[----:B------:R-:W-:Y:S02]  /*a650*/  LOP3.LUT R4, R3, R141, R146, 0x96, !PT ;  /* 0x0000008d03047212 */ /* 0x000fe400078e9692 */
[----:B------:R-:W-:Y:S01]  /*a660*/  LOP3.LUT R0, R41, R252, R2, 0x96, !PT ;  /* 0x000000fc29007212 */ /* 0x000fe200078e9602 */
        /* <DEDUP_REMOVED lines=57> */
[----:B------:R-:W-:Y:S02]  /*aa00*/  LOP3.LUT R6, R42, 0xff, RZ, 0xc0, !PT ;  /* 0x000000ff2a067812 */ /* 0x000fe400078ec0ff */
[----:B------:R-:W-:-:S02]  /*aa10*/  SHF.R.U32.HI R3, RZ, 0x8, R17 ;  /* 0x00000008ff037819 */ /* 0x000fc40000011611 */
[----:B------:R-:W-:Y:S02]  /*aa20*/  PRMT R62, R2, 0x5410, R18 ;  /* 0x00005410023e7816 */ /* 0x000fe40000000012 */
[----:B------:R-:W-:Y:S01]  /*aa30*/  LOP3.LUT R2, R4, 0xffff, RZ, 0xc0, !PT ;  /* 0x0000ffff04027812 */ /* 0x000fe200078ec0ff */
[----:B------:R-:W-:Y:S01]  /*aa40*/  HMMA.16816.F32 R16, R24, R48, RZ ;  /* 0x000000301810723c */ /* 0x000fe200000018ff */
[----:B------:R-:W-:Y:S02]  /*aa50*/  PRMT R65, R43, 0x5410, R7 ;  /* 0x000054102b417816 */ /* 0x000fe40000000007 */
[----:B------:R-:W-:Y:S02]  /*aa60*/  PRMT R64, R6, 0x5410, R44 ;  /* 0x0000541006407816 */ /* 0x000fe4000000002c */
[----:B------:R-:W-:Y:S01]  /*aa70*/  PRMT R63, R37, 0x5410, R3 ;  /* 0x00005410253f7816 */ /* 0x000fe20000000003 */
[----:B------:R-:W-:Y:S01]  /*aa80*/  LDSM.16.MT88.4 R44, [R188+0xb000] ;  /* 0x00b00000bc2c783b */ /* 0x000fe20000004200 */
[----:B------:R-:W-:-:S02]  /*aa90*/  SHF.R.U32.HI R3, RZ, 0x10, R4 ;  /* 0x00000010ff037819 */ /* 0x000fc40000011604 */
[----:B------:R-:W-:Y:S02]  /*aaa0*/  LOP3.LUT R7, R4, 0xff, RZ, 0xc0, !PT ;  /* 0x000000ff04077812 */ /* 0x000fe400078ec0ff */
[----:B------:R-:W-:Y:S02]  /*aab0*/  SHF.R.U32.HI R6, RZ, 0x18, R4 ;  /* 0x00000018ff067819 */ /* 0x000fe40000011604 */
[----:B------:R-:W-:Y:S02]  /*aac0*/  SHF.R.U32.HI R4, RZ, 0x8, R2 ;  /* 0x00000008ff047819 */ /* 0x000fe40000011602 */
[----:B------:R-:W-:Y:S01]  /*aad0*/  SHF.R.U32.HI R2, RZ, 0x8, R36 ;  /* 0x00000008ff027819 */ /* 0x000fe20000011624 */
[----:B------:R-:W-:Y:S01]  /*aae0*/  FADD.FTZ R36, R164, R96 ;  /* 0x00000060a4247221 */ /* 0x000fe20000010000 */
[----:B------:R-:W-:Y:S02]  /*aaf0*/  LOP3.LUT R3, R3, 0xff, RZ, 0xc0, !PT ;  /* 0x000000ff03037812 */ /* 0x000fe400078ec0ff */
[----:B------:R-:W-:-:S02]  /*ab00*/  PRMT R61, R7, 0x5410, R4 ;  /* 0x00005410073d7816 */ /* 0x000fc40000000004 */
[----:B------:R-:W-:Y:S02]  /*ab10*/  LOP3.LUT R4, R39, 0xff, RZ, 0xc0, !PT ;  /* 0x000000ff27047812 */ /* 0x000fe400078ec0ff */
[----:B------:R-:W-:Y:S02]  /*ab20*/  PRMT R59, R38, 0x5410, R2 ;  /* 0x00005410263b7816 */ /* 0x000fe40000000002 */
[----:B------:R-:W-:Y:S02]  /*ab30*/  PRMT R60, R3, 0x5410, R6 ;  /* 0x00005410033c7816 */ /* 0x000fe40000000006 */
[----:B------:R-:W-:Y:S02]  /*ab40*/  LOP3.LUT R2, R5, 0xffff, RZ, 0xc0, !PT ;  /* 0x0000ffff05027812 */ /* 0x000fe400078ec0ff */
[----:B------:R-:W-:Y:S02]  /*ab50*/  SHF.R.U32.HI R6, RZ, 0x10, R5 ;  /* 0x00000010ff067819 */ /* 0x000fe40000011605 */
[----:B------:R-:W-:-:S02]  /*ab60*/  PRMT R52, R4, 0x5410, R40 ;  /* 0x0000541004347816 */ /* 0x000fc40000000028 */
[----:B------:R-:W1:Y:S01]  /*ab70*/  LDSM.16.MT88.4 R40, [R174+0xb400] ;  /* 0x00b40000ae28783b */ /* 0x000e620000004200 */
[----:B------:R-:W-:Y:S02]  /*ab80*/  LOP3.LUT R7, R5, 0xff, RZ, 0xc0, !PT ;  /* 0x000000ff05077812 */ /* 0x000fe400078ec0ff */
[----:B------:R-:W-:Y:S02]  /*ab90*/  SHF.R.U32.HI R3, RZ, 0x8, R2 ;  /* 0x00000008ff037819 */ /* 0x000fe40000011602 */
[----:B------:R-:W-:Y:S02]  /*aba0*/  SHF.R.U32.HI R5, RZ, 0x18, R5 ;  /* 0x00000018ff057819 */ /* 0x000fe40000011605 */
[----:B------:R-:W-:Y:S02]  /*abb0*/  LOP3.LUT R2, R6, 0xff, RZ, 0xc0, !PT ;  /* 0x000000ff06027812 */ /* 0x000fe400078ec0ff */
[----:B------:R-:W-:Y:S02]  /*abc0*/  SHF.R.U32.HI R4, RZ, 0x10, R0 ;  /* 0x00000010ff047819 */ /* 0x000fe40000011600 */
[----:B------:R-:W-:-:S02]  /*abd0*/  PRMT R57, R2, 0x5410, R5 ;  /* 0x0000541002397816 */ /* 0x000fc40000000005 */
[C---:B------:R-:W-:Y:S02]  /*abe0*/  LOP3.LUT R2, R0.reuse, 0xffff, RZ, 0xc0, !PT ;  /* 0x0000ffff00027812 */ /* 0x040fe400078ec0ff */
[----:B------:R-:W-:Y:S02]  /*abf0*/  LOP3.LUT R5, R0, 0xff, RZ, 0xc0, !PT ;  /* 0x000000ff00057812 */ /* 0x000fe400078ec0ff */
[----:B------:R-:W-:Y:S02]  /*ac00*/  SHF.R.U32.HI R2, RZ, 0x8, R2 ;  /* 0x00000008ff027819 */ /* 0x000fe40000011602 */
[----:B------:R-:W-:Y:S02]  /*ac10*/  PRMT R58, R7, 0x5410, R3 ;  /* 0x00005410073a7816 */ /* 0x000fe40000000003 */
[----:B------:R-:W-:Y:S02]  /*ac20*/  SHF.R.U32.HI R3, RZ, 0x18, R0 ;  /* 0x00000018ff037819 */ /* 0x000fe40000011600 */
[----:B------:R-:W-:-:S02]  /*ac30*/  LOP3.LUT R0, R4, 0xff, RZ, 0xc0, !PT ;  /* 0x000000ff04007812 */ /* 0x000fc400078ec0ff */
[----:B------:R-:W-:Y:S01]  /*ac40*/  PRMT R56, R5, 0x5410, R2 ;  /* 0x0000541005387816 */ /* 0x000fe20000000002 */
[----:B------:R-:W-:Y:S01]  /*ac50*/  FADD.FTZ R2, R183, R97 ;  /* 0x00000061b7027221 */ /* 0x000fe20000010000 */
[----:B------:R-:W-:Y:S01]  /*ac60*/  HMMA.16816.F32 R4, R12, R48, RZ ;  /* 0x000000300c04723c */ /* 0x000fe200000018ff */
[----:B------:R-:W-:Y:S01]  /*ac70*/  PRMT R55, R0, 0x5410, R3 ;  /* 0x0000541000377816 */ /* 0x000fe20000000003 */
[----:B------:R-:W-:Y:S01]  /*ac80*/  FADD.FTZ R0, R157, R99 ;  /* 0x000000639d007221 */ /* 0x000fe20000010000 */
[----:B------:R-:W-:Y:S01]  /*ac90*/  FADD.FTZ R37, R238, R2 ;  /* 0x00000002ee257221 */ /* 0x000fe20000010000 */
[----:B------:R-:W-:Y:S01]  /*aca0*/  FADD.FTZ R2, R179, R36 ;  /* 0x00000024b3027221 */ /* 0x000fe20000010000 */
[----:B------:R-:W-:Y:S01]  /*acb0*/  FADD.FTZ R3, R182, R98 ;  /* 0x00000062b6037221 */ /* 0x000fe20000010000 */
[----:B------:R-:W-:Y:S01]  /*acc0*/  FADD.FTZ R0, R158, R0 ;  /* 0x000000009e007221 */ /* 0x000fe20000010000 */
[--C-:B------:R-:W-:Y:S02]  /*acd0*/  HSET2.LE.AND R52, R52, R70.reuse, PT ;  /* 0x0000004634347233 */ /* 0x100fe40003803000 */
[----:B------:R-:W-:Y:S01]  /*ace0*/  FADD.FTZ R3, R237, R3 ;  /* 0x00000003ed037221 */ /* 0x000fe20000010000 */
[----:B------:R-:W-:Y:S01]  /*acf0*/  FADD.FTZ R0, R135, R0 ;  /* 0x0000000087007221 */ /* 0x000fe20000010000 */
[--C-:B------:R-:W-:Y:S01]  /*ad00*/  HSET2.LE.AND R49, R59, R70.reuse, PT ;  /* 0x000000463b317233 */ /* 0x100fe20003803000 */
[----:B-1----:R-:W-:Y:S01]  /*ad10*/  HMMA.16816.F32 R180, R20, R40, R16 ;  /* 0x0000002814b4723c */ /* 0x002fe20000001810 */
[----:B------:R-:W-:-:S02]  /*ad20*/  HSET2.LE.AND R48, R55, R70, PT ;  /* 0x0000004637307233 */ /* 0x000fc40003803000 */
[----:B------:R-:W-:Y:S02]  /*ad30*/  LOP3.LUT R95, R117, R52, RZ, 0xc0, !PT ;  /* 0x00000034755f7212 */ /* 0x000fe400078ec0ff */
[----:B------:R-:W-:Y:S01]  /*ad40*/  LOP3.LUT R94, R116, R49, RZ, 0xc0, !PT ;  /* 0x00000031745e7212 */ /* 0x000fe200078ec0ff */
[----:B------:R-:W-:Y:S01]  /*ad50*/  HMMA.16816.F32 R16, R24, R44, RZ ;  /* 0x0000002c1810723c */ /* 0x000fe200000018ff */
[----:B------:R-:W-:-:S05]  /*ad60*/  LOP3.LUT R93, R118, R48, RZ, 0xc0, !PT ;  /* 0x00000030765d7212 */ /* 0x000fca00078ec0ff */
[----:B------:R-:W-:Y:S07]  /*ad70*/  HMMA.16816.F32 R164, R8, R40, R4 ;  /* 0x0000002808a4723c */ /* 0x000fee0000001804 */
[----:B------:R-:W-:Y:S01]  /*ad80*/  FADD.FTZ R4, R231, R37 ;  /* 0x00000025e7047221 */ /* 0x000fe20000010000 */
[----:B------:R-:W-:Y:S01]  /*ad90*/  FADD.FTZ R5, R229, R3 ;  /* 0x00000003e5057221 */ /* 0x000fe20000010000 */
[----:B------:R-:W1:Y:S01]  /*ada0*/  LDSM.16.MT88.4 R36, [R188+0xb400] ;  /* 0x00b40000bc24783b */ /* 0x000e620000004200 */
[----:B------:R-:W-:Y:S01]  /*adb0*/  FADD.FTZ R3, R159, R2 ;  /* 0x000000029f037221 */ /* 0x000fe20000010000 */
        /* <DEDUP_REMOVED lines=8> */
[--C-:B------:R-:W-:Y:S01]  /*ae40*/  HSET2.LE.AND R0, R69, R70.reuse, PT ;  /* 0x0000004645007233 */ /* 0x100fe20003803000 */
[----:B------:R-:W-:Y:S01]  /*ae50*/  FADD.FTZ R105, R211, R54 ;  /* 0x00000036d3697221 */ /* 0x000fe20000010000 */
[--C-:B------:R-:W-:Y:S01]  /*ae60*/  HSET2.LE.AND R2, R68, R70.reuse, PT ;  /* 0x0000004644027233 */ /* 0x100fe20003803000 */
[----:B------:R-:W-:Y:S01]  /*ae70*/  FADD.FTZ R104, R124, R53 ;  /* 0x000000357c687221 */ /* 0x000fe20000010000 */
[--C-:B------:R-:W-:Y:S01]  /*ae80*/  HSET2.LE.AND R40, R64, R70.reuse, PT ;  /* 0x0000004640287233 */ /* 0x100fe20003803000 */
[----:B------:R-:W-:Y:S01]  /*ae90*/  HMMA.16816.F32 R52, R12, R50, RZ ;  /* 0x000000320c34723c */ /* 0x000fe200000018ff */
[----:B------:R-:W-:-:S02]  /*aea0*/  HSET2.LE.AND R3, R63, R70, PT ;  /* 0x000000463f037233 */ /* 0x000fc40003803000 */
[--C-:B------:R-:W-:Y:S02]  /*aeb0*/  HSET2.LE.AND R41, R61, R70.reuse, PT ;  /* 0x000000463d297233 */ /* 0x100fe40003803000 */
[--C-:B------:R-:W-:Y:S01]  /*aec0*/  HSET2.LE.AND R44, R60, R70.reuse, PT ;  /* 0x000000463c2c7233 */ /* 0x100fe20003803000 */
[----:B------:R-:W-:Y:S01]  /*aed0*/  HMMA.16816.F32 R48, R24, R50, RZ ;  /* 0x000000321830723c */ /* 0x000fe200000018ff */
[----:B------:R-:W-:Y:S02]  /*aee0*/  HSET2.LE.AND R45, R56, R70, PT ;  /* 0x00000046382d7233 */ /* 0x000fe40003803000 */
[----:B------:R-:W-:Y:S01]  /*aef0*/  LOP3.LUT R98, R151, R3, RZ, 0xc0, !PT ;  /* 0x0000000397627212 */ /* 0x000fe200078ec0ff */
[----:B------:R-:W-:Y:S02]  /*af00*/  FADD.FTZ R3, R236, R105 ;  /* 0x00000069ec037221 */ /* 0x000fe40000010000 */
[----:B------:R-:W-:-:S12]  /*af10*/  LOP3.LUT R92, R119, R45, RZ, 0xc0, !PT ;  /* 0x0000002d775c7212 */ /* 0x000fd800078ec0ff */
[----:B------:R-:W-:Y:S06]  /*af20*/  HMMA.16816.F32 R144, R8, R42, R52 ;  /* 0x0000002a0890723c */ /* 0x000fec0000001834 */
[-C--:B-1----:R-:W-:Y:S06]  /*af30*/  HMMA.16816.F32 R176, R20, R36.reuse, R16 ;  /* 0x0000002414b0723c */ /* 0x082fec0000001810 */
[----:B------:R-:W-:Y:S01]  /*af40*/  HMMA.16816.F32 R156, R8, R36, R4 ;  /* 0x00000024089c723c */ /* 0x000fe20000001804 */
[----:B------:R-:W-:Y:S01]  /*af50*/  LOP3.LUT R18, R210, R0, RZ, 0xc0, !PT ;  /* 0x00000000d2127212 */ /* 0x000fe200078ec0ff */
[----:B------:R-:W-:Y:S01]  /*af60*/  FADD.FTZ R0, R243, R185 ;  /* 0x000000b9f3007221 */ /* 0x000fe20000010000 */
[----:B------:R-:W-:Y:S01]  /*af70*/  LOP3.LUT R19, R195, R2, RZ, 0xc0, !PT ;  /* 0x00000002c3137212 */ /* 0x000fe200078ec0ff */
[----:B------:R-:W-:-:S02]  /*af80*/  FADD.FTZ R2, R244, R186 ;  /* 0x000000baf4027221 */ /* 0x000fc40000010000 */
[----:B------:R-:W-:Y:S01]  /*af90*/  HMMA.16816.F32 R48, R20, R42, R48 ;  /* 0x0000002a1430723c */ /* 0x000fe20000001830 */
[--C-:B------:R-:W-:Y:S02]  /*afa0*/  HSET2.LE.AND R5, R67, R70.reuse, PT ;  /* 0x0000004643057233 */ /* 0x100fe40003803000 */
[--C-:B------:R-:W-:Y:S02]  /*afb0*/  HSET2.LE.AND R6, R66, R70.reuse, PT ;  /* 0x0000004642067233 */ /* 0x100fe40003803000 */
[--C-:B------:R-:W-:Y:S02]  /*afc0*/  HSET2.LE.AND R37, R65, R70.reuse, PT ;  /* 0x0000004641257233 */ /* 0x100fe40003803000 */
[--C-:B------:R-:W-:Y:S01]  /*afd0*/  HSET2.LE.AND R4, R62, R70.reuse, PT ;  /* 0x000000463e047233 */ /* 0x100fe20003803000 */
[----:B------:R-:W-:Y:S01]  /*afe0*/  HMMA.16816.F32 R64, R12, R82, RZ ;  /* 0x000000520c40723c */ /* 0x000fe200000018ff */
[--C-:B------:R-:W-:Y:S02]  /*aff0*/  HSET2.LE.AND R7, R58, R70.reuse, PT ;  /* 0x000000463a077233 */ /* 0x100fe40003803000 */
[----:B------:R-:W-:-:S02]  /*b000*/  HSET2.LE.AND R36, R57, R70, PT ;  /* 0x0000004639247233 */ /* 0x000fc40003803000 */
        /* <DEDUP_REMOVED lines=12> */
[----:B------:R-:W-:Y:S01]  /*b0d0*/  IADD3 R194, P0, R34, -0x80, RZ ;  /* 0xffffff8022c27810 */ /* 0x000fe20007f1e0ff */
[----:B------:R-:W-:Y:S03]  /*b0e0*/  HMMA.16816.F32 R12, R12, R46, RZ ;  /* 0x0000002e0c0c723c */ /* 0x000fe600000018ff */
[----:B------:R-:W-:-:S03]  /*b0f0*/  IADD3.X R195, R35, -0x1, RZ, P0, !PT ;  /* 0xffffffff23c37810 */ /* 0x000fc600007fe4ff */
[C---:B------:R-:W-:Y:S06]  /*b100*/  HMMA.16816.F32 R68, R8.reuse, R86, R68 ;  /* 0x000000560844723c */ /* 0x040fec0000001844 */
[C---:B------:R-:W-:Y:S06]  /*b110*/  HMMA.16816.F32 R64, R8.reuse, R78, R64 ;  /* 0x0000004e0840723c */ /* 0x040fec0000001840 */
[C---:B------:R-:W-:Y:S06]  /*b120*/  HMMA.16816.F32 R60, R8.reuse, R74, R60 ;  /* 0x0000004a083c723c */ /* 0x040fec000000183c */
[C---:B------:R-:W-:Y:S06]  /*b130*/  HMMA.16816.F32 R148, R8.reuse, R106, R56 ;  /* 0x0000006a0894723c */ /* 0x040fec0000001838 */
[----:B------:R-:W-:Y:S06]  /*b140*/  HMMA.16816.F32 R140, R8, R38, R12 ;  /* 0x00000026088c723c */ /* 0x000fec000000180c */
[C---:B------:R-:W-:Y:S06]  /*b150*/  HMMA.16816.F32 R8, R24.reuse, R114, RZ ;  /* 0x000000721808723c */ /* 0x040fec00000018ff */
[----:B------:R-:W-:Y:S01]  /*b160*/  HMMA.16816.F32 R12, R24, R82, RZ ;  /* 0x00000052180c723c */ /* 0x000fe200000018ff */
[----:B------:R-:W-:-:S15]  /*b170*/  LDSM.16.MT88.4 R80, [R174+0xbc00] ;  /* 0x00bc0000ae50783b */ /* 0x000fde0000004200 */
[----:B------:R-:W-:-:S02]  /*b180*/  NOP ;  /* 0x0000000000007918 */ /* 0x000fc40000000000 */
[----:B------:R-:W-:Y:S06]  /*b190*/  HMMA.16816.F32 R56, R20, R86, R8 ;  /* 0x000000561438723c */ /* 0x000fec0000001808 */
[----:B------:R-:W-:Y:S06]  /*b1a0*/  HMMA.16816.F32 R8, R24, R90, RZ ;  /* 0x0000005a1808723c */ /* 0x000fec00000018ff */
[----:B------:R-:W-:Y:S01]  /*b1b0*/  HMMA.16816.F32 R76, R20, R78, R12 ;  /* 0x0000004e144c723c */ /* 0x000fe2000000180c */
[----:B------:R-:W1:-:S15]  /*b1c0*/  LDSM.16.MT88.4 R12, [R188+0x9800] ;  /* 0x00980000bc0c783b */ /* 0x000e5e0000004200 */
[----:B------:R-:W-:-:S02]  /*b1d0*/  NOP ;  /* 0x0000000000007918 */ /* 0x000fc40000000000 */
[----:B------:R-:W-:Y:S06]  /*b1e0*/  HMMA.16816.F32 R52, R20, R74, R8 ;  /* 0x0000004a1434723c */ /* 0x000fec0000001808 */
[C---:B------:R-:W-:Y:S06]  /*b1f0*/  HMMA.16816.F32 R8, R24.reuse, R110, RZ ;  /* 0x0000006e1808723c */ /* 0x040fec00000018ff */
[----:B------:R-:W-:Y:S06]  /*b200*/  HMMA.16816.F32 R24, R24, R46, RZ ;  /* 0x0000002e1818723c */ /* 0x000fec00000018ff */
[-C--:B-1----:R-:W-:Y:S06]  /*b210*/  HMMA.16816.F32 R160, R16, R12.reuse, R160 ;  /* 0x0000000c10a0723c */ /* 0x082fec00000018a0 */
[----:B------:R-:W-:Y:S06]  /*b220*/  HMMA.16816.F32 R128, R4, R12, R128 ;  /* 0x0000000c0480723c */ /* 0x000fec0000001880 */
[C---:B------:R-:W-:Y:S01]  /*b230*/  HMMA.16816.F32 R44, R20.reuse, R106, R8 ;  /* 0x0000006a142c723c */ /* 0x040fe20000001808 */
[----:B------:R-:W1:Y:S05]  /*b240*/  LDSM.16.MT88.4 R8, [R174+0xa800] ;  /* 0x00a80000ae08783b */ /* 0x000e6a0000004200 */
[----:B------:R-:W-:Y:S01]  /*b250*/  HMMA.16816.F32 R24, R20, R38, R24 ;  /* 0x000000261418723c */ /* 0x000fe20000001818 */
[----:B------:R-:W2:Y:S05]  /*b260*/  LDSM.16.MT88.4 R20, [R174+0x9800] ;  /* 0x00980000ae14783b */ /* 0x000eaa0000004200 */
[----:B------:R-:W-:Y:S06]  /*b270*/  HMMA.16816.F32 R124, R4, R14, R64 ;  /* 0x0000000e047c723c */ /* 0x000fec0000001840 */
[C---:B-1----:R-:W-:Y:S06]  /*b280*/  HMMA.16816.F32 R152, R16.reuse, R8, R152 ;  /* 0x000000081098723c */ /* 0x042fec0000001898 */
[C---:B--2---:R-:W-:Y:S06]  /*b290*/  HMMA.16816.F32 R36, R16.reuse, R22, R56 ;  /* 0x000000161024723c */ /* 0x044fec0000001838 */
[-C--:B------:R-:W-:Y:S06]  /*b2a0*/  HMMA.16816.F32 R168, R16, R20.reuse, R168 ;  /* 0x0000001410a8723c */ /* 0x080fec00000018a8 */
[C---:B------:R-:W-:Y:S06]  /*b2b0*/  HMMA.16816.F32 R136, R4.reuse, R20, R136 ;  /* 0x000000140488723c */ /* 0x040fec0000001888 */
[----:B------:R-:W-:Y:S01]  /*b2c0*/  HMMA.16816.F32 R132, R4, R22, R68 ;  /* 0x000000160484723c */ /* 0x000fe20000001844 */
[----:B------:R-:W1:Y:S05]  /*b2d0*/  LDSM.16.MT88.4 R20, [R188+0xa800] ;  /* 0x00a80000bc14783b */ /* 0x000e6a0000004200 */
[----:B------:R-:W-:Y:S01]  /*b2e0*/  HMMA.16816.F32 R56, R16, R14, R76 ;  /* 0x0000000e1038723c */ /* 0x000fe2000000184c */
[----:B------:R-:W2:Y:S05]  /*b2f0*/  LDSM.16.MT88.4 R12, [R174+0xb800] ;  /* 0x00b80000ae0c783b */ /* 0x000eaa0000004200 */
[C---:B------:R-:W-:Y:S06]  /*b300*/  HMMA.16816.F32 R120, R4.reuse, R8, R120 ;  /* 0x000000080478723c */ /* 0x040fec0000001878 */
[-C--:B------:R-:W-:Y:S06]  /*b310*/  HMMA.16816.F32 R116, R4, R10.reuse, R60 ;  /* 0x0000000a0474723c */ /* 0x080fec000000183c */
[----:B------:R-:W-:Y:S01]  /*b320*/  HMMA.16816.F32 R52, R16, R10, R52 ;  /* 0x0000000a1034723c */ /* 0x000fe20000001834 */
[----:B------:R-:W3:Y:S05]  /*b330*/  LDSM.16.MT88.4 R8, [R188+0xb800] ;  /* 0x00b80000bc08783b */ /* 0x000eea0000004200 */
[C---:B-1----:R-:W-:Y:S06]  /*b340*/  HMMA.16816.F32 R112, R4.reuse, R20, R212 ;  /* 0x000000140470723c */ /* 0x042fec00000018d4 */
[C---:B--2---:R-:W-:Y:S01]  /*b350*/  HMMA.16816.F32 R72, R4.reuse, R12, R164 ;  /* 0x0000000c0448723c */ /* 0x044fe200000018a4 */
[----:B------:R-:W-:Y:S05]  /*b360*/  LDSM.16.MT88.4 R164, [R174+0x9c00] ;  /* 0x009c0000aea4783b */ /* 0x000fea0000004200 */
[C---:B------:R-:W-:Y:S01]  /*b370*/  HMMA.16816.F32 R108, R4.reuse, R22, R148 ;  /* 0x00000016046c723c */ /* 0x040fe20000001894 */
[----:B------:R-:W-:Y:S05]  /*b380*/  LDSM.16.MT88.4 R148, [R174+0xac00] ;  /* 0x00ac0000ae94783b */ /* 0x000fea0000004200 */
[C---:B------:R-:W-:Y:S06]  /*b390*/  HMMA.16816.F32 R76, R4.reuse, R14, R144 ;  /* 0x0000000e044c723c */ /* 0x040fec0000001890 */
[C---:B---3--:R-:W-:Y:S01]  /*b3a0*/  HMMA.16816.F32 R88, R4.reuse, R8, R156 ;  /* 0x000000080458723c */ /* 0x048fe2000000189c */
[----:B------:R-:W-:Y:S05]  /*b3b0*/  LDSM.16.MT88.4 R156, [R188+0x9c00] ;  /* 0x009c0000bc9c783b */ /* 0x000fea0000004200 */
[----:B------:R-:W-:Y:S01]  /*b3c0*/  HMMA.16816.F32 R40, R4, R10, R140 ;  /* 0x0000000a0428723c */ /* 0x000fe2000000188c */
[----:B------:R-:W1:Y:S04]  /*b3d0*/  LDSM.16.MT88.4 R4, [R188+0xbc00] ;  /* 0x00bc0000bc04783b */ /* 0x000e680000004200 */
[----:B------:R-:W2:Y:S01]  /*b3e0*/  LDSM.16.MT88.4 R140, [R188+0xac00] ;  /* 0x00ac0000bc8c783b */ /* 0x000ea20000004200 */
[C---:B------:R-:W-:Y:S06]  /*b3f0*/  HMMA.16816.F32 R84, R16.reuse, R8, R176 ;  /* 0x000000081054723c */ /* 0x040fec00000018b0 */
[C---:B------:R-:W-:Y:S06]  /*b400*/  HMMA.16816.F32 R144, R16.reuse, R20, R224 ;  /* 0x000000141090723c */ /* 0x040fec00000018e0 */
[C---:B------:R-:W-:Y:S06]  /*b410*/  HMMA.16816.F32 R68, R16.reuse, R12, R180 ;  /* 0x0000000c1044723c */ /* 0x040fec00000018b4 */
[C---:B------:R-:W-:Y:S06]  /*b420*/  HMMA.16816.F32 R44, R16.reuse, R22, R44 ;  /* 0x00000016102c723c */ /* 0x040fec000000182c */
[C---:B------:R-:W-:Y:S06]  /*b430*/  HMMA.16816.F32 R48, R16.reuse, R14, R48 ;  /* 0x0000000e1030723c */ /* 0x040fec0000001830 */
[----:B------:R-:W-:Y:S06]  /*b440*/  HMMA.16816.F32 R24, R16, R10, R24 ;  /* 0x0000000a1018723c */ /* 0x000fec0000001818 */
[-C--:B-1----:R-:W-:Y:S06]  /*b450*/  HMMA.16816.F32 R88, R92, R4.reuse, R88 ;  /* 0x000000045c58723c */ /* 0x082fec0000001858 */
[C---:B------:R-:W-:Y:S06]  /*b460*/  HMMA.16816.F32 R84, R96.reuse, R4, R84 ;  /* 0x000000046054723c */ /* 0x040fec0000001854 */
[-C--:B------:R-:W-:Y:S01]  /*b470*/  HMMA.16816.F32 R168, R96, R164.reuse, R168 ;  /* 0x000000a460a8723c */ /* 0x080fe200000018a8 */
        /* <DEDUP_REMOVED lines=18> */
[C---:B--2---:R-:W-:Y:S06]  /*b5a0*/  HMMA.16816.F32 R112, R92.reuse, R140, R112 ;  /* 0x0000008c5c70723c */ /* 0x044fec0000001870 */
        /* <DEDUP_REMOVED lines=20> */
[----:B------:R-:W5:Y:S04]  /*b6f0*/  LDL R228, [R1+0x134] ;  /* 0x0001340001e47983 */ /* 0x000f680000100800 */
[----:B------:R-:W5:Y:S01]  /*b700*/  LDL.64 R230, [R1+0x190] ;  /* 0x0001900001e67983 */ /* 0x000f620000100a00 */
[----:B------:R-:W-:Y:S05]  /*b710*/  WARPSYNC.ALL ;  /* 0x0000000000007948 */ /* 0x000fea0003800000 */
[----:B------:R-:W-:Y:S01]  /*b720*/  IMAD.MOV.U32 R211, RZ, RZ, R251 ;  /* 0x000000ffffd37224 */ /* 0x000fe200078e00fb */
[----:B------:R-:W-:Y:S01]  /*b730*/  BAR.SYNC.DEFER_BLOCKING 0x0 ;  /* 0x0000000000007b1d */ /* 0x000fe20000010000 */
[----:B--2---:R-:W-:Y:S01]  /*b740*/  VIADD R216, R229, 0xfffffffe ;  /* 0xfffffffee5d87836 */ /* 0x004fe20000000000 */
[----:B---3--:R-:W-:-:S02]  /*b750*/  ISETP.GE.AND P3, PT, R237, R203, PT ;  /* 0x000000cbed00720c */ /* 0x008fc40003f66270 */
[-C--:B----4-:R-:W-:Y:S02]  /*b760*/  ISETP.GE.AND P2, PT, R238, R203.reuse, PT ;  /* 0x000000cbee00720c */ /* 0x090fe40003f46270 */
[----:B-----5:R-:W-:Y:S01]  /*b770*/  ISETP.GE.AND P4, PT, R228, R203, PT ;  /* 0x000000cbe400720c */ /* 0x020fe20003f86270 */
[----:B------:R-:W-:Y:S01]  /*b780*/  IMAD R0, R250, R216, RZ ;  /* 0x000000d8fa007224 */ /* 0x000fe200078e02ff */
[----:B------:R-:W-:Y:S01]  /*b790*/  SHF.R.S32.HI R4, RZ, 0x1f, R216 ;  /* 0x0000001fff047819 */ /* 0x000fe200000114d8 */
[----:B------:R-:W-:-:S04]  /*b7a0*/  IMAD.WIDE.U32 R2, R216, R247, R230 ;  /* 0x000000f7d8027225 */ /* 0x000fc800078e00e6 */
[----:B------:R-:W-:Y:S02]  /*b7b0*/  IMAD R0, R4, R247, R0 ;  /* 0x000000f704007224 */ /* 0x000fe400078e0200 */
[CC--:B------:R-:W-:Y:S02]  /*b7c0*/  @!P3 LEA R10, P1, R2.reuse, R222.reuse, 0x1 ;  /* 0x000000de020ab211 */ /* 0x0c0fe400078208ff */
[CC--:B------:R-:W-:Y:S01]  /*b7d0*/  @!P2 LEA R8, P0, R2.reuse, R222.reuse, 0x1 ;  /* 0x000000de0208a211 */ /* 0x0c0fe200078008ff */
[----:B------:R-:W-:Y:S01]  /*b7e0*/  IMAD.IADD R3, R3, 0x1, R0 ;  /* 0x0000000103037824 */ /* 0x000fe200078e0200 */
[----:B------:R-:W-:Y:S02]  /*b7f0*/  @!P4 LEA R12, P6, R2, R222, 0x1 ;  /* 0x000000de020cc211 */ /* 0x000fe400078c08ff */
[----:B------:R-:W-:Y:S02]  /*b800*/  IADD3 R0, P5, R248, R2, RZ ;  /* 0x00000002f8007210 */ /* 0x000fe40007fbe0ff */
[----:B------:R-:W-:-:S02]  /*b810*/  @!P4 LEA.HI.X R13, R2, R223, R3, 0x1, P6 ;  /* 0x000000df020dc211 */ /* 0x000fc400030f0c03 */
[CCC-:B------:R-:W-:Y:S02]  /*b820*/  @!P3 LEA.HI.X R11, R2.reuse, R223.reuse, R3.reuse, 0x1, P1 ;  /* 0x000000df020bb211 */ /* 0x1c0fe400008f0c03 */
        /* <DEDUP_REMOVED lines=41> */
[----:B------:R-:W5:Y:S04]  /*bac0*/  LDSM.16.M88.4 R48, [R175+0x6800] ;  /* 0x00680000af30783b */ /* 0x000f680000000200 */
[----:B-1----:R-:W1:Y:S04]  /*bad0*/  LDSM.16.M88.4 R12, [R190+0x1000] ;  /* 0x00100000be0c783b */ /* 0x002e680000000200 */
[----:B------:R-:W4:Y:S04]  /*bae0*/  LDSM.16.M88.4 R44, [R175+0x6c00] ;  /* 0x006c0000af2c783b */ /* 0x000f280000000200 */
[----:B--2---:R-:W-:Y:S04]  /*baf0*/  LDSM.16.M88.4 R8, [R191] ;  /* 0x00000000bf08783b */ /* 0x004fe80000000200 */
[----:B------:R-:W2:Y:S04]  /*bb00*/  LDSM.16.M88.4 R24, [R189+0x6800] ;  /* 0x00680000bd18783b */ /* 0x000ea80000000200 */
[----:B---3--:R-:W3:Y:S04]  /*bb10*/  LDSM.16.M88.4 R4, [R191+0x1000] ;  /* 0x00100000bf04783b */ /* 0x008ee80000000200 */
[----:B------:R-:W3:Y:S04]  /*bb20*/  LDSM.16.M88.4 R20, [R189+0x6c00] ;  /* 0x006c0000bd14783b */ /* 0x000ee80000000200 */
[----:B------:R-:W3:Y:S04]  /*bb30*/  LDSM.16.M88.4 R56, [R175+0x6000] ;  /* 0x00600000af38783b */ /* 0x000ee80000000200 */
[----:B------:R-:W3:Y:S04]  /*bb40*/  LDSM.16.M88.4 R52, [R175+0x6400] ;  /* 0x00640000af34783b */ /* 0x000ee80000000200 */
[----:B------:R-:W3:Y:S01]  /*bb50*/  LDSM.16.M88.4 R36, [R189+0x6400] ;  /* 0x00640000bd24783b */ /* 0x000ee20000000200 */
[-C--:B-----5:R-:W-:Y:S03]  /*bb60*/  HMMA.16816.F32 R176, R16, R48.reuse, RZ ;  /* 0x0000003010b0723c */ /* 0x0a0fe600000018ff */
[----:B------:R-:W5:Y:S01]  /*bb70*/  LDSM.16.M88.4 R40, [R189+0x6000] ;  /* 0x00600000bd28783b */ /* 0x000f620000000200 */
[----:B------:R-:W5:Y:S02]  /*bb80*/  S2R R210, SR_TID.X ;  /* 0x0000000000d27919 */ /* 0x000f640000002100 */
[----:B-1----:R-:W-:Y:S01]  /*bb90*/  HMMA.16816.F32 R104, R12, R48, RZ ;  /* 0x000000300c68723c */ /* 0x002fe200000018ff */
[----:B------:R-:W0:Y:S05]  /*bba0*/  LDGDEPBAR ;  /* 0x00000000000079af */ /* 0x000e2a0000000000 */
[-C--:B----4-:R-:W-:Y:S06]  /*bbb0*/  HMMA.16816.F32 R64, R16, R44.reuse, RZ ;  /* 0x0000002c1040723c */ /* 0x090fec00000018ff */
[----:B------:R-:W-:Y:S06]  /*bbc0*/  HMMA.16816.F32 R60, R12, R44, RZ ;  /* 0x0000002c0c3c723c */ /* 0x000fec00000018ff */
[-C--:B--2---:R-:W-:Y:S06]  /*bbd0*/  HMMA.16816.F32 R232, R8, R24.reuse, R176 ;  /* 0x0000001808e8723c */ /* 0x084fec00000018b0 */
[----:B---3--:R-:W-:Y:S06]  /*bbe0*/  HMMA.16816.F32 R176, R4, R24, R104 ;  /* 0x0000001804b0723c */ /* 0x008fec0000001868 */
[-C--:B------:R-:W-:Y:S06]  /*bbf0*/  HMMA.16816.F32 R248, R8, R20.reuse, R64 ;  /* 0x0000001408f8723c */ /* 0x080fec0000001840 */
        /* <DEDUP_REMOVED lines=13> */
[----:B------:R-:W-:Y:S06]  /*bcd0*/  HMMA.16816.F32 R228, R8, R36, R184 ;  /* 0x0000002408e4723c */ /* 0x000fec00000018b8 */
[----:B------:R-:W-:Y:S06]  /*bce0*/  HMMA.16816.F32 R184, R4, R26, R60 ;  /* 0x0000001a04b8723c */ /* 0x000fec000000183c */
[-C--:B-----5:R-:W-:Y:S06]  /*bcf0*/  HMMA.16816.F32 R224, R8, R40.reuse, R224 ;  /* 0x0000002808e0723c */ /* 0x0a0fec00000018e0 */
        /* <DEDUP_REMOVED lines=87> */
[----:B------:R-:W1:Y:S05]  /*c270*/  LDSM.16.M88.4 R12, [R189+0x8800] ;  /* 0x00880000bd0c783b */ /* 0x000e6a0000000200 */
[----:B-1----:R-:W-:Y:S06]  /*c280*/  HMMA.16816.F32 R248, R4, R14, R44 ;  /* 0x0000000e04f8723c */ /* 0x002fec000000182c */
[-C--:B------:R-:W-:Y:S06]  /*c290*/  HMMA.16816.F32 R236, R8, R12.reuse, R56 ;  /* 0x0000000c08ec723c */ /* 0x080fec0000001838 */
[----:B------:R-:W-:-:S12]  /*c2a0*/  HMMA.16816.F32 R240, R4, R12, R48 ;  /* 0x0000000c04f0723c */ /* 0x000fd80000001830 */
[----:B------:R-:W-:Y:S02]  /*c2b0*/  IMAD.MOV.U32 R2, RZ, RZ, R250 ;  /* 0x000000ffff027224 */ /* 0x000fe400078e00fa */
[----:B------:R-:W-:Y:S02]  /*c2c0*/  IMAD.MOV.U32 R47, RZ, RZ, R251 ;  /* 0x000000ffff2f7224 */ /* 0x000fe400078e00fb */
[----:B------:R-:W-:Y:S02]  /*c2d0*/  IMAD.MOV.U32 R46, RZ, RZ, R249 ;  /* 0x000000ffff2e7224 */ /* 0x000fe400078e00f9 */
[----:B------:R-:W-:Y:S02]  /*c2e0*/  IMAD.MOV.U32 R45, RZ, RZ, R248 ;  /* 0x000000ffff2d7224 */ /* 0x000fe400078e00f8 */
[----:B------:R-:W-:Y:S01]  /*c2f0*/  HMMA.16816.F32 R248, R8, R14, R24 ;  /* 0x0000000e08f8723c */ /* 0x000fe20000001818 */
[----:B------:R-:W1:Y:S01]  /*c300*/  LDSM.16.M88.4 R12, [R189+0x8c00] ;  /* 0x008c0000bd0c783b */ /* 0x000e620000000200 */
[----:B------:R-:W-:Y:S01]  /*c310*/  IMAD.SHL.U32 R210, R210, 0x2, RZ ;  /* 0x00000002d2d27824 */ /* 0x000fe200078e00ff */
[----:B------:R-:W-:-:S04]  /*c320*/  DEPBAR.LE SB0, 0x0 ;  /* 0x000080000000791a */ /* 0x000fc80000000000 */
[----:B------:R-:W-:Y:S01]  /*c330*/  LOP3.LUT R210, R210, 0x6, RZ, 0xc0, !PT ;  /* 0x00000006d2d27812 */ /* 0x000fe200078ec0ff */
[C---:B-1----:R-:W-:Y:S06]  /*c340*/  HMMA.16816.F32 R36, R4.reuse, R12, R36 ;  /* 0x0000000c0424723c */ /* 0x042fec0000001824 */
[----:B------:R-:W-:Y:S06]  /*c350*/  HMMA.16816.F32 R4, R4, R14, R20 ;  /* 0x0000000e0404723c */ /* 0x000fec0000001814 */
[----:B------:R-:W-:Y:S01]  /*c360*/  HMMA.16816.F32 R40, R8, R12, R40 ;  /* 0x0000000c0828723c */ /* 0x000fe20000001828 */
[----:B------:R-:W-:-:S15]  /*c370*/  IMAD R0, R216, 0x40, R210 ;  /* 0x00000040d8007824 */ /* 0x000fde00078e02d2 */
[----:B------:R-:W-:-:S02]  /*c380*/  NOP ;  /* 0x0000000000007918 */ /* 0x000fc40000000000 */
[----:B------:R-:W-:Y:S02]  /*c390*/  IMAD.MOV.U32 R247, RZ, RZ, R4 ;  /* 0x000000fffff77224 */ /* 0x000fe400078e0004 */
[----:B------:R-:W-:Y:S02]  /*c3a0*/  IMAD.MOV.U32 R244, RZ, RZ, R6 ;  /* 0x000000fffff47224 */ /* 0x000fe400078e0006 */
[----:B------:R-:W-:Y:S02]  /*c3b0*/  IMAD.MOV.U32 R178, RZ, RZ, R5 ;  /* 0x000000ffffb27224 */ /* 0x000fe400078e0005 */
[----:B------:R-:W-:Y:S02]  /*c3c0*/  IMAD.MOV.U32 R21, RZ, RZ, R7 ;  /* 0x000000ffff157224 */ /* 0x000fe400078e0007 */
[----:B------:R-:W-:Y:S01]  /*c3d0*/  HMMA.16816.F32 R4, R8, R14, R16 ;  /* 0x0000000e0804723c */ /* 0x000fe20000001810 */
[----:B------:R-:W-:Y:S02]  /*c3e0*/  IMAD.MOV.U32 R13, RZ, RZ, R38 ;  /* 0x000000ffff0d7224 */ /* 0x000fe400078e0026 */
[----:B------:R-:W-:-:S02]  /*c3f0*/  IMAD.MOV.U32 R38, RZ, RZ, R2 ;  /* 0x000000ffff267224 */ /* 0x000fc400078e0002 */
[----:B------:R-:W-:-:S05]  /*c400*/  IMAD.IADD R2, R201, 0x1, -R0 ;  /* 0x00000001c9027824 */ /* 0x000fca00078e0a00 */
[----:B------:R-:W-:Y:S01]  /*c410*/  IABS R2, R2 ;  /* 0x0000000200027213 */ /* 0x000fe20000000000 */
[----:B------:R-:W-:-:S03]  /*c420*/  IMAD.MOV.U32 R3, RZ, RZ, R42 ;  /* 0x000000ffff037224 */ /* 0x000fc600078e002a */
[----:B------:R-:W-:Y:S01]  /*c430*/  I2FP.F32.S32 R2, R2 ;  /* 0x0000000200027245 */ /* 0x000fe20000201400 */
[----:B------:R-:W-:Y:S02]  /*c440*/  IMAD.MOV.U32 R16, RZ, RZ, R13 ;  /* 0x000000ffff107224 */ /* 0x000fe400078e000d */
[----:B------:R-:W-:Y:S02]  /*c450*/  IMAD.MOV.U32 R14, RZ, RZ, R3 ;  /* 0x000000ffff0e7224 */ /* 0x000fe400078e0003 */
[----:B------:R-:W-:Y:S01]  /*c460*/  FFMA.FTZ R13, R2, -R193, R52 ;  /* 0x800000c1020d7223 */ /* 0x000fe20000010034 */
[--C-:B------:R-:W-:Y:S02]  /*c470*/  IMAD.IADD R3, R204, 0x1, -R0.reuse ;  /* 0x00000001cc037824 */ /* 0x100fe400078e0a00 */
[----:B------:R-:W-:Y:S02]  /*c480*/  IMAD.IADD R2, R205, 0x1, -R0 ;  /* 0x00000001cd027824 */ /* 0x000fe400078e0a00 */
[----:B------:R-:W-:-:S02]  /*c490*/  IMAD.MOV.U32 R24, RZ, RZ, R5 ;  /* 0x000000ffff187224 */ /* 0x000fc400078e0005 */
[----:B------:R-:W-:Y:S02]  /*c4a0*/  IMAD.IADD R5, R202, 0x1, -R0 ;  /* 0x00000001ca057824 */ /* 0x000fe400078e0a00 */
[----:B------:R-:W-:Y:S02]  /*c4b0*/  IMAD.MOV.U32 R12, RZ, RZ, R36 ;  /* 0x000000ffff0c7224 */ /* 0x000fe400078e0024 */
[----:B------:R-:W-:Y:S01]  /*c4c0*/  IMAD.MOV.U32 R36, RZ, RZ, R4 ;  /* 0x000000ffff247224 */ /* 0x000fe200078e0004 */
[----:B------:R-:W-:Y:S02]  /*c4d0*/  IABS R4, R3 ;  /* 0x0000000300047213 */ /* 0x000fe40000000000 */
[----:B------:R-:W-:Y:S02]  /*c4e0*/  IABS R3, R2 ;  /* 0x0000000200037213 */ /* 0x000fe40000000000 */
[----:B------:R-:W-:-:S04]  /*c4f0*/  IABS R2, R5 ;  /* 0x0000000500027213 */ /* 0x000fc80000000000 */
[----:B------:R-:W-:Y:S01]  /*c500*/  I2FP.F32.S32 R2, R2 ;  /* 0x0000000200027245 */ /* 0x000fe20000201400 */
[----:B------:R-:W-:Y:S01]  /*c510*/  IMAD.MOV.U32 R217, RZ, RZ, R7 ;  /* 0x000000ffffd97224 */ /* 0x000fe200078e0007 */
[----:B------:R-:W-:Y:S02]  /*c520*/  I2FP.F32.S32 R4, R4 ;  /* 0x0000000400047245 */ /* 0x000fe40000201400 */
[----:B------:R-:W-:Y:S01]  /*c530*/  I2FP.F32.S32 R3, R3 ;  /* 0x0000000300037245 */ /* 0x000fe20000201400 */
[-C--:B------:R-:W-:Y:S01]  /*c540*/  FFMA.FTZ R7, R2, -R193.reuse, R66 ;  /* 0x800000c102077223 */ /* 0x080fe20000010042 */
[----:B------:R-:W-:Y:S02]  /*c550*/  VIADD R2, R0, 0x1 ;  /* 0x0000000100027836 */ /* 0x000fe40000000000 */
[-C--:B------:R-:W-:Y:S01]  /*c560*/  FFMA.FTZ R11, R4, -R193.reuse, R54 ;  /* 0x800000c1040b7223 */ /* 0x080fe20000010036 */
[----:B------:R-:W-:Y:S02]  /*c570*/  IMAD.MOV.U32 R17, RZ, RZ, R6 ;  /* 0x000000ffff117224 */ /* 0x000fe400078e0006 */
[----:B------:R-:W-:Y:S01]  /*c580*/  FFMA.FTZ R9, R3, -R193, R64 ;  /* 0x800000c103097223 */ /* 0x000fe20000010040 */
[----:B------:R-:W-:-:S02]  /*c590*/  IMAD.IADD R4, R201, 0x1, -R2 ;  /* 0x00000001c9047824 */ /* 0x000fc400078e0a02 */
[--C-:B------:R-:W-:Y:S02]  /*c5a0*/  IMAD.IADD R3, R204, 0x1, -R2.reuse ;  /* 0x00000001cc037824 */ /* 0x100fe400078e0a02 */
[----:B------:R-:W-:Y:S01]  /*c5b0*/  IMAD.IADD R6, R205, 0x1, -R2 ;  /* 0x00000001cd067824 */ /* 0x000fe200078e0a02 */
[C---:B------:R-:W-:Y:S02]  /*c5c0*/  ISETP.GE.AND P0, PT, R0.reuse, R200, PT ;  /* 0x000000c80000720c */ /* 0x040fe40003f06270 */
[C---:B------:R-:W-:Y:S02]  /*c5d0*/  ISETP.GE.AND P6, PT, R0.reuse, R199, PT ;  /* 0x000000c70000720c */ /* 0x040fe40003fc6270 */
[C---:B------:R-:W-:Y:S02]  /*c5e0*/  ISETP.GE.AND P5, PT, R0.reuse, R198, PT ;  /* 0x000000c60000720c */ /* 0x040fe40003fa6270 */
[----:B------:R-:W-:Y:S02]  /*c5f0*/  ISETP.GE.AND P1, PT, R0, R197, PT ;  /* 0x000000c50000720c */ /* 0x000fe40003f26270 */
[----:B------:R-:W-:-:S02]  /*c600*/  IABS R5, R4 ;  /* 0x0000000400057213 */ /* 0x000fc40000000000 */
[----:B------:R-:W-:Y:S02]  /*c610*/  IABS R4, R3 ;  /* 0x0000000300047213 */ /* 0x000fe40000000000 */
[----:B------:R-:W-:Y:S02]  /*c620*/  IABS R3, R6 ;  /* 0x0000000600037213 */ /* 0x000fe40000000000 */
[C---:B------:R-:W-:Y:S02]  /*c630*/  ISETP.GE.OR P0, PT, R0.reuse, R209, !P0 ;  /* 0x000000d10000720c */ /* 0x040fe40004706670 */
[C---:B------:R-:W-:Y:S02]  /*c640*/  ISETP.GE.OR P6, PT, R0.reuse, R208, !P6 ;  /* 0x000000d00000720c */ /* 0x040fe400077c6670 */
[C---:B------:R-:W-:Y:S02]  /*c650*/  ISETP.GE.OR P5, PT, R0.reuse, R207, !P5 ;  /* 0x000000cf0000720c */ /* 0x040fe40006fa6670 */
[----:B------:R-:W-:-:S02]  /*c660*/  ISETP.GE.OR P1, PT, R0, R206, !P1 ;  /* 0x000000ce0000720c */ /* 0x000fc40004f26670 */
[----:B------:R-:W-:Y:S02]  /*c670*/  I2FP.F32.S32 R3, R3 ;  /* 0x0000000300037245 */ /* 0x000fe40000201400 */
[----:B------:R-:W-:Y:S02]  /*c680*/  FSEL R176, R13, -INF , !P0 ;  /* 0xff8000000db07808 */ /* 0x000fe40004000000 */
[----:B------:R-:W-:Y:S02]  /*c690*/  FSEL R182, R11, -INF , !P6 ;  /* 0xff8000000bb67808 */ /* 0x000fe40007000000 */
[----:B------:R-:W-:Y:S02]  /*c6a0*/  FSEL R210, R9, -INF , !P5 ;  /* 0xff80000009d27808 */ /* 0x000fe40006800000 */
[----:B------:R-:W-:Y:S02]  /*c6b0*/  FSEL R50, R7, -INF , !P1 ;  /* 0xff80000007327808 */ /* 0x000fe40004800000 */
[----:B------:R-:W-:-:S02]  /*c6c0*/  ISETP.GE.AND P0, PT, R2, R200, PT ;  /* 0x000000c80200720c */ /* 0x000fc40003f06270 */
[C---:B------:R-:W-:Y:S02]  /*c6d0*/  ISETP.GE.AND P6, PT, R2.reuse, R199, PT ;  /* 0x000000c70200720c */ /* 0x040fe40003fc6270 */
[C---:B------:R-:W-:Y:S02]  /*c6e0*/  ISETP.GE.AND P5, PT, R2.reuse, R198, PT ;  /* 0x000000c60200720c */ /* 0x040fe40003fa6270 */
[----:B------:R-:W-:Y:S01]  /*c6f0*/  ISETP.GE.AND P1, PT, R2, R197, PT ;  /* 0x000000c50200720c */ /* 0x000fe20003f26270 */
[----:B------:R-:W-:Y:S01]  /*c700*/  FFMA.FTZ R8, R3, -R193, R65 ;  /* 0x800000c103087223 */ /* 0x000fe20000010041 */
[----:B------:R-:W-:Y:S01]  /*c710*/  I2FP.F32.S32 R4, R4 ;  /* 0x0000000400047245 */ /* 0x000fe20000201400 */
[----:B------:R-:W-:Y:S01]  /*c720*/  VIADD R3, R0, 0x8 ;  /* 0x0000000800037836 */ /* 0x000fe20000000000 */
[----:B------:R-:W-:Y:S02]  /*c730*/  I2FP.F32.S32 R5, R5 ;  /* 0x0000000500057245 */ /* 0x000fe40000201400 */
[----:B------:R-:W-:-:S02]  /*c740*/  ISETP.GE.OR P0, PT, R2, R209, !P0 ;  /* 0x000000d10200720c */ /* 0x000fc40004706670 */
[C---:B------:R-:W-:Y:S02]  /*c750*/  ISETP.GE.OR P6, PT, R2.reuse, R208, !P6 ;  /* 0x000000d00200720c */ /* 0x040fe400077c6670 */
[C---:B------:R-:W-:Y:S02]  /*c760*/  ISETP.GE.OR P5, PT, R2.reuse, R207, !P5 ;  /* 0x000000cf0200720c */ /* 0x040fe40006fa6670 */
[----:B------:R-:W-:Y:S01]  /*c770*/  ISETP.GE.OR P1, PT, R2, R206, !P1 ;  /* 0x000000ce0200720c */ /* 0x000fe20004f26670 */
[----:B------:R-:W-:Y:S02]  /*c780*/  IMAD.IADD R2, R202, 0x1, -R2 ;  /* 0x00000001ca027824 */ /* 0x000fe400078e0a02 */
[-C--:B------:R-:W-:Y:S01]  /*c790*/  FFMA.FTZ R10, R4, -R193.reuse, R55 ;  /* 0x800000c1040a7223 */ /* 0x080fe20000010037 */
[----:B------:R-:W-:Y:S02]  /*c7a0*/  IMAD.MOV.U32 R15, RZ, RZ, R12 ;  /* 0x000000ffff0f7224 */ /* 0x000fe400078e000c */
[----:B------:R-:W-:Y:S01]  /*c7b0*/  FFMA.FTZ R12, R5, -R193, R53 ;  /* 0x800000c1050c7223 */ /* 0x000fe20000010035 */
[--C-:B------:R-:W-:Y:S01]  /*c7c0*/  IMAD.IADD R4, R201, 0x1, -R3.reuse ;  /* 0x00000001c9047824 */ /* 0x100fe200078e0a03 */
[----:B------:R-:W-:Y:S01]  /*c7d0*/  IABS R6, R2 ;  /* 0x0000000200067213 */ /* 0x000fe20000000000 */
[----:B------:R-:W-:-:S03]  /*c7e0*/  IMAD.IADD R5, R204, 0x1, -R3 ;  /* 0x00000001cc057824 */ /* 0x000fc600078e0a03 */
[----:B------:R-:W-:Y:S02]  /*c7f0*/  IABS R4, R4 ;  /* 0x0000000400047213 */ /* 0x000fe40000000000 */
[----:B------:R-:W-:Y:S02]  /*c800*/  IABS R2, R5 ;  /* 0x0000000500027213 */ /* 0x000fe40000000000 */
[----:B------:R-:W-:Y:S02]  /*c810*/  I2FP.F32.S32 R6, R6 ;  /* 0x0000000600067245 */ /* 0x000fe40000201400 */
[----:B------:R-:W-:Y:S02]  /*c820*/  I2FP.F32.S32 R5, R4 ;  /* 0x0000000400057245 */ /* 0x000fe40000201400 */
[----:B------:R-:W-:Y:S01]  /*c830*/  I2FP.F32.S32 R4, R2 ;  /* 0x0000000200047245 */ /* 0x000fe20000201400 */
[----:B------:R-:W-:Y:S01]  /*c840*/  FFMA.FTZ R2, R6, -R193, R67 ;  /* 0x800000c106027223 */ /* 0x000fe20000010043 */
[----:B------:R-:W-:-:S02]  /*c850*/  FSEL R67, R12, -INF , !P0 ;  /* 0xff8000000c437808 */ /* 0x000fc40004000000 */
[----:B------:R-:W-:Y:S02]  /*c860*/  FSEL R180, R10, -INF , !P6 ;  /* 0xff8000000ab47808 */ /* 0x000fe40007000000 */
[----:B------:R-:W-:Y:S02]  /*c870*/  FSEL R195, R8, -INF , !P5 ;  /* 0xff80000008c37808 */ /* 0x000fe40006800000 */
[----:B------:R-:W-:Y:S01]  /*c880*/  FSEL R49, R2, -INF , !P1 ;  /* 0xff80000002317808 */ /* 0x000fe20004800000 */
[----:B------:R-:W-:Y:S01]  /*c890*/  FFMA.FTZ R7, R5, -R193, R224 ;  /* 0x800000c105077223 */ /* 0x000fe200000100e0 */
[C---:B------:R-:W-:Y:S02]  /*c8a0*/  ISETP.GE.AND P0, PT, R3.reuse, R200, PT ;  /* 0x000000c80300720c */ /* 0x040fe40003f06270 */
[C---:B------:R-:W-:Y:S02]  /*c8b0*/  ISETP.GE.AND P6, PT, R3.reuse, R199, PT ;  /* 0x000000c70300720c */ /* 0x040fe40003fc6270 */
[----:B------:R-:W-:-:S02]  /*c8c0*/  ISETP.GE.AND P5, PT, R3, R198, PT ;  /* 0x000000c60300720c */ /* 0x000fc40003fa6270 */
[----:B------:R-:W-:Y:S01]  /*c8d0*/  ISETP.GE.AND P1, PT, R3, R197, PT ;  /* 0x000000c50300720c */ /* 0x000fe20003f26270 */
[----:B------:R-:W-:Y:S02]  /*c8e0*/  VIADD R2, R0, 0x9 ;  /* 0x0000000900027836 */ /* 0x000fe40000000000 */
[--C-:B------:R-:W-:Y:S01]  /*c8f0*/  IMAD.IADD R5, R205, 0x1, -R3.reuse ;  /* 0x00000001cd057824 */ /* 0x100fe200078e0a03 */
[C---:B------:R-:W-:Y:S01]  /*c900*/  ISETP.GE.OR P0, PT, R3.reuse, R209, !P0 ;  /* 0x000000d10300720c */ /* 0x040fe20004706670 */
[----:B------:R-:W-:Y:S01]  /*c910*/  FFMA.FTZ R6, R4, -R193, R226 ;  /* 0x800000c104067223 */ /* 0x000fe200000100e2 */
[C---:B------:R-:W-:Y:S02]  /*c920*/  ISETP.GE.OR P6, PT, R3.reuse, R208, !P6 ;  /* 0x000000d00300720c */ /* 0x040fe400077c6670 */
[C---:B------:R-:W-:Y:S02]  /*c930*/  ISETP.GE.OR P5, PT, R3.reuse, R207, !P5 ;  /* 0x000000cf0300720c */ /* 0x040fe40006fa6670 */
[----:B------:R-:W-:Y:S01]  /*c940*/  ISETP.GE.OR P1, PT, R3, R206, !P1 ;  /* 0x000000ce0300720c */ /* 0x000fe20004f26670 */
[----:B------:R-:W-:Y:S01]  /*c950*/  IMAD.IADD R3, R202, 0x1, -R3 ;  /* 0x00000001ca037824 */ /* 0x000fe200078e0a03 */
[----:B------:R-:W-:Y:S01]  /*c960*/  IABS R8, R5 ;  /* 0x0000000500087213 */ /* 0x000fe20000000000 */
[----:B------:R-:W-:-:S03]  /*c970*/  IMAD.IADD R4, R201, 0x1, -R2 ;  /* 0x00000001c9047824 */ /* 0x000fc600078e0a02 */
[----:B------:R-:W-:Y:S02]  /*c980*/  IABS R5, R3 ;  /* 0x0000000300057213 */ /* 0x000fe40000000000 */
[----:B------:R-:W-:Y:S01]  /*c990*/  IABS R3, R4 ;  /* 0x0000000400037213 */ /* 0x000fe20000000000 */
[----:B------:R-:W-:Y:S01]  /*c9a0*/  IMAD.MOV.U32 R4, RZ, RZ, R8 ;  /* 0x000000ffff047224 */ /* 0x000fe200078e0008 */
[----:B------:R-:W-:-:S04]  /*c9b0*/  I2FP.F32.S32 R8, R5 ;  /* 0x0000000500087245 */ /* 0x000fc80000201400 */
[----:B------:R-:W-:Y:S02]  /*c9c0*/  I2FP.F32.S32 R4, R4 ;  /* 0x0000000400047245 */ /* 0x000fe40000201400 */
[----:B------:R-:W-:Y:S01]  /*c9d0*/  I2FP.F32.S32 R5, R3 ;  /* 0x0000000300057245 */ /* 0x000fe20000201400 */
[-C--:B------:R-:W-:Y:S02]  /*c9e0*/  FFMA.FTZ R3, R8, -R193.reuse, R234 ;  /* 0x800000c108037223 */ /* 0x080fe400000100ea */
[----:B------:R-:W-:Y:S01]  /*c9f0*/  FFMA.FTZ R4, R4, -R193, R232 ;  /* 0x800000c104047223 */ /* 0x000fe200000100e8 */
[----:B------:R-:W-:Y:S02]  /*ca00*/  FSEL R65, R7, -INF , !P0 ;  /* 0xff80000007417808 */ /* 0x000fe40004000000 */
[----:B------:R-:W-:Y:S02]  /*ca10*/  FSEL R179, R6, -INF , !P6 ;  /* 0xff80000006b37808 */ /* 0x000fe40007000000 */
[----:B------:R-:W-:-:S02]  /*ca20*/  FSEL R194, R4, -INF , !P5 ;  /* 0xff80000004c27808 */ /* 0x000fc40006800000 */
[----:B------:R-:W-:Y:S01]  /*ca30*/  FSEL R48, R3, -INF , !P1 ;  /* 0xff80000003307808 */ /* 0x000fe20004800000 */
[--C-:B------:R-:W-:Y:S01]  /*ca40*/  IMAD.IADD R4, R204, 0x1, -R2.reuse ;  /* 0x00000001cc047824 */ /* 0x100fe200078e0a02 */
[C---:B------:R-:W-:Y:S02]  /*ca50*/  ISETP.GE.AND P0, PT, R2.reuse, R200, PT ;  /* 0x000000c80200720c */ /* 0x040fe40003f06270 */
[C---:B------:R-:W-:Y:S02]  /*ca60*/  ISETP.GE.AND P6, PT, R2.reuse, R199, PT ;  /* 0x000000c70200720c */ /* 0x040fe40003fc6270 */
[C---:B------:R-:W-:Y:S02]  /*ca70*/  ISETP.GE.AND P5, PT, R2.reuse, R198, PT ;  /* 0x000000c60200720c */ /* 0x040fe40003fa6270 */
[C---:B------:R-:W-:Y:S01]  /*ca80*/  ISETP.GE.AND P1, PT, R2.reuse, R197, PT ;  /* 0x000000c50200720c */ /* 0x040fe20003f26270 */
[----:B------:R-:W-:Y:S01]  /*ca90*/  IMAD.IADD R3, R205, 0x1, -R2 ;  /* 0x00000001cd037824 */ /* 0x000fe200078e0a02 */
[----:B------:R-:W-:-:S02]  /*caa0*/  ISETP.GE.OR P0, PT, R2, R209, !P0 ;  /* 0x000000d10200720c */ /* 0x000fc40004706670 */
[C---:B------:R-:W-:Y:S02]  /*cab0*/  ISETP.GE.OR P6, PT, R2.reuse, R208, !P6 ;  /* 0x000000d00200720c */ /* 0x040fe400077c6670 */
[C---:B------:R-:W-:Y:S02]  /*cac0*/  ISETP.GE.OR P5, PT, R2.reuse, R207, !P5 ;  /* 0x000000cf0200720c */ /* 0x040fe40006fa6670 */
[----:B------:R-:W-:Y:S01]  /*cad0*/  ISETP.GE.OR P1, PT, R2, R206, !P1 ;  /* 0x000000ce0200720c */ /* 0x000fe20004f26670 */
[----:B------:R-:W-:Y:S01]  /*cae0*/  IMAD.IADD R2, R202, 0x1, -R2 ;  /* 0x00000001ca027824 */ /* 0x000fe200078e0a02 */
[----:B------:R-:W-:-:S04]  /*caf0*/  IABS R4, R4 ;  /* 0x0000000400047213 */ /* 0x000fc80000000000 */
[----:B------:R-:W-:Y:S01]  /*cb00*/  IABS R7, R2 ;  /* 0x0000000200077213 */ /* 0x000fe20000000000 */
[----:B------:R-:W-:Y:S01]  /*cb10*/  IMAD.MOV.U32 R2, RZ, RZ, R4 ;  /* 0x000000ffff027224 */ /* 0x000fe200078e0004 */
[----:B------:R-:W-:-:S04]  /*cb20*/  IABS R3, R3 ;  /* 0x0000000300037213 */ /* 0x000fc80000000000 */
[----:B------:R-:W-:Y:S02]  /*cb30*/  I2FP.F32.S32 R2, R2 ;  /* 0x0000000200027245 */ /* 0x000fe40000201400 */
[----:B------:R-:W-:-:S03]  /*cb40*/  I2FP.F32.S32 R3, R3 ;  /* 0x0000000300037245 */ /* 0x000fc60000201400 */
[-C--:B------:R-:W-:Y:S01]  /*cb50*/  FFMA.FTZ R9, R2, -R193.reuse, R227 ;  /* 0x800000c102097223 */ /* 0x080fe200000100e3 */
[----:B------:R-:W-:Y:S02]  /*cb60*/  VIADD R2, R0, 0x10 ;  /* 0x0000001000027836 */ /* 0x000fe40000000000 */
[----:B------:R-:W-:Y:S01]  /*cb70*/  FFMA.FTZ R8, R3, -R193, R233 ;  /* 0x800000c103087223 */ /* 0x000fe200000100e9 */
[----:B------:R-:W-:Y:S01]  /*cb80*/  I2FP.F32.S32 R7, R7 ;  /* 0x0000000700077245 */ /* 0x000fe20000201400 */
[--C-:B------:R-:W-:Y:S02]  /*cb90*/  IMAD.IADD R4, R201, 0x1, -R2.reuse ;  /* 0x00000001c9047824 */ /* 0x100fe400078e0a02 */
[--C-:B------:R-:W-:Y:S02]  /*cba0*/  IMAD.IADD R3, R204, 0x1, -R2.reuse ;  /* 0x00000001cc037824 */ /* 0x100fe400078e0a02 */
[----:B------:R-:W-:Y:S02]  /*cbb0*/  IMAD.IADD R6, R205, 0x1, -R2 ;  /* 0x00000001cd067824 */ /* 0x000fe400078e0a02 */
[-C--:B------:R-:W-:Y:S01]  /*cbc0*/  FFMA.FTZ R13, R5, -R193.reuse, R225 ;  /* 0x800000c1050d7223 */ /* 0x080fe200000100e1 */
[----:B------:R-:W-:Y:S01]  /*cbd0*/  IABS R5, R4 ;  /* 0x0000000400057213 */ /* 0x000fe20000000000 */
[----:B------:R-:W-:Y:S01]  /*cbe0*/  FFMA.FTZ R7, R7, -R193, R235 ;  /* 0x800000c107077223 */ /* 0x000fe200000100eb */
[----:B------:R-:W-:-:S02]  /*cbf0*/  IABS R4, R3 ;  /* 0x0000000300047213 */ /* 0x000fc40000000000 */
[----:B------:R-:W-:Y:S01]  /*cc00*/  IABS R3, R6 ;  /* 0x0000000600037213 */ /* 0x000fe20000000000 */
[----:B------:R-:W-:Y:S01]  /*cc10*/  IMAD.MOV.U32 R224, RZ, RZ, R47 ;  /* 0x000000ffffe07224 */ /* 0x000fe200078e002f */
[----:B------:R-:W-:Y:S02]  /*cc20*/  FSEL R60, R13, -INF , !P0 ;  /* 0xff8000000d3c7808 */ /* 0x000fe40004000000 */
[----:B------:R-:W-:Y:S02]  /*cc30*/  I2FP.F32.S32 R3, R3 ;  /* 0x0000000300037245 */ /* 0x000fe40000201400 */
[----:B------:R-:W-:Y:S02]  /*cc40*/  FSEL R66, R9, -INF , !P6 ;  /* 0xff80000009427808 */ /* 0x000fe40007000000 */
[----:B------:R-:W-:Y:S02]  /*cc50*/  FSEL R183, R8, -INF , !P5 ;  /* 0xff80000008b77808 */ /* 0x000fe40006800000 */
[----:B------:R-:W-:-:S02]  /*cc60*/  FSEL R47, R7, -INF , !P1 ;  /* 0xff800000072f7808 */ /* 0x000fc40004800000 */
[C---:B------:R-:W-:Y:S02]  /*cc70*/  ISETP.GE.AND P0, PT, R2.reuse, R200, PT ;  /* 0x000000c80200720c */ /* 0x040fe40003f06270 */
[C---:B------:R-:W-:Y:S02]  /*cc80*/  ISETP.GE.AND P6, PT, R2.reuse, R199, PT ;  /* 0x000000c70200720c */ /* 0x040fe40003fc6270 */
[C---:B------:R-:W-:Y:S02]  /*cc90*/  ISETP.GE.AND P5, PT, R2.reuse, R198, PT ;  /* 0x000000c60200720c */ /* 0x040fe40003fa6270 */
[----:B------:R-:W-:Y:S01]  /*cca0*/  ISETP.GE.AND P1, PT, R2, R197, PT ;  /* 0x000000c50200720c */ /* 0x000fe20003f26270 */
[----:B------:R-:W-:Y:S01]  /*ccb0*/  FFMA.FTZ R10, R3, -R193, R212 ;  /* 0x800000c1030a7223 */ /* 0x000fe200000100d4 */
[----:B------:R-:W-:Y:S01]  /*ccc0*/  I2FP.F32.S32 R4, R4 ;  /* 0x0000000400047245 */ /* 0x000fe20000201400 */
[----:B------:R-:W-:Y:S01]  /*ccd0*/  VIADD R3, R0, 0x11 ;  /* 0x0000001100037836 */ /* 0x000fe20000000000 */
[----:B------:R-:W-:-:S02]  /*cce0*/  I2FP.F32.S32 R5, R5 ;  /* 0x0000000500057245 */ /* 0x000fc40000201400 */
[C---:B------:R-:W-:Y:S02]  /*ccf0*/  ISETP.GE.OR P0, PT, R2.reuse, R209, !P0 ;  /* 0x000000d10200720c */ /* 0x040fe40004706670 */
[C---:B------:R-:W-:Y:S02]  /*cd00*/  ISETP.GE.OR P6, PT, R2.reuse, R208, !P6 ;  /* 0x000000d00200720c */ /* 0x040fe400077c6670 */
[C---:B------:R-:W-:Y:S02]  /*cd10*/  ISETP.GE.OR P5, PT, R2.reuse, R207, !P5 ;  /* 0x000000cf0200720c */ /* 0x040fe40006fa6670 */
[----:B------:R-:W-:Y:S01]  /*cd20*/  ISETP.GE.OR P1, PT, R2, R206, !P1 ;  /* 0x000000ce0200720c */ /* 0x000fe20004f26670 */
[----:B------:R-:W-:Y:S02]  /*cd30*/  IMAD.IADD R2, R202, 0x1, -R2 ;  /* 0x00000001ca027824 */ /* 0x000fe400078e0a02 */
[-C--:B------:R-:W-:Y:S01]  /*cd40*/  FFMA.FTZ R11, R4, -R193.reuse, R230 ;  /* 0x800000c1040b7223 */ /* 0x080fe200000100e6 */
[----:B------:R-:W-:Y:S01]  /*cd50*/  FFMA.FTZ R12, R5, -R193, R228 ;  /* 0x800000c1050c7223 */ /* 0x000fe200000100e4 */
[----:B------:R-:W-:-:S02]  /*cd60*/  IMAD.IADD R4, R201, 0x1, -R3 ;  /* 0x00000001c9047824 */ /* 0x000fc400078e0a03 */
[----:B------:R-:W-:Y:S01]  /*cd70*/  IMAD.IADD R5, R204, 0x1, -R3 ;  /* 0x00000001cc057824 */ /* 0x000fe200078e0a03 */
[----:B------:R-:W-:Y:S02]  /*cd80*/  IABS R6, R2 ;  /* 0x0000000200067213 */ /* 0x000fe40000000000 */
[----:B------:R-:W-:Y:S02]  /*cd90*/  IABS R4, R4 ;  /* 0x0000000400047213 */ /* 0x000fe40000000000 */
[----:B------:R-:W-:Y:S02]  /*cda0*/  IABS R2, R5 ;  /* 0x0000000500027213 */ /* 0x000fe40000000000 */
[----:B------:R-:W-:Y:S02]  /*cdb0*/  I2FP.F32.S32 R6, R6 ;  /* 0x0000000600067245 */ /* 0x000fe40000201400 */
[----:B------:R-:W-:Y:S02]  /*cdc0*/  I2FP.F32.S32 R5, R4 ;  /* 0x0000000400057245 */ /* 0x000fe40000201400 */
[----:B------:R-:W-:Y:S01]  /*cdd0*/  I2FP.F32.S32 R4, R2 ;  /* 0x0000000200047245 */ /* 0x000fe20000201400 */
[----:B------:R-:W-:Y:S01]  /*cde0*/  FFMA.FTZ R2, R6, -R193, R214 ;  /* 0x800000c106027223 */ /* 0x000fe200000100d6 */
[----:B------:R-:W-:Y:S01]  /*cdf0*/  IMAD.MOV.U32 R226, RZ, RZ, R46 ;  /* 0x000000ffffe27224 */ /* 0x000fe200078e002e */
        /* <DEDUP_REMOVED lines=10> */
[----:B------:R-:W-:Y:S01]  /*cea0*/  IMAD.IADD R5, R205, 0x1, -R3 ;  /* 0x00000001cd057824 */ /* 0x000fe200078e0a03 */
        /* <DEDUP_REMOVED lines=12> */
[----:B------:R-:W-:Y:S01]  /*cf70*/  I2FP.F32.S32 R4, R4 ;  /* 0x0000000400047245 */ /* 0x000fe20000201400 */
[----:B------:R-:W-:Y:S01]  /*cf80*/  IMAD.MOV.U32 R25, RZ, RZ, R43 ;  /* 0x000000ffff197224 */ /* 0x000fe200078e002b */
[----:B------:R-:W-:Y:S01]  /*cf90*/  I2FP.F32.S32 R5, R3 ;  /* 0x0000000300057245 */ /* 0x000fe20000201400 */
[-C--:B------:R-:W-:Y:S02]  /*cfa0*/  FFMA.FTZ R3, R8, -R193.reuse, R215 ;  /* 0x800000c108037223 */ /* 0x080fe400000100d7 */
[----:B------:R-:W-:Y:S01]  /*cfb0*/  FFMA.FTZ R4, R4, -R193, R213 ;  /* 0x800000c104047223 */ /* 0x000fe200000100d5 */
[----:B------:R-:W-:Y:S01]  /*cfc0*/  IMAD.MOV.U32 R22, RZ, RZ, R25 ;  /* 0x000000ffff167224 */ /* 0x000fe200078e0019 */
[----:B------:R-:W-:Y:S01]  /*cfd0*/  FSEL R56, R7, -INF , !P0 ;  /* 0xff80000007387808 */ /* 0x000fe20004000000 */
[----:B------:R-:W-:Y:S01]  /*cfe0*/  IMAD.MOV.U32 R25, RZ, RZ, R45 ;  /* 0x000000ffff197224 */ /* 0x000fe200078e002d */
        /* <DEDUP_REMOVED lines=63> */
[----:B------:R-:W-:Y:S01]  /*d3e0*/  FSEL R42, R12, -INF , !P0 ;  /* 0xff8000000c2a7808 */ /* 0x000fe20004000000 */
[----:B------:R-:W-:Y:S01]  /*d3f0*/  IMAD.MOV.U32 R40, RZ, RZ, R37 ;  /* 0x000000ffff287224 */ /* 0x000fe200078e0025 */
[----:B------:R-:W-:-:S02]  /*d400*/  FSEL R55, R11, -INF , !P6 ;  /* 0xff8000000b377808 */ /* 0x000fc40007000000 */
[----:B------:R-:W-:Y:S02]  /*d410*/  FSEL R62, R10, -INF , !P5 ;  /* 0xff8000000a3e7808 */ /* 0x000fe40006800000 */
[----:B------:R-:W-:Y:S01]  /*d420*/  FSEL R37, R2, -INF , !P1 ;  /* 0xff80000002257808 */ /* 0x000fe20004800000 */
[----:B------:R-:W-:Y:S01]  /*d430*/  FFMA.FTZ R7, R5, -R193, R236 ;  /* 0x800000c105077223 */ /* 0x000fe200000100ec */
[C---:B------:R-:W-:Y:S02]  /*d440*/  ISETP.GE.AND P0, PT, R3.reuse, R200, PT ;  /* 0x000000c80300720c */ /* 0x040fe40003f06270 */
[C---:B------:R-:W-:Y:S02]  /*d450*/  ISETP.GE.AND P6, PT, R3.reuse, R199, PT ;  /* 0x000000c70300720c */ /* 0x040fe40003fc6270 */
[C---:B------:R-:W-:Y:S02]  /*d460*/  ISETP.GE.AND P5, PT, R3.reuse, R198, PT ;  /* 0x000000c60300720c */ /* 0x040fe40003fa6270 */
[----:B------:R-:W-:Y:S01]  /*d470*/  ISETP.GE.AND P1, PT, R3, R197, PT ;  /* 0x000000c50300720c */ /* 0x000fe20003f26270 */
[----:B------:R-:W-:-:S02]  /*d480*/  VIADD R2, R0, 0x21 ;  /* 0x0000002100027836 */ /* 0x000fc40000000000 */
        /* <DEDUP_REMOVED lines=30> */
[C---:B------:R-:W-:Y:S01]  /*d670*/  ISETP.GE.OR P6, PT, R2.reuse, R208, !P6 ;  /* 0x000000d00200720c */ /* 0x040fe200077c6670 */
[----:B------:R-:W-:Y:S01]  /*d680*/  BAR.SYNC.DEFER_BLOCKING 0x0 ;  /* 0x0000000000007b1d */ /* 0x000fe20000010000 */
        /* <DEDUP_REMOVED lines=11> */
[-C--:B------:R-:W-:Y:S02]  /*d740*/  FFMA.FTZ R8, R3, -R193.reuse, R241 ;  /* 0x800000c103087223 */ /* 0x080fe400000100f1 */
[--C-:B------:R-:W-:Y:S02]  /*d750*/  IMAD.IADD R4, R201, 0x1, -R2.reuse ;  /* 0x00000001c9047824 */ /* 0x100fe400078e0a02 */
[--C-:B------:R-:W-:Y:S02]  /*d760*/  IMAD.IADD R3, R204, 0x1, -R2.reuse ;  /* 0x00000001cc037824 */ /* 0x100fe400078e0a02 */
[----:B------:R-:W-:Y:S02]  /*d770*/  IMAD.IADD R6, R205, 0x1, -R2 ;  /* 0x00000001cd067824 */ /* 0x000fe400078e0a02 */
[----:B------:R-:W-:Y:S01]  /*d780*/  FFMA.FTZ R13, R5, -R193, R237 ;  /* 0x800000c1050d7223 */ /* 0x000fe200000100ed */
[----:B------:R-:W-:-:S02]  /*d790*/  IABS R5, R4 ;  /* 0x0000000400057213 */ /* 0x000fc40000000000 */
[----:B------:R-:W-:Y:S02]  /*d7a0*/  IABS R4, R3 ;  /* 0x0000000300047213 */ /* 0x000fe40000000000 */
[----:B------:R-:W-:Y:S02]  /*d7b0*/  I2FP.F32.S32 R7, R7 ;  /* 0x0000000700077245 */ /* 0x000fe40000201400 */
[----:B------:R-:W-:-:S03]  /*d7c0*/  IABS R3, R6 ;  /* 0x0000000600037213 */ /* 0x000fc60000000000 */
[----:B------:R-:W-:Y:S01]  /*d7d0*/  FFMA.FTZ R7, R7, -R193, R243 ;  /* 0x800000c107077223 */ /* 0x000fe200000100f3 */
[----:B------:R-:W-:Y:S02]  /*d7e0*/  I2FP.F32.S32 R3, R3 ;  /* 0x0000000300037245 */ /* 0x000fe40000201400 */
[----:B------:R-:W-:Y:S02]  /*d7f0*/  FSEL R43, R9, -INF , !P6 ;  /* 0xff800000092b7808 */ /* 0x000fe40007000000 */
[----:B------:R-:W-:Y:S01]  /*d800*/  FSEL R54, R8, -INF , !P5 ;  /* 0xff80000008367808 */ /* 0x000fe20006800000 */
[----:B------:R-:W-:Y:S01]  /*d810*/  FFMA.FTZ R10, R3, -R193, R25 ;  /* 0x800000c1030a7223 */ /* 0x000fe20000010019 */
[----:B------:R-:W-:Y:S02]  /*d820*/  FSEL R25, R13, -INF , !P0 ;  /* 0xff8000000d197808 */ /* 0x000fe40004000000 */
[----:B------:R-:W-:Y:S02]  /*d830*/  FSEL R20, R7, -INF , !P1 ;  /* 0xff80000007147808 */ /* 0x000fe40004800000 */
[----:B------:R-:W-:-:S02]  /*d840*/  ISETP.GE.AND P0, PT, R2, R200, PT ;  /* 0x000000c80200720c */ /* 0x000fc40003f06270 */
[C---:B------:R-:W-:Y:S02]  /*d850*/  ISETP.GE.AND P6, PT, R2.reuse, R199, PT ;  /* 0x000000c70200720c */ /* 0x040fe40003fc6270 */
[C---:B------:R-:W-:Y:S02]  /*d860*/  ISETP.GE.AND P5, PT, R2.reuse, R198, PT ;  /* 0x000000c60200720c */ /* 0x040fe40003fa6270 */
[----:B------:R-:W-:Y:S02]  /*d870*/  ISETP.GE.AND P1, PT, R2, R197, PT ;  /* 0x000000c50200720c */ /* 0x000fe40003f26270 */
        /* <DEDUP_REMOVED lines=9> */
[----:B------:R-:W-:Y:S01]  /*d910*/  FFMA.FTZ R12, R5, -R193, R248 ;  /* 0x800000c1050c7223 */ /* 0x000fe200000100f8 */
[--C-:B------:R-:W-:Y:S02]  /*d920*/  IMAD.IADD R4, R201, 0x1, -R3.reuse ;  /* 0x00000001c9047824 */ /* 0x100fe400078e0a03 */
[----:B------:R-:W-:Y:S01]  /*d930*/  IMAD.IADD R5, R204, 0x1, -R3 ;  /* 0x00000001cc057824 */ /* 0x000fe200078e0a03 */
[----:B------:R-:W-:-:S02]  /*d940*/  IABS R6, R2 ;  /* 0x0000000200067213 */ /* 0x000fc40000000000 */
        /* <DEDUP_REMOVED lines=32> */
[-C--:B------:R-:W-:Y:S01]  /*db50*/  FFMA.FTZ R4, R4, -R193.reuse, R226 ;  /* 0x800000c104047223 */ /* 0x080fe200000100e2 */
[----:B------:R-:W-:Y:S02]  /*db60*/  IMAD.MOV.U32 R232, RZ, RZ, R14 ;  /* 0x000000ffffe87224 */ /* 0x000fe400078e000e */
[----:B------:R-:W-:Y:S01]  /*db70*/  FFMA.FTZ R10, R5, -R193, R27 ;  /* 0x800000c1050a7223 */ /* 0x000fe2000001001b */
[----:B------:R-:W-:Y:S01]  /*db80*/  IMAD.MOV.U32 R226, RZ, RZ, R15 ;  /* 0x000000ffffe27224 */ /* 0x000fe200078e000f */
[----:B------:R-:W-:Y:S01]  /*db90*/  FSEL R27, R6, -INF , !P6 ;  /* 0xff800000061b7808 */ /* 0x000fe20007000000 */
[----:B------:R-:W-:Y:S01]  /*dba0*/  IMAD.MOV.U32 R14, RZ, RZ, R16 ;  /* 0x000000ffff0e7224 */ /* 0x000fe200078e0010 */
[----:B------:R-:W-:Y:S01]  /*dbb0*/  FSEL R16, R3, -INF , !P1 ;  /* 0xff80000003107808 */ /* 0x000fe20004800000 */
[----:B------:R-:W-:Y:S01]  /*dbc0*/  IMAD.MOV.U32 R15, RZ, RZ, R19 ;  /* 0x000000ffff0f7224 */ /* 0x000fe200078e0013 */
[----:B------:R-:W-:Y:S01]  /*dbd0*/  FSEL R19, R7, -INF , !P0 ;  /* 0xff80000007137808 */ /* 0x000fe20004000000 */
[----:B------:R-:W-:Y:S01]  /*dbe0*/  IMAD.MOV.U32 R224, RZ, RZ, R44 ;  /* 0x000000ffffe07224 */ /* 0x000fe200078e002c */
[----:B------:R-:W-:Y:S01]  /*dbf0*/  FSEL R44, R4, -INF , !P5 ;  /* 0xff800000042c7808 */ /* 0x000fe20006800000 */
[----:B------:R-:W-:Y:S01]  /*dc00*/  IMAD.IADD R4, R204, 0x1, -R2 ;  /* 0x00000001cc047824 */ /* 0x000fe200078e0a02 */
[----:B------:R-:W-:-:S02]  /*dc10*/  ISETP.GE.AND P0, PT, R2, R200, PT ;  /* 0x000000c80200720c */ /* 0x000fc40003f06270 */
[C---:B------:R-:W-:Y:S02]  /*dc20*/  ISETP.GE.AND P6, PT, R2.reuse, R199, PT ;  /* 0x000000c70200720c */ /* 0x040fe40003fc6270 */
[C---:B------:R-:W-:Y:S02]  /*dc30*/  ISETP.GE.AND P5, PT, R2.reuse, R198, PT ;  /* 0x000000c60200720c */ /* 0x040fe40003fa6270 */
[C---:B------:R-:W-:Y:S01]  /*dc40*/  ISETP.GE.AND P1, PT, R2.reuse, R197, PT ;  /* 0x000000c50200720c */ /* 0x040fe20003f26270 */
[----:B------:R-:W-:Y:S01]  /*dc50*/  IMAD.IADD R3, R205, 0x1, -R2 ;  /* 0x00000001cd037824 */ /* 0x000fe200078e0a02 */
[C---:B------:R-:W-:Y:S02]  /*dc60*/  ISETP.GE.OR P0, PT, R2.reuse, R209, !P0 ;  /* 0x000000d10200720c */ /* 0x040fe40004706670 */
[C---:B------:R-:W-:Y:S02]  /*dc70*/  ISETP.GE.OR P6, PT, R2.reuse, R208, !P6 ;  /* 0x000000d00200720c */ /* 0x040fe400077c6670 */
[----:B------:R-:W-:-:S02]  /*dc80*/  ISETP.GE.OR P5, PT, R2, R207, !P5 ;  /* 0x000000cf0200720c */ /* 0x000fc40006fa6670 */
        /* <DEDUP_REMOVED lines=10> */
[----:B------:R-:W-:Y:S02]  /*dd30*/  FFMA.FTZ R8, R3, -R193, R226 ;  /* 0x800000c103087223 */ /* 0x000fe400000100e2 */
[--C-:B------:R-:W-:Y:S02]  /*dd40*/  IMAD.IADD R4, R201, 0x1, -R2.reuse ;  /* 0x00000001c9047824 */ /* 0x100fe400078e0a02 */
[--C-:B------:R-:W-:Y:S02]  /*dd50*/  IMAD.IADD R3, R204, 0x1, -R2.reuse ;  /* 0x00000001cc037824 */ /* 0x100fe400078e0a02 */
[----:B------:R-:W-:Y:S01]  /*dd60*/  IMAD.IADD R6, R205, 0x1, -R2 ;  /* 0x00000001cd067824 */ /* 0x000fe200078e0a02 */
[----:B------:R-:W-:-:S02]  /*dd70*/  IABS R5, R4 ;  /* 0x0000000400057213 */ /* 0x000fc40000000000 */
[----:B------:R-:W-:Y:S02]  /*dd80*/  IABS R4, R3 ;  /* 0x0000000300047213 */ /* 0x000fe40000000000 */
[----:B------:R-:W-:Y:S02]  /*dd90*/  I2FP.F32.S32 R7, R7 ;  /* 0x0000000700077245 */ /* 0x000fe40000201400 */
[----:B------:R-:W-:Y:S02]  /*dda0*/  IABS R3, R6 ;  /* 0x0000000600037213 */ /* 0x000fe40000000000 */
[----:B------:R-:W-:Y:S01]  /*ddb0*/  I2FP.F32.S32 R5, R5 ;  /* 0x0000000500057245 */ /* 0x000fe20000201400 */
[----:B------:R-:W-:Y:S01]  /*ddc0*/  FFMA.FTZ R7, R7, -R193, R14 ;  /* 0x800000c107077223 */ /* 0x000fe2000001000e */
[----:B------:R-:W-:Y:S02]  /*ddd0*/  I2FP.F32.S32 R4, R4 ;  /* 0x0000000400047245 */ /* 0x000fe40000201400 */
        /* <DEDUP_REMOVED lines=8> */
[C---:B------:R-:W-:Y:S02]  /*de60*/  ISETP.GE.AND P0, PT, R2.reuse, R200, PT ;  /* 0x000000c80200720c */ /* 0x040fe40003f06270 */
[C---:B------:R-:W-:Y:S02]  /*de70*/  ISETP.GE.AND P6, PT, R2.reuse, R199, PT ;  /* 0x000000c70200720c */ /* 0x040fe40003fc6270 */
[C---:B------:R-:W-:Y:S02]  /*de80*/  ISETP.GE.AND P5, PT, R2.reuse, R198, PT ;  /* 0x000000c60200720c */ /* 0x040fe40003fa6270 */
[----:B------:R-:W-:Y:S01]  /*de90*/  ISETP.GE.AND P1, PT, R2, R197, PT ;  /* 0x000000c50200720c */ /* 0x000fe20003f26270 */
[----:B------:R-:W-:Y:S01]  /*dea0*/  VIADD R3, R0, 0x38 ;  /* 0x0000003800037836 */ /* 0x000fe20000000000 */
[----:B------:R-:W-:-:S02]  /*deb0*/  ISETP.GE.OR P0, PT, R2, R209, !P0 ;  /* 0x000000d10200720c */ /* 0x000fc40004706670 */
[C---:B------:R-:W-:Y:S02]  /*dec0*/  ISETP.GE.OR P6, PT, R2.reuse, R208, !P6 ;  /* 0x000000d00200720c */ /* 0x040fe400077c6670 */
[C---:B------:R-:W-:Y:S02]  /*ded0*/  ISETP.GE.OR P5, PT, R2.reuse, R207, !P5 ;  /* 0x000000cf0200720c */ /* 0x040fe40006fa6670 */
[----:B------:R-:W-:Y:S01]  /*dee0*/  ISETP.GE.OR P1, PT, R2, R206, !P1 ;  /* 0x000000ce0200720c */ /* 0x000fe20004f26670 */
[----:B------:R-:W-:Y:S02]  /*def0*/  IMAD.IADD R2, R202, 0x1, -R2 ;  /* 0x00000001ca027824 */ /* 0x000fe400078e0a02 */
[----:B------:R-:W-:-:S03]  /*df00*/  IMAD.IADD R5, R204, 0x1, -R3 ;  /* 0x00000001cc057824 */ /* 0x000fc600078e0a03 */
[----:B------:R-:W-:Y:S01]  /*df10*/  IABS R6, R2 ;  /* 0x0000000200067213 */ /* 0x000fe20000000000 */
[----:B------:R-:W-:Y:S01]  /*df20*/  IMAD.IADD R4, R201, 0x1, -R3 ;  /* 0x00000001c9047824 */ /* 0x000fe200078e0a03 */
[----:B------:R-:W-:-:S03]  /*df30*/  IABS R2, R5 ;  /* 0x0000000500027213 */ /* 0x000fc60000000000 */
[----:B------:R-:W-:Y:S01]  /*df40*/  IMAD.MOV.U32 R5, RZ, RZ, R6 ;  /* 0x000000ffff057224 */ /* 0x000fe200078e0006 */
[----:B------:R-:W-:-:S04]  /*df50*/  IABS R4, R4 ;  /* 0x0000000400047213 */ /* 0x000fc80000000000 */
[----:B------:R-:W-:Y:S02]  /*df60*/  I2FP.F32.S32 R5, R5 ;  /* 0x0000000500057245 */ /* 0x000fe40000201400 */
        /* <DEDUP_REMOVED lines=8> */
[----:B------:R-:W-:Y:S01]  /*dff0*/  FSEL R8, R5, -INF , !P1 ;  /* 0xff80000005087808 */ /* 0x000fe20004800000 */
[----:B------:R-:W-:Y:S01]  /*e000*/  IMAD.IADD R4, R205, 0x1, -R3 ;  /* 0x00000001cd047824 */ /* 0x000fe200078e0a03 */
[C---:B------:R-:W-:Y:S02]  /*e010*/  ISETP.GE.AND P0, PT, R3.reuse, R200, PT ;  /* 0x000000c80300720c */ /* 0x040fe40003f06270 */
[C---:B------:R-:W-:Y:S02]  /*e020*/  ISETP.GE.AND P6, PT, R3.reuse, R199, PT ;  /* 0x000000c70300720c */ /* 0x040fe40003fc6270 */
[C---:B------:R-:W-:Y:S02]  /*e030*/  ISETP.GE.AND P5, PT, R3.reuse, R198, PT ;  /* 0x000000c60300720c */ /* 0x040fe40003fa6270 */
[C---:B------:R-:W-:Y:S02]  /*e040*/  ISETP.GE.AND P1, PT, R3.reuse, R197, PT ;  /* 0x000000c50300720c */ /* 0x040fe40003f26270 */
[----:B------:R-:W-:-:S02]  /*e050*/  ISETP.GE.OR P0, PT, R3, R209, !P0 ;  /* 0x000000d10300720c */ /* 0x000fc40004706670 */
[C---:B------:R-:W-:Y:S02]  /*e060*/  ISETP.GE.OR P6, PT, R3.reuse, R208, !P6 ;  /* 0x000000d00300720c */ /* 0x040fe400077c6670 */
[C---:B------:R-:W-:Y:S02]  /*e070*/  ISETP.GE.OR P5, PT, R3.reuse, R207, !P5 ;  /* 0x000000cf0300720c */ /* 0x040fe40006fa6670 */
[----:B------:R-:W-:Y:S01]  /*e080*/  ISETP.GE.OR P1, PT, R3, R206, !P1 ;  /* 0x000000ce0300720c */ /* 0x000fe20004f26670 */
[----:B------:R-:W-:Y:S01]  /*e090*/  IMAD.IADD R3, R202, 0x1, -R3 ;  /* 0x00000001ca037824 */ /* 0x000fe200078e0a03 */
[----:B------:R-:W-:Y:S01]  /*e0a0*/  IABS R4, R4 ;  /* 0x0000000400047213 */ /* 0x000fe20000000000 */
[----:B------:R-:W-:-:S03]  /*e0b0*/  VIADD R0, R0, 0x39 ;  /* 0x0000003900007836 */ /* 0x000fc60000000000 */
[----:B------:R-:W-:Y:S01]  /*e0c0*/  IABS R7, R3 ;  /* 0x0000000300077213 */ /* 0x000fe20000000000 */
[----:B------:R-:W-:Y:S02]  /*e0d0*/  IMAD.IADD R2, R201, 0x1, -R0 ;  /* 0x00000001c9027824 */ /* 0x000fe400078e0a00 */
[----:B------:R-:W-:Y:S01]  /*e0e0*/  IMAD.MOV.U32 R3, RZ, RZ, R4 ;  /* 0x000000ffff037224 */ /* 0x000fe200078e0004 */
[----:B------:R-:W-:Y:S02]  /*e0f0*/  I2FP.F32.S32 R7, R7 ;  /* 0x0000000700077245 */ /* 0x000fe40000201400 */
[----:B------:R-:W-:Y:S02]  /*e100*/  IABS R2, R2 ;  /* 0x0000000200027213 */ /* 0x000fe40000000000 */
[----:B------:R-:W-:Y:S01]  /*e110*/  I2FP.F32.S32 R3, R3 ;  /* 0x0000000300037245 */ /* 0x000fe20000201400 */
[----:B------:R-:W-:Y:S01]  /*e120*/  FFMA.FTZ R7, R7, -R193, R244 ;  /* 0x800000c107077223 */ /* 0x000fe200000100f4 */
[----:B------:R-:W-:-:S03]  /*e130*/  I2FP.F32.S32 R2, R2 ;  /* 0x0000000200027245 */ /* 0x000fc60000201400 */
[-C--:B------:R-:W-:Y:S01]  /*e140*/  FFMA.FTZ R3, R3, -R193.reuse, R247 ;  /* 0x800000c103037223 */ /* 0x080fe200000100f7 */
[----:B------:R-:W-:Y:S01]  /*e150*/  FSEL R11, R11, -INF , !P0 ;  /* 0xff8000000b0b7808 */ /* 0x000fe20004000000 */
[----:B------:R-:W-:Y:S01]  /*e160*/  FFMA.FTZ R9, R2, -R193, R24 ;  /* 0x800000c102097223 */ /* 0x000fe20000010018 */
[----:B------:R-:W-:Y:S02]  /*e170*/  FSEL R15, R6, -INF , !P6 ;  /* 0xff800000060f7808 */ /* 0x000fe40007000000 */
        /* <DEDUP_REMOVED lines=15> */
[----:B------:R-:W-:Y:S01]  /*e270*/  IABS R6, R0 ;  /* 0x0000000000067213 */ /* 0x000fe20000000000 */
[----:B------:R-:W-:Y:S01]  /*e280*/  IMAD.MOV.U32 R2, RZ, RZ, R4 ;  /* 0x000000ffff027224 */ /* 0x000fe200078e0004 */
[----:B------:R-:W-:Y:S01]  /*e290*/  FSEL R9, R9, -INF , !P0 ;  /* 0xff80000009097808 */ /* 0x000fe20004000000 */
[----:B------:R-:W-:Y:S01]  /*e2a0*/  IMAD.MOV.U32 R0, RZ, RZ, R3 ;  /* 0x000000ffff007224 */ /* 0x000fe200078e0003 */
[----:B------:R-:W-:Y:S02]  /*e2b0*/  ISETP.GT.AND P0, PT, R216, R211, PT ;  /* 0x000000d3d800720c */ /* 0x000fe40003f04270 */
[----:B------:R-:W-:Y:S02]  /*e2c0*/  I2FP.F32.S32 R2, R2 ;  /* 0x0000000200027245 */ /* 0x000fe40000201400 */
[----:B------:R-:W-:-:S02]  /*e2d0*/  I2FP.F32.S32 R0, R0 ;  /* 0x0000000000007245 */ /* 0x000fc40000201400 */
[----:B------:R-:W-:Y:S01]  /*e2e0*/  I2FP.F32.S32 R6, R6 ;  /* 0x0000000600067245 */ /* 0x000fe20000201400 */
[-C--:B------:R-:W-:Y:S02]  /*e2f0*/  FFMA.FTZ R2, R2, -R193.reuse, R217 ;  /* 0x800000c102027223 */ /* 0x080fe400000100d9 */
[-C--:B------:R-:W-:Y:S02]  /*e300*/  FFMA.FTZ R0, R0, -R193.reuse, R178 ;  /* 0x800000c100007223 */ /* 0x080fe400000100b2 */
[----:B------:R-:W-:Y:S01]  /*e310*/  FFMA.FTZ R6, R6, -R193, R21 ;  /* 0x800000c106067223 */ /* 0x000fe20000010015 */
[----:B------:R-:W-:Y:S01]  /*e320*/  BSSY B1, `(.L_x_1106) ;  /* 0x0000043000017945 */ /* 0x000fe20003800000 */
[----:B------:R-:W-:Y:S02]  /*e330*/  FSEL R13, R2, -INF , !P6 ;  /* 0xff800000020d7808 */ /* 0x000fe40007000000 */
        /* <DEDUP_REMOVED lines=63> */
.L_x_1109:
[----:B------:R-:W-:Y:S05]  /*e730*/  BSYNC B0 ;  /* 0x0000000000007941 */ /* 0x000fea0003800000 */
.L_x_1108:
[----:B------:R-:W0:Y:S02]  /*e740*/  LDGDEPBAR ;  /* 0x00000000000079af */ /* 0x000e240000000000 */
.L_x_1107:
[----:B------:R-:W-:Y:S05]  /*e750*/  BSYNC B1 ;  /* 0x0000000000017941 */ /* 0x000fea0003800000 */
.L_x_1106:
[----:B------:R-:W3:Y:S01]  /*e760*/  LD.E R0, desc[UR4][R172.64+0xdc] ;  /* 0x0000dc04ac007980 */ /* 0x000ee2000c101900 */
[----:B------:R-:W-:-:S03]  /*e770*/  FMNMX.FTZ R2, R103, R50, !PT ;  /* 0x0000003267027209 */ /* 0x000fc60007810000 */
[----:B------:R-:W4:Y:S01]  /*e780*/  LDL.64 R184, [R1+0x160] ;  /* 0x0001600001b87983 */ /* 0x000f220000100a00 */
[----:B------:R-:W-:-:S03]  /*e790*/  FMNMX.FTZ R2, R49, R2, !PT ;  /* 0x0000000231027209 */ /* 0x000fc60007810000 */
[----:B------:R-:W4:Y:S01]  /*e7a0*/  LDL.64 R242, [R1+0x80] ;  /* 0x0000800001f27983 */ /* 0x000f220000100a00 */
[----:B------:R-:W-:-:S03]  /*e7b0*/  FMNMX.FTZ R2, R48, R2, !PT ;  /* 0x0000000230027209 */ /* 0x000fc60007810000 */
[----:B------:R-:W4:Y:S01]  /*e7c0*/  LDL R227, [R1+0x10] ;  /* 0x0000100001e37983 */ /* 0x000f220000100800 */
        /* <DEDUP_REMOVED lines=13> */
[----:B------:R-:W4:Y:S01]  /*e8a0*/  LDL.64 R104, [R1+0x88] ;  /* 0x0000880001687983 */ /* 0x000f220000100a00 */
[----:B------:R-:W-:-:S03]  /*e8b0*/  FMNMX.FTZ R2, R18, R2, !PT ;  /* 0x0000000212027209 */ /* 0x000fc60007810000 */
[----:B------:R1:W-:Y:S01]  /*e8c0*/  STL [R1+0x290], R93 ;  /* 0x0002905d01007387 */ /* 0x0003e20000100800 */
[----:B------:R-:W-:-:S04]  /*e8d0*/  FMNMX.FTZ R2, R16, R2, !PT ;  /* 0x0000000210027209 */ /* 0x000fc80007810000 */
[----:B------:R-:W-:-:S04]  /*e8e0*/  FMNMX.FTZ R2, R10, R2, !PT ;  /* 0x000000020a027209 */ /* 0x000fc80007810000 */
[----:B------:R-:W-:-:S04]  /*e8f0*/  FMNMX.FTZ R2, R8, R2, !PT ;  /* 0x0000000208027209 */ /* 0x000fc80007810000 */
[----:B------:R-:W-:-:S04]  /*e900*/  FMNMX.FTZ R2, R7, R2, !PT ;  /* 0x0000000207027209 */ /* 0x000fc80007810000 */
[----:B------:R-:W-:Y:S01]  /*e910*/  FMNMX.FTZ R2, R6, R2, !PT ;  /* 0x0000000206027209 */ /* 0x000fe20007810000 */
[----:B-1----:R-:W4:Y:S04]  /*e920*/  LDL.LU R93, [R1+0x140] ;  /* 0x00014000015d7983 */ /* 0x002f280000300800 */
[----:B--2---:R-:W1:Y:S01]  /*e930*/  SHFL.BFLY PT, R4, R2, 0x2, 0x1f ;  /* 0x0c401f0002047f89 */ /* 0x004e6200000e0000 */
[----:B------:R-:W-:-:S03]  /*e940*/  FMNMX.FTZ R3, R102, R176, !PT ;  /* 0x000000b066037209 */ /* 0x000fc60007810000 */
[----:B------:R-:W-:Y:S01]  /*e950*/  STL.64 [R1+0x288], R34 ;  /* 0x0002882201007387 */ /* 0x000fe20000100a00 */
[----:B------:R-:W-:-:S03]  /*e960*/  FMNMX.FTZ R3, R67, R3, !PT ;  /* 0x0000000343037209 */ /* 0x000fc60007810000 */
[----:B------:R-:W-:Y:S01]  /*e970*/  STL.64 [R1+0x280], R32 ;  /* 0x0002802001007387 */ /* 0x000fe20000100a00 */
[----:B------:R-:W-:-:S03]  /*e980*/  FMNMX.FTZ R3, R65, R3, !PT ;  /* 0x0000000341037209 */ /* 0x000fc60007810000 */
[----:B------:R-:W-:Y:S01]  /*e990*/  STL.64 [R1+0x278], R30 ;  /* 0x0002781e01007387 */ /* 0x000fe20000100a00 */
[----:B------:R-:W-:-:S03]  /*e9a0*/  FMNMX.FTZ R3, R60, R3, !PT ;  /* 0x000000033c037209 */ /* 0x000fc60007810000 */
[----:B------:R-:W-:Y:S01]  /*e9b0*/  STL.64 [R1+0x270], R28 ;  /* 0x0002701c01007387 */ /* 0x000fe20000100a00 */
[----:B------:R-:W-:-:S03]  /*e9c0*/  FMNMX.FTZ R3, R58, R3, !PT ;  /* 0x000000033a037209 */ /* 0x000fc60007810000 */
[----:B------:R-:W-:Y:S01]  /*e9d0*/  STL [R1+0x268], R174 ;  /* 0x000268ae01007387 */ /* 0x000fe20000100800 */
[----:B-1----:R-:W-:-:S03]  /*e9e0*/  FMNMX.FTZ R2, R2, R4, !PT ;  /* 0x0000000402027209 */ /* 0x002fc60007810000 */
[----:B------:R-:W-:Y:S01]  /*e9f0*/  STL [R1+0x264], R188 ;  /* 0x000264bc01007387 */ /* 0x000fe20000100800 */
[----:B------:R-:W-:-:S03]  /*ea00*/  FMNMX.FTZ R3, R56, R3, !PT ;  /* 0x0000000338037209 */ /* 0x000fc60007810000 */
[----:B------:R-:W1:Y:S01]  /*ea10*/  SHFL.BFLY PT, R4, R2, 0x1, 0x1f ;  /* 0x0c201f0002047f89 */ /* 0x000e6200000e0000 */
[----:B------:R-:W-:-:S03]  /*ea20*/  FMNMX.FTZ R3, R51, R3, !PT ;  /* 0x0000000333037209 */ /* 0x000fc60007810000 */
[----:B------:R-:W-:Y:S01]  /*ea30*/  STL [R1+0x228], R223 ;  /* 0x000228df01007387 */ /* 0x000fe20000100800 */
        /* <DEDUP_REMOVED lines=31> */
[----:B------:R1:W-:Y:S04]  /*ec30*/  STL [R1+0x1d0], R175 ;  /* 0x0001d0af01007387 */ /* 0x0003e80000100800 */
[----:B-1----:R-:W2:Y:S04]  /*ec40*/  LDL R175, [R1+0x130] ;  /* 0x0001300001af7983 */ /* 0x002ea80000100800 */
        /* <DEDUP_REMOVED lines=24> */
[----:B------:R-:W1:Y:S04]  /*edd0*/  SHFL.BFLY PT, R3, R2, 0x1, 0x1f ;  /* 0x0c201f0002037f89 */ /* 0x000e6800000e0000 */
[----:B------:R-:W-:Y:S04]  /*ede0*/  STL [R1+0x22c], R173 ;  /* 0x00022cad01007387 */ /* 0x000fe80000100800 */
[----:B------:R-:W-:Y:S01]  /*edf0*/  STL [R1+0x48], R31 ;  /* 0x0000481f01007387 */ /* 0x000fe20000100800 */
        /* <DEDUP_REMOVED lines=37> */
[----:B------:R-:W4:Y:S01]  /*f050*/  MUFU.EX2 R4, R4 ;  /* 0x0000000400047308 */ /* 0x000f220000000800 */
[----:B------:R-:W-:-:S04]  /*f060*/  FMNMX.FTZ R2, R27, R2, !PT ;  /* 0x000000021b027209 */ /* 0x000fc80007810000 */
[----:B------:R-:W-:-:S03]  /*f070*/  FMNMX.FTZ R2, R22, R2, !PT ;  /* 0x0000000216027209 */ /* 0x000fc60007810000 */
[----:B------:R-:W1:Y:S01]  /*f080*/  MUFU.EX2 R5, R5 ;  /* 0x0000000500057308 */ /* 0x000e620000000800 */
[----:B------:R-:W-:-:S04]  /*f090*/  FMNMX.FTZ R2, R17, R2, !PT ;  /* 0x0000000211027209 */ /* 0x000fc80007810000 */
[----:B------:R-:W-:Y:S01]  /*f0a0*/  FMNMX.FTZ R2, R15, R2, !PT ;  /* 0x000000020f027209 */ /* 0x000fe20007810000 */
[----:B----4-:R-:W-:-:S03]  /*f0b0*/  FFMA.FTZ R3, R93, R4, R6 ;  /* 0x000000045d037223 */ /* 0x010fc60000010006 */
[----:B------:R-:W-:Y:S01]  /*f0c0*/  FMNMX.FTZ R2, R13, R2, !PT ;  /* 0x000000020d027209 */ /* 0x000fe20007810000 */
[----:B-1----:R-:W-:-:S04]  /*f0d0*/  FADD.FTZ R103, R5, R3 ;  /* 0x0000000305677221 */ /* 0x002fc80000010000 */
[----:B------:R-:W1:Y:S02]  /*f0e0*/  SHFL.BFLY PT, R3, R2, 0x2, 0x1f ;  /* 0x0c401f0002037f89 */ /* 0x000e6400000e0000 */
[----:B-1----:R-:W-:-:S05]  /*f0f0*/  FMNMX.FTZ R2, R2, R3, !PT ;  /* 0x0000000302027209 */ /* 0x002fca0007810000 */
[----:B------:R-:W1:Y:S01]  /*f100*/  SHFL.BFLY PT, R3, R2, 0x1, 0x1f ;  /* 0x0c201f0002037f89 */ /* 0x000e6200000e0000 */
[----:B------:R-:W-:Y:S02]  /*f110*/  IMAD.MOV.U32 R35, RZ, RZ, R250 ;  /* 0x000000ffff237224 */ /* 0x000fe400078e00fa */
[----:B------:R-:W-:Y:S01]  /*f120*/  IMAD.MOV.U32 R250, RZ, RZ, R247 ;  /* 0x000000fffffa7224 */ /* 0x000fe200078e00f7 */
[----:B------:R-:W-:Y:S02]  /*f130*/  F2FP.F16.F32.PACK_AB R178, R5, R6 ;  /* 0x0000000605b2723e */ /* 0x000fe400000000ff */
        /* <DEDUP_REMOVED lines=51> */
[----:B------:R-:W3:Y:S04]  /*f470*/  LDL.LU R28, [R1] ;  /* 0x00000000011c7983 */ /* 0x000ee80000300800 */
[----:B------:R-:W4:Y:S01]  /*f480*/  LDL.LU R29, [R1+0x4] ;  /* 0x00000400011d7983 */ /* 0x000f220000300800 */
[----:B-1----:R-:W-:-:S05]  /*f490*/  FMNMX.FTZ R2, R2, R5, !PT ;  /* 0x0000000502027209 */ /* 0x002fca0007810000 */
[----:B------:R-:W1:Y:S01]  /*f4a0*/  SHFL.BFLY PT, R5, R2, 0x1, 0x1f ;  /* 0x0c201f0002057f89 */ /* 0x000e6200000e0000 */
[----:B------:R-:W-:Y:S02]  /*f4b0*/  IMAD.MOV.U32 R30, RZ, RZ, R252 ;  /* 0x000000ffff1e7224 */ /* 0x000fe400078e00fc */
[----:B------:R-:W-:Y:S02]  /*f4c0*/  IMAD.MOV.U32 R188, RZ, RZ, R34 ;  /* 0x000000ffffbc7224 */ /* 0x000fe400078e0022 */
[----:B------:R-:W-:Y:S01]  /*f4d0*/  IMAD.MOV.U32 R174, RZ, RZ, R35 ;  /* 0x000000ffffae7224 */ /* 0x000fe200078e0023 */
[----:B-1----:R-:W-:-:S05]  /*f4e0*/  FMNMX.FTZ R252, R2, R5, !PT ;  /* 0x0000000502fc7209 */ /* 0x002fca0007810000 */
[----:B------:R-:W-:Y:S04]  /*f4f0*/  STL [R1+0x23c], R252 ;  /* 0x00023cfc01007387 */ /* 0x000fe80000100800 */
[----:B------:R-:W2:Y:S01]  /*f500*/  LDL.64 R34, [R1+0x150] ;  /* 0x0001500001227983 */ /* 0x000ea20000100a00 */
[----:B------:R-:W-:-:S04]  /*f510*/  FSETP.NEU.FTZ.AND P0, PT, R252, -INF , PT ;  /* 0xff800000fc00780b */ /* 0x000fc80003f1d000 */
[----:B------:R-:W-:Y:S02]  /*f520*/  FSEL R2, R252, RZ, P0 ;  /* 0x000000fffc027208 */ /* 0x000fe40000000000 */
[----:B------:R-:W-:-:S03]  /*f530*/  F2FP.F16.F32.PACK_AB R180, R6, R180 ;  /* 0x000000b406b4723e */ /* 0x000fc600000000ff */
[----:B------:R-:W-:Y:S01]  /*f540*/  FADD.FTZ R6, R100, -R2 ;  /* 0x8000000264067221 */ /* 0x000fe20000010000 */
[----:B------:R-:W-:-:S05]  /*f550*/  FMUL.FTZ R2, R0, R252 ;  /* 0x000000fc00027220 */ /* 0x000fca0000410000 */
[----:B------:R-:W-:Y:S01]  /*f560*/  FSEL R2, R2, RZ, P0 ;  /* 0x000000ff02027208 */ /* 0x000fe20000000000 */
[----:B------:R-:W-:Y:S04]  /*f570*/  MUFU.EX2 R102, R16 ;  /* 0x0000001000667308 */ /* 0x000fe80000000800 */
[----:B------:R-:W-:Y:S01]  /*f580*/  FFMA.FTZ R5, R210, R0, -R2 ;  /* 0x00000000d2057223 */ /* 0x000fe20000010802 */
[----:B------:R-:W-:-:S03]  /*f590*/  FMUL.FTZ R6, R0, R6 ;  /* 0x0000000600067220 */ /* 0x000fc60000410000 */
[----:B------:R1:W-:Y:S08]  /*f5a0*/  MUFU.EX2 R16, R5 ;  /* 0x0000000500107308 */ /* 0x0003f00000000800 */
[----:B------:R-:W-:Y:S01]  /*f5b0*/  MUFU.EX2 R6, R6 ;  /* 0x0000000600067308 */ /* 0x000fe20000000800 */
[----:B-1----:R-:W-:-:S07]  /*f5c0*/  FFMA.FTZ R5, R195, R0, -R2 ;  /* 0x00000000c3057223 */ /* 0x002fce0000010802 */
[----:B------:R1:W-:Y:S01]  /*f5d0*/  MUFU.EX2 R15, R5 ;  /* 0x00000005000f7308 */ /* 0x0003e20000000800 */
[----:B------:R-:W-:-:S07]  /*f5e0*/  IMAD.MOV.U32 R33, RZ, RZ, R105 ;  /* 0x000000ffff217224 */ /* 0x000fce00078e0069 */
[----:B------:R-:W-:Y:S01]  /*f5f0*/  MUFU.EX2 R50, R50 ;  /* 0x0000003200327308 */ /* 0x000fe20000000800 */
[----:B-1----:R-:W-:-:S07]  /*f600*/  FMUL.FTZ R5, R0, R37 ;  /* 0x0000002500057220 */ /* 0x002fce0000410000 */
[----:B------:R-:W1:Y:S08]  /*f610*/  MUFU.EX2 R26, R26 ;  /* 0x0000001a001a7308 */ /* 0x000e700000000800 */
[----:B------:R-:W-:Y:S01]  /*f620*/  MUFU.EX2 R5, R5 ;  /* 0x0000000500057308 */ /* 0x000fe20000000800 */
[----:B------:R-:W-:-:S07]  /*f630*/  IMAD.MOV.U32 R32, RZ, RZ, R104 ;  /* 0x000000ffff207224 */ /* 0x000fce00078e0068 */
[----:B------:R-:W-:Y:S01]  /*f640*/  MUFU.EX2 R49, R49 ;  /* 0x0000003100317308 */ /* 0x000fe20000000800 */
[-CC-:B------:R-:W-:Y:S01]  /*f650*/  FFMA.FTZ R12, R62, R0.reuse, -R2.reuse ;  /* 0x000000003e0c7223 */ /* 0x180fe20000010802 */
[----:B------:R-:W-:-:S06]  /*f660*/  FFMA.FTZ R17, R59, R0, -R2 ;  /* 0x000000003b117223 */ /* 0x000fcc0000010802 */
[----:B------:R-:W1:Y:S01]  /*f670*/  MUFU.EX2 R20, R20 ;  /* 0x0000001400147308 */ /* 0x000e620000000800 */
[-CC-:B------:R-:W-:Y:S01]  /*f680*/  FFMA.FTZ R53, R53, R0.reuse, -R2.reuse ;  /* 0x0000000035357223 */ /* 0x180fe20000010802 */
[-CC-:B------:R-:W-:Y:S01]  /*f690*/  FFMA.FTZ R44, R44, R0.reuse, -R2.reuse ;  /* 0x000000002c2c7223 */ /* 0x180fe20000010802 */
[----:B------:R-:W-:-:S05]  /*f6a0*/  FFMA.FTZ R40, R40, R0, -R2 ;  /* 0x0000000028287223 */ /* 0x000fca0000010802 */
[----:B------:R1:W-:Y:S01]  /*f6b0*/  MUFU.EX2 R22, R9 ;  /* 0x0000000900167308 */ /* 0x0003e20000000800 */
[-CC-:B------:R-:W-:Y:S01]  /*f6c0*/  FFMA.FTZ R36, R36, R0.reuse, -R2.reuse ;  /* 0x0000000024247223 */ /* 0x180fe20000010802 */
[-CC-:B------:R-:W-:Y:S01]  /*f6d0*/  FFMA.FTZ R24, R24, R0.reuse, -R2.reuse ;  /* 0x0000000018187223 */ /* 0x180fe20000010802 */
[----:B------:R-:W-:-:S05]  /*f6e0*/  FFMA.FTZ R21, R21, R0, -R2 ;  /* 0x0000000015157223 */ /* 0x000fca0000010802 */
[----:B------:R1:W-:Y:S08]  /*f6f0*/  MUFU.EX2 R105, R8 ;  /* 0x0000000800697308 */ /* 0x0003f00000000800 */
[----:B------:R1:W-:Y:S02]  /*f700*/  MUFU.EX2 R41, R18 ;  /* 0x0000001200297308 */ /* 0x0003e40000000800 */
[-CC-:B-1----:R-:W-:Y:S01]  /*f710*/  FFMA.FTZ R9, R64, R0.reuse, -R2.reuse ;  /* 0x0000000040097223 */ /* 0x182fe20000010802 */
[----:B------:R-:W-:-:S05]  /*f720*/  FFMA.FTZ R8, R194, R0, -R2 ;  /* 0x00000000c2087223 */ /* 0x000fca0000010802 */
[----:B------:R1:W-:Y:S01]  /*f730*/  MUFU.EX2 R39, R7 ;  /* 0x0000000700277308 */ /* 0x0003e20000000800 */
[----:B------:R-:W-:-:S07]  /*f740*/  FFMA.FTZ R18, R54, R0, -R2 ;  /* 0x0000000036127223 */ /* 0x000fce0000010802 */
[----:B------:R1:W-:Y:S08]  /*f750*/  MUFU.EX2 R104, R10 ;  /* 0x0000000a00687308 */ /* 0x0003f00000000800 */
[----:B------:R1:W-:Y:S02]  /*f760*/  MUFU.EX2 R100, R11 ;  /* 0x0000000b00647308 */ /* 0x0003e40000000800 */
[----:B-1----:R-:W-:-:S06]  /*f770*/  FFMA.FTZ R7, R183, R0, -R2 ;  /* 0x00000000b7077223 */ /* 0x002fcc0000010802 */
[----:B------:R-:W-:Y:S01]  /*f780*/  MUFU.EX2 R19, R8 ;  /* 0x0000000800137308 */ /* 0x000fe20000000800 */
[-CC-:B------:R-:W-:Y:S01]  /*f790*/  FFMA.FTZ R10, R177, R0.reuse, -R2.reuse ;  /* 0x00000000b10a7223 */ /* 0x180fe20000010802 */
[----:B------:R-:W-:-:S06]  /*f7a0*/  FFMA.FTZ R11, R181, R0, -R2 ;  /* 0x00000000b50b7223 */ /* 0x000fcc0000010802 */
[----:B------:R-:W-:Y:S01]  /*f7b0*/  MUFU.EX2 R48, R48 ;  /* 0x0000003000307308 */ /* 0x000fe20000000800 */
[----:B------:R-:W-:-:S07]  /*f7c0*/  FADD.FTZ R2, R26, R103 ;  /* 0x000000671a027221 */ /* 0x000fce0000010000 */
[----:B------:R-:W1:Y:S08]  /*f7d0*/  MUFU.EX2 R13, R7 ;  /* 0x00000007000d7308 */ /* 0x000e700000000800 */
[----:B------:R-:W4:Y:S08]  /*f7e0*/  MUFU.EX2 R47, R47 ;  /* 0x0000002f002f7308 */ /* 0x000f300000000800 */
[----:B------:R-:W4:Y:S08]  /*f7f0*/  MUFU.EX2 R11, R11 ;  /* 0x0000000b000b7308 */ /* 0x000f300000000800 */
[----:B------:R-:W4:Y:S01]  /*f800*/  MUFU.EX2 R46, R46 ;  /* 0x0000002e002e7308 */ /* 0x000f220000000800 */
[----:B------:R-:W-:-:S07]  /*f810*/  F2FP.F16.F32.PACK_AB R176, R20, R26 ;  /* 0x0000001a14b0723e */ /* 0x000fce00000000ff */
[----:B------:R-:W4:Y:S08]  /*f820*/  MUFU.EX2 R45, R45 ;  /* 0x0000002d002d7308 */ /* 0x000f300000000800 */
[----:B------:R-:W4:Y:S01]  /*f830*/  MUFU.EX2 R14, R14 ;  /* 0x0000000e000e7308 */ /* 0x000f220000000800 */
[----:B------:R-:W-:Y:S02]  /*f840*/  IMAD.MOV.U32 R222, RZ, RZ, R93 ;  /* 0x000000ffffde7224 */ /* 0x000fe400078e005d */
[----:B------:R-:W-:Y:S01]  /*f850*/  IMAD.SHL.U32 R93, R216, 0x2, RZ ;  /* 0x00000002d85d7824 */ /* 0x000fe200078e00ff */
[----:B-1----:R-:W-:Y:S01]  /*f860*/  F2FP.F16.F32.PACK_AB R26, R13, R19 ;  /* 0x000000130d1a723e */ /* 0x002fe200000000ff */
[----:B------:R-:W-:-:S02]  /*f870*/  IMAD.MOV.U32 R209, RZ, RZ, R251 ;  /* 0x000000ffffd17224 */ /* 0x000fc400078e00fb */
[----:B------:R-:W-:Y:S02]  /*f880*/  IMAD.MOV.U32 R251, RZ, RZ, R243 ;  /* 0x000000fffffb7224 */ /* 0x000fe400078e00f3 */
[----:B---3--:R-:W-:-:S04]  /*f890*/  FFMA.FTZ R0, R28, R6, R16 ;  /* 0x000000061c007223 */ /* 0x008fc80000010010 */
[----:B------:R-:W-:Y:S01]  /*f8a0*/  FADD.FTZ R7, R15, R0 ;  /* 0x000000000f077221 */ /* 0x000fe20000010000 */
[----:B----4-:R-:W-:-:S04]  /*f8b0*/  FFMA.FTZ R0, R29, R5, R50 ;  /* 0x000000051d007223 */ /* 0x010fc80000010032 */
        /* <DEDUP_REMOVED lines=18> */
[----:B------:R-:W-:-:S07]  /*f9e0*/  IMAD.MOV.U32 R200, RZ, RZ, R184 ;  /* 0x000000ffffc87224 */ /* 0x000fce00078e00b8 */
[----:B------:R-:W3:Y:S01]  /*f9f0*/  MUFU.EX2 R9, R9 ;  /* 0x0000000900097308 */ /* 0x000ee20000000800 */
[----:B--2---:R-:W-:-:S04]  /*fa00*/  LOP3.LUT R0, R35, R93, RZ, 0x3c, !PT ;  /* 0x0000005d23007212 */ /* 0x004fc800078e3cff */
[----:B------:R-:W-:-:S03]  /*fa10*/  LOP3.LUT R0, R0, R251, RZ, 0x3c, !PT ;  /* 0x000000fb00007212 */ /* 0x000fc600078e3cff */
[----:B------:R-:W2:Y:S02]  /*fa20*/  MUFU.EX2 R12, R12 ;  /* 0x0000000c000c7308 */ /* 0x000ea40000000800 */
[----:B------:R-:W-:-:S05]  /*fa30*/  IMAD.WIDE.U32 R54, R0, -0x326172a9, RZ ;  /* 0xcd9e8d5700367825 */ /* 0x000fca00078e00ff */
[----:B------:R-:W-:Y:S01]  /*fa40*/  LOP3.LUT R0, R55, R188, R200, 0x96, !PT ;  /* 0x000000bc37007212 */ /* 0x000fe200078e96c8 */
[----:B------:R-:W-:-:S04]  /*fa50*/  IMAD.MOV.U32 R205, RZ, RZ, R249 ;  /* 0x000000ffffcd7224 */ /* 0x000fc800078e00f9 */
[----:B------:R-:W-:-:S04]  /*fa60*/  IMAD.WIDE.U32 R182, R0, -0x2daee0ad, RZ ;  /* 0xd2511f5300b67825 */ /* 0x000fc800078e00ff */
[----:B-1----:R-:W-:Y:S01]  /*fa70*/  FADD.FTZ R2, R10, R2 ;  /* 0x000000020a027221 */ /* 0x002fe20000010000 */
[----:B------:R-:W-:Y:S02]  /*fa80*/  F2FP.F16.F32.PACK_AB R235, R45, R46 ;  /* 0x0000002e2deb723e */ /* 0x000fe400000000ff */
[----:B------:R-:W-:Y:S01]  /*fa90*/  LOP3.LUT R8, R183, R205, R32, 0x96, !PT ;  /* 0x000000cdb7087212 */ /* 0x000fe200078e9620 */
[----:B---3--:R-:W-:Y:S01]  /*faa0*/  FADD.FTZ R2, R9, R2 ;  /* 0x0000000209027221 */ /* 0x008fe20000010000 */
[----:B--2---:R-:W-:Y:S01]  /*fab0*/  F2FP.F16.F32.PACK_AB R45, R12, R9 ;  /* 0x000000090c2d723e */ /* 0x004fe200000000ff */
[----:B------:R-:W-:Y:S01]  /*fac0*/  IMAD.MOV.U32 R204, RZ, RZ, R248 ;  /* 0x000000ffffcc7224 */ /* 0x000fe200078e00f8 */
[----:B------:R-:W-:Y:S01]  /*fad0*/  LOP3.LUT R0, R221, R175, R54, 0x96, !PT ;  /* 0x000000afdd007212 */ /* 0x000fe200078e9636 */
[----:B------:R-:W-:Y:S01]  /*fae0*/  IMAD.WIDE.U32 R8, R8, -0x326172a9, RZ ;  /* 0xcd9e8d5708087825 */ /* 0x000fe200078e00ff */
[----:B------:R-:W-:-:S03]  /*faf0*/  F2FP.F16.F32.PACK_AB R100, R14, R100 ;  /* 0x000000640e64723e */ /* 0x000fc600000000ff */
[----:B------:R-:W-:Y:S01]  /*fb00*/  IMAD.MOV.U32 R201, RZ, RZ, R185 ;  /* 0x000000ffffc97224 */ /* 0x000fe200078e00b9 */
[----:B------:R-:W-:Y:S01]  /*fb10*/  LOP3.LUT R14, R9, R204, R220, 0x96, !PT ;  /* 0x000000cc090e7212 */ /* 0x000fe200078e96dc */
[----:B------:R-:W-:Y:S02]  /*fb20*/  IMAD.MOV.U32 R223, RZ, RZ, R30 ;  /* 0x000000ffffdf7224 */ /* 0x000fe400078e001e */
[----:B------:R-:W-:Y:S01]  /*fb30*/  IMAD.WIDE.U32 R184, R0, -0x2daee0ad, RZ ;  /* 0xd2511f5300b87825 */ /* 0x000fe200078e00ff */
[----:B------:R-:W-:-:S03]  /*fb40*/  F2FP.F16.F32.PACK_AB R37, R15, R16 ;  /* 0x000000100f25723e */ /* 0x000fc600000000ff */
[----:B------:R-:W-:Y:S01]  /*fb50*/  FADD.FTZ R16, R12, R2 ;  /* 0x000000020c107221 */ /* 0x000fe20000010000 */
[----:B------:R-:W-:Y:S01]  /*fb60*/  IMAD.WIDE.U32 R14, R14, -0x2daee0ad, RZ ;  /* 0xd2511f530e0e7825 */ /* 0x000fe200078e00ff */
[----:B------:R-:W-:Y:S02]  /*fb70*/  LOP3.LUT R12, R185, R223, R182, 0x96, !PT ;  /* 0x000000dfb90c7212 */ /* 0x000fe400078e96b6 */
        /* <DEDUP_REMOVED lines=9> */
[----:B------:R-:W-:-:S05]  /*fc10*/  LOP3.LUT R8, R13, R208, R14, 0x96, !PT ;  /* 0x000000d00d087212 */ /* 0x000fca00078e960e */
        /* <DEDUP_REMOVED lines=20> */
[----:B---3--:R-:W-:Y:S01]  /*fd60*/  FADD.FTZ R7, R10, R2 ;  /* 0x000000020a077221 */ /* 0x008fe20000010000 */
[----:B------:R-:W-:Y:S01]  /*fd70*/  @!P5 HADD2 R57, -R177.H0_H0, -RZ.H0_H0 ;  /* 0xa00000ffb139d230 */ /* 0x000fe20000000900 */
[----:B------:R-:W-:-:S02]  /*fd80*/  PRMT R179, R180, 0x7632, R179 ;  /* 0x00007632b4b37816 */ /* 0x000fc400000000b3 */
[----:B------:R-:W-:Y:S02]  /*fd90*/  F2FP.F16.F32.PACK_AB R105, R105, R22 ;  /* 0x000000166969723e */ /* 0x000fe400000000ff */
[----:B----4-:R-:W-:Y:S01]  /*fda0*/  F2FP.F16.F32.PACK_AB R18, R10, R52 ;  /* 0x000000340a12723e */ /* 0x010fe200000000ff */
[----:B------:R-:W-:Y:S01]  /*fdb0*/  FADD.FTZ R10, R13, R0 ;  /* 0x000000000d0a7221 */ /* 0x000fe20000010000 */
[----:B------:R-:W-:Y:S01]  /*fdc0*/  LOP3.LUT R0, R8, 0xff, RZ, 0xc0, !PT ;  /* 0x000000ff08007812 */ /* 0x000fe200078ec0ff */
[----:B------:R-:W1:Y:S01]  /*fdd0*/  MUFU.EX2 R22, R38 ;  /* 0x0000002600167308 */ /* 0x000e620000000800 */
[----:B------:R-:W-:Y:S01]  /*fde0*/  PRMT R247, R178, 0x5410, R177 ;  /* 0x00005410b2f77816 */ /* 0x000fe200000000b1 */
[----:B------:R-:W-:Y:S01]  /*fdf0*/  @!P0 HADD2 R51, -R179.H0_H0, -RZ.H0_H0 ;  /* 0xa00000ffb3338230 */ /* 0x000fe20000000900 */
[----:B------:R-:W-:Y:S02]  /*fe00*/  @!P5 PRMT R177, R57, 0x5410, RZ ;  /* 0x0000541039b1d816 */ /* 0x000fe400000000ff */
[----:B------:R-:W-:-:S02]  /*fe10*/  F2FP.F16.F32.PACK_AB R210, R13, R17 ;  /* 0x000000110dd2723e */ /* 0x000fc400000000ff */
[----:B------:R-:W-:Y:S01]  /*fe20*/  ISETP.GE.U32.AND P5, PT, R192, R0, PT ;  /* 0x00000000c000720c */ /* 0x000fe20003fa6070 */
[----:B------:R-:W2:Y:S01]  /*fe30*/  MUFU.EX2 R13, R27 ;  /* 0x0000001b000d7308 */ /* 0x000ea20000000800 */
[--C-:B------:R-:W-:Y:S02]  /*fe40*/  SHF.R.U32.HI R0, RZ, 0x18, R8.reuse ;  /* 0x00000018ff007819 */ /* 0x100fe40000011608 */
[----:B------:R-:W-:Y:S02]  /*fe50*/  SHF.R.U32.HI R2, RZ, 0x10, R8 ;  /* 0x00000010ff027819 */ /* 0x000fe40000011608 */
[----:B------:R-:W-:Y:S02]  /*fe60*/  LOP3.LUT R8, R8, 0xffff, RZ, 0xc0, !PT ;  /* 0x0000ffff08087812 */ /* 0x000fe400078ec0ff */
[----:B------:R-:W-:Y:S02]  /*fe70*/  PRMT R244, R180, 0x5410, R179 ;  /* 0x00005410b4f47816 */ /* 0x000fe400000000b3 */
[----:B------:R-:W-:-:S02]  /*fe80*/  @!P0 PRMT R179, R51, 0x5410, RZ ;  /* 0x0000541033b38816 */ /* 0x000fc400000000ff */
[----:B------:R-:W-:Y:S01]  /*fe90*/  ISETP.GE.U32.AND P0, PT, R192, R0, PT ;  /* 0x00000000c000720c */ /* 0x000fe20003f06070 */
[----:B------:R-:W-:Y:S01]  /*fea0*/  @!P1 HADD2 R56, -R180.H0_H0, -RZ.H0_H0 ;  /* 0xa00000ffb4389230 */ /* 0x000fe20000000900 */
[----:B------:R-:W-:Y:S01]  /*feb0*/  SHF.R.U32.HI R0, RZ, 0x8, R8 ;  /* 0x00000008ff007819 */ /* 0x000fe20000011608 */
[----:B------:R-:W-:Y:S01]  /*fec0*/  @!P6 HADD2 R58, -R178.H0_H0, -RZ.H0_H0 ;  /* 0xa00000ffb23ae230 */ /* 0x000fe20000000900 */
[----:B------:R-:W-:Y:S01]  /*fed0*/  LOP3.LUT R2, R2, 0xff, RZ, 0xc0, !PT ;  /* 0x000000ff02027812 */ /* 0x000fe200078ec0ff */
[----:B------:R-:W-:Y:S01]  /*fee0*/  IMAD.WIDE.U32 R8, R11, -0x2daee0ad, RZ ;  /* 0xd2511f530b087825 */ /* 0x000fe200078e00ff */
[----:B------:R-:W-:Y:S02]  /*fef0*/  LOP3.LUT R0, R0, 0xffff, RZ, 0xc0, !PT ;  /* 0x0000ffff00007812 */ /* 0x000fe400078ec0ff */
[----:B------:R-:W-:Y:S02]  /*ff00*/  @!P1 PRMT R180, R56, 0x5410, RZ ;  /* 0x0000541038b49816 */ /* 0x000fe400000000ff */
[----:B------:R-:W-:-:S02]  /*ff10*/  @!P6 PRMT R178, R58, 0x5410, RZ ;  /* 0x000054103ab2e816 */ /* 0x000fc400000000ff */
[----:B------:R-:W-:Y:S01]  /*ff20*/  ISETP.GE.U32.AND P1, PT, R192, R2, PT ;  /* 0x00000002c000720c */ /* 0x000fe20003f26070 */
[----:B-1----:R-:W-:Y:S01]  /*ff30*/  FADD.FTZ R2, R22, R7 ;  /* 0x0000000716027221 */ /* 0x002fe20000010000 */
[----:B------:R-:W-:Y:S02]  /*ff40*/  ISETP.GE.U32.AND P6, PT, R192, R0, PT ;  /* 0x00000000c000720c */ /* 0x000fe40003fc6070 */
[----:B------:R-:W-:Y:S01]  /*ff50*/  LOP3.LUT R0, R9, R246, R12, 0x96, !PT ;  /* 0x000000f609007212 */ /* 0x000fe200078e960c */
[----:B--2---:R-:W-:-:S03]  /*ff60*/  FADD.FTZ R7, R13, R2 ;  /* 0x000000020d077221 */ /* 0x004fc60000010000 */
[----:B------:R-:W-:Y:S01]  /*ff70*/  LOP3.LUT R2, R0, 0xffff, RZ, 0xc0, !PT ;  /* 0x0000ffff00027812 */ /* 0x000fe200078ec0ff */
[----:B------:R-:W-:Y:S01]  /*ff80*/  @!P5 HADD2 R59, -R176.H0_H0, -RZ.H0_H0 ;  /* 0xa00000ffb03bd230 */ /* 0x000fe20000000900 */
[C---:B------:R-:W-:Y:S02]  /*ff90*/  PRMT R107, R176.reuse, 0x7632, R107 ;  /* 0x00007632b06b7816 */ /* 0x040fe4000000006b */
[----:B------:R-:W-:Y:S02]  /*ffa0*/  SHF.R.U32.HI R2, RZ, 0x8, R2 ;  /* 0x00000008ff027819 */ /* 0x000fe40000011602 */
        /* <DEDUP_REMOVED lines=11> */
[----:B------:R-:W-:Y:S02]  /*10060*/  @!P1 HADD2 R62, -R105.H0_H0, -RZ.H0_H0 ;  /* 0xa00000ff693e9230 */ /* 0x000fe40000000900 */
[----:B------:R-:W-:Y:S02]  /*10070*/  IMAD.MOV.U32 R250, RZ, RZ, R242 ;  /* 0x000000fffffa7224 */ /* 0x000fe400078e00f2 */
[----:B------:R-:W-:Y:S01]  /*10080*/  @!P0 HADD2 R61, -R106.H0_H0, -RZ.H0_H0 ;  /* 0xa00000ff6a3d8230 */ /* 0x000fe20000000900 */
[----:B------:R-:W-:Y:S02]  /*10090*/  LOP3.LUT R0, R0, 0xff, RZ, 0xc0, !PT ;  /* 0x000000ff00007812 */ /* 0x000fe400078ec0ff */
[----:B------:R-:W-:Y:S01]  /*100a0*/  PRMT R242, R105, 0x5410, R106 ;  /* 0x0000541069f27816 */ /* 0x000fe2000000006a */
[----:B------:R-:W-:Y:S01]  /*100b0*/  @!P6 HADD2 R64, -R102.H0_H0, -RZ.H0_H0 ;  /* 0xa00000ff6640e230 */ /* 0x000fe20000000900 */
[----:B------:R-:W-:-:S02]  /*100c0*/  @!P1 PRMT R105, R62, 0x5410, RZ ;  /* 0x000054103e699816 */ /* 0x000fc400000000ff */
[----:B------:R-:W-:Y:S02]  /*100d0*/  PRMT R101, R102, 0x7632, R101 ;  /* 0x0000763266657816 */ /* 0x000fe40000000065 */
[----:B------:R-:W-:Y:S01]  /*100e0*/  ISETP.GE.U32.AND P1, PT, R192, R0, PT ;  /* 0x00000000c000720c */ /* 0x000fe20003f26070 */
[----:B------:R-:W1:Y:S01]  /*100f0*/  MUFU.EX2 R53, R53 ;  /* 0x0000003500357308 */ /* 0x000e620000000800 */
[----:B------:R-:W-:Y:S02]  /*10100*/  LOP3.LUT R0, R8, 0xff, RZ, 0xc0, !PT ;  /* 0x000000ff08007812 */ /* 0x000fe400078ec0ff */
[----:B------:R-:W-:Y:S02]  /*10110*/  @!P0 PRMT R106, R61, 0x5410, RZ ;  /* 0x000054103d6a8816 */ /* 0x000fe400000000ff */
[----:B------:R-:W-:Y:S02]  /*10120*/  ISETP.GE.U32.AND P0, PT, R192, R2, PT ;  /* 0x00000002c000720c */ /* 0x000fe40003f06070 */
[----:B------:R-:W-:-:S02]  /*10130*/  PRMT R193, R102, 0x5410, R101 ;  /* 0x0000541066c17816 */ /* 0x000fc40000000065 */
[----:B------:R-:W-:Y:S01]  /*10140*/  @!P6 PRMT R102, R64, 0x5410, RZ ;  /* 0x000054104066e816 */ /* 0x000fe200000000ff */
[----:B------:R-:W2:Y:S01]  /*10150*/  MUFU.EX2 R44, R44 ;  /* 0x0000002c002c7308 */ /* 0x000ea20000000800 */
[----:B------:R-:W-:Y:S02]  /*10160*/  ISETP.GE.U32.AND P6, PT, R192, R0, PT ;  /* 0x00000000c000720c */ /* 0x000fe40003fc6070 */
[----:B------:R-:W-:Y:S02]  /*10170*/  LOP3.LUT R0, R8, 0xffff, RZ, 0xc0, !PT ;  /* 0x0000ffff08007812 */ /* 0x000fe400078ec0ff */
[----:B------:R-:W-:-:S03]  /*10180*/  F2FP.F16.F32.PACK_AB R104, R104, R39 ;  /* 0x000000276868723e */ /* 0x000fc600000000ff */
[----:B------:R-:W3:Y:S01]  /*10190*/  MUFU.EX2 R11, R25 ;  /* 0x00000019000b7308 */ /* 0x000ee20000000800 */
[----:B------:R-:W-:Y:S01]  /*101a0*/  SHF.R.U32.HI R0, RZ, 0x8, R0 ;  /* 0x00000008ff007819 */ /* 0x000fe20000011600 */
[----:B------:R-:W-:Y:S01]  /*101b0*/  @!P5 HADD2 R63, -R101.H0_H0, -RZ.H0_H0 ;  /* 0xa00000ff653fd230 */ /* 0x000fe20000000900 */
[----:B------:R-:W-:Y:S02]  /*101c0*/  PRMT R103, R104, 0x7632, R103 ;  /* 0x0000763268677816 */ /* 0x000fe40000000067 */
[----:B------:R-:W-:-:S03]  /*101d0*/  LOP3.LUT R0, R0, 0xffff, RZ, 0xc0, !PT ;  /* 0x0000ffff00007812 */ /* 0x000fc600078ec0ff */
[----:B------:R-:W4:Y:S01]  /*101e0*/  MUFU.EX2 R17, R23 ;  /* 0x0000001700117308 */ /* 0x000f220000000800 */
[----:B------:R-:W-:Y:S01]  /*101f0*/  @!P0 HADD2 R65, -R103.H0_H0, -RZ.H0_H0 ;  /* 0xa00000ff67418230 */ /* 0x000fe20000000900 */
[----:B------:R-:W-:-:S06]  /*10200*/  @!P5 PRMT R101, R63, 0x5410, RZ ;  /* 0x000054103f65d816 */ /* 0x000fcc00000000ff */
[----:B------:R-:W-:Y:S01]  /*10210*/  MUFU.EX2 R12, R67 ;  /* 0x00000043000c7308 */ /* 0x000fe20000000800 */
[----:B------:R-:W-:-:S07]  /*10220*/  SHF.R.U32.HI R2, RZ, 0x18, R8 ;  /* 0x00000018ff027819 */ /* 0x000fce0000011608 */
[----:B------:R-:W4:Y:S01]  /*10230*/  MUFU.EX2 R9, R211 ;  /* 0x000000d300097308 */ /* 0x000f220000000800 */
[----:B------:R-:W-:Y:S01]  /*10240*/  ISETP.GE.U32.AND P5, PT, R192, R0, PT ;  /* 0x00000000c000720c */ /* 0x000fe20003fa6070 */
[----:B-1----:R-:W-:Y:S01]  /*10250*/  FADD.FTZ R0, R53, R10 ;  /* 0x0000000a35007221 */ /* 0x002fe20000010000 */
[----:B------:R-:W-:-:S05]  /*10260*/  PRMT R191, R104, 0x5410, R103 ;  /* 0x0000541068bf7816 */ /* 0x000fca0000000067 */
[----:B------:R-:W1:Y:S01]  /*10270*/  MUFU.EX2 R40, R40 ;  /* 0x0000002800287308 */ /* 0x000e620000000800 */
[----:B------:R-:W-:Y:S02]  /*10280*/  @!P0 PRMT R103, R65, 0x5410, RZ ;  /* 0x0000541041678816 */ /* 0x000fe400000000ff */
[----:B------:R-:W-:Y:S01]  /*10290*/  ISETP.GE.U32.AND P0, PT, R192, R2, PT ;  /* 0x00000002c000720c */ /* 0x000fe20003f06070 */
[----:B--2---:R-:W-:Y:S01]  /*102a0*/  FADD.FTZ R2, R44, R0 ;  /* 0x000000002c027221 */ /* 0x004fe20000010000 */
[----:B---3--:R-:W-:-:S03]  /*102b0*/  FADD.FTZ R0, R11, R7 ;  /* 0x000000070b007221 */ /* 0x008fc60000010000 */
[----:B------:R-:W2:Y:S01]  /*102c0*/  MUFU.EX2 R36, R36 ;  /* 0x0000002400247308 */ /* 0x000ea20000000800 */
[----:B------:R-:W-:Y:S02]  /*102d0*/  @!P1 HADD2 R66, -R104.H0_H0, -RZ.H0_H0 ;  /* 0xa00000ff68429230 */ /* 0x000fe40000000900 */
[----:B----4-:R-:W-:Y:S01]  /*102e0*/  FADD.FTZ R23, R17, R0 ;  /* 0x0000000011177221 */ /* 0x010fe20000010000 */
[----:B------:R-:W-:-:S04]  /*102f0*/  F2FP.F16.F32.PACK_AB R0, R9, R12 ;  /* 0x0000000c0900723e */ /* 0x000fc800000000ff */
[----:B------:R-:W3:Y:S01]  /*10300*/  MUFU.EX2 R24, R24 ;  /* 0x0000001800187308 */ /* 0x000ee20000000800 */
[----:B------:R-:W-:Y:S02]  /*10310*/  @!P1 PRMT R104, R66, 0x5410, RZ ;  /* 0x0000541042689816 */ /* 0x000fe400000000ff */
[----:B------:R-:W-:-:S05]  /*10320*/  PRMT R57, R0, 0x7610, R57 ;  /* 0x0000761000397816 */ /* 0x000fca0000000039 */
[----:B------:R-:W4:Y:S01]  /*10330*/  MUFU.EX2 R7, R21 ;  /* 0x0000001500077308 */ /* 0x000f220000000800 */
[----:B------:R-:W-:Y:S01]  /*10340*/  PRMT R66, R0, 0x7632, R66 ;  /* 0x0000763200427816 */ /* 0x000fe20000000042 */
[----:B-1----:R-:W-:Y:S01]  /*10350*/  FADD.FTZ R0, R40, R2 ;  /* 0x0000000228007221 */ /* 0x002fe20000010000 */
[----:B------:R-:W-:Y:S02]  /*10360*/  SHF.R.U32.HI R8, RZ, 0x10, R8 ;  /* 0x00000010ff087819 */ /* 0x000fe40000011608 */
[----:B------:R-:W-:Y:S01]  /*10370*/  PRMT R67, R100, 0x7632, R67 ;  /* 0x0000763264437816 */ /* 0x000fe20000000043 */
[----:B--2---:R-:W-:Y:S01]  /*10380*/  FADD.FTZ R0, R36, R0 ;  /* 0x0000000024007221 */ /* 0x004fe20000010000 */
[----:B------:R-:W-:-:S03]  /*10390*/  LOP3.LUT R8, R8, 0xff, RZ, 0xc0, !PT ;  /* 0x000000ff08087812 */ /* 0x000fc600078ec0ff */
[----:B------:R-:W-:Y:S02]  /*103a0*/  @!P0 HADD2 R187, -R67.H0_H0, -RZ.H0_H0 ;  /* 0xa00000ff43bb8230 */ /* 0x000fe40000000900 */
[----:B---3--:R-:W-:Y:S01]  /*103b0*/  FADD.FTZ R0, R24, R0 ;  /* 0x0000000018007221 */ /* 0x008fe20000010000 */
[----:B------:R-:W-:Y:S02]  /*103c0*/  ISETP.GE.U32.AND P1, PT, R192, R8, PT ;  /* 0x00000008c000720c */ /* 0x000fe40003f26070 */
[----:B------:R-:W-:Y:S01]  /*103d0*/  PRMT R189, R100, 0x5410, R67 ;  /* 0x0000541064bd7816 */ /* 0x000fe20000000043 */
[----:B------:R-:W1:Y:S01]  /*103e0*/  MUFU.EX2 R8, R213 ;  /* 0x000000d500087308 */ /* 0x000e620000000800 */
[----:B------:R-:W-:Y:S01]  /*103f0*/  @!P0 PRMT R67, R187, 0x5410, RZ ;  /* 0x00005410bb438816 */ /* 0x000fe200000000ff */
[C---:B----4-:R-:W-:Y:S01]  /*10400*/  FADD.FTZ R0, R7.reuse, R0 ;  /* 0x0000000007007221 */ /* 0x050fe20000010000 */
[----:B------:R-:W-:Y:S01]  /*10410*/  F2FP.F16.F32.PACK_AB R187, R7, R24 ;  /* 0x0000001807bb723e */ /* 0x000fe200000000ff */
[----:B------:R-:W-:Y:S04]  /*10420*/  STL [R1+0x240], R216 ;  /* 0x000240d801007387 */ /* 0x000fe80000100800 */
[----:B------:R-:W2:Y:S01]  /*10430*/  MUFU.EX2 R7, R212 ;  /* 0x000000d400077308 */ /* 0x000ea20000000800 */
        /* <DEDUP_REMOVED lines=10> */
[----:B------:R1:W-:Y:S01]  /*104e0*/  STL [R1], R0 ;  /* 0x0000000001007387 */ /* 0x0003e20000100800 */
[----:B------:R-:W-:-:S02]  /*104f0*/  @!P6 HADD2 R186, -R57.H0_H0, -RZ.H0_H0 ;  /* 0xa00000ff39bae230 */ /* 0x000fc40000000900 */
[----:B------:R-:W-:Y:S02]  /*10500*/  IMAD.MOV.U32 R15, RZ, RZ, R251 ;  /* 0x000000ffff0f7224 */ /* 0x000fe400078e00fb */
[----:B------:R-:W-:Y:S01]  /*10510*/  @!P1 HADD2 R194, -R100.H0_H0, -RZ.H0_H0 ;  /* 0xa00000ff64c29230 */ /* 0x000fe20000000900 */
[----:B------:R-:W-:Y:S01]  /*10520*/  @!P6 PRMT R57, R186, 0x5410, RZ ;  /* 0x00005410ba39e816 */ /* 0x000fe200000000ff */
[----:B------:R-:W-:Y:S02]  /*10530*/  IMAD.MOV.U32 R21, RZ, RZ, R15 ;  /* 0x000000ffff157224 */ /* 0x000fe400078e000f */
[----:B------:R-:W-:Y:S02]  /*10540*/  IMAD.MOV.U32 R14, RZ, RZ, R250 ;  /* 0x000000ffff0e7224 */ /* 0x000fe400078e00fa */
[----:B-1----:R-:W-:Y:S01]  /*10550*/  FADD.FTZ R0, R8, R19 ;  /* 0x0000001308007221 */ /* 0x002fe20000010000 */
[----:B--2---:R-:W-:-:S03]  /*10560*/  F2FP.F16.F32.PACK_AB R19, R7, R8 ;  /* 0x000000080713723e */ /* 0x004fc600000000ff */
[----:B------:R-:W-:Y:S01]  /*10570*/  FADD.FTZ R7, R7, R0 ;  /* 0x0000000007077221 */ /* 0x000fe20000010000 */
[----:B------:R-:W-:Y:S01]  /*10580*/  VIADD R0, R93, 0x1 ;  /* 0x000000015d007836 */ /* 0x000fe20000000000 */
[----:B------:R-:W-:Y:S01]  /*10590*/  @!P1 PRMT R100, R194, 0x5410, RZ ;  /* 0x00005410c2649816 */ /* 0x000fe200000000ff */
[----:B------:R-:W-:Y:S01]  /*105a0*/  FADD.FTZ R2, R12, R20 ;  /* 0x000000140c027221 */ /* 0x000fe20000010000 */
[----:B------:R-:W-:Y:S01]  /*105b0*/  IMAD.MOV.U32 R212, RZ, RZ, R200 ;  /* 0x000000ffffd47224 */ /* 0x000fe200078e00c8 */
[----:B------:R-:W-:Y:S01]  /*105c0*/  F2FP.F16.F32.PACK_AB R195, R44, R53 ;  /* 0x000000352cc3723e */ /* 0x000fe200000000ff */
[----:B------:R-:W-:Y:S01]  /*105d0*/  FMUL.FTZ R211, R152, R4 ;  /* 0x0000000498d37220 */ /* 0x000fe20000410000 */
[----:B------:R-:W-:Y:S01]  /*105e0*/  LOP3.LUT R186, R35, R0, RZ, 0x3c, !PT ;  /* 0x0000000023ba7212 */ /* 0x000fe200078e3cff */
[----:B------:R-:W-:Y:S02]  /*105f0*/  IMAD.MOV.U32 R194, RZ, RZ, R174 ;  /* 0x000000ffffc27224 */ /* 0x000fe400078e00ae */
[-C--:B------:R-:W-:Y:S01]  /*10600*/  FMUL.FTZ R28, R148, R4.reuse ;  /* 0x00000004941c7220 */ /* 0x080fe20000410000 */
[----:B------:R-:W-:Y:S01]  /*10610*/  FMUL.FTZ R29, R149, R4 ;  /* 0x00000004951d7220 */ /* 0x000fe20000410000 */
[----:B------:R-:W-:Y:S01]  /*10620*/  LOP3.LUT R0, R186, R21, RZ, 0x3c, !PT ;  /* 0x00000015ba007212 */ /* 0x000fe200078e3cff */
[----:B------:R-:W-:Y:S01]  /*10630*/  FMUL.FTZ R174, R150, R3 ;  /* 0x0000000396ae7220 */ /* 0x000fe20000410000 */
[----:B------:R-:W-:-:S02]  /*10640*/  IMAD.MOV.U32 R20, RZ, RZ, R14 ;  /* 0x000000ffff147224 */ /* 0x000fc400078e000e */
[----:B------:R-:W-:Y:S01]  /*10650*/  FMUL.FTZ R190, R155, R3 ;  /* 0x000000039bbe7220 */ /* 0x000fe20000410000 */
[----:B------:R-:W-:Y:S02]  /*10660*/  IMAD.MOV.U32 R150, RZ, RZ, R188 ;  /* 0x000000ffff967224 */ /* 0x000fe400078e00bc */
[----:B------:R-:W-:Y:S01]  /*10670*/  FMUL.FTZ R30, R153, R4 ;  /* 0x00000004991e7220 */ /* 0x000fe20000410000 */
[----:B------:R-:W-:-:S04]  /*10680*/  IMAD.WIDE.U32 R14, R0, -0x326172a9, RZ ;  /* 0xcd9e8d57000e7825 */ /* 0x000fc800078e00ff */
[----:B------:R-:W-:Y:S01]  /*10690*/  FADD.FTZ R16, R9, R2 ;  /* 0x0000000209107221 */ /* 0x000fe20000010000 */
[-C--:B------:R-:W-:Y:S01]  /*106a0*/  FMUL.FTZ R188, R151, R3.reuse ;  /* 0x0000000397bc7220 */ /* 0x080fe20000410000 */
[-C--:B------:R-:W-:Y:S01]  /*106b0*/  FMUL.FTZ R189, R154, R3.reuse ;  /* 0x000000039abd7220 */ /* 0x080fe20000410000 */
[----:B------:R-:W-:Y:S01]  /*106c0*/  IMAD.MOV.U32 R213, RZ, RZ, R201 ;  /* 0x000000ffffd57224 */ /* 0x000fe200078e00c9 */
[----:B------:R-:W-:Y:S01]  /*106d0*/  LOP3.LUT R2, R15, R150, R212, 0x96, !PT ;  /* 0x000000960f027212 */ /* 0x000fe200078e96d4 */
        /* <DEDUP_REMOVED lines=27> */
[----:B------:R-:W-:-:S02]  /*10890*/  F2FP.F16.F32.PACK_AB R22, R13, R22 ;  /* 0x000000160d16723e */ /* 0x000fc400000000ff */
[----:B------:R-:W-:Y:S01]  /*108a0*/  F2FP.F16.F32.PACK_AB R17, R17, R11 ;  /* 0x0000000b1111723e */ /* 0x000fe200000000ff */
[----:B------:R-:W-:Y:S01]  /*108b0*/  FMUL.FTZ R168, R168, R4 ;  /* 0x00000004a8a87220 */ /* 0x000fe20000410000 */
[----:B------:R-:W-:Y:S01]  /*108c0*/  LOP3.LUT R0, R3, R152, R32, 0x96, !PT ;  /* 0x0000009803007212 */ /* 0x000fe200078e9620 */
[-C--:B------:R-:W-:Y:S01]  /*108d0*/  FMUL.FTZ R169, R169, R4.reuse ;  /* 0x00000004a9a97220 */ /* 0x080fe20000410000 */
[----:B------:R-:W-:Y:S01]  /*108e0*/  LOP3.LUT R3, R221, R175, R14, 0x96, !PT ;  /* 0x000000afdd037212 */ /* 0x000fe200078e960e */
[-C--:B------:R-:W-:Y:S01]  /*108f0*/  FMUL.FTZ R248, R164, R4.reuse ;  /* 0x00000004a4f87220 */ /* 0x080fe20000410000 */
[-C--:B------:R-:W-:Y:S01]  /*10900*/  FMUL.FTZ R249, R165, R4.reuse ;  /* 0x00000004a5f97220 */ /* 0x080fe20000410000 */
[-C--:B------:R-:W-:Y:S01]  /*10910*/  FMUL.FTZ R244, R160, R4.reuse ;  /* 0x00000004a0f47220 */ /* 0x080fe20000410000 */
[----:B------:R-:W-:Y:S01]  /*10920*/  FMUL.FTZ R247, R161, R4 ;  /* 0x00000004a1f77220 */ /* 0x000fe20000410000 */
[----:B------:R-:W-:-:S04]  /*10930*/  IMAD.WIDE.U32 R8, R3, -0x2daee0ad, RZ ;  /* 0xd2511f5303087825 */ /* 0x000fc800078e00ff */
[-C--:B------:R-:W-:Y:S01]  /*10940*/  FMUL.FTZ R191, R156, R4.reuse ;  /* 0x000000049cbf7220 */ /* 0x080fe20000410000 */
[-C--:B------:R-:W-:Y:S01]  /*10950*/  FMUL.FTZ R193, R157, R4.reuse ;  /* 0x000000049dc17220 */ /* 0x080fe20000410000 */
[----:B------:R-:W-:Y:S01]  /*10960*/  FMUL.FTZ R144, R144, R4 ;  /* 0x0000000490907220 */ /* 0x000fe20000410000 */
[----:B------:R-:W-:Y:S01]  /*10970*/  IMAD.WIDE.U32 R12, R0, -0x326172a9, RZ ;  /* 0xcd9e8d57000c7825 */ /* 0x000fe200078e00ff */
[----:B------:R-:W-:-:S03]  /*10980*/  LOP3.LUT R0, R9, R151, R2, 0x96, !PT ;  /* 0x0000009709007212 */ /* 0x000fc600078e9602 */
[-C--:B------:R-:W-:Y:S01]  /*10990*/  FMUL.FTZ R145, R145, R4.reuse ;  /* 0x0000000491917220 */ /* 0x080fe20000410000 */
[-C--:B------:R-:W-:Y:S01]  /*109a0*/  FMUL.FTZ R172, R140, R4.reuse ;  /* 0x000000048cac7220 */ /* 0x080fe20000410000 */
[-C--:B------:R-:W-:Y:S01]  /*109b0*/  FMUL.FTZ R173, R141, R4.reuse ;  /* 0x000000048dad7220 */ /* 0x080fe20000410000 */
[----:B------:R-:W-:Y:S01]  /*109c0*/  FMUL.FTZ R219, R68, R4 ;  /* 0x0000000444db7220 */ /* 0x000fe20000410000 */
[----:B------:R-:W-:Y:S01]  /*109d0*/  IMAD.WIDE.U32 R10, R0, -0x326172a9, RZ ;  /* 0xcd9e8d57000a7825 */ /* 0x000fe200078e00ff */
[----:B------:R-:W-:-:S03]  /*109e0*/  LOP3.LUT R3, R13, R155, R220, 0x96, !PT ;  /* 0x0000009b0d037212 */ /* 0x000fc600078e96dc */
[-C--:B------:R-:W-:Y:S01]  /*109f0*/  FMUL.FTZ R218, R69, R4.reuse ;  /* 0x0000000445da7220 */ /* 0x080fe20000410000 */
[-C--:B------:R-:W-:Y:S01]  /*10a00*/  FMUL.FTZ R203, R80, R4.reuse ;  /* 0x0000000450cb7220 */ /* 0x080fe20000410000 */
[----:B------:R-:W-:Y:S01]  /*10a10*/  FMUL.FTZ R202, R81, R4 ;  /* 0x0000000451ca7220 */ /* 0x000fe20000410000 */
[----:B------:R-:W-:Y:S01]  /*10a20*/  LOP3.LUT R0, R11, R194, R12, 0x96, !PT ;  /* 0x000000c20b007212 */ /* 0x000fe200078e960c */
[----:B------:R-:W-:-:S04]  /*10a30*/  IMAD.WIDE.U32 R2, R3, -0x2daee0ad, RZ ;  /* 0xd2511f5303027825 */ /* 0x000fc800078e00ff */
[-C--:B------:R-:W-:Y:S01]  /*10a40*/  FMUL.FTZ R199, R84, R4.reuse ;  /* 0x0000000454c77220 */ /* 0x080fe20000410000 */
[-C--:B------:R-:W-:Y:S01]  /*10a50*/  FMUL.FTZ R198, R85, R4.reuse ;  /* 0x0000000455c67220 */ /* 0x080fe20000410000 */
[----:B------:R-:W-:Y:S01]  /*10a60*/  FMUL.FTZ R207, R96, R4 ;  /* 0x0000000460cf7220 */ /* 0x000fe20000410000 */
[----:B------:R-:W-:Y:S01]  /*10a70*/  IMAD.WIDE.U32 R12, R0, -0x2daee0ad, RZ ;  /* 0xd2511f53000c7825 */ /* 0x000fe200078e00ff */
[----:B------:R-:W-:-:S03]  /*10a80*/  LOP3.LUT R3, R3, R149, R8, 0x96, !PT ;  /* 0x0000009503037212 */ /* 0x000fc600078e9608 */
[----:B------:R-:W-:Y:S01]  /*10a90*/  FMUL.FTZ R206, R97, R4 ;  /* 0x0000000461ce7220 */ /* 0x000fe20000410000 */
[----:B------:R-:W-:Y:S01]  /*10aa0*/  @!P5 HADD2 R181, -R66.H0_H0, -RZ.H0_H0 ;  /* 0xa00000ff42b5d230 */ /* 0x000fe20000000900 */
[----:B------:R-:W-:Y:S01]  /*10ab0*/  PRMT R64, R18, 0x7610, R64 ;  /* 0x0000761012407816 */ /* 0x000fe20000000040 */
[----:B------:R-:W2:Y:S01]  /*10ac0*/  LDL.LU R93, [R1+0x290] ;  /* 0x00029000015d7983 */ /* 0x000ea20000300800 */
[----:B------:R-:W-:Y:S01]  /*10ad0*/  LOP3.LUT R2, R13, R148, R2, 0x96, !PT ;  /* 0x000000940d027212 */ /* 0x000fe200078e9602 */
[----:B------:R-:W-:Y:S01]  /*10ae0*/  IMAD.WIDE.U32 R8, R3, -0x326172a9, RZ ;  /* 0xcd9e8d5703087825 */ /* 0x000fe200078e00ff */
[----:B------:R-:W-:Y:S01]  /*10af0*/  MUFU.EX2 R11, R215 ;  /* 0x000000d7000b7308 */ /* 0x000fe20000000800 */
[----:B------:R-:W-:Y:S01]  /*10b00*/  @!P5 PRMT R66, R181, 0x5410, RZ ;  /* 0x00005410b542d816 */ /* 0x000fe200000000ff */
[----:B------:R-:W3:Y:S01]  /*10b10*/  LDL.LU.64 R34, [R1+0x288] ;  /* 0x0002880001227983 */ /* 0x000ee20000300a00 */
[----:B------:R-:W-:-:S05]  /*10b20*/  IMAD.WIDE.U32 R2, R2, -0x326172a9, RZ ;  /* 0xcd9e8d5702027825 */ /* 0x000fca00078e00ff */
[----:B------:R-:W-:-:S04]  /*10b30*/  LOP3.LUT R0, R3, R245, R8, 0x96, !PT ;  /* 0x000000f503007212 */ /* 0x000fc800078e9608 */
[----:B------:R-:W-:Y:S02]  /*10b40*/  LOP3.LUT R4, R0, 0xff, RZ, 0xc0, !PT ;  /* 0x000000ff00047812 */ /* 0x000fe400078ec0ff */
[----:B------:R-:W-:Y:S02]  /*10b50*/  LOP3.LUT R10, R9, R44, R10, 0x96, !PT ;  /* 0x0000002c090a7212 */ /* 0x000fe400078e960a */
[----:B------:R-:W-:Y:S02]  /*10b60*/  ISETP.GE.U32.AND P6, PT, R192, R4, PT ;  /* 0x00000004c000720c */ /* 0x000fe40003fc6070 */
[----:B------:R-:W-:Y:S01]  /*10b70*/  LOP3.LUT R4, R0, 0xffff, RZ, 0xc0, !PT ;  /* 0x0000ffff00047812 */ /* 0x000fe200078ec0ff */
[----:B------:R-:W1:Y:S03]  /*10b80*/  MUFU.EX2 R9, R217 ;  /* 0x000000d900097308 */ /* 0x000e660000000800 */
[----:B------:R-:W-:-:S05]  /*10b90*/  SHF.R.U32.HI R4, RZ, 0x8, R4 ;  /* 0x00000008ff047819 */ /* 0x000fca0000011604 */
[----:B------:R-:W4:Y:S01]  /*10ba0*/  MUFU.EX2 R8, R224 ;  /* 0x000000e000087308 */ /* 0x000f220000000800 */
[----:B------:R-:W-:-:S07]  /*10bb0*/  LOP3.LUT R4, R4, 0xffff, RZ, 0xc0, !PT ;  /* 0x0000ffff04047812 */ /* 0x000fce00078ec0ff */
[----:B------:R-:W4:Y:S01]  /*10bc0*/  MUFU.EX2 R13, R214 ;  /* 0x000000d6000d7308 */ /* 0x000f220000000800 */
[----:B------:R-:W-:Y:S02]  /*10bd0*/  ISETP.GE.U32.AND P5, PT, R192, R4, PT ;  /* 0x00000004c000720c */ /* 0x000fe40003fa6070 */
[--C-:B------:R-:W-:Y:S02]  /*10be0*/  SHF.R.U32.HI R4, RZ, 0x10, R0.reuse ;  /* 0x00000010ff047819 */ /* 0x100fe40000011600 */
[----:B------:R-:W-:-:S04]  /*10bf0*/  SHF.R.U32.HI R0, RZ, 0x18, R0 ;  /* 0x00000018ff007819 */ /* 0x000fc80000011600 */
[----:B------:R-:W-:Y:S01]  /*10c00*/  ISETP.GE.U32.AND P0, PT, R192, R0, PT ;  /* 0x00000000c000720c */ /* 0x000fe20003f06070 */
[----:B-1----:R-:W-:Y:S01]  /*10c10*/  FADD.FTZ R0, R9, R7 ;  /* 0x0000000709007221 */ /* 0x002fe20000010000 */
[----:B------:R-:W-:-:S03]  /*10c20*/  LOP3.LUT R4, R4, 0xff, RZ, 0xc0, !PT ;  /* 0x000000ff04047812 */ /* 0x000fc600078ec0ff */
[----:B----4-:R-:W-:Y:S01]  /*10c30*/  FADD.FTZ R7, R8, R0 ;  /* 0x0000000008077221 */ /* 0x010fe20000010000 */
[----:B------:R-:W-:Y:S02]  /*10c40*/  F2FP.F16.F32.PACK_AB R0, R11, R13 ;  /* 0x0000000d0b00723e */ /* 0x000fe400000000ff */
[----:B------:R-:W-:Y:S02]  /*10c50*/  ISETP.GE.U32.AND P1, PT, R192, R4, PT ;  /* 0x00000004c000720c */ /* 0x000fe40003f26070 */
[----:B------:R-:W-:Y:S01]  /*10c60*/  PRMT R65, R0, 0x7610, R65 ;  /* 0x0000761000417816 */ /* 0x000fe20000000041 */
[----:B------:R-:W-:Y:S01]  /*10c70*/  FADD.FTZ R4, R13, R16 ;  /* 0x000000100d047221 */ /* 0x000fe20000010000 */
[----:B------:R-:W-:Y:S01]  /*10c80*/  F2FP.F16.F32.PACK_AB R82, R8, R9 ;  /* 0x000000090852723e */ /* 0x000fe200000000ff */
[----:B------:R-:W-:Y:S01]  /*10c90*/  MUFU.EX2 R13, R225 ;  /* 0x000000e1000d7308 */ /* 0x000fe20000000800 */
[----:B------:R-:W-:Y:S01]  /*10ca0*/  PRMT R62, R0, 0x7632, R62 ;  /* 0x00007632003e7816 */ /* 0x000fe2000000003e */
[----:B------:R-:W-:-:S02]  /*10cb0*/  @!P6 HADD2 R69, -R65.H0_H0, -RZ.H0_H0 ;  /* 0xa00000ff4145e230 */ /* 0x000fc40000000900 */
[----:B------:R-:W-:Y:S01]  /*10cc0*/  FADD.FTZ R8, R11, R4 ;  /* 0x000000040b087221 */ /* 0x000fe20000010000 */
[----:B------:R-:W-:-:S03]  /*10cd0*/  LOP3.LUT R0, R2, 0xff, RZ, 0xc0, !PT ;  /* 0x000000ff02007812 */ /* 0x000fc600078ec0ff */
[----:B------:R-:W1:Y:S01]  /*10ce0*/  MUFU.EX2 R16, R226 ;  /* 0x000000e200107308 */ /* 0x000e620000000800 */
[----:B------:R-:W-:-:S07]  /*10cf0*/  PRMT R63, R18, 0x7632, R63 ;  /* 0x00007632123f7816 */ /* 0x000fce000000003f */
[----:B------:R4:W1:Y:S01]  /*10d00*/  MUFU.EX2 R11, R230 ;  /* 0x000000e6000b7308 */ /* 0x0008620000000800 */
[----:B------:R-:W-:Y:S01]  /*10d10*/  SHF.R.U32.HI R4, RZ, 0x18, R2 ;  /* 0x00000018ff047819 */ /* 0x000fe20000011602 */
[----:B------:R-:W-:-:S06]  /*10d20*/  @!P1 HADD2 R71, -R64.H0_H0, -RZ.H0_H0 ;  /* 0xa00000ff40479230 */ /* 0x000fcc0000000900 */
[----:B------:R-:W1:Y:S01]  /*10d30*/  MUFU.EX2 R9, R231 ;  /* 0x000000e700097308 */ /* 0x000e620000000800 */
[----:B----4-:R-:W-:Y:S01]  /*10d40*/  IMAD.MOV.U32 R230, RZ, RZ, R152 ;  /* 0x000000ffffe67224 */ /* 0x010fe200078e0098 */
[----:B------:R-:W-:Y:S02]  /*10d50*/  PRMT R152, R65, 0x5410, R62 ;  /* 0x0000541041987816 */ /* 0x000fe4000000003e */
[----:B------:R-:W-:Y:S02]  /*10d60*/  @!P6 PRMT R65, R69, 0x5410, RZ ;  /* 0x000054104541e816 */ /* 0x000fe400000000ff */
[----:B------:R-:W-:Y:S02]  /*10d70*/  ISETP.GE.U32.AND P6, PT, R192, R0, PT ;  /* 0x00000000c000720c */ /* 0x000fe40003fc6070 */
[----:B------:R-:W-:Y:S02]  /*10d80*/  LOP3.LUT R0, R2, 0xffff, RZ, 0xc0, !PT ;  /* 0x0000ffff02007812 */ /* 0x000fe400078ec0ff */
[----:B------:R-:W-:-:S02]  /*10d90*/  SHF.R.U32.HI R2, RZ, 0x10, R2 ;  /* 0x00000010ff027819 */ /* 0x000fc40000011602 */
[----:B------:R-:W-:Y:S01]  /*10da0*/  SHF.R.U32.HI R0, RZ, 0x8, R0 ;  /* 0x00000008ff007819 */ /* 0x000fe20000011600 */
[----:B------:R-:W-:Y:S02]  /*10db0*/  @!P5 HADD2 R68, -R62.H0_H0, -RZ.H0_H0 ;  /* 0xa00000ff3e44d230 */ /* 0x000fe40000000900 */
[----:B------:R-:W-:Y:S02]  /*10dc0*/  IMAD.MOV.U32 R217, RZ, RZ, R194 ;  /* 0x000000ffffd97224 */ /* 0x000fe400078e00c2 */
[----:B------:R-:W-:Y:S01]  /*10dd0*/  @!P0 HADD2 R70, -R63.H0_H0, -RZ.H0_H0 ;  /* 0xa00000ff3f468230 */ /* 0x000fe20000000900 */
[----:B------:R-:W-:Y:S02]  /*10de0*/  PRMT R194, R64, 0x5410, R63 ;  /* 0x0000541040c27816 */ /* 0x000fe4000000003f */
[----:B------:R-:W-:Y:S02]  /*10df0*/  LOP3.LUT R2, R2, 0xff, RZ, 0xc0, !PT ;  /* 0x000000ff02027812 */ /* 0x000fe400078ec0ff */
[----:B------:R-:W-:-:S02]  /*10e00*/  LOP3.LUT R0, R0, 0xffff, RZ, 0xc0, !PT ;  /* 0x0000ffff00007812 */ /* 0x000fc400078ec0ff */
[----:B------:R-:W-:Y:S02]  /*10e10*/  @!P1 PRMT R64, R71, 0x5410, RZ ;  /* 0x0000541047409816 */ /* 0x000fe400000000ff */
[----:B------:R-:W-:Y:S02]  /*10e20*/  ISETP.GE.U32.AND P1, PT, R192, R4, PT ;  /* 0x00000004c000720c */ /* 0x000fe40003f26070 */
[----:B------:R-:W-:Y:S02]  /*10e30*/  @!P5 PRMT R62, R68, 0x5410, RZ ;  /* 0x00005410443ed816 */ /* 0x000fe400000000ff */
[----:B------:R-:W-:Y:S02]  /*10e40*/  @!P0 PRMT R63, R70, 0x5410, RZ ;  /* 0x00005410463f8816 */ /* 0x000fe400000000ff */
[----:B-1----:R-:W-:Y:S02]  /*10e50*/  F2FP.F16.F32.PACK_AB R4, R16, R13 ;  /* 0x0000000d1004723e */ /* 0x002fe400000000ff */
[----:B------:R-:W-:Y:S01]  /*10e60*/  ISETP.GE.U32.AND P5, PT, R192, R2, PT ;  /* 0x00000002c000720c */ /* 0x000fe20003fa6070 */
[----:B------:R-:W-:Y:S01]  /*10e70*/  IMAD.WIDE.U32 R2, R10, -0x2daee0ad, RZ ;  /* 0xd2511f530a027825 */ /* 0x000fe200078e00ff */
[----:B------:R-:W-:-:S03]  /*10e80*/  ISETP.GE.U32.AND P0, PT, R192, R0, PT ;  /* 0x00000000c000720c */ /* 0x000fc60003f06070 */
[----:B------:R-:W-:Y:S01]  /*10e90*/  FADD.FTZ R0, R11, R7 ;  /* 0x000000070b007221 */ /* 0x000fe20000010000 */
[C---:B------:R-:W-:Y:S02]  /*10ea0*/  PRMT R61, R4.reuse, 0x7610, R61 ;  /* 0x00007610043d7816 */ /* 0x040fe4000000003d */
[C---:B------:R-:W-:Y:S01]  /*10eb0*/  F2FP.F16.F32.PACK_AB R81, R9.reuse, R11 ;  /* 0x0000000b0951723e */ /* 0x040fe200000000ff */
[----:B------:R-:W-:Y:S01]  /*10ec0*/  FADD.FTZ R9, R9, R0 ;  /* 0x0000000009097221 */ /* 0x000fe20000010000 */
[----:B------:R-:W-:Y:S01]  /*10ed0*/  LOP3.LUT R0, R3, R246, R12, 0x96, !PT ;  /* 0x000000f603007212 */ /* 0x000fe200078e960c */
[----:B------:R-:W-:Y:S01]  /*10ee0*/  @!P6 HADD2 R80, -R61.H0_H0, -RZ.H0_H0 ;  /* 0xa00000ff3d50e230 */ /* 0x000fe20000000900 */
[----:B------:R-:W-:Y:S02]  /*10ef0*/  PRMT R60, R4, 0x7632, R60 ;  /* 0x00007632043c7816 */ /* 0x000fe4000000003c */
[----:B------:R-:W-:Y:S02]  /*10f00*/  LOP3.LUT R4, R0, 0xff, RZ, 0xc0, !PT ;  /* 0x000000ff00047812 */ /* 0x000fe400078ec0ff */
[----:B------:R-:W-:Y:S01]  /*10f10*/  PRMT R215, R61, 0x5410, R60 ;  /* 0x000054103dd77816 */ /* 0x000fe2000000003c */
[----:B------:R-:W-:Y:S01]  /*10f20*/  @!P0 HADD2 R83, -R60.H0_H0, -RZ.H0_H0 ;  /* 0xa00000ff3c538230 */ /* 0x000fe20000000900 */
[----:B------:R-:W-:-:S02]  /*10f30*/  @!P6 PRMT R61, R80, 0x5410, RZ ;  /* 0x00005410503de816 */ /* 0x000fc400000000ff */
[C---:B------:R-:W-:Y:S02]  /*10f40*/  ISETP.GE.U32.AND P6, PT, R192.reuse, R4, PT ;  /* 0x00000004c000720c */ /* 0x040fe40003fc6070 */
[--C-:B------:R-:W-:Y:S01]  /*10f50*/  SHF.R.U32.HI R4, RZ, 0x18, R0.reuse ;  /* 0x00000018ff047819 */ /* 0x100fe20000011600 */
[----:B------:R-:W-:Y:S01]  /*10f60*/  MUFU.EX2 R12, R229 ;  /* 0x000000e5000c7308 */ /* 0x000fe20000000800 */
[----:B------:R-:W-:Y:S02]  /*10f70*/  @!P0 PRMT R60, R83, 0x5410, RZ ;  /* 0x00005410533c8816 */ /* 0x000fe400000000ff */
[----:B------:R-:W-:Y:S02]  /*10f80*/  ISETP.GE.U32.AND P0, PT, R192, R4, PT ;  /* 0x00000004c000720c */ /* 0x000fe40003f06070 */
[----:B------:R-:W-:-:S03]  /*10f90*/  SHF.R.U32.HI R4, RZ, 0x10, R0 ;  /* 0x00000010ff047819 */ /* 0x000fc60000011600 */
[----:B------:R-:W1:Y:S01]  /*10fa0*/  MUFU.EX2 R18, R232 ;  /* 0x000000e800127308 */ /* 0x000e620000000800 */
[----:B------:R-:W-:Y:S02]  /*10fb0*/  LOP3.LUT R0, R0, 0xffff, RZ, 0xc0, !PT ;  /* 0x0000ffff00007812 */ /* 0x000fe400078ec0ff */
[C---:B------:R-:W-:Y:S02]  /*10fc0*/  PRMT R58, R22.reuse, 0x7610, R58 ;  /* 0x00007610163a7816 */ /* 0x040fe4000000003a */
[----:B------:R-:W-:Y:S02]  /*10fd0*/  SHF.R.U32.HI R0, RZ, 0x8, R0 ;  /* 0x00000008ff007819 */ /* 0x000fe40000011600 */
[----:B------:R-:W-:Y:S01]  /*10fe0*/  PRMT R59, R22, 0x7632, R59 ;  /* 0x00007632163b7816 */ /* 0x000fe2000000003b */
[----:B------:R-:W-:Y:S01]  /*10ff0*/  @!P5 HADD2 R85, -R58.H0_H0, -RZ.H0_H0 ;  /* 0xa00000ff3a55d230 */ /* 0x000fe20000000900 */
[----:B------:R-:W-:Y:S01]  /*11000*/  LOP3.LUT R0, R0, 0xffff, RZ, 0xc0, !PT ;  /* 0x0000ffff00007812 */ /* 0x000fe200078ec0ff */
[----:B------:R-:W-:Y:S01]  /*11010*/  IMAD.MOV.U32 R69, RZ, RZ, R44 ;  /* 0x000000ffff457224 */ /* 0x000fe200078e002c */
[----:B------:R-:W-:-:S02]  /*11020*/  PRMT R44, R58, 0x5410, R59 ;  /* 0x000054103a2c7816 */ /* 0x000fc4000000003b */
[----:B------:R-:W-:Y:S01]  /*11030*/  @!P5 PRMT R58, R85, 0x5410, RZ ;  /* 0x00005410553ad816 */ /* 0x000fe200000000ff */
[----:B------:R-:W-:Y:S01]  /*11040*/  @!P1 HADD2 R84, -R59.H0_H0, -RZ.H0_H0 ;  /* 0xa00000ff3b549230 */ /* 0x000fe20000000900 */
[----:B------:R-:W-:Y:S02]  /*11050*/  ISETP.GE.U32.AND P5, PT, R192, R0, PT ;  /* 0x00000000c000720c */ /* 0x000fe40003fa6070 */
[----:B-1----:R-:W-:Y:S02]  /*11060*/  F2FP.F16.F32.PACK_AB R0, R18, R12 ;  /* 0x0000000c1200723e */ /* 0x002fe400000000ff */
[----:B------:R-:W-:Y:S01]  /*11070*/  LOP3.LUT R4, R4, 0xff, RZ, 0xc0, !PT ;  /* 0x000000ff04047812 */ /* 0x000fe200078ec0ff */
[----:B------:R-:W-:Y:S01]  /*11080*/  FADD.FTZ R7, R13, R8 ;  /* 0x000000080d077221 */ /* 0x000fe20000010000 */
[----:B------:R-:W-:Y:S02]  /*11090*/  PRMT R53, R0, 0x7610, R53 ;  /* 0x0000761000357816 */ /* 0x000fe40000000035 */
[----:B------:R-:W-:-:S02]  /*110a0*/  @!P1 PRMT R59, R84, 0x5410, RZ ;  /* 0x00005410543b9816 */ /* 0x000fc400000000ff */
[----:B------:R-:W-:Y:S01]  /*110b0*/  ISETP.GE.U32.AND P1, PT, R192, R4, PT ;  /* 0x00000004c000720c */ /* 0x000fe20003f26070 */
[----:B------:R-:W-:Y:S01]  /*110c0*/  FADD.FTZ R7, R16, R7 ;  /* 0x0000000710077221 */ /* 0x000fe20000010000 */
[----:B------:R-:W-:Y:S01]  /*110d0*/  F2FP.F16.F32.PACK_AB R234, R49, R50 ;  /* 0x0000003231ea723e */ /* 0x000fe200000000ff */
[----:B------:R-:W-:Y:S01]  /*110e0*/  @!P6 HADD2 R97, -R53.H0_H0, -RZ.H0_H0 ;  /* 0xa00000ff3561e230 */ /* 0x000fe20000000900 */
[----:B------:R-:W-:Y:S01]  /*110f0*/  PRMT R50, R0, 0x7632, R50 ;  /* 0x0000763200327816 */ /* 0x000fe20000000032 */
[----:B------:R-:W-:Y:S01]  /*11100*/  MUFU.EX2 R13, R237 ;  /* 0x000000ed000d7308 */ /* 0x000fe20000000800 */
[----:B------:R-:W-:Y:S02]  /*11110*/  LOP3.LUT R0, R2, 0xff, RZ, 0xc0, !PT ;  /* 0x000000ff02007812 */ /* 0x000fe400078ec0ff */
[----:B------:R-:W-:-:S05]  /*11120*/  PRMT R52, R17, 0x7610, R52 ;  /* 0x0000761011347816 */ /* 0x000fca0000000034 */
[----:B------:R-:W1:Y:S01]  /*11130*/  MUFU.EX2 R16, R236 ;  /* 0x000000ec00107308 */ /* 0x000e620000000800 */
[----:B------:R-:W-:-:S07]  /*11140*/  SHF.R.U32.HI R4, RZ, 0x18, R2 ;  /* 0x00000018ff047819 */ /* 0x000fce0000011602 */
[----:B------:R4:W-:Y:S01]  /*11150*/  MUFU.EX2 R8, R239 ;  /* 0x000000ef00087308 */ /* 0x0009e20000000800 */
[----:B------:R-:W-:Y:S01]  /*11160*/  PRMT R51, R17, 0x7632, R51 ;  /* 0x0000763211337816 */ /* 0x000fe20000000033 */
[----:B------:R-:W-:-:S06]  /*11170*/  @!P1 HADD2 R87, -R52.H0_H0, -RZ.H0_H0 ;  /* 0xa00000ff34579230 */ /* 0x000fcc0000000900 */
[----:B------:R1:W2:Y:S01]  /*11180*/  MUFU.EX2 R10, R238 ;  /* 0x000000ee000a7308 */ /* 0x0002a20000000800 */
[----:B----4-:R-:W-:Y:S02]  /*11190*/  PRMT R239, R53, 0x5410, R50 ;  /* 0x0000541035ef7816 */ /* 0x010fe40000000032 */
[----:B------:R-:W-:Y:S02]  /*111a0*/  @!P6 PRMT R53, R97, 0x5410, RZ ;  /* 0x000054106135e816 */ /* 0x000fe400000000ff */
[----:B------:R-:W-:Y:S02]  /*111b0*/  ISETP.GE.U32.AND P6, PT, R192, R0, PT ;  /* 0x00000000c000720c */ /* 0x000fe40003fc6070 */
[----:B------:R-:W-:Y:S02]  /*111c0*/  LOP3.LUT R0, R2, 0xffff, RZ, 0xc0, !PT ;  /* 0x0000ffff02007812 */ /* 0x000fe400078ec0ff */
[----:B------:R-:W-:Y:S02]  /*111d0*/  SHF.R.U32.HI R2, RZ, 0x10, R2 ;  /* 0x00000010ff027819 */ /* 0x000fe40000011602 */
[----:B-1----:R-:W-:-:S02]  /*111e0*/  PRMT R238, R52, 0x5410, R51 ;  /* 0x0000541034ee7816 */ /* 0x002fc40000000033 */
[----:B------:R-:W-:Y:S02]  /*111f0*/  LOP3.LUT R2, R2, 0xff, RZ, 0xc0, !PT ;  /* 0x000000ff02027812 */ /* 0x000fe400078ec0ff */
[----:B------:R-:W-:Y:S01]  /*11200*/  @!P1 PRMT R52, R87, 0x5410, RZ ;  /* 0x0000541057349816 */ /* 0x000fe200000000ff */
[----:B------:R-:W-:Y:S01]  /*11210*/  FADD.FTZ R3, R12, R7 ;  /* 0x000000070c037221 */ /* 0x000fe20000010000 */
[----:B------:R-:W-:Y:S02]  /*11220*/  ISETP.GE.U32.AND P1, PT, R192, R2, PT ;  /* 0x00000002c000720c */ /* 0x000fe40003f26070 */
[----:B------:R-:W-:Y:S01]  /*11230*/  F2FP.F16.F32.PACK_AB R2, R16, R13 ;  /* 0x0000000d1002723e */ /* 0x000fe200000000ff */
[----:B------:R-:W-:Y:S01]  /*11240*/  IMAD.MOV.U32 R224, RZ, RZ, R151 ;  /* 0x000000ffffe07224 */ /* 0x000fe200078e0097 */
[----:B------:R-:W-:Y:S02]  /*11250*/  F2FP.F16.F32.PACK_AB R233, R47, R48 ;  /* 0x000000302fe9723e */ /* 0x000fe400000000ff */
[----:B------:R-:W-:-:S02]  /*11260*/  PRMT R49, R2, 0x7610, R49 ;  /* 0x0000761002317816 */ /* 0x000fc40000000031 */
[----:B------:R-:W-:Y:S01]  /*11270*/  PRMT R48, R2, 0x7632, R48 ;  /* 0x0000763202307816 */ /* 0x000fe20000000030 */
[----:B------:R-:W-:Y:S02]  /*11280*/  FADD.FTZ R2, R18, R3 ;  /* 0x0000000312027221 */ /* 0x000fe40000010000 */
[----:B------:R1:W-:Y:S01]  /*11290*/  MUFU.EX2 R3, R241 ;  /* 0x000000f100037308 */ /* 0x0003e20000000800 */
[----:B------:R-:W-:Y:S02]  /*112a0*/  IMAD.MOV.U32 R71, RZ, RZ, R211 ;  /* 0x000000ffff477224 */ /* 0x000fe400078e00d3 */
[----:B------:R-:W-:Y:S02]  /*112b0*/  IMAD.MOV.U32 R225, RZ, RZ, R33 ;  /* 0x000000ffffe17224 */ /* 0x000fe400078e0021 */
[----:B------:R-:W-:Y:S02]  /*112c0*/  IMAD.MOV.U32 R229, RZ, RZ, R30 ;  /* 0x000000ffffe57224 */ /* 0x000fe400078e001e */
[----:B------:R-:W-:-:S02]  /*112d0*/  IMAD.MOV.U32 R211, RZ, RZ, R31 ;  /* 0x000000ffffd37224 */ /* 0x000fc400078e001f */
[----:B-1----:R-:W-:Y:S02]  /*112e0*/  IMAD.MOV.U32 R241, RZ, RZ, R69 ;  /* 0x000000fffff17224 */ /* 0x002fe400078e0045 */
[----:B------:R-:W-:Y:S02]  /*112f0*/  IMAD.MOV.U32 R69, RZ, RZ, R224 ;  /* 0x000000ffff457224 */ /* 0x000fe400078e00e0 */
[----:B------:R-:W-:Y:S02]  /*11300*/  IMAD.MOV.U32 R224, RZ, RZ, R32 ;  /* 0x000000ffffe07224 */ /* 0x000fe400078e0020 */
[----:B------:R-:W4:Y:S04]  /*11310*/  LDL.LU.64 R32, [R1+0x68] ;  /* 0x0000680001207983 */ /* 0x000f280000300a00 */
[----:B------:R-:W3:Y:S01]  /*11320*/  LDL.64 R30, [R1+0x148] ;  /* 0x00014800011e7983 */ /* 0x000ee20000100a00 */
[----:B------:R-:W-:Y:S01]  /*11330*/  IMAD.MOV.U32 R214, RZ, RZ, R150 ;  /* 0x000000ffffd67224 */ /* 0x000fe200078e0096 */
[----:B------:R1:W-:Y:S01]  /*11340*/  MUFU.EX2 R7, R240 ;  /* 0x000000f000077308 */ /* 0x0003e20000000800 */
[----:B------:R-:W-:-:S02]  /*11350*/  IMAD.MOV.U32 R68, RZ, RZ, R28 ;  /* 0x000000ffff447224 */ /* 0x000fc400078e001c */
[----:B-1----:R-:W-:Y:S02]  /*11360*/  IMAD.MOV.U32 R240, RZ, RZ, R214 ;  /* 0x000000fffff07224 */ /* 0x002fe400078e00d6 */
[----:B------:R-:W-:Y:S02]  /*11370*/  IMAD.MOV.U32 R214, RZ, RZ, R29 ;  /* 0x000000ffffd67224 */ /* 0x000fe400078e001d */
[----:B------:R-:W4:Y:S01]  /*11380*/  LDL.LU.64 R28, [R1+0x60] ;  /* 0x00006000011c7983 */ /* 0x000f220000300a00 */
[----:B------:R-:W-:Y:S01]  /*11390*/  MUFU.EX2 R11, R227 ;  /* 0x000000e3000b7308 */ /* 0x000fe20000000800 */
[----:B------:R-:W-:Y:S01]  /*113a0*/  SHF.R.U32.HI R0, RZ, 0x8, R0 ;  /* 0x00000008ff007819 */ /* 0x000fe20000011600 */
[----:B------:R-:W-:-:S06]  /*113b0*/  @!P5 HADD2 R96, -R50.H0_H0, -RZ.H0_H0 ;  /* 0xa00000ff3260d230 */ /* 0x000fcc0000000900 */
[----:B------:R-:W1:Y:S01]  /*113c0*/  MUFU.EX2 R12, R228 ;  /* 0x000000e4000c7308 */ /* 0x000e620000000800 */
[----:B------:R-:W-:Y:S01]  /*113d0*/  LOP3.LUT R0, R0, 0xffff, RZ, 0xc0, !PT ;  /* 0x0000ffff00007812 */ /* 0x000fe200078ec0ff */
[----:B------:R-:W-:Y:S01]  /*113e0*/  @!P0 HADD2 R86, -R51.H0_H0, -RZ.H0_H0 ;  /* 0xa00000ff33568230 */ /* 0x000fe20000000900 */
[----:B------:R-:W-:Y:S02]  /*113f0*/  @!P5 PRMT R50, R96, 0x5410, RZ ;  /* 0x000054106032d816 */ /* 0x000fe400000000ff */
[----:B------:R-:W-:Y:S01]  /*11400*/  ISETP.GE.U32.AND P5, PT, R192, R0, PT ;  /* 0x00000000c000720c */ /* 0x000fe20003fa6070 */
[----:B--2---:R-:W-:Y:S01]  /*11410*/  FADD.FTZ R0, R10, R9 ;  /* 0x000000090a007221 */ /* 0x004fe20000010000 */
[----:B------:R-:W-:Y:S02]  /*11420*/  @!P0 PRMT R51, R86, 0x5410, RZ ;  /* 0x0000541056338816 */ /* 0x000fe400000000ff */
[----:B------:R-:W-:Y:S01]  /*11430*/  ISETP.GE.U32.AND P0, PT, R192, R4, PT ;  /* 0x00000004c000720c */ /* 0x000fe20003f06070 */
[----:B------:R-:W-:Y:S01]  /*11440*/  FADD.FTZ R4, R8, R0 ;  /* 0x0000000008047221 */ /* 0x000fe20000010000 */
[----:B------:R-:W-:Y:S01]  /*11450*/  FADD.FTZ R2, R13, R2 ;  /* 0x000000020d027221 */ /* 0x000fe20000010000 */
[----:B-1----:R-:W-:-:S04]  /*11460*/  F2FP.F16.F32.PACK_AB R0, R12, R11 ;  /* 0x0000000b0c00723e */ /* 0x002fc800000000ff */
[C---:B------:R-:W-:Y:S02]  /*11470*/  PRMT R47, R0.reuse, 0x7610, R47 ;  /* 0x00007610002f7816 */ /* 0x040fe4000000002f */
[----:B------:R-:W-:Y:S01]  /*11480*/  PRMT R46, R0, 0x7632, R46 ;  /* 0x00007632002e7816 */ /* 0x000fe2000000002e */
[----:B------:R-:W-:Y:S01]  /*11490*/  FADD.FTZ R0, R7, R4 ;  /* 0x0000000407007221 */ /* 0x000fe20000010000 */
[----:B------:R-:W-:-:S03]  /*114a0*/  F2FP.F16.F32.PACK_AB R56, R3, R7 ;  /* 0x000000070338723e */ /* 0x000fc600000000ff */
[----:B------:R-:W-:Y:S01]  /*114b0*/  FADD.FTZ R3, R3, R0 ;  /* 0x0000000003037221 */ /* 0x000fe20000010000 */
[----:B------:R-:W-:Y:S01]  /*114c0*/  FADD.FTZ R0, R16, R2 ;  /* 0x0000000210007221 */ /* 0x000fe20000010000 */
[----:B------:R-:W-:-:S03]  /*114d0*/  IMAD.MOV.U32 R232, RZ, RZ, R230 ;  /* 0x000000ffffe87224 */ /* 0x000fc600078e00e6 */
[----:B------:R1:W-:Y:S01]  /*114e0*/  STL [R1+0x4], R3 ;  /* 0x0000040301007387 */ /* 0x0003e20000100800 */
[----:B------:R-:W-:Y:S02]  /*114f0*/  @!P5 HADD2 R141, -R48.H0_H0, -RZ.H0_H0 ;  /* 0xa00000ff308dd230 */ /* 0x000fe40000000900 */
[----:B------:R-:W-:Y:S01]  /*11500*/  @!P1 HADD2 R140, -R47.H0_H0, -RZ.H0_H0 ;  /* 0xa00000ff2f8c9230 */ /* 0x000fe20000000900 */
[----:B------:R4:W-:Y:S01]  /*11510*/  STL [R1+0x140], R0 ;  /* 0x0001400001007387 */ /* 0x0009e20000100800 */
[----:B------:R-:W-:Y:S02]  /*11520*/  IMAD.MOV.U32 R230, RZ, RZ, R145 ;  /* 0x000000ffffe67224 */ /* 0x000fe400078e0091 */
[----:B------:R-:W-:Y:S01]  /*11530*/  IMAD.MOV.U32 R231, RZ, RZ, R144 ;  /* 0x000000ffffe77224 */ /* 0x000fe200078e0090 */
[----:B------:R-:W-:Y:S01]  /*11540*/  PRMT R237, R49, 0x5410, R48 ;  /* 0x0000541031ed7816 */ /* 0x000fe20000000030 */
[----:B------:R-:W-:Y:S01]  /*11550*/  IMAD.MOV.U32 R226, RZ, RZ, R149 ;  /* 0x000000ffffe27224 */ /* 0x000fe200078e0095 */
[----:B------:R-:W-:Y:S01]  /*11560*/  PRMT R236, R47, 0x5410, R46 ;  /* 0x000054102fec7816 */ /* 0x000fe2000000002e */
[----:B------:R-:W-:Y:S01]  /*11570*/  IMAD.MOV.U32 R70, RZ, RZ, R148 ;  /* 0x000000ffff467224 */ /* 0x000fe200078e0094 */
        /* <DEDUP_REMOVED lines=29> */
[----:B------:R-:W-:Y:S02]  /*11750*/  IMAD.MOV.U32 R231, RZ, RZ, R21 ;  /* 0x000000ffffe77224 */ /* 0x000fe400078e0015 */
[----:B------:R-:W-:Y:S02]  /*11760*/  @!P6 HADD2 R98, -R49.H0_H0, -RZ.H0_H0 ;  /* 0xa00000ff3162e230 */ /* 0x000fe40000000900 */
[----:B------:R-:W-:Y:S02]  /*11770*/  @!P0 HADD2 R99, -R46.H0_H0, -RZ.H0_H0 ;  /* 0xa00000ff2e638230 */ /* 0x000fe40000000900 */
[-C--:B------:R-:W-:Y:S01]  /*11780*/  FMUL.FTZ R138, R138, R5.reuse ;  /* 0x000000058a8a7220 */ /* 0x080fe20000410000 */
        /* <DEDUP_REMOVED lines=29> */
[----:B------:R-:W-:-:S03]  /*11960*/  IMAD.MOV.U32 R83, RZ, RZ, R71 ;  /* 0x000000ffff537224 */ /* 0x000fc600078e0047 */
[----:B------:R-:W-:Y:S02]  /*11970*/  PRMT R71, R43, 0x5410, R42 ;  /* 0x000054102b477816 */ /* 0x000fe4000000002a */
[C---:B------:R-:W-:Y:S02]  /*11980*/  PRMT R38, R234.reuse, 0x7632, R38 ;  /* 0x00007632ea267816 */ /* 0x040fe40000000026 */
[----:B------:R-:W-:Y:S02]  /*11990*/  PRMT R39, R234, 0x7610, R39 ;  /* 0x00007610ea277816 */ /* 0x000fe40000000027 */
[----:B------:R-:W-:Y:S02]  /*119a0*/  PRMT R37, R26, 0x7610, R37 ;  /* 0x000076101a257816 */ /* 0x000fe40000000025 */
[----:B------:R-:W-:Y:S02]  /*119b0*/  F2FP.F16.F32.PACK_AB R181, R36, R40 ;  /* 0x0000002824b5723e */ /* 0x000fe400000000ff */
[----:B------:R-:W-:-:S02]  /*119c0*/  PRMT R36, R26, 0x7632, R36 ;  /* 0x000076321a247816 */ /* 0x000fc40000000024 */
[----:B---3--:R-:W-:-:S05]  /*119d0*/  LOP3.LUT R2, R55, R240, R30, 0x96, !PT ;  /* 0x000000f037027212 */ /* 0x008fca00078e961e */
[----:B-1----:R-:W-:-:S05]  /*119e0*/  IMAD.WIDE.U32 R2, R2, -0x2daee0ad, RZ ;  /* 0xd2511f5302027825 */ /* 0x002fca00078e00ff */
[----:B----4-:R-:W-:-:S05]  /*119f0*/  LOP3.LUT R0, R3, R232, R32, 0x96, !PT ;  /* 0x000000e803007212 */ /* 0x010fca00078e9620 */
        /* <DEDUP_REMOVED lines=22> */
[----:B------:R-:W-:-:S05]  /*11b60*/  @!P0 HADD2 R72, -R43.H0_H0, -RZ.H0_H0 ;  /* 0xa00000ff2b488230 */ /* 0x000fca0000000900 */
        /* <DEDUP_REMOVED lines=38> */
[----:B------:R-:W-:Y:S02]  /*11dd0*/  LOP3.LUT R0, R3, R246, R8, 0x96, !PT ;  /* 0x000000f603007212 */ /* 0x000fe400078e9608 */
[----:B------:R-:W-:Y:S01]  /*11de0*/  PRMT R27, R233, 0x7610, R27 ;  /* 0x00007610e91b7816 */ /* 0x000fe2000000001b */
[----:B------:R-:W-:Y:S02]  /*11df0*/  @!P0 HADD2 R79, -R26.H0_H0, -RZ.H0_H0 ;  /* 0xa00000ff1a4f8230 */ /* 0x000fe40000000900 */
[----:B------:R-:W-:Y:S01]  /*11e00*/  IMAD.MOV.U32 R73, RZ, RZ, R226 ;  /* 0x000000ffff497224 */ /* 0x000fe200078e00e2 */
[----:B------:R-:W-:Y:S01]  /*11e10*/  LOP3.LUT R4, R0, 0xff, RZ, 0xc0, !PT ;  /* 0x000000ff00047812 */ /* 0x000fe200078ec0ff */
[----:B------:R-:W-:Y:S01]  /*11e20*/  IMAD.MOV.U32 R226, RZ, RZ, R68 ;  /* 0x000000ffffe27224 */ /* 0x000fe200078e0044 */
[----:B------:R-:W-:Y:S02]  /*11e30*/  PRMT R68, R27, 0x5410, R26 ;  /* 0x000054101b447816 */ /* 0x000fe4000000001a */
[----:B------:R-:W-:-:S02]  /*11e40*/  @!P0 PRMT R26, R79, 0x5410, RZ ;  /* 0x000054104f1a8816 */ /* 0x000fc400000000ff */
        /* <DEDUP_REMOVED lines=16> */
[----:B------:R-:W-:Y:S01]  /*11f50*/  IMAD.MOV.U32 R77, RZ, RZ, R31 ;  /* 0x000000ffff4d7224 */ /* 0x000fe200078e001f */
[C---:B------:R-:W-:Y:S02]  /*11f60*/  PRMT R22, R235.reuse, 0x7632, R22 ;  /* 0x00007632eb167816 */ /* 0x040fe40000000016 */
[----:B------:R-:W-:Y:S01]  /*11f70*/  PRMT R23, R235, 0x7610, R23 ;  /* 0x00007610eb177816 */ /* 0x000fe20000000017 */
[----:B------:R-:W-:Y:S02]  /*11f80*/  IMAD.MOV.U32 R9, RZ, RZ, R77 ;  /* 0x000000ffff097224 */ /* 0x000fe400078e004d */
[----:B------:R-:W-:Y:S01]  /*11f90*/  IMAD.MOV.U32 R77, RZ, RZ, R240 ;  /* 0x000000ffff4d7224 */ /* 0x000fe200078e00f0 */
[----:B------:R-:W-:Y:S01]  /*11fa0*/  LOP3.LUT R0, R2, 0xff, RZ, 0xc0, !PT ;  /* 0x000000ff02007812 */ /* 0x000fe200078ec0ff */
[----:B------:R-:W-:-:S02]  /*11fb0*/  IMAD.MOV.U32 R240, RZ, RZ, R228 ;  /* 0x000000fffff07224 */ /* 0x000fc400078e00e4 */
[----:B------:R-:W-:Y:S02]  /*11fc0*/  IMAD.MOV.U32 R228, RZ, RZ, R227 ;  /* 0x000000ffffe47224 */ /* 0x000fe400078e00e3 */
[----:B------:R-:W-:Y:S02]  /*11fd0*/  @!P0 HADD2 R91, -R22.H0_H0, -RZ.H0_H0 ;  /* 0xa00000ff165b8230 */ /* 0x000fe40000000900 */
[----:B------:R-:W-:Y:S01]  /*11fe0*/  IMAD.MOV.U32 R227, RZ, RZ, R154 ;  /* 0x000000ffffe37224 */ /* 0x000fe200078e009a */
[----:B------:R-:W-:Y:S02]  /*11ff0*/  PRMT R154, R23, 0x5410, R22 ;  /* 0x00005410179a7816 */ /* 0x000fe40000000016 */
[----:B------:R-:W-:Y:S02]  /*12000*/  @!P0 PRMT R22, R91, 0x5410, RZ ;  /* 0x000054105b168816 */ /* 0x000fe400000000ff */
[----:B------:R-:W-:Y:S02]  /*12010*/  ISETP.GE.U32.AND P0, PT, R192, R0, PT ;  /* 0x00000000c000720c */ /* 0x000fe40003f06070 */
[----:B------:R-:W-:-:S02]  /*12020*/  LOP3.LUT R0, R2, 0xffff, RZ, 0xc0, !PT ;  /* 0x0000ffff02007812 */ /* 0x000fc400078ec0ff */
[C---:B------:R-:W-:Y:S02]  /*12030*/  PRMT R41, R45.reuse, 0x7610, R41 ;  /* 0x000076102d297816 */ /* 0x040fe40000000029 */
[----:B------:R-:W-:Y:S02]  /*12040*/  SHF.R.U32.HI R0, RZ, 0x8, R0 ;  /* 0x00000008ff007819 */ /* 0x000fe40000011600 */
[----:B------:R-:W-:Y:S01]  /*12050*/  PRMT R40, R45, 0x7632, R40 ;  /* 0x000076322d287816 */ /* 0x000fe20000000028 */
[----:B------:R-:W-:Y:S01]  /*12060*/  IMAD.MOV.U32 R88, RZ, RZ, R72 ;  /* 0x000000ffff587224 */ /* 0x000fe200078e0048 */
[----:B------:R-:W-:-:S03]  /*12070*/  LOP3.LUT R0, R0, 0xffff, RZ, 0xc0, !PT ;  /* 0x0000ffff00007812 */ /* 0x000fc600078ec0ff */
[----:B------:R-:W-:Y:S02]  /*12080*/  @!P0 HADD2 R92, -R41.H0_H0, -RZ.H0_H0 ;  /* 0xa00000ff295c8230 */ /* 0x000fe40000000900 */
[----:B------:R-:W-:Y:S01]  /*12090*/  IMAD.MOV.U32 R72, RZ, RZ, R153 ;  /* 0x000000ffff487224 */ /* 0x000fe200078e0099 */
[----:B------:R-:W-:Y:S01]  /*120a0*/  PRMT R153, R41, 0x5410, R40 ;  /* 0x0000541029997816 */ /* 0x000fe20000000028 */
[----:B------:R-:W-:Y:S01]  /*120b0*/  IMAD.MOV.U32 R76, RZ, RZ, R30 ;  /* 0x000000ffff4c7224 */ /* 0x000fe200078e001e */
[----:B------:R-:W-:Y:S01]  /*120c0*/  @!P0 PRMT R41, R92, 0x5410, RZ ;  /* 0x000054105c298816 */ /* 0x000fe200000000ff */
[----:B------:R-:W-:Y:S01]  /*120d0*/  @!P1 HADD2 R78, -R27.H0_H0, -RZ.H0_H0 ;  /* 0xa00000ff1b4e9230 */ /* 0x000fe20000000900 */
[----:B------:R-:W-:Y:S02]  /*120e0*/  ISETP.GE.U32.AND P0, PT, R192, R0, PT ;  /* 0x00000000c000720c */ /* 0x000fe40003f06070 */
[----:B------:R-:W-:Y:S02]  /*120f0*/  LOP3.LUT R4, R4, 0xff, RZ, 0xc0, !PT ;  /* 0x000000ff04047812 */ /* 0x000fe400078ec0ff */
[----:B------:R-:W-:Y:S01]  /*12100*/  LOP3.LUT R3, R29, R175, R14, 0x96, !PT ;  /* 0x000000af1d037212 */ /* 0x000fe200078e960e */
[----:B------:R-:W-:Y:S01]  /*12110*/  IMAD.MOV.U32 R234, RZ, RZ, R228 ;  /* 0x000000ffffea7224 */ /* 0x000fe200078e00e4 */
[----:B------:R-:W-:Y:S01]  /*12120*/  SHF.R.U32.HI R0, RZ, 0x10, R2 ;  /* 0x00000010ff007819 */ /* 0x000fe20000011602 */
[----:B------:R-:W-:Y:S01]  /*12130*/  IMAD.MOV.U32 R8, RZ, RZ, R76 ;  /* 0x000000ffff087224 */ /* 0x000fe200078e004c */
[----:B------:R-:W-:-:S02]  /*12140*/  PRMT R17, R210, 0x7610, R17 ;  /* 0x00007610d2117816 */ /* 0x000fc40000000011 */
[----:B------:R-:W-:Y:S02]  /*12150*/  PRMT R16, R210, 0x7632, R16 ;  /* 0x00007632d2107816 */ /* 0x000fe40000000010 */
[C---:B------:R-:W-:Y:S02]  /*12160*/  PRMT R13, R195.reuse, 0x7610, R13 ;  /* 0x00007610c30d7816 */ /* 0x040fe4000000000d */
[----:B------:R-:W-:Y:S02]  /*12170*/  PRMT R12, R195, 0x7632, R12 ;  /* 0x00007632c30c7816 */ /* 0x000fe4000000000c */
[----:B------:R-:W-:Y:S02]  /*12180*/  PRMT R18, R19, 0x7632, R18 ;  /* 0x0000763213127816 */ /* 0x000fe40000000012 */
[----:B------:R-:W-:Y:S01]  /*12190*/  PRMT R10, R81, 0x7632, R10 ;  /* 0x00007632510a7816 */ /* 0x000fe2000000000a */
[----:B------:R-:W-:Y:S01]  /*121a0*/  IMAD.MOV.U32 R75, RZ, RZ, R72 ;  /* 0x000000ffff4b7224 */ /* 0x000fe200078e0048 */
[----:B------:R-:W-:Y:S01]  /*121b0*/  LOP3.LUT R0, R0, 0xff, RZ, 0xc0, !PT ;  /* 0x000000ff00007812 */ /* 0x000fe200078ec0ff */
[----:B------:R1:W-:Y:S03]  /*121c0*/  ST.E.U16 desc[UR4][R34.64+-0x80], R178 ;  /* 0xffff80b222007985 */ /* 0x0003e6000c101504 */
[----:B------:R-:W-:Y:S01]  /*121d0*/  ISETP.GE.U32.AND P5, PT, R192, R0, PT ;  /* 0x00000000c000720c */ /* 0x000fe20003fa6070 */
[----:B------:R-:W3:Y:S01]  /*121e0*/  LDL.LU.64 R30, [R1+0x278] ;  /* 0x00027800011e7983 */ /* 0x000ee20000300a00 */
[----:B------:R-:W-:-:S02]  /*121f0*/  LOP3.LUT R0, R15, R77, R8, 0x96, !PT ;  /* 0x0000004d0f007212 */ /* 0x000fc400078e9608 */
[----:B------:R-:W-:Y:S02]  /*12200*/  @!P1 PRMT R27, R78, 0x5410, RZ ;  /* 0x000054104e1b9816 */ /* 0x000fe400000000ff */
[----:B------:R-:W-:Y:S01]  /*12210*/  ISETP.GE.U32.AND P1, PT, R192, R4, PT ;  /* 0x00000004c000720c */ /* 0x000fe20003f26070 */
[----:B------:R-:W-:-:S05]  /*12220*/  IMAD.WIDE.U32 R4, R0, -0x2daee0ad, RZ ;  /* 0xd2511f5300047825 */ /* 0x000fca00078e00ff */
[----:B------:R-:W-:Y:S01]  /*12230*/  LOP3.LUT R0, R5, R232, R6, 0x96, !PT ;  /* 0x000000e805007212 */ /* 0x000fe200078e9606 */
[----:B------:R-:W-:-:S04]  /*12240*/  IMAD.WIDE.U32 R8, R3, -0x2daee0ad, RZ ;  /* 0xd2511f5303087825 */ /* 0x000fc800078e00ff */
[----:B------:R-:W-:Y:S01]  /*12250*/  IMAD.WIDE.U32 R6, R0, -0x326172a9, RZ ;  /* 0xcd9e8d5700067825 */ /* 0x000fe200078e00ff */
[----:B------:R-:W-:-:S04]  /*12260*/  LOP3.LUT R3, R9, R88, R4, 0x96, !PT ;  /* 0x0000005809037212 */ /* 0x000fc800078e9604 */
[----:B------:R-:W-:Y:S01]  /*12270*/  LOP3.LUT R0, R7, R79, R28, 0x96, !PT ;  /* 0x0000004f07007212 */ /* 0x000fe200078e961c */
[----:B------:R-:W-:Y:S02]  /*12280*/  IMAD.MOV.U32 R78, RZ, RZ, R73 ;  /* 0x000000ffff4e7224 */ /* 0x000fe400078e0049 */
[----:B------:R-:W-:Y:S02]  /*12290*/  IMAD.MOV.U32 R228, RZ, RZ, R44 ;  /* 0x000000ffffe47224 */ /* 0x000fe400078e002c */
[----:B------:R-:W-:Y:S02]  /*122a0*/  @!P0 HADD2 R93, -R40.H0_H0, -RZ.H0_H0 ;  /* 0xa00000ff285d8230 */ /* 0x000fe40000000900 */
[----:B------:R-:W-:Y:S01]  /*122b0*/  IMAD.WIDE.U32 R4, R0, -0x2daee0ad, RZ ;  /* 0xd2511f5300047825 */ /* 0x000fe200078e00ff */
[C---:B------:R-:W-:Y:S02]  /*122c0*/  PRMT R14, R82.reuse, 0x7632, R14 ;  /* 0x00007632520e7816 */ /* 0x040fe4000000000e */
[----:B------:R-:W-:Y:S01]  /*122d0*/  PRMT R15, R82, 0x7610, R15 ;  /* 0x00007610520f7816 */ /* 0x000fe2000000000f */
[----:B------:R-:W-:Y:S01]  /*122e0*/  @!P1 HADD2 R90, -R23.H0_H0, -RZ.H0_H0 ;  /* 0xa00000ff175a9230 */ /* 0x000fe20000000900 */
[----:B------:R-:W-:Y:S01]  /*122f0*/  LOP3.LUT R5, R5, R78, R8, 0x96, !PT ;  /* 0x0000004e05057212 */ /* 0x000fe200078e9608 */
[----:B------:R-:W-:Y:S01]  /*12300*/  IMAD.WIDE.U32 R8, R3, -0x326172a9, RZ ;  /* 0xcd9e8d5703087825 */ /* 0x000fe200078e00ff */
[----:B------:R-:W-:Y:S01]  /*12310*/  PRMT R195, R13, 0x5410, R12 ;  /* 0x000054100dc37816 */ /* 0x000fe2000000000c */
[----:B------:R-:W4:Y:S03]  /*12320*/  LDL.LU.64 R28, [R1+0x270] ;  /* 0x00027000011c7983 */ /* 0x000f260000300a00 */
[----:B------:R-:W-:-:S05]  /*12330*/  LOP3.LUT R0, R9, R217, R6, 0x96, !PT ;  /* 0x000000d909007212 */ /* 0x000fca00078e9606 */
[----:B------:R-:W-:Y:S01]  /*12340*/  IMAD.WIDE.U32 R44, R0, -0x2daee0ad, RZ ;  /* 0xd2511f53002c7825 */ /* 0x000fe200078e00ff */
[----:B------:R-:W-:-:S04]  /*12350*/  SHF.R.U32.HI R6, RZ, 0x18, R2 ;  /* 0x00000018ff067819 */ /* 0x000fc80000011602 */
[----:B------:R-:W-:Y:S01]  /*12360*/  LOP3.LUT R3, R45, R74, R4, 0x96, !PT ;  /* 0x0000004a2d037212 */ /* 0x000fe200078e9604 */
[----:B------:R-:W-:-:S04]  /*12370*/  IMAD.WIDE.U32 R4, R5, -0x326172a9, RZ ;  /* 0xcd9e8d5705047825 */ /* 0x000fc800078e00ff */
[----:B------:R-:W-:-:S05]  /*12380*/  IMAD.WIDE.U32 R2, R3, -0x326172a9, RZ ;  /* 0xcd9e8d5703027825 */ /* 0x000fca00078e00ff */
[----:B------:R-:W-:-:S04]  /*12390*/  LOP3.LUT R0, R3, R245, R4, 0x96, !PT ;  /* 0x000000f503007212 */ /* 0x000fc800078e9604 */
[----:B------:R-:W-:Y:S02]  /*123a0*/  LOP3.LUT R4, R0, 0xff, RZ, 0xc0, !PT ;  /* 0x000000ff00047812 */ /* 0x000fe400078ec0ff */
        /* <DEDUP_REMOVED lines=16> */
[----:B------:R-:W-:Y:S02]  /*124b0*/  LOP3.LUT R0, R2, 0xff, RZ, 0xc0, !PT ;  /* 0x000000ff02007812 */ /* 0x000fe400078ec0ff */
[----:B------:R-:W-:-:S09]  /*124c0*/  PRMT R210, R15, 0x5410, R14 ;  /* 0x000054100fd27816 */ /* 0x000fd2000000000e */
        /* <DEDUP_REMOVED lines=8> */
[----:B------:R-:W-:-:S04]  /*12550*/  LOP3.LUT R0, R0, 0xffff, RZ, 0xc0, !PT ;  /* 0x0000ffff00007812 */ /* 0x000fc800078ec0ff */
[----:B------:R-:W-:Y:S02]  /*12560*/  @!P0 PRMT R13, R156, 0x5410, RZ ;  /* 0x000054109c0d8816 */ /* 0x000fe400000000ff */
[----:B------:R-:W-:Y:S01]  /*12570*/  ISETP.GE.U32.AND P0, PT, R192, R0, PT ;  /* 0x00000000c000720c */ /* 0x000fe20003f06070 */
[----:B------:R-:W-:Y:S02]  /*12580*/  @!P1 HADD2 R108, -R18.H0_H0, -RZ.H0_H0 ;  /* 0xa00000ff126c9230 */ /* 0x000fe40000000900 */
[----:B------:R-:W-:Y:S01]  /*12590*/  IMAD.MOV.U32 R76, RZ, RZ, R227 ;  /* 0x000000ffff4c7224 */ /* 0x000fe200078e00e3 */
[----:B------:R-:W-:Y:S01]  /*125a0*/  LOP3.LUT R4, R4, 0xff, RZ, 0xc0, !PT ;  /* 0x000000ff04047812 */ /* 0x000fe200078ec0ff */
[----:B------:R-:W-:Y:S01]  /*125b0*/  IMAD.MOV.U32 R227, RZ, RZ, R152 ;  /* 0x000000ffffe37224 */ /* 0x000fe200078e0098 */
[----:B------:R-:W-:Y:S02]  /*125c0*/  PRMT R152, R19, 0x5410, R18 ;  /* 0x0000541013987816 */ /* 0x000fe40000000012 */
[----:B------:R-:W-:-:S02]  /*125d0*/  @!P1 PRMT R18, R108, 0x5410, RZ ;  /* 0x000054106c129816 */ /* 0x000fc400000000ff */
[C---:B------:R-:W-:Y:S02]  /*125e0*/  ISETP.GE.U32.AND P1, PT, R192.reuse, R4, PT ;  /* 0x00000004c000720c */ /* 0x040fe40003f26070 */
[--C-:B------:R-:W-:Y:S01]  /*125f0*/  SHF.R.U32.HI R0, RZ, 0x10, R2.reuse ;  /* 0x00000010ff007819 */ /* 0x100fe20000011602 */
[----:B------:R-:W-:Y:S01]  /*12600*/  @!P0 HADD2 R157, -R12.H0_H0, -RZ.H0_H0 ;  /* 0xa00000ff0c9d8230 */ /* 0x000fe20000000900 */
[----:B------:R-:W-:Y:S02]  /*12610*/  SHF.R.U32.HI R2, RZ, 0x18, R2 ;  /* 0x00000018ff027819 */ /* 0x000fe40000011602 */
[----:B------:R-:W-:Y:S02]  /*12620*/  LOP3.LUT R5, R5, R241, R8, 0x96, !PT ;  /* 0x000000f105057212 */ /* 0x000fe400078e9608 */
[----:B------:R-:W-:Y:S02]  /*12630*/  @!P0 PRMT R12, R157, 0x5410, RZ ;  /* 0x000054109d0c8816 */ /* 0x000fe400000000ff */
[----:B------:R-:W-:-:S03]  /*12640*/  ISETP.GE.U32.AND P0, PT, R192, R2, PT ;  /* 0x00000002c000720c */ /* 0x000fc60003f06070 */
[----:B------:R-:W-:Y:S01]  /*12650*/  @!P1 HADD2 R111, -R15.H0_H0, -RZ.H0_H0 ;  /* 0xa00000ff0f6f9230 */ /* 0x000fe20000000900 */
[----:B------:R-:W-:Y:S01]  /*12660*/  LOP3.LUT R0, R0, 0xff, RZ, 0xc0, !PT ;  /* 0x000000ff00007812 */ /* 0x000fe200078ec0ff */
[----:B------:R-:W-:-:S03]  /*12670*/  IMAD.WIDE.U32 R2, R5, -0x2daee0ad, RZ ;  /* 0xd2511f5305027825 */ /* 0x000fc600078e00ff */
[----:B------:R-:W-:Y:S02]  /*12680*/  @!P1 PRMT R15, R111, 0x5410, RZ ;  /* 0x000054106f0f9816 */ /* 0x000fe400000000ff */
[----:B------:R-:W-:Y:S02]  /*12690*/  ISETP.GE.U32.AND P1, PT, R192, R0, PT ;  /* 0x00000000c000720c */ /* 0x000fe40003f26070 */
[----:B------:R-:W-:Y:S01]  /*126a0*/  LOP3.LUT R0, R3, R246, R44, 0x96, !PT ;  /* 0x000000f603007212 */ /* 0x000fe200078e962c */
[----:B------:R-:W-:Y:S01]  /*126b0*/  IMAD.MOV.U32 R72, RZ, RZ, R83 ;  /* 0x000000ffff487224 */ /* 0x000fe200078e0053 */
        /* <DEDUP_REMOVED lines=11> */
[----:B------:R-:W-:Y:S01]  /*12770*/  PRMT R8, R181, 0x7632, R8 ;  /* 0x00007632b5087816 */ /* 0x000fe20000000008 */
[----:B------:R-:W-:Y:S01]  /*12780*/  IMAD.MOV.U32 R181, RZ, RZ, R77 ;  /* 0x000000ffffb57224 */ /* 0x000fe200078e004d */
[----:B------:R-:W-:-:S03]  /*12790*/  LOP3.LUT R4, R4, 0xffff, RZ, 0xc0, !PT ;  /* 0x0000ffff04047812 */ /* 0x000fc600078ec0ff */
[----:B------:R-:W-:Y:S02]  /*127a0*/  @!P0 HADD2 R160, -R9.H0_H0, -RZ.H0_H0 ;  /* 0xa00000ff09a08230 */ /* 0x000fe40000000900 */
[----:B------:R-:W-:Y:S01]  /*127b0*/  IMAD.MOV.U32 R77, RZ, RZ, R234 ;  /* 0x000000ffff4d7224 */ /* 0x000fe200078e00ea */
[----:B------:R-:W-:Y:S02]  /*127c0*/  PRMT R234, R9, 0x5410, R8 ;  /* 0x0000541009ea7816 */ /* 0x000fe40000000008 */
        /* <DEDUP_REMOVED lines=8> */
[----:B------:R-:W-:Y:S02]  /*12850*/  PRMT R7, R80, 0x7610, R7 ;  /* 0x0000761050077816 */ /* 0x000fe40000000007 */
[----:B------:R-:W-:Y:S02]  /*12860*/  LOP3.LUT R0, R2, 0xff, RZ, 0xc0, !PT ;  /* 0x000000ff02007812 */ /* 0x000fe400078ec0ff */
        /* <DEDUP_REMOVED lines=14> */
[----:B------:R-:W-:Y:S02]  /*12950*/  LOP3.LUT R0, R0, 0xffff, RZ, 0xc0, !PT ;  /* 0x0000ffff00007812 */ /* 0x000fe400078ec0ff */
[----:B------:R-:W-:Y:S01]  /*12960*/  PRMT R232, R5, 0x5410, R4 ;  /* 0x0000541005e87816 */ /* 0x000fe20000000004 */
[----:B-1----:R-:W-:Y:S01]  /*12970*/  IMAD.MOV.U32 R178, RZ, RZ, R74 ;  /* 0x000000ffffb27224 */ /* 0x002fe200078e004a */
[----:B------:R-:W-:Y:S01]  /*12980*/  @!P0 PRMT R5, R164, 0x5410, RZ ;  /* 0x00005410a4058816 */ /* 0x000fe200000000ff */
[----:B------:R-:W-:Y:S01]  /*12990*/  IMAD.MOV.U32 R74, RZ, RZ, R73 ;  /* 0x000000ffff4a7224 */ /* 0x000fe200078e0049 */
[----:B------:R-:W-:Y:S01]  /*129a0*/  ISETP.GE.U32.AND P0, PT, R192, R0, PT ;  /* 0x00000000c000720c */ /* 0x000fe20003f06070 */
[----:B------:R-:W-:-:S02]  /*129b0*/  IMAD.MOV.U32 R73, RZ, RZ, R214 ;  /* 0x000000ffff497224 */ /* 0x000fc400078e00d6 */
[----:B------:R-:W4:Y:S01]  /*129c0*/  LDL R214, [R1+0x198] ;  /* 0x0001980001d67983 */ /* 0x000f220000100800 */
[----:B------:R-:W-:-:S03]  /*129d0*/  IMAD.MOV.U32 R164, RZ, RZ, R88 ;  /* 0x000000ffffa47224 */ /* 0x000fc600078e0058 */
[----:B------:R-:W4:Y:S06]  /*129e0*/  LDL R88, [R1+0x174] ;  /* 0x0001740001587983 */ /* 0x000f2c0000100800 */
[----:B------:R-:W-:-:S05]  /*129f0*/  @!P0 HADD2 R165, -R4.H0_H0, -RZ.H0_H0 ;  /* 0xa00000ff04a58230 */ /* 0x000fca0000000900 */
[----:B------:R-:W-:Y:S01]  /*12a00*/  @!P0 PRMT R4, R165, 0x5410, RZ ;  /* 0x00005410a5048816 */ /* 0x000fe200000000ff */
[----:B------:R-:W-:Y:S02]  /*12a10*/  IMAD.MOV.U32 R165, RZ, RZ, R79 ;  /* 0x000000ffffa57224 */ /* 0x000fe400078e004f */
[----:B------:R-:W4:Y:S01]  /*12a20*/  LDL R79, [R1+0x17c] ;  /* 0x00017c00014f7983 */ /* 0x000f220000100800 */
[----:B------:R-:W-:-:S04]  /*12a30*/  SHF.R.U32.HI R0, RZ, 0x10, R2 ;  /* 0x00000010ff007819 */ /* 0x000fc80000011602 */
[----:B------:R-:W-:-:S04]  /*12a40*/  LOP3.LUT R0, R0, 0xff, RZ, 0xc0, !PT ;  /* 0x000000ff00007812 */ /* 0x000fc800078ec0ff */
[----:B------:R-:W-:Y:S02]  /*12a50*/  ISETP.GE.U32.AND P0, PT, R192, R0, PT ;  /* 0x00000000c000720c */ /* 0x000fe40003f06070 */
[----:B------:R-:W-:-:S11]  /*12a60*/  SHF.R.U32.HI R2, RZ, 0x18, R2 ;  /* 0x00000018ff027819 */ /* 0x000fd60000011602 */
[----:B------:R-:W-:Y:S01]  /*12a70*/  @!P0 HADD2 R166, -R56.H0_H0, -RZ.H0_H0 ;  /* 0xa00000ff38a68230 */ /* 0x000fe20000000900 */
[----:B------:R-:W-:-:S04]  /*12a80*/  @P0 PRMT R44, R56, 0x7610, R44 ;  /* 0x00007610382c0816 */ /* 0x000fc8000000002c */
[----:B------:R-:W-:Y:S02]  /*12a90*/  @!P0 PRMT R44, R166, 0x5410, RZ ;  /* 0x00005410a62c8816 */ /* 0x000fe400000000ff */
[----:B------:R-:W-:Y:S02]  /*12aa0*/  ISETP.GE.U32.AND P0, PT, R192, R2, PT ;  /* 0x00000002c000720c */ /* 0x000fe40003f06070 */
[C---:B------:R-:W-:Y:S01]  /*12ab0*/  PRMT R0, R56.reuse, 0x7632, R0 ;  /* 0x0000763238007816 */ /* 0x040fe20000000000 */
[----:B------:R-:W-:Y:S01]  /*12ac0*/  IMAD.MOV.U32 R166, RZ, RZ, R217 ;  /* 0x000000ffffa67224 */ /* 0x000fe200078e00d9 */
[----:B------:R-:W-:Y:S02]  /*12ad0*/  ST.E.U16 desc[UR4][R34.64+-0x7e], R177 ;  /* 0xffff82b122007985 */ /* 0x000fe4000c101504 */
[----:B------:R-:W-:Y:S02]  /*12ae0*/  PRMT R217, R56, 0x5410, R0 ;  /* 0x0000541038d97816 */ /* 0x000fe40000000000 */
[----:B--2---:R-:W-:Y:S05]  /*12af0*/  ST.E.U16 desc[UR4][R32.64+-0x80], R180 ;  /* 0xffff80b420007985 */ /* 0x004fea000c101504 */
[----:B------:R-:W-:Y:S01]  /*12b00*/  @!P0 HADD2 R167, -R0.H0_H0, -RZ.H0_H0 ;  /* 0xa00000ff00a78230 */ /* 0x000fe20000000900 */
[----:B------:R-:W-:Y:S04]  /*12b10*/  ST.E.U16 desc[UR4][R32.64+-0x7e], R179 ;  /* 0xffff82b320007985 */ /* 0x000fe8000c101504 */
[----:B------:R-:W-:Y:S01]  /*12b20*/  @!P0 PRMT R0, R167, 0x5410, RZ ;  /* 0x00005410a7008816 */ /* 0x000fe200000000ff */
[----:B------:R-:W-:Y:S01]  /*12b30*/  IMAD.MOV.U32 R167, RZ, RZ, R78 ;  /* 0x000000ffffa77224 */ /* 0x000fe200078e004e */
[----:B---3--:R-:W-:Y:S01]  /*12b40*/  ST.E.U16 desc[UR4][R30.64+-0x80], R43 ;  /* 0xffff802b1e007985 */ /* 0x008fe2000c101504 */
[----:B------:R-:W-:-:S03]  /*12b50*/  IMAD.MOV.U32 R78, RZ, RZ, R240 ;  /* 0x000000ffff4e7224 */ /* 0x000fc600078e00f0 */
[----:B------:R-:W-:Y:S01]  /*12b60*/  ST.E.U16 desc[UR4][R30.64+-0x7e], R42 ;  /* 0xffff822a1e007985 */ /* 0x000fe2000c101504 */
[----:B------:R-:W-:-:S03]  /*12b70*/  IMAD.MOV.U32 R240, RZ, RZ, R215 ;  /* 0x000000fffff07224 */ /* 0x000fc600078e00d7 */
[----:B----4-:R-:W-:Y:S04]  /*12b80*/  ST.E.U16 desc[UR4][R28.64+-0x80], R39 ;  /* 0xffff80271c007985 */ /* 0x010fe8000c101504 */
        /* <DEDUP_REMOVED lines=14> */
[----:B------:R-:W-:-:S02]  /*12c70*/  @!P5 HADD2 R94, -R19.H0_H0, -RZ.H0_H0 ;  /* 0xa00000ff135ed230 */ /* 0x000fc40000000900 */
[----:B------:R-:W-:Y:S01]  /*12c80*/  @!P1 HADD2 R163, -R7.H0_H0, -RZ.H0_H0 ;  /* 0xa00000ff07a39230 */ /* 0x000fe20000000900 */
[----:B------:R-:W-:Y:S02]  /*12c90*/  ST.E.U16 desc[UR4][R30.64+-0x5e], R24 ;  /* 0xffffa2181e007985 */ /* 0x000fe4000c101504 */
[----:B------:R-:W-:Y:S02]  /*12ca0*/  @!P5 PRMT R19, R94, 0x5410, RZ ;  /* 0x000054105e13d816 */ /* 0x000fe400000000ff */
[----:B------:R-:W-:Y:S01]  /*12cb0*/  @!P1 PRMT R7, R163, 0x5410, RZ ;  /* 0x00005410a3079816 */ /* 0x000fe200000000ff */
        /* <DEDUP_REMOVED lines=13> */
[----:B-1----:R-:W-:-:S02]  /*12d90*/  IMAD.MOV.U32 R62, RZ, RZ, R174 ;  /* 0x000000ffff3e7224 */ /* 0x002fc400078e00ae */
[----:B--2---:R-:W-:Y:S02]  /*12da0*/  IMAD.MOV.U32 R63, RZ, RZ, R188 ;  /* 0x000000ffff3f7224 */ /* 0x004fe400078e00bc */
[----:B------:R-:W-:-:S03]  /*12db0*/  IMAD.WIDE.U32 R214, R214, -0x326172a9, RZ ;  /* 0xcd9e8d57d6d67825 */ /* 0x000fc600078e00ff */
[----:B------:R-:W-:Y:S02]  /*12dc0*/  LOP3.LUT R2, R55, R181, R214, 0x96, !PT ;  /* 0x000000b537027212 */ /* 0x000fe400078e96d6 */
[----:B------:R-:W-:-:S03]  /*12dd0*/  LOP3.LUT R25, R88, R215, RZ, 0x3c, !PT ;  /* 0x000000d758197212 */ /* 0x000fc600078e3cff */
[----:B------:R-:W-:-:S04]  /*12de0*/  IMAD.WIDE.U32 R2, R2, -0x2daee0ad, RZ ;  /* 0xd2511f5302027825 */ /* 0x000fc800078e00ff */
[----:B------:R-:W-:Y:S01]  /*12df0*/  IMAD.WIDE.U32 R160, R25, -0x2daee0ad, RZ ;  /* 0xd2511f5319a07825 */ /* 0x000fe200078e00ff */
[----:B------:R-:W-:Y:S02]  /*12e00*/  LOP3.LUT R21, R21, R164, R2, 0x96, !PT ;  /* 0x000000a415157212 */ /* 0x000fe400078e9602 */
[----:B------:R-:W-:Y:S02]  /*12e10*/  LOP3.LUT R2, R3, R187, R160, 0x96, !PT ;  /* 0x000000bb03027212 */ /* 0x000fe400078e96a0 */
[----:B------:R-:W-:Y:S01]  /*12e20*/  LOP3.LUT R3, R161, R79, R230, 0x96, !PT ;  /* 0x0000004fa1037212 */ /* 0x000fe200078e96e6 */
[----:B------:R-:W-:Y:S04]  /*12e30*/  STL.64 [R1+0x158], R214 ;  /* 0x000158d601007387 */ /* 0x000fe80000100a00 */
[----:B------:R-:W-:Y:S01]  /*12e40*/  IMAD.WIDE.U32 R162, R3, -0x326172a9, RZ ;  /* 0xcd9e8d5703a27825 */ /* 0x000fe200078e00ff */
[----:B------:R-:W-:Y:S04]  /*12e50*/  STL.64 [R1+0x70], R160 ;  /* 0x000070a001007387 */ /* 0x000fe80000100a00 */
[----:B------:R-:W-:Y:S04]  /*12e60*/  STL.64 [R1+0x40], R162 ;  /* 0x000040a201007387 */ /* 0x000fe80000100a00 */
[----:B------:R-:W2:Y:S04]  /*12e70*/  LDL.LU R174, [R1+0x268] ;  /* 0x0002680001ae7983 */ /* 0x000ea80000300800 */
[----:B------:R-:W3:Y:S01]  /*12e80*/  LDL.LU R188, [R1+0x264] ;  /* 0x0002640001bc7983 */ /* 0x000ee20000300800 */
[----:B------:R-:W-:-:S04]  /*12e90*/  IMAD.WIDE.U32 R2, R2, -0x326172a9, RZ ;  /* 0xcd9e8d5702027825 */ /* 0x000fc800078e00ff */
[----:B------:R-:W-:Y:S01]  /*12ea0*/  IMAD.WIDE.U32 R26, R21, -0x326172a9, RZ ;  /* 0xcd9e8d57151a7825 */ /* 0x000fe200078e00ff */
[----:B------:R-:W-:Y:S01]  /*12eb0*/  LOP3.LUT R3, R3, R165, R162, 0x96, !PT ;  /* 0x000000a503037212 */ /* 0x000fe200078e96a2 */
[----:B------:R-:W-:Y:S03]  /*12ec0*/  ST.E.U16 desc[UR4][R32.64+-0x40], R64 ;  /* 0xffffc04020007985 */ /* 0x000fe6000c101504 */
[----:B------:R-:W-:Y:S01]  /*12ed0*/  LOP3.LUT R21, R27, R166, R2, 0x96, !PT ;  /* 0x000000a61b157212 */ /* 0x000fe200078e9602 */
[----:B------:R-:W-:Y:S01]  /*12ee0*/  ST.E.U16 desc[UR4][R30.64+-0x40], R17 ;  /* 0xffffc0111e007985 */ /* 0x000fe2000c101504 */
[----:B------:R-:W-:-:S03]  /*12ef0*/  IMAD.WIDE.U32 R2, R3, -0x2daee0ad, RZ ;  /* 0xd2511f5303027825 */ /* 0x000fc600078e00ff */
[----:B------:R-:W-:Y:S01]  /*12f00*/  ST.E.U16 desc[UR4][R30.64+-0x3e], R16 ;  /* 0xffffc2101e007985 */ /* 0x000fe2000c101504 */
[----:B------:R-:W-:-:S03]  /*12f10*/  IMAD.WIDE.U32 R56, R21, -0x2daee0ad, RZ ;  /* 0xd2511f5315387825 */ /* 0x000fc600078e00ff */
        /* <DEDUP_REMOVED lines=18> */
[----:B------:R-:W-:-:S03]  /*13040*/  IMAD.WIDE.U32 R20, R3, -0x326172a9, RZ ;  /* 0xcd9e8d5703147825 */ /* 0x000fc600078e00ff */
[----:B------:R-:W-:Y:S04]  /*13050*/  ST.E.U16 desc[UR4][R28.64+-0x20], R7 ;  /* 0xffffe0071c007985 */ /* 0x000fe8000c101504 */
[----:B------:R1:W-:Y:S01]  /*13060*/  ST.E.U16 desc[UR4][R28.64+-0x1e], R6 ;  /* 0xffffe2061c007985 */ /* 0x0003e2000c101504 */
[----:B------:R-:W-:-:S03]  /*13070*/  IMAD.WIDE.U32 R2, R2, -0x326172a9, RZ ;  /* 0xcd9e8d5702027825 */ /* 0x000fc600078e00ff */
[----:B------:R-:W-:Y:S04]  /*13080*/  ST.E.U16 desc[UR4][R34.64+-0x10], R49 ;  /* 0xfffff03122007985 */ /* 0x000fe8000c101504 */
[----:B------:R-:W-:Y:S04]  /*13090*/  ST.E.U16 desc[UR4][R34.64+-0xe], R48 ;  /* 0xfffff23022007985 */ /* 0x000fe8000c101504 */
[----:B------:R-:W-:Y:S04]  /*130a0*/  ST.E.U16 desc[UR4][R32.64+-0x10], R47 ;  /* 0xfffff02f20007985 */ /* 0x000fe8000c101504 */
[----:B------:R-:W-:Y:S04]  /*130b0*/  ST.E.U16 desc[UR4][R32.64+-0xe], R46 ;  /* 0xfffff22e20007985 */ /* 0x000fe8000c101504 */
[----:B------:R4:W-:Y:S04]  /*130c0*/  ST.E.U16 desc[UR4][R30.64+-0x10], R5 ;  /* 0xfffff0051e007985 */ /* 0x0009e8000c101504 */
[----:B------:R4:W-:Y:S04]  /*130d0*/  ST.E.U16 desc[UR4][R30.64+-0xe], R4 ;  /* 0xfffff2041e007985 */ /* 0x0009e8000c101504 */
[----:B------:R-:W-:Y:S04]  /*130e0*/  ST.E.U16 desc[UR4][R28.64+-0x10], R44 ;  /* 0xfffff02c1c007985 */ /* 0x000fe8000c101504 */
[----:B------:R4:W-:Y:S01]  /*130f0*/  ST.E.U16 desc[UR4][R28.64+-0xe], R0 ;  /* 0xfffff2001c007985 */ /* 0x0009e2000c101504 */
[----:B-1----:R-:W-:-:S02]  /*13100*/  LOP3.LUT R6, R2, 0xff, RZ, 0xc0, !PT ;  /* 0x000000ff02067812 */ /* 0x002fc400078ec0ff */
[----:B------:R-:W-:Y:S02]  /*13110*/  PRMT R235, R192, 0x7054, R192 ;  /* 0x00007054c0eb7816 */ /* 0x000fe400000000c0 */
[--C-:B----4-:R-:W-:Y:S02]  /*13120*/  SHF.R.U32.HI R5, RZ, 0x10, R2.reuse ;  /* 0x00000010ff057819 */ /* 0x110fe40000011602 */
[----:B------:R-:W-:Y:S02]  /*13130*/  SHF.R.U32.HI R4, RZ, 0x18, R2 ;  /* 0x00000018ff047819 */ /* 0x000fe40000011602 */
[----:B------:R-:W-:Y:S02]  /*13140*/  LOP3.LUT R0, R3, R245, R20, 0x96, !PT ;  /* 0x000000f503007212 */ /* 0x000fe400078e9614 */
[----:B------:R-:W-:Y:S02]  /*13150*/  LOP3.LUT R3, R2, 0xffff, RZ, 0xc0, !PT ;  /* 0x0000ffff02037812 */ /* 0x000fe400078ec0ff */
[----:B------:R-:W-:-:S02]  /*13160*/  LOP3.LUT R2, R5, 0xff, RZ, 0xc0, !PT ;  /* 0x000000ff05027812 */ /* 0x000fc400078ec0ff */
[----:B------:R-:W-:-:S04]  /*13170*/  SHF.R.U32.HI R3, RZ, 0x8, R3 ;  /* 0x00000008ff037819 */ /* 0x000fc80000011603 */
[----:B------:R-:W-:Y:S02]  /*13180*/  PRMT R7, R6, 0x5410, R3 ;  /* 0x0000541006077816 */ /* 0x000fe40000000003 */
[----:B------:R-:W-:Y:S02]  /*13190*/  PRMT R6, R2, 0x5410, R4 ;  /* 0x0000541002067816 */ /* 0x000fe40000000004 */
[C---:B------:R-:W-:Y:S02]  /*131a0*/  LOP3.LUT R2, R0.reuse, 0xffff, RZ, 0xc0, !PT ;  /* 0x0000ffff00027812 */ /* 0x040fe400078ec0ff */
[----:B------:R-:W-:Y:S02]  /*131b0*/  SHF.R.U32.HI R3, RZ, 0x10, R0 ;  /* 0x00000010ff037819 */ /* 0x000fe40000011600 */
[----:B------:R-:W-:Y:S02]  /*131c0*/  LOP3.LUT R5, R0, 0xff, RZ, 0xc0, !PT ;  /* 0x000000ff00057812 */ /* 0x000fe400078ec0ff */
[----:B------:R-:W-:-:S02]  /*131d0*/  SHF.R.U32.HI R2, RZ, 0x8, R2 ;  /* 0x00000008ff027819 */ /* 0x000fc40000011602 */
[----:B------:R-:W-:Y:S02]  /*131e0*/  SHF.R.U32.HI R8, RZ, 0x18, R0 ;  /* 0x00000018ff087819 */ /* 0x000fe40000011600 */
[----:B------:R-:W-:Y:S02]  /*131f0*/  LOP3.LUT R4, R3, 0xff, RZ, 0xc0, !PT ;  /* 0x000000ff03047812 */ /* 0x000fe400078ec0ff */
[--C-:B------:R-:W-:Y:S02]  /*13200*/  HSET2.LE.AND R0, R7, R235.reuse, PT ;  /* 0x000000eb07007233 */ /* 0x100fe40003803000 */
[----:B------:R-:W-:Y:S02]  /*13210*/  PRMT R3, R5, 0x5410, R2 ;  /* 0x0000541005037816 */ /* 0x000fe40000000002 */
[----:B------:R-:W-:Y:S02]  /*13220*/  PRMT R4, R4, 0x5410, R8 ;  /* 0x0000541004047816 */ /* 0x000fe40000000008 */
[----:B------:R-:W-:-:S02]  /*13230*/  HSET2.LE.AND R2, R6, R235, PT ;  /* 0x000000eb06027233 */ /* 0x000fc40003803000 */
[----:B------:R-:W-:Y:S02]  /*13240*/  LOP3.LUT R6, R69, R0, RZ, 0xc0, !PT ;  /* 0x0000000045067212 */ /* 0x000fe400078ec0ff */
[--C-:B------:R-:W-:Y:S02]  /*13250*/  HSET2.LE.AND R3, R3, R235.reuse, PT ;  /* 0x000000eb03037233 */ /* 0x100fe40003803000 */
[----:B------:R-:W-:Y:S02]  /*13260*/  HSET2.LE.AND R0, R4, R235, PT ;  /* 0x000000eb04007233 */ /* 0x000fe40003803000 */
[----:B------:R-:W-:Y:S02]  /*13270*/  LOP3.LUT R7, R68, R2, RZ, 0xc0, !PT ;  /* 0x0000000244077212 */ /* 0x000fe400078ec0ff */
[----:B------:R-:W-:Y:S02]  /*13280*/  LOP3.LUT R4, R71, R3, RZ, 0xc0, !PT ;  /* 0x0000000347047212 */ /* 0x000fe400078ec0ff */
[----:B------:R-:W-:Y:S01]  /*13290*/  LOP3.LUT R5, R70, R0, RZ, 0xc0, !PT ;  /* 0x0000000046057212 */ /* 0x000fe200078ec0ff */
[----:B------:R-:W-:-:S02]  /*132a0*/  IMAD.MOV.U32 R159, RZ, RZ, R75 ;  /* 0x000000ffff9f7224 */ /* 0x000fc400078e004b */
[----:B------:R-:W-:Y:S02]  /*132b0*/  IMAD.MOV.U32 R60, RZ, RZ, R74 ;  /* 0x000000ffff3c7224 */ /* 0x000fe400078e004a */
[----:B------:R-:W-:Y:S01]  /*132c0*/  IMAD.MOV.U32 R61, RZ, RZ, R73 ;  /* 0x000000ffff3d7224 */ /* 0x000fe200078e0049 */
[----:B--2---:R-:W1:Y:S04]  /*132d0*/  LDSM.16.MT88.4 R52, [R174+0x9000] ;  /* 0x00900000ae34783b */ /* 0x004e680000004200 */
[----:B---3--:R-:W2:Y:S01]  /*132e0*/  LDSM.16.MT88.4 R44, [R188+0x9000] ;  /* 0x00900000bc2c783b */ /* 0x008ea20000004200 */
[----:B------:R-:W-:Y:S02]  /*132f0*/  LOP3.LUT R9, R183, R187, R224, 0x96, !PT ;  /* 0x000000bbb7097212 */ /* 0x000fe400078e96e0 */
[----:B------:R-:W-:Y:S01]  /*13300*/  LOP3.LUT R10, R185, R164, R182, 0x96, !PT ;  /* 0x000000a4b90a7212 */ /* 0x000fe200078e96b6 */
[----:B------:R-:W-:Y:S04]  /*13310*/  LDSM.16.MT88.4 R40, [R174+0xb000] ;  /* 0x00b00000ae28783b */ /* 0x000fe80000004200 */
[----:B------:R-:W3:Y:S04]  /*13320*/  LDSM.16.MT88.4 R36, [R174+0xa000] ;  /* 0x00a00000ae24783b */ /* 0x000ee80000004200 */
[----:B------:R-:W4:Y:S04]  /*13330*/  LDSM.16.MT88.4 R16, [R188+0xa000] ;  /* 0x00a00000bc10783b */ /* 0x000f280000004200 */
[----:B------:R-:W4:Y:S01]  /*13340*/  LDSM.16.MT88.4 R48, [R188+0xb000] ;  /* 0x00b00000bc30783b */ /* 0x000f220000004200 */
[----:B-1----:R-:W-:Y:S07]  /*13350*/  HMMA.16816.F32 R108, R4, R52, R136 ;  /* 0x00000034046c723c */ /* 0x002fee0000001888 */
[----:B------:R-:W-:-:S02]  /*13360*/  IMAD.MOV.U32 R136, RZ, RZ, R72 ;  /* 0x000000ffff887224 */ /* 0x000fc400078e0048 */
[----:B------:R-:W-:Y:S01]  /*13370*/  IMAD.MOV.U32 R138, RZ, RZ, R189 ;  /* 0x000000ffff8a7224 */ /* 0x000fe200078e00bd */
[----:B------:R-:W-:Y:S01]  /*13380*/  HMMA.16816.F32 R72, R4, R54, R132 ;  /* 0x000000360448723c */ /* 0x000fe20000001884 */
[----:B------:R-:W4:Y:S01]  /*13390*/  LDL.LU R189, [R1+0x260] ;  /* 0x0002600001bd7983 */ /* 0x000f220000300800 */
[----:B------:R-:W-:-:S03]  /*133a0*/  IMAD.MOV.U32 R139, RZ, RZ, R190 ;  /* 0x000000ffff8b7224 */ /* 0x000fc600078e00be */
[----:B------:R-:W4:Y:S02]  /*133b0*/  LDL.LU R190, [R1+0x25c] ;  /* 0x00025c0001be7983 */ /* 0x000f240000300800 */
[----:B------:R-:W-:Y:S02]  /*133c0*/  IMAD.MOV.U32 R132, RZ, RZ, R191 ;  /* 0x000000ffff847224 */ /* 0x000fe400078e00bf */
[----:B------:R-:W4:Y:S01]  /*133d0*/  LDL.LU R191, [R1+0x258] ;  /* 0x0002580001bf7983 */ /* 0x000f220000300800 */
[----:B------:R-:W-:Y:S01]  /*133e0*/  IMAD.MOV.U32 R133, RZ, RZ, R193 ;  /* 0x000000ffff857224 */ /* 0x000fe200078e00c1 */
[----:B--2---:R-:W-:Y:S01]  /*133f0*/  HMMA.16816.F32 R64, R4, R44, R128 ;  /* 0x0000002c0440723c */ /* 0x004fe20000001880 */
[----:B------:R-:W-:Y:S01]  /*13400*/  IMAD.MOV.U32 R134, RZ, RZ, R242 ;  /* 0x000000ffff867224 */ /* 0x000fe200078e00f2 */
[----:B------:R-:W2:Y:S01]  /*13410*/  LDL.LU R193, [R1+0x254] ;  /* 0x0002540001c17983 */ /* 0x000ea20000300800 */
[----:B------:R-:W-:-:S03]  /*13420*/  IMAD.MOV.U32 R135, RZ, RZ, R243 ;  /* 0x000000ffff877224 */ /* 0x000fc600078e00f3 */
[----:B------:R-:W2:Y:S01]  /*13430*/  LDL.LU R242, [R1+0x250] ;  /* 0x0002500001f27983 */ /* 0x000ea20000300800 */
[----:B------:R-:W-:-:S03]  /*13440*/  IMAD.MOV.U32 R128, RZ, RZ, R244 ;  /* 0x000000ffff807224 */ /* 0x000fc600078e00f4 */
[----:B------:R-:W2:Y:S04]  /*13450*/  LDL.LU R243, [R1+0x24c] ;  /* 0x00024c0001f37983 */ /* 0x000ea80000300800 */
[----:B------:R-:W2:Y:S01]  /*13460*/  LDL.LU R244, [R1+0x248] ;  /* 0x0002480001f47983 */ /* 0x000ea20000300800 */
[----:B------:R-:W-:-:S03]  /*13470*/  IMAD.MOV.U32 R129, RZ, RZ, R247 ;  /* 0x000000ffff817224 */ /* 0x000fc600078e00f7 */
[----:B------:R-:W2:Y:S01]  /*13480*/  LDL.LU R247, [R1+0x244] ;  /* 0x0002440001f77983 */ /* 0x000ea20000300800 */
        /* <DEDUP_REMOVED lines=10> */
[----:B------:R-:W-:Y:S02]  /*13530*/  LOP3.LUT R0, R3, R245, R14, 0x96, !PT ;  /* 0x000000f503007212 */ /* 0x000fe400078e960e */
[----:B------:R-:W-:Y:S02]  /*13540*/  LOP3.LUT R3, R2, 0xffff, RZ, 0xc0, !PT ;  /* 0x0000ffff02037812 */ /* 0x000fe400078ec0ff */
[----:B------:R-:W-:Y:S02]  /*13550*/  LOP3.LUT R8, R0, 0xffff, RZ, 0xc0, !PT ;  /* 0x0000ffff00087812 */ /* 0x000fe400078ec0ff */
[----:B------:R-:W-:Y:S02]  /*13560*/  SHF.R.U32.HI R9, RZ, 0x8, R3 ;  /* 0x00000008ff097819 */ /* 0x000fe40000011603 */
[----:B------:R-:W-:Y:S02]  /*13570*/  SHF.R.U32.HI R3, RZ, 0x10, R0 ;  /* 0x00000010ff037819 */ /* 0x000fe40000011600 */
[----:B------:R-:W-:-:S02]  /*13580*/  SHF.R.U32.HI R11, RZ, 0x8, R8 ;  /* 0x00000008ff0b7819 */ /* 0x000fc40000011608 */
[----:B------:R-:W-:Y:S02]  /*13590*/  SHF.R.U32.HI R10, RZ, 0x18, R0 ;  /* 0x00000018ff0a7819 */ /* 0x000fe40000011600 */
[----:B------:R-:W-:Y:S02]  /*135a0*/  LOP3.LUT R8, R3, 0xff, RZ, 0xc0, !PT ;  /* 0x000000ff03087812 */ /* 0x000fe400078ec0ff */
[----:B------:R-:W-:Y:S02]  /*135b0*/  LOP3.LUT R12, R2, 0xff, RZ, 0xc0, !PT ;  /* 0x000000ff020c7812 */ /* 0x000fe400078ec0ff */
[--C-:B------:R-:W-:Y:S02]  /*135c0*/  SHF.R.U32.HI R20, RZ, 0x10, R2.reuse ;  /* 0x00000010ff147819 */ /* 0x100fe40000011602 */
[----:B------:R-:W-:Y:S02]  /*135d0*/  SHF.R.U32.HI R14, RZ, 0x18, R2 ;  /* 0x00000018ff0e7819 */ /* 0x000fe40000011602 */
[----:B------:R-:W-:-:S02]  /*135e0*/  PRMT R2, R8, 0x5410, R10 ;  /* 0x0000541008027816 */ /* 0x000fc4000000000a */
[----:B------:R-:W-:Y:S02]  /*135f0*/  PRMT R3, R12, 0x5410, R9 ;  /* 0x000054100c037816 */ /* 0x000fe40000000009 */
[----:B------:R-:W-:Y:S02]  /*13600*/  LOP3.LUT R13, R0, 0xff, RZ, 0xc0, !PT ;  /* 0x000000ff000d7812 */ /* 0x000fe400078ec0ff */
[--C-:B------:R-:W-:Y:S02]  /*13610*/  HSET2.LE.AND R2, R2, R235.reuse, PT ;  /* 0x000000eb02027233 */ /* 0x100fe40003803000 */
[----:B------:R-:W-:Y:S02]  /*13620*/  PRMT R0, R13, 0x5410, R11 ;  /* 0x000054100d007816 */ /* 0x000fe4000000000b */
[----:B------:R-:W-:-:S03]  /*13630*/  HSET2.LE.AND R3, R3, R235, PT ;  /* 0x000000eb03037233 */ /* 0x000fc60003803000 */
[--C-:B------:R-:W-:Y:S02]  /*13640*/  HSET2.LE.AND R0, R0, R235.reuse, PT ;  /* 0x000000eb00007233 */ /* 0x100fe40003803000 */
[----:B------:R-:W-:Y:S01]  /*13650*/  LOP3.LUT R11, R20, 0xff, RZ, 0xc0, !PT ;  /* 0x000000ff140b7812 */ /* 0x000fe200078ec0ff */
[----:B------:R-:W-:Y:S02]  /*13660*/  IMAD.MOV.U32 R156, RZ, RZ, R78 ;  /* 0x000000ffff9c7224 */ /* 0x000fe400078e004e */
[----:B------:R-:W-:Y:S01]  /*13670*/  IMAD.MOV.U32 R157, RZ, RZ, R77 ;  /* 0x000000ffff9d7224 */ /* 0x000fe200078e004d */
[----:B------:R-:W-:Y:S01]  /*13680*/  PRMT R11, R11, 0x5410, R14 ;  /* 0x000054100b0b7816 */ /* 0x000fe2000000000e */
[----:B------:R-:W-:Y:S01]  /*13690*/  IMAD.MOV.U32 R158, RZ, RZ, R76 ;  /* 0x000000ffff9e7224 */ /* 0x000fe200078e004c */
[----:B---3--:R-:W-:Y:S01]  /*136a0*/  HMMA.16816.F32 R88, R4, R36, R120 ;  /* 0x000000240458723c */ /* 0x008fe20000001878 */
[----:B------:R-:W-:Y:S02]  /*136b0*/  IMAD.MOV.U32 R137, RZ, RZ, R83 ;  /* 0x000000ffff897224 */ /* 0x000fe400078e0053 */
[----:B------:R-:W-:-:S03]  /*136c0*/  HSET2.LE.AND R11, R11, R235, PT ;  /* 0x000000eb0b0b7233 */ /* 0x000fc60003803000 */
[C---:B------:R-:W-:Y:S06]  /*136d0*/  HMMA.16816.F32 R76, R4.reuse, R40, R96 ;  /* 0x00000028044c723c */ /* 0x040fec0000001860 */
[C---:B------:R-:W-:Y:S06]  /*136e0*/  HMMA.16816.F32 R80, R4.reuse, R46, R124 ;  /* 0x0000002e0450723c */ /* 0x040fec000000187c */
[C---:B------:R-:W-:Y:S06]  /*136f0*/  HMMA.16816.F32 R92, R4.reuse, R38, R116 ;  /* 0x00000026045c723c */ /* 0x040fec0000001874 */
[C---:B----4-:R-:W-:Y:S06]  /*13700*/  HMMA.16816.F32 R104, R4.reuse, R16, R112 ;  /* 0x000000100468723c */ /* 0x050fec0000001870 */
[C---:B------:R-:W-:Y:S06]  /*13710*/  HMMA.16816.F32 R84, R4.reuse, R18, R84 ;  /* 0x000000120454723c */ /* 0x040fec0000001854 */
[C---:B------:R-:W-:Y:S06]  /*13720*/  HMMA.16816.F32 R68, R4.reuse, R42, R140 ;  /* 0x0000002a0444723c */ /* 0x040fec000000188c */
[C---:B------:R-:W-:Y:S06]  /*13730*/  HMMA.16816.F32 R100, R4.reuse, R48, R144 ;  /* 0x000000300464723c */ /* 0x040fec0000001890 */
[----:B------:R-:W-:Y:S01]  /*13740*/  HMMA.16816.F32 R96, R4, R50, R148 ;  /* 0x000000320460723c */ /* 0x000fe20000001894 */
[----:B------:R-:W-:-:S02]  /*13750*/  IMAD.MOV.U32 R130, RZ, RZ, R216 ;  /* 0x000000ffff827224 */ /* 0x000fc400078e00d8 */
[----:B------:R-:W-:Y:S01]  /*13760*/  IMAD.MOV.U32 R131, RZ, RZ, R252 ;  /* 0x000000ffff837224 */ /* 0x000fe200078e00fc */
[----:B------:R-:W3:Y:S01]  /*13770*/  LDL.LU R216, [R1+0x240] ;  /* 0x0002400001d87983 */ /* 0x000ee20000300800 */
        /* <DEDUP_REMOVED lines=14> */
[----:B--2---:R-:W-:Y:S02]  /*13860*/  LOP3.LUT R9, R244, R2, RZ, 0xc0, !PT ;  /* 0x00000002f4097212 */ /* 0x004fe400078ec0ff */
[----:B------:R-:W-:Y:S02]  /*13870*/  LOP3.LUT R2, R21, R241, R26, 0x96, !PT ;  /* 0x000000f115027212 */ /* 0x000fe400078e961a */
[----:B------:R-:W-:-:S03]  /*13880*/  LOP3.LUT R10, R243, R3, RZ, 0xc0, !PT ;  /* 0x00000003f30a7212 */ /* 0x000fc600078ec0ff */
[----:B------:R-:W-:Y:S01]  /*13890*/  IMAD.WIDE.U32 R2, R2, -0x2daee0ad, RZ ;  /* 0xd2511f5302027825 */ /* 0x000fe200078e00ff */
[----:B------:R-:W-:Y:S02]  /*138a0*/  LOP3.LUT R8, R247, R0, RZ, 0xc0, !PT ;  /* 0x00000000f7087212 */ /* 0x000fe400078ec0ff */
[----:B------:R-:W-:Y:S01]  /*138b0*/  LOP3.LUT R11, R242, R11, RZ, 0xc0, !PT ;  /* 0x0000000bf20b7212 */ /* 0x000fe200078ec0ff */
[----:B------:R-:W-:Y:S01]  /*138c0*/  IMAD.MOV.U32 R26, RZ, RZ, R165 ;  /* 0x000000ffff1a7224 */ /* 0x000fe200078e00a5 */
[----:B------:R-:W-:Y:S01]  /*138d0*/  LOP3.LUT R0, R3, R246, R56, 0x96, !PT ;  /* 0x000000f603007212 */ /* 0x000fe200078e9638 */
[----:B------:R-:W-:Y:S01]  /*138e0*/  IMAD.MOV.U32 R21, RZ, RZ, R164 ;  /* 0x000000ffff157224 */ /* 0x000fe200078e00a4 */
[----:B------:R-:W-:Y:S01]  /*138f0*/  LOP3.LUT R3, R2, 0xffff, RZ, 0xc0, !PT ;  /* 0x0000ffff02037812 */ /* 0x000fe200078ec0ff */
[----:B------:R-:W-:Y:S01]  /*13900*/  LDSM.16.MT88.4 R56, [R188+0xb400] ;  /* 0x00b40000bc38783b */ /* 0x000fe20000004200 */
[C---:B------:R-:W-:Y:S02]  /*13910*/  LOP3.LUT R4, R0.reuse, 0xffff, RZ, 0xc0, !PT ;  /* 0x0000ffff00047812 */ /* 0x040fe400078ec0ff */
[----:B------:R-:W-:Y:S01]  /*13920*/  LOP3.LUT R13, R0, 0xff, RZ, 0xc0, !PT ;  /* 0x000000ff000d7812 */ /* 0x000fe200078ec0ff */
[----:B------:R-:W-:Y:S01]  /*13930*/  IMAD.MOV.U32 R243, RZ, RZ, R229 ;  /* 0x000000fffff37224 */ /* 0x000fe200078e00e5 */
[--C-:B------:R-:W-:Y:S01]  /*13940*/  SHF.R.U32.HI R5, RZ, 0x10, R0.reuse ;  /* 0x00000010ff057819 */ /* 0x100fe20000011600 */
[----:B------:R-:W2:Y:S01]  /*13950*/  LDL.LU R247, [R1+0x238] ;  /* 0x0002380001f77983 */ /* 0x000ea20000300800 */
[----:B------:R-:W-:-:S02]  /*13960*/  SHF.R.U32.HI R12, RZ, 0x18, R0 ;  /* 0x00000018ff0c7819 */ /* 0x000fc40000011600 */
[----:B------:R-:W-:Y:S02]  /*13970*/  LOP3.LUT R6, R2, 0xff, RZ, 0xc0, !PT ;  /* 0x000000ff02067812 */ /* 0x000fe400078ec0ff */
[--C-:B------:R-:W-:Y:S02]  /*13980*/  SHF.R.U32.HI R14, RZ, 0x10, R2.reuse ;  /* 0x00000010ff0e7819 */ /* 0x100fe40000011602 */
[----:B------:R-:W-:Y:S01]  /*13990*/  SHF.R.U32.HI R7, RZ, 0x18, R2 ;  /* 0x00000018ff077819 */ /* 0x000fe20000011602 */
[----:B------:R-:W-:Y:S01]  /*139a0*/  HMMA.16816.F32 R124, R8, R44, R128 ;  /* 0x0000002c087c723c */ /* 0x000fe20000001880 */
[----:B------:R-:W-:Y:S01]  /*139b0*/  SHF.R.U32.HI R0, RZ, 0x8, R3 ;  /* 0x00000008ff007819 */ /* 0x000fe20000011603 */
[----:B------:R-:W-:Y:S01]  /*139c0*/  IMAD.MOV.U32 R242, RZ, RZ, R227 ;  /* 0x000000fffff27224 */ /* 0x000fe200078e00e3 */
[----:B------:R-:W-:Y:S01]  /*139d0*/  SHF.R.U32.HI R3, RZ, 0x8, R4 ;  /* 0x00000008ff037819 */ /* 0x000fe20000011604 */
[----:B------:R-:W4:Y:S01]  /*139e0*/  LDL.LU R244, [R1+0x234] ;  /* 0x0002340001f47983 */ /* 0x000f220000300800 */
[----:B------:R-:W-:-:S02]  /*139f0*/  LOP3.LUT R4, R5, 0xff, RZ, 0xc0, !PT ;  /* 0x000000ff05047812 */ /* 0x000fc400078ec0ff */
[----:B------:R-:W-:Y:S01]  /*13a00*/  PRMT R6, R6, 0x5410, R0 ;  /* 0x0000541006067816 */ /* 0x000fe20000000000 */
[C---:B------:R-:W-:Y:S01]  /*13a10*/  HMMA.16816.F32 R120, R8.reuse, R46, R132 ;  /* 0x0000002e0878723c */ /* 0x040fe20000001884 */
[----:B------:R-:W-:Y:S01]  /*13a20*/  PRMT R0, R13, 0x5410, R3 ;  /* 0x000054100d007816 */ /* 0x000fe20000000003 */
[----:B------:R-:W-:Y:S01]  /*13a30*/  LDSM.16.MT88.4 R44, [R188+0x9400] ;  /* 0x00940000bc2c783b */ /* 0x000fe20000004200 */
[----:B------:R-:W-:Y:S02]  /*13a40*/  PRMT R2, R4, 0x5410, R12 ;  /* 0x0000541004027816 */ /* 0x000fe4000000000c */
[----:B------:R-:W-:Y:S01]  /*13a50*/  LOP3.LUT R5, R14, 0xff, RZ, 0xc0, !PT ;  /* 0x000000ff0e057812 */ /* 0x000fe200078ec0ff */
[----:B------:R-:W-:Y:S01]  /*13a60*/  HMMA.16816.F32 R128, R8, R36, R136 ;  /* 0x000000240880723c */ /* 0x000fe20000001888 */
[----:B------:R-:W-:Y:S01]  /*13a70*/  HSET2.LE.AND R0, R0, R235, PT ;  /* 0x000000eb00007233 */ /* 0x000fe20003803000 */
[----:B------:R1:W5:Y:S01]  /*13a80*/  LDL.LU R172, [R1+0x230] ;  /* 0x0002300001ac7983 */ /* 0x0003620000300800 */
[----:B------:R-:W-:-:S02]  /*13a90*/  PRMT R5, R5, 0x5410, R7 ;  /* 0x0000541005057816 */ /* 0x000fc40000000007 */
[--C-:B------:R-:W-:Y:S01]  /*13aa0*/  HSET2.LE.AND R2, R2, R235.reuse, PT ;  /* 0x000000eb02027233 */ /* 0x100fe20003803000 */
[----:B------:R-:W-:Y:S01]  /*13ab0*/  HMMA.16816.F32 R132, R8, R38, R60 ;  /* 0x000000260884723c */ /* 0x000fe2000000183c */
[----:B------:R-:W1:Y:S01]  /*13ac0*/  LDSM.16.MT88.4 R36, [R174+0x9400] ;  /* 0x00940000ae24783b */ /* 0x000e620000004200 */
[----:B------:R-:W-:Y:S02]  /*13ad0*/  LOP3.LUT R4, R155, R0, RZ, 0xc0, !PT ;  /* 0x000000009b047212 */ /* 0x000fe400078ec0ff */
[----:B------:R-:W-:Y:S01]  /*13ae0*/  HSET2.LE.AND R0, R5, R235, PT ;  /* 0x000000eb05007233 */ /* 0x000fe20003803000 */
[----:B------:R1:W5:Y:S02]  /*13af0*/  LDL.LU R173, [R1+0x22c] ;  /* 0x00022c0001ad7983 */ /* 0x0003640000300800 */
[----:B------:R-:W-:Y:S02]  /*13b00*/  IMAD.MOV.U32 R60, RZ, RZ, R203 ;  /* 0x000000ffff3c7224 */ /* 0x000fe400078e00cb */
[----:B------:R-:W-:-:S02]  /*13b10*/  IMAD.MOV.U32 R61, RZ, RZ, R202 ;  /* 0x000000ffff3d7224 */ /* 0x000fc400078e00ca */
[----:B------:R-:W-:Y:S02]  /*13b20*/  IMAD.MOV.U32 R62, RZ, RZ, R201 ;  /* 0x000000ffff3e7224 */ /* 0x000fe400078e00c9 */
[----:B------:R-:W-:Y:S01]  /*13b30*/  IMAD.MOV.U32 R63, RZ, RZ, R200 ;  /* 0x000000ffff3f7224 */ /* 0x000fe200078e00c8 */
[----:B------:R-:W-:Y:S01]  /*13b40*/  HSET2.LE.AND R3, R6, R235, PT ;  /* 0x000000eb06037233 */ /* 0x000fe20003803000 */
[----:B------:R-:W-:Y:S01]  /*13b50*/  HMMA.16816.F32 R136, R8, R16, R156 ;  /* 0x000000100888723c */ /* 0x000fe2000000189c */
[----:B------:R-:W-:Y:S01]  /*13b60*/  LOP3.LUT R5, R154, R2, RZ, 0xc0, !PT ;  /* 0x000000029a057212 */ /* 0x000fe200078ec0ff */
[----:B------:R1:W5:Y:S01]  /*13b70*/  LDL.LU R223, [R1+0x228] ;  /* 0x0002280001df7983 */ /* 0x0003620000300800 */
[----:B------:R-:W-:-:S03]  /*13b80*/  LOP3.LUT R2, R15, R241, R22, 0x96, !PT ;  /* 0x000000f10f027212 */ /* 0x000fc600078e9616 */
[----:B------:R-:W-:Y:S01]  /*13b90*/  HMMA.16816.F32 R140, R8, R18, R140 ;  /* 0x00000012088c723c */ /* 0x000fe2000000188c */
[----:B------:R-:W3:Y:S01]  /*13ba0*/  LDSM.16.MT88.4 R16, [R188+0xa400] ;  /* 0x00a40000bc10783b */ /* 0x000ee20000004200 */
[----:B------:R-:W-:Y:S01]  /*13bb0*/  LOP3.LUT R6, R153, R3, RZ, 0xc0, !PT ;  /* 0x0000000399067212 */ /* 0x000fe200078ec0ff */
[----:B------:R-:W-:-:S03]  /*13bc0*/  IMAD.WIDE.U32 R2, R2, -0x2daee0ad, RZ ;  /* 0xd2511f5302027825 */ /* 0x000fc600078e00ff */
[----:B------:R-:W-:Y:S01]  /*13bd0*/  HMMA.16816.F32 R116, R8, R52, R168 ;  /* 0x000000340874723c */ /* 0x000fe200000018a8 */
[----:B------:R-:W-:-:S05]  /*13be0*/  IMAD.MOV.U32 R156, RZ, RZ, R207 ;  /* 0x000000ffff9c7224 */ /* 0x000fca00078e00cf */
[----:B------:R-:W-:Y:S01]  /*13bf0*/  HMMA.16816.F32 R112, R8, R54, R248 ;  /* 0x000000360870723c */ /* 0x000fe200000018f8 */
[----:B------:R-:W3:Y:S01]  /*13c00*/  LDSM.16.MT88.4 R52, [R174+0xa400] ;  /* 0x00a40000ae34783b */ /* 0x000ee20000004200 */
[----:B------:R-:W-:-:S04]  /*13c10*/  IMAD.MOV.U32 R157, RZ, RZ, R206 ;  /* 0x000000ffff9d7224 */ /* 0x000fc800078e00ce */
[C---:B------:R-:W-:Y:S01]  /*13c20*/  HMMA.16816.F32 R148, R8.reuse, R42, R60 ;  /* 0x0000002a0894723c */ /* 0x040fe2000000183c */
[----:B------:R-:W3:Y:S01]  /*13c30*/  LDSM.16.MT88.4 R60, [R174+0xb400] ;  /* 0x00b40000ae3c783b */ /* 0x000ee20000004200 */
[----:B------:R-:W-:Y:S02]  /*13c40*/  IMAD.MOV.U32 R158, RZ, RZ, R205 ;  /* 0x000000ffff9e7224 */ /* 0x000fe400078e00cd */
[----:B------:R-:W-:Y:S01]  /*13c50*/  IMAD.MOV.U32 R159, RZ, RZ, R204 ;  /* 0x000000ffff9f7224 */ /* 0x000fe200078e00cc */
[----:B------:R-:W-:Y:S01]  /*13c60*/  LOP3.LUT R7, R152, R0, RZ, 0xc0, !PT ;  /* 0x0000000098077212 */ /* 0x000fe200078ec0ff */
[----:B------:R-:W-:Y:S01]  /*13c70*/  IMAD.MOV.U32 R168, RZ, RZ, R199 ;  /* 0x000000ffffa87224 */ /* 0x000fe200078e00c7 */
[----:B------:R-:W-:Y:S01]  /*13c80*/  HMMA.16816.F32 R144, R8, R40, R144 ;  /* 0x000000280890723c */ /* 0x000fe20000001890 */
[----:B------:R-:W-:Y:S01]  /*13c90*/  IMAD.MOV.U32 R169, RZ, RZ, R198 ;  /* 0x000000ffffa97224 */ /* 0x000fe200078e00c6 */
[----:B------:R2:W5:Y:S01]  /*13ca0*/  LDL.LU R222, [R1+0x224] ;  /* 0x0002240001de7983 */ /* 0x0005620000300800 */
[----:B------:R-:W-:-:S02]  /*13cb0*/  IMAD.MOV.U32 R170, RZ, RZ, R197 ;  /* 0x000000ffffaa7224 */ /* 0x000fc400078e00c5 */
[----:B------:R-:W-:Y:S01]  /*13cc0*/  IMAD.MOV.U32 R171, RZ, RZ, R196 ;  /* 0x000000ffffab7224 */ /* 0x000fe200078e00c4 */
[----:B------:R-:W-:Y:S01]  /*13cd0*/  LOP3.LUT R0, R2, 0xffff, RZ, 0xc0, !PT ;  /* 0x0000ffff02007812 */ /* 0x000fe200078ec0ff */
[C---:B------:R-:W-:Y:S01]  /*13ce0*/  HMMA.16816.F32 R156, R8.reuse, R50, R156 ;  /* 0x00000032089c723c */ /* 0x040fe2000000189c */
[----:B------:R-:W-:Y:S01]  /*13cf0*/  SHF.R.U32.HI R12, RZ, 0x18, R2 ;  /* 0x00000018ff0c7819 */ /* 0x000fe20000011602 */
[----:B------:R-:W-:Y:S01]  /*13d00*/  IMAD.MOV.U32 R248, RZ, RZ, R167 ;  /* 0x000000fffff87224 */ /* 0x000fe200078e00a7 */
[----:B------:R2:W5:Y:S03]  /*13d10*/  LDL.LU R219, [R1+0x220] ;  /* 0x0002200001db7983 */ /* 0x0005660000300800 */
[----:B------:R-:W-:Y:S01]  /*13d20*/  HMMA.16816.F32 R152, R8, R48, R168 ;  /* 0x000000300898723c */ /* 0x000fe200000018a8 */
[----:B------:R-:W-:Y:S01]  /*13d30*/  IMAD.MOV.U32 R41, RZ, RZ, R163 ;  /* 0x000000ffff297224 */ /* 0x000fe200078e00a3 */
[----:B------:R2:W5:Y:S05]  /*13d40*/  LDL.LU R218, [R1+0x21c] ;  /* 0x00021c0001da7983 */ /* 0x00056a0000300800 */
[----:B------:R-:W-:-:S02]  /*13d50*/  SHF.R.U32.HI R8, RZ, 0x8, R0 ;  /* 0x00000008ff087819 */ /* 0x000fc40000011600 */
[----:B------:R-:W-:Y:S01]  /*13d60*/  LOP3.LUT R9, R2, 0xff, RZ, 0xc0, !PT ;  /* 0x000000ff02097812 */ /* 0x000fe200078ec0ff */
[C---:B-1----:R-:W-:Y:S01]  /*13d70*/  HMMA.16816.F32 R164, R4.reuse, R38, R72 ;  /* 0x0000002604a4723c */ /* 0x042fe20000001848 */
[----:B------:R-:W-:Y:S01]  /*13d80*/  LOP3.LUT R0, R3, R246, R24, 0x96, !PT ;  /* 0x000000f603007212 */ /* 0x000fe200078e9618 */
[----:B------:R-:W-:Y:S01]  /*13d90*/  IMAD.MOV.U32 R49, RZ, RZ, R181 ;  /* 0x000000ffff317224 */ /* 0x000fe200078e00b5 */
[----:B------:R-:W-:Y:S01]  /*13da0*/  SHF.R.U32.HI R3, RZ, 0x10, R2 ;  /* 0x00000010ff037819 */ /* 0x000fe20000011602 */
[----:B------:R-:W-:Y:S01]  /*13db0*/  IMAD.MOV.U32 R250, RZ, RZ, R240 ;  /* 0x000000fffffa7224 */ /* 0x000fe200078e00f0 */
[----:B------:R-:W-:Y:S01]  /*13dc0*/  PRMT R13, R9, 0x5410, R8 ;  /* 0x00005410090d7816 */ /* 0x000fe20000000008 */
[----:B------:R-:W-:Y:S01]  /*13dd0*/  IMAD.MOV.U32 R251, RZ, RZ, R228 ;  /* 0x000000fffffb7224 */ /* 0x000fe200078e00e4 */
[----:B------:R-:W-:Y:S01]  /*13de0*/  LOP3.LUT R9, R3, 0xff, RZ, 0xc0, !PT ;  /* 0x000000ff03097812 */ /* 0x000fe200078ec0ff */
[----:B------:R-:W-:Y:S01]  /*13df0*/  IMAD.MOV.U32 R50, RZ, RZ, R180 ;  /* 0x000000ffff327224 */ /* 0x000fe200078e00b4 */
[C---:B------:R-:W-:Y:S01]  /*13e00*/  LOP3.LUT R2, R0.reuse, 0xffff, RZ, 0xc0, !PT ;  /* 0x0000ffff00027812 */ /* 0x040fe200078ec0ff */
[----:B------:R-:W-:Y:S01]  /*13e10*/  IMAD.MOV.U32 R249, RZ, RZ, R178 ;  /* 0x000000fffff97224 */ /* 0x000fe200078e00b2 */
[----:B------:R-:W-:Y:S01]  /*13e20*/  SHF.R.U32.HI R3, RZ, 0x10, R0 ;  /* 0x00000010ff037819 */ /* 0x000fe20000011600 */
[----:B------:R-:W-:Y:S01]  /*13e30*/  IMAD.MOV.U32 R40, RZ, RZ, R162 ;  /* 0x000000ffff287224 */ /* 0x000fe200078e00a2 */
[----:B------:R-:W-:Y:S01]  /*13e40*/  LOP3.LUT R11, R0, 0xff, RZ, 0xc0, !PT ;  /* 0x000000ff000b7812 */ /* 0x000fe200078ec0ff */
[----:B------:R-:W-:Y:S01]  /*13e50*/  IMAD.MOV.U32 R42, RZ, RZ, R224 ;  /* 0x000000ffff2a7224 */ /* 0x000fe200078e00e0 */
[----:B------:R-:W-:Y:S01]  /*13e60*/  SHF.R.U32.HI R8, RZ, 0x8, R2 ;  /* 0x00000008ff087819 */ /* 0x000fe20000011602 */
[----:B------:R-:W-:Y:S01]  /*13e70*/  IMAD.MOV.U32 R43, RZ, RZ, R225 ;  /* 0x000000ffff2b7224 */ /* 0x000fe200078e00e1 */
[----:B------:R-:W-:Y:S01]  /*13e80*/  SHF.R.U32.HI R10, RZ, 0x18, R0 ;  /* 0x00000018ff0a7819 */ /* 0x000fe20000011600 */
[----:B------:R-:W-:Y:S01]  /*13e90*/  HMMA.16816.F32 R108, R4, R36, R108 ;  /* 0x00000024046c723c */ /* 0x000fe2000000186c */
[----:B------:R-:W-:Y:S01]  /*13ea0*/  LOP3.LUT R2, R3, 0xff, RZ, 0xc0, !PT ;  /* 0x000000ff03027812 */ /* 0x000fe200078ec0ff */
[----:B------:R1:W5:Y:S01]  /*13eb0*/  LDL.LU R209, [R1+0x218] ;  /* 0x0002180001d17983 */ /* 0x0003620000300800 */
[----:B------:R-:W-:-:S02]  /*13ec0*/  PRMT R0, R11, 0x5410, R8 ;  /* 0x000054100b007816 */ /* 0x000fc40000000008 */
[----:B------:R-:W-:Y:S01]  /*13ed0*/  PRMT R14, R9, 0x5410, R12 ;  /* 0x00005410090e7816 */ /* 0x000fe2000000000c */
[----:B------:R-:W-:Y:S01]  /*13ee0*/  IMAD.MOV.U32 R72, RZ, RZ, R214 ;  /* 0x000000ffff487224 */ /* 0x000fe200078e00d6 */
[----:B------:R-:W-:Y:S01]  /*13ef0*/  PRMT R2, R2, 0x5410, R10 ;  /* 0x0000541002027816 */ /* 0x000fe2000000000a */
[----:B------:R-:W-:Y:S01]  /*13f00*/  IMAD.MOV.U32 R181, RZ, RZ, R213 ;  /* 0x000000ffffb57224 */ /* 0x000fe200078e00d5 */
[----:B------:R-:W-:Y:S01]  /*13f10*/  LOP3.LUT R9, R186, R183, RZ, 0x3c, !PT ;  /* 0x000000b7ba097212 */ /* 0x000fe200078e3cff */
[----:B------:R-:W-:Y:S01]  /*13f20*/  IMAD.MOV.U32 R240, RZ, RZ, R226 ;  /* 0x000000fffff07224 */ /* 0x000fe200078e00e2 */
[--C-:B------:R-:W-:Y:S01]  /*13f30*/  HSET2.LE.AND R0, R0, R235.reuse, PT ;  /* 0x000000eb00007233 */ /* 0x100fe20003803000 */
[----:B------:R-:W-:Y:S01]  /*13f40*/  IMAD.MOV.U32 R74, RZ, RZ, R160 ;  /* 0x000000ffff4a7224 */ /* 0x000fe200078e00a0 */
[--C-:B------:R-:W-:Y:S01]  /*13f50*/  HSET2.LE.AND R2, R2, R235.reuse, PT ;  /* 0x000000eb02027233 */ /* 0x100fe20003803000 */
[----:B------:R-:W-:Y:S01]  /*13f60*/  IMAD.MOV.U32 R75, RZ, RZ, R161 ;  /* 0x000000ffff4b7224 */ /* 0x000fe200078e00a1 */
[--C-:B------:R-:W-:Y:S01]  /*13f70*/  HSET2.LE.AND R3, R13, R235.reuse, PT ;  /* 0x000000eb0d037233 */ /* 0x100fe20003803000 */
[----:B------:R-:W-:Y:S01]  /*13f80*/  IMAD.WIDE.U32 R12, R9, -0x326172a9, RZ ;  /* 0xcd9e8d57090c7825 */ /* 0x000fe200078e00ff */
[----:B------:R-:W-:Y:S01]  /*13f90*/  LOP3.LUT R8, R193, R0, RZ, 0xc0, !PT ;  /* 0x00000000c1087212 */ /* 0x000fe200078ec0ff */
[----:B---3--:R-:W-:Y:S01]  /*13fa0*/  HMMA.16816.F32 R228, R4, R16, R104 ;  /* 0x0000001004e4723c */ /* 0x008fe20000001868 */
[----:B------:R-:W-:Y:S01]  /*13fb0*/  LOP3.LUT R9, R191, R2, RZ, 0xc0, !PT ;  /* 0x00000002bf097212 */ /* 0x000fe200078ec0ff */
[----:B------:R-:W-:Y:S01]  /*13fc0*/  IMAD.MOV.U32 R73, RZ, RZ, R215 ;  /* 0x000000ffff497224 */ /* 0x000fe200078e00d7 */
[----:B------:R-:W-:-:S03]  /*13fd0*/  HSET2.LE.AND R0, R14, R235, PT ;  /* 0x000000eb0e007233 */ /* 0x000fc60003803000 */
[----:B------:R-:W-:Y:S01]  /*13fe0*/  HMMA.16816.F32 R168, R4, R44, R64 ;  /* 0x0000002c04a8723c */ /* 0x000fe20000001840 */
[----:B------:R-:W-:-:S05]  /*13ff0*/  LOP3.LUT R2, R13, R49, R72, 0x96, !PT ;  /* 0x000000310d027212 */ /* 0x000fca00078e9648 */
[C---:B------:R-:W-:Y:S01]  /*14000*/  HMMA.16816.F32 R176, R4.reuse, R52, R88 ;  /* 0x0000003404b0723c */ /* 0x040fe20000001858 */
[----:B------:R-:W-:Y:S01]  /*14010*/  LOP3.LUT R14, R41, R175, R12, 0x96, !PT ;  /* 0x000000af290e7212 */ /* 0x000fe200078e960c */
[----:B------:R-:W-:Y:S01]  /*14020*/  IMAD.MOV.U32 R51, RZ, RZ, R181 ;  /* 0x000000ffff337224 */ /* 0x000fe200078e00b5 */
[----:B------:R-:W-:Y:S01]  /*14030*/  LOP3.LUT R10, R190, R3, RZ, 0xc0, !PT ;  /* 0x00000003be0a7212 */ /* 0x000fe200078ec0ff */
[----:B------:R-:W-:Y:S01]  /*14040*/  IMAD.WIDE.U32 R2, R2, -0x2daee0ad, RZ ;  /* 0xd2511f5302027825 */ /* 0x000fe200078e00ff */
[----:B------:R1:W5:Y:S01]  /*14050*/  LDL.LU R208, [R1+0x214] ;  /* 0x0002140001d07983 */ /* 0x0003620000300800 */
[----:B------:R-:W-:Y:S01]  /*14060*/  HMMA.16816.F32 R180, R4, R56, R100 ;  /* 0x0000003804b4723c */ /* 0x000fe20000001864 */
[----:B------:R-:W-:-:S05]  /*14070*/  LOP3.LUT R11, R189, R0, RZ, 0xc0, !PT ;  /* 0x00000000bd0b7212 */ /* 0x000fca00078ec0ff */
[C---:B------:R-:W-:Y:S06]  /*14080*/  HMMA.16816.F32 R160, R4.reuse, R46, R80 ;  /* 0x0000002e04a0723c */ /* 0x040fec0000001850 */
[C---:B------:R-:W-:Y:S06]  /*14090*/  HMMA.16816.F32 R212, R4.reuse, R54, R92 ;  /* 0x0000003604d4723c */ /* 0x040fec000000185c */
[C---:B------:R-:W-:Y:S06]  /*140a0*/  HMMA.16816.F32 R224, R4.reuse, R18, R84 ;  /* 0x0000001204e0723c */ /* 0x040fec0000001854 */
[C---:B------:R-:W-:Y:S06]  /*140b0*/  HMMA.16816.F32 R104, R4.reuse, R60, R76 ;  /* 0x0000003c0468723c */ /* 0x040fec000000184c */
[C---:B------:R-:W-:Y:S01]  /*140c0*/  HMMA.16816.F32 R184, R4.reuse, R62, R68 ;  /* 0x0000003e04b8723c */ /* 0x040fe20000001844 */
[----:B------:R-:W-:Y:S01]  /*140d0*/  LOP3.LUT R3, R3, R20, R74, 0x96, !PT ;  /* 0x0000001403037212 */ /* 0x000fe200078e964a */
[----:B------:R-:W-:Y:S01]  /*140e0*/  IMAD.MOV.U32 R22, RZ, RZ, R42 ;  /* 0x000000ffff167224 */ /* 0x000fe200078e002a */
[----:B------:R1:W5:Y:S03]  /*140f0*/  LDL.LU R207, [R1+0x210] ;  /* 0x0002100001cf7983 */ /* 0x0003660000300800 */
[----:B------:R-:W-:Y:S01]  /*14100*/  HMMA.16816.F32 R100, R4, R58, R96 ;  /* 0x0000003a0464723c */ /* 0x000fe20000001860 */
[----:B------:R-:W-:Y:S01]  /*14110*/  IMAD.MOV.U32 R23, RZ, RZ, R43 ;  /* 0x000000ffff177224 */ /* 0x000fe200078e002b */
[----:B------:R1:W5:Y:S04]  /*14120*/  LDL.LU R206, [R1+0x20c] ;  /* 0x00020c0001ce7983 */ /* 0x0003680000300800 */
[C---:B------:R-:W-:Y:S01]  /*14130*/  HMMA.16816.F32 R92, R8.reuse, R36, R116 ;  /* 0x00000024085c723c */ /* 0x040fe20000001874 */
[----:B------:R-:W-:Y:S01]  /*14140*/  IMAD.WIDE.U32 R4, R14, -0x2daee0ad, RZ ;  /* 0xd2511f530e047825 */ /* 0x000fe200078e00ff */
[----:B------:R-:W-:Y:S01]  /*14150*/  LOP3.LUT R6, R221, R175, R12, 0x96, !PT ;  /* 0x000000afdd067212 */ /* 0x000fe200078e960c */
[----:B------:R1:W5:Y:S03]  /*14160*/  LDL.LU R205, [R1+0x208] ;  /* 0x0002080001cd7983 */ /* 0x0003660000300800 */
        /* <DEDUP_REMOVED lines=9> */
[C---:B------:R-:W-:Y:S01]  /*14200*/  HMMA.16816.F32 R84, R8.reuse, R46, R120 ;  /* 0x0000002e0854723c */ /* 0x040fe20000001878 */
[----:B------:R-:W-:Y:S02]  /*14210*/  LDSM.16.MT88.4 R44, [R188+0x9800] ;  /* 0x00980000bc2c783b */ /* 0x000fe40000004200 */
[----:B------:R-:W-:Y:S01]  /*14220*/  IMAD.WIDE.U32 R40, R0, -0x2daee0ad, RZ ;  /* 0xd2511f5300287825 */ /* 0x000fe200078e00ff */
[----:B------:R-:W-:Y:S01]  /*14230*/  LOP3.LUT R0, R3, R248, R4, 0x96, !PT ;  /* 0x000000f803007212 */ /* 0x000fe200078e9604 */
[----:B------:R1:W5:Y:S03]  /*14240*/  LDL.LU R202, [R1+0x1fc] ;  /* 0x0001fc0001ca7983 */ /* 0x0003660000300800 */
[----:B------:R-:W-:Y:S01]  /*14250*/  LOP3.LUT R2, R41, R249, R2, 0x96, !PT ;  /* 0x000000f929027212 */ /* 0x000fe200078e9602 */
[----:B------:R-:W-:Y:S01]  /*14260*/  IMAD.WIDE.U32 R36, R0, -0x326172a9, RZ ;  /* 0xcd9e8d5700247825 */ /* 0x000fe200078e00ff */
[----:B------:R-:W-:Y:S01]  /*14270*/  LOP3.LUT R4, R13, R49, R50, 0x96, !PT ;  /* 0x000000310d047212 */ /* 0x000fe200078e9632 */
[----:B------:R-:W-:Y:S01]  /*14280*/  HMMA.16816.F32 R72, R8, R16, R136 ;  /* 0x000000100848723c */ /* 0x000fe20000001888 */
[----:B------:R-:W3:Y:S01]  /*14290*/  LDSM.16.MT88.4 R48, [R174+0x9800] ;  /* 0x00980000ae30783b */ /* 0x000ee20000004200 */
[----:B------:R-:W-:-:S03]  /*142a0*/  IMAD.WIDE.U32 R2, R2, -0x326172a9, RZ ;  /* 0xcd9e8d5702027825 */ /* 0x000fc600078e00ff */
[----:B------:R1:W5:Y:S02]  /*142b0*/  LDL.LU R201, [R1+0x1f8] ;  /* 0x0001f80001c97983 */ /* 0x0003640000300800 */
[----:B------:R-:W-:Y:S01]  /*142c0*/  LOP3.LUT R0, R3, R245, R36, 0x96, !PT ;  /* 0x000000f503007212 */ /* 0x000fe200078e9624 */
[----:B------:R-:W-:Y:S01]  /*142d0*/  IMAD.WIDE.U32 R4, R4, -0x2daee0ad, RZ ;  /* 0xd2511f5304047825 */ /* 0x000fe200078e00ff */
[C---:B------:R-:W-:Y:S01]  /*142e0*/  LOP3.LUT R3, R2.reuse, 0xffff, RZ, 0xc0, !PT ;  /* 0x0000ffff02037812 */ /* 0x040fe200078ec0ff */
[----:B------:R-:W-:Y:S01]  /*142f0*/  HMMA.16816.F32 R64, R8, R18, R140 ;  /* 0x000000120840723c */ /* 0x000fe2000000188c */
[----:B------:R-:W-:Y:S01]  /*14300*/  LOP3.LUT R13, R2, 0xff, RZ, 0xc0, !PT ;  /* 0x000000ff020d7812 */ /* 0x000fe200078ec0ff */
[----:B------:R-:W-:Y:S01]  /*14310*/  IMAD.WIDE.U32 R24, R6, -0x2daee0ad, RZ ;  /* 0xd2511f5306187825 */ /* 0x000fe200078e00ff */
[--C-:B------:R-:W-:Y:S01]  /*14320*/  SHF.R.U32.HI R7, RZ, 0x10, R2.reuse ;  /* 0x00000010ff077819 */ /* 0x100fe20000011602 */
[----:B------:R-:W-:Y:S01]  /*14330*/  LDSM.16.MT88.4 R16, [R188+0xa800] ;  /* 0x00a80000bc10783b */ /* 0x000fe20000004200 */
[----:B------:R-:W-:-:S02]  /*14340*/  SHF.R.U32.HI R12, RZ, 0x18, R2 ;  /* 0x00000018ff0c7819 */ /* 0x000fc40000011602 */
[----:B------:R-:W-:Y:S01]  /*14350*/  LOP3.LUT R2, R0, 0xffff, RZ, 0xc0, !PT ;  /* 0x0000ffff00027812 */ /* 0x000fe200078ec0ff */
[C---:B------:R-:W-:Y:S01]  /*14360*/  HMMA.16816.F32 R112, R8.reuse, R38, R112 ;  /* 0x000000260870723c */ /* 0x040fe20000001870 */
[----:B------:R-:W-:Y:S01]  /*14370*/  SHF.R.U32.HI R3, RZ, 0x8, R3 ;  /* 0x00000008ff037819 */ /* 0x000fe20000011603 */
[----:B------:R1:W5:Y:S01]  /*14380*/  LDL.LU R200, [R1+0x1f4] ;  /* 0x0001f40001c87983 */ /* 0x0003620000300800 */
[----:B------:R-:W-:Y:S02]  /*14390*/  LOP3.LUT R14, R5, R20, R22, 0x96, !PT ;  /* 0x00000014050e7212 */ /* 0x000fe400078e9616 */
[----:B------:R-:W-:Y:S01]  /*143a0*/  LOP3.LUT R5, R7, 0xff, RZ, 0xc0, !PT ;  /* 0x000000ff07057812 */ /* 0x000fe200078ec0ff */
[----:B------:R-:W-:Y:S01]  /*143b0*/  HMMA.16816.F32 R80, R8, R52, R128 ;  /* 0x000000340850723c */ /* 0x000fe20000001880 */
[----:B------:R-:W-:Y:S01]  /*143c0*/  SHF.R.U32.HI R6, RZ, 0x8, R2 ;  /* 0x00000008ff067819 */ /* 0x000fe20000011602 */
[----:B------:R1:W5:Y:S01]  /*143d0*/  LDL.LU R199, [R1+0x1f0] ;  /* 0x0001f00001c77983 */ /* 0x0003620000300800 */
[----:B------:R-:W-:-:S02]  /*143e0*/  PRMT R2, R13, 0x5410, R3 ;  /* 0x000054100d027816 */ /* 0x000fc40000000003 */
[----:B------:R-:W-:Y:S01]  /*143f0*/  SHF.R.U32.HI R3, RZ, 0x10, R0 ;  /* 0x00000010ff037819 */ /* 0x000fe20000011600 */
[C---:B------:R-:W-:Y:S01]  /*14400*/  HMMA.16816.F32 R76, R8.reuse, R54, R132 ;  /* 0x00000036084c723c */ /* 0x040fe20000001884 */
[----:B------:R-:W-:Y:S01]  /*14410*/  LOP3.LUT R15, R25, R21, R4, 0x96, !PT ;  /* 0x00000015190f7212 */ /* 0x000fe200078e9604 */
[----:B------:R1:W5:Y:S01]  /*14420*/  LDL.LU R198, [R1+0x1ec] ;  /* 0x0001ec0001c67983 */ /* 0x0003620000300800 */
[----:B------:R-:W-:Y:S02]  /*14430*/  LOP3.LUT R7, R0, 0xff, RZ, 0xc0, !PT ;  /* 0x000000ff00077812 */ /* 0x000fe400078ec0ff */
[----:B------:R-:W-:Y:S01]  /*14440*/  PRMT R4, R5, 0x5410, R12 ;  /* 0x0000541005047816 */ /* 0x000fe2000000000c */
[----:B------:R-:W1:Y:S01]  /*14450*/  LDSM.16.MT88.4 R20, [R174+0xa800] ;  /* 0x00a80000ae14783b */ /* 0x000e620000004200 */
[----:B------:R-:W-:Y:S02]  /*14460*/  SHF.R.U32.HI R5, RZ, 0x18, R0 ;  /* 0x00000018ff057819 */ /* 0x000fe40000011600 */
[----:B------:R-:W-:Y:S01]  /*14470*/  LOP3.LUT R3, R3, 0xff, RZ, 0xc0, !PT ;  /* 0x000000ff03037812 */ /* 0x000fe200078ec0ff */
[----:B------:R-:W-:Y:S01]  /*14480*/  HMMA.16816.F32 R52, R8, R60, R144 ;  /* 0x0000003c0834723c */ /* 0x000fe20000001890 */
[----:B------:R-:W-:Y:S01]  /*14490*/  PRMT R6, R7, 0x5410, R6 ;  /* 0x0000541007067816 */ /* 0x000fe20000000006 */
[----:B------:R1:W5:Y:S01]  /*144a0*/  LDL.LU R197, [R1+0x1e8] ;  /* 0x0001e80001c57983 */ /* 0x0003620000300800 */
[----:B------:R-:W-:-:S02]  /*144b0*/  HSET2.LE.AND R0, R2, R235, PT ;  /* 0x000000eb02007233 */ /* 0x000fc40003803000 */
[--C-:B------:R-:W-:Y:S01]  /*144c0*/  HSET2.LE.AND R2, R4, R235.reuse, PT ;  /* 0x000000eb04027233 */ /* 0x100fe20003803000 */
[C---:B------:R-:W-:Y:S01]  /*144d0*/  HMMA.16816.F32 R68, R8.reuse, R56, R152 ;  /* 0x000000380844723c */ /* 0x040fe20000001898 */
[----:B------:R-:W-:Y:S01]  /*144e0*/  PRMT R4, R3, 0x5410, R5 ;  /* 0x0000541003047816 */ /* 0x000fe20000000005 */
[----:B------:R1:W5:Y:S01]  /*144f0*/  LDL.LU R196, [R1+0x1e4] ;  /* 0x0001e40001c47983 */ /* 0x0003620000300800 */
[--C-:B------:R-:W-:Y:S02]  /*14500*/  HSET2.LE.AND R3, R6, R235.reuse, PT ;  /* 0x000000eb06037233 */ /* 0x100fe40003803000 */
[----:B------:R-:W-:Y:S01]  /*14510*/  LOP3.LUT R6, R195, R0, RZ, 0xc0, !PT ;  /* 0x00000000c3067212 */ /* 0x000fe200078ec0ff */
[----:B------:R-:W-:Y:S01]  /*14520*/  LDSM.16.MT88.4 R140, [R188+0xac00] ;  /* 0x00ac0000bc8c783b */ /* 0x000fe20000004200 */
[----:B------:R-:W-:Y:S02]  /*14530*/  HSET2.LE.AND R0, R4, R235, PT ;  /* 0x000000eb04007233 */ /* 0x000fe40003803000 */
[----:B------:R-:W-:Y:S01]  /*14540*/  LOP3.LUT R7, R194, R2, RZ, 0xc0, !PT ;  /* 0x00000002c2077212 */ /* 0x000fe200078ec0ff */
[C---:B------:R-:W-:Y:S01]  /*14550*/  HMMA.16816.F32 R60, R8.reuse, R62, R148 ;  /* 0x0000003e083c723c */ /* 0x040fe20000001894 */
[----:B------:R-:W-:Y:S01]  /*14560*/  LOP3.LUT R4, R211, R3, RZ, 0xc0, !PT ;  /* 0x00000003d3047212 */ /* 0x000fe200078ec0ff */
[----:B------:R-:W-:Y:S01]  /*14570*/  IMAD.WIDE.U32 R2, R14, -0x326172a9, RZ ;  /* 0xcd9e8d570e027825 */ /* 0x000fe200078e00ff */
[----:B------:R-:W-:Y:S01]  /*14580*/  LOP3.LUT R5, R210, R0, RZ, 0xc0, !PT ;  /* 0x00000000d2057212 */ /* 0x000fe200078ec0ff */
[----:B------:R1:W5:Y:S02]  /*14590*/  LDL.LU R193, [R1+0x1e0] ;  /* 0x0001e00001c17983 */ /* 0x0003640000300800 */
[----:B------:R-:W-:Y:S01]  /*145a0*/  IMAD.WIDE.U32 R210, R15, -0x326172a9, RZ ;  /* 0xcd9e8d570fd27825 */ /* 0x000fe200078e00ff */
[----:B------:R-:W-:Y:S01]  /*145b0*/  LOP3.LUT R3, R3, R26, R220, 0x96, !PT ;  /* 0x0000001a03037212 */ /* 0x000fe200078e96dc */
[----:B------:R-:W2:Y:S03]  /*145c0*/  LDSM.16.MT88.4 R12, [R174+0xb800] ;  /* 0x00b80000ae0c783b */ /* 0x000ea60000004200 */
[----:B------:R-:W-:Y:S01]  /*145d0*/  LOP3.LUT R0, R211, R27, R2, 0x96, !PT ;  /* 0x0000001bd3007212 */ /* 0x000fe200078e9602 */
[----:B------:R-:W-:Y:S01]  /*145e0*/  IMAD.WIDE.U32 R2, R3, -0x2daee0ad, RZ ;  /* 0xd2511f5303027825 */ /* 0x000fe200078e00ff */
[----:B------:R-:W-:Y:S01]  /*145f0*/  HMMA.16816.F32 R56, R8, R58, R156 ;  /* 0x0000003a0838723c */ /* 0x000fe2000000189c */
[----:B------:R2:W5:Y:S02]  /*14600*/  LDL.LU R191, [R1+0x1dc] ;  /* 0x0001dc0001bf7983 */ /* 0x0005640000300800 */
[----:B------:R-:W-:Y:S01]  /*14610*/  IMAD.WIDE.U32 R194, R0, -0x2daee0ad, RZ ;  /* 0xd2511f5300c27825 */ /* 0x000fe200078e00ff */
[----:B------:R-:W-:Y:S01]  /*14620*/  LOP3.LUT R0, R3, R248, R24, 0x96, !PT ;  /* 0x000000f803007212 */ /* 0x000fe200078e9618 */
[----:B------:R2:W5:Y:S03]  /*14630*/  LDL.LU R190, [R1+0x1d8] ;  /* 0x0001d80001be7983 */ /* 0x0005660000300800 */
[----:B------:R-:W-:Y:S01]  /*14640*/  LOP3.LUT R2, R195, R249, R2, 0x96, !PT ;  /* 0x000000f9c3027212 */ /* 0x000fe200078e9602 */
[----:B------:R-:W4:Y:S01]  /*14650*/  LDSM.16.MT88.4 R24, [R188+0xb800] ;  /* 0x00b80000bc18783b */ /* 0x000f220000004200 */
[----:B------:R-:W-:Y:S01]  /*14660*/  IMAD.WIDE.U32 R38, R0, -0x326172a9, RZ ;  /* 0xcd9e8d5700267825 */ /* 0x000fe200078e00ff */
[----:B---3--:R-:W-:Y:S02]  /*14670*/  HMMA.16816.F32 R136, R4, R48, R108 ;  /* 0x000000300488723c */ /* 0x008fe4000000186c */
[----:B------:R3:W5:Y:S01]  /*14680*/  LDL.LU R189, [R1+0x1d4] ;  /* 0x0001d40001bd7983 */ /* 0x0007620000300800 */
[----:B------:R-:W-:-:S03]  /*14690*/  IMAD.WIDE.U32 R2, R2, -0x326172a9, RZ ;  /* 0xcd9e8d5702027825 */ /* 0x000fc600078e00ff */
[----:B-1----:R-:W-:Y:S01]  /*146a0*/  HMMA.16816.F32 R120, R4, R20, R176 ;  /* 0x000000140478723c */ /* 0x002fe200000018b0 */
[----:B------:R3:W5:Y:S01]  /*146b0*/  LDL.LU R175, [R1+0x1d0] ;  /* 0x0001d00001af7983 */ /* 0x0007620000300800 */
[----:B------:R-:W-:Y:S02]  /*146c0*/  LOP3.LUT R0, R3, R245, R38, 0x96, !PT ;  /* 0x000000f503007212 */ /* 0x000fe400078e9626 */
[C---:B------:R-:W-:Y:S01]  /*146d0*/  LOP3.LUT R3, R2.reuse, 0xffff, RZ, 0xc0, !PT ;  /* 0x0000ffff02037812 */ /* 0x040fe200078ec0ff */
[----:B------:R-:W-:Y:S01]  /*146e0*/  LDSM.16.MT88.4 R156, [R188+0x9c00] ;  /* 0x009c0000bc9c783b */ /* 0x000fe20000004200 */
[----:B------:R-:W-:Y:S02]  /*146f0*/  LOP3.LUT R36, R2, 0xff, RZ, 0xc0, !PT ;  /* 0x000000ff02247812 */ /* 0x000fe400078ec0ff */
[--C-:B------:R-:W-:Y:S01]  /*14700*/  SHF.R.U32.HI R11, RZ, 0x10, R2.reuse ;  /* 0x00000010ff0b7819 */ /* 0x100fe20000011602 */
[----:B------:R-:W-:Y:S01]  /*14710*/  LDSM.16.MT88.4 R148, [R174+0xac00] ;  /* 0x00ac0000ae94783b */ /* 0x000fe20000004200 */
[----:B------:R-:W-:-:S02]  /*14720*/  SHF.R.U32.HI R10, RZ, 0x18, R2 ;  /* 0x00000018ff0a7819 */ /* 0x000fc40000011602 */
[C---:B------:R-:W-:Y:S02]  /*14730*/  LOP3.LUT R2, R0.reuse, 0xffff, RZ, 0xc0, !PT ;  /* 0x0000ffff00027812 */ /* 0x040fe400078ec0ff */
[----:B------:R-:W-:Y:S02]  /*14740*/  SHF.R.U32.HI R3, RZ, 0x8, R3 ;  /* 0x00000008ff037819 */ /* 0x000fe40000011603 */
        /* <DEDUP_REMOVED lines=19> */
[----:B------:R-:W-:Y:S02]  /*14880*/  LOP3.LUT R9, R243, R9, RZ, 0xc0, !PT ;  /* 0x00000009f3097212 */ /* 0x000fe400078ec0ff */
[----:B------:R-:W-:Y:S01]  /*14890*/  LOP3.LUT R0, R3, R246, R40, 0x96, !PT ;  /* 0x000000f603007212 */ /* 0x000fe200078e9628 */
[C---:B------:R-:W-:Y:S01]  /*148a0*/  HMMA.16816.F32 R132, R4.reuse, R50, R164 ;  /* 0x000000320484723c */ /* 0x040fe200000018a4 */
[----:B------:R-:W-:Y:S01]  /*148b0*/  LOP3.LUT R3, R2, 0xffff, RZ, 0xc0, !PT ;  /* 0x0000ffff02037812 */ /* 0x000fe200078ec0ff */
[----:B------:R-:W1:Y:S04]  /*148c0*/  LDSM.16.MT88.4 R164, [R174+0x9c00] ;  /* 0x009c0000aea4783b */ /* 0x000e680000004200 */
[C---:B------:R-:W-:Y:S06]  /*148d0*/  HMMA.16816.F32 R128, R4.reuse, R44, R168 ;  /* 0x0000002c0480723c */ /* 0x040fec00000018a8 */
[C---:B------:R-:W-:Y:S06]  /*148e0*/  HMMA.16816.F32 R124, R4.reuse, R46, R160 ;  /* 0x0000002e047c723c */ /* 0x040fec00000018a0 */
[C---:B------:R-:W-:Y:S06]  /*148f0*/  HMMA.16816.F32 R116, R4.reuse, R22, R212 ;  /* 0x000000160474723c */ /* 0x040fec00000018d4 */
[C---:B------:R-:W-:Y:S06]  /*14900*/  HMMA.16816.F32 R96, R4.reuse, R16, R228 ;  /* 0x000000100460723c */ /* 0x040fec00000018e4 */
[C---:B------:R-:W-:Y:S06]  /*14910*/  HMMA.16816.F32 R108, R4.reuse, R18, R224 ;  /* 0x00000012046c723c */ /* 0x040fec00000018e0 */
[C---:B--2---:R-:W-:Y:S06]  /*14920*/  HMMA.16816.F32 R104, R4.reuse, R12, R104 ;  /* 0x0000000c0468723c */ /* 0x044fec0000001868 */
[C---:B------:R-:W-:Y:S06]  /*14930*/  HMMA.16816.F32 R176, R4.reuse, R14, R184 ;  /* 0x0000000e04b0723c */ /* 0x040fec00000018b8 */
[C---:B----4-:R-:W-:Y:S06]  /*14940*/  HMMA.16816.F32 R180, R4.reuse, R24, R180 ;  /* 0x0000001804b4723c */ /* 0x050fec00000018b4 */
        /* <DEDUP_REMOVED lines=18> */
[----:B------:R-:W-:Y:S07]  /*14a70*/  HMMA.16816.F32 R168, R8, R48, R92 ;  /* 0x0000003008a8723c */ /* 0x000fee000000185c */
[----:B------:R-:W-:Y:S01]  /*14a80*/  LOP3.LUT R95, R217, R2, RZ, 0xc0, !PT ;  /* 0x00000002d95f7212 */ /* 0x000fe200078ec0ff */
[----:B------:R-:W-:-:S05]  /*14a90*/  IMAD.MOV.U32 R217, RZ, RZ, R241 ;  /* 0x000000ffffd97224 */ /* 0x000fca00078e00f1 */
[----:B------:R-:W-:Y:S02]  /*14aa0*/  LOP3.LUT R2, R39, R217, R210, 0x96, !PT ;  /* 0x000000d927027212 */ /* 0x000fe400078e96d2 */
[----:B------:R-:W2:Y:S01]  /*14ab0*/  LDL R210, [R1+0x180] ;  /* 0x0001800001d27983 */ /* 0x000ea20000100800 */
[----:B------:R-:W-:Y:S02]  /*14ac0*/  PRMT R0, R16, 0x5410, R6 ;  /* 0x0000541010007816 */ /* 0x000fe40000000006 */
[--C-:B------:R-:W-:Y:S01]  /*14ad0*/  HSET2.LE.AND R3, R5, R235.reuse, PT ;  /* 0x000000eb05037233 */ /* 0x100fe20003803000 */
[C---:B------:R-:W-:Y:S01]  /*14ae0*/  HMMA.16816.F32 R152, R8.reuse, R20, R80 ;  /* 0x000000140898723c */ /* 0x040fe20000001850 */
[----:B------:R-:W4:Y:S01]  /*14af0*/  LDSM.16.MT88.4 R80, [R174+0xbc00] ;  /* 0x00bc0000ae50783b */ /* 0x000f220000004200 */
[--C-:B------:R-:W-:Y:S02]  /*14b00*/  HSET2.LE.AND R0, R0, R235.reuse, PT ;  /* 0x000000eb00007233 */ /* 0x100fe40003803000 */
[----:B------:R-:W-:Y:S01]  /*14b10*/  LOP3.LUT R92, R234, R3, RZ, 0xc0, !PT ;  /* 0x00000003ea5c7212 */ /* 0x000fe200078ec0ff */
[----:B------:R-:W-:Y:S01]  /*14b20*/  IMAD.WIDE.U32 R2, R2, -0x2daee0ad, RZ ;  /* 0xd2511f5302027825 */ /* 0x000fe200078e00ff */
[----:B------:R-:W-:Y:S01]  /*14b30*/  HMMA.16816.F32 R60, R8, R14, R60 ;  /* 0x0000000e083c723c */ /* 0x000fe2000000183c */
[----:B------:R-:W3:Y:S01]  /*14b40*/  LDSM.16.MT88.4 R12, [R188+0xbc00] ;  /* 0x00bc0000bc0c783b */ /* 0x000ee20000004200 */
        /* <DEDUP_REMOVED lines=30> */
[----:B------:R-:W-:Y:S01]  /*14d30*/  HSET2.LE.AND R4, R4, R235, PT ;  /* 0x000000eb04047233 */ /* 0x000fe20003803000 */
[----:B------:R-:W-:Y:S07]  /*14d40*/  HMMA.16816.F32 R112, R92, R140, R96 ;  /* 0x0000008c5c70723c */ /* 0x000fee0000001860 */
[----:B------:R-:W-:-:S02]  /*14d50*/  LOP3.LUT R98, R237, R0, RZ, 0xc0, !PT ;  /* 0x00000000ed627212 */ /* 0x000fc400078ec0ff */
[----:B------:R-:W-:Y:S02]  /*14d60*/  LOP3.LUT R99, R236, R2, RZ, 0xc0, !PT ;  /* 0x00000002ec637212 */ /* 0x000fe400078ec0ff */
[----:B------:R-:W-:Y:S02]  /*14d70*/  LOP3.LUT R96, R239, R3, RZ, 0xc0, !PT ;  /* 0x00000003ef607212 */ /* 0x000fe400078ec0ff */
[----:B------:R-:W-:Y:S01]  /*14d80*/  LOP3.LUT R97, R238, R4, RZ, 0xc0, !PT ;  /* 0x00000004ee617212 */ /* 0x000fe200078ec0ff */
[----:B-1----:R-:W-:Y:S01]  /*14d90*/  HMMA.16816.F32 R136, R92, R164, R136 ;  /* 0x000000a45c88723c */ /* 0x002fe20000001888 */
[----:B------:R-:W-:-:S05]  /*14da0*/  IADD3 R194, P0, R34, -0x100, RZ ;  /* 0xffffff0022c27810 */ /* 0x000fca0007f1e0ff */
[----:B------:R-:W-:Y:S01]  /*14db0*/  HMMA.16816.F32 R132, R92, R166, R132 ;  /* 0x000000a65c84723c */ /* 0x000fe20000001884 */
[----:B------:R-:W-:-:S05]  /*14dc0*/  IMAD.MOV.U32 R184, RZ, RZ, R216 ;  /* 0x000000ffffb87224 */ /* 0x000fca00078e00d8 */
[----:B------:R-:W-:Y:S01]  /*14dd0*/  HMMA.16816.F32 R128, R92, R156, R128 ;  /* 0x0000009c5c80723c */ /* 0x000fe20000001880 */
[----:B------:R-:W-:-:S05]  /*14de0*/  IADD3.X R195, R35, -0x1, RZ, P0, !PT ;  /* 0xffffffff23c37810 */ /* 0x000fca00007fe4ff */
[C---:B------:R-:W-:Y:S06]  /*14df0*/  HMMA.16816.F32 R124, R92.reuse, R158, R124 ;  /* 0x0000009e5c7c723c */ /* 0x040fec000000187c */
[C---:B------:R-:W-:Y:S06]  /*14e00*/  HMMA.16816.F32 R120, R92.reuse, R148, R120 ;  /* 0x000000945c78723c */ /* 0x040fec0000001878 */
[C---:B------:R-:W-:Y:S06]  /*14e10*/  HMMA.16816.F32 R116, R92.reuse, R150, R116 ;  /* 0x000000965c74723c */ /* 0x040fec0000001874 */
[C---:B------:R-:W-:Y:S06]  /*14e20*/  HMMA.16816.F32 R108, R92.reuse, R142, R108 ;  /* 0x0000008e5c6c723c */ /* 0x040fec000000186c */
[C---:B----4-:R-:W-:Y:S06]  /*14e30*/  HMMA.16816.F32 R72, R92.reuse, R80, R104 ;  /* 0x000000505c48723c */ /* 0x050fec0000001868 */
[----:B------:R-:W-:Y:S06]  /*14e40*/  HMMA.16816.F32 R76, R92, R82, R176 ;  /* 0x000000525c4c723c */ /* 0x000fec00000018b0 */
[C---:B------:R-:W-:Y:S06]  /*14e50*/  HMMA.16816.F32 R168, R96.reuse, R164, R168 ;  /* 0x000000a460a8723c */ /* 0x040fec00000018a8 */
[C---:B------:R-:W-:Y:S06]  /*14e60*/  HMMA.16816.F32 R160, R96.reuse, R156, R160 ;  /* 0x0000009c60a0723c */ /* 0x040fec00000018a0 */
[C---:B------:R-:W-:Y:S06]  /*14e70*/  HMMA.16816.F32 R152, R96.reuse, R148, R152 ;  /* 0x000000946098723c */ /* 0x040fec0000001898 */
[C---:B------:R-:W-:Y:S06]  /*14e80*/  HMMA.16816.F32 R144, R96.reuse, R140, R144 ;  /* 0x0000008c6090723c */ /* 0x040fec0000001890 */
[----:B------:R-:W-:Y:S06]  /*14e90*/  HMMA.16816.F32 R68, R96, R80, R52 ;  /* 0x000000506044723c */ /* 0x000fec0000001834 */
[----:B---3--:R-:W-:Y:S06]  /*14ea0*/  HMMA.16816.F32 R88, R92, R12, R180 ;  /* 0x0000000c5c58723c */ /* 0x008fec00000018b4 */
        /* <DEDUP_REMOVED lines=12> */
[----:B--2---:R-:W-:-:S13]  /*14f70*/  ISETP.GT.AND P1, PT, R216, R210, PT ;  /* 0x000000d2d800720c */ /* 0x004fda0003f24270 */
[----:B------:R-:W-:Y:S05]  /*14f80*/  @!P1 BRA `(.L_x_1105) ;  /* 0x00000098001c9947 */ /* 0x000fea0003800000 */
        /* <DEDUP_REMOVED lines=10> */
[----:B--2---:R-:W-:-:S04]  /*15030*/  IMAD.MOV.U32 R211, RZ, RZ, R235 ;  /* 0x000000ffffd37224 */ /* 0x004fc800078e00eb */
[----:B------:R-:W-:Y:S01]  /*15040*/  VIADD R216, R211, 0xfffffffd ;  /* 0xfffffffdd3d87836 */ /* 0x000fe20000000000 */
[C---:B---3--:R-:W-:Y:S01]  /*15050*/  SHF.L.U64.HI R0, R240.reuse, 0x6, R241 ;  /* 0x00000006f0007819 */ /* 0x048fe200000102f1 */
[----:B------:R-:W-:-:S03]  /*15060*/  IMAD.SHL.U32 R5, R240, 0x40, RZ ;  /* 0x00000040f0057824 */ /* 0x000fc600078e00ff */
[----:B------:R-:W-:Y:S01]  /*15070*/  SHF.R.S32.HI R4, RZ, 0x1f, R216 ;  /* 0x0000001fff047819 */ /* 0x000fe200000114d8 */
[----:B------:R-:W-:Y:S02]  /*15080*/  IMAD R0, R0, R216, RZ ;  /* 0x000000d800007224 */ /* 0x000fe400078e02ff */
[----:B----4-:R-:W-:Y:S02]  /*15090*/  IMAD.MOV.U32 R3, RZ, RZ, R251 ;  /* 0x000000ffff037224 */ /* 0x010fe400078e00fb */
        /* <DEDUP_REMOVED lines=48> */
[----:B------:R-:W4:Y:S04]  /*153a0*/  LDSM.16.M88.4 R48, [R175+0x6800] ;  /* 0x00680000af30783b */ /* 0x000f280000000200 */
[----:B-1----:R-:W1:Y:S04]  /*153b0*/  LDSM.16.M88.4 R12, [R190+0x1000] ;  /* 0x00100000be0c783b */ /* 0x002e680000000200 */
[----:B------:R-:W1:Y:S04]  /*153c0*/  LDSM.16.M88.4 R44, [R175+0x6c00] ;  /* 0x006c0000af2c783b */ /* 0x000e680000000200 */
[----:B--2---:R-:W-:Y:S04]  /*153d0*/  LDSM.16.M88.4 R8, [R191] ;  /* 0x00000000bf08783b */ /* 0x004fe80000000200 */
[----:B------:R-:W2:Y:S04]  /*153e0*/  LDSM.16.M88.4 R24, [R189+0x6800] ;  /* 0x00680000bd18783b */ /* 0x000ea80000000200 */
[----:B------:R-:W2:Y:S04]  /*153f0*/  LDSM.16.M88.4 R52, [R175+0x6400] ;  /* 0x00640000af34783b */ /* 0x000ea80000000200 */
[----:B---3--:R-:W3:Y:S04]  /*15400*/  LDSM.16.M88.4 R4, [R191+0x1000] ;  /* 0x00100000bf04783b */ /* 0x008ee80000000200 */
[----:B------:R-:W3:Y:S04]  /*15410*/  LDSM.16.M88.4 R20, [R189+0x6c00] ;  /* 0x006c0000bd14783b */ /* 0x000ee80000000200 */
[----:B------:R-:W3:Y:S04]  /*15420*/  LDSM.16.M88.4 R56, [R175+0x6000] ;  /* 0x00600000af38783b */ /* 0x000ee80000000200 */
[----:B------:R-:W3:Y:S01]  /*15430*/  LDSM.16.M88.4 R36, [R189+0x6400] ;  /* 0x00640000bd24783b */ /* 0x000ee20000000200 */
[-C--:B----4-:R-:W-:Y:S03]  /*15440*/  HMMA.16816.F32 R104, R16, R48.reuse, RZ ;  /* 0x000000301068723c */ /* 0x090fe600000018ff */
[----:B------:R-:W4:Y:S04]  /*15450*/  LDSM.16.M88.4 R40, [R189+0x6000] ;  /* 0x00600000bd28783b */ /* 0x000f280000000200 */
[----:B------:R-:W0:Y:S01]  /*15460*/  LDGDEPBAR ;  /* 0x00000000000079af */ /* 0x000e220000000000 */
[----:B-1----:R-:W-:Y:S06]  /*15470*/  HMMA.16816.F32 R100, R12, R48, RZ ;  /* 0x000000300c64723c */ /* 0x002fec00000018ff */
[-C--:B------:R-:W-:Y:S06]  /*15480*/  HMMA.16816.F32 R64, R16, R44.reuse, RZ ;  /* 0x0000002c1040723c */ /* 0x080fec00000018ff */
[----:B------:R-:W-:Y:S06]  /*15490*/  HMMA.16816.F32 R60, R12, R44, RZ ;  /* 0x0000002c0c3c723c */ /* 0x000fec00000018ff */
[----:B--2---:R-:W-:Y:S06]  /*154a0*/  HMMA.16816.F32 R228, R8, R24, R104 ;  /* 0x0000001808e4723c */ /* 0x004fec0000001868 */
[----:B------:R-:W-:Y:S06]  /*154b0*/  HMMA.16816.F32 R180, R16, R52, RZ ;  /* 0x0000003410b4723c */ /* 0x000fec00000018ff */
[----:B---3--:R-:W-:Y:S06]  /*154c0*/  HMMA.16816.F32 R104, R4, R24, R100 ;  /* 0x000000180468723c */ /* 0x008fec0000001864 */
[-C--:B------:R-:W-:Y:S06]  /*154d0*/  HMMA.16816.F32 R240, R8, R20.reuse, R64 ;  /* 0x0000001408f0723c */ /* 0x080fec0000001840 */
[----:B------:R-:W-:Y:S06]  /*154e0*/  HMMA.16816.F32 R236, R4, R20, R60 ;  /* 0x0000001404ec723c */ /* 0x000fec000000183c */
[-C--:B------:R-:W-:Y:S06]  /*154f0*/  HMMA.16816.F32 R212, R16, R56.reuse, RZ ;  /* 0x0000003810d4723c */ /* 0x080fec00000018ff */
        /* <DEDUP_REMOVED lines=10> */
[-C--:B------:R-:W-:Y:S06]  /*155a0*/  HMMA.16816.F32 R224, R8, R36.reuse, R180 ;  /* 0x0000002408e0723c */ /* 0x080fec00000018b4 */
[C---:B------:R-:W-:Y:S06]  /*155b0*/  HMMA.16816.F32 R180, R4.reuse, R36, R176 ;  /* 0x0000002404b4723c */ /* 0x040fec00000018b0 */
[----:B------:R-:W-:Y:S06]  /*155c0*/  HMMA.16816.F32 R176, R4, R26, R60 ;  /* 0x0000001a04b0723c */ /* 0x000fec000000183c */
[-C--:B----4-:R-:W-:Y:S06]  /*155d0*/  HMMA.16816.F32 R212, R8, R40.reuse, R212 ;  /* 0x0000002808d4723c */ /* 0x090fec00000018d4 */
        /* <DEDUP_REMOVED lines=19> */
[----:B------:R-:W-:Y:S01]  /*15710*/  HMMA.16816.F32 R60, R8, R14, R60 ;  /* 0x0000000e083c723c */ /* 0x000fe2000000183c */
[----:B------:R-:W1:Y:S05]  /*15720*/  LDSM.16.M88.4 R12, [R175+0x7800] ;  /* 0x00780000af0c783b */ /* 0x000e6a0000000200 */
[-C--:B-1----:R-:W-:Y:S06]  /*15730*/  HMMA.16816.F32 R100, R4, R12.reuse, R104 ;  /* 0x0000000c0464723c */ /* 0x082fec0000001868 */
[----:B------:R-:W-:Y:S06]  /*15740*/  HMMA.16816.F32 R64, R8, R12, R228 ;  /* 0x0000000c0840723c */ /* 0x000fec00000018e4 */
        /* <DEDUP_REMOVED lines=57> */
[----:B------:R-:W-:Y:S01]  /*15ae0*/  HMMA.16816.F32 R228, R8, R14, R228 ;  /* 0x0000000e08e4723c */ /* 0x000fe200000018e4 */
[----:B------:R-:W1:Y:S05]  /*15af0*/  LDSM.16.M88.4 R12, [R189+0x8400] ;  /* 0x00840000bd0c783b */ /* 0x000e6a0000000200 */
[----:B-1----:R-:W-:Y:S06]  /*15b00*/  HMMA.16816.F32 R176, R4, R14, R100 ;  /* 0x0000000e04b0723c */ /* 0x002fec0000001864 */
[-C--:B------:R-:W-:Y:S06]  /*15b10*/  HMMA.16816.F32 R224, R8, R12.reuse, R224 ;  /* 0x0000000c08e0723c */ /* 0x080fec00000018e0 */
[----:B------:R-:W-:Y:S06]  /*15b20*/  HMMA.16816.F32 R212, R4, R12, R212 ;  /* 0x0000000c04d4723c */ /* 0x000fec00000018d4 */
[C---:B------:R-:W-:Y:S01]  /*15b30*/  HMMA.16816.F32 R100, R8.reuse, R14, R60 ;  /* 0x0000000e0864723c */ /* 0x040fe2000000183c */
[----:B------:R-:W1:Y:S05]  /*15b40*/  LDSM.16.M88.4 R12, [R189+0x8800] ;  /* 0x00880000bd0c783b */ /* 0x000e6a0000000200 */
[-C--:B-1----:R-:W-:Y:S06]  /*15b50*/  HMMA.16816.F32 R184, R8, R12.reuse, R56 ;  /* 0x0000000c08b8723c */ /* 0x082fec0000001838 */
[C---:B------:R-:W-:Y:S06]  /*15b60*/  HMMA.16816.F32 R236, R4.reuse, R12, R44 ;  /* 0x0000000c04ec723c */ /* 0x040fec000000182c */
[-C--:B------:R-:W-:Y:S06]  /*15b70*/  HMMA.16816.F32 R248, R4, R14.reuse, R40 ;  /* 0x0000000e04f8723c */ /* 0x080fec0000001828 */
[----:B------:R-:W-:Y:S01]  /*15b80*/  HMMA.16816.F32 R240, R8, R14, R24 ;  /* 0x0000000e08f0723c */ /* 0x000fe20000001818 */
[----:B------:R-:W1:Y:S01]  /*15b90*/  LDSM.16.M88.4 R12, [R189+0x8c00] ;  /* 0x008c0000bd0c783b */ /* 0x000e620000000200 */
[----:B------:R-:W-:Y:S01]  /*15ba0*/  ISETP.GT.AND P0, PT, R216, R210, PT ;  /* 0x000000d2d800720c */ /* 0x000fe20003f04270 */
[----:B------:R-:W-:-:S04]  /*15bb0*/  DEPBAR.LE SB0, 0x0 ;  /* 0x000080000000791a */ /* 0x000fc80000000000 */
[-C--:B-1----:R-:W-:Y:S06]  /*15bc0*/  HMMA.16816.F32 R40, R8, R12.reuse, R48 ;  /* 0x0000000c0828723c */ /* 0x082fec0000001830 */
[C---:B------:R-:W-:Y:S06]  /*15bd0*/  HMMA.16816.F32 R24, R4.reuse, R12, R36 ;  /* 0x0000000c0418723c */ /* 0x040fec0000001824 */
[-C--:B------:R-:W-:Y:S06]  /*15be0*/  HMMA.16816.F32 R20, R4, R14.reuse, R20 ;  /* 0x0000000e0414723c */ /* 0x080fec0000001814 */
[----:B------:R-:W-:Y:S05]  /*15bf0*/  HMMA.16816.F32 R4, R8, R14, R16 ;  /* 0x0000000e0804723c */ /* 0x000fea0000001810 */
[----:B------:R1:W-:Y:S04]  /*15c00*/  STL.64 [R1+0x20], R40 ;  /* 0x0000202801007387 */ /* 0x0003e80000100a00 */
[----:B------:R1:W-:Y:S04]  /*15c10*/  STL.64 [R1+0x28], R42 ;  /* 0x0000282a01007387 */ /* 0x0003e80000100a00 */
[----:B------:R1:W-:Y:S04]  /*15c20*/  STL.64 [R1+0x30], R24 ;  /* 0x0000301801007387 */ /* 0x0003e80000100a00 */
[----:B------:R1:W-:Y:S04]  /*15c30*/  STL.64 [R1+0x38], R26 ;  /* 0x0000381a01007387 */ /* 0x0003e80000100a00 */
[----:B------:R1:W-:Y:S04]  /*15c40*/  STL.64 [R1+0x60], R20 ;  /* 0x0000601401007387 */ /* 0x0003e80000100a00 */
[----:B------:R1:W-:Y:S04]  /*15c50*/  STL.64 [R1+0x68], R22 ;  /* 0x0000681601007387 */ /* 0x0003e80000100a00 */
[----:B------:R1:W-:Y:S04]  /*15c60*/  STL.64 [R1+0x50], R4 ;  /* 0x0000500401007387 */ /* 0x0003e80000100a00 */
[----:B------:R1:W-:Y:S01]  /*15c70*/  STL.64 [R1+0x58], R6 ;  /* 0x0000580601007387 */ /* 0x0003e20000100a00 */
[----:B------:R-:W-:Y:S01]  /*15c80*/  BSSY B1, `(.L_x_1110) ;  /* 0x0000041000017945 */ /* 0x000fe20003800000 */
[----:B------:R-:W-:Y:S06]  /*15c90*/  BAR.SYNC.DEFER_BLOCKING 0x0 ;  /* 0x0000000000007b1d */ /* 0x000fec0000010000 */
[----:B------:R-:W-:Y:S05]  /*15ca0*/  @!P0 BRA `(.L_x_1111) ;  /* 0x0000000000f88947 */ /* 0x000fea0003800000 */
[----:B------:R-:W2:Y:S01]  /*15cb0*/  LDL.64 R2, [R1+0x188] ;  /* 0x0001880001027983 */ /* 0x000ea20000100a00 */
[----:B------:R-:W-:-:S03]  /*15cc0*/  IMAD.MOV.U32 R0, RZ, RZ, R211 ;  /* 0x000000ffff007224 */ /* 0x000fc600078e00d3 */
[----:B------:R-:W2:Y:S04]  /*15cd0*/  LDL R195, [R1+0x184] ;  /* 0x0001840001c37983 */ /* 0x000ea80000100800 */
[----:B------:R-:W3:Y:S04]  /*15ce0*/  LDL R194, [R1+0x1bc] ;  /* 0x0001bc0001c27983 */ /* 0x000ee80000100800 */
[----:B------:R-:W4:Y:S04]  /*15cf0*/  LDL R210, [R1+0x19c] ;  /* 0x00019c0001d27983 */ /* 0x000f280000100800 */
[----:B------:R-:W5:Y:S01]  /*15d00*/  LDL R211, [R1+0x1a8] ;  /* 0x0001a80001d37983 */ /* 0x000f620000100800 */
[----:B------:R-:W-:-:S05]  /*15d10*/  VIADD R0, R0, 0xfffffffc ;  /* 0xfffffffc00007836 */ /* 0x000fca0000000000 */
[----:B-1----:R-:W-:Y:S01]  /*15d20*/  SHF.R.S32.HI R4, RZ, 0x1f, R0 ;  /* 0x0000001fff047819 */ /* 0x002fe20000011400 */
        /* <DEDUP_REMOVED lines=52> */
.L_x_1113:
[----:B------:R-:W-:Y:S05]  /*16070*/  BSYNC B0 ;  /* 0x0000000000007941 */ /* 0x000fea0003800000 */
.L_x_1112:
[----:B------:R-:W0:Y:S02]  /*16080*/  LDGDEPBAR ;  /* 0x00000000000079af */ /* 0x000e240000000000 */
.L_x_1111:
[----:B------:R-:W-:Y:S05]  /*16090*/  BSYNC B1 ;  /* 0x0000000000017941 */ /* 0x000fea0003800000 */
.L_x_1110:
[----:B-1----:R-:W3:Y:S04]  /*160a0*/  LDL.LU R6, [R1+0x28] ;  /* 0x0000280001067983 */ /* 0x002ee80000300800 */
[----:B--2---:R-:W2:Y:S04]  /*160b0*/  LDL.LU R5, [R1+0x30] ;  /* 0x0000300001057983 */ /* 0x004ea80000300800 */
[----:B------:R-:W4:Y:S04]  /*160c0*/  LDL.LU R4, [R1+0x38] ;  /* 0x0000380001047983 */ /* 0x000f280000300800 */
[----:B------:R-:W4:Y:S04]  /*160d0*/  LDL.LU R7, [R1+0x3c] ;  /* 0x00003c0001077983 */ /* 0x000f280000300800 */
[----:B------:R-:W4:Y:S04]  /*160e0*/  LDL.LU R3, [R1+0x20] ;  /* 0x0000200001037983 */ /* 0x000f280000300800 */
[----:B------:R-:W4:Y:S04]  /*160f0*/  LDL.LU R8, [R1+0x24] ;  /* 0x0000240001087983 */ /* 0x000f280000300800 */
[----:B------:R-:W4:Y:S04]  /*16100*/  LDL R36, [R1+0x18] ;  /* 0x0000180001247983 */ /* 0x000f280000100800 */
[----:B------:R-:W4:Y:S04]  /*16110*/  LDL R27, [R1+0x94] ;  /* 0x00009400011b7983 */ /* 0x000f280000100800 */
[----:B------:R-:W4:Y:S04]  /*16120*/  LDL R26, [R1+0x1c] ;  /* 0x00001c00011a7983 */ /* 0x000f280000100800 */
[----:B------:R-:W4:Y:S04]  /*16130*/  LDL.LU R25, [R1+0x5c] ;  /* 0x00005c0001197983 */ /* 0x000f280000300800 */
[----:B------:R-:W4:Y:S04]  /*16140*/  LDL.LU R24, [R1+0x6c] ;  /* 0x00006c0001187983 */ /* 0x000f280000300800 */
[----:B------:R-:W4:Y:S04]  /*16150*/  LDL.LU R23, [R1+0x60] ;  /* 0x0000600001177983 */ /* 0x000f280000300800 */
[----:B------:R-:W4:Y:S04]  /*16160*/  LDL.LU R22, [R1+0x58] ;  /* 0x0000580001167983 */ /* 0x000f280000300800 */
[----:B------:R-:W4:Y:S04]  /*16170*/  LDL.LU R21, [R1+0x50] ;  /* 0x0000500001157983 */ /* 0x000f280000300800 */
[----:B------:R-:W4:Y:S04]  /*16180*/  LDL.LU R20, [R1+0x54] ;  /* 0x0000540001147983 */ /* 0x000f280000300800 */
[----:B------:R-:W4:Y:S04]  /*16190*/  LDL R19, [R1+0x10] ;  /* 0x0000100001137983 */ /* 0x000f280000100800 */
[----:B------:R-:W4:Y:S04]  /*161a0*/  LDL.LU.64 R10, [R1+0x158] ;  /* 0x00015800010a7983 */ /* 0x000f280000300a00 */
[----:B------:R-:W4:Y:S04]  /*161b0*/  LDL R18, [R1+0xb4] ;  /* 0x0000b40001127983 */ /* 0x000f280000100800 */
[----:B------:R-:W4:Y:S04]  /*161c0*/  LDL R17, [R1+0xa0] ;  /* 0x0000a00001117983 */ /* 0x000f280000100800 */
[----:B------:R-:W4:Y:S04]  /*161d0*/  LDL R16, [R1+0xac] ;  /* 0x0000ac0001107983 */ /* 0x000f280000100800 */
[----:B------:R-:W4:Y:S04]  /*161e0*/  LDL.LU.64 R14, [R1+0x88] ;  /* 0x00008800010e7983 */ /* 0x000f280000300a00 */
[----:B------:R-:W4:Y:S04]  /*161f0*/  LDL.64 R12, [R1+0x150] ;  /* 0x00015000010c7983 */ /* 0x000f280000100a00 */
[----:B------:R-:W4:Y:S01]  /*16200*/  LDL.LU R9, [R1+0x68] ;  /* 0x0000680001097983 */ /* 0x000f220000300800 */
[----:B------:R-:W1:Y:S03]  /*16210*/  S2R R0, SR_TID.X ;  /* 0x0000000000007919 */ /* 0x000e660000002100 */
[----:B------:R-:W-:Y:S04]  /*16220*/  STL.64 [R1+0x270], R32 ;  /* 0x0002702001007387 */ /* 0x000fe80000100a00 */
[----:B------:R-:W-:Y:S04]  /*16230*/  STL.64 [R1+0x268], R30 ;  /* 0x0002681e01007387 */ /* 0x000fe80000100a00 */
[----:B------:R1:W-:Y:S04]  /*16240*/  STL.64 [R1+0x260], R28 ;  /* 0x0002601c01007387 */ /* 0x0003e80000100a00 */
[----:B------:R-:W-:Y:S04]  /*16250*/  STL [R1+0x1f4], R223 ;  /* 0x0001f4df01007387 */ /* 0x000fe80000100800 */
[----:B------:R-:W-:Y:S04]  /*16260*/  STL [R1+0x1f0], R222 ;  /* 0x0001f0de01007387 */ /* 0x000fe80000100800 */
[----:B------:R-:W-:Y:S04]  /*16270*/  STL [R1+0x1ec], R219 ;  /* 0x0001ecdb01007387 */ /* 0x000fe80000100800 */
[----:B------:R1:W-:Y:S02]  /*16280*/  STL [R1+0x1e8], R218 ;  /* 0x0001e8da01007387 */ /* 0x0003e40000100800 */
[----:B-1----:R-:W-:-:S02]  /*16290*/  IMAD.SHL.U32 R0, R0, 0x2, RZ ;  /* 0x0000000200007824 */ /* 0x002fc400078e00ff */
[----:B------:R-:W-:Y:S03]  /*162a0*/  STL [R1+0x1e4], R203 ;  /* 0x0001e4cb01007387 */ /* 0x000fe60000100800 */
[----:B------:R-:W-:Y:S01]  /*162b0*/  LOP3.LUT R0, R0, 0x6, RZ, 0xc0, !PT ;  /* 0x0000000600007812 */ /* 0x000fe200078ec0ff */
[----:B------:R-:W-:Y:S01]  /*162c0*/  STL [R1+0x1e0], R196 ;  /* 0x0001e0c401007387 */ /* 0x000fe20000100800 */
[----:B------:R-:W-:-:S03]  /*162d0*/  IMAD.MOV.U32 R29, RZ, RZ, R217 ;  /* 0x000000ffff1d7224 */ /* 0x000fc600078e00d9 */
[----:B------:R2:W-:Y:S01]  /*162e0*/  STL [R1+0x1dc], R191 ;  /* 0x0001dcbf01007387 */ /* 0x0005e20000100800 */
[----:B------:R-:W-:-:S03]  /*162f0*/  IMAD R0, R216, 0x40, R0 ;  /* 0x00000040d8007824 */ /* 0x000fc600078e0200 */
[----:B------:R4:W-:Y:S04]  /*16300*/  STL [R1+0x1d8], R190 ;  /* 0x0001d8be01007387 */ /* 0x0009e80000100800 */
[----:B------:R-:W-:Y:S04]  /*16310*/  STL [R1+0x1d4], R189 ;  /* 0x0001d4bd01007387 */ /* 0x000fe80000100800 */
[----:B------:R1:W-:Y:S01]  /*16320*/  STL [R1+0x1d0], R175 ;  /* 0x0001d0af01007387 */ /* 0x0003e20000100800 */
[C---:B------:R-:W-:Y:S02]  /*16330*/  ISETP.GE.AND P4, PT, R0.reuse, R200, PT ;  /* 0x000000c80000720c */ /* 0x040fe40003f86270 */
[C---:B------:R-:W-:Y:S01]  /*16340*/  ISETP.GE.AND P6, PT, R0.reuse, R199, PT ;  /* 0x000000c70000720c */ /* 0x040fe20003fc6270 */
[----:B------:R-:W4:Y:S01]  /*16350*/  LDL R218, [R1+0x48] ;  /* 0x0000480001da7983 */ /* 0x000f220000100800 */
[----:B------:R-:W-:-:S02]  /*16360*/  ISETP.GE.OR P4, PT, R0, R209, !P4 ;  /* 0x000000d10000720c */ /* 0x000fc40006786670 */
[C---:B------:R-:W-:Y:S02]  /*16370*/  ISETP.GE.AND P3, PT, R0.reuse, R198, PT ;  /* 0x000000c60000720c */ /* 0x040fe40003f66270 */
[C---:B------:R-:W-:Y:S02]  /*16380*/  ISETP.GE.OR P6, PT, R0.reuse, R208, !P6 ;  /* 0x000000d00000720c */ /* 0x040fe400077c6670 */
[----:B------:R-:W-:Y:S01]  /*16390*/  ISETP.GE.OR P3, PT, R0, R207, !P3 ;  /* 0x000000cf0000720c */ /* 0x000fe20005f66670 */
[----:B---3--:R-:W-:Y:S02]  /*163a0*/  IMAD.MOV.U32 R43, RZ, RZ, R6 ;  /* 0x000000ffff2b7224 */ /* 0x008fe400078e0006 */
[----:B--2---:R-:W-:Y:S02]  /*163b0*/  IMAD.MOV.U32 R191, RZ, RZ, R5 ;  /* 0x000000ffffbf7224 */ /* 0x004fe400078e0005 */
[----:B----4-:R-:W-:Y:S02]  /*163c0*/  IMAD.MOV.U32 R190, RZ, RZ, R7 ;  /* 0x000000ffffbe7224 */ /* 0x010fe400078e0007 */
[----:B-1----:R-:W-:-:S02]  /*163d0*/  IMAD.MOV.U32 R175, RZ, RZ, R3 ;  /* 0x000000ffffaf7224 */ /* 0x002fc400078e0003 */
[----:B------:R-:W-:Y:S02]  /*163e0*/  IMAD.IADD R3, R201, 0x1, -R0 ;  /* 0x00000001c9037824 */ /* 0x000fe400078e0a00 */
[----:B------:R-:W-:-:S03]  /*163f0*/  IMAD.MOV.U32 R189, RZ, RZ, R8 ;  /* 0x000000ffffbd7224 */ /* 0x000fc600078e0008 */
[----:B------:R-:W-:Y:S01]  /*16400*/  IABS R3, R3 ;  /* 0x0000000300037213 */ /* 0x000fe20000000000 */
[----:B------:R-:W-:-:S03]  /*16410*/  IMAD.MOV.U32 R104, RZ, RZ, R36 ;  /* 0x000000ffff687224 */ /* 0x000fc600078e0024 */
[----:B------:R-:W-:Y:S01]  /*16420*/  I2FP.F32.S32 R3, R3 ;  /* 0x0000000300037245 */ /* 0x000fe20000201400 */
[----:B------:R-:W-:Y:S01]  /*16430*/  IMAD.IADD R6, R202, 0x1, -R0 ;  /* 0x00000001ca067824 */ /* 0x000fe200078e0a00 */
[----:B------:R-:W-:Y:S01]  /*16440*/  LOP3.LUT R2, R2, 0xffffffef, RZ, 0xc0, !PT ;  /* 0xffffffef02027812 */ /* 0x000fe200078ec0ff */
[----:B------:R-:W-:Y:S02]  /*16450*/  IMAD.MOV.U32 R105, RZ, RZ, R27 ;  /* 0x000000ffff697224 */ /* 0x000fe400078e001b */
[----:B------:R-:W-:Y:S02]  /*16460*/  IMAD.MOV.U32 R106, RZ, RZ, R26 ;  /* 0x000000ffff6a7224 */ /* 0x000fe400078e001a */
[----:B------:R-:W-:Y:S02]  /*16470*/  IMAD.MOV.U32 R26, RZ, RZ, R25 ;  /* 0x000000ffff1a7224 */ /* 0x000fe400078e0019 */
[----:B------:R-:W-:Y:S02]  /*16480*/  IMAD.MOV.U32 R219, RZ, RZ, R24 ;  /* 0x000000ffffdb7224 */ /* 0x000fe400078e0018 */
[----:B------:R-:W-:-:S02]  /*16490*/  IMAD.MOV.U32 R24, RZ, RZ, R4 ;  /* 0x000000ffff187224 */ /* 0x000fc400078e0004 */
[----:B------:R-:W-:Y:S02]  /*164a0*/  IMAD.IADD R4, R204, 0x1, -R0 ;  /* 0x00000001cc047824 */ /* 0x000fe400078e0a00 */
[----:B------:R-:W-:Y:S02]  /*164b0*/  IMAD.MOV.U32 R46, RZ, RZ, R23 ;  /* 0x000000ffff2e7224 */ /* 0x000fe400078e0017 */
[----:B------:R-:W-:Y:S01]  /*164c0*/  IMAD.MOV.U32 R28, RZ, RZ, R22 ;  /* 0x000000ffff1c7224 */ /* 0x000fe200078e0016 */
[----:B------:R-:W-:Y:S01]  /*164d0*/  IABS R5, R4 ;  /* 0x0000000400057213 */ /* 0x000fe20000000000 */
[----:B------:R-:W-:-:S03]  /*164e0*/  IMAD.MOV.U32 R196, RZ, RZ, R21 ;  /* 0x000000ffffc47224 */ /* 0x000fc600078e0015 */
[----:B------:R-:W-:Y:S01]  /*164f0*/  I2FP.F32.S32 R5, R5 ;  /* 0x0000000500057245 */ /* 0x000fe20000201400 */
        /* <DEDUP_REMOVED lines=8> */
[----:B------:R-:W-:Y:S01]  /*16580*/  FFMA.FTZ R15, R3, -R193, R52 ;  /* 0x800000c1030f7223 */ /* 0x000fe20000010034 */
[----:B------:R-:W-:Y:S02]  /*16590*/  IMAD.IADD R3, R205, 0x1, -R0 ;  /* 0x00000001cd037824 */ /* 0x000fe400078e0a00 */
[----:B------:R-:W-:Y:S02]  /*165a0*/  IMAD.MOV.U32 R30, RZ, RZ, R12 ;  /* 0x000000ffff1e7224 */ /* 0x000fe400078e000c */
[----:B------:R-:W-:Y:S01]  /*165b0*/  IMAD.MOV.U32 R222, RZ, RZ, R14 ;  /* 0x000000ffffde7224 */ /* 0x000fe200078e000e */
[----:B------:R-:W-:Y:S01]  /*165c0*/  IABS R4, R3 ;  /* 0x0000000300047213 */ /* 0x000fe20000000000 */
[----:B------:R-:W-:Y:S01]  /*165d0*/  IMAD.MOV.U32 R203, RZ, RZ, R9 ;  /* 0x000000ffffcb7224 */ /* 0x000fe200078e0009 */
[----:B------:R-:W-:Y:S01]  /*165e0*/  IABS R3, R6 ;  /* 0x0000000600037213 */ /* 0x000fe20000000000 */
[----:B------:R-:W-:-:S03]  /*165f0*/  IMAD.MOV.U32 R31, RZ, RZ, R13 ;  /* 0x000000ffff1f7224 */ /* 0x000fc600078e000d */
[----:B------:R-:W-:Y:S02]  /*16600*/  I2FP.F32.S32 R3, R3 ;  /* 0x0000000300037245 */ /* 0x000fe40000201400 */
[----:B------:R-:W-:-:S03]  /*16610*/  I2FP.F32.S32 R4, R4 ;  /* 0x0000000400047245 */ /* 0x000fc60000201400 */
[-C--:B------:R-:W-:Y:S01]  /*16620*/  FFMA.FTZ R12, R3, -R193.reuse, R66 ;  /* 0x800000c1030c7223 */ /* 0x080fe20000010042 */
[----:B------:R-:W-:Y:S02]  /*16630*/  VIADD R3, R0, 0x1 ;  /* 0x0000000100037836 */ /* 0x000fe40000000000 */
[-C--:B------:R-:W-:Y:S02]  /*16640*/  FFMA.FTZ R8, R4, -R193.reuse, R64 ;  /* 0x800000c104087223 */ /* 0x080fe40000010040 */
[--C-:B------:R-:W-:Y:S02]  /*16650*/  IMAD.IADD R4, R201, 0x1, -R3.reuse ;  /* 0x00000001c9047824 */ /* 0x100fe400078e0a03 */
[----:B------:R-:W-:Y:S02]  /*16660*/  IMAD.IADD R6, R204, 0x1, -R3 ;  /* 0x00000001cc067824 */ /* 0x000fe400078e0a03 */
[----:B------:R-:W-:Y:S01]  /*16670*/  FFMA.FTZ R9, R5, -R193, R54 ;  /* 0x800000c105097223 */ /* 0x000fe20000010036 */
[----:B------:R-:W-:-:S02]  /*16680*/  IABS R5, R4 ;  /* 0x0000000400057213 */ /* 0x000fc40000000000 */
[----:B------:R-:W-:-:S04]  /*16690*/  IABS R4, R6 ;  /* 0x0000000600047213 */ /* 0x000fc80000000000 */
[----:B------:R-:W-:Y:S02]  /*166a0*/  I2FP.F32.S32 R4, R4 ;  /* 0x0000000400047245 */ /* 0x000fe40000201400 */
[----:B------:R-:W-:Y:S01]  /*166b0*/  I2FP.F32.S32 R5, R5 ;  /* 0x0000000500057245 */ /* 0x000fe20000201400 */
[----:B------:R-:W-:Y:S02]  /*166c0*/  IMAD.IADD R6, R202, 0x1, -R3 ;  /* 0x00000001ca067824 */ /* 0x000fe400078e0a03 */
[-C--:B------:R-:W-:Y:S01]  /*166d0*/  FFMA.FTZ R14, R4, -R193.reuse, R55 ;  /* 0x800000c1040e7223 */ /* 0x080fe20000010037 */
[----:B------:R-:W-:Y:S02]  /*166e0*/  IMAD.IADD R4, R205, 0x1, -R3 ;  /* 0x00000001cd047824 */ /* 0x000fe400078e0a03 */
[----:B------:R-:W-:Y:S01]  /*166f0*/  FFMA.FTZ R7, R5, -R193, R53 ;  /* 0x800000c105077223 */ /* 0x000fe20000010035 */
[----:B------:R-:W-:Y:S02]  /*16700*/  ISETP.GE.AND P2, PT, R3, R200, PT ;  /* 0x000000c80300720c */ /* 0x000fe40003f46270 */
[----:B------:R-:W-:-:S02]  /*16710*/  IABS R5, R4 ;  /* 0x0000000400057213 */ /* 0x000fc40000000000 */
[----:B------:R-:W-:Y:S02]  /*16720*/  IABS R4, R6 ;  /* 0x0000000600047213 */ /* 0x000fe40000000000 */
[C---:B------:R-:W-:Y:S02]  /*16730*/  ISETP.GE.AND P5, PT, R3.reuse, R199, PT ;  /* 0x000000c70300720c */ /* 0x040fe40003fa6270 */
[C---:B------:R-:W-:Y:S02]  /*16740*/  ISETP.GE.AND P0, PT, R3.reuse, R198, PT ;  /* 0x000000c60300720c */ /* 0x040fe40003f06270 */
[C---:B------:R-:W-:Y:S02]  /*16750*/  ISETP.GE.AND P1, PT, R3.reuse, R197, PT ;  /* 0x000000c50300720c */ /* 0x040fe40003f26270 */
[----:B------:R-:W-:Y:S02]  /*16760*/  I2FP.F32.S32 R4, R4 ;  /* 0x0000000400047245 */ /* 0x000fe40000201400 */
[----:B------:R-:W-:-:S02]  /*16770*/  ISETP.GE.OR P2, PT, R3, R209, !P2 ;  /* 0x000000d10300720c */ /* 0x000fc40005746670 */
[C---:B------:R-:W-:Y:S02]  /*16780*/  ISETP.GE.OR P5, PT, R3.reuse, R208, !P5 ;  /* 0x000000d00300720c */ /* 0x040fe40006fa6670 */
[C---:B------:R-:W-:Y:S02]  /*16790*/  ISETP.GE.OR P0, PT, R3.reuse, R207, !P0 ;  /* 0x000000cf0300720c */ /* 0x040fe40004706670 */
[----:B------:R-:W-:Y:S01]  /*167a0*/  ISETP.GE.OR P1, PT, R3, R206, !P1 ;  /* 0x000000ce0300720c */ /* 0x000fe20004f26670 */
[----:B------:R-:W-:Y:S02]  /*167b0*/  VIADD R3, R0, 0x8 ;  /* 0x0000000800037836 */ /* 0x000fe40000000000 */
[----:B------:R-:W-:Y:S02]  /*167c0*/  FFMA.FTZ R13, R4, -R193, R67 ;  /* 0x800000c1040d7223 */ /* 0x000fe40000010043 */
[--C-:B------:R-:W-:Y:S01]  /*167d0*/  IMAD.IADD R4, R201, 0x1, -R3.reuse ;  /* 0x00000001c9047824 */ /* 0x100fe200078e0a03 */
[----:B------:R-:W-:Y:S01]  /*167e0*/  I2FP.F32.S32 R5, R5 ;  /* 0x0000000500057245 */ /* 0x000fe20000201400 */
[----:B------:R-:W-:-:S03]  /*167f0*/  IMAD.IADD R6, R204, 0x1, -R3 ;  /* 0x00000001cc067824 */ /* 0x000fc600078e0a03 */
[----:B------:R-:W-:Y:S01]  /*16800*/  IABS R4, R4 ;  /* 0x0000000400047213 */ /* 0x000fe20000000000 */
[----:B------:R-:W-:-:S04]  /*16810*/  FFMA.FTZ R11, R5, -R193, R65 ;  /* 0x800000c1050b7223 */ /* 0x000fc80000010041 */
[----:B------:R-:W-:Y:S01]  /*16820*/  IMAD.MOV.U32 R5, RZ, RZ, R4 ;  /* 0x000000ffff057224 */ /* 0x000fe200078e0004 */
[----:B------:R-:W-:-:S04]  /*16830*/  IABS R4, R6 ;  /* 0x0000000600047213 */ /* 0x000fc80000000000 */
[----:B------:R-:W-:Y:S02]  /*16840*/  I2FP.F32.S32 R4, R4 ;  /* 0x0000000400047245 */ /* 0x000fe40000201400 */
[----:B------:R-:W-:Y:S02]  /*16850*/  FSEL R61, R15, -INF , !P4 ;  /* 0xff8000000f3d7808 */ /* 0x000fe40006000000 */
[----:B------:R-:W-:Y:S01]  /*16860*/  ISETP.GE.AND P4, PT, R0, R197, PT ;  /* 0x000000c50000720c */ /* 0x000fe20003f86270 */
[----:B------:R-:W-:Y:S01]  /*16870*/  FFMA.FTZ R17, R4, -R193, R230 ;  /* 0x800000c104117223 */ /* 0x000fe200000100e6 */
[----:B------:R-:W-:Y:S01]  /*16880*/  I2FP.F32.S32 R5, R5 ;  /* 0x0000000500057245 */ /* 0x000fe20000201400 */
[--C-:B------:R-:W-:Y:S01]  /*16890*/  IMAD.IADD R4, R205, 0x1, -R3.reuse ;  /* 0x00000001cd047824 */ /* 0x100fe200078e0a03 */
[----:B------:R-:W-:Y:S01]  /*168a0*/  ISETP.GE.OR P4, PT, R0, R206, !P4 ;  /* 0x000000ce0000720c */ /* 0x000fe20006786670 */
[----:B------:R-:W-:Y:S02]  /*168b0*/  IMAD.IADD R6, R202, 0x1, -R3 ;  /* 0x00000001ca067824 */ /* 0x000fe400078e0a03 */
[----:B------:R-:W-:Y:S01]  /*168c0*/  FFMA.FTZ R10, R5, -R193, R228 ;  /* 0x800000c1050a7223 */ /* 0x000fe200000100e4 */
[----:B------:R-:W-:-:S02]  /*168d0*/  IABS R5, R4 ;  /* 0x0000000400057213 */ /* 0x000fc40000000000 */
[----:B------:R-:W-:Y:S02]  /*168e0*/  FSEL R66, R9, -INF , !P6 ;  /* 0xff80000009427808 */ /* 0x000fe40007000000 */
[----:B------:R-:W-:Y:S02]  /*168f0*/  FSEL R180, R8, -INF , !P3 ;  /* 0xff80000008b47808 */ /* 0x000fe40005800000 */
[----:B------:R-:W-:Y:S02]  /*16900*/  IABS R4, R6 ;  /* 0x0000000600047213 */ /* 0x000fe40000000000 */
[----:B------:R-:W-:Y:S02]  /*16910*/  FSEL R56, R12, -INF , !P4 ;  /* 0xff8000000c387808 */ /* 0x000fe40006000000 */
[----:B------:R-:W-:Y:S02]  /*16920*/  FSEL R60, R7, -INF , !P2 ;  /* 0xff800000073c7808 */ /* 0x000fe40005000000 */
[----:B------:R-:W-:-:S02]  /*16930*/  ISETP.GE.AND P6, PT, R3, R200, PT ;  /* 0x000000c80300720c */ /* 0x000fc40003fc6270 */
[C---:B------:R-:W-:Y:S02]  /*16940*/  ISETP.GE.AND P3, PT, R3.reuse, R199, PT ;  /* 0x000000c70300720c */ /* 0x040fe40003f66270 */
[C---:B------:R-:W-:Y:S02]  /*16950*/  ISETP.GE.AND P4, PT, R3.reuse, R198, PT ;  /* 0x000000c60300720c */ /* 0x040fe40003f86270 */
[C---:B------:R-:W-:Y:S02]  /*16960*/  ISETP.GE.AND P2, PT, R3.reuse, R197, PT ;  /* 0x000000c50300720c */ /* 0x040fe40003f46270 */
[----:B------:R-:W-:Y:S02]  /*16970*/  I2FP.F32.S32 R4, R4 ;  /* 0x0000000400047245 */ /* 0x000fe40000201400 */
[C---:B------:R-:W-:Y:S02]  /*16980*/  ISETP.GE.OR P6, PT, R3.reuse, R209, !P6 ;  /* 0x000000d10300720c */ /* 0x040fe400077c6670 */
[----:B------:R-:W-:-:S02]  /*16990*/  ISETP.GE.OR P3, PT, R3, R208, !P3 ;  /* 0x000000d00300720c */ /* 0x000fc40005f66670 */
[C---:B------:R-:W-:Y:S02]  /*169a0*/  ISETP.GE.OR P4, PT, R3.reuse, R207, !P4 ;  /* 0x000000cf0300720c */ /* 0x040fe40006786670 */
[----:B------:R-:W-:Y:S01]  /*169b0*/  ISETP.GE.OR P2, PT, R3, R206, !P2 ;  /* 0x000000ce0300720c */ /* 0x000fe20005746670 */
[----:B------:R-:W-:Y:S01]  /*169c0*/  VIADD R3, R0, 0x9 ;  /* 0x0000000900037836 */ /* 0x000fe20000000000 */
[----:B------:R-:W-:Y:S01]  /*169d0*/  I2FP.F32.S32 R5, R5 ;  /* 0x0000000500057245 */ /* 0x000fe20000201400 */
        /* <DEDUP_REMOVED lines=12> */
[----:B------:R-:W-:Y:S02]  /*16aa0*/  FSEL R63, R14, -INF , !P5 ;  /* 0xff8000000e3f7808 */ /* 0x000fe40006800000 */
[----:B------:R-:W-:-:S02]  /*16ab0*/  FSEL R107, R11, -INF , !P0 ;  /* 0xff8000000b6b7808 */ /* 0x000fc40004000000 */
[----:B------:R-:W-:Y:S02]  /*16ac0*/  IABS R5, R4 ;  /* 0x0000000400057213 */ /* 0x000fe40000000000 */
[----:B------:R-:W-:Y:S02]  /*16ad0*/  IABS R4, R6 ;  /* 0x0000000600047213 */ /* 0x000fe40000000000 */
[----:B------:R-:W-:Y:S02]  /*16ae0*/  FSEL R52, R13, -INF , !P1 ;  /* 0xff8000000d347808 */ /* 0x000fe40004800000 */
[----:B------:R-:W-:Y:S02]  /*16af0*/  FSEL R58, R10, -INF , !P6 ;  /* 0xff8000000a3a7808 */ /* 0x000fe40007000000 */
[C---:B------:R-:W-:Y:S02]  /*16b00*/  ISETP.GE.AND P5, PT, R3.reuse, R200, PT ;  /* 0x000000c80300720c */ /* 0x040fe40003fa6270 */
[----:B------:R-:W-:-:S02]  /*16b10*/  ISETP.GE.AND P0, PT, R3, R199, PT ;  /* 0x000000c70300720c */ /* 0x000fc40003f06270 */
[C---:B------:R-:W-:Y:S02]  /*16b20*/  ISETP.GE.AND P1, PT, R3.reuse, R198, PT ;  /* 0x000000c60300720c */ /* 0x040fe40003f26270 */
[C---:B------:R-:W-:Y:S02]  /*16b30*/  ISETP.GE.AND P6, PT, R3.reuse, R197, PT ;  /* 0x000000c50300720c */ /* 0x040fe40003fc6270 */
[----:B------:R-:W-:Y:S02]  /*16b40*/  I2FP.F32.S32 R4, R4 ;  /* 0x0000000400047245 */ /* 0x000fe40000201400 */
[C---:B------:R-:W-:Y:S02]  /*16b50*/  ISETP.GE.OR P5, PT, R3.reuse, R209, !P5 ;  /* 0x000000d10300720c */ /* 0x040fe40006fa6670 */
[C---:B------:R-:W-:Y:S02]  /*16b60*/  ISETP.GE.OR P0, PT, R3.reuse, R208, !P0 ;  /* 0x000000d00300720c */ /* 0x040fe40004706670 */
[----:B------:R-:W-:-:S02]  /*16b70*/  ISETP.GE.OR P1, PT, R3, R207, !P1 ;  /* 0x000000cf0300720c */ /* 0x000fc40004f26670 */
        /* <DEDUP_REMOVED lines=11> */
[--C-:B------:R-:W-:Y:S02]  /*16c30*/  IMAD.IADD R6, R202, 0x1, -R3.reuse ;  /* 0x00000001ca067824 */ /* 0x100fe400078e0a03 */
        /* <DEDUP_REMOVED lines=141> */
[----:B------:R-:W-:Y:S02]  /*17510*/  IABS R4, R6 ;  /* 0x0000000600047213 */ /* 0x000fe40000000000 */
[----:B------:R-:W-:Y:S02]  /*17520*/  I2FP.F32.S32 R5, R5 ;  /* 0x0000000500057245 */ /* 0x000fe40000201400 */
[----:B------:R-:W-:Y:S02]  /*17530*/  I2FP.F32.S32 R4, R4 ;  /* 0x0000000400047245 */ /* 0x000fe40000201400 */
[----:B------:R-:W-:Y:S02]  /*17540*/  FSEL R25, R11, -INF , !P0 ;  /* 0xff8000000b197808 */ /* 0x000fe40004000000 */
[----:B------:R-:W-:Y:S01]  /*17550*/  ISETP.GE.AND P0, PT, R3, R200, PT ;  /* 0x000000c80300720c */ /* 0x000fe20003f06270 */
[----:B------:R-:W-:Y:S01]  /*17560*/  FFMA.FTZ R10, R4, -R193, R187 ;  /* 0x800000c1040a7223 */ /* 0x000fe200000100bb */
[----:B------:R-:W-:-:S02]  /*17570*/  IMAD.IADD R4, R205, 0x1, -R3 ;  /* 0x00000001cd047824 */ /* 0x000fc400078e0a03 */
[----:B------:R-:W-:Y:S01]  /*17580*/  FFMA.FTZ R7, R5, -R193, R185 ;  /* 0x800000c105077223 */ /* 0x000fe200000100b9 */
[----:B------:R-:W-:Y:S01]  /*17590*/  IMAD.IADD R6, R202, 0x1, -R3 ;  /* 0x00000001ca067824 */ /* 0x000fe200078e0a03 */
[----:B------:R-:W-:Y:S02]  /*175a0*/  ISETP.GE.OR P0, PT, R3, R209, !P0 ;  /* 0x000000d10300720c */ /* 0x000fe40004706670 */
[----:B------:R-:W-:Y:S02]  /*175b0*/  IABS R5, R4 ;  /* 0x0000000400057213 */ /* 0x000fe40000000000 */
[----:B------:R-:W-:Y:S02]  /*175c0*/  FSEL R40, R9, -INF , !P1 ;  /* 0xff80000009287808 */ /* 0x000fe40004800000 */
[----:B------:R-:W-:Y:S02]  /*175d0*/  IABS R4, R6 ;  /* 0x0000000600047213 */ /* 0x000fe40000000000 */
[----:B------:R-:W-:-:S02]  /*175e0*/  FSEL R19, R8, -INF , !P2 ;  /* 0xff80000008137808 */ /* 0x000fc40005000000 */
[----:B------:R-:W-:Y:S02]  /*175f0*/  FSEL R23, R7, -INF , !P0 ;  /* 0xff80000007177808 */ /* 0x000fe40004000000 */
[C---:B------:R-:W-:Y:S02]  /*17600*/  ISETP.GE.AND P1, PT, R3.reuse, R199, PT ;  /* 0x000000c70300720c */ /* 0x040fe40003f26270 */
[C---:B------:R-:W-:Y:S02]  /*17610*/  ISETP.GE.AND P2, PT, R3.reuse, R198, PT ;  /* 0x000000c60300720c */ /* 0x040fe40003f46270 */
[C---:B------:R-:W-:Y:S02]  /*17620*/  ISETP.GE.AND P0, PT, R3.reuse, R197, PT ;  /* 0x000000c50300720c */ /* 0x040fe40003f06270 */
[----:B------:R-:W-:Y:S02]  /*17630*/  I2FP.F32.S32 R4, R4 ;  /* 0x0000000400047245 */ /* 0x000fe40000201400 */
        /* <DEDUP_REMOVED lines=21> */
[----:B------:R-:W-:Y:S02]  /*17790*/  @P6 LOP3.LUT R2, R2, 0x10, RZ, 0xfc, !PT ;  /* 0x0000001002026812 */ /* 0x000fe400078efcff */
[----:B------:R-:W-:Y:S02]  /*177a0*/  FSEL R38, R10, -INF , !P1 ;  /* 0xff8000000a267808 */ /* 0x000fe40004800000 */
[----:B------:R-:W-:Y:S02]  /*177b0*/  IABS R4, R6 ;  /* 0x0000000600047213 */ /* 0x000fe40000000000 */
[----:B------:R-:W-:Y:S02]  /*177c0*/  FSEL R27, R8, -INF , !P0 ;  /* 0xff800000081b7808 */ /* 0x000fe40004000000 */
[C---:B------:R-:W-:Y:S02]  /*177d0*/  ISETP.GE.AND P1, PT, R3.reuse, R200, PT ;  /* 0x000000c80300720c */ /* 0x040fe40003f26270 */
[----:B------:R-:W-:-:S02]  /*177e0*/  ISETP.GE.AND P6, PT, R3, R198, PT ;  /* 0x000000c60300720c */ /* 0x000fc40003fc6270 */
[C---:B------:R-:W-:Y:S02]  /*177f0*/  ISETP.GE.AND P0, PT, R3.reuse, R197, PT ;  /* 0x000000c50300720c */ /* 0x040fe40003f06270 */
[----:B------:R-:W-:Y:S02]  /*17800*/  I2FP.F32.S32 R4, R4 ;  /* 0x0000000400047245 */ /* 0x000fe40000201400 */
[C---:B------:R-:W-:Y:S02]  /*17810*/  ISETP.GE.OR P1, PT, R3.reuse, R209, !P1 ;  /* 0x000000d10300720c */ /* 0x040fe40004f26670 */
[C---:B------:R-:W-:Y:S02]  /*17820*/  ISETP.GE.OR P6, PT, R3.reuse, R207, !P6 ;  /* 0x000000cf0300720c */ /* 0x040fe400077c6670 */
[----:B------:R-:W-:Y:S01]  /*17830*/  ISETP.GE.OR P0, PT, R3, R206, !P0 ;  /* 0x000000ce0300720c */ /* 0x000fe20004706670 */
[----:B------:R-:W-:Y:S01]  /*17840*/  VIADD R3, R0, 0x29 ;  /* 0x0000002900037836 */ /* 0x000fe20000000000 */
[----:B------:R-:W-:Y:S01]  /*17850*/  I2FP.F32.S32 R5, R5 ;  /* 0x0000000500057245 */ /* 0x000fe20000201400 */
[----:B------:R-:W-:-:S02]  /*17860*/  FFMA.FTZ R10, R4, -R193, R250 ;  /* 0x800000c1040a7223 */ /* 0x000fc400000100fa */
[--C-:B------:R-:W-:Y:S02]  /*17870*/  IMAD.IADD R4, R201, 0x1, -R3.reuse ;  /* 0x00000001c9047824 */ /* 0x100fe400078e0a03 */
[----:B------:R-:W-:Y:S02]  /*17880*/  IMAD.IADD R6, R204, 0x1, -R3 ;  /* 0x00000001cc067824 */ /* 0x000fe400078e0a03 */
[----:B------:R-:W-:Y:S01]  /*17890*/  FFMA.FTZ R176, R5, -R193, R248 ;  /* 0x800000c105b07223 */ /* 0x000fe200000100f8 */
[----:B------:R-:W-:Y:S02]  /*178a0*/  IABS R5, R4 ;  /* 0x0000000400057213 */ /* 0x000fe40000000000 */
[----:B------:R-:W-:-:S04]  /*178b0*/  IABS R4, R6 ;  /* 0x0000000600047213 */ /* 0x000fc80000000000 */
[----:B------:R-:W-:Y:S02]  /*178c0*/  I2FP.F32.S32 R4, R4 ;  /* 0x0000000400047245 */ /* 0x000fe40000201400 */
[----:B------:R-:W-:Y:S01]  /*178d0*/  I2FP.F32.S32 R5, R5 ;  /* 0x0000000500057245 */ /* 0x000fe20000201400 */
[----:B------:R-:W-:Y:S02]  /*178e0*/  IMAD.IADD R6, R202, 0x1, -R3 ;  /* 0x00000001ca067824 */ /* 0x000fe400078e0a03 */
[-C--:B------:R-:W-:Y:S01]  /*178f0*/  FFMA.FTZ R11, R4, -R193.reuse, R243 ;  /* 0x800000c1040b7223 */ /* 0x080fe200000100f3 */
[----:B------:R-:W-:Y:S02]  /*17900*/  IMAD.IADD R4, R205, 0x1, -R3 ;  /* 0x00000001cd047824 */ /* 0x000fe400078e0a03 */
[----:B------:R-:W-:-:S03]  /*17910*/  FFMA.FTZ R9, R5, -R193, R241 ;  /* 0x800000c105097223 */ /* 0x000fc600000100f1 */
[----:B------:R-:W-:Y:S02]  /*17920*/  IABS R5, R4 ;  /* 0x0000000400057213 */ /* 0x000fe40000000000 */
[----:B------:R-:W-:Y:S01]  /*17930*/  IABS R4, R6 ;  /* 0x0000000600047213 */ /* 0x000fe20000000000 */
[----:B------:R-:W-:-:S03]  /*17940*/  VIADD R6, R0, 0x30 ;  /* 0x0000003000067836 */ /* 0x000fc60000000000 */
[----:B------:R-:W-:Y:S02]  /*17950*/  I2FP.F32.S32 R4, R4 ;  /* 0x0000000400047245 */ /* 0x000fe40000201400 */
[----:B------:R-:W-:-:S03]  /*17960*/  FSEL R20, R7, -INF , !P1 ;  /* 0xff80000007147808 */ /* 0x000fc60004800000 */
[----:B------:R-:W-:Y:S01]  /*17970*/  FFMA.FTZ R7, R4, -R193, R251 ;  /* 0x800000c104077223 */ /* 0x000fe200000100fb */
[----:B------:R-:W-:-:S05]  /*17980*/  IMAD.IADD R4, R201, 0x1, -R6 ;  /* 0x00000001c9047824 */ /* 0x000fca00078e0a06 */
[----:B------:R-:W-:-:S04]  /*17990*/  IABS R4, R4 ;  /* 0x0000000400047213 */ /* 0x000fc80000000000 */
[----:B------:R-:W-:Y:S02]  /*179a0*/  I2FP.F32.S32 R4, R4 ;  /* 0x0000000400047245 */ /* 0x000fe40000201400 */
[----:B------:R-:W-:Y:S02]  /*179b0*/  FSEL R12, R10, -INF , !P0 ;  /* 0xff8000000a0c7808 */ /* 0x000fe40004000000 */
[C---:B------:R-:W-:Y:S01]  /*179c0*/  ISETP.GE.AND P0, PT, R3.reuse, R200, PT ;  /* 0x000000c80300720c */ /* 0x040fe20003f06270 */
[----:B------:R-:W-:Y:S01]  /*179d0*/  FFMA.FTZ R8, R4, -R193, R175 ;  /* 0x800000c104087223 */ /* 0x000fe200000100af */
[----:B------:R-:W-:Y:S02]  /*179e0*/  IMAD.IADD R4, R202, 0x1, -R6 ;  /* 0x00000001ca047824 */ /* 0x000fe400078e0a06 */
[----:B------:R-:W-:-:S03]  /*179f0*/  ISETP.GE.OR P0, PT, R3, R209, !P0 ;  /* 0x000000d10300720c */ /* 0x000fc60004706670 */
[----:B------:R-:W-:Y:S02]  /*17a00*/  IABS R4, R4 ;  /* 0x0000000400047213 */ /* 0x000fe40000000000 */
[----:B------:R-:W-:Y:S02]  /*17a10*/  FSEL R17, R9, -INF , !P0 ;  /* 0xff80000009117808 */ /* 0x000fe40004000000 */
[C---:B------:R-:W-:Y:S02]  /*17a20*/  ISETP.GE.AND P0, PT, R3.reuse, R199, PT ;  /* 0x000000c70300720c */ /* 0x040fe40003f06270 */
[----:B------:R-:W-:Y:S02]  /*17a30*/  I2FP.F32.S32 R4, R4 ;  /* 0x0000000400047245 */ /* 0x000fe40000201400 */
[----:B------:R-:W-:-:S03]  /*17a40*/  ISETP.GE.OR P0, PT, R3, R208, !P0 ;  /* 0x000000d00300720c */ /* 0x000fc60004706670 */
[----:B------:R-:W-:Y:S01]  /*17a50*/  FFMA.FTZ R10, R4, -R193, R24 ;  /* 0x800000c1040a7223 */ /* 0x000fe20000010018 */
[----:B------:R-:W-:Y:S02]  /*17a60*/  FSEL R24, R11, -INF , !P0 ;  /* 0xff8000000b187808 */ /* 0x000fe40004000000 */
[----:B------:R-:W-:Y:S02]  /*17a70*/  I2FP.F32.S32 R5, R5 ;  /* 0x0000000500057245 */ /* 0x000fe40000201400 */
[----:B------:R-:W-:-:S03]  /*17a80*/  ISETP.GE.AND P0, PT, R3, R197, PT ;  /* 0x000000c50300720c */ /* 0x000fc60003f06270 */
[----:B------:R-:W-:Y:S01]  /*17a90*/  FFMA.FTZ R100, R5, -R193, R249 ;  /* 0x800000c105647223 */ /* 0x000fe200000100f9 */
[----:B------:R-:W-:Y:S01]  /*17aa0*/  ISETP.GE.OR P0, PT, R3, R206, !P0 ;  /* 0x000000ce0300720c */ /* 0x000fe20004706670 */
[----:B------:R-:W-:Y:S01]  /*17ab0*/  VIADD R5, R0, 0x31 ;  /* 0x0000003100057836 */ /* 0x000fe20000000000 */
[----:B------:R-:W-:Y:S02]  /*17ac0*/  LOP3.LUT R2, R2, 0xfffffff7, RZ, 0xc0, !PT ;  /* 0xfffffff702027812 */ /* 0x000fe400078ec0ff */
[----:B------:R-:W-:Y:S01]  /*17ad0*/  FSEL R11, R7, -INF , !P0 ;  /* 0xff800000070b7808 */ /* 0x000fe20004000000 */
[----:B------:R-:W-:Y:S01]  /*17ae0*/  IMAD.IADD R4, R201, 0x1, -R5 ;  /* 0x00000001c9047824 */ /* 0x000fe200078e0a05 */
[----:B------:R-:W-:Y:S02]  /*17af0*/  ISETP.GE.AND P0, PT, R6, R200, PT ;  /* 0x000000c80600720c */ /* 0x000fe40003f06270 */
[----:B------:R-:W-:Y:S02]  /*17b00*/  @P5 LOP3.LUT R2, R2, 0x8, RZ, 0xfc, !PT ;  /* 0x0000000802025812 */ /* 0x000fe400078efcff */
[----:B------:R-:W-:-:S02]  /*17b10*/  ISETP.GE.OR P0, PT, R6, R209, !P0 ;  /* 0x000000d10600720c */ /* 0x000fc40004706670 */
[C---:B------:R-:W-:Y:S02]  /*17b20*/  ISETP.GE.AND P5, PT, R3.reuse, R198, PT ;  /* 0x000000c60300720c */ /* 0x040fe40003fa6270 */
[----:B------:R-:W-:Y:S02]  /*17b30*/  IABS R4, R4 ;  /* 0x0000000400047213 */ /* 0x000fe40000000000 */
[----:B------:R-:W-:Y:S02]  /*17b40*/  FSEL R16, R8, -INF , !P0 ;  /* 0xff80000008107808 */ /* 0x000fe40004000000 */
[----:B------:R-:W-:Y:S02]  /*17b50*/  ISETP.GE.AND P0, PT, R6, R197, PT ;  /* 0x000000c50600720c */ /* 0x000fe40003f06270 */
[----:B------:R-:W-:Y:S01]  /*17b60*/  ISETP.GE.OR P5, PT, R3, R207, !P5 ;  /* 0x000000cf0300720c */ /* 0x000fe20006fa6670 */
[----:B------:R-:W-:Y:S01]  /*17b70*/  IMAD.IADD R3, R204, 0x1, -R6 ;  /* 0x00000001cc037824 */ /* 0x000fe200078e0a06 */
[----:B------:R-:W-:-:S02]  /*17b80*/  I2FP.F32.S32 R4, R4 ;  /* 0x0000000400047245 */ /* 0x000fc40000201400 */
[----:B------:R-:W-:Y:S02]  /*17b90*/  ISETP.GE.OR P0, PT, R6, R206, !P0 ;  /* 0x000000ce0600720c */ /* 0x000fe40004706670 */
[----:B------:R-:W-:Y:S01]  /*17ba0*/  IABS R3, R3 ;  /* 0x0000000300037213 */ /* 0x000fe20000000000 */
[----:B------:R-:W-:Y:S01]  /*17bb0*/  FFMA.FTZ R7, R4, -R193, R189 ;  /* 0x800000c104077223 */ /* 0x000fe200000100bd */
[----:B------:R-:W-:Y:S01]  /*17bc0*/  IMAD.IADD R4, R202, 0x1, -R5 ;  /* 0x00000001ca047824 */ /* 0x000fe200078e0a05 */
[----:B------:R-:W-:Y:S02]  /*17bd0*/  FSEL R10, R10, -INF , !P0 ;  /* 0xff8000000a0a7808 */ /* 0x000fe40004000000 */
[----:B------:R-:W-:Y:S02]  /*17be0*/  ISETP.GE.AND P0, PT, R5, R200, PT ;  /* 0x000000c80500720c */ /* 0x000fe40003f06270 */
[----:B------:R-:W-:Y:S02]  /*17bf0*/  I2FP.F32.S32 R3, R3 ;  /* 0x0000000300037245 */ /* 0x000fe40000201400 */
[----:B------:R-:W-:-:S02]  /*17c00*/  IABS R4, R4 ;  /* 0x0000000400047213 */ /* 0x000fc40000000000 */
[----:B------:R-:W-:Y:S01]  /*17c10*/  ISETP.GE.OR P0, PT, R5, R209, !P0 ;  /* 0x000000d10500720c */ /* 0x000fe20004706670 */
[----:B------:R-:W-:Y:S01]  /*17c20*/  FFMA.FTZ R43, R3, -R193, R43 ;  /* 0x800000c1032b7223 */ /* 0x000fe2000001002b */
[----:B------:R-:W-:Y:S01]  /*17c30*/  I2FP.F32.S32 R4, R4 ;  /* 0x0000000400047245 */ /* 0x000fe20000201400 */
[----:B------:R-:W-:Y:S01]  /*17c40*/  IMAD.IADD R3, R205, 0x1, -R6 ;  /* 0x00000001cd037824 */ /* 0x000fe200078e0a06 */
[----:B------:R-:W-:Y:S02]  /*17c50*/  FSEL R15, R7, -INF , !P0 ;  /* 0xff800000070f7808 */ /* 0x000fe40004000000 */
[C---:B------:R-:W-:Y:S01]  /*17c60*/  ISETP.GE.AND P0, PT, R5.reuse, R197, PT ;  /* 0x000000c50500720c */ /* 0x040fe20003f06270 */
[----:B------:R-:W-:Y:S01]  /*17c70*/  FFMA.FTZ R4, R4, -R193, R190 ;  /* 0x800000c104047223 */ /* 0x000fe200000100be */
[----:B------:R-:W-:Y:S02]  /*17c80*/  IABS R3, R3 ;  /* 0x0000000300037213 */ /* 0x000fe40000000000 */
[----:B------:R-:W-:-:S02]  /*17c90*/  ISETP.GE.OR P0, PT, R5, R206, !P0 ;  /* 0x000000ce0500720c */ /* 0x000fc40004706670 */
[----:B------:R-:W-:Y:S02]  /*17ca0*/  I2FP.F32.S32 R3, R3 ;  /* 0x0000000300037245 */ /* 0x000fe40000201400 */
[----:B------:R-:W-:Y:S01]  /*17cb0*/  FSEL R9, R4, -INF , !P0 ;  /* 0xff80000004097808 */ /* 0x000fe20004000000 */
[----:B------:R-:W-:Y:S02]  /*17cc0*/  VIADD R4, R0, 0x38 ;  /* 0x0000003800047836 */ /* 0x000fe40000000000 */
[----:B------:R-:W-:Y:S02]  /*17cd0*/  FFMA.FTZ R64, R3, -R193, R191 ;  /* 0x800000c103407223 */ /* 0x000fe400000100bf */
[----:B------:R-:W-:-:S05]  /*17ce0*/  IMAD.IADD R3, R201, 0x1, -R4 ;  /* 0x00000001c9037824 */ /* 0x000fca00078e0a04 */
[----:B------:R-:W-:Y:S02]  /*17cf0*/  IABS R3, R3 ;  /* 0x0000000300037213 */ /* 0x000fe40000000000 */
[C---:B------:R-:W-:Y:S02]  /*17d00*/  ISETP.GE.AND P0, PT, R4.reuse, R200, PT ;  /* 0x000000c80400720c */ /* 0x040fe40003f06270 */
[----:B------:R-:W-:Y:S02]  /*17d10*/  I2FP.F32.S32 R3, R3 ;  /* 0x0000000300037245 */ /* 0x000fe40000201400 */
[----:B------:R-:W-:-:S03]  /*17d20*/  ISETP.GE.OR P0, PT, R4, R209, !P0 ;  /* 0x000000d10400720c */ /* 0x000fc60004706670 */
[----:B------:R-:W-:-:S05]  /*17d30*/  FFMA.FTZ R3, R3, -R193, R196 ;  /* 0x800000c103037223 */ /* 0x000fca00000100c4 */
[----:B------:R-:W-:Y:S01]  /*17d40*/  FSEL R14, R3, -INF , !P0 ;  /* 0xff800000030e7808 */ /* 0x000fe20004000000 */
[----:B------:R-:W-:-:S05]  /*17d50*/  IMAD.IADD R3, R202, 0x1, -R4 ;  /* 0x00000001ca037824 */ /* 0x000fca00078e0a04 */
[----:B------:R-:W-:Y:S02]  /*17d60*/  IABS R3, R3 ;  /* 0x0000000300037213 */ /* 0x000fe40000000000 */
[C---:B------:R-:W-:Y:S02]  /*17d70*/  ISETP.GE.AND P0, PT, R4.reuse, R197, PT ;  /* 0x000000c50400720c */ /* 0x040fe40003f06270 */
[----:B------:R-:W-:Y:S02]  /*17d80*/  I2FP.F32.S32 R3, R3 ;  /* 0x0000000300037245 */ /* 0x000fe40000201400 */
[----:B------:R-:W-:-:S03]  /*17d90*/  ISETP.GE.OR P0, PT, R4, R206, !P0 ;  /* 0x000000ce0400720c */ /* 0x000fc60004706670 */
[----:B------:R-:W-:-:S05]  /*17da0*/  FFMA.FTZ R3, R3, -R193, R203 ;  /* 0x800000c103037223 */ /* 0x000fca00000100cb */
[----:B------:R-:W-:Y:S01]  /*17db0*/  FSEL R8, R3, -INF , !P0 ;  /* 0xff80000003087808 */ /* 0x000fe20004000000 */
[----:B------:R-:W-:-:S04]  /*17dc0*/  VIADD R3, R0, 0x39 ;  /* 0x0000003900037836 */ /* 0x000fc80000000000 */
[----:B------:R-:W-:-:S05]  /*17dd0*/  IMAD.IADD R0, R201, 0x1, -R3 ;  /* 0x00000001c9007824 */ /* 0x000fca00078e0a03 */
[----:B------:R-:W-:-:S04]  /*17de0*/  IABS R0, R0 ;  /* 0x0000000000007213 */ /* 0x000fc80000000000 */
[----:B------:R-:W-:Y:S01]  /*17df0*/  I2FP.F32.S32 R0, R0 ;  /* 0x0000000000007245 */ /* 0x000fe20000201400 */
[----:B------:R-:W-:Y:S04]  /*17e00*/  STL [R1+0x1f8], R201 ;  /* 0x0001f8c901007387 */ /* 0x000fe80000100800 */
[----:B------:R-:W-:Y:S01]  /*17e10*/  FFMA.FTZ R0, R0, -R193, R51 ;  /* 0x800000c100007223 */ /* 0x000fe20000010033 */
[----:B------:R-:W-:Y:S02]  /*17e20*/  IMAD.MOV.U32 R51, RZ, RZ, R26 ;  /* 0x000000ffff337224 */ /* 0x000fe400078e001a */
[----:B------:R-:W2:Y:S01]  /*17e30*/  LDL.LU R26, [R1+0x2c] ;  /* 0x00002c00011a7983 */ /* 0x000ea20000300800 */
[----:B------:R-:W-:-:S04]  /*17e40*/  ISETP.GE.AND P0, PT, R3, R200, PT ;  /* 0x000000c80300720c */ /* 0x000fc80003f06270 */
[----:B------:R-:W-:-:S04]  /*17e50*/  ISETP.GE.OR P0, PT, R3, R209, !P0 ;  /* 0x000000d10300720c */ /* 0x000fc80004706670 */
[----:B------:R-:W-:Y:S01]  /*17e60*/  FSEL R13, R0, -INF , !P0 ;  /* 0xff800000000d7808 */ /* 0x000fe20004000000 */
[----:B------:R-:W-:-:S05]  /*17e70*/  IMAD.IADD R0, R202, 0x1, -R3 ;  /* 0x00000001ca007824 */ /* 0x000fca00078e0a03 */
[----:B------:R-:W-:Y:S01]  /*17e80*/  IABS R0, R0 ;  /* 0x0000000000007213 */ /* 0x000fe20000000000 */
[----:B------:R-:W-:Y:S03]  /*17e90*/  STL [R1+0x1fc], R200 ;  /* 0x0001fcc801007387 */ /* 0x000fe60000100800 */
[----:B------:R-:W-:Y:S01]  /*17ea0*/  I2FP.F32.S32 R0, R0 ;  /* 0x0000000000007245 */ /* 0x000fe20000201400 */
[----:B------:R-:W-:Y:S04]  /*17eb0*/  STL [R1+0x200], R209 ;  /* 0x000200d101007387 */ /* 0x000fe80000100800 */
[----:B------:R-:W-:Y:S01]  /*17ec0*/  STL [R1+0x204], R202 ;  /* 0x000204ca01007387 */ /* 0x000fe20000100800 */
[----:B------:R-:W-:Y:S01]  /*17ed0*/  FFMA.FTZ R0, R0, -R193, R219 ;  /* 0x800000c100007223 */ /* 0x000fe200000100db */
[----:B------:R-:W-:-:S02]  /*17ee0*/  IMAD.MOV.U32 R219, RZ, RZ, R28 ;  /* 0x000000ffffdb7224 */ /* 0x000fc400078e001c */
[----:B------:R-:W-:Y:S04]  /*17ef0*/  STL [R1+0x208], R197 ;  /* 0x000208c501007387 */ /* 0x000fe80000100800 */
[----:B------:R-:W-:Y:S04]  /*17f00*/  STL [R1+0x20c], R206 ;  /* 0x00020cce01007387 */ /* 0x000fe80000100800 */
[----:B------:R-:W3:Y:S01]  /*17f10*/  LDL.LU R28, [R1+0x34] ;  /* 0x00003400011c7983 */ /* 0x000ee20000300800 */
[----:B------:R-:W-:Y:S02]  /*17f20*/  ISETP.GE.AND P0, PT, R3, R197, PT ;  /* 0x000000c50300720c */ /* 0x000fe40003f06270 */
[----:B------:R-:W-:-:S02]  /*17f30*/  LOP3.LUT R2, R2, 0xfffffffb, RZ, 0xc0, !PT ;  /* 0xfffffffb02027812 */ /* 0x000fc400078ec0ff */
[----:B------:R-:W-:Y:S02]  /*17f40*/  ISETP.GE.OR P0, PT, R3, R206, !P0 ;  /* 0x000000ce0300720c */ /* 0x000fe40004706670 */
[----:B------:R-:W-:Y:S02]  /*17f50*/  @P4 LOP3.LUT R2, R2, 0x4, RZ, 0xfc, !PT ;  /* 0x0000000402024812 */ /* 0x000fe400078efcff */
[----:B------:R-:W-:Y:S01]  /*17f60*/  FSEL R7, R0, -INF , !P0 ;  /* 0xff80000000077808 */ /* 0x000fe20004000000 */
[----:B------:R-:W-:Y:S01]  /*17f70*/  IMAD.IADD R0, R204, 0x1, -R5 ;  /* 0x00000001cc007824 */ /* 0x000fe200078e0a05 */
[----:B------:R-:W-:-:S04]  /*17f80*/  LOP3.LUT R2, R2, 0xfffffffd, RZ, 0xc0, !PT ;  /* 0xfffffffd02027812 */ /* 0x000fc800078ec0ff */
[----:B------:R-:W-:Y:S02]  /*17f90*/  IABS R0, R0 ;  /* 0x0000000000007213 */ /* 0x000fe40000000000 */
[----:B------:R-:W-:Y:S02]  /*17fa0*/  @P3 LOP3.LUT R2, R2, 0x2, RZ, 0xfc, !PT ;  /* 0x0000000202023812 */ /* 0x000fe400078efcff */
[----:B------:R-:W-:Y:S02]  /*17fb0*/  I2FP.F32.S32 R0, R0 ;  /* 0x0000000000007245 */ /* 0x000fe40000201400 */
[----:B------:R-:W-:-:S04]  /*17fc0*/  LOP3.LUT R2, R2, 0xfffffffe, RZ, 0xc0, !PT ;  /* 0xfffffffe02027812 */ /* 0x000fc800078ec0ff */
[----:B------:R-:W-:-:S04]  /*17fd0*/  @P2 LOP3.LUT R2, R2, 0x1, RZ, 0xfc, !PT ;  /* 0x0000000102022812 */ /* 0x000fc800078efcff */
[----:B------:R-:W-:Y:S02]  /*17fe0*/  LOP3.LUT R2, R2, 0xfffffdff, RZ, 0xc0, !PT ;  /* 0xfffffdff02027812 */ /* 0x000fe400078ec0ff */
[----:B------:R-:W-:Y:S02]  /*17ff0*/  ISETP.GE.AND P0, PT, R6, R199, PT ;  /* 0x000000c70600720c */ /* 0x000fe40003f06270 */
[----:B------:R-:W-:Y:S02]  /*18000*/  @P6 LOP3.LUT R2, R2, 0x200, RZ, 0xfc, !PT ;  /* 0x0000020002026812 */ /* 0x000fe400078efcff */
[----:B------:R-:W-:Y:S02]  /*18010*/  ISETP.GE.OR P0, PT, R6, R208, !P0 ;  /* 0x000000d00600720c */ /* 0x000fe40004706670 */
[----:B------:R-:W-:Y:S02]  /*18020*/  LOP3.LUT R2, R2, 0xfffffbff, RZ, 0xc0, !PT ;  /* 0xfffffbff02027812 */ /* 0x000fe400078ec0ff */
[----:B------:R-:W-:-:S02]  /*18030*/  ISETP.GE.AND P4, PT, R6, R198, PT ;  /* 0x000000c60600720c */ /* 0x000fc40003f86270 */
[----:B------:R-:W-:Y:S02]  /*18040*/  @P5 LOP3.LUT R2, R2, 0x400, RZ, 0xfc, !PT ;  /* 0x0000040002025812 */ /* 0x000fe400078efcff */
[----:B------:R-:W-:Y:S02]  /*18050*/  ISETP.GE.OR P4, PT, R6, R207, !P4 ;  /* 0x000000cf0600720c */ /* 0x000fe40006786670 */
[----:B------:R-:W-:-:S04]  /*18060*/  LOP3.LUT R2, R2, 0xfffffeff, RZ, 0xc0, !PT ;  /* 0xfffffeff02027812 */ /* 0x000fc800078ec0ff */
[----:B------:R-:W-:Y:S02]  /*18070*/  @P0 LOP3.LUT R2, R2, 0x100, RZ, 0xfc, !PT ;  /* 0x0000010002020812 */ /* 0x000fe400078efcff */
[C---:B------:R-:W-:Y:S02]  /*18080*/  ISETP.GE.AND P0, PT, R5.reuse, R199, PT ;  /* 0x000000c70500720c */ /* 0x040fe40003f06270 */
[----:B------:R-:W-:Y:S02]  /*18090*/  LOP3.LUT R2, R2, 0xfffff7ff, RZ, 0xc0, !PT ;  /* 0xfffff7ff02027812 */ /* 0x000fe400078ec0ff */
[C---:B------:R-:W-:Y:S02]  /*180a0*/  ISETP.GE.AND P3, PT, R5.reuse, R198, PT ;  /* 0x000000c60500720c */ /* 0x040fe40003f66270 */
[----:B------:R-:W-:Y:S02]  /*180b0*/  @P4 LOP3.LUT R2, R2, 0x800, RZ, 0xfc, !PT ;  /* 0x0000080002024812 */ /* 0x000fe400078efcff */
[----:B------:R-:W-:-:S02]  /*180c0*/  ISETP.GE.OR P4, PT, R5, R208, !P0 ;  /* 0x000000d00500720c */ /* 0x000fc40004786670 */
[----:B------:R-:W-:Y:S01]  /*180d0*/  ISETP.GE.OR P3, PT, R5, R207, !P3 ;  /* 0x000000cf0500720c */ /* 0x000fe20005f66670 */
[----:B------:R-:W-:-:S05]  /*180e0*/  IMAD.IADD R5, R205, 0x1, -R5 ;  /* 0x00000001cd057824 */ /* 0x000fca00078e0a05 */
[----:B------:R-:W-:-:S04]  /*180f0*/  IABS R5, R5 ;  /* 0x0000000500057213 */ /* 0x000fc80000000000 */
[----:B------:R-:W-:Y:S01]  /*18100*/  I2FP.F32.S32 R5, R5 ;  /* 0x0000000500057245 */ /* 0x000fe20000201400 */
[----:B--2---:R-:W-:Y:S01]  /*18110*/  FFMA.FTZ R26, R0, -R193, R26 ;  /* 0x800000c1001a7223 */ /* 0x004fe2000001001a */
        /* <DEDUP_REMOVED lines=11> */
[----:B---3--:R-:W-:Y:S02]  /*181d0*/  FFMA.FTZ R55, R5, -R193, R28 ;  /* 0x800000c105377223 */ /* 0x008fe4000001001c */
[----:B------:R-:W2:Y:S01]  /*181e0*/  LDL.LU R28, [R1+0x64] ;  /* 0x00006400011c7983 */ /* 0x000ea20000300800 */
[----:B------:R-:W-:-:S04]  /*181f0*/  FMNMX.FTZ R0, R11, R0, !PT ;  /* 0x000000000b007209 */ /* 0x000fc80007810000 */
[----:B------:R-:W-:Y:S01]  /*18200*/  FMNMX.FTZ R5, R10, R0, !PT ;  /* 0x000000000a057209 */ /* 0x000fe20007810000 */
[----:B------:R-:W-:-:S03]  /*18210*/  IMAD.IADD R0, R204, 0x1, -R4 ;  /* 0x00000001cc007824 */ /* 0x000fc600078e0a04 */
[----:B------:R-:W-:Y:S02]  /*18220*/  FMNMX.FTZ R5, R9, R5, !PT ;  /* 0x0000000509057209 */ /* 0x000fe40007810000 */
[----:B------:R-:W-:Y:S02]  /*18230*/  IABS R0, R0 ;  /* 0x0000000000007213 */ /* 0x000fe40000000000 */
[----:B------:R-:W-:Y:S02]  /*18240*/  FMNMX.FTZ R5, R8, R5, !PT ;  /* 0x0000000508057209 */ /* 0x000fe40007810000 */
[----:B------:R-:W-:Y:S02]  /*18250*/  I2FP.F32.S32 R6, R0 ;  /* 0x0000000000067245 */ /* 0x000fe40000201400 */
[----:B------:R-:W-:-:S05]  /*18260*/  FMNMX.FTZ R0, R7, R5, !PT ;  /* 0x0000000507007209 */ /* 0x000fca0007810000 */
[----:B------:R-:W1:Y:S02]  /*18270*/  SHFL.BFLY PT, R5, R0, 0x2, 0x1f ;  /* 0x0c401f0000057f89 */ /* 0x000e6400000e0000 */
[----:B-1----:R-:W-:Y:S02]  /*18280*/  FMNMX.FTZ R5, R0, R5, !PT ;  /* 0x0000000500057209 */ /* 0x002fe40007810000 */
[----:B------:R-:W3:Y:S01]  /*18290*/  LD.E R0, desc[UR4][R172.64+0xdc] ;  /* 0x0000dc04ac007980 */ /* 0x000ee2000c101900 */
[----:B------:R-:W-:-:S04]  /*182a0*/  FMNMX.FTZ R102, R244, R61, !PT ;  /* 0x0000003df4667209 */ /* 0x000fc80007810000 */
[----:B------:R-:W-:-:S04]  /*182b0*/  FMNMX.FTZ R102, R60, R102, !PT ;  /* 0x000000663c667209 */ /* 0x000fc80007810000 */
[----:B------:R-:W-:Y:S02]  /*182c0*/  FMNMX.FTZ R102, R58, R102, !PT ;  /* 0x000000663a667209 */ /* 0x000fe40007810000 */
[----:B------:R-:W-:Y:S02]  /*182d0*/  ISETP.GE.AND P0, PT, R4, R199, PT ;  /* 0x000000c70400720c */ /* 0x000fe40003f06270 */
[----:B------:R-:W-:Y:S02]  /*182e0*/  FMNMX.FTZ R102, R54, R102, !PT ;  /* 0x0000006636667209 */ /* 0x000fe40007810000 */
[C---:B------:R-:W-:Y:S01]  /*182f0*/  ISETP.GE.AND P2, PT, R4.reuse, R198, PT ;  /* 0x000000c60400720c */ /* 0x040fe20003f46270 */
[----:B------:R-:W1:Y:S01]  /*18300*/  SHFL.BFLY PT, R103, R5, 0x1, 0x1f ;  /* 0x0c201f0005677f89 */ /* 0x000e6200000e0000 */
[----:B------:R-:W-:Y:S02]  /*18310*/  FMNMX.FTZ R102, R49, R102, !PT ;  /* 0x0000006631667209 */ /* 0x000fe40007810000 */
[----:B------:R-:W-:-:S02]  /*18320*/  ISETP.GE.OR P5, PT, R4, R208, !P0 ;  /* 0x000000d00400720c */ /* 0x000fc400047a6670 */
[----:B------:R-:W-:Y:S01]  /*18330*/  ISETP.GE.OR P2, PT, R4, R207, !P2 ;  /* 0x000000cf0400720c */ /* 0x000fe20005746670 */
[----:B------:R-:W-:Y:S01]  /*18340*/  IMAD.IADD R4, R205, 0x1, -R4 ;  /* 0x00000001cd047824 */ /* 0x000fe200078e0a04 */
[----:B------:R-:W-:-:S04]  /*18350*/  FMNMX.FTZ R102, R45, R102, !PT ;  /* 0x000000662d667209 */ /* 0x000fc80007810000 */
[----:B------:R-:W-:Y:S02]  /*18360*/  IABS R4, R4 ;  /* 0x0000000400047213 */ /* 0x000fe40000000000 */
[----:B------:R-:W-:Y:S02]  /*18370*/  FMNMX.FTZ R102, R41, R102, !PT ;  /* 0x0000006629667209 */ /* 0x000fe40007810000 */
[----:B------:R-:W-:Y:S02]  /*18380*/  I2FP.F32.S32 R4, R4 ;  /* 0x0000000400047245 */ /* 0x000fe40000201400 */
[----:B------:R-:W-:Y:S01]  /*18390*/  FMNMX.FTZ R102, R37, R102, !PT ;  /* 0x0000006625667209 */ /* 0x000fe20007810000 */
[-C--:B------:R-:W-:Y:S01]  /*183a0*/  FFMA.FTZ R6, R6, -R193.reuse, R219 ;  /* 0x800000c106067223 */ /* 0x080fe200000100db */
[----:B------:R-:W-:Y:S02]  /*183b0*/  IMAD.MOV.U32 R219, RZ, RZ, R51 ;  /* 0x000000ffffdb7224 */ /* 0x000fe400078e0033 */
[----:B------:R-:W-:Y:S01]  /*183c0*/  FFMA.FTZ R51, R4, -R193, R46 ;  /* 0x800000c104337223 */ /* 0x000fe2000001002e */
[----:B------:R-:W-:Y:S01]  /*183d0*/  FMNMX.FTZ R102, R25, R102, !PT ;  /* 0x0000006619667209 */ /* 0x000fe20007810000 */
[----:B------:R-:W-:Y:S01]  /*183e0*/  IMAD.IADD R4, R204, 0x1, -R3 ;  /* 0x00000001cc047824 */ /* 0x000fe200078e0a03 */
[----:B------:R-:W-:-:S02]  /*183f0*/  ISETP.GE.AND P0, PT, R3, R199, PT ;  /* 0x000000c70300720c */ /* 0x000fc40003f06270 */
[----:B------:R-:W-:Y:S02]  /*18400*/  FMNMX.FTZ R102, R23, R102, !PT ;  /* 0x0000006617667209 */ /* 0x000fe40007810000 */
[----:B------:R-:W-:Y:S02]  /*18410*/  IABS R4, R4 ;  /* 0x0000000400047213 */ /* 0x000fe40000000000 */
[----:B------:R-:W-:Y:S02]  /*18420*/  ISETP.GE.AND P1, PT, R3, R198, PT ;  /* 0x000000c60300720c */ /* 0x000fe40003f26270 */
[----:B-1----:R-:W-:Y:S01]  /*18430*/  FMNMX.FTZ R103, R5, R103, !PT ;  /* 0x0000006705677209 */ /* 0x002fe20007810000 */
[----:B------:R-:W-:Y:S01]  /*18440*/  IMAD.IADD R5, R205, 0x1, -R3 ;  /* 0x00000001cd057824 */ /* 0x000fe200078e0a03 */
[----:B------:R-:W-:Y:S02]  /*18450*/  FMNMX.FTZ R102, R20, R102, !PT ;  /* 0x0000006614667209 */ /* 0x000fe40007810000 */
[----:B------:R-:W-:-:S02]  /*18460*/  ISETP.GE.OR P6, PT, R3, R208, !P0 ;  /* 0x000000d00300720c */ /* 0x000fc400047c6670 */
[----:B------:R-:W-:Y:S01]  /*18470*/  ISETP.GE.OR P1, PT, R3, R207, !P1 ;  /* 0x000000cf0300720c */ /* 0x000fe20004f26670 */
[----:B------:R-:W-:Y:S01]  /*18480*/  IMAD.MOV.U32 R3, RZ, RZ, R4 ;  /* 0x000000ffff037224 */ /* 0x000fe200078e0004 */
[----:B------:R-:W-:Y:S02]  /*18490*/  FMNMX.FTZ R102, R17, R102, !PT ;  /* 0x0000006611667209 */ /* 0x000fe40007810000 */
[----:B------:R-:W-:Y:S02]  /*184a0*/  IABS R5, R5 ;  /* 0x0000000500057213 */ /* 0x000fe40000000000 */
[----:B------:R-:W-:Y:S02]  /*184b0*/  I2FP.F32.S32 R3, R3 ;  /* 0x0000000300037245 */ /* 0x000fe40000201400 */
[----:B------:R-:W-:Y:S01]  /*184c0*/  FMNMX.FTZ R102, R16, R102, !PT ;  /* 0x0000006610667209 */ /* 0x000fe20007810000 */
[----:B------:R-:W-:Y:S02]  /*184d0*/  IMAD.MOV.U32 R46, RZ, RZ, R5 ;  /* 0x000000ffff2e7224 */ /* 0x000fe400078e0005 */
[----:B------:R-:W-:Y:S01]  /*184e0*/  FFMA.FTZ R5, R3, -R193, R219 ;  /* 0x800000c103057223 */ /* 0x000fe200000100db */
[----:B------:R-:W-:-:S02]  /*184f0*/  FMNMX.FTZ R102, R15, R102, !PT ;  /* 0x000000660f667209 */ /* 0x000fc40007810000 */
[----:B------:R-:W-:Y:S02]  /*18500*/  FSETP.NEU.FTZ.AND P0, PT, R103, -INF , PT ;  /* 0xff8000006700780b */ /* 0x000fe40003f1d000 */
[----:B------:R-:W-:Y:S02]  /*18510*/  I2FP.F32.S32 R46, R46 ;  /* 0x0000002e002e7245 */ /* 0x000fe40000201400 */
[----:B------:R-:W-:Y:S01]  /*18520*/  FMNMX.FTZ R102, R14, R102, !PT ;  /* 0x000000660e667209 */ /* 0x000fe20007810000 */
[----:B------:R-:W-:-:S03]  /*18530*/  IMAD.MOV.U32 R190, RZ, RZ, R222 ;  /* 0x000000ffffbe7224 */ /* 0x000fc600078e00de */
[----:B------:R-:W-:Y:S01]  /*18540*/  FMNMX.FTZ R102, R13, R102, !PT ;  /* 0x000000660d667209 */ /* 0x000fe20007810000 */
[----:B------:R-:W-:Y:S02]  /*18550*/  IMAD.MOV.U32 R191, RZ, RZ, R223 ;  /* 0x000000ffffbf7224 */ /* 0x000fe400078e00df */
[----:B------:R-:W-:Y:S02]  /*18560*/  IMAD.MOV.U32 R219, RZ, RZ, R195 ;  /* 0x000000ffffdb7224 */ /* 0x000fe400078e00c3 */
[----:B------:R-:W-:Y:S02]  /*18570*/  IMAD.MOV.U32 R222, RZ, RZ, R106 ;  /* 0x000000ffffde7224 */ /* 0x000fe400078e006a */
[----:B------:R-:W-:Y:S01]  /*18580*/  IMAD.MOV.U32 R223, RZ, RZ, R105 ;  /* 0x000000ffffdf7224 */ /* 0x000fe200078e0069 */
        /* <DEDUP_REMOVED lines=10> */
[----:B------:R-:W4:Y:S01]  /*18630*/  LDL.LU R175, [R1+0x140] ;  /* 0x0001400001af7983 */ /* 0x000f220000300800 */
[----:B------:R-:W-:Y:S01]  /*18640*/  FSEL R4, R103, RZ, P0 ;  /* 0x000000ff67047208 */ /* 0x000fe20000000000 */
[----:B------:R-:W-:-:S02]  /*18650*/  IMAD.MOV.U32 R203, RZ, RZ, R181 ;  /* 0x000000ffffcb7224 */ /* 0x000fc400078e00b5 */
[----:B------:R-:W4:Y:S01]  /*18660*/  LDL R196, [R1+0x130] ;  /* 0x0001300001c47983 */ /* 0x000f220000100800 */
[----:B--2---:R-:W-:Y:S01]  /*18670*/  FFMA.FTZ R46, R46, -R193, R28 ;  /* 0x800000c12e2e7223 */ /* 0x004fe2000001001c */
[----:B------:R-:W-:Y:S02]  /*18680*/  IMAD.MOV.U32 R28, RZ, RZ, R29 ;  /* 0x000000ffff1c7224 */ /* 0x000fe400078e001d */
[----:B------:R-:W-:Y:S02]  /*18690*/  IMAD.MOV.U32 R29, RZ, RZ, R104 ;  /* 0x000000ffff1d7224 */ /* 0x000fe400078e0068 */
        /* <DEDUP_REMOVED lines=17> */
[----:B------:R-:W-:-:S02]  /*187b0*/  FFMA.FTZ R235, R7, R0, -R3 ;  /* 0x0000000007eb7223 */ /* 0x000fc40000010803 */
[----:B------:R-:W1:Y:S02]  /*187c0*/  SHFL.BFLY PT, R3, R102, 0x2, 0x1f ;  /* 0x0c401f0066037f89 */ /* 0x000e6400000e0000 */
[----:B-1----:R-:W-:-:S05]  /*187d0*/  FMNMX.FTZ R102, R102, R3, !PT ;  /* 0x0000000366667209 */ /* 0x002fca0007810000 */
[----:B------:R-:W1:Y:S01]  /*187e0*/  SHFL.BFLY PT, R3, R102, 0x1, 0x1f ;  /* 0x0c201f0066037f89 */ /* 0x000e6200000e0000 */
[----:B------:R-:W-:Y:S01]  /*187f0*/  FADD.FTZ R52, R218, -R4 ;  /* 0x80000004da347221 */ /* 0x000fe20000010000 */
        /* <DEDUP_REMOVED lines=37> */
[----:B------:R1:W-:Y:S03]  /*18a50*/  MUFU.EX2 R41, R4 ;  /* 0x0000000400297308 */ /* 0x0003e60000000800 */
[----:B-1----:R-:W-:-:S05]  /*18a60*/  FMNMX.FTZ R4, R24, R3, !PT ;  /* 0x0000000318047209 */ /* 0x002fca0007810000 */
[----:B------:R-:W1:Y:S01]  /*18a70*/  MUFU.EX2 R3, R9 ;  /* 0x0000000900037308 */ /* 0x000e620000000800 */
[----:B------:R-:W-:Y:S01]  /*18a80*/  STL [R1+0x238], R102 ;  /* 0x0002386601007387 */ /* 0x000fe20000100800 */
[-C--:B-1----:R-:W-:Y:S01]  /*18a90*/  FMUL.FTZ R240, R168, R3.reuse ;  /* 0x00000003a8f07220 */ /* 0x082fe20000410000 */
[-C--:B------:R-:W-:Y:S01]  /*18aa0*/  FMUL.FTZ R241, R169, R3.reuse ;  /* 0x00000003a9f17220 */ /* 0x080fe20000410000 */
[-C--:B------:R-:W-:Y:S01]  /*18ab0*/  FMUL.FTZ R248, R164, R3.reuse ;  /* 0x00000003a4f87220 */ /* 0x080fe20000410000 */
[-C--:B------:R-:W-:Y:S02]  /*18ac0*/  FMUL.FTZ R249, R165, R3.reuse ;  /* 0x00000003a5f97220 */ /* 0x080fe40000410000 */
[----:B------:R-:W-:Y:S01]  /*18ad0*/  STL [R1+0x23c], R240 ;  /* 0x00023cf001007387 */ /* 0x000fe20000100800 */
[----:B------:R-:W-:-:S03]  /*18ae0*/  FMUL.FTZ R9, R160, R3 ;  /* 0x00000003a0097220 */ /* 0x000fc60000410000 */
[----:B------:R-:W-:Y:S04]  /*18af0*/  STL [R1+0x240], R241 ;  /* 0x000240f101007387 */ /* 0x000fe80000100800 */
[----:B------:R1:W-:Y:S04]  /*18b00*/  STL [R1+0x244], R248 ;  /* 0x000244f801007387 */ /* 0x0003e80000100800 */
[----:B------:R-:W-:Y:S01]  /*18b10*/  STL [R1+0x248], R249 ;  /* 0x000248f901007387 */ /* 0x000fe20000100800 */
[----:B-1----:R-:W-:-:S05]  /*18b20*/  FMUL.FTZ R248, R161, R3 ;  /* 0x00000003a1f87220 */ /* 0x002fca0000410000 */
[----:B------:R1:W-:Y:S04]  /*18b30*/  STL [R1+0x250], R248 ;  /* 0x000250f801007387 */ /* 0x0003e80000100800 */
[----:B------:R2:W-:Y:S01]  /*18b40*/  STL [R1+0x20], R9 ;  /* 0x0000200901007387 */ /* 0x0005e20000100800 */
        /* <DEDUP_REMOVED lines=9> */
[----:B------:R-:W-:-:S04]  /*18be0*/  LOP3.LUT P3, RZ, R2, 0x100, RZ, 0xc0, !PT ;  /* 0x0000010002ff7812 */ /* 0x000fc8000786c0ff */
[----:B------:R-:W-:Y:S02]  /*18bf0*/  FSEL R8, R43, -INF , !P3 ;  /* 0xff8000002b087808 */ /* 0x000fe40005800000 */
[----:B------:R-:W-:Y:S02]  /*18c00*/  FSEL R7, R26, -INF , !P4 ;  /* 0xff8000001a077808 */ /* 0x000fe40006000000 */
[----:B------:R-:W-:Y:S02]  /*18c10*/  FMNMX.FTZ R4, R8, R4, !PT ;  /* 0x0000000408047209 */ /* 0x000fe40007810000 */
[----:B------:R-:W-:Y:S02]  /*18c20*/  FSEL R6, R6, -INF , !P5 ;  /* 0xff80000006067808 */ /* 0x000fe40006800000 */
[----:B------:R-:W-:Y:S02]  /*18c30*/  FMNMX.FTZ R4, R7, R4, !PT ;  /* 0x0000000407047209 */ /* 0x000fe40007810000 */
[----:B------:R-:W-:-:S02]  /*18c40*/  FSEL R5, R5, -INF , !P6 ;  /* 0xff80000005057808 */ /* 0x000fc40007000000 */
[----:B------:R-:W-:Y:S01]  /*18c50*/  FMNMX.FTZ R4, R6, R4, !PT ;  /* 0x0000000406047209 */ /* 0x000fe20007810000 */
[----:B----4-:R-:W-:-:S03]  /*18c60*/  FFMA.FTZ R177, R175, R3, R41 ;  /* 0x00000003afb17223 */ /* 0x010fc60000010029 */
[----:B------:R-:W-:Y:S01]  /*18c70*/  FMNMX.FTZ R4, R5, R4, !PT ;  /* 0x0000000405047209 */ /* 0x000fe20007810000 */
        /* <DEDUP_REMOVED lines=17> */
[----:B------:R-:W-:-:S02]  /*18d90*/  FMUL.FTZ R173, R97, R3 ;  /* 0x0000000361ad7220 */ /* 0x000fc40000410000 */
[----:B------:R-:W1:Y:S02]  /*18da0*/  SHFL.BFLY PT, R3, R4, 0x2, 0x1f ;  /* 0x0c401f0004037f89 */ /* 0x000e6400000e0000 */
[----:B-1----:R-:W-:-:S05]  /*18db0*/  FMNMX.FTZ R3, R4, R3, !PT ;  /* 0x0000000304037209 */ /* 0x002fca0007810000 */
[----:B------:R-:W1:Y:S01]  /*18dc0*/  SHFL.BFLY PT, R4, R3, 0x1, 0x1f ;  /* 0x0c201f0003047f89 */ /* 0x000e6200000e0000 */
[C---:B------:R-:W-:Y:S02]  /*18dd0*/  LOP3.LUT P3, RZ, R2.reuse, 0x10, RZ, 0xc0, !PT ;  /* 0x0000001002ff7812 */ /* 0x040fe4000786c0ff */
[C---:B------:R-:W-:Y:S02]  /*18de0*/  LOP3.LUT P4, RZ, R2.reuse, 0x8, RZ, 0xc0, !PT ;  /* 0x0000000802ff7812 */ /* 0x040fe4000788c0ff */
[C---:B------:R-:W-:Y:S02]  /*18df0*/  LOP3.LUT P5, RZ, R2.reuse, 0x4, RZ, 0xc0, !PT ;  /* 0x0000000402ff7812 */ /* 0x040fe400078ac0ff */
[----:B------:R-:W-:Y:S02]  /*18e00*/  LOP3.LUT P6, RZ, R2, 0x2, RZ, 0xc0, !PT ;  /* 0x0000000202ff7812 */ /* 0x000fe400078cc0ff */
[----:B-1----:R-:W-:-:S04]  /*18e10*/  FMNMX.FTZ R101, R3, R4, !PT ;  /* 0x0000000403657209 */ /* 0x002fc80007810000 */
[----:B------:R-:W-:-:S04]  /*18e20*/  FSETP.NEU.FTZ.AND P0, PT, R101, -INF , PT ;  /* 0xff8000006500780b */ /* 0x000fc80003f1d000 */
[----:B------:R-:W-:-:S05]  /*18e30*/  FSEL R3, R101, RZ, P0 ;  /* 0x000000ff65037208 */ /* 0x000fca0000000000 */
[----:B------:R-:W-:Y:S01]  /*18e40*/  FADD.FTZ R9, R247, -R3 ;  /* 0x80000003f7097221 */ /* 0x000fe20000010000 */
[----:B------:R-:W-:Y:S01]  /*18e50*/  FMUL.FTZ R3, R0, R101 ;  /* 0x0000006500037220 */ /* 0x000fe20000410000 */
[----:B------:R-:W-:Y:S02]  /*18e60*/  FSEL R23, R217, -INF , !P3 ;  /* 0xff800000d9177808 */ /* 0x000fe40005800000 */
[----:B------:R-:W-:Y:S02]  /*18e70*/  FSEL R22, R214, -INF , !P4 ;  /* 0xff800000d6167808 */ /* 0x000fe40006000000 */
[----:B------:R-:W-:Y:S02]  /*18e80*/  FSEL R3, R3, RZ, P0 ;  /* 0x000000ff03037208 */ /* 0x000fe40000000000 */
[----:B------:R-:W-:Y:S02]  /*18e90*/  FSEL R21, R194, -INF , !P5 ;  /* 0xff800000c2157808 */ /* 0x000fe40006800000 */
[----:B------:R-:W-:-:S02]  /*18ea0*/  FSEL R20, R182, -INF , !P6 ;  /* 0xff800000b6147808 */ /* 0x000fc40007000000 */
[C---:B------:R-:W-:Y:S02]  /*18eb0*/  LOP3.LUT P0, RZ, R2.reuse, 0x1, RZ, 0xc0, !PT ;  /* 0x0000000102ff7812 */ /* 0x040fe4000780c0ff */
[C---:B------:R-:W-:Y:S02]  /*18ec0*/  LOP3.LUT P3, RZ, R2.reuse, 0x1000, RZ, 0xc0, !PT ;  /* 0x0000100002ff7812 */ /* 0x040fe4000786c0ff */
        /* <DEDUP_REMOVED lines=12> */
[----:B------:R-:W-:Y:S01]  /*18f90*/  FMNMX.FTZ R2, R20, R2, !PT ;  /* 0x0000000214027209 */ /* 0x000fe20007810000 */
        /* <DEDUP_REMOVED lines=16> */
[----:B------:R-:W-:Y:S01]  /*190a0*/  FSEL R19, R176, -INF , !P6 ;  /* 0xff800000b0137808 */ /* 0x000fe20007000000 */
[----:B------:R-:W-:Y:S01]  /*190b0*/  FMUL.FTZ R3, R0, R9 ;  /* 0x0000000900037220 */ /* 0x000fe20000410000 */
[----:B------:R-:W-:-:S02]  /*190c0*/  FMNMX.FTZ R2, R16, R2, !PT ;  /* 0x0000000210027209 */ /* 0x000fc40007810000 */
[----:B------:R-:W-:Y:S02]  /*190d0*/  FSEL R18, R100, -INF , !P5 ;  /* 0xff80000064127808 */ /* 0x000fe40006800000 */
[----:B------:R-:W-:Y:S01]  /*190e0*/  FMNMX.FTZ R2, R19, R2, !PT ;  /* 0x0000000213027209 */ /* 0x000fe20007810000 */
[----:B------:R-:W-:Y:S01]  /*190f0*/  MUFU.EX2 R4, R4 ;  /* 0x0000000400047308 */ /* 0x000fe20000000800 */
[----:B------:R-:W-:Y:S02]  /*19100*/  FSEL R17, R64, -INF , !P4 ;  /* 0xff80000040117808 */ /* 0x000fe40006000000 */
[----:B------:R-:W-:-:S05]  /*19110*/  FMNMX.FTZ R5, R18, R2, !PT ;  /* 0x0000000212057209 */ /* 0x000fca0007810000 */
[----:B------:R-:W-:Y:S01]  /*19120*/  MUFU.EX2 R3, R3 ;  /* 0x0000000300037308 */ /* 0x000fe20000000800 */
[----:B------:R-:W-:Y:S02]  /*19130*/  FSEL R26, R55, -INF , !P3 ;  /* 0xff800000371a7808 */ /* 0x000fe40005800000 */
[----:B------:R-:W-:-:S05]  /*19140*/  FMNMX.FTZ R5, R17, R5, !PT ;  /* 0x0000000511057209 */ /* 0x000fca0007810000 */
[----:B------:R-:W1:Y:S01]  /*19150*/  MUFU.EX2 R2, R10 ;  /* 0x0000000a00027308 */ /* 0x000e620000000800 */
[----:B------:R-:W-:Y:S02]  /*19160*/  FSEL R25, R51, -INF , !P2 ;  /* 0xff80000033197808 */ /* 0x000fe40005000000 */
[----:B------:R-:W-:Y:S02]  /*19170*/  FMNMX.FTZ R5, R26, R5, !PT ;  /* 0x000000051a057209 */ /* 0x000fe40007810000 */
[----:B------:R-:W-:Y:S02]  /*19180*/  FSEL R24, R46, -INF , !P1 ;  /* 0xff8000002e187808 */ /* 0x000fe40004800000 */
[----:B------:R-:W-:-:S04]  /*19190*/  FMNMX.FTZ R5, R25, R5, !PT ;  /* 0x0000000519057209 */ /* 0x000fc80007810000 */
[----:B------:R-:W-:Y:S02]  /*191a0*/  FMNMX.FTZ R5, R24, R5, !PT ;  /* 0x0000000518057209 */ /* 0x000fe40007810000 */
[----:B-1----:R-:W-:Y:S01]  /*191b0*/  F2FP.F16.F32.PACK_AB R55, R2, R4 ;  /* 0x000000040237723e */ /* 0x002fe200000000ff */
[----:B------:R-:W-:Y:S01]  /*191c0*/  STL [R1+0x24c], R102 ;  /* 0x00024c6601007387 */ /* 0x000fe20000100800 */
[----:B--2---:R-:W-:-:S04]  /*191d0*/  FFMA.FTZ R6, R242, R3, R4 ;  /* 0x00000003f2067223 */ /* 0x004fc80000010004 */
[----:B------:R-:W-:Y:S02]  /*191e0*/  FADD.FTZ R27, R2, R6 ;  /* 0x00000006021b7221 */ /* 0x000fe40000010000 */
[----:B------:R-:W1:Y:S02]  /*191f0*/  SHFL.BFLY PT, R2, R5, 0x2, 0x1f ;  /* 0x0c401f0005027f89 */ /* 0x000e6400000e0000 */
[----:B-1----:R-:W-:-:S05]  /*19200*/  FMNMX.FTZ R2, R5, R2, !PT ;  /* 0x0000000205027209 */ /* 0x002fca0007810000 */
[----:B------:R-:W1:Y:S01]  /*19210*/  SHFL.BFLY PT, R4, R2, 0x1, 0x1f ;  /* 0x0c201f0002047f89 */ /* 0x000e6200000e0000 */
[----:B------:R-:W-:-:S03]  /*19220*/  IMAD.MOV.U32 R63, RZ, RZ, R189 ;  /* 0x000000ffff3f7224 */ /* 0x000fc600078e00bd */
[----:B------:R-:W-:Y:S04]  /*19230*/  STL [R1+0x254], R103 ;  /* 0x0002546701007387 */ /* 0x000fe80000100800 */
[----:B------:R-:W-:Y:S04]  /*19240*/  STL [R1+0x258], R207 ;  /* 0x000258cf01007387 */ /* 0x000fe80000100800 */
[----:B------:R-:W2:Y:S01]  /*19250*/  LDL.LU R189, [R1] ;  /* 0x0000000001bd7983 */ /* 0x000ea20000300800 */
[----:B-1----:R-:W-:-:S04]  /*19260*/  FMNMX.FTZ R100, R2, R4, !PT ;  /* 0x0000000402647209 */ /* 0x002fc80007810000 */
[----:B------:R-:W-:-:S04]  /*19270*/  FSETP.NEU.FTZ.AND P0, PT, R100, -INF , PT ;  /* 0xff8000006400780b */ /* 0x000fc80003f1d000 */
[----:B------:R-:W-:-:S05]  /*19280*/  FSEL R2, R100, RZ, P0 ;  /* 0x000000ff64027208 */ /* 0x000fca0000000000 */
[----:B------:R-:W-:Y:S01]  /*19290*/  FADD.FTZ R5, R252, -R2 ;  /* 0x80000002fc057221 */ /* 0x000fe20000010000 */
[----:B------:R-:W-:-:S05]  /*192a0*/  FMUL.FTZ R2, R0, R100 ;  /* 0x0000006400027220 */ /* 0x000fca0000410000 */
[----:B------:R-:W-:-:S05]  /*192b0*/  FSEL R2, R2, RZ, P0 ;  /* 0x000000ff02027208 */ /* 0x000fca0000000000 */
[----:B------:R-:W-:-:S04]  /*192c0*/  FFMA.FTZ R4, R180, R0, -R2 ;  /* 0x00000000b4047223 */ /* 0x000fc80000010802 */
[----:B------:R1:W-:Y:S01]  /*192d0*/  MUFU.EX2 R9, R4 ;  /* 0x0000000400097308 */ /* 0x0003e20000000800 */
[----:B------:R-:W-:Y:S02]  /*192e0*/  IMAD.MOV.U32 R250, RZ, RZ, R190 ;  /* 0x000000fffffa7224 */ /* 0x000fe400078e00be */
[----:B-1----:R-:W-:-:S05]  /*192f0*/  FFMA.FTZ R4, R107, R0, -R2 ;  /* 0x000000006b047223 */ /* 0x002fca0000010802 */
[----:B------:R1:W-:Y:S01]  /*19300*/  MUFU.EX2 R8, R4 ;  /* 0x0000000400087308 */ /* 0x0003e20000000800 */
[----:B------:R-:W-:Y:S02]  /*19310*/  IMAD.MOV.U32 R251, RZ, RZ, R191 ;  /* 0x000000fffffb7224 */ /* 0x000fe400078e00bf */
[----:B------:R-:W-:Y:S02]  /*19320*/  IMAD.MOV.U32 R190, RZ, RZ, R32 ;  /* 0x000000ffffbe7224 */ /* 0x000fe400078e0020 */
[----:B------:R-:W-:Y:S02]  /*19330*/  IMAD.MOV.U32 R191, RZ, RZ, R33 ;  /* 0x000000ffffbf7224 */ /* 0x000fe400078e0021 */
[----:B-1----:R-:W-:Y:S01]  /*19340*/  FMUL.FTZ R4, R0, R5 ;  /* 0x0000000500047220 */ /* 0x002fe20000410000 */
[----:B------:R-:W-:Y:S01]  /*19350*/  FFMA.FTZ R5, R62, R0, -R2 ;  /* 0x000000003e057223 */ /* 0x000fe20000010802 */
[----:B------:R-:W-:Y:S02]  /*19360*/  IMAD.MOV.U32 R62, RZ, RZ, R203 ;  /* 0x000000ffff3e7224 */ /* 0x000fe400078e00cb */
[----:B------:R-:W3:Y:S04]  /*19370*/  LDL.LU R203, [R1+0x14c] ;  /* 0x00014c0001cb7983 */ /* 0x000ee80000300800 */
[----:B------:R-:W4:Y:S01]  /*19380*/  LDL.LU.64 R32, [R1+0x80] ;  /* 0x0000800001207983 */ /* 0x000f220000300a00 */
[----:B------:R-:W-:-:S02]  /*19390*/  IMAD.MOV.U32 R208, RZ, RZ, R30 ;  /* 0x000000ffffd07224 */ /* 0x000fc400078e001e */
[----:B------:R-:W-:Y:S02]  /*193a0*/  IMAD.MOV.U32 R209, RZ, RZ, R31 ;  /* 0x000000ffffd17224 */ /* 0x000fe400078e001f */
[----:B------:R-:W4:Y:S01]  /*193b0*/  LDL.LU.64 R30, [R1+0x160] ;  /* 0x00016000011e7983 */ /* 0x000f220000300a00 */
[----:B------:R-:W-:Y:S01]  /*193c0*/  MUFU.EX2 R4, R4 ;  /* 0x0000000400047308 */ /* 0x000fe20000000800 */
[-CC-:B------:R-:W-:Y:S01]  /*193d0*/  FFMA.FTZ R7, R67, R0.reuse, -R2.reuse ;  /* 0x0000000043077223 */ /* 0x180fe20000010802 */
[----:B------:R-:W-:-:S06]  /*193e0*/  FFMA.FTZ R6, R65, R0, -R2 ;  /* 0x0000000041067223 */ /* 0x000fcc0000010802 */
[----:B------:R-:W1:Y:S08]  /*193f0*/  MUFU.EX2 R15, R11 ;  /* 0x0000000b000f7308 */ /* 0x000e700000000800 */
[----:B------:R-:W1:Y:S08]  /*19400*/  MUFU.EX2 R14, R14 ;  /* 0x0000000e000e7308 */ /* 0x000e700000000800 */
[----:B------:R-:W-:Y:S01]  /*19410*/  MUFU.EX2 R7, R7 ;  /* 0x0000000700077308 */ /* 0x000fe20000000800 */
[-CC-:B------:R-:W-:Y:S01]  /*19420*/  FFMA.FTZ R23, R23, R0.reuse, -R2.reuse ;  /* 0x0000000017177223 */ /* 0x180fe20000010802 */
[-CC-:B------:R-:W-:Y:S01]  /*19430*/  FFMA.FTZ R22, R22, R0.reuse, -R2.reuse ;  /* 0x0000000016167223 */ /* 0x180fe20000010802 */
[----:B------:R-:W-:-:S05]  /*19440*/  FFMA.FTZ R21, R21, R0, -R2 ;  /* 0x0000000015157223 */ /* 0x000fca0000010802 */
[----:B------:R-:W1:Y:S01]  /*19450*/  MUFU.EX2 R13, R13 ;  /* 0x0000000d000d7308 */ /* 0x000e620000000800 */
[-CC-:B------:R-:W-:Y:S01]  /*19460*/  FFMA.FTZ R38, R19, R0.reuse, -R2.reuse ;  /* 0x0000000013267223 */ /* 0x180fe20000010802 */
[-CC-:B------:R-:W-:Y:S01]  /*19470*/  FFMA.FTZ R39, R18, R0.reuse, -R2.reuse ;  /* 0x0000000012277223 */ /* 0x180fe20000010802 */
[-CC-:B------:R-:W-:Y:S01]  /*19480*/  FFMA.FTZ R43, R17, R0.reuse, -R2.reuse ;  /* 0x00000000112b7223 */ /* 0x180fe20000010802 */
[----:B------:R-:W-:-:S04]  /*19490*/  FFMA.FTZ R26, R26, R0, -R2 ;  /* 0x000000001a1a7223 */ /* 0x000fc80000010802 */
[----:B------:R-:W1:Y:S01]  /*194a0*/  MUFU.EX2 R6, R6 ;  /* 0x0000000600067308 */ /* 0x000e620000000800 */
[-CC-:B------:R-:W-:Y:S01]  /*194b0*/  FFMA.FTZ R44, R25, R0.reuse, -R2.reuse ;  /* 0x00000000192c7223 */ /* 0x180fe20000010802 */
[----:B------:R-:W-:Y:S01]  /*194c0*/  FFMA.FTZ R45, R24, R0, -R2 ;  /* 0x00000000182d7223 */ /* 0x000fe20000010802 */
[----:B------:R-:W-:-:S05]  /*194d0*/  FMUL.FTZ R59, R0, R52 ;  /* 0x00000034003b7220 */ /* 0x000fca0000410000 */
[----:B------:R-:W1:Y:S08]  /*194e0*/  MUFU.EX2 R12, R12 ;  /* 0x0000000c000c7308 */ /* 0x000e700000000800 */
[----:B------:R1:W-:Y:S08]  /*194f0*/  MUFU.EX2 R11, R36 ;  /* 0x00000024000b7308 */ /* 0x0003f00000000800 */
[----:B------:R1:W-:Y:S08]  /*19500*/  MUFU.EX2 R10, R37 ;  /* 0x00000025000a7308 */ /* 0x0003f00000000800 */
[----:B------:R-:W-:Y:S01]  /*19510*/  MUFU.EX2 R5, R5 ;  /* 0x0000000500057308 */ /* 0x000fe20000000800 */
[-CC-:B-1----:R-:W-:Y:S01]  /*19520*/  FFMA.FTZ R36, R16, R0.reuse, -R2.reuse ;  /* 0x0000000010247223 */ /* 0x182fe20000010802 */
[----:B------:R-:W-:-:S06]  /*19530*/  FFMA.FTZ R37, R20, R0, -R2 ;  /* 0x0000000014257223 */ /* 0x000fcc0000010802 */
[----:B------:R-:W1:Y:S01]  /*19540*/  MUFU.EX2 R16, R23 ;  /* 0x0000001700107308 */ /* 0x000e620000000800 */
[----:B------:R-:W-:-:S04]  /*19550*/  FADD.FTZ R2, R15, R27 ;  /* 0x0000001b0f027221 */ /* 0x000fc80000010000 */
[----:B------:R-:W-:-:S04]  /*19560*/  FADD.FTZ R2, R14, R2 ;  /* 0x000000020e027221 */ /* 0x000fc80000010000 */
[----:B------:R-:W-:Y:S01]  /*19570*/  FADD.FTZ R2, R13, R2 ;  /* 0x000000020d027221 */ /* 0x000fe20000010000 */
[----:B------:R-:W-:-:S03]  /*19580*/  F2FP.F16.F32.PACK_AB R153, R6, R7 ;  /* 0x000000070699723e */ /* 0x000fc600000000ff */
[----:B------:R-:W-:Y:S01]  /*19590*/  FADD.FTZ R2, R12, R2 ;  /* 0x000000020c027221 */ /* 0x000fe20000010000 */
[----:B------:R-:W-:Y:S02]  /*195a0*/  F2FP.F16.F32.PACK_AB R152, R8, R9 ;  /* 0x000000090898723e */ /* 0x000fe400000000ff */
[----:B-1----:R-:W-:Y:S02]  /*195b0*/  F2FP.F16.F32.PACK_AB R164, R16, R5 ;  /* 0x0000000510a4723e */ /* 0x002fe400000000ff */
[----:B------:R-:W-:Y:S01]  /*195c0*/  F2FP.F16.F32.PACK_AB R52, R12, R13 ;  /* 0x0000000d0c34723e */ /* 0x000fe200000000ff */
[----:B------:R-:W-:Y:S01]  /*195d0*/  IMAD.MOV.U32 R217, RZ, RZ, R175 ;  /* 0x000000ffffd97224 */ /* 0x000fe200078e00af */
[----:B------:R-:W-:Y:S01]  /*195e0*/  F2FP.F16.F32.PACK_AB R51, R10, R11 ;  /* 0x0000000b0a33723e */ /* 0x000fe200000000ff */
[----:B--2---:R-:W-:-:S04]  /*195f0*/  FFMA.FTZ R0, R189, R4, R9 ;  /* 0x00000004bd007223 */ /* 0x004fc80000010009 */
[----:B------:R-:W-:-:S04]  /*19600*/  FADD.FTZ R0, R8, R0 ;  /* 0x0000000008007221 */ /* 0x000fc80000010000 */
[----:B------:R-:W-:-:S04]  /*19610*/  FADD.FTZ R0, R7, R0 ;  /* 0x0000000007007221 */ /* 0x000fc80000010000 */
[----:B------:R-:W-:Y:S01]  /*19620*/  FADD.FTZ R0, R6, R0 ;  /* 0x0000000006007221 */ /* 0x000fe20000010000 */
[----:B------:R-:W-:-:S03]  /*19630*/  FADD.FTZ R6, R11, R2 ;  /* 0x000000020b067221 */ /* 0x000fc60000010000 */
[----:B------:R-:W-:Y:S01]  /*19640*/  FADD.FTZ R0, R5, R0 ;  /* 0x0000000005007221 */ /* 0x000fe20000010000 */
[----:B------:R-:W1:Y:S03]  /*19650*/  MUFU.EX2 R8, R22 ;  /* 0x0000001600087308 */ /* 0x000e660000000800 */
[----:B------:R-:W-:-:S05]  /*19660*/  FADD.FTZ R2, R16, R0 ;  /* 0x0000000010027221 */ /* 0x000fca0000010000 */
[----:B------:R-:W2:Y:S01]  /*19670*/  MUFU.EX2 R7, R21 ;  /* 0x0000001500077308 */ /* 0x000ea20000000800 */
[----:B------:R-:W-:Y:S01]  /*19680*/  FADD.FTZ R20, R10, R6 ;  /* 0x000000060a147221 */ /* 0x000fe20000010000 */
[----:B-1----:R-:W-:-:S04]  /*19690*/  FADD.FTZ R2, R8, R2 ;  /* 0x0000000208027221 */ /* 0x002fc80000010000 */
[C---:B--2---:R-:W-:Y:S01]  /*196a0*/  FADD.FTZ R18, R7.reuse, R2 ;  /* 0x0000000207127221 */ /* 0x044fe20000010000 */
[----:B------:R-:W-:Y:S01]  /*196b0*/  F2FP.F16.F32.PACK_AB R176, R7, R8 ;  /* 0x0000000807b0723e */ /* 0x000fe200000000ff */
[----:B---3--:R-:W-:-:S05]  /*196c0*/  VIADD R0, R203, 0xffffffff ;  /* 0xffffffffcb007836 */ /* 0x008fca0000000000 */
[----:B------:R-:W-:-:S04]  /*196d0*/  LOP3.LUT R214, R209, R0, RZ, 0x3c, !PT ;  /* 0x00000000d1d67212 */ /* 0x000fc800078e3cff */
[----:B----4-:R-:W-:-:S05]  /*196e0*/  LOP3.LUT R0, R214, R33, RZ, 0x3c, !PT ;  /* 0x00000021d6007212 */ /* 0x010fca00078e3cff */
[----:B------:R-:W-:-:S05]  /*196f0*/  IMAD.WIDE.U32 R16, R0, -0x326172a9, RZ ;  /* 0xcd9e8d5700107825 */ /* 0x000fca00078e00ff */
[----:B------:R-:W-:Y:S02]  /*19700*/  LOP3.LUT R0, R17, R218, R30, 0x96, !PT ;  /* 0x000000da11007212 */ /* 0x000fe400078e961e */
[----:B------:R-:W-:-:S03]  /*19710*/  LOP3.LUT R2, R221, R196, R16, 0x96, !PT ;  /* 0x000000c4dd027212 */ /* 0x000fc600078e9610 */
[----:B------:R-:W-:-:S04]  /*19720*/  IMAD.WIDE.U32 R6, R0, -0x2daee0ad, RZ ;  /* 0xd2511f5300067825 */ /* 0x000fc800078e00ff */
[----:B------:R-:W-:Y:S01]  /*19730*/  IMAD.WIDE.U32 R8, R2, -0x2daee0ad, RZ ;  /* 0xd2511f5302087825 */ /* 0x000fe200078e00ff */
[----:B------:R-:W-:-:S05]  /*19740*/  LOP3.LUT R0, R7, R28, R250, 0x96, !PT ;  /* 0x0000001c07007212 */ /* 0x000fca00078e96fa */
        /* <DEDUP_REMOVED lines=27> */
[--C-:B------:R-:W-:Y:S02]  /*19900*/  SHF.R.U32.HI R5, RZ, 0x10, R6.reuse ;  /* 0x00000010ff057819 */ /* 0x100fe40000011606 */
[----:B------:R-:W-:Y:S02]  /*19910*/  ISETP.GE.U32.AND P2, PT, R192, R0, PT ;  /* 0x00000000c000720c */ /* 0x000fe40003f46070 */
[----:B------:R-:W-:Y:S02]  /*19920*/  LOP3.LUT R23, R6, 0xffff, RZ, 0xc0, !PT ;  /* 0x0000ffff06177812 */ /* 0x000fe400078ec0ff */
[----:B------:R-:W-:Y:S01]  /*19930*/  SHF.R.U32.HI R0, RZ, 0x18, R6 ;  /* 0x00000018ff007819 */ /* 0x000fe20000011606 */
[----:B------:R-:W-:Y:S01]  /*19940*/  IMAD.WIDE.U32 R6, R10, -0x2daee0ad, RZ ;  /* 0xd2511f530a067825 */ /* 0x000fe200078e00ff */
[----:B------:R-:W-:Y:S01]  /*19950*/  LOP3.LUT R5, R5, 0xff, RZ, 0xc0, !PT ;  /* 0x000000ff05057812 */ /* 0x000fe200078ec0ff */
[----:B------:R-:W3:Y:S01]  /*19960*/  MUFU.EX2 R22, R37 ;  /* 0x0000002500167308 */ /* 0x000ee20000000800 */
[----:B------:R-:W-:-:S02]  /*19970*/  ISETP.GE.U32.AND P1, PT, R192, R0, PT ;  /* 0x00000000c000720c */ /* 0x000fc40003f26070 */
[----:B------:R-:W-:Y:S02]  /*19980*/  F2FP.F16.F32.PACK_AB R46, R14, R15 ;  /* 0x0000000f0e2e723e */ /* 0x000fe400000000ff */
[----:B------:R-:W-:Y:S02]  /*19990*/  LOP3.LUT R0, R7, R246, R12, 0x96, !PT ;  /* 0x000000f607007212 */ /* 0x000fe400078e960c */
[C---:B------:R-:W-:Y:S01]  /*199a0*/  LOP3.LUT R21, R6.reuse, 0xff, RZ, 0xc0, !PT ;  /* 0x000000ff06157812 */ /* 0x040fe200078ec0ff */
[----:B------:R-:W-:Y:S01]  /*199b0*/  MUFU.EX2 R15, R54 ;  /* 0x00000036000f7308 */ /* 0x000fe20000000800 */
[----:B------:R-:W-:Y:S02]  /*199c0*/  LOP3.LUT R25, R6, 0xffff, RZ, 0xc0, !PT ;  /* 0x0000ffff06197812 */ /* 0x000fe400078ec0ff */
[--C-:B------:R-:W-:Y:S02]  /*199d0*/  SHF.R.U32.HI R24, RZ, 0x10, R6.reuse ;  /* 0x00000010ff187819 */ /* 0x100fe40000011606 */
[----:B------:R-:W-:Y:S01]  /*199e0*/  SHF.R.U32.HI R19, RZ, 0x18, R6 ;  /* 0x00000018ff137819 */ /* 0x000fe20000011606 */
[----:B-1----:R-:W-:Y:S01]  /*199f0*/  FADD.FTZ R6, R9, R20 ;  /* 0x0000001409067221 */ /* 0x002fe20000010000 */
[----:B------:R-:W-:Y:S01]  /*19a00*/  ISETP.GE.U32.AND P6, PT, R192, R5, PT ;  /* 0x00000005c000720c */ /* 0x000fe20003fc6070 */
[----:B------:R-:W-:Y:S01]  /*19a10*/  MUFU.EX2 R8, R36 ;  /* 0x0000002400087308 */ /* 0x000fe20000000800 */
[C---:B--2---:R-:W-:Y:S01]  /*19a20*/  F2FP.F16.F32.PACK_AB R9, R2.reuse, R9 ;  /* 0x000000090209723e */ /* 0x044fe200000000ff */
[----:B------:R-:W-:-:S06]  /*19a30*/  FADD.FTZ R10, R2, R6 ;  /* 0x00000006020a7221 */ /* 0x000fcc0000010000 */
[----:B------:R-:W1:Y:S08]  /*19a40*/  MUFU.EX2 R12, R56 ;  /* 0x00000038000c7308 */ /* 0x000e700000000800 */
[----:B------:R-:W2:Y:S08]  /*19a50*/  MUFU.EX2 R5, R47 ;  /* 0x0000002f00057308 */ /* 0x000eb00000000800 */
[----:B------:R-:W4:Y:S01]  /*19a60*/  MUFU.EX2 R2, R48 ;  /* 0x0000003000027308 */ /* 0x000f220000000800 */
[----:B---3--:R-:W-:Y:S01]  /*19a70*/  FADD.FTZ R6, R22, R18 ;  /* 0x0000001216067221 */ /* 0x008fe20000010000 */
[----:B-1----:R-:W-:-:S03]  /*19a80*/  F2FP.F16.F32.PACK_AB R7, R12, R15 ;  /* 0x0000000f0c07723e */ /* 0x002fc600000000ff */
[C---:B------:R-:W-:Y:S01]  /*19a90*/  FADD.FTZ R18, R8.reuse, R6 ;  /* 0x0000000608127221 */ /* 0x040fe20000010000 */
[----:B------:R-:W-:Y:S01]  /*19aa0*/  F2FP.F16.F32.PACK_AB R169, R8, R22 ;  /* 0x0000001608a9723e */ /* 0x000fe200000000ff */
[----:B--2---:R-:W-:Y:S01]  /*19ab0*/  FADD.FTZ R6, R5, R10 ;  /* 0x0000000a05067221 */ /* 0x004fe20000010000 */
[----:B------:R1:W-:Y:S08]  /*19ac0*/  MUFU.EX2 R11, R105 ;  /* 0x00000069000b7308 */ /* 0x0003f00000000800 */
[----:B------:R2:W-:Y:S01]  /*19ad0*/  MUFU.EX2 R14, R106 ;  /* 0x0000006a000e7308 */ /* 0x0005e20000000800 */
[----:B----4-:R-:W-:-:S02]  /*19ae0*/  F2FP.F16.F32.PACK_AB R22, R2, R5 ;  /* 0x000000050216723e */ /* 0x010fc400000000ff */
[----:B-1----:R-:W-:-:S05]  /*19af0*/  PRMT R105, R7, 0x7632, R105 ;  /* 0x0000763207697816 */ /* 0x002fca0000000069 */
[----:B------:R1:W-:Y:S01]  /*19b00*/  MUFU.EX2 R13, R104 ;  /* 0x00000068000d7308 */ /* 0x0003e20000000800 */
[----:B--2---:R-:W-:Y:S01]  /*19b10*/  PRMT R106, R7, 0x7610, R106 ;  /* 0x00007610076a7816 */ /* 0x004fe2000000006a */
[----:B------:R-:W-:Y:S01]  /*19b20*/  FADD.FTZ R7, R2, R6 ;  /* 0x0000000602077221 */ /* 0x000fe20000010000 */
[----:B------:R-:W-:-:S03]  /*19b30*/  SHF.R.U32.HI R2, RZ, 0x8, R23 ;  /* 0x00000008ff027819 */ /* 0x000fc60000011617 */
[----:B------:R-:W-:Y:S01]  /*19b40*/  @!P4 HADD2 R68, -R106.H0_H0, -RZ.H0_H0 ;  /* 0xa00000ff6a44c230 */ /* 0x000fe20000000900 */
[----:B------:R-:W-:Y:S01]  /*19b50*/  LOP3.LUT R2, R2, 0xffff, RZ, 0xc0, !PT ;  /* 0x0000ffff02027812 */ /* 0x000fe200078ec0ff */
[----:B------:R-:W-:Y:S01]  /*19b60*/  IMAD.MOV.U32 R243, RZ, RZ, R191 ;  /* 0x000000fffff37224 */ /* 0x000fe200078e00bf */
[----:B------:R-:W2:Y:S01]  /*19b70*/  MUFU.EX2 R5, R38 ;  /* 0x0000002600057308 */ /* 0x000ea20000000800 */
[----:B-1----:R-:W-:Y:S02]  /*19b80*/  PRMT R104, R9, 0x7632, R104 ;  /* 0x0000763209687816 */ /* 0x002fe40000000068 */
[----:B------:R-:W-:Y:S02]  /*19b90*/  PRMT R191, R106, 0x5410, R105 ;  /* 0x000054106abf7816 */ /* 0x000fe40000000069 */
[----:B------:R-:W-:Y:S01]  /*19ba0*/  @!P4 PRMT R106, R68, 0x5410, RZ ;  /* 0x00005410446ac816 */ /* 0x000fe200000000ff */
[----:B------:R-:W-:Y:S01]  /*19bb0*/  @!P0 HADD2 R69, -R104.H0_H0, -RZ.H0_H0 ;  /* 0xa00000ff68458230 */ /* 0x000fe20000000900 */
[----:B------:R-:W-:-:S02]  /*19bc0*/  ISETP.GE.U32.AND P4, PT, R192, R2, PT ;  /* 0x00000002c000720c */ /* 0x000fc40003f86070 */
[----:B------:R-:W-:Y:S01]  /*19bd0*/  PRMT R97, R9, 0x7610, R97 ;  /* 0x0000761009617816 */ /* 0x000fe20000000061 */
[----:B------:R-:W1:Y:S01]  /*19be0*/  MUFU.EX2 R2, R39 ;  /* 0x0000002700027308 */ /* 0x000e620000000800 */
[----:B------:R-:W-:Y:S01]  /*19bf0*/  IMAD.MOV.U32 R242, RZ, RZ, R190 ;  /* 0x000000fffff27224 */ /* 0x000fe200078e00be */
[----:B------:R-:W-:Y:S02]  /*19c00*/  SHF.R.U32.HI R6, RZ, 0x10, R0 ;  /* 0x00000010ff067819 */ /* 0x000fe40000011600 */
[----:B------:R-:W-:-:S04]  /*19c10*/  PRMT R190, R97, 0x5410, R104 ;  /* 0x0000541061be7816 */ /* 0x000fc80000000068 */
[----:B------:R-:W3:Y:S01]  /*19c20*/  MUFU.EX2 R27, R49 ;  /* 0x00000031001b7308 */ /* 0x000ee20000000800 */
[----:B------:R-:W-:Y:S01]  /*19c30*/  @!P0 PRMT R104, R69, 0x5410, RZ ;  /* 0x0000541045688816 */ /* 0x000fe200000000ff */
[----:B------:R-:W-:Y:S01]  /*19c40*/  @!P5 HADD2 R81, -R97.H0_H0, -RZ.H0_H0 ;  /* 0xa00000ff6151d230 */ /* 0x000fe20000000900 */
[----:B------:R-:W-:Y:S02]  /*19c50*/  ISETP.GE.U32.AND P0, PT, R192, R19, PT ;  /* 0x00000013c000720c */ /* 0x000fe40003f06070 */
[----:B------:R-:W-:-:S03]  /*19c60*/  LOP3.LUT R6, R6, 0xff, RZ, 0xc0, !PT ;  /* 0x000000ff06067812 */ /* 0x000fc600078ec0ff */
[----:B------:R-:W4:Y:S01]  /*19c70*/  MUFU.EX2 R23, R50 ;  /* 0x0000003200177308 */ /* 0x000f220000000800 */
[----:B------:R-:W-:-:S07]  /*19c80*/  @!P5 PRMT R97, R81, 0x5410, RZ ;  /* 0x000054105161d816 */ /* 0x000fce00000000ff */
[----:B------:R-:W-:Y:S01]  /*19c90*/  MUFU.EX2 R20, R58 ;  /* 0x0000003a00147308 */ /* 0x000fe20000000800 */
[----:B------:R-:W-:-:S07]  /*19ca0*/  ISETP.GE.U32.AND P5, PT, R192, R6, PT ;  /* 0x00000006c000720c */ /* 0x000fce0003fa6070 */
[----:B------:R-:W4:Y:S01]  /*19cb0*/  MUFU.EX2 R19, R60 ;  /* 0x0000003c00137308 */ /* 0x000f220000000800 */
[----:B--2---:R-:W-:Y:S01]  /*19cc0*/  FADD.FTZ R6, R5, R18 ;  /* 0x0000001205067221 */ /* 0x004fe20000010000 */
[----:B-1----:R-:W-:-:S03]  /*19cd0*/  F2FP.F16.F32.PACK_AB R168, R2, R5 ;  /* 0x0000000502a8723e */ /* 0x002fc600000000ff */
[----:B------:R-:W-:Y:S01]  /*19ce0*/  FADD.FTZ R10, R2, R6 ;  /* 0x00000006020a7221 */ /* 0x000fe20000010000 */
[----:B---3--:R-:W-:-:S04]  /*19cf0*/  FADD.FTZ R2, R27, R7 ;  /* 0x000000071b027221 */ /* 0x008fc80000010000 */
[----:B----4-:R-:W-:Y:S01]  /*19d00*/  FADD.FTZ R36, R23, R2 ;  /* 0x0000000217247221 */ /* 0x010fe20000010000 */
[----:B------:R-:W-:-:S04]  /*19d10*/  F2FP.F16.F32.PACK_AB R2, R19, R20 ;  /* 0x000000141302723e */ /* 0x000fc800000000ff */
[C---:B------:R-:W-:Y:S02]  /*19d20*/  PRMT R96, R2.reuse, 0x7610, R96 ;  /* 0x0000761002607816 */ /* 0x040fe40000000060 */
        /* <DEDUP_REMOVED lines=30> */
[----:B------:R-:W1:Y:S01]  /*19f10*/  MUFU.EX2 R2, R44 ;  /* 0x0000002c00027308 */ /* 0x000e620000000800 */
[----:B---3--:R-:W-:-:S04]  /*19f20*/  F2FP.F16.F32.PACK_AB R0, R24, R21 ;  /* 0x000000151800723e */ /* 0x008fc800000000ff */
[C---:B------:R-:W-:Y:S02]  /*19f30*/  PRMT R80, R0.reuse, 0x7610, R80 ;  /* 0x0000761000507816 */ /* 0x040fe40000000050 */
[----:B------:R-:W-:Y:S02]  /*19f40*/  PRMT R69, R0, 0x7632, R69 ;  /* 0x0000763200457816 */ /* 0x000fe40000000045 */
[----:B------:R-:W2:Y:S01]  /*19f50*/  MUFU.EX2 R0, R45 ;  /* 0x0000002d00007308 */ /* 0x000ea20000000800 */
[----:B------:R-:W-:Y:S01]  /*19f60*/  SHF.R.U32.HI R5, RZ, 0x8, R25 ;  /* 0x00000008ff057819 */ /* 0x000fe20000011619 */
[----:B------:R-:W-:Y:S01]  /*19f70*/  @!P2 HADD2 R145, -R80.H0_H0, -RZ.H0_H0 ;  /* 0xa00000ff5091a230 */ /* 0x000fe20000000900 */
[----:B------:R-:W-:Y:S02]  /*19f80*/  F2FP.F16.F32.PACK_AB R18, R23, R27 ;  /* 0x0000001b1712723e */ /* 0x000fe400000000ff */
[----:B------:R-:W-:-:S03]  /*19f90*/  LOP3.LUT R5, R5, 0xffff, RZ, 0xc0, !PT ;  /* 0x0000ffff05057812 */ /* 0x000fc600078ec0ff */
[----:B------:R3:W-:Y:S01]  /*19fa0*/  MUFU.EX2 R8, R195 ;  /* 0x000000c300087308 */ /* 0x0007e20000000800 */
[C---:B------:R-:W-:Y:S02]  /*19fb0*/  PRMT R68, R18.reuse, 0x7610, R68 ;  /* 0x0000761012447816 */ /* 0x040fe40000000044 */
[----:B------:R-:W-:-:S03]  /*19fc0*/  PRMT R67, R18, 0x7632, R67 ;  /* 0x0000763212437816 */ /* 0x000fc60000000043 */
[----:B------:R-:W-:Y:S01]  /*19fd0*/  @!P5 HADD2 R156, -R68.H0_H0, -RZ.H0_H0 ;  /* 0xa00000ff449cd230 */ /* 0x000fe20000000900 */
[----:B---3--:R-:W-:Y:S02]  /*19fe0*/  PRMT R195, R80, 0x5410, R69 ;  /* 0x0000541050c37816 */ /* 0x008fe40000000045 */
[----:B------:R-:W-:Y:S02]  /*19ff0*/  @!P2 PRMT R80, R145, 0x5410, RZ ;  /* 0x000054109150a816 */ /* 0x000fe400000000ff */
[----:B------:R-:W-:Y:S01]  /*1a000*/  ISETP.GE.U32.AND P2, PT, R192, R5, PT ;  /* 0x00000005c000720c */ /* 0x000fe20003f46070 */
[----:B-1----:R-:W-:-:S04]  /*1a010*/  FADD.FTZ R5, R2, R10 ;  /* 0x0000000a02057221 */ /* 0x002fc80000010000 */
[----:B--2---:R-:W-:Y:S01]  /*1a020*/  FADD.FTZ R5, R0, R5 ;  /* 0x0000000500057221 */ /* 0x004fe20000010000 */
[----:B------:R-:W-:Y:S02]  /*1a030*/  PRMT R194, R68, 0x5410, R67 ;  /* 0x0000541044c27816 */ /* 0x000fe40000000043 */
[----:B------:R-:W-:Y:S02]  /*1a040*/  @!P5 PRMT R68, R156, 0x5410, RZ ;  /* 0x000054109c44d816 */ /* 0x000fe400000000ff */
[----:B------:R1:W-:Y:S04]  /*1a050*/  STL [R1], R5 ;  /* 0x0000000501007387 */ /* 0x0003e80000100800 */
[----:B------:R-:W2:Y:S01]  /*1a060*/  LDL.LU R156, [R1+0x4] ;  /* 0x00000400019c7983 */ /* 0x000ea20000300800 */
[----:B------:R-:W-:Y:S08]  /*1a070*/  MUFU.EX2 R23, R181 ;  /* 0x000000b500177308 */ /* 0x000ff00000000800 */
[----:B------:R-:W3:Y:S01]  /*1a080*/  MUFU.EX2 R22, R184 ;  /* 0x000000b800167308 */ /* 0x000ee20000000800 */
[----:B------:R-:W-:Y:S01]  /*1a090*/  @!P1 HADD2 R141, -R84.H0_H0, -RZ.H0_H0 ;  /* 0xa00000ff548d9230 */ /* 0x000fe20000000900 */
[----:B------:R-:W-:-:S06]  /*1a0a0*/  F2FP.F16.F32.PACK_AB R107, R0, R2 ;  /* 0x00000002006b723e */ /* 0x000fcc00000000ff */
[----:B------:R-:W-:Y:S01]  /*1a0b0*/  MUFU.EX2 R37, R57 ;  /* 0x0000003900257308 */ /* 0x000fe20000000800 */
[----:B------:R-:W-:-:S07]  /*1a0c0*/  @!P1 PRMT R84, R141, 0x5410, RZ ;  /* 0x000054108d549816 */ /* 0x000fce00000000ff */
[----:B------:R-:W4:Y:S01]  /*1a0d0*/  MUFU.EX2 R38, R53 ;  /* 0x0000003500267308 */ /* 0x000f220000000800 */
[----:B------:R-:W-:Y:S02]  /*1a0e0*/  ISETP.GE.U32.AND P1, PT, R192, R7, PT ;  /* 0x00000007c000720c */ /* 0x000fe40003f26070 */
[----:B---3--:R-:W-:-:S05]  /*1a0f0*/  F2FP.F16.F32.PACK_AB R0, R22, R23 ;  /* 0x000000171600723e */ /* 0x008fca00000000ff */
[----:B------:R-:W3:Y:S01]  /*1a100*/  MUFU.EX2 R6, R179 ;  /* 0x000000b300067308 */ /* 0x000ee20000000800 */
[----:B------:R-:W-:Y:S02]  /*1a110*/  @!P6 HADD2 R148, -R69.H0_H0, -RZ.H0_H0 ;  /* 0xa00000ff4594e230 */ /* 0x000fe40000000900 */
[----:B------:R-:W-:Y:S01]  /*1a120*/  @!P4 HADD2 R149, -R67.H0_H0, -RZ.H0_H0 ;  /* 0xa00000ff4395c230 */ /* 0x000fe20000000900 */
[----:B------:R-:W-:-:S04]  /*1a130*/  PRMT R66, R0, 0x7610, R66 ;  /* 0x0000761000427816 */ /* 0x000fc80000000042 */
[----:B------:R4:W3:Y:S01]  /*1a140*/  MUFU.EX2 R7, R185 ;  /* 0x000000b900077308 */ /* 0x0008e20000000800 */
[----:B------:R-:W-:Y:S01]  /*1a150*/  PRMT R65, R0, 0x7632, R65 ;  /* 0x0000763200417816 */ /* 0x000fe20000000041 */
[----:B------:R-:W-:Y:S01]  /*1a160*/  IMAD.MOV.U32 R180, RZ, RZ, R193 ;  /* 0x000000ffffb47224 */ /* 0x000fe200078e00c1 */
[----:B------:R-:W-:Y:S01]  /*1a170*/  @!P6 PRMT R69, R148, 0x5410, RZ ;  /* 0x000054109445e816 */ /* 0x000fe200000000ff */
[----:B------:R-:W-:Y:S01]  /*1a180*/  IMAD.MOV.U32 R181, RZ, RZ, R173 ;  /* 0x000000ffffb57224 */ /* 0x000fe200078e00ad */
[----:B------:R-:W-:-:S03]  /*1a190*/  @!P4 PRMT R67, R149, 0x5410, RZ ;  /* 0x000054109543c816 */ /* 0x000fc600000000ff */
[----:B-1----:R-:W1:Y:S01]  /*1a1a0*/  MUFU.EX2 R5, R187 ;  /* 0x000000bb00057308 */ /* 0x002e620000000800 */
[----:B------:R-:W-:Y:S02]  /*1a1b0*/  IMAD.MOV.U32 R144, RZ, RZ, R208 ;  /* 0x000000ffff907224 */ /* 0x000fe400078e00d0 */
[-C--:B------:R-:W-:Y:S01]  /*1a1c0*/  FMUL.FTZ R241, R162, R3.reuse ;  /* 0x00000003a2f17220 */ /* 0x080fe20000410000 */
[----:B------:R-:W-:Y:S02]  /*1a1d0*/  IMAD.MOV.U32 R145, RZ, RZ, R209 ;  /* 0x000000ffff917224 */ /* 0x000fe400078e00d1 */
[-C--:B------:R-:W-:Y:S01]  /*1a1e0*/  FMUL.FTZ R240, R163, R3.reuse ;  /* 0x00000003a3f07220 */ /* 0x080fe20000410000 */
[----:B------:R-:W-:Y:S01]  /*1a1f0*/  IMAD.MOV.U32 R148, RZ, RZ, R250 ;  /* 0x000000ffff947224 */ /* 0x000fe200078e00fa */
[----:B------:R-:W-:Y:S01]  /*1a200*/  MUFU.EX2 R0, R59 ;  /* 0x0000003b00007308 */ /* 0x000fe20000000800 */
[----:B------:R-:W-:Y:S02]  /*1a210*/  IMAD.MOV.U32 R149, RZ, RZ, R251 ;  /* 0x000000ffff957224 */ /* 0x000fe400078e00fb */
[----:B------:R-:W-:Y:S01]  /*1a220*/  FMUL.FTZ R250, R166, R3 ;  /* 0x00000003a6fa7220 */ /* 0x000fe20000410000 */
[----:B------:R-:W-:-:S02]  /*1a230*/  IMAD.MOV.U32 R140, RZ, RZ, R242 ;  /* 0x000000ffff8c7224 */ /* 0x000fc400078e00f2 */
[-C--:B------:R-:W-:Y:S01]  /*1a240*/  FMUL.FTZ R242, R170, R3.reuse ;  /* 0x00000003aaf27220 */ /* 0x080fe20000410000 */
[----:B------:R-:W-:Y:S02]  /*1a250*/  IMAD.MOV.U32 R141, RZ, RZ, R243 ;  /* 0x000000ffff8d7224 */ /* 0x000fe400078e00f3 */
[-C--:B------:R-:W-:Y:S01]  /*1a260*/  FMUL.FTZ R243, R171, R3.reuse ;  /* 0x00000003abf37220 */ /* 0x080fe20000410000 */
[----:B----4-:R-:W-:Y:S02]  /*1a270*/  IMAD.MOV.U32 R185, RZ, RZ, R218 ;  /* 0x000000ffffb97224 */ /* 0x010fe400078e00da */
        /* <DEDUP_REMOVED lines=20> */
[----:B------:R-:W-:Y:S01]  /*1a3c0*/  MUFU.EX2 R3, R211 ;  /* 0x000000d300037308 */ /* 0x000fe20000000800 */
[C---:B---3--:R-:W-:Y:S01]  /*1a3d0*/  F2FP.F16.F32.PACK_AB R18, R6.reuse, R41 ;  /* 0x000000290612723e */ /* 0x048fe200000000ff */
[----:B------:R-:W-:Y:S01]  /*1a3e0*/  FADD.FTZ R6, R6, R177 ;  /* 0x000000b106067221 */ /* 0x000fe20000010000 */
[----:B------:R-:W-:-:S02]  /*1a3f0*/  PRMT R64, R2, 0x7610, R64 ;  /* 0x0000761002407816 */ /* 0x000fc40000000040 */
[----:B------:R-:W-:Y:S01]  /*1a400*/  PRMT R61, R2, 0x7632, R61 ;  /* 0x00007632023d7816 */ /* 0x000fe2000000003d */
[----:B------:R-:W-:Y:S02]  /*1a410*/  FADD.FTZ R6, R7, R6 ;  /* 0x0000000607067221 */ /* 0x000fe40000010000 */
[----:B------:R-:W3:Y:S01]  /*1a420*/  MUFU.EX2 R2, R210 ;  /* 0x000000d200027308 */ /* 0x000ee20000000800 */
[C---:B-1----:R-:W-:Y:S01]  /*1a430*/  F2FP.F16.F32.PACK_AB R25, R5.reuse, R7 ;  /* 0x000000070519723e */ /* 0x042fe200000000ff */
[----:B------:R-:W-:Y:S01]  /*1a440*/  FADD.FTZ R10, R5, R6 ;  /* 0x00000006050a7221 */ /* 0x000fe20000010000 */
[----:B------:R-:W-:-:S05]  /*1a450*/  F2FP.F16.F32.PACK_AB R27, R11, R13 ;  /* 0x0000000d0b1b723e */ /* 0x000fca00000000ff */
[----:B------:R1:W4:Y:S08]  /*1a460*/  MUFU.EX2 R9, R186 ;  /* 0x000000ba00097308 */ /* 0x0003300000000800 */
[----:B------:R4:W2:Y:S08]  /*1a470*/  MUFU.EX2 R7, R212 ;  /* 0x000000d400077308 */ /* 0x0008b00000000800 */
[----:B------:R-:W2:Y:S01]  /*1a480*/  MUFU.EX2 R6, R213 ;  /* 0x000000d500067308 */ /* 0x000ea20000000800 */
[----:B---3--:R-:W-:Y:S01]  /*1a490*/  F2FP.F16.F32.PACK_AB R26, R2, R3 ;  /* 0x00000003021a723e */ /* 0x008fe200000000ff */
[----:B------:R-:W-:-:S04]  /*1a4a0*/  IMAD.MOV.U32 R99, RZ, RZ, R33 ;  /* 0x000000ffff637224 */ /* 0x000fc800078e0021 */
[----:B------:R-:W-:Y:S02]  /*1a4b0*/  IMAD.MOV.U32 R211, RZ, RZ, R99 ;  /* 0x000000ffffd37224 */ /* 0x000fe400078e0063 */
[----:B------:R-:W-:Y:S02]  /*1a4c0*/  IMAD.MOV.U32 R144, RZ, RZ, R140 ;  /* 0x000000ffff907224 */ /* 0x000fe400078e008c */
[----:B-1----:R-:W-:Y:S02]  /*1a4d0*/  IMAD.MOV.U32 R186, RZ, RZ, R30 ;  /* 0x000000ffffba7224 */ /* 0x002fe400078e001e */
[----:B------:R-:W-:Y:S02]  /*1a4e0*/  IMAD.MOV.U32 R184, RZ, RZ, R28 ;  /* 0x000000ffffb87224 */ /* 0x000fe400078e001c */
[----:B----4-:R-:W-:Y:S02]  /*1a4f0*/  IMAD.MOV.U32 R212, RZ, RZ, R148 ;  /* 0x000000ffffd47224 */ /* 0x010fe400078e0094 */
[----:B------:R-:W-:-:S02]  /*1a500*/  IMAD.MOV.U32 R98, RZ, RZ, R32 ;  /* 0x000000ffff627224 */ /* 0x000fc400078e0020 */
[----:B------:R-:W-:Y:S02]  /*1a510*/  @!P3 HADD2 R83, -R66.H0_H0, -RZ.H0_H0 ;  /* 0xa00000ff4253b230 */ /* 0x000fe40000000900 */
[----:B------:R-:W-:Y:S02]  /*1a520*/  @!P2 HADD2 R82, -R65.H0_H0, -RZ.H0_H0 ;  /* 0xa00000ff4152a230 */ /* 0x000fe40000000900 */
[----:B------:R-:W-:Y:S01]  /*1a530*/  IMAD.MOV.U32 R210, RZ, RZ, R98 ;  /* 0x000000ffffd27224 */ /* 0x000fe200078e0062 */
[----:B------:R-:W-:Y:S01]  /*1a540*/  PRMT R177, R66, 0x5410, R65 ;  /* 0x0000541042b17816 */ /* 0x000fe20000000041 */
[----:B------:R-:W-:Y:S01]  /*1a550*/  @!P0 HADD2 R70, -R61.H0_H0, -RZ.H0_H0 ;  /* 0xa00000ff3d468230 */ /* 0x000fe20000000900 */
[----:B------:R-:W-:Y:S02]  /*1a560*/  @!P3 PRMT R66, R83, 0x5410, RZ ;  /* 0x000054105342b816 */ /* 0x000fe400000000ff */
[C---:B------:R-:W-:Y:S02]  /*1a570*/  PRMT R49, R18.reuse, 0x7610, R49 ;  /* 0x0000761012317816 */ /* 0x040fe40000000031 */
[----:B------:R-:W-:Y:S01]  /*1a580*/  PRMT R59, R18, 0x7632, R59 ;  /* 0x00007632123b7816 */ /* 0x000fe2000000003b */
[----:B------:R-:W-:Y:S01]  /*1a590*/  @!P1 HADD2 R71, -R64.H0_H0, -RZ.H0_H0 ;  /* 0xa00000ff40479230 */ /* 0x000fe20000000900 */
[----:B------:R-:W-:Y:S01]  /*1a5a0*/  @!P2 PRMT R65, R82, 0x5410, RZ ;  /* 0x000054105241a816 */ /* 0x000fe200000000ff */
[----:B------:R-:W3:Y:S01]  /*1a5b0*/  LDL.LU.64 R32, [R1+0x270] ;  /* 0x0002700001207983 */ /* 0x000ee20000300a00 */
[----:B------:R-:W-:-:S02]  /*1a5c0*/  PRMT R28, R64, 0x5410, R61 ;  /* 0x00005410401c7816 */ /* 0x000fc4000000003d */
[----:B------:R-:W-:Y:S02]  /*1a5d0*/  @!P0 PRMT R61, R70, 0x5410, RZ ;  /* 0x00005410463d8816 */ /* 0x000fe400000000ff */
[----:B------:R-:W-:Y:S01]  /*1a5e0*/  PRMT R166, R49, 0x5410, R59 ;  /* 0x0000541031a67816 */ /* 0x000fe2000000003b */
[----:B--2---:R-:W-:-:S04]  /*1a5f0*/  FFMA.FTZ R5, R156, R0, R13 ;  /* 0x000000009c057223 */ /* 0x004fc8000001000d */
[----:B------:R-:W-:Y:S01]  /*1a600*/  FADD.FTZ R11, R11, R5 ;  /* 0x000000050b0b7221 */ /* 0x000fe20000010000 */
[----:B------:R-:W-:-:S04]  /*1a610*/  FADD.FTZ R5, R3, R10 ;  /* 0x0000000a03057221 */ /* 0x000fc80000010000 */
[----:B------:R-:W-:Y:S02]  /*1a620*/  FADD.FTZ R10, R2, R5 ;  /* 0x00000005020a7221 */ /* 0x000fe40000010000 */
[----:B------:R-:W1:Y:S01]  /*1a630*/  MUFU.EX2 R5, R215 ;  /* 0x000000d700057308 */ /* 0x000e620000000800 */
[----:B------:R-:W-:Y:S01]  /*1a640*/  FADD.FTZ R2, R14, R11 ;  /* 0x0000000b0e027221 */ /* 0x000fe20000010000 */
[----:B------:R-:W-:-:S03]  /*1a650*/  F2FP.F16.F32.PACK_AB R14, R9, R14 ;  /* 0x0000000e090e723e */ /* 0x000fc600000000ff */
[----:B------:R-:W-:Y:S01]  /*1a660*/  FADD.FTZ R9, R9, R2 ;  /* 0x0000000209097221 */ /* 0x000fe20000010000 */
[----:B------:R-:W-:Y:S01]  /*1a670*/  FADD.FTZ R2, R7, R10 ;  /* 0x0000000a07027221 */ /* 0x000fe20000010000 */
[----:B------:R-:W-:-:S03]  /*1a680*/  F2FP.F16.F32.PACK_AB R13, R6, R7 ;  /* 0x00000007060d723e */ /* 0x000fc600000000ff */
[----:B------:R-:W-:Y:S01]  /*1a690*/  FADD.FTZ R7, R6, R2 ;  /* 0x0000000206077221 */ /* 0x000fe20000010000 */
[----:B------:R-:W-:Y:S01]  /*1a6a0*/  FADD.FTZ R6, R8, R9 ;  /* 0x0000000908067221 */ /* 0x000fe20000010000 */
[----:B------:R-:W2:Y:S01]  /*1a6b0*/  MUFU.EX2 R3, R224 ;  /* 0x000000e000037308 */ /* 0x000ea20000000800 */
[C---:B-1----:R-:W-:Y:S02]  /*1a6c0*/  F2FP.F16.F32.PACK_AB R43, R5.reuse, R8 ;  /* 0x00000008052b723e */ /* 0x042fe400000000ff */
[----:B------:R-:W-:Y:S01]  /*1a6d0*/  FADD.FTZ R6, R5, R6 ;  /* 0x0000000605067221 */ /* 0x000fe20000010000 */
[----:B------:R-:W-:-:S04]  /*1a6e0*/  IMAD.SHL.U32 R5, R216, 0x2, RZ ;  /* 0x00000002d8057824 */ /* 0x000fc800078e00ff */
[----:B------:R-:W1:Y:S01]  /*1a6f0*/  MUFU.EX2 R2, R225 ;  /* 0x000000e100027308 */ /* 0x000e620000000800 */
[----:B------:R-:W-:-:S04]  /*1a700*/  LOP3.LUT R5, R145, R5, RZ, 0x3c, !PT ;  /* 0x0000000591057212 */ /* 0x000fc800078e3cff */
[----:B------:R-:W-:Y:S01]  /*1a710*/  LOP3.LUT R5, R5, R211, RZ, 0x3c, !PT ;  /* 0x000000d305057212 */ /* 0x000fe200078e3cff */
[----:B------:R-:W-:Y:S02]  /*1a720*/  IMAD.MOV.U32 R145, RZ, RZ, R141 ;  /* 0x000000ffff917224 */ /* 0x000fe400078e008d */
[----:B--2---:R-:W-:Y:S02]  /*1a730*/  FADD.FTZ R6, R3, R6 ;  /* 0x0000000603067221 */ /* 0x004fe40000010000 */
[----:B------:R-:W-:-:S04]  /*1a740*/  IMAD.WIDE.U32 R140, R5, -0x326172a9, RZ ;  /* 0xcd9e8d57058c7825 */ /* 0x000fc800078e00ff */
[----:B------:R-:W-:Y:S01]  /*1a750*/  FADD.FTZ R7, R15, R7 ;  /* 0x000000070f077221 */ /* 0x000fe20000010000 */
[C---:B-1----:R-:W-:Y:S01]  /*1a760*/  F2FP.F16.F32.PACK_AB R15, R2.reuse, R3 ;  /* 0x00000003020f723e */ /* 0x042fe200000000ff */
[----:B------:R-:W-:Y:S01]  /*1a770*/  FADD.FTZ R10, R2, R6 ;  /* 0x00000006020a7221 */ /* 0x000fe20000010000 */
[----:B------:R-:W-:Y:S01]  /*1a780*/  LOP3.LUT R2, R141, R185, R186, 0x96, !PT ;  /* 0x000000b98d027212 */ /* 0x000fe200078e96ba */
[----:B------:R-:W-:Y:S01]  /*1a790*/  IMAD.MOV.U32 R215, RZ, RZ, R184 ;  /* 0x000000ffffd77224 */ /* 0x000fe200078e00b8 */
[----:B------:R-:W-:-:S03]  /*1a7a0*/  LOP3.LUT R6, R221, R196, R140, 0x96, !PT ;  /* 0x000000c4dd067212 */ /* 0x000fc600078e968c */
[----:B------:R-:W-:-:S04]  /*1a7b0*/  IMAD.WIDE.U32 R2, R2, -0x2daee0ad, RZ ;  /* 0xd2511f5302027825 */ /* 0x000fc800078e00ff */
[----:B------:R-:W-:Y:S01]  /*1a7c0*/  FADD.FTZ R11, R12, R7 ;  /* 0x000000070c0b7221 */ /* 0x000fe20000010000 */
[----:B------:R-:W-:Y:S01]  /*1a7d0*/  IMAD.MOV.U32 R224, RZ, RZ, R62 ;  /* 0x000000ffffe07224 */ /* 0x000fe200078e003e */
[----:B------:R-:W-:Y:S01]  /*1a7e0*/  LOP3.LUT R3, R3, R215, R212, 0x96, !PT ;  /* 0x000000d703037212 */ /* 0x000fe200078e96d4 */
[----:B------:R-:W-:-:S04]  /*1a7f0*/  IMAD.WIDE.U32 R6, R6, -0x2daee0ad, RZ ;  /* 0xd2511f5306067825 */ /* 0x000fc800078e00ff */
[----:B------:R-:W-:Y:S01]  /*1a800*/  IMAD.MOV.U32 R184, RZ, RZ, R63 ;  /* 0x000000ffffb87224 */ /* 0x000fe200078e003f */
[----:B------:R-:W-:Y:S01]  /*1a810*/  LOP3.LUT R2, R7, R224, R2, 0x96, !PT ;  /* 0x000000e007027212 */ /* 0x000fe200078e9602 */
[----:B------:R-:W-:Y:S01]  /*1a820*/  IMAD.WIDE.U32 R62, R3, -0x326172a9, RZ ;  /* 0xcd9e8d57033e7825 */ /* 0x000fe200078e00ff */
[----:B------:R-:W1:Y:S03]  /*1a830*/  MUFU.EX2 R8, R226 ;  /* 0x000000e200087308 */ /* 0x000e660000000800 */
[----:B------:R-:W-:Y:S01]  /*1a840*/  IMAD.WIDE.U32 R98, R2, -0x326172a9, RZ ;  /* 0xcd9e8d5702627825 */ /* 0x000fe200078e00ff */
[----:B------:R-:W-:-:S04]  /*1a850*/  LOP3.LUT R3, R63, R217, R220, 0x96, !PT ;  /* 0x000000d93f037212 */ /* 0x000fc800078e96dc */
[----:B------:R-:W2:Y:S01]  /*1a860*/  MUFU.EX2 R5, R227 ;  /* 0x000000e300057308 */ /* 0x000ea20000000800 */
[----:B------:R-:W-:Y:S01]  /*1a870*/  IMAD.WIDE.U32 R2, R3, -0x2daee0ad, RZ ;  /* 0xd2511f5303027825 */ /* 0x000fe200078e00ff */
[----:B------:R-:W-:-:S04]  /*1a880*/  LOP3.LUT R7, R99, R233, R62, 0x96, !PT ;  /* 0x000000e963077212 */ /* 0x000fc800078e963e */
[----:B------:R-:W-:Y:S01]  /*1a890*/  LOP3.LUT R9, R3, R234, R6, 0x96, !PT ;  /* 0x000000ea03097212 */ /* 0x000fe200078e9606 */
[----:B------:R-:W-:-:S04]  /*1a8a0*/  IMAD.WIDE.U32 R6, R7, -0x2daee0ad, RZ ;  /* 0xd2511f5307067825 */ /* 0x000fc800078e00ff */
[----:B-1----:R-:W-:Y:S01]  /*1a8b0*/  FADD.FTZ R3, R8, R10 ;  /* 0x0000000a08037221 */ /* 0x002fe20000010000 */
[----:B------:R-:W-:Y:S01]  /*1a8c0*/  LOP3.LUT R2, R7, R29, R2, 0x96, !PT ;  /* 0x0000001d07027212 */ /* 0x000fe200078e9602 */
[----:B------:R-:W-:-:S04]  /*1a8d0*/  IMAD.WIDE.U32 R82, R9, -0x326172a9, RZ ;  /* 0xcd9e8d5709527825 */ /* 0x000fc800078e00ff */
[C---:B--2---:R-:W-:Y:S01]  /*1a8e0*/  FADD.FTZ R10, R5.reuse, R3 ;  /* 0x00000003050a7221 */ /* 0x044fe20000010000 */
        /* <DEDUP_REMOVED lines=15> */
[----:B------:R-:W2:Y:S01]  /*1a9e0*/  MUFU.EX2 R5, R229 ;  /* 0x000000e500057308 */ /* 0x000ea20000000800 */
        /* <DEDUP_REMOVED lines=8> */
[----:B--2---:R-:W-:Y:S01]  /*1aa70*/  FADD.FTZ R10, R5, R2 ;  /* 0x00000002050a7221 */ /* 0x004fe20000010000 */
[----:B------:R-:W-:Y:S01]  /*1aa80*/  SHF.R.U32.HI R2, RZ, 0x8, R9 ;  /* 0x00000008ff027819 */ /* 0x000fe20000011609 */
[----:B------:R-:W-:-:S03]  /*1aa90*/  IMAD.MOV.U32 R228, RZ, RZ, R184 ;  /* 0x000000ffffe47224 */ /* 0x000fc600078e00b8 */
[----:B------:R-:W-:Y:S02]  /*1aaa0*/  LOP3.LUT R2, R2, 0xffff, RZ, 0xc0, !PT ;  /* 0x0000ffff02027812 */ /* 0x000fe400078ec0ff */
[----:B------:R-:W-:Y:S02]  /*1aab0*/  @!P2 PRMT R49, R86, 0x5410, RZ ;  /* 0x000054105631a816 */ /* 0x000fe400000000ff */
[----:B------:R-:W-:Y:S02]  /*1aac0*/  ISETP.GE.U32.AND P2, PT, R192, R2, PT ;  /* 0x00000002c000720c */ /* 0x000fe40003f46070 */
[----:B------:R-:W-:Y:S02]  /*1aad0*/  LOP3.LUT R3, R8, 0xff, RZ, 0xc0, !PT ;  /* 0x000000ff08037812 */ /* 0x000fe400078ec0ff */
[----:B------:R-:W-:Y:S02]  /*1aae0*/  LOP3.LUT R2, R83, R228, R98, 0x96, !PT ;  /* 0x000000e453027212 */ /* 0x000fe400078e9662 */
[----:B------:R-:W-:-:S02]  /*1aaf0*/  @!P1 PRMT R64, R71, 0x5410, RZ ;  /* 0x0000541047409816 */ /* 0x000fc400000000ff */
[----:B------:R-:W-:Y:S01]  /*1ab00*/  ISETP.GE.U32.AND P1, PT, R192, R3, PT ;  /* 0x00000003c000720c */ /* 0x000fe20003f26070 */
[----:B------:R-:W-:Y:S01]  /*1ab10*/  IMAD.WIDE.U32 R2, R2, -0x2daee0ad, RZ ;  /* 0xd2511f5302027825 */ /* 0x000fe200078e00ff */
[----:B------:R-:W-:Y:S02]  /*1ab20*/  F2FP.F16.F32.PACK_AB R12, R5, R7 ;  /* 0x00000007050c723e */ /* 0x000fe400000000ff */
[----:B------:R-:W-:Y:S02]  /*1ab30*/  PRMT R58, R55, 0x7610, R58 ;  /* 0x00007610373a7816 */ /* 0x000fe4000000003a */
[----:B------:R-:W-:Y:S02]  /*1ab40*/  LOP3.LUT R5, R3, R246, R6, 0x96, !PT ;  /* 0x000000f603057212 */ /* 0x000fe400078e9606 */
[----:B------:R-:W-:Y:S02]  /*1ab50*/  PRMT R57, R55, 0x7632, R57 ;  /* 0x0000763237397816 */ /* 0x000fe40000000039 */
[----:B------:R-:W-:Y:S01]  /*1ab60*/  SHF.R.U32.HI R6, RZ, 0x10, R5 ;  /* 0x00000010ff067819 */ /* 0x000fe20000011605 */
[----:B------:R-:W-:Y:S01]  /*1ab70*/  @!P5 HADD2 R143, -R58.H0_H0, -RZ.H0_H0 ;  /* 0xa00000ff3a8fd230 */ /* 0x000fe20000000900 */
[----:B------:R-:W-:Y:S01]  /*1ab80*/  PRMT R56, R25, 0x7610, R56 ;  /* 0x0000761019387816 */ /* 0x000fe20000000038 */
[----:B------:R-:W-:Y:S01]  /*1ab90*/  @!P6 HADD2 R142, -R59.H0_H0, -RZ.H0_H0 ;  /* 0xa00000ff3b8ee230 */ /* 0x000fe20000000900 */
[----:B------:R-:W-:-:S02]  /*1aba0*/  LOP3.LUT R6, R6, 0xff, RZ, 0xc0, !PT ;  /* 0x000000ff06067812 */ /* 0x000fc400078ec0ff */
[----:B------:R-:W-:Y:S01]  /*1abb0*/  PRMT R155, R58, 0x5410, R57 ;  /* 0x000054103a9b7816 */ /* 0x000fe20000000039 */
[----:B------:R-:W-:Y:S01]  /*1abc0*/  @!P3 HADD2 R154, -R56.H0_H0, -RZ.H0_H0 ;  /* 0xa00000ff389ab230 */ /* 0x000fe20000000900 */
[----:B------:R-:W-:Y:S02]  /*1abd0*/  @!P5 PRMT R58, R143, 0x5410, RZ ;  /* 0x000054108f3ad816 */ /* 0x000fe400000000ff */
[----:B------:R-:W-:Y:S02]  /*1abe0*/  PRMT R53, R25, 0x7632, R53 ;  /* 0x0000763219357816 */ /* 0x000fe40000000035 */
[----:B------:R-:W-:Y:S02]  /*1abf0*/  ISETP.GE.U32.AND P5, PT, R192, R6, PT ;  /* 0x00000006c000720c */ /* 0x000fe40003fa6070 */
[----:B------:R-:W-:Y:S02]  /*1ac00*/  LOP3.LUT R6, R2, 0xff, RZ, 0xc0, !PT ;  /* 0x000000ff02067812 */ /* 0x000fe400078ec0ff */
[----:B------:R-:W-:-:S02]  /*1ac10*/  @!P6 PRMT R59, R142, 0x5410, RZ ;  /* 0x000054108e3be816 */ /* 0x000fc400000000ff */
[----:B------:R-:W-:Y:S02]  /*1ac20*/  PRMT R142, R56, 0x5410, R53 ;  /* 0x00005410388e7816 */ /* 0x000fe40000000035 */
[----:B------:R-:W-:Y:S02]  /*1ac30*/  @!P3 PRMT R56, R154, 0x5410, RZ ;  /* 0x000054109a38b816 */ /* 0x000fe400000000ff */
[----:B------:R-:W-:Y:S02]  /*1ac40*/  ISETP.GE.U32.AND P3, PT, R192, R6, PT ;  /* 0x00000006c000720c */ /* 0x000fe40003f66070 */
[C---:B------:R-:W-:Y:S02]  /*1ac50*/  PRMT R48, R13.reuse, 0x7610, R48 ;  /* 0x000076100d307816 */ /* 0x040fe40000000030 */
[----:B------:R-:W-:Y:S01]  /*1ac60*/  PRMT R50, R13, 0x7632, R50 ;  /* 0x000076320d327816 */ /* 0x000fe20000000032 */
[----:B------:R-:W-:Y:S02]  /*1ac70*/  IMAD.MOV.U32 R229, RZ, RZ, R217 ;  /* 0x000000ffffe57224 */ /* 0x000fe400078e00d9 */
[----:B------:R-:W-:Y:S01]  /*1ac80*/  IMAD.MOV.U32 R187, RZ, RZ, R31 ;  /* 0x000000ffffbb7224 */ /* 0x000fe200078e001f */
[----:B------:R-:W-:Y:S01]  /*1ac90*/  PRMT R217, R48, 0x5410, R50 ;  /* 0x0000541030d97816 */ /* 0x000fe20000000032 */
[----:B------:R-:W2:Y:S04]  /*1aca0*/  LDL.LU.64 R30, [R1+0x268] ;  /* 0x00026800011e7983 */ /* 0x000ea80000300a00 */
[----:B------:R-:W-:-:S02]  /*1acb0*/  @!P3 HADD2 R167, -R48.H0_H0, -RZ.H0_H0 ;  /* 0xa00000ff30a7b230 */ /* 0x000fc40000000900 */
[----:B------:R-:W-:Y:S01]  /*1acc0*/  IMAD.MOV.U32 R225, RZ, RZ, R28 ;  /* 0x000000ffffe17224 */ /* 0x000fe200078e001c */
[----:B------:R-:W4:Y:S02]  /*1acd0*/  LDL.64 R226, [R1+0x40] ;  /* 0x0000400001e27983 */ /* 0x000f240000100a00 */
[----:B------:R-:W-:Y:S01]  /*1ace0*/  @!P3 PRMT R48, R167, 0x5410, RZ ;  /* 0x00005410a730b816 */ /* 0x000fe200000000ff */
[----:B------:R-:W-:Y:S02]  /*1acf0*/  IMAD.MOV.U32 R167, RZ, RZ, R29 ;  /* 0x000000ffffa77224 */ /* 0x000fe400078e001d */
[----:B------:R-:W3:Y:S01]  /*1ad00*/  LDL.64 R28, [R1+0x70] ;  /* 0x00007000011c7983 */ /* 0x000ee20000100a00 */
[----:B------:R-:W-:Y:S01]  /*1ad10*/  FADD.FTZ R11, R20, R11 ;  /* 0x0000000b140b7221 */ /* 0x000fe20000010000 */
[----:B------:R-:W-:Y:S01]  /*1ad20*/  @!P2 HADD2 R151, -R53.H0_H0, -RZ.H0_H0 ;  /* 0xa00000ff3597a230 */ /* 0x000fe20000000900 */
[----:B------:R-:W-:Y:S02]  /*1ad30*/  LOP3.LUT R6, R5, 0xff, RZ, 0xc0, !PT ;  /* 0x000000ff05067812 */ /* 0x000fe400078ec0ff */
[----:B------:R-:W-:Y:S01]  /*1ad40*/  FADD.FTZ R7, R19, R11 ;  /* 0x0000000b13077221 */ /* 0x000fe20000010000 */
[----:B------:R-:W-:Y:S01]  /*1ad50*/  @!P4 HADD2 R146, -R57.H0_H0, -RZ.H0_H0 ;  /* 0xa00000ff3992c230 */ /* 0x000fe20000000900 */
[----:B------:R-:W-:-:S02]  /*1ad60*/  @!P2 PRMT R53, R151, 0x5410, RZ ;  /* 0x000054109735a816 */ /* 0x000fc400000000ff */
[----:B------:R-:W-:Y:S01]  /*1ad70*/  FADD.FTZ R11, R21, R7 ;  /* 0x00000007150b7221 */ /* 0x000fe20000010000 */
[----:B------:R-:W-:Y:S02]  /*1ad80*/  SHF.R.U32.HI R7, RZ, 0x18, R5 ;  /* 0x00000018ff077819 */ /* 0x000fe40000011605 */
[----:B------:R-:W-:Y:S02]  /*1ad90*/  ISETP.GE.U32.AND P2, PT, R192, R6, PT ;  /* 0x00000006c000720c */ /* 0x000fe40003f46070 */
[----:B------:R-:W-:Y:S01]  /*1ada0*/  @!P4 PRMT R57, R146, 0x5410, RZ ;  /* 0x000054109239c816 */ /* 0x000fe200000000ff */
[----:B------:R-:W1:Y:S01]  /*1adb0*/  MUFU.EX2 R6, R230 ;  /* 0x000000e600067308 */ /* 0x000e620000000800 */
[----:B------:R-:W-:Y:S02]  /*1adc0*/  ISETP.GE.U32.AND P4, PT, R192, R7, PT ;  /* 0x00000007c000720c */ /* 0x000fe40003f86070 */
[----:B------:R-:W-:Y:S02]  /*1add0*/  LOP3.LUT R9, R2, 0xffff, RZ, 0xc0, !PT ;  /* 0x0000ffff02097812 */ /* 0x000fe400078ec0ff */
[----:B------:R-:W-:-:S02]  /*1ade0*/  SHF.R.U32.HI R8, RZ, 0x10, R2 ;  /* 0x00000010ff087819 */ /* 0x000fc40000011602 */
[----:B------:R-:W-:Y:S02]  /*1adf0*/  SHF.R.U32.HI R7, RZ, 0x18, R2 ;  /* 0x00000018ff077819 */ /* 0x000fe40000011602 */
[----:B------:R-:W1:Y:S01]  /*1ae00*/  MUFU.EX2 R2, R231 ;  /* 0x000000e700027308 */ /* 0x000e620000000800 */
[----:B------:R-:W-:-:S04]  /*1ae10*/  LOP3.LUT R3, R5, 0xffff, RZ, 0xc0, !PT ;  /* 0x0000ffff05037812 */ /* 0x000fc800078ec0ff */
[----:B------:R-:W-:-:S04]  /*1ae20*/  SHF.R.U32.HI R3, RZ, 0x8, R3 ;  /* 0x00000008ff037819 */ /* 0x000fc80000011603 */
[----:B------:R-:W-:-:S04]  /*1ae30*/  LOP3.LUT R3, R3, 0xffff, RZ, 0xc0, !PT ;  /* 0x0000ffff03037812 */ /* 0x000fc800078ec0ff */
[----:B------:R-:W-:Y:S01]  /*1ae40*/  ISETP.GE.U32.AND P6, PT, R192, R3, PT ;  /* 0x00000003c000720c */ /* 0x000fe20003fc6070 */
[----:B-1----:R-:W-:Y:S01]  /*1ae50*/  FADD.FTZ R3, R6, R10 ;  /* 0x0000000a06037221 */ /* 0x002fe20000010000 */
[----:B------:R-:W-:Y:S02]  /*1ae60*/  PRMT R55, R46, 0x7610, R55 ;  /* 0x000076102e377816 */ /* 0x000fe40000000037 */
[----:B------:R-:W-:Y:S02]  /*1ae70*/  PRMT R47, R26, 0x7610, R47 ;  /* 0x000076101a2f7816 */ /* 0x000fe4000000002f */
[C---:B------:R-:W-:Y:S01]  /*1ae80*/  F2FP.F16.F32.PACK_AB R86, R2.reuse, R6 ;  /* 0x000000060256723e */ /* 0x040fe200000000ff */
[----:B------:R-:W-:Y:S01]  /*1ae90*/  FADD.FTZ R6, R2, R3 ;  /* 0x0000000302067221 */ /* 0x000fe20000010000 */
[----:B------:R-:W-:Y:S01]  /*1aea0*/  SHF.R.U32.HI R2, RZ, 0x8, R9 ;  /* 0x00000008ff027819 */ /* 0x000fe20000011609 */
[----:B------:R-:W-:Y:S01]  /*1aeb0*/  @!P1 HADD2 R150, -R55.H0_H0, -RZ.H0_H0 ;  /* 0xa00000ff37969230 */ /* 0x000fe20000000900 */
[----:B------:R-:W-:Y:S01]  /*1aec0*/  PRMT R54, R46, 0x7632, R54 ;  /* 0x000076322e367816 */ /* 0x000fe20000000036 */
[----:B------:R-:W-:Y:S01]  /*1aed0*/  @!P2 HADD2 R157, -R47.H0_H0, -RZ.H0_H0 ;  /* 0xa00000ff2f9da230 */ /* 0x000fe20000000900 */
[----:B------:R-:W-:-:S02]  /*1aee0*/  PRMT R46, R26, 0x7632, R46 ;  /* 0x000076321a2e7816 */ /* 0x000fc4000000002e */
[----:B------:R-:W-:Y:S02]  /*1aef0*/  LOP3.LUT R5, R8, 0xff, RZ, 0xc0, !PT ;  /* 0x000000ff08057812 */ /* 0x000fe400078ec0ff */
[----:B------:R-:W-:Y:S02]  /*1af00*/  LOP3.LUT R2, R2, 0xffff, RZ, 0xc0, !PT ;  /* 0x0000ffff02027812 */ /* 0x000fe400078ec0ff */
[----:B------:R-:W-:Y:S02]  /*1af10*/  PRMT R143, R55, 0x5410, R54 ;  /* 0x00005410378f7816 */ /* 0x000fe40000000036 */
[----:B------:R-:W-:Y:S02]  /*1af20*/  PRMT R184, R47, 0x5410, R46 ;  /* 0x000054102fb87816 */ /* 0x000fe4000000002e */
[----:B------:R-:W-:Y:S02]  /*1af30*/  @!P1 PRMT R55, R150, 0x5410, RZ ;  /* 0x0000541096379816 */ /* 0x000fe400000000ff */
[----:B------:R-:W-:-:S02]  /*1af40*/  @!P2 PRMT R47, R157, 0x5410, RZ ;  /* 0x000054109d2fa816 */ /* 0x000fc400000000ff */
[C---:B------:R-:W-:Y:S02]  /*1af50*/  ISETP.GE.U32.AND P1, PT, R192.reuse, R5, PT ;  /* 0x00000005c000720c */ /* 0x040fe40003f26070 */
[----:B------:R-:W-:Y:S01]  /*1af60*/  ISETP.GE.U32.AND P2, PT, R192, R2, PT ;  /* 0x00000002c000720c */ /* 0x000fe20003f46070 */
[----:B------:R-:W1:Y:S01]  /*1af70*/  MUFU.EX2 R5, R232 ;  /* 0x000000e800057308 */ /* 0x000e620000000800 */
[C---:B------:R-:W-:Y:S02]  /*1af80*/  PRMT R45, R52.reuse, 0x7610, R45 ;  /* 0x00007610342d7816 */ /* 0x040fe4000000002d */
[----:B------:R-:W-:Y:S02]  /*1af90*/  PRMT R44, R52, 0x7632, R44 ;  /* 0x00007632342c7816 */ /* 0x000fe4000000002c */
[----:B------:R-:W-:-:S03]  /*1afa0*/  PRMT R52, R51, 0x7610, R52 ;  /* 0x0000761033347816 */ /* 0x000fc60000000034 */
[----:B------:R-:W1:Y:S01]  /*1afb0*/  MUFU.EX2 R3, R235 ;  /* 0x000000eb00037308 */ /* 0x000e620000000800 */
[----:B------:R-:W-:Y:S01]  /*1afc0*/  @!P0 HADD2 R147, -R54.H0_H0, -RZ.H0_H0 ;  /* 0xa00000ff36938230 */ /* 0x000fe20000000900 */
[----:B------:R-:W-:Y:S01]  /*1afd0*/  PRMT R51, R51, 0x7632, R51 ;  /* 0x0000763233337816 */ /* 0x000fe20000000033 */
[----:B------:R-:W-:Y:S02]  /*1afe0*/  @!P6 HADD2 R158, -R46.H0_H0, -RZ.H0_H0 ;  /* 0xa00000ff2e9ee230 */ /* 0x000fe40000000900 */
[----:B------:R-:W-:Y:S02]  /*1aff0*/  @!P4 HADD2 R159, -R44.H0_H0, -RZ.H0_H0 ;  /* 0xa00000ff2c9fc230 */ /* 0x000fe40000000900 */
[----:B------:R-:W-:Y:S02]  /*1b000*/  @!P2 HADD2 R163, -R50.H0_H0, -RZ.H0_H0 ;  /* 0xa00000ff32a3a230 */ /* 0x000fe40000000900 */
[----:B------:R-:W-:Y:S02]  /*1b010*/  @!P1 HADD2 R162, -R52.H0_H0, -RZ.H0_H0 ;  /* 0xa00000ff34a29230 */ /* 0x000fe40000000900 */
[----:B------:R-:W-:-:S02]  /*1b020*/  IMAD.MOV.U32 R230, RZ, RZ, R233 ;  /* 0x000000ffffe67224 */ /* 0x000fc400078e00e9 */
[----:B------:R-:W-:Y:S01]  /*1b030*/  FADD.FTZ R2, R24, R11 ;  /* 0x0000000b18027221 */ /* 0x000fe20000010000 */
[----:B------:R-:W-:Y:S01]  /*1b040*/  IMAD.MOV.U32 R231, RZ, RZ, R234 ;  /* 0x000000ffffe77224 */ /* 0x000fe200078e00ea */
[----:B------:R-:W-:Y:S02]  /*1b050*/  PRMT R234, R45, 0x5410, R44 ;  /* 0x000054102dea7816 */ /* 0x000fe4000000002c */
[----:B------:R-:W-:Y:S01]  /*1b060*/  PRMT R233, R52, 0x5410, R51 ;  /* 0x0000541034e97816 */ /* 0x000fe20000000033 */
[-C--:B------:R-:W-:Y:S01]  /*1b070*/  FMUL.FTZ R138, R138, R0.reuse ;  /* 0x000000008a8a7220 */ /* 0x080fe20000410000 */
[----:B------:R-:W-:Y:S01]  /*1b080*/  @!P0 PRMT R54, R147, 0x5410, RZ ;  /* 0x0000541093368816 */ /* 0x000fe200000000ff */
        /* <DEDUP_REMOVED lines=27> */
[----:B-1----:R-:W-:Y:S01]  /*1b240*/  FADD.FTZ R0, R5, R6 ;  /* 0x0000000605007221 */ /* 0x002fe20000010000 */
[----:B------:R-:W-:-:S02]  /*1b250*/  IMAD.MOV.U32 R70, RZ, RZ, R144 ;  /* 0x000000ffff467224 */ /* 0x000fc400078e0090 */
[----:B------:R-:W-:Y:S01]  /*1b260*/  FADD.FTZ R2, R23, R2 ;  /* 0x0000000217027221 */ /* 0x000fe20000010000 */
[C---:B------:R-:W-:Y:S01]  /*1b270*/  F2FP.F16.F32.PACK_AB R60, R3.reuse, R5 ;  /* 0x00000005033c723e */ /* 0x040fe200000000ff */
[----:B------:R-:W-:Y:S02]  /*1b280*/  FADD.FTZ R3, R3, R0 ;  /* 0x0000000003037221 */ /* 0x000fe40000010000 */
[----:B------:R-:W-:Y:S01]  /*1b290*/  FADD.FTZ R0, R22, R2 ;  /* 0x0000000216007221 */ /* 0x000fe20000010000 */
[----:B------:R-:W-:Y:S02]  /*1b2a0*/  LOP3.LUT R2, R141, R185, R70, 0x96, !PT ;  /* 0x000000b98d027212 */ /* 0x000fe400078e9646 */
[----:B------:R1:W-:Y:S01]  /*1b2b0*/  STL [R1+0x4], R3 ;  /* 0x0000040301007387 */ /* 0x0003e20000100800 */
[----:B------:R-:W-:-:S03]  /*1b2c0*/  ISETP.GE.U32.AND P0, PT, R192, R7, PT ;  /* 0x00000007c000720c */ /* 0x000fc60003f06070 */
[----:B------:R3:W-:Y:S01]  /*1b2d0*/  STL [R1+0x140], R0 ;  /* 0x0001400001007387 */ /* 0x0007e20000100800 */
[----:B------:R-:W-:Y:S02]  /*1b2e0*/  @!P5 HADD2 R160, -R45.H0_H0, -RZ.H0_H0 ;  /* 0xa00000ff2da0d230 */ /* 0x000fe40000000900 */
[----:B------:R-:W-:Y:S02]  /*1b2f0*/  IMAD.MOV.U32 R213, RZ, RZ, R149 ;  /* 0x000000ffffd57224 */ /* 0x000fe400078e0095 */
[----:B-1----:R-:W-:-:S05]  /*1b300*/  IMAD.WIDE.U32 R2, R2, -0x2daee0ad, RZ ;  /* 0xd2511f5302027825 */ /* 0x002fca00078e00ff */
[----:B------:R-:W-:Y:S01]  /*1b310*/  @!P0 HADD2 R161, -R51.H0_H0, -RZ.H0_H0 ;  /* 0xa00000ff33a18230 */ /* 0x000fe20000000900 */
[----:B------:R-:W-:Y:S01]  /*1b320*/  @!P5 PRMT R45, R160, 0x5410, RZ ;  /* 0x00005410a02dd816 */ /* 0x000fe200000000ff */
[-C--:B------:R-:W-:Y:S01]  /*1b330*/  FMUL.FTZ R136, R136, R4.reuse ;  /* 0x0000000488887220 */ /* 0x080fe20000410000 */
[----:B------:R-:W-:Y:S02]  /*1b340*/  IMAD.MOV.U32 R71, RZ, RZ, R145 ;  /* 0x000000ffff477224 */ /* 0x000fe400078e0091 */
        /* <DEDUP_REMOVED lines=24> */
[----:B------:R-:W-:Y:S01]  /*1b4d0*/  FADD.FTZ R10, R37, R36 ;  /* 0x00000024250a7221 */ /* 0x000fe20000010000 */
[----:B------:R-:W-:-:S02]  /*1b4e0*/  PRMT R42, R152, 0x7610, R42 ;  /* 0x00007610982a7816 */ /* 0x000fc4000000002a */
[----:B------:R-:W-:-:S04]  /*1b4f0*/  PRMT R41, R152, 0x7632, R41 ;  /* 0x0000763298297816 */ /* 0x000fc80000000029 */
[----:B------:R-:W-:Y:S02]  /*1b500*/  PRMT R73, R42, 0x5410, R41 ;  /* 0x000054102a497816 */ /* 0x000fe40000000029 */
[C---:B------:R-:W-:Y:S02]  /*1b510*/  PRMT R39, R27.reuse, 0x7632, R39 ;  /* 0x000076321b277816 */ /* 0x040fe40000000027 */
[----:B------:R-:W-:Y:S02]  /*1b520*/  PRMT R40, R27, 0x7610, R40 ;  /* 0x000076101b287816 */ /* 0x000fe40000000028 */
[----:B---3--:R-:W-:Y:S02]  /*1b530*/  LOP3.LUT R0, R3, R215, R28, 0x96, !PT ;  /* 0x000000d703007212 */ /* 0x008fe400078e961c */
[----:B----4-:R-:W-:-:S03]  /*1b540*/  LOP3.LUT R3, R227, R196, R140, 0x96, !PT ;  /* 0x000000c4e3037212 */ /* 0x010fc600078e968c */
        /* <DEDUP_REMOVED lines=19> */
[----:B------:R-:W3:Y:S04]  /*1b680*/  LDL.LU.64 R28, [R1+0x260] ;  /* 0x00026000011c7983 */ /* 0x000ee80000300a00 */
        /* <DEDUP_REMOVED lines=12> */
[----:B------:R-:W-:-:S04]  /*1b750*/  LOP3.LUT R0, R0, 0xff, RZ, 0xc0, !PT ;  /* 0x000000ff00007812 */ /* 0x000fc800078ec0ff */
        /* <DEDUP_REMOVED lines=29> */
[----:B------:R-:W-:Y:S01]  /*1b930*/  @!P0 HADD2 R79, -R27.H0_H0, -RZ.H0_H0 ;  /* 0xa00000ff1b4f8230 */ /* 0x000fe20000000900 */
[----:B------:R-:W-:Y:S01]  /*1b940*/  LOP3.LUT R4, R0, 0xff, RZ, 0xc0, !PT ;  /* 0x000000ff00047812 */ /* 0x000fe200078ec0ff */
[----:B------:R-:W-:Y:S01]  /*1b950*/  IMAD.MOV.U32 R10, RZ, RZ, R70 ;  /* 0x000000ffff0a7224 */ /* 0x000fe200078e0046 */
[----:B------:R-:W-:Y:S02]  /*1b960*/  PRMT R70, R36, 0x5410, R27 ;  /* 0x0000541024467816 */ /* 0x000fe4000000001b */
[----:B------:R-:W-:Y:S02]  /*1b970*/  @!P0 PRMT R27, R79, 0x5410, RZ ;  /* 0x000054104f1b8816 */ /* 0x000fe400000000ff */
[----:B------:R-:W-:-:S02]  /*1b980*/  ISETP.GE.U32.AND P0, PT, R192, R4, PT ;  /* 0x00000004c000720c */ /* 0x000fc40003f06070 */
[----:B------:R-:W-:Y:S02]  /*1b990*/  LOP3.LUT R4, R0, 0xffff, RZ, 0xc0, !PT ;  /* 0x0000ffff00047812 */ /* 0x000fe400078ec0ff */
[C---:B------:R-:W-:Y:S02]  /*1b9a0*/  PRMT R26, R164.reuse, 0x7610, R26 ;  /* 0x00007610a41a7816 */ /* 0x040fe4000000001a */
[----:B------:R-:W-:Y:S02]  /*1b9b0*/  SHF.R.U32.HI R4, RZ, 0x8, R4 ;  /* 0x00000008ff047819 */ /* 0x000fe40000011604 */
[----:B------:R-:W-:Y:S02]  /*1b9c0*/  PRMT R25, R164, 0x7632, R25 ;  /* 0x00007632a4197816 */ /* 0x000fe40000000019 */
[----:B------:R-:W-:-:S03]  /*1b9d0*/  LOP3.LUT R4, R4, 0xffff, RZ, 0xc0, !PT ;  /* 0x0000ffff04047812 */ /* 0x000fc600078ec0ff */
[----:B------:R-:W-:Y:S01]  /*1b9e0*/  @!P0 HADD2 R89, -R26.H0_H0, -RZ.H0_H0 ;  /* 0xa00000ff1a598230 */ /* 0x000fe20000000900 */
[----:B------:R-:W-:-:S04]  /*1b9f0*/  PRMT R154, R26, 0x5410, R25 ;  /* 0x000054101a9a7816 */ /* 0x000fc80000000019 */
[----:B------:R-:W-:Y:S02]  /*1ba00*/  @!P0 PRMT R26, R89, 0x5410, RZ ;  /* 0x00005410591a8816 */ /* 0x000fe400000000ff */
[----:B------:R-:W-:Y:S02]  /*1ba10*/  ISETP.GE.U32.AND P0, PT, R192, R4, PT ;  /* 0x00000004c000720c */ /* 0x000fe40003f06070 */
[----:B------:R-:W-:Y:S01]  /*1ba20*/  SHF.R.U32.HI R4, RZ, 0x10, R0 ;  /* 0x00000010ff047819 */ /* 0x000fe20000011600 */
[----:B------:R-:W-:-:S03]  /*1ba30*/  @!P1 HADD2 R88, -R36.H0_H0, -RZ.H0_H0 ;  /* 0xa00000ff24589230 */ /* 0x000fc60000000900 */
[----:B------:R-:W-:Y:S02]  /*1ba40*/  LOP3.LUT R4, R4, 0xff, RZ, 0xc0, !PT ;  /* 0x000000ff04047812 */ /* 0x000fe400078ec0ff */
[----:B------:R-:W-:Y:S02]  /*1ba50*/  @!P1 PRMT R36, R88, 0x5410, RZ ;  /* 0x0000541058249816 */ /* 0x000fe400000000ff */
[----:B------:R-:W-:Y:S02]  /*1ba60*/  ISETP.GE.U32.AND P1, PT, R192, R4, PT ;  /* 0x00000004c000720c */ /* 0x000fe40003f26070 */
[C---:B------:R-:W-:Y:S02]  /*1ba70*/  PRMT R24, R43.reuse, 0x7610, R24 ;  /* 0x000076102b187816 */ /* 0x040fe40000000018 */
[----:B------:R-:W-:-:S04]  /*1ba80*/  PRMT R23, R43, 0x7632, R23 ;  /* 0x000076322b177816 */ /* 0x000fc80000000017 */
[----:B------:R-:W-:-:S05]  /*1ba90*/  PRMT R164, R24, 0x5410, R23 ;  /* 0x0000541018a47816 */ /* 0x000fca0000000017 */
[----:B------:R-:W-:-:S05]  /*1baa0*/  @!P1 HADD2 R91, -R24.H0_H0, -RZ.H0_H0 ;  /* 0xa00000ff185b9230 */ /* 0x000fca0000000900 */
[----:B------:R-:W-:Y:S02]  /*1bab0*/  @!P1 PRMT R24, R91, 0x5410, RZ ;  /* 0x000054105b189816 */ /* 0x000fe400000000ff */
[----:B------:R1:W4:Y:S01]  /*1bac0*/  LDL.LU.S16 R91, [R1+0x40] ;  /* 0x00004000015b7983 */ /* 0x0003220000300600 */
[----:B------:R-:W-:-:S05]  /*1bad0*/  @!P0 HADD2 R90, -R25.H0_H0, -RZ.H0_H0 ;  /* 0xa00000ff195a8230 */ /* 0x000fca0000000900 */
[----:B------:R-:W-:Y:S02]  /*1bae0*/  @!P0 PRMT R25, R90, 0x5410, RZ ;  /* 0x000054105a198816 */ /* 0x000fe400000000ff */
[----:B------:R1:W2:Y:S01]  /*1baf0*/  LDL.LU.S16 R90, [R1+0x44] ;  /* 0x00004400015a7983 */ /* 0x0002a20000300600 */
[----:B------:R-:W-:-:S03]  /*1bb00*/  SHF.R.U32.HI R0, RZ, 0x18, R0 ;  /* 0x00000018ff007819 */ /* 0x000fc60000011600 */
[----:B------:R1:W3:Y:S01]  /*1bb10*/  LDL.LU.S16 R89, [R1+0x48] ;  /* 0x0000480001597983 */ /* 0x0002e20000300600 */
[----:B------:R-:W-:Y:S02]  /*1bb20*/  ISETP.GE.U32.AND P0, PT, R192, R0, PT ;  /* 0x00000000c000720c */ /* 0x000fe40003f06070 */
[----:B------:R-:W-:Y:S02]  /*1bb30*/  LOP3.LUT R0, R2, 0xff, RZ, 0xc0, !PT ;  /* 0x000000ff02007812 */ /* 0x000fe400078ec0ff */
[C---:B------:R-:W-:Y:S02]  /*1bb40*/  PRMT R22, R176.reuse, 0x7610, R22 ;  /* 0x00007610b0167816 */ /* 0x040fe40000000016 */
[----:B------:R-:W-:Y:S02]  /*1bb50*/  PRMT R19, R176, 0x7632, R19 ;  /* 0x00007632b0137816 */ /* 0x000fe40000000013 */
[----:B------:R-:W-:Y:S01]  /*1bb60*/  PRMT R18, R15, 0x7610, R18 ;  /* 0x000076100f127816 */ /* 0x000fe20000000012 */
[----:B------:R-:W-:Y:S01]  /*1bb70*/  IMAD.MOV.U32 R76, RZ, RZ, R210 ;  /* 0x000000ffff4c7224 */ /* 0x000fe200078e00d2 */
[----:B------:R-:W-:-:S02]  /*1bb80*/  PRMT R14, R168, 0x7610, R14 ;  /* 0x00007610a80e7816 */ /* 0x000fc4000000000e */
[----:B------:R-:W-:Y:S01]  /*1bb90*/  PRMT R13, R168, 0x7632, R13 ;  /* 0x00007632a80d7816 */ /* 0x000fe2000000000d */
[----:B------:R-:W-:Y:S02]  /*1bba0*/  @!P0 HADD2 R92, -R23.H0_H0, -RZ.H0_H0 ;  /* 0xa00000ff175c8230 */ /* 0x000fe40000000900 */
[----:B------:R-:W-:Y:S01]  /*1bbb0*/  IMAD.MOV.U32 R77, RZ, RZ, R211 ;  /* 0x000000ffff4d7224 */ /* 0x000fe200078e00d3 */
[----:B------:R1:W3:Y:S02]  /*1bbc0*/  LDL.LU.S16 R88, [R1+0x4c] ;  /* 0x00004c0001587983 */ /* 0x0002e40000300600 */
        /* <DEDUP_REMOVED lines=9> */
[----:B------:R-:W-:-:S04]  /*1bc60*/  SHF.R.U32.HI R0, RZ, 0x10, R2 ;  /* 0x00000010ff007819 */ /* 0x000fc80000011602 */
[----:B------:R-:W-:-:S04]  /*1bc70*/  LOP3.LUT R0, R0, 0xff, RZ, 0xc0, !PT ;  /* 0x000000ff00007812 */ /* 0x000fc800078ec0ff */
[----:B------:R-:W-:Y:S02]  /*1bc80*/  ISETP.GE.U32.AND P2, PT, R192, R0, PT ;  /* 0x00000000c000720c */ /* 0x000fe40003f46070 */
[----:B------:R-:W-:-:S05]  /*1bc90*/  LOP3.LUT R0, R17, R185, R10, 0x96, !PT ;  /* 0x000000b911007212 */ /* 0x000fca00078e960a */
        /* <DEDUP_REMOVED lines=8> */
[----:B------:R-:W-:Y:S01]  /*1bd20*/  LOP3.LUT R5, R5, R231, R8, 0x96, !PT ;  /* 0x000000e705057212 */ /* 0x000fe200078e9608 */
[----:B------:R-:W-:-:S05]  /*1bd30*/  IMAD.WIDE.U32 R8, R3, -0x326172a9, RZ ;  /* 0xcd9e8d5703087825 */ /* 0x000fca00078e00ff */
[----:B------:R-:W-:-:S05]  /*1bd40*/  LOP3.LUT R0, R9, R230, R6, 0x96, !PT ;  /* 0x000000e609007212 */ /* 0x000fca00078e9606 */
        /* <DEDUP_REMOVED lines=13> */
[----:B------:R-:W-:Y:S02]  /*1be20*/  PRMT R17, R15, 0x7632, R17 ;  /* 0x000076320f117816 */ /* 0x000fe40000000011 */
[----:B------:R-:W-:-:S03]  /*1be30*/  PRMT R15, R169, 0x7632, R15 ;  /* 0x00007632a90f7816 */ /* 0x000fc6000000000f */
[----:B------:R-:W-:Y:S01]  /*1be40*/  @!P0 HADD2 R171, -R16.H0_H0, -RZ.H0_H0 ;  /* 0xa00000ff10ab8230 */ /* 0x000fe20000000900 */
[----:B------:R-:W-:Y:S02]  /*1be50*/  LOP3.LUT R4, R4, 0xffff, RZ, 0xc0, !PT ;  /* 0x0000ffff04047812 */ /* 0x000fe400078ec0ff */
[----:B------:R-:W-:Y:S02]  /*1be60*/  PRMT R210, R16, 0x5410, R15 ;  /* 0x0000541010d27816 */ /* 0x000fe4000000000f */
[----:B------:R-:W-:Y:S02]  /*1be70*/  @!P0 PRMT R16, R171, 0x5410, RZ ;  /* 0x00005410ab108816 */ /* 0x000fe400000000ff */
[----:B------:R-:W-:Y:S02]  /*1be80*/  ISETP.GE.U32.AND P0, PT, R192, R4, PT ;  /* 0x00000004c000720c */ /* 0x000fe40003f06070 */
[----:B------:R-:W-:-:S11]  /*1be90*/  LOP3.LUT R4, R2, 0xff, RZ, 0xc0, !PT ;  /* 0x000000ff02047812 */ /* 0x000fd600078ec0ff */
[----:B------:R-:W-:-:S05]  /*1bea0*/  @!P0 HADD2 R236, -R15.H0_H0, -RZ.H0_H0 ;  /* 0xa00000ff0fec8230 */ /* 0x000fca0000000900 */
        /* <DEDUP_REMOVED lines=8> */
[C---:B------:R-:W-:Y:S02]  /*1bf30*/  ISETP.GE.U32.AND P0, PT, R192.reuse, R3, PT ;  /* 0x00000003c000720c */ /* 0x040fe40003f06070 */
[----:B------:R-:W-:Y:S02]  /*1bf40*/  ISETP.GE.U32.AND P1, PT, R192, R6, PT ;  /* 0x00000006c000720c */ /* 0x000fe40003f26070 */
[--C-:B------:R-:W-:Y:S02]  /*1bf50*/  SHF.R.U32.HI R3, RZ, 0x10, R2.reuse ;  /* 0x00000010ff037819 */ /* 0x100fe40000011602 */
[----:B------:R-:W-:-:S07]  /*1bf60*/  SHF.R.U32.HI R2, RZ, 0x18, R2 ;  /* 0x00000018ff027819 */ /* 0x000fce0000011602 */
[----:B------:R-:W-:Y:S02]  /*1bf70*/  @!P0 HADD2 R238, -R13.H0_H0, -RZ.H0_H0 ;  /* 0xa00000ff0dee8230 */ /* 0x000fe40000000900 */
[----:B------:R-:W-:Y:S01]  /*1bf80*/  @!P1 HADD2 R170, -R17.H0_H0, -RZ.H0_H0 ;  /* 0xa00000ff11aa9230 */ /* 0x000fe20000000900 */
[----:B------:R-:W-:Y:S02]  /*1bf90*/  LOP3.LUT R5, R5, R228, R8, 0x96, !PT ;  /* 0x000000e405057212 */ /* 0x000fe400078e9608 */
[----:B------:R-:W-:Y:S02]  /*1bfa0*/  @!P0 PRMT R13, R238, 0x5410, RZ ;  /* 0x00005410ee0d8816 */ /* 0x000fe400000000ff */
[----:B------:R-:W-:Y:S02]  /*1bfb0*/  ISETP.GE.U32.AND P0, PT, R192, R2, PT ;  /* 0x00000002c000720c */ /* 0x000fe40003f06070 */
[----:B------:R-:W-:Y:S02]  /*1bfc0*/  LOP3.LUT R3, R3, 0xff, RZ, 0xc0, !PT ;  /* 0x000000ff03037812 */ /* 0x000fe400078ec0ff */
[----:B------:R-:W-:-:S02]  /*1bfd0*/  PRMT R152, R18, 0x5410, R17 ;  /* 0x0000541012987816 */ /* 0x000fc40000000011 */
[----:B------:R-:W-:Y:S02]  /*1bfe0*/  @!P1 PRMT R17, R170, 0x5410, RZ ;  /* 0x00005410aa119816 */ /* 0x000fe400000000ff */
[----:B------:R-:W-:Y:S01]  /*1bff0*/  ISETP.GE.U32.AND P1, PT, R192, R3, PT ;  /* 0x00000003c000720c */ /* 0x000fe20003f26070 */
[----:B------:R-:W-:Y:S01]  /*1c000*/  IMAD.WIDE.U32 R2, R5, -0x2daee0ad, RZ ;  /* 0xd2511f5305027825 */ /* 0x000fe200078e00ff */
[----:B------:R-:W-:-:S04]  /*1c010*/  PRMT R11, R12, 0x7632, R11 ;  /* 0x000076320c0b7816 */ /* 0x000fc8000000000b */
[----:B------:R-:W-:Y:S01]  /*1c020*/  LOP3.LUT R5, R3, R246, R10, 0x96, !PT ;  /* 0x000000f603057212 */ /* 0x000fe200078e960a */
[----:B------:R-:W-:Y:S02]  /*1c030*/  @!P0 HADD2 R244, -R11.H0_H0, -RZ.H0_H0 ;  /* 0xa00000ff0bf48230 */ /* 0x000fe40000000900 */
[----:B------:R-:W-:Y:S01]  /*1c040*/  IMAD.MOV.U32 R226, RZ, RZ, R195 ;  /* 0x000000ffffe27224 */ /* 0x000fe200078e00c3 */
[----:B------:R-:W-:Y:S02]  /*1c050*/  LOP3.LUT R4, R5, 0xff, RZ, 0xc0, !PT ;  /* 0x000000ff05047812 */ /* 0x000fe400078ec0ff */
        /* <DEDUP_REMOVED lines=16> */
[C---:B------:R-:W-:Y:S02]  /*1c160*/  PRMT R8, R107.reuse, 0x7610, R8 ;  /* 0x000076106b087816 */ /* 0x040fe40000000008 */
[----:B------:R-:W-:Y:S02]  /*1c170*/  LOP3.LUT R3, R2, 0xffff, RZ, 0xc0, !PT ;  /* 0x0000ffff02037812 */ /* 0x000fe400078ec0ff */
[----:B------:R-:W-:Y:S02]  /*1c180*/  PRMT R7, R107, 0x7632, R7 ;  /* 0x000076326b077816 */ /* 0x000fe40000000007 */
[----:B------:R-:W-:-:S02]  /*1c190*/  SHF.R.U32.HI R3, RZ, 0x8, R3 ;  /* 0x00000008ff037819 */ /* 0x000fc40000011603 */
[----:B------:R-:W-:Y:S02]  /*1c1a0*/  PRMT R236, R8, 0x5410, R7 ;  /* 0x0000541008ec7816 */ /* 0x000fe40000000007 */
[----:B------:R-:W-:Y:S01]  /*1c1b0*/  LOP3.LUT R3, R3, 0xffff, RZ, 0xc0, !PT ;  /* 0x0000ffff03037812 */ /* 0x000fe200078ec0ff */
[----:B----4-:R-:W-:-:S05]  /*1c1c0*/  @!P0 HADD2 R91, -R8.H0_H0, -RZ.H0_H0 ;  /* 0xa00000ff085b8230 */ /* 0x010fca0000000900 */
[----:B------:R-:W-:-:S04]  /*1c1d0*/  PRMT R79, R91, 0x7610, R79 ;  /* 0x000076105b4f7816 */ /* 0x000fc8000000004f */
[----:B------:R-:W-:Y:S02]  /*1c1e0*/  @!P0 PRMT R8, R79, 0x5410, RZ ;  /* 0x000054104f088816 */ /* 0x000fe400000000ff */
[----:B------:R-:W-:Y:S01]  /*1c1f0*/  ISETP.GE.U32.AND P0, PT, R192, R3, PT ;  /* 0x00000003c000720c */ /* 0x000fe20003f06070 */
[----:B------:R1:W4:Y:S01]  /*1c200*/  LDL.LU.S16 R79, [R1+0x70] ;  /* 0x00007000014f7983 */ /* 0x0003220000300600 */
[----:B------:R-:W-:-:S11]  /*1c210*/  SHF.R.U32.HI R3, RZ, 0x10, R2 ;  /* 0x00000010ff037819 */ /* 0x000fd60000011602 */
[----:B--2---:R-:W-:-:S05]  /*1c220*/  @!P0 HADD2 R90, -R7.H0_H0, -RZ.H0_H0 ;  /* 0xa00000ff075a8230 */ /* 0x004fca0000000900 */
[----:B------:R-:W-:-:S04]  /*1c230*/  PRMT R75, R90, 0x7610, R75 ;  /* 0x000076105a4b7816 */ /* 0x000fc8000000004b */
[----:B------:R-:W-:Y:S02]  /*1c240*/  @!P0 PRMT R7, R75, 0x5410, RZ ;  /* 0x000054104b078816 */ /* 0x000fe400000000ff */
[----:B------:R1:W2:Y:S01]  /*1c250*/  LDL.LU.S16 R75, [R1+0x74] ;  /* 0x00007400014b7983 */ /* 0x0002a20000300600 */
[----:B------:R-:W-:-:S04]  /*1c260*/  LOP3.LUT R3, R3, 0xff, RZ, 0xc0, !PT ;  /* 0x000000ff03037812 */ /* 0x000fc800078ec0ff */
[----:B------:R-:W-:-:S13]  /*1c270*/  ISETP.GE.U32.AND P0, PT, R192, R3, PT ;  /* 0x00000003c000720c */ /* 0x000fda0003f06070 */
[----:B---3--:R-:W-:Y:S01]  /*1c280*/  @!P0 HADD2 R89, -R60.H0_H0, -RZ.H0_H0 ;  /* 0xa00000ff3c598230 */ /* 0x008fe20000000900 */
[----:B------:R-:W-:-:S04]  /*1c290*/  @P0 PRMT R43, R60, 0x7610, R43 ;  /* 0x000076103c2b0816 */ /* 0x000fc8000000002b */
[----:B------:R-:W-:-:S04]  /*1c2a0*/  PRMT R74, R89, 0x7610, R74 ;  /* 0x00007610594a7816 */ /* 0x000fc8000000004a */
[----:B------:R-:W-:Y:S02]  /*1c2b0*/  @!P0 PRMT R43, R74, 0x5410, RZ ;  /* 0x000054104a2b8816 */ /* 0x000fe400000000ff */
[----:B------:R1:W3:Y:S01]  /*1c2c0*/  LDL.LU.S16 R74, [R1+0x78] ;  /* 0x00007800014a7983 */ /* 0x0002e20000300600 */
[----:B------:R-:W-:-:S04]  /*1c2d0*/  SHF.R.U32.HI R2, RZ, 0x18, R2 ;  /* 0x00000018ff027819 */ /* 0x000fc80000011602 */
[----:B------:R-:W-:Y:S02]  /*1c2e0*/  ISETP.GE.U32.AND P0, PT, R192, R2, PT ;  /* 0x00000002c000720c */ /* 0x000fe40003f06070 */
[----:B------:R-:W-:-:S11]  /*1c2f0*/  PRMT R6, R60, 0x7632, R6 ;  /* 0x000076323c067816 */ /* 0x000fd60000000006 */
[----:B------:R-:W-:Y:S01]  /*1c300*/  @!P0 HADD2 R88, -R6.H0_H0, -RZ.H0_H0 ;  /* 0xa00000ff06588230 */ /* 0x000fe20000000900 */
[----:B------:R-:W-:Y:S01]  /*1c310*/  PRMT R235, R60, 0x5410, R6 ;  /* 0x000054103ceb7816 */ /* 0x000fe20000000006 */
[----:B------:R-:W-:Y:S01]  /*1c320*/  @!P1 HADD2 R239, -R12.H0_H0, -RZ.H0_H0 ;  /* 0xa00000ff0cef9230 */ /* 0x000fe20000000900 */
[----:B------:R-:W-:Y:S01]  /*1c330*/  PRMT R3, R87, 0x7632, R3 ;  /* 0x0000763257037816 */ /* 0x000fe20000000003 */
[----:B------:R-:W-:Y:S01]  /*1c340*/  IMAD.MOV.U32 R227, RZ, RZ, R225 ;  /* 0x000000ffffe37224 */ /* 0x000fe200078e00e1 */
[----:B------:R-:W-:Y:S01]  /*1c350*/  PRMT R2, R88, 0x7610, R2 ;  /* 0x0000761058027816 */ /* 0x000fe20000000002 */
[----:B------:R1:W3:Y:S03]  /*1c360*/  LDL.LU.S16 R60, [R1+0x7c] ;  /* 0x00007c00013c7983 */ /* 0x0002e60000300600 */
[----:B------:R-:W-:Y:S02]  /*1c370*/  @!P0 PRMT R6, R2, 0x5410, RZ ;  /* 0x0000541002068816 */ /* 0x000fe400000000ff */
[----:B------:R-:W-:-:S02]  /*1c380*/  SHF.R.U32.HI R2, RZ, 0x10, R0 ;  /* 0x00000010ff027819 */ /* 0x000fc40000011600 */
[----:B------:R-:W-:-:S04]  /*1c390*/  SHF.R.U32.HI R0, RZ, 0x18, R0 ;  /* 0x00000018ff007819 */ /* 0x000fc80000011600 */
[----:B------:R-:W-:Y:S02]  /*1c3a0*/  ISETP.GE.U32.AND P0, PT, R192, R0, PT ;  /* 0x00000000c000720c */ /* 0x000fe40003f06070 */
[----:B------:R-:W-:Y:S02]  /*1c3b0*/  LOP3.LUT R2, R2, 0xff, RZ, 0xc0, !PT ;  /* 0x000000ff02027812 */ /* 0x000fe400078ec0ff */
[----:B------:R-:W-:Y:S02]  /*1c3c0*/  @!P1 PRMT R12, R239, 0x5410, RZ ;  /* 0x00005410ef0c9816 */ /* 0x000fe400000000ff */
[----:B------:R-:W-:Y:S02]  /*1c3d0*/  ISETP.GE.U32.AND P1, PT, R192, R2, PT ;  /* 0x00000002c000720c */ /* 0x000fe40003f26070 */
[----:B------:R-:W-:Y:S01]  /*1c3e0*/  PRMT R4, R87, 0x7610, R4 ;  /* 0x0000761057047816 */ /* 0x000fe20000000004 */
[----:B------:R-:W-:-:S03]  /*1c3f0*/  IMAD.MOV.U32 R225, RZ, RZ, R194 ;  /* 0x000000ffffe17224 */ /* 0x000fc600078e00c2 */
[----:B------:R-:W-:Y:S02]  /*1c400*/  PRMT R194, R4, 0x5410, R3 ;  /* 0x0000541004c27816 */ /* 0x000fe40000000003 */
[----:B------:R-:W-:Y:S01]  /*1c410*/  PRMT R2, R86, 0x7610, R2 ;  /* 0x0000761056027816 */ /* 0x000fe20000000002 */
[----:B------:R1:W-:Y:S01]  /*1c420*/  ST.E.U16 desc[UR4][R34.64+-0x100], R49 ;  /* 0xffff003122007985 */ /* 0x0003e2000c101504 */
[----:B------:R-:W-:-:S03]  /*1c430*/  IMAD.MOV.U32 R244, RZ, RZ, R167 ;  /* 0x000000fffff47224 */ /* 0x000fc600078e00a7 */
[----:B------:R-:W3:Y:S01]  /*1c440*/  LDL R167, [R1+0x17c] ;  /* 0x00017c0001a77983 */ /* 0x000ee20000100800 */
[----:B----4-:R-:W-:-:S05]  /*1c450*/  @!P1 HADD2 R79, -R4.H0_H0, -RZ.H0_H0 ;  /* 0xa00000ff044f9230 */ /* 0x010fca0000000900 */
[----:B------:R-:W-:Y:S01]  /*1c460*/  PRMT R78, R79, 0x7610, R78 ;  /* 0x000076104f4e7816 */ /* 0x000fe2000000004e */
[----:B--2---:R-:W-:-:S05]  /*1c470*/  @!P0 HADD2 R75, -R3.H0_H0, -RZ.H0_H0 ;  /* 0xa00000ff034b8230 */ /* 0x004fca0000000900 */
[----:B------:R-:W-:Y:S02]  /*1c480*/  PRMT R0, R75, 0x7610, R0 ;  /* 0x000076104b007816 */ /* 0x000fe40000000000 */
[----:B------:R-:W-:Y:S01]  /*1c490*/  @!P1 PRMT R4, R78, 0x5410, RZ ;  /* 0x000054104e049816 */ /* 0x000fe200000000ff */
[----:B------:R-:W2:Y:S01]  /*1c4a0*/  LDL R75, [R1+0x198] ;  /* 0x00019800014b7983 */ /* 0x000ea20000100800 */
[----:B------:R-:W-:Y:S02]  /*1c4b0*/  @!P0 PRMT R3, R0, 0x5410, RZ ;  /* 0x0000541000038816 */ /* 0x000fe400000000ff */
[----:B------:R-:W-:-:S04]  /*1c4c0*/  SHF.R.U32.HI R0, RZ, 0x10, R5 ;  /* 0x00000010ff007819 */ /* 0x000fc80000011605 */
[----:B------:R-:W-:-:S04]  /*1c4d0*/  LOP3.LUT R0, R0, 0xff, RZ, 0xc0, !PT ;  /* 0x000000ff00007812 */ /* 0x000fc800078ec0ff */
[----:B------:R-:W-:-:S13]  /*1c4e0*/  ISETP.GE.U32.AND P1, PT, R192, R0, PT ;  /* 0x00000000c000720c */ /* 0x000fda0003f26070 */
[----:B---3--:R-:W-:-:S05]  /*1c4f0*/  @!P1 HADD2 R74, -R2.H0_H0, -RZ.H0_H0 ;  /* 0xa00000ff024a9230 */ /* 0x008fca0000000900 */
[----:B-1----:R-:W-:Y:S02]  /*1c500*/  PRMT R49, R74, 0x7610, R49 ;  /* 0x000076104a317816 */ /* 0x002fe40000000031 */
[----:B------:R-:W3:Y:S01]  /*1c510*/  LDL R74, [R1+0x174] ;  /* 0x00017400014a7983 */ /* 0x000ee20000100800 */
[----:B------:R-:W-:-:S04]  /*1c520*/  SHF.R.U32.HI R0, RZ, 0x18, R5 ;  /* 0x00000018ff007819 */ /* 0x000fc80000011605 */
[----:B------:R-:W-:Y:S02]  /*1c530*/  ISETP.GE.U32.AND P0, PT, R192, R0, PT ;  /* 0x00000000c000720c */ /* 0x000fe40003f06070 */
[----:B------:R-:W-:Y:S01]  /*1c540*/  PRMT R0, R86, 0x7632, R0 ;  /* 0x0000763256007816 */ /* 0x000fe20000000000 */
[----:B------:R-:W-:Y:S04]  /*1c550*/  ST.E.U16 desc[UR4][R34.64+-0xfe], R59 ;  /* 0xffff023b22007985 */ /* 0x000fe8000c101504 */
[----:B------:R-:W-:Y:S04]  /*1c560*/  ST.E.U16 desc[UR4][R32.64+-0x100], R58 ;  /* 0xffff003a20007985 */ /* 0x000fe8000c101504 */
[----:B------:R-:W-:Y:S02]  /*1c570*/  ST.E.U16 desc[UR4][R32.64+-0xfe], R57 ;  /* 0xffff023920007985 */ /* 0x000fe4000c101504 */
[----:B------:R-:W-:-:S02]  /*1c580*/  @!P0 HADD2 R60, -R0.H0_H0, -RZ.H0_H0 ;  /* 0xa00000ff003c8230 */ /* 0x000fc40000000900 */
[----:B------:R-:W-:Y:S04]  /*1c590*/  ST.E.U16 desc[UR4][R30.64+-0x100], R42 ;  /* 0xffff002a1e007985 */ /* 0x000fe8000c101504 */
[----:B------:R-:W-:Y:S01]  /*1c5a0*/  ST.E.U16 desc[UR4][R30.64+-0xfe], R41 ;  /* 0xffff02291e007985 */ /* 0x000fe2000c101504 */
[----:B------:R-:W-:-:S03]  /*1c5b0*/  PRMT R5, R60, 0x7610, R5 ;  /* 0x000076103c057816 */ /* 0x000fc60000000005 */
[----:B------:R-:W-:Y:S04]  /*1c5c0*/  ST.E.U16 desc[UR4][R28.64+-0x100], R40 ;  /* 0xffff00281c007985 */ /* 0x000fe8000c101504 */
[----:B------:R-:W-:Y:S04]  /*1c5d0*/  ST.E.U16 desc[UR4][R28.64+-0xfe], R39 ;  /* 0xffff02271c007985 */ /* 0x000fe8000c101504 */
[----:B------:R-:W-:Y:S04]  /*1c5e0*/  ST.E.U16 desc[UR4][R34.64+-0xf0], R56 ;  /* 0xffff103822007985 */ /* 0x000fe8000c101504 */
[----:B------:R-:W-:Y:S01]  /*1c5f0*/  ST.E.U16 desc[UR4][R34.64+-0xee], R53 ;  /* 0xffff123522007985 */ /* 0x000fe2000c101504 */
[----:B------:R-:W-:-:S03]  /*1c600*/  PRMT R232, R2, 0x5410, R0 ;  /* 0x0000541002e87816 */ /* 0x000fc60000000000 */
[----:B------:R-:W-:Y:S04]  /*1c610*/  ST.E.U16 desc[UR4][R32.64+-0xf0], R55 ;  /* 0xffff103720007985 */ /* 0x000fe8000c101504 */
[----:B------:R-:W-:Y:S01]  /*1c620*/  ST.E.U16 desc[UR4][R32.64+-0xee], R54 ;  /* 0xffff123620007985 */ /* 0x000fe2000c101504 */
[----:B------:R-:W-:-:S03]  /*1c630*/  @!P0 PRMT R0, R5, 0x5410, RZ ;  /* 0x0000541005008816 */ /* 0x000fc600000000ff */
        /* <DEDUP_REMOVED lines=9> */
[----:B------:R-:W-:-:S03]  /*1c6d0*/  IMAD.MOV.U32 R140, RZ, RZ, R76 ;  /* 0x000000ffff8c7224 */ /* 0x000fc600078e004c */
[----:B------:R-:W-:Y:S04]  /*1c6e0*/  ST.E.U16 desc[UR4][R30.64+-0xde], R25 ;  /* 0xffff22191e007985 */ /* 0x000fe8000c101504 */
[----:B------:R1:W-:Y:S01]  /*1c6f0*/  ST.E.U16 desc[UR4][R28.64+-0xe0], R24 ;  /* 0xffff20181c007985 */ /* 0x0003e2000c101504 */
[----:B------:R-:W-:-:S03]  /*1c700*/  @!P2 HADD2 R95, -R18.H0_H0, -RZ.H0_H0 ;  /* 0xa00000ff125fa230 */ /* 0x000fc60000000900 */
[----:B------:R4:W-:Y:S02]  /*1c710*/  ST.E.U16 desc[UR4][R28.64+-0xde], R23 ;  /* 0xffff22171c007985 */ /* 0x0009e4000c101504 */
[----:B------:R-:W-:Y:S02]  /*1c720*/  @!P2 PRMT R18, R95, 0x5410, RZ ;  /* 0x000054105f12a816 */ /* 0x000fe400000000ff */
[----:B------:R-:W-:Y:S01]  /*1c730*/  @!P1 PRMT R2, R49, 0x5410, RZ ;  /* 0x0000541031029816 */ /* 0x000fe200000000ff */
[----:B------:R3:W-:Y:S04]  /*1c740*/  ST.E.U16 desc[UR4][R34.64+-0xd0], R48 ;  /* 0xffff303022007985 */ /* 0x0007e8000c101504 */
[----:B------:R-:W-:Y:S04]  /*1c750*/  ST.E.U16 desc[UR4][R34.64+-0xce], R50 ;  /* 0xffff323222007985 */ /* 0x000fe8000c101504 */
        /* <DEDUP_REMOVED lines=31> */
[----:B------:R-:W-:Y:S01]  /*1c950*/  ST.E.U16 desc[UR4][R34.64+-0x8e], R65 ;  /* 0xffff724122007985 */ /* 0x000fe2000c101504 */
[----:B--2---:R-:W-:-:S03]  /*1c960*/  IMAD.WIDE.U32 R238, R75, -0x326172a9, RZ ;  /* 0xcd9e8d574bee7825 */ /* 0x004fc600078e00ff */
[----:B------:R-:W-:-:S05]  /*1c970*/  LOP3.LUT R5, R141, R185, R238, 0x96, !PT ;  /* 0x000000b98d057212 */ /* 0x000fca00078e96ee */
[----:B-1----:R-:W-:-:S03]  /*1c980*/  IMAD.WIDE.U32 R24, R5, -0x2daee0ad, RZ ;  /* 0xd2511f5305187825 */ /* 0x002fc600078e00ff */
[----:B----4-:R-:W-:Y:S02]  /*1c990*/  LOP3.LUT R23, R21, R224, R24, 0x96, !PT ;  /* 0x000000e015177212 */ /* 0x010fe400078e9618 */
[----:B---3--:R-:W-:-:S05]  /*1c9a0*/  LOP3.LUT R26, R74, R239, RZ, 0x3c, !PT ;  /* 0x000000ef4a1a7212 */ /* 0x008fca00078e3cff */
[----:B------:R-:W-:-:S03]  /*1c9b0*/  IMAD.WIDE.U32 R58, R26, -0x2daee0ad, RZ ;  /* 0xd2511f531a3a7825 */ /* 0x000fc600078e00ff */
[----:B------:R-:W-:Y:S02]  /*1c9c0*/  LOP3.LUT R5, R25, R215, R58, 0x96, !PT ;  /* 0x000000d719057212 */ /* 0x000fe400078e963a */
[----:B------:R-:W-:Y:S01]  /*1c9d0*/  LOP3.LUT R21, R59, R167, R140, 0x96, !PT ;  /* 0x000000a73b157212 */ /* 0x000fe200078e968c */
[----:B------:R-:W-:-:S04]  /*1c9e0*/  IMAD.WIDE.U32 R48, R23, -0x326172a9, RZ ;  /* 0xcd9e8d5717307825 */ /* 0x000fc800078e00ff */
[----:B------:R-:W-:-:S04]  /*1c9f0*/  IMAD.WIDE.U32 R56, R21, -0x326172a9, RZ ;  /* 0xcd9e8d5715387825 */ /* 0x000fc800078e00ff */
[----:B------:R-:W-:-:S05]  /*1ca00*/  IMAD.WIDE.U32 R24, R5, -0x326172a9, RZ ;  /* 0xcd9e8d5705187825 */ /* 0x000fca00078e00ff */
[----:B------:R-:W-:Y:S02]  /*1ca10*/  LOP3.LUT R21, R25, R229, R56, 0x96, !PT ;  /* 0x000000e519157212 */ /* 0x000fe400078e9638 */
[----:B------:R-:W-:-:S03]  /*1ca20*/  LOP3.LUT R5, R49, R230, R24, 0x96, !PT ;  /* 0x000000e631057212 */ /* 0x000fc600078e9618 */
[----:B------:R-:W-:-:S04]  /*1ca30*/  IMAD.WIDE.U32 R24, R21, -0x2daee0ad, RZ ;  /* 0xd2511f5315187825 */ /* 0x000fc800078e00ff */
[----:B------:R-:W-:Y:S01]  /*1ca40*/  IMAD.WIDE.U32 R50, R5, -0x2daee0ad, RZ ;  /* 0xd2511f5305327825 */ /* 0x000fe200078e00ff */
[----:B------:R-:W-:Y:S01]  /*1ca50*/  ST.E.U16 desc[UR4][R32.64+-0x90], R64 ;  /* 0xffff704020007985 */ /* 0x000fe2000c101504 */
[----:B------:R-:W-:-:S03]  /*1ca60*/  LOP3.LUT R20, R25, R231, R20, 0x96, !PT ;  /* 0x000000e719147212 */ /* 0x000fc600078e9614 */
[----:B------:R-:W-:Y:S01]  /*1ca70*/  LOP3.LUT R5, R51, R244, R24, 0x96, !PT ;  /* 0x000000f433057212 */ /* 0x000fe200078e9618 */
[----:B------:R-:W-:Y:S04]  /*1ca80*/  ST.E.U16 desc[UR4][R32.64+-0x8e], R61 ;  /* 0xffff723d20007985 */ /* 0x000fe8000c101504 */
[----:B------:R-:W-:Y:S01]  /*1ca90*/  ST.E.U16 desc[UR4][R30.64+-0x90], R8 ;  /* 0xffff70081e007985 */ /* 0x000fe2000c101504 */
[----:B------:R-:W-:-:S03]  /*1caa0*/  IMAD.WIDE.U32 R2, R5, -0x326172a9, RZ ;  /* 0xcd9e8d5705027825 */ /* 0x000fc600078e00ff */
[----:B------:R1:W-:Y:S04]  /*1cab0*/  ST.E.U16 desc[UR4][R30.64+-0x8e], R7 ;  /* 0xffff72071e007985 */ /* 0x0003e8000c101504 */
[----:B------:R-:W-:Y:S04]  /*1cac0*/  ST.E.U16 desc[UR4][R28.64+-0x90], R43 ;  /* 0xffff702b1c007985 */ /* 0x000fe8000c101504 */
[----:B------:R2:W-:Y:S04]  /*1cad0*/  ST.E.U16 desc[UR4][R28.64+-0x8e], R6 ;  /* 0xffff72061c007985 */ /* 0x0005e8000c101504 */
[----:B------:R-:W3:Y:S01]  /*1cae0*/  LDSM.16.MT88.4 R36, [R174+0x9000] ;  /* 0x00900000ae24783b */ /* 0x000ee20000004200 */
[----:B------:R-:W-:-:S02]  /*1caf0*/  LOP3.LUT R4, R2, 0xffff, RZ, 0xc0, !PT ;  /* 0x0000ffff02047812 */ /* 0x000fc400078ec0ff */
[----:B------:R-:W-:Y:S01]  /*1cb00*/  PRMT R167, R192, 0x7054, R192 ;  /* 0x00007054c0a77816 */ /* 0x000fe200000000c0 */
[----:B------:R-:W4:Y:S01]  /*1cb10*/  LDSM.16.MT88.4 R24, [R188+0x9000] ;  /* 0x00900000bc18783b */ /* 0x000f220000004200 */
[----:B------:R-:W-:Y:S02]  /*1cb20*/  SHF.R.U32.HI R5, RZ, 0x8, R4 ;  /* 0x00000008ff057819 */ /* 0x000fe40000011604 */
[----:B------:R-:W-:Y:S01]  /*1cb30*/  SHF.R.U32.HI R4, RZ, 0x18, R2 ;  /* 0x00000018ff047819 */ /* 0x000fe20000011602 */
[----:B------:R-:W-:Y:S04]  /*1cb40*/  LDSM.16.MT88.4 R16, [R188+0xa000] ;  /* 0x00a00000bc10783b */ /* 0x000fe80000004200 */
[----:B------:R-:W-:Y:S01]  /*1cb50*/  LDSM.16.MT88.4 R44, [R174+0xb000] ;  /* 0x00b00000ae2c783b */ /* 0x000fe20000004200 */
[----:B-1----:R-:W-:-:S03]  /*1cb60*/  IMAD.WIDE.U32 R30, R20, -0x326172a9, RZ ;  /* 0xcd9e8d57141e7825 */ /* 0x002fc600078e00ff */
[----:B------:R-:W-:Y:S01]  /*1cb70*/  LDSM.16.MT88.4 R40, [R188+0xb000] ;  /* 0x00b00000bc28783b */ /* 0x000fe20000004200 */
[----:B------:R-:W-:-:S03]  /*1cb80*/  LOP3.LUT R0, R3, R245, R30, 0x96, !PT ;  /* 0x000000f503007212 */ /* 0x000fc600078e961e */
[----:B------:R-:W1:Y:S01]  /*1cb90*/  LDSM.16.MT88.4 R20, [R174+0xa000] ;  /* 0x00a00000ae14783b */ /* 0x000e620000004200 */
[----:B------:R-:W-:Y:S02]  /*1cba0*/  SHF.R.U32.HI R3, RZ, 0x10, R2 ;  /* 0x00000010ff037819 */ /* 0x000fe40000011602 */
[----:B--2---:R-:W-:Y:S02]  /*1cbb0*/  LOP3.LUT R6, R2, 0xff, RZ, 0xc0, !PT ;  /* 0x000000ff02067812 */ /* 0x004fe400078ec0ff */
[----:B------:R-:W-:Y:S02]  /*1cbc0*/  LOP3.LUT R2, R0, 0xffff, RZ, 0xc0, !PT ;  /* 0x0000ffff00027812 */ /* 0x000fe400078ec0ff */
[----:B------:R-:W-:Y:S02]  /*1cbd0*/  LOP3.LUT R3, R3, 0xff, RZ, 0xc0, !PT ;  /* 0x000000ff03037812 */ /* 0x000fe400078ec0ff */
[----:B------:R-:W-:Y:S02]  /*1cbe0*/  PRMT R8, R6, 0x5410, R5 ;  /* 0x0000541006087816 */ /* 0x000fe40000000005 */
[----:B------:R-:W-:-:S02]  /*1cbf0*/  SHF.R.U32.HI R5, RZ, 0x10, R0 ;  /* 0x00000010ff057819 */ /* 0x000fc40000011600 */
[----:B------:R-:W-:Y:S02]  /*1cc00*/  SHF.R.U32.HI R6, RZ, 0x8, R2 ;  /* 0x00000008ff067819 */ /* 0x000fe40000011602 */
[----:B------:R-:W-:Y:S02]  /*1cc10*/  PRMT R2, R3, 0x5410, R4 ;  /* 0x0000541003027816 */ /* 0x000fe40000000004 */
[----:B------:R-:W-:Y:S02]  /*1cc20*/  LOP3.LUT R7, R0, 0xff, RZ, 0xc0, !PT ;  /* 0x000000ff00077812 */ /* 0x000fe400078ec0ff */
[----:B------:R-:W-:Y:S02]  /*1cc30*/  SHF.R.U32.HI R4, RZ, 0x18, R0 ;  /* 0x00000018ff047819 */ /* 0x000fe40000011600 */
[----:B------:R-:W-:Y:S02]  /*1cc40*/  LOP3.LUT R5, R5, 0xff, RZ, 0xc0, !PT ;  /* 0x000000ff05057812 */ /* 0x000fe400078ec0ff */
        /* <DEDUP_REMOVED lines=10> */
[C---:B---3--:R-:W-:Y:S01]  /*1ccf0*/  HMMA.16816.F32 R88, R4.reuse, R36, R136 ;  /* 0x000000240458723c */ /* 0x048fe20000001888 */
[----:B------:R-:W2:Y:S06]  /*1cd00*/  LDL.LU R136, [R1+0x50] ;  /* 0x0000500001887983 */ /* 0x000eac0000300800 */
[----:B------:R-:W-:Y:S02]  /*1cd10*/  IMAD.MOV.U32 R137, RZ, RZ, R248 ;  /* 0x000000ffff897224 */ /* 0x000fe400078e00f8 */
[----:B------:R-:W3:Y:S01]  /*1cd20*/  LDL.LU R248, [R1+0x25c] ;  /* 0x00025c0001f87983 */ /* 0x000ee20000300800 */
[----:B------:R-:W-:Y:S01]  /*1cd30*/  IMAD.MOV.U32 R138, RZ, RZ, R207 ;  /* 0x000000ffff8a7224 */ /* 0x000fe200078e00cf */
[----:B------:R-:W-:Y:S01]  /*1cd40*/  HMMA.16816.F32 R68, R4, R38, R132 ;  /* 0x000000260444723c */ /* 0x000fe20000001884 */
[----:B------:R-:W-:Y:S01]  /*1cd50*/  IMAD.MOV.U32 R139, RZ, RZ, R103 ;  /* 0x000000ffff8b7224 */ /* 0x000fe200078e0067 */
[----:B------:R-:W2:Y:S04]  /*1cd60*/  LDL.LU R207, [R1+0x258] ;  /* 0x0002580001cf7983 */ /* 0x000ea80000300800 */
[----:B------:R-:W2:Y:S04]  /*1cd70*/  LDL.LU R103, [R1+0x254] ;  /* 0x0002540001677983 */ /* 0x000ea80000300800 */
[----:B------:R-:W2:Y:S01]  /*1cd80*/  LDL.LU R132, [R1+0x30] ;  /* 0x0000300001847983 */ /* 0x000ea20000300800 */
[----:B---3--:R-:W-:-:S03]  /*1cd90*/  IMAD.MOV.U32 R133, RZ, RZ, R248 ;  /* 0x000000ffff857224 */ /* 0x008fc600078e00f8 */
[----:B------:R-:W3:Y:S01]  /*1cda0*/  LDL.LU R248, [R1+0x250] ;  /* 0x0002500001f87983 */ /* 0x000ee20000300800 */
[----:B------:R-:W-:Y:S01]  /*1cdb0*/  IMAD.MOV.U32 R134, RZ, RZ, R102 ;  /* 0x000000ffff867224 */ /* 0x000fe200078e0066 */
[----:B----4-:R-:W-:Y:S01]  /*1cdc0*/  HMMA.16816.F32 R84, R4, R26, R124 ;  /* 0x0000001a0454723c */ /* 0x010fe2000000187c */
[----:B------:R-:W-:Y:S01]  /*1cdd0*/  IMAD.MOV.U32 R135, RZ, RZ, R249 ;  /* 0x000000ffff877224 */ /* 0x000fe200078e00f9 */
[----:B------:R-:W4:Y:S04]  /*1cde0*/  LDL.LU R102, [R1+0x24c] ;  /* 0x00024c0001667983 */ /* 0x000f280000300800 */
[----:B------:R-:W2:Y:S01]  /*1cdf0*/  LDL.LU R249, [R1+0x248] ;  /* 0x0002480001f97983 */ /* 0x000ea20000300800 */
[----:B------:R-:W-:-:S03]  /*1ce00*/  IMAD.MOV.U32 R126, RZ, RZ, R241 ;  /* 0x000000ffff7e7224 */ /* 0x000fc600078e00f1 */
[----:B------:R-:W2:Y:S01]  /*1ce10*/  LDL.LU R124, [R1+0x20] ;  /* 0x00002000017c7983 */ /* 0x000ea20000300800 */
[----:B------:R-:W-:Y:S01]  /*1ce20*/  IMAD.MOV.U32 R127, RZ, RZ, R240 ;  /* 0x000000ffff7f7224 */ /* 0x000fe200078e00f0 */
[----:B------:R-:W-:Y:S02]  /*1ce30*/  LOP3.LUT R2, R63, R229, R220, 0x96, !PT ;  /* 0x000000e53f027212 */ /* 0x000fe400078e96dc */
[----:B------:R-:W-:-:S03]  /*1ce40*/  LOP3.LUT R0, R99, R230, R62, 0x96, !PT ;  /* 0x000000e663007212 */ /* 0x000fc600078e963e */
[----:B------:R-:W-:Y:S02]  /*1ce50*/  IMAD R2, R2, -0x2daee0ad, RZ ;  /* 0xd2511f5302027824 */ /* 0x000fe400078e02ff */
[----:B------:R-:W-:-:S05]  /*1ce60*/  IMAD.WIDE.U32 R28, R0, -0x2daee0ad, RZ ;  /* 0xd2511f53001c7825 */ /* 0x000fca00078e00ff */
[----:B------:R-:W-:-:S05]  /*1ce70*/  LOP3.LUT R2, R29, R244, R2, 0x96, !PT ;  /* 0x000000f41d027212 */ /* 0x000fca00078e9602 */
[----:B------:R-:W-:-:S04]  /*1ce80*/  IMAD.WIDE.U32 R2, R2, -0x326172a9, RZ ;  /* 0xcd9e8d5702027825 */ /* 0x000fc800078e00ff */
[----:B---3--:R-:W-:Y:S02]  /*1ce90*/  IMAD.MOV.U32 R125, RZ, RZ, R248 ;  /* 0x000000ffff7d7224 */ /* 0x008fe400078e00f8 */
[----:B------:R-:W3:Y:S04]  /*1cea0*/  LDL.LU R248, [R1+0x244] ;  /* 0x0002440001f87983 */ /* 0x000ee80000300800 */
[----:B------:R-:W3:Y:S04]  /*1ceb0*/  LDL.LU R241, [R1+0x240] ;  /* 0x0002400001f17983 */ /* 0x000ee80000300800 */
[----:B------:R-:W3:Y:S01]  /*1cec0*/  LDL.LU R240, [R1+0x23c] ;  /* 0x00023c0001f07983 */ /* 0x000ee20000300800 */
[----:B------:R-:W-:-:S02]  /*1ced0*/  LOP3.LUT R0, R3, R245, R82, 0x96, !PT ;  /* 0x000000f503007212 */ /* 0x000fc400078e9652 */
[----:B------:R-:W-:Y:S02]  /*1cee0*/  LOP3.LUT R3, R2, 0xffff, RZ, 0xc0, !PT ;  /* 0x0000ffff02037812 */ /* 0x000fe400078ec0ff */
[C---:B------:R-:W-:Y:S02]  /*1cef0*/  LOP3.LUT R8, R0.reuse, 0xffff, RZ, 0xc0, !PT ;  /* 0x0000ffff00087812 */ /* 0x040fe400078ec0ff */
[----:B------:R-:W-:Y:S02]  /*1cf00*/  SHF.R.U32.HI R9, RZ, 0x8, R3 ;  /* 0x00000008ff097819 */ /* 0x000fe40000011603 */
[----:B------:R-:W-:Y:S02]  /*1cf10*/  LOP3.LUT R13, R0, 0xff, RZ, 0xc0, !PT ;  /* 0x000000ff000d7812 */ /* 0x000fe400078ec0ff */
[----:B------:R-:W-:Y:S02]  /*1cf20*/  SHF.R.U32.HI R11, RZ, 0x8, R8 ;  /* 0x00000008ff0b7819 */ /* 0x000fe40000011608 */
[----:B------:R-:W-:-:S02]  /*1cf30*/  SHF.R.U32.HI R15, RZ, 0x10, R2 ;  /* 0x00000010ff0f7819 */ /* 0x000fc40000011602 */
[--C-:B------:R-:W-:Y:S02]  /*1cf40*/  SHF.R.U32.HI R3, RZ, 0x10, R0.reuse ;  /* 0x00000010ff037819 */ /* 0x100fe40000011600 */
[----:B------:R-:W-:Y:S02]  /*1cf50*/  SHF.R.U32.HI R10, RZ, 0x18, R0 ;  /* 0x00000018ff0a7819 */ /* 0x000fe40000011600 */
[----:B------:R-:W-:Y:S02]  /*1cf60*/  PRMT R0, R13, 0x5410, R11 ;  /* 0x000054100d007816 */ /* 0x000fe4000000000b */
[----:B------:R-:W-:Y:S02]  /*1cf70*/  LOP3.LUT R12, R2, 0xff, RZ, 0xc0, !PT ;  /* 0x000000ff020c7812 */ /* 0x000fe400078ec0ff */
[----:B------:R-:W-:Y:S02]  /*1cf80*/  LOP3.LUT R8, R3, 0xff, RZ, 0xc0, !PT ;  /* 0x000000ff03087812 */ /* 0x000fe400078ec0ff */
[----:B------:R-:W-:-:S02]  /*1cf90*/  SHF.R.U32.HI R14, RZ, 0x18, R2 ;  /* 0x00000018ff0e7819 */ /* 0x000fc40000011602 */
[----:B------:R-:W-:Y:S02]  /*1cfa0*/  LOP3.LUT R11, R15, 0xff, RZ, 0xc0, !PT ;  /* 0x000000ff0f0b7812 */ /* 0x000fe400078ec0ff */
[----:B------:R-:W-:Y:S02]  /*1cfb0*/  PRMT R3, R12, 0x5410, R9 ;  /* 0x000054100c037816 */ /* 0x000fe40000000009 */
[----:B------:R-:W-:Y:S02]  /*1cfc0*/  PRMT R2, R8, 0x5410, R10 ;  /* 0x0000541008027816 */ /* 0x000fe4000000000a */
[----:B------:R-:W-:Y:S02]  /*1cfd0*/  PRMT R11, R11, 0x5410, R14 ;  /* 0x000054100b0b7816 */ /* 0x000fe4000000000e */
[--C-:B------:R-:W-:Y:S02]  /*1cfe0*/  HSET2.LE.AND R3, R3, R167.reuse, PT ;  /* 0x000000a703037233 */ /* 0x100fe40003803000 */
[----:B------:R-:W-:-:S02]  /*1cff0*/  HSET2.LE.AND R0, R0, R167, PT ;  /* 0x000000a700007233 */ /* 0x000fc40003803000 */
[--C-:B------:R-:W-:Y:S02]  /*1d000*/  HSET2.LE.AND R2, R2, R167.reuse, PT ;  /* 0x000000a702027233 */ /* 0x100fe40003803000 */
[----:B------:R-:W-:Y:S02]  /*1d010*/  HSET2.LE.AND R11, R11, R167, PT ;  /* 0x000000a70b0b7233 */ /* 0x000fe40003803000 */
[----:B------:R-:W-:Y:S02]  /*1d020*/  LOP3.LUT R8, R166, R0, RZ, 0xc0, !PT ;  /* 0x00000000a6087212 */ /* 0x000fe400078ec0ff */
[----:B------:R-:W-:Y:S02]  /*1d030*/  LOP3.LUT R9, R155, R2, RZ, 0xc0, !PT ;  /* 0x000000029b097212 */ /* 0x000fe400078ec0ff */
[----:B------:R-:W-:Y:S02]  /*1d040*/  LOP3.LUT R10, R142, R3, RZ, 0xc0, !PT ;  /* 0x000000038e0a7212 */ /* 0x000fe400078ec0ff */
[----:B------:R-:W-:Y:S01]  /*1d050*/  LOP3.LUT R11, R143, R11, RZ, 0xc0, !PT ;  /* 0x0000000b8f0b7212 */ /* 0x000fe200078ec0ff */
[----:B------:R-:W-:-:S02]  /*1d060*/  IMAD.MOV.U32 R141, RZ, RZ, R77 ;  /* 0x000000ffff8d7224 */ /* 0x000fc400078e004d */
[C---:B-1----:R-:W-:Y:S06]  /*1d070*/  HMMA.16816.F32 R76, R4.reuse, R20, R120 ;  /* 0x00000014044c723c */ /* 0x042fec0000001878 */
        /* <DEDUP_REMOVED lines=8> */
[----:B------:R-:W-:-:S02]  /*1d100*/  IMAD.MOV.U32 R176, RZ, RZ, R201 ;  /* 0x000000ffffb07224 */ /* 0x000fc400078e00c9 */
[----:B----4-:R-:W-:-:S03]  /*1d110*/  IMAD.MOV.U32 R168, RZ, RZ, R102 ;  /* 0x000000ffffa87224 */ /* 0x010fc600078e0066 */
        /* <DEDUP_REMOVED lines=8> */
[----:B------:R-:W-:Y:S02]  /*1d1a0*/  IMAD.MOV.U32 R145, RZ, RZ, R172 ;  /* 0x000000ffff917224 */ /* 0x000fe400078e00ac */
[----:B------:R-:W-:-:S02]  /*1d1b0*/  IMAD.MOV.U32 R146, RZ, RZ, R173 ;  /* 0x000000ffff927224 */ /* 0x000fc400078e00ad */
[----:B------:R-:W-:Y:S01]  /*1d1c0*/  IMAD.MOV.U32 R147, RZ, RZ, R206 ;  /* 0x000000ffff937224 */ /* 0x000fe200078e00ce */
[C---:B------:R-:W-:Y:S01]  /*1d1d0*/  HMMA.16816.F32 R124, R8.reuse, R24, R124 ;  /* 0x00000018087c723c */ /* 0x040fe2000000187c */
[----:B------:R-:W-:Y:S01]  /*1d1e0*/  IMAD.MOV.U32 R136, RZ, RZ, R207 ;  /* 0x000000ffff887224 */ /* 0x000fe200078e00cf */
[----:B------:R-:W-:Y:S01]  /*1d1f0*/  LDSM.16.MT88.4 R24, [R174+0x9400] ;  /* 0x00940000ae18783b */ /* 0x000fe20000004200 */
[----:B------:R-:W-:Y:S02]  /*1d200*/  IMAD.MOV.U32 R137, RZ, RZ, R198 ;  /* 0x000000ffff897224 */ /* 0x000fe400078e00c6 */
        /* <DEDUP_REMOVED lines=19> */
[----:B------:R1:W5:Y:S04]  /*1d340*/  LDL.LU R205, [R1+0x22c] ;  /* 0x00022c0001cd7983 */ /* 0x0003680000300800 */
[----:B------:R-:W-:Y:S01]  /*1d350*/  HMMA.16816.F32 R148, R8, R44, R12 ;  /* 0x0000002c0894723c */ /* 0x000fe2000000180c */
[----:B------:R-:W-:Y:S01]  /*1d360*/  IMAD.MOV.U32 R33, RZ, RZ, R185 ;  /* 0x000000ffff217224 */ /* 0x000fe200078e00b9 */
[----:B------:R1:W5:Y:S01]  /*1d370*/  LDL.LU R207, [R1+0x228] ;  /* 0x0002280001cf7983 */ /* 0x0003620000300800 */
[----:B------:R-:W-:-:S02]  /*1d380*/  IMAD.MOV.U32 R252, RZ, RZ, R225 ;  /* 0x000000fffffc7224 */ /* 0x000fc400078e00e1 */
[----:B------:R-:W-:Y:S01]  /*1d390*/  IMAD.MOV.U32 R30, RZ, RZ, R212 ;  /* 0x000000ffff1e7224 */ /* 0x000fe200078e00d4 */
[----:B------:R1:W5:Y:S01]  /*1d3a0*/  LDL.LU R198, [R1+0x224] ;  /* 0x0002240001c67983 */ /* 0x0003620000300800 */
[----:B------:R-:W-:Y:S01]  /*1d3b0*/  LOP3.LUT R14, R214, R97, RZ, 0x3c, !PT ;  /* 0x00000061d60e7212 */ /* 0x000fe200078e3cff */
[----:B------:R-:W-:Y:S02]  /*1d3c0*/  IMAD.MOV.U32 R15, RZ, RZ, R224 ;  /* 0x000000ffff0f7224 */ /* 0x000fe400078e00e0 */
[----:B------:R1:W5:Y:S04]  /*1d3d0*/  LDL.LU R208, [R1+0x220] ;  /* 0x0002200001d07983 */ /* 0x0003680000300800 */
        /* <DEDUP_REMOVED lines=9> */
[----:B------:R1:W5:Y:S01]  /*1d470*/  LDL.LU R201, [R1+0x1f8] ;  /* 0x0001f80001c97983 */ /* 0x0003620000300800 */
[----:B---3--:R-:W-:Y:S07]  /*1d480*/  HMMA.16816.F32 R120, R8, R36, R240 ;  /* 0x000000240878723c */ /* 0x008fee00000018f0 */
[----:B------:R-:W-:-:S05]  /*1d490*/  IMAD.MOV.U32 R241, RZ, RZ, R228 ;  /* 0x000000fffff17224 */ /* 0x000fca00078e00e4 */
[----:B------:R-:W-:Y:S01]  /*1d4a0*/  LOP3.LUT R2, R31, R241, R48, 0x96, !PT ;  /* 0x000000f11f027212 */ /* 0x000fe200078e9630 */
[----:B------:R-:W-:Y:S01]  /*1d4b0*/  HMMA.16816.F32 R128, R8, R38, R248 ;  /* 0x000000260880723c */ /* 0x000fe200000018f8 */
[----:B------:R-:W2:Y:S03]  /*1d4c0*/  LDSM.16.MT88.4 R36, [R188+0x9400] ;  /* 0x00940000bc24783b */ /* 0x000ea60000004200 */
[----:B------:R-:W-:-:S03]  /*1d4d0*/  IMAD.WIDE.U32 R2, R2, -0x2daee0ad, RZ ;  /* 0xd2511f5302027825 */ /* 0x000fc600078e00ff */
[C---:B------:R-:W-:Y:S02]  /*1d4e0*/  LOP3.LUT R0, R2.reuse, 0xffff, RZ, 0xc0, !PT ;  /* 0x0000ffff02007812 */ /* 0x040fe400078ec0ff */
[----:B------:R-:W-:Y:S02]  /*1d4f0*/  SHF.R.U32.HI R5, RZ, 0x10, R2 ;  /* 0x00000010ff057819 */ /* 0x000fe40000011602 */
[----:B------:R-:W-:Y:S02]  /*1d500*/  SHF.R.U32.HI R4, RZ, 0x8, R0 ;  /* 0x00000008ff047819 */ /* 0x000fe40000011600 */
[----:B------:R-:W-:Y:S02]  /*1d510*/  LOP3.LUT R7, R2, 0xff, RZ, 0xc0, !PT ;  /* 0x000000ff02077812 */ /* 0x000fe400078ec0ff */
[----:B------:R-:W-:Y:S02]  /*1d520*/  SHF.R.U32.HI R6, RZ, 0x18, R2 ;  /* 0x00000018ff067819 */ /* 0x000fe40000011602 */
[----:B------:R-:W-:-:S02]  /*1d530*/  LOP3.LUT R0, R5, 0xff, RZ, 0xc0, !PT ;  /* 0x000000ff05007812 */ /* 0x000fc400078ec0ff */
[----:B------:R-:W-:Y:S02]  /*1d540*/  LOP3.LUT R2, R3, R246, R50, 0x96, !PT ;  /* 0x000000f603027212 */ /* 0x000fe400078e9632 */
[----:B------:R-:W-:Y:S02]  /*1d550*/  PRMT R6, R0, 0x5410, R6 ;  /* 0x0000541000067816 */ /* 0x000fe40000000006 */
[----:B------:R-:W-:Y:S01]  /*1d560*/  PRMT R242, R192, 0x7054, R192 ;  /* 0x00007054c0f27816 */ /* 0x000fe200000000c0 */
[----:B------:R-:W-:Y:S01]  /*1d570*/  IMAD.MOV.U32 R228, RZ, RZ, R227 ;  /* 0x000000ffffe47224 */ /* 0x000fe200078e00e3 */
[----:B------:R-:W-:Y:S01]  /*1d580*/  LOP3.LUT R0, R2, 0xffff, RZ, 0xc0, !PT ;  /* 0x0000ffff02007812 */ /* 0x000fe200078ec0ff */
[----:B------:R-:W3:Y:S01]  /*1d590*/  LDSM.16.MT88.4 R48, [R188+0xa400] ;  /* 0x00a40000bc30783b */ /* 0x000ee20000004200 */
[----:B------:R-:W-:Y:S02]  /*1d5a0*/  SHF.R.U32.HI R3, RZ, 0x10, R2 ;  /* 0x00000010ff037819 */ /* 0x000fe40000011602 */
[----:B------:R-:W-:-:S02]  /*1d5b0*/  PRMT R7, R7, 0x5410, R4 ;  /* 0x0000541007077816 */ /* 0x000fc40000000004 */
[----:B------:R-:W-:Y:S02]  /*1d5c0*/  LOP3.LUT R5, R2, 0xff, RZ, 0xc0, !PT ;  /* 0x000000ff02057812 */ /* 0x000fe400078ec0ff */
[----:B------:R-:W-:Y:S02]  /*1d5d0*/  SHF.R.U32.HI R0, RZ, 0x8, R0 ;  /* 0x00000008ff007819 */ /* 0x000fe40000011600 */
[----:B------:R-:W-:Y:S02]  /*1d5e0*/  SHF.R.U32.HI R4, RZ, 0x18, R2 ;  /* 0x00000018ff047819 */ /* 0x000fe40000011602 */
[----:B------:R-:W-:Y:S02]  /*1d5f0*/  LOP3.LUT R2, R3, 0xff, RZ, 0xc0, !PT ;  /* 0x000000ff03027812 */ /* 0x000fe400078ec0ff */
[----:B------:R-:W-:Y:S02]  /*1d600*/  PRMT R3, R5, 0x5410, R0 ;  /* 0x0000541005037816 */ /* 0x000fe40000000000 */
[----:B------:R-:W-:-:S02]  /*1d610*/  HSET2.LE.AND R0, R7, R242, PT ;  /* 0x000000f207007233 */ /* 0x000fc40003803000 */
[----:B------:R-:W-:Y:S02]  /*1d620*/  PRMT R4, R2, 0x5410, R4 ;  /* 0x0000541002047816 */ /* 0x000fe40000000004 */
[--C-:B------:R-:W-:Y:S02]  /*1d630*/  HSET2.LE.AND R2, R6, R242.reuse, PT ;  /* 0x000000f206027233 */ /* 0x100fe40003803000 */
[----:B------:R-:W-:Y:S02]  /*1d640*/  LOP3.LUT R6, R153, R0, RZ, 0xc0, !PT ;  /* 0x0000000099067212 */ /* 0x000fe400078ec0ff */
[--C-:B------:R-:W-:Y:S02]  /*1d650*/  HSET2.LE.AND R3, R3, R242.reuse, PT ;  /* 0x000000f203037233 */ /* 0x100fe40003803000 */
[----:B------:R-:W-:Y:S01]  /*1d660*/  HSET2.LE.AND R0, R4, R242, PT ;  /* 0x000000f204007233 */ /* 0x000fe20003803000 */
[----:B------:R-:W-:Y:S01]  /*1d670*/  IMAD.MOV.U32 R227, RZ, RZ, R177 ;  /* 0x000000ffffe37224 */ /* 0x000fe200078e00b1 */
[----:B------:R-:W-:Y:S01]  /*1d680*/  LOP3.LUT R7, R152, R2, RZ, 0xc0, !PT ;  /* 0x0000000298077212 */ /* 0x000fe200078ec0ff */
[----:B------:R-:W-:Y:S01]  /*1d690*/  IMAD.MOV.U32 R177, RZ, RZ, R223 ;  /* 0x000000ffffb17224 */ /* 0x000fe200078e00df */
[----:B------:R-:W-:-:S02]  /*1d6a0*/  LOP3.LUT R4, R154, R3, RZ, 0xc0, !PT ;  /* 0x000000039a047212 */ /* 0x000fc400078ec0ff */
[----:B------:R-:W-:Y:S01]  /*1d6b0*/  LOP3.LUT R5, R164, R0, RZ, 0xc0, !PT ;  /* 0x00000000a4057212 */ /* 0x000fe200078ec0ff */
[----:B------:R-:W-:Y:S01]  /*1d6c0*/  IMAD.MOV.U32 R240, RZ, RZ, R244 ;  /* 0x000000fffff07224 */ /* 0x000fe200078e00f4 */
[----:B------:R-:W-:Y:S01]  /*1d6d0*/  LOP3.LUT R2, R83, R241, R98, 0x96, !PT ;  /* 0x000000f153027212 */ /* 0x000fe200078e9662 */
[----:B------:R-:W-:Y:S01]  /*1d6e0*/  IMAD.MOV.U32 R251, RZ, RZ, R231 ;  /* 0x000000fffffb7224 */ /* 0x000fe200078e00e7 */
[----:B------:R-:W-:Y:S01]  /*1d6f0*/  HMMA.16816.F32 R156, R8, R40, R176 ;  /* 0x00000028089c723c */ /* 0x000fe200000018b0 */
[----:B------:R-:W-:Y:S01]  /*1d700*/  IMAD.MOV.U32 R250, RZ, RZ, R230 ;  /* 0x000000fffffa7224 */ /* 0x000fe200078e00e6 */
[----:B------:R1:W5:Y:S04]  /*1d710*/  LDL.LU R223, [R1+0x1f4] ;  /* 0x0001f40001df7983 */ /* 0x0003680000300800 */
[----:B--2---:R-:W-:Y:S01]  /*1d720*/  HMMA.16816.F32 R176, R4, R36, R52 ;  /* 0x0000002404b0723c */ /* 0x004fe20000001834 */
[----:B------:R-:W2:Y:S01]  /*1d730*/  LDSM.16.MT88.4 R52, [R188+0xb400] ;  /* 0x00b40000bc34783b */ /* 0x000ea20000004200 */
[----:B------:R-:W-:-:S03]  /*1d740*/  IMAD.WIDE.U32 R2, R2, -0x2daee0ad, RZ ;  /* 0xd2511f5302027825 */ /* 0x000fc600078e00ff */
[----:B------:R1:W5:Y:S01]  /*1d750*/  LDL.LU R222, [R1+0x1f0] ;  /* 0x0001f00001de7983 */ /* 0x0003620000300800 */
[----:B------:R-:W-:Y:S01]  /*1d760*/  HMMA.16816.F32 R152, R8, R46, R168 ;  /* 0x0000002e0898723c */ /* 0x000fe200000018a8 */
[----:B------:R-:W-:Y:S02]  /*1d770*/  LOP3.LUT R0, R3, R246, R28, 0x96, !PT ;  /* 0x000000f603007212 */ /* 0x000fe400078e961c */
[----:B------:R-:W-:Y:S01]  /*1d780*/  SHF.R.U32.HI R12, RZ, 0x18, R2 ;  /* 0x00000018ff0c7819 */ /* 0x000fe20000011602 */
[----:B------:R-:W-:Y:S01]  /*1d790*/  IMAD.MOV.U32 R249, RZ, RZ, R229 ;  /* 0x000000fffff97224 */ /* 0x000fe200078e00e5 */
[----:B------:R1:W5:Y:S02]  /*1d7a0*/  LDL.LU R219, [R1+0x1ec] ;  /* 0x0001ec0001db7983 */ /* 0x0003640000300800 */
[C---:B------:R-:W-:Y:S02]  /*1d7b0*/  LOP3.LUT R8, R2.reuse, 0xffff, RZ, 0xc0, !PT ;  /* 0x0000ffff02087812 */ /* 0x040fe400078ec0ff */
[----:B------:R-:W-:Y:S01]  /*1d7c0*/  LOP3.LUT R9, R2, 0xff, RZ, 0xc0, !PT ;  /* 0x000000ff02097812 */ /* 0x000fe200078ec0ff */
[----:B------:R-:W-:Y:S01]  /*1d7d0*/  IMAD.MOV.U32 R244, RZ, RZ, R228 ;  /* 0x000000fffff47224 */ /* 0x000fe200078e00e4 */
[----:B------:R-:W-:Y:S01]  /*1d7e0*/  SHF.R.U32.HI R3, RZ, 0x8, R8 ;  /* 0x00000008ff037819 */ /* 0x000fe20000011608 */
[----:B------:R-:W-:Y:S01]  /*1d7f0*/  IMAD.MOV.U32 R247, RZ, RZ, R227 ;  /* 0x000000fffff77224 */ /* 0x000fe200078e00e3 */
        /* <DEDUP_REMOVED lines=11> */
[----:B------:R-:W-:Y:S01]  /*1d8b0*/  HMMA.16816.F32 R164, R4, R24, R88 ;  /* 0x0000001804a4723c */ /* 0x000fe20000001858 */
[----:B------:R-:W-:Y:S01]  /*1d8c0*/  SHF.R.U32.HI R11, RZ, 0x18, R0 ;  /* 0x00000018ff0b7819 */ /* 0x000fe20000011600 */
[----:B------:R1:W5:Y:S01]  /*1d8d0*/  LDL.LU R218, [R1+0x1e8] ;  /* 0x0001e80001da7983 */ /* 0x0003620000300800 */
[----:B------:R-:W-:-:S02]  /*1d8e0*/  LOP3.LUT R2, R3, 0xff, RZ, 0xc0, !PT ;  /* 0x000000ff03027812 */ /* 0x000fc400078ec0ff */
[----:B------:R-:W-:Y:S01]  /*1d8f0*/  PRMT R0, R9, 0x5410, R8 ;  /* 0x0000541009007816 */ /* 0x000fe20000000008 */
[C---:B------:R-:W-:Y:S01]  /*1d900*/  HMMA.16816.F32 R84, R4.reuse, R38, R84 ;  /* 0x000000260454723c */ /* 0x040fe20000001854 */
[----:B------:R-:W-:Y:S01]  /*1d910*/  PRMT R2, R2, 0x5410, R11 ;  /* 0x0000541002027816 */ /* 0x000fe2000000000b */
[----:B------:R1:W5:Y:S01]  /*1d920*/  LDL.LU R203, [R1+0x1e4] ;  /* 0x0001e40001cb7983 */ /* 0x0003620000300800 */
[----:B------:R-:W-:Y:S02]  /*1d930*/  LOP3.LUT R10, R10, 0xff, RZ, 0xc0, !PT ;  /* 0x000000ff0a0a7812 */ /* 0x000fe400078ec0ff */
[--C-:B------:R-:W-:Y:S01]  /*1d940*/  HSET2.LE.AND R0, R0, R242.reuse, PT ;  /* 0x000000f200007233 */ /* 0x100fe20003803000 */
[----:B------:R-:W-:Y:S01]  /*1d950*/  HMMA.16816.F32 R180, R4, R20, R76 ;  /* 0x0000001404b4723c */ /* 0x000fe2000000184c */
[----:B------:R-:W-:Y:S01]  /*1d960*/  PRMT R3, R10, 0x5410, R12 ;  /* 0x000054100a037816 */ /* 0x000fe2000000000c */
[----:B------:R-:W4:Y:S01]  /*1d970*/  LDSM.16.MT88.4 R40, [R174+0x9800] ;  /* 0x00980000ae28783b */ /* 0x000f220000004200 */
[----:B------:R-:W-:-:S02]  /*1d980*/  HSET2.LE.AND R2, R2, R242, PT ;  /* 0x000000f202027233 */ /* 0x000fc40003803000 */
[----:B------:R-:W-:Y:S02]  /*1d990*/  LOP3.LUT R8, R184, R0, RZ, 0xc0, !PT ;  /* 0x00000000b8087212 */ /* 0x000fe400078ec0ff */
[--C-:B------:R-:W-:Y:S02]  /*1d9a0*/  HSET2.LE.AND R0, R13, R242.reuse, PT ;  /* 0x000000f20d007233 */ /* 0x100fe40003803000 */
[----:B------:R-:W-:Y:S02]  /*1d9b0*/  HSET2.LE.AND R11, R3, R242, PT ;  /* 0x000000f2030b7233 */ /* 0x000fe40003803000 */
[----:B------:R-:W-:Y:S01]  /*1d9c0*/  LOP3.LUT R9, R234, R2, RZ, 0xc0, !PT ;  /* 0x00000002ea097212 */ /* 0x000fe200078ec0ff */
[----:B------:R-:W-:Y:S01]  /*1d9d0*/  IMAD.WIDE.U32 R2, R14, -0x326172a9, RZ ;  /* 0xcd9e8d570e027825 */ /* 0x000fe200078e00ff */
[----:B------:R-:W-:Y:S01]  /*1d9e0*/  HMMA.16816.F32 R168, R4, R26, R68 ;  /* 0x0000001a04a8723c */ /* 0x000fe20000001844 */
[----:B------:R-:W-:-:S03]  /*1d9f0*/  LOP3.LUT R10, R217, R0, RZ, 0xc0, !PT ;  /* 0x00000000d90a7212 */ /* 0x000fc600078ec0ff */
[----:B------:R-:W-:Y:S02]  /*1da00*/  LOP3.LUT R0, R3, R33, R238, 0x96, !PT ;  /* 0x0000002103007212 */ /* 0x000fe400078e96ee */
[C---:B------:R-:W-:Y:S06]  /*1da10*/  HMMA.16816.F32 R104, R4.reuse, R22, R104 ;  /* 0x000000160468723c */ /* 0x040fec0000001868 */
[C---:B---3--:R-:W-:Y:S06]  /*1da20*/  HMMA.16816.F32 R112, R4.reuse, R48, R112 ;  /* 0x000000300470723c */ /* 0x048fec0000001870 */
[C---:B------:R-:W-:Y:S06]  /*1da30*/  HMMA.16816.F32 R224, R4.reuse, R50, R72 ;  /* 0x0000003204e0723c */ /* 0x040fec0000001848 */
[C---:B------:R-:W-:Y:S06]  /*1da40*/  HMMA.16816.F32 R228, R4.reuse, R16, R64 ;  /* 0x0000001004e4723c */ /* 0x040fec0000001840 */
[C---:B------:R-:W-:Y:S06]  /*1da50*/  HMMA.16816.F32 R212, R4.reuse, R18, R60 ;  /* 0x0000001204d4723c */ /* 0x040fec000000183c */
[C---:B--2---:R-:W-:Y:S06]  /*1da60*/  HMMA.16816.F32 R184, R4.reuse, R52, R92 ;  /* 0x0000003404b8723c */ /* 0x044fec000000185c */
[----:B------:R-:W-:Y:S07]  /*1da70*/  HMMA.16816.F32 R96, R4, R54, R108 ;  /* 0x000000360460723c */ /* 0x000fee000000186c */
        /* <DEDUP_REMOVED lines=9> */
[----:B------:R-:W-:Y:S01]  /*1db10*/  IMAD.WIDE.U32 R4, R5, -0x2daee0ad, RZ ;  /* 0xd2511f5305047825 */ /* 0x000fe200078e00ff */
[----:B------:R-:W-:Y:S02]  /*1db20*/  LOP3.LUT R6, R3, R33, R46, 0x96, !PT ;  /* 0x0000002103067212 */ /* 0x000fe400078e962e */
[----:B------:R-:W-:Y:S01]  /*1db30*/  LOP3.LUT R11, R233, R11, RZ, 0xc0, !PT ;  /* 0x0000000be90b7212 */ /* 0x000fe200078ec0ff */
[----:B------:R-:W-:Y:S01]  /*1db40*/  IMAD.WIDE.U32 R32, R0, -0x2daee0ad, RZ ;  /* 0xd2511f5300207825 */ /* 0x000fe200078e00ff */
[----:B------:R-:W-:Y:S02]  /*1db50*/  LOP3.LUT R3, R221, R196, R2, 0x96, !PT ;  /* 0x000000c4dd037212 */ /* 0x000fe400078e9602 */
[----:B------:R-:W-:Y:S01]  /*1db60*/  LOP3.LUT R0, R5, R251, R12, 0x96, !PT ;  /* 0x000000fb05007212 */ /* 0x000fe200078e960c */
[----:B------:R-:W-:Y:S01]  /*1db70*/  IMAD.WIDE.U32 R6, R6, -0x2daee0ad, RZ ;  /* 0xd2511f5306067825 */ /* 0x000fe200078e00ff */
[----:B------:R-:W-:Y:S01]  /*1db80*/  LOP3.LUT R2, R33, R240, R4, 0x96, !PT ;  /* 0x000000f021027212 */ /* 0x000fe200078e9604 */
[----:B------:R-:W-:Y:S01]  /*1db90*/  HMMA.16816.F32 R88, R8, R26, R128 ;  /* 0x0000001a0858723c */ /* 0x000fe20000001880 */
[----:B------:R1:W5:Y:S01]  /*1dba0*/  LDL.LU R196, [R1+0x1e0] ;  /* 0x0001e00001c47983 */ /* 0x0003620000300800 */
[----:B------:R-:W-:-:S05]  /*1dbb0*/  IMAD.WIDE.U32 R28, R0, -0x326172a9, RZ ;  /* 0xcd9e8d57001c7825 */ /* 0x000fca00078e00ff */
[----:B------:R-:W-:-:S04]  /*1dbc0*/  IMAD.WIDE.U32 R26, R3, -0x2daee0ad, RZ ;  /* 0xd2511f53031a7825 */ /* 0x000fc800078e00ff */
[----:B------:R-:W-:-:S05]  /*1dbd0*/  IMAD.WIDE.U32 R2, R2, -0x326172a9, RZ ;  /* 0xcd9e8d5702027825 */ /* 0x000fca00078e00ff */
[----:B------:R-:W-:Y:S02]  /*1dbe0*/  LOP3.LUT R0, R3, R245, R28, 0x96, !PT ;  /* 0x000000f503007212 */ /* 0x000fe400078e961c */
[----:B------:R-:W-:Y:S02]  /*1dbf0*/  LOP3.LUT R4, R2, 0xffff, RZ, 0xc0, !PT ;  /* 0x0000ffff02047812 */ /* 0x000fe400078ec0ff */
[C---:B------:R-:W-:Y:S01]  /*1dc00*/  LOP3.LUT R3, R0.reuse, 0xffff, RZ, 0xc0, !PT ;  /* 0x0000ffff00037812 */ /* 0x040fe200078ec0ff */
[----:B------:R-:W-:Y:S01]  /*1dc10*/  HMMA.16816.F32 R92, R8, R24, R120 ;  /* 0x00000018085c723c */ /* 0x000fe20000001878 */
[----:B------:R-:W-:Y:S02]  /*1dc20*/  SHF.R.U32.HI R5, RZ, 0x10, R0 ;  /* 0x00000010ff057819 */ /* 0x000fe40000011600 */
[----:B------:R-:W-:Y:S02]  /*1dc30*/  LOP3.LUT R15, R27, R15, R6, 0x96, !PT ;  /* 0x0000000f1b0f7212 */ /* 0x000fe400078e9606 */
[----:B------:R-:W-:-:S02]  /*1dc40*/  LOP3.LUT R13, R0, 0xff, RZ, 0xc0, !PT ;  /* 0x000000ff000d7812 */ /* 0x000fc400078ec0ff */
[----:B------:R-:W-:Y:S02]  /*1dc50*/  LOP3.LUT R24, R7, R248, R30, 0x96, !PT ;  /* 0x000000f807187212 */ /* 0x000fe400078e961e */
[----:B------:R-:W-:Y:S02]  /*1dc60*/  SHF.R.U32.HI R7, RZ, 0x8, R4 ;  /* 0x00000008ff077819 */ /* 0x000fe40000011604 */
[----:B------:R-:W-:Y:S02]  /*1dc70*/  SHF.R.U32.HI R6, RZ, 0x8, R3 ;  /* 0x00000008ff067819 */ /* 0x000fe40000011603 */
[----:B------:R-:W-:Y:S02]  /*1dc80*/  SHF.R.U32.HI R4, RZ, 0x18, R0 ;  /* 0x00000018ff047819 */ /* 0x000fe40000011600 */
[----:B------:R-:W-:Y:S02]  /*1dc90*/  LOP3.LUT R3, R5, 0xff, RZ, 0xc0, !PT ;  /* 0x000000ff05037812 */ /* 0x000fe400078ec0ff */
[----:B------:R-:W-:-:S02]  /*1dca0*/  SHF.R.U32.HI R14, RZ, 0x10, R2 ;  /* 0x00000010ff0e7819 */ /* 0x000fc40000011602 */
[----:B------:R-:W-:Y:S02]  /*1dcb0*/  LOP3.LUT R12, R2, 0xff, RZ, 0xc0, !PT ;  /* 0x000000ff020c7812 */ /* 0x000fe400078ec0ff */
[----:B------:R-:W-:Y:S02]  /*1dcc0*/  SHF.R.U32.HI R5, RZ, 0x18, R2 ;  /* 0x00000018ff057819 */ /* 0x000fe40000011602 */
[----:B------:R-:W-:Y:S02]  /*1dcd0*/  PRMT R0, R13, 0x5410, R6 ;  /* 0x000054100d007816 */ /* 0x000fe40000000006 */
[----:B------:R-:W-:Y:S02]  /*1dce0*/  PRMT R2, R3, 0x5410, R4 ;  /* 0x0000541003027816 */ /* 0x000fe40000000004 */
[----:B------:R-:W-:Y:S02]  /*1dcf0*/  LOP3.LUT R3, R14, 0xff, RZ, 0xc0, !PT ;  /* 0x000000ff0e037812 */ /* 0x000fe400078ec0ff */
[----:B------:R-:W-:-:S02]  /*1dd00*/  HSET2.LE.AND R0, R0, R242, PT ;  /* 0x000000f200007233 */ /* 0x000fc40003803000 */
[----:B------:R-:W-:Y:S02]  /*1dd10*/  PRMT R7, R12, 0x5410, R7 ;  /* 0x000054100c077816 */ /* 0x000fe40000000007 */
[----:B------:R-:W-:Y:S02]  /*1dd20*/  PRMT R6, R3, 0x5410, R5 ;  /* 0x0000541003067816 */ /* 0x000fe40000000005 */
[----:B------:R-:W-:Y:S02]  /*1dd30*/  LOP3.LUT R4, R210, R0, RZ, 0xc0, !PT ;  /* 0x00000000d2047212 */ /* 0x000fe400078ec0ff */
[--C-:B------:R-:W-:Y:S02]  /*1dd40*/  HSET2.LE.AND R2, R2, R242.reuse, PT ;  /* 0x000000f202027233 */ /* 0x100fe40003803000 */
[--C-:B------:R-:W-:Y:S02]  /*1dd50*/  HSET2.LE.AND R3, R7, R242.reuse, PT ;  /* 0x000000f207037233 */ /* 0x100fe40003803000 */
[----:B------:R-:W-:-:S02]  /*1dd60*/  HSET2.LE.AND R0, R6, R242, PT ;  /* 0x000000f206007233 */ /* 0x000fc40003803000 */
[----:B------:R-:W-:Y:S02]  /*1dd70*/  LOP3.LUT R5, R194, R2, RZ, 0xc0, !PT ;  /* 0x00000002c2057212 */ /* 0x000fe400078ec0ff */
[----:B------:R-:W-:Y:S01]  /*1dd80*/  LOP3.LUT R6, R211, R3, RZ, 0xc0, !PT ;  /* 0x00000003d3067212 */ /* 0x000fe200078ec0ff */
[----:B------:R-:W-:Y:S01]  /*1dd90*/  IMAD.WIDE.U32 R2, R24, -0x326172a9, RZ ;  /* 0xcd9e8d5718027825 */ /* 0x000fe200078e00ff */
[----:B------:R-:W-:-:S03]  /*1dda0*/  LOP3.LUT R7, R195, R0, RZ, 0xc0, !PT ;  /* 0x00000000c3077212 */ /* 0x000fc600078ec0ff */
[----:B------:R-:W-:Y:S01]  /*1ddb0*/  IMAD.WIDE.U32 R194, R15, -0x326172a9, RZ ;  /* 0xcd9e8d570fc27825 */ /* 0x000fe200078e00ff */
[----:B------:R-:W-:Y:S01]  /*1ddc0*/  LOP3.LUT R3, R3, R249, R220, 0x96, !PT ;  /* 0x000000f903037212 */ /* 0x000fe200078e96dc */
[----:B------:R-:W-:Y:S01]  /*1ddd0*/  HMMA.16816.F32 R60, R8, R48, R136 ;  /* 0x00000030083c723c */ /* 0x000fe20000001888 */
[----:B------:R-:W2:Y:S02]  /*1dde0*/  LDSM.16.MT88.4 R12, [R174+0xb800] ;  /* 0x00b80000ae0c783b */ /* 0x000ea40000004200 */
[----:B------:R-:W-:Y:S01]  /*1ddf0*/  LOP3.LUT R0, R195, R250, R2, 0x96, !PT ;  /* 0x000000fac3007212 */ /* 0x000fe200078e9602 */
[----:B------:R-:W-:-:S04]  /*1de00*/  IMAD.WIDE.U32 R2, R3, -0x2daee0ad, RZ ;  /* 0xd2511f5303027825 */ /* 0x000fc800078e00ff */
[----:B------:R-:W-:Y:S01]  /*1de10*/  IMAD.WIDE.U32 R46, R0, -0x2daee0ad, RZ ;  /* 0xd2511f53002e7825 */ /* 0x000fe200078e00ff */
[----:B------:R-:W-:Y:S01]  /*1de20*/  LOP3.LUT R0, R3, R251, R26, 0x96, !PT ;  /* 0x000000fb03007212 */ /* 0x000fe200078e961a */
[----:B------:R-:W-:Y:S01]  /*1de30*/  HMMA.16816.F32 R56, R8, R50, R144 ;  /* 0x000000320838723c */ /* 0x000fe20000001890 */
[----:B------:R-:W-:Y:S02]  /*1de40*/  LDSM.16.MT88.4 R24, [R188+0xb800] ;  /* 0x00b80000bc18783b */ /* 0x000fe40000004200 */
[----:B------:R-:W-:Y:S01]  /*1de50*/  LOP3.LUT R2, R47, R240, R2, 0x96, !PT ;  /* 0x000000f02f027212 */ /* 0x000fe200078e9602 */
[----:B------:R-:W-:-:S04]  /*1de60*/  IMAD.WIDE.U32 R30, R0, -0x326172a9, RZ ;  /* 0xcd9e8d57001e7825 */ /* 0x000fc800078e00ff */
[----:B------:R-:W-:Y:S01]  /*1de70*/  IMAD.WIDE.U32 R2, R2, -0x326172a9, RZ ;  /* 0xcd9e8d5702027825 */ /* 0x000fe200078e00ff */
[C---:B------:R-:W-:Y:S01]  /*1de80*/  HMMA.16816.F32 R64, R8.reuse, R52, R156 ;  /* 0x000000340840723c */ /* 0x040fe2000000189c */
[----:B------:R-:W-:Y:S03]  /*1de90*/  LDSM.16.MT88.4 R156, [R188+0x9c00] ;  /* 0x009c0000bc9c783b */ /* 0x000fe60000004200 */
[----:B------:R-:W-:Y:S02]  /*1dea0*/  LOP3.LUT R0, R3, R245, R30, 0x96, !PT ;  /* 0x000000f503007212 */ /* 0x000fe400078e961e */
        /* <DEDUP_REMOVED lines=8> */
[----:B------:R-:W3:Y:S01]  /*1df30*/  LDSM.16.MT88.4 R36, [R188+0x9800] ;  /* 0x00980000bc24783b */ /* 0x000ee20000004200 */
[----:B------:R-:W-:-:S02]  /*1df40*/  LOP3.LUT R30, R2, 0xff, RZ, 0xc0, !PT ;  /* 0x000000ff021e7812 */ /* 0x000fc400078ec0ff */
[----:B------:R-:W-:Y:S01]  /*1df50*/  SHF.R.U32.HI R33, RZ, 0x18, R2 ;  /* 0x00000018ff217819 */ /* 0x000fe20000011602 */
[----:B------:R-:W1:Y:S01]  /*1df60*/  LDSM.16.MT88.4 R20, [R174+0xa800] ;  /* 0x00a80000ae14783b */ /* 0x000e620000004200 */
[----:B------:R-:W-:Y:S02]  /*1df70*/  LOP3.LUT R8, R2, 0xffff, RZ, 0xc0, !PT ;  /* 0x0000ffff02087812 */ /* 0x000fe400078ec0ff */
[C---:B------:R-:W-:Y:S01]  /*1df80*/  LOP3.LUT R3, R0.reuse, 0xffff, RZ, 0xc0, !PT ;  /* 0x0000ffff00037812 */ /* 0x040fe200078ec0ff */
[----:B------:R-:W1:Y:S01]  /*1df90*/  LDSM.16.MT88.4 R16, [R188+0xa800] ;  /* 0x00a80000bc10783b */ /* 0x000e620000004200 */
[----:B------:R-:W-:Y:S02]  /*1dfa0*/  SHF.R.U32.HI R28, RZ, 0x8, R8 ;  /* 0x00000008ff1c7819 */ /* 0x000fe40000011608 */
[----:B------:R-:W-:Y:S01]  /*1dfb0*/  SHF.R.U32.HI R8, RZ, 0x10, R0 ;  /* 0x00000010ff087819 */ /* 0x000fe20000011600 */
[----:B----4-:R-:W-:Y:S01]  /*1dfc0*/  HMMA.16816.F32 R136, R4, R40, R164 ;  /* 0x000000280488723c */ /* 0x010fe200000018a4 */
[----:B------:R-:W-:Y:S01]  /*1dfd0*/  LOP3.LUT R11, R0, 0xff, RZ, 0xc0, !PT ;  /* 0x000000ff000b7812 */ /* 0x000fe200078ec0ff */
[----:B------:R-:W-:Y:S01]  /*1dfe0*/  LDSM.16.MT88.4 R164, [R174+0x9c00] ;  /* 0x009c0000aea4783b */ /* 0x000fe20000004200 */
[----:B------:R-:W-:-:S02]  /*1dff0*/  SHF.R.U32.HI R10, RZ, 0x8, R3 ;  /* 0x00000008ff0a7819 */ /* 0x000fc40000011603 */
[----:B------:R-:W-:Y:S01]  /*1e000*/  SHF.R.U32.HI R9, RZ, 0x18, R0 ;  /* 0x00000018ff097819 */ /* 0x000fe20000011600 */
[C---:B------:R-:W-:Y:S01]  /*1e010*/  HMMA.16816.F32 R132, R4.reuse, R42, R168 ;  /* 0x0000002a0484723c */ /* 0x040fe200000018a8 */
[----:B------:R-:W-:Y:S01]  /*1e020*/  LOP3.LUT R8, R8, 0xff, RZ, 0xc0, !PT ;  /* 0x000000ff08087812 */ /* 0x000fe200078ec0ff */
[----:B------:R-:W-:Y:S01]  /*1e030*/  LDSM.16.MT88.4 R148, [R174+0xac00] ;  /* 0x00ac0000ae94783b */ /* 0x000fe20000004200 */
[----:B------:R-:W-:Y:S02]  /*1e040*/  PRMT R0, R11, 0x5410, R10 ;  /* 0x000054100b007816 */ /* 0x000fe4000000000a */
[----:B------:R-:W-:Y:S01]  /*1e050*/  LOP3.LUT R11, R45, 0xff, RZ, 0xc0, !PT ;  /* 0x000000ff2d0b7812 */ /* 0x000fe200078ec0ff */
[----:B--2---:R-:W-:Y:S01]  /*1e060*/  HMMA.16816.F32 R144, R4, R12, R228 ;  /* 0x0000000c0490723c */ /* 0x004fe200000018e4 */
[----:B------:R-:W-:Y:S01]  /*1e070*/  PRMT R2, R8, 0x5410, R9 ;  /* 0x0000541008027816 */ /* 0x000fe20000000009 */
[----:B------:R-:W-:Y:S01]  /*1e080*/  LDSM.16.MT88.4 R140, [R188+0xac00] ;  /* 0x00ac0000bc8c783b */ /* 0x000fe20000004200 */
[----:B------:R-:W-:-:S02]  /*1e090*/  PRMT R3, R30, 0x5410, R28 ;  /* 0x000054101e037816 */ /* 0x000fc4000000001c */
[----:B------:R-:W-:Y:S02]  /*1e0a0*/  PRMT R11, R11, 0x5410, R33 ;  /* 0x000054100b0b7816 */ /* 0x000fe40000000021 */
[--C-:B------:R-:W-:Y:S02]  /*1e0b0*/  HSET2.LE.AND R0, R0, R242.reuse, PT ;  /* 0x000000f200007233 */ /* 0x100fe40003803000 */
[--C-:B------:R-:W-:Y:S02]  /*1e0c0*/  HSET2.LE.AND R2, R2, R242.reuse, PT ;  /* 0x000000f202027233 */ /* 0x100fe40003803000 */
[--C-:B------:R-:W-:Y:S02]  /*1e0d0*/  HSET2.LE.AND R3, R3, R242.reuse, PT ;  /* 0x000000f203037233 */ /* 0x100fe40003803000 */
[----:B------:R-:W-:Y:S02]  /*1e0e0*/  HSET2.LE.AND R11, R11, R242, PT ;  /* 0x000000f20b0b7233 */ /* 0x000fe40003803000 */
[----:B------:R-:W-:-:S02]  /*1e0f0*/  LOP3.LUT R8, R191, R0, RZ, 0xc0, !PT ;  /* 0x00000000bf087212 */ /* 0x000fc400078ec0ff */
[----:B------:R2:W5:Y:S01]  /*1e100*/  LDL.LU R191, [R1+0x1dc] ;  /* 0x0001dc0001bf7983 */ /* 0x0005620000300800 */
[----:B------:R-:W-:Y:S02]  /*1e110*/  LOP3.LUT R9, R190, R2, RZ, 0xc0, !PT ;  /* 0x00000002be097212 */ /* 0x000fe400078ec0ff */
[----:B------:R-:W-:Y:S01]  /*1e120*/  LOP3.LUT R10, R189, R3, RZ, 0xc0, !PT ;  /* 0x00000003bd0a7212 */ /* 0x000fe200078ec0ff */
[----:B------:R2:W5:Y:S01]  /*1e130*/  LDL.LU R190, [R1+0x1d8] ;  /* 0x0001d80001be7983 */ /* 0x0005620000300800 */
[----:B------:R-:W-:-:S03]  /*1e140*/  LOP3.LUT R11, R175, R11, RZ, 0xc0, !PT ;  /* 0x0000000baf0b7212 */ /* 0x000fc600078ec0ff */
[----:B------:R2:W5:Y:S04]  /*1e150*/  LDL.LU R189, [R1+0x1d4] ;  /* 0x0001d40001bd7983 */ /* 0x0005680000300800 */
[----:B------:R2:W5:Y:S01]  /*1e160*/  LDL.LU R175, [R1+0x1d0] ;  /* 0x0001d00001af7983 */ /* 0x0005620000300800 */
[----:B------:R-:W-:-:S05]  /*1e170*/  LOP3.LUT R2, R29, R241, R44, 0x96, !PT ;  /* 0x000000f11d027212 */ /* 0x000fca00078e962c */
[----:B------:R-:W-:Y:S01]  /*1e180*/  IMAD.WIDE.U32 R2, R2, -0x2daee0ad, RZ ;  /* 0xd2511f5302027825 */ /* 0x000fe200078e00ff */
[C---:B---3--:R-:W-:Y:S04]  /*1e190*/  HMMA.16816.F32 R128, R4.reuse, R36, R176 ;  /* 0x000000240480723c */ /* 0x048fe800000018b0 */
[----:B------:R-:W-:Y:S02]  /*1e1a0*/  LOP3.LUT R0, R3, R246, R32, 0x96, !PT ;  /* 0x000000f603007212 */ /* 0x000fe400078e9620 */
[----:B------:R-:W-:Y:S01]  /*1e1b0*/  HMMA.16816.F32 R124, R4, R38, R84 ;  /* 0x00000026047c723c */ /* 0x000fe20000001854 */
[----:B------:R-:W-:-:S05]  /*1e1c0*/  LOP3.LUT R3, R2, 0xffff, RZ, 0xc0, !PT ;  /* 0x0000ffff02037812 */ /* 0x000fca00078ec0ff */
[C---:B-1----:R-:W-:Y:S06]  /*1e1d0*/  HMMA.16816.F32 R120, R4.reuse, R20, R180 ;  /* 0x000000140478723c */ /* 0x042fec00000018b4 */
[C---:B------:R-:W-:Y:S06]  /*1e1e0*/  HMMA.16816.F32 R84, R4.reuse, R22, R104 ;  /* 0x000000160454723c */ /* 0x040fec0000001868 */
        /* <DEDUP_REMOVED lines=10> */
[----:B------:R-:W-:Y:S02]  /*1e290*/  SHF.R.U32.HI R16, RZ, 0x18, R2 ;  /* 0x00000018ff107819 */ /* 0x000fe40000011602 */
[----:B------:R-:W-:Y:S01]  /*1e2a0*/  SHF.R.U32.HI R2, RZ, 0x8, R3 ;  /* 0x00000008ff027819 */ /* 0x000fe20000011603 */
[----:B------:R-:W-:Y:S01]  /*1e2b0*/  HMMA.16816.F32 R48, R8, R12, R48 ;  /* 0x0000000c0830723c */ /* 0x000fe20000001830 */
[----:B------:R-:W-:-:S02]  /*1e2c0*/  SHF.R.U32.HI R3, RZ, 0x8, R4 ;  /* 0x00000008ff037819 */ /* 0x000fc40000011604 */
[----:B------:R-:W-:Y:S02]  /*1e2d0*/  SHF.R.U32.HI R7, RZ, 0x18, R0 ;  /* 0x00000018ff077819 */ /* 0x000fe40000011600 */
[----:B------:R-:W-:Y:S02]  /*1e2e0*/  LOP3.LUT R4, R5, 0xff, RZ, 0xc0, !PT ;  /* 0x000000ff05047812 */ /* 0x000fe400078ec0ff */
[----:B------:R-:W-:Y:S02]  /*1e2f0*/  LOP3.LUT R12, R0, 0xff, RZ, 0xc0, !PT ;  /* 0x000000ff000c7812 */ /* 0x000fe400078ec0ff */
[----:B------:R-:W-:Y:S02]  /*1e300*/  LOP3.LUT R0, R6, 0xff, RZ, 0xc0, !PT ;  /* 0x000000ff06007812 */ /* 0x000fe400078ec0ff */
[----:B------:R-:W-:Y:S02]  /*1e310*/  PRMT R6, R17, 0x5410, R2 ;  /* 0x0000541011067816 */ /* 0x000fe40000000002 */
[----:B------:R-:W-:Y:S01]  /*1e320*/  PRMT R2, R4, 0x5410, R7 ;  /* 0x0000541004027816 */ /* 0x000fe20000000007 */
[----:B------:R-:W-:Y:S01]  /*1e330*/  HMMA.16816.F32 R168, R8, R40, R92 ;  /* 0x0000002808a8723c */ /* 0x000fe2000000185c */
[----:B------:R-:W-:-:S03]  /*1e340*/  PRMT R5, R0, 0x5410, R16 ;  /* 0x0000541000057816 */ /* 0x000fc60000000010 */
[--C-:B------:R-:W-:Y:S02]  /*1e350*/  HSET2.LE.AND R2, R2, R242.reuse, PT ;  /* 0x000000f202027233 */ /* 0x100fe40003803000 */
[----:B------:R-:W-:Y:S02]  /*1e360*/  PRMT R0, R12, 0x5410, R3 ;  /* 0x000054100c007816 */ /* 0x000fe40000000003 */
[--C-:B------:R-:W-:Y:S02]  /*1e370*/  HSET2.LE.AND R3, R6, R242.reuse, PT ;  /* 0x000000f206037233 */ /* 0x100fe40003803000 */
[----:B------:R-:W-:Y:S01]  /*1e380*/  LOP3.LUT R93, R232, R2, RZ, 0xc0, !PT ;  /* 0x00000002e85d7212 */ /* 0x000fe200078ec0ff */
[----:B------:R-:W-:Y:S01]  /*1e390*/  HMMA.16816.F32 R104, R8, R42, R88 ;  /* 0x0000002a0868723c */ /* 0x000fe20000001858 */
[----:B------:R-:W-:Y:S02]  /*1e3a0*/  LOP3.LUT R2, R31, R241, R194, 0x96, !PT ;  /* 0x000000f11f027212 */ /* 0x000fe400078e96c2 */
[----:B------:R-:W-:-:S03]  /*1e3b0*/  HSET2.LE.AND R0, R0, R242, PT ;  /* 0x000000f200007233 */ /* 0x000fc60003803000 */
[----:B------:R-:W-:Y:S01]  /*1e3c0*/  HMMA.16816.F32 R160, R8, R36, R80 ;  /* 0x0000002408a0723c */ /* 0x000fe20000001850 */
[----:B------:R-:W1:Y:S01]  /*1e3d0*/  LDSM.16.MT88.4 R80, [R174+0xbc00] ;  /* 0x00bc0000ae50783b */ /* 0x000e620000004200 */
[----:B------:R-:W-:Y:S01]  /*1e3e0*/  LOP3.LUT R94, R236, R3, RZ, 0xc0, !PT ;  /* 0x00000003ec5e7212 */ /* 0x000fe200078ec0ff */
[----:B------:R-:W-:-:S03]  /*1e3f0*/  IMAD.WIDE.U32 R2, R2, -0x2daee0ad, RZ ;  /* 0xd2511f5302027825 */ /* 0x000fc600078e00ff */
[----:B------:R-:W-:Y:S01]  /*1e400*/  HMMA.16816.F32 R40, R8, R38, R116 ;  /* 0x000000260828723c */ /* 0x000fe20000001874 */
[----:B------:R-:W-:-:S05]  /*1e410*/  HSET2.LE.AND R4, R5, R242, PT ;  /* 0x000000f205047233 */ /* 0x000fca0003803000 */
[C---:B------:R-:W-:Y:S06]  /*1e420*/  HMMA.16816.F32 R152, R8.reuse, R20, R76 ;  /* 0x000000140898723c */ /* 0x040fec000000184c */
[----:B------:R-:W-:Y:S01]  /*1e430*/  HMMA.16816.F32 R36, R8, R22, R72 ;  /* 0x000000160824723c */ /* 0x000fe20000001848 */
[----:B------:R-:W-:-:S05]  /*1e440*/  LOP3.LUT R92, R237, R0, RZ, 0xc0, !PT ;  /* 0x00000000ed5c7212 */ /* 0x000fca00078ec0ff */
[C---:B------:R-:W-:Y:S01]  /*1e450*/  HMMA.16816.F32 R20, R8.reuse, R14, R68 ;  /* 0x0000000e0814723c */ /* 0x040fe20000001844 */
[----:B------:R-:W3:Y:S01]  /*1e460*/  LDSM.16.MT88.4 R12, [R188+0xbc00] ;  /* 0x00bc0000bc0c783b */ /* 0x000ee20000004200 */
[----:B------:R-:W-:Y:S02]  /*1e470*/  LOP3.LUT R0, R3, R246, R46, 0x96, !PT ;  /* 0x000000f603007212 */ /* 0x000fe400078e962e */
[----:B------:R-:W-:Y:S02]  /*1e480*/  LOP3.LUT R95, R235, R4, RZ, 0xc0, !PT ;  /* 0x00000004eb5f7212 */ /* 0x000fe400078ec0ff */
[C---:B------:R-:W-:Y:S01]  /*1e490*/  LOP3.LUT R4, R0.reuse, 0xffff, RZ, 0xc0, !PT ;  /* 0x0000ffff00047812 */ /* 0x040fe200078ec0ff */
[----:B------:R-:W-:Y:S01]  /*1e4a0*/  HMMA.16816.F32 R56, R8, R18, R56 ;  /* 0x000000120838723c */ /* 0x000fe20000001838 */
[----:B------:R-:W-:Y:S02]  /*1e4b0*/  LOP3.LUT R7, R0, 0xff, RZ, 0xc0, !PT ;  /* 0x000000ff00077812 */ /* 0x000fe400078ec0ff */
[----:B------:R-:W-:-:S02]  /*1e4c0*/  SHF.R.U32.HI R4, RZ, 0x8, R4 ;  /* 0x00000008ff047819 */ /* 0x000fc40000011604 */
[----:B------:R-:W-:Y:S01]  /*1e4d0*/  LOP3.LUT R3, R2, 0xffff, RZ, 0xc0, !PT ;  /* 0x0000ffff02037812 */ /* 0x000fe200078ec0ff */
[----:B------:R-:W-:Y:S01]  /*1e4e0*/  HMMA.16816.F32 R64, R8, R24, R64 ;  /* 0x000000180840723c */ /* 0x000fe20000001840 */
[----:B------:R-:W-:-:S05]  /*1e4f0*/  SHF.R.U32.HI R5, RZ, 0x10, R0 ;  /* 0x00000010ff057819 */ /* 0x000fca0000011600 */
[----:B------:R-:W-:Y:S01]  /*1e500*/  HMMA.16816.F32 R52, R8, R26, R52 ;  /* 0x0000001a0834723c */ /* 0x000fe20000001834 */
[----:B------:R-:W-:Y:S02]  /*1e510*/  LOP3.LUT R6, R2, 0xff, RZ, 0xc0, !PT ;  /* 0x000000ff02067812 */ /* 0x000fe400078ec0ff */
[----:B------:R-:W-:-:S04]  /*1e520*/  SHF.R.U32.HI R3, RZ, 0x8, R3 ;  /* 0x00000008ff037819 */ /* 0x000fc80000011603 */
[----:B------:R-:W-:Y:S02]  /*1e530*/  SHF.R.U32.HI R9, RZ, 0x10, R2 ;  /* 0x00000010ff097819 */ /* 0x000fe40000011602 */
[----:B------:R-:W-:Y:S02]  /*1e540*/  SHF.R.U32.HI R8, RZ, 0x18, R0 ;  /* 0x00000018ff087819 */ /* 0x000fe40000011600 */
[----:B------:R-:W-:Y:S02]  /*1e550*/  PRMT R0, R7, 0x5410, R4 ;  /* 0x0000541007007816 */ /* 0x000fe40000000004 */
[----:B------:R-:W-:Y:S02]  /*1e560*/  LOP3.LUT R5, R5, 0xff, RZ, 0xc0, !PT ;  /* 0x000000ff05057812 */ /* 0x000fe400078ec0ff */
[----:B------:R-:W-:Y:S02]  /*1e570*/  SHF.R.U32.HI R10, RZ, 0x18, R2 ;  /* 0x00000018ff0a7819 */ /* 0x000fe40000011602 */
[----:B------:R-:W-:-:S02]  /*1e580*/  LOP3.LUT R4, R9, 0xff, RZ, 0xc0, !PT ;  /* 0x000000ff09047812 */ /* 0x000fc400078ec0ff */
[----:B------:R-:W-:Y:S02]  /*1e590*/  PRMT R3, R6, 0x5410, R3 ;  /* 0x0000541006037816 */ /* 0x000fe40000000003 */
[----:B------:R-:W-:Y:S02]  /*1e5a0*/  PRMT R2, R5, 0x5410, R8 ;  /* 0x0000541005027816 */ /* 0x000fe40000000008 */
[----:B------:R-:W-:Y:S02]  /*1e5b0*/  PRMT R4, R4, 0x5410, R10 ;  /* 0x0000541004047816 */ /* 0x000fe4000000000a */
[--C-:B------:R-:W-:Y:S02]  /*1e5c0*/  HSET2.LE.AND R3, R3, R242.reuse, PT ;  /* 0x000000f203037233 */ /* 0x100fe40003803000 */
[--C-:B------:R-:W-:Y:S02]  /*1e5d0*/  HSET2.LE.AND R0, R0, R242.reuse, PT ;  /* 0x000000f200007233 */ /* 0x100fe40003803000 */
[----:B------:R-:W-:-:S02]  /*1e5e0*/  HSET2.LE.AND R2, R2, R242, PT ;  /* 0x000000f202027233 */ /* 0x000fc40003803000 */
[----:B------:R-:W-:Y:S02]  /*1e5f0*/  HSET2.LE.AND R4, R4, R242, PT ;  /* 0x000000f204047233 */ /* 0x000fe40003803000 */
[----:B------:R-:W-:Y:S02]  /*1e600*/  LOP3.LUT R96, R243, R0, RZ, 0xc0, !PT ;  /* 0x00000000f3607212 */ /* 0x000fe400078ec0ff */
[----:B------:R-:W-:Y:S02]  /*1e610*/  LOP3.LUT R97, R252, R2, RZ, 0xc0, !PT ;  /* 0x00000002fc617212 */ /* 0x000fe400078ec0ff */
[----:B------:R-:W-:Y:S02]  /*1e620*/  LOP3.LUT R98, R247, R3, RZ, 0xc0, !PT ;  /* 0x00000003f7627212 */ /* 0x000fe400078ec0ff */
[----:B------:R-:W-:Y:S01]  /*1e630*/  LOP3.LUT R99, R244, R4, RZ, 0xc0, !PT ;  /* 0x00000004f4637212 */ /* 0x000fe200078ec0ff */
        /* <DEDUP_REMOVED lines=24> */
[----:B------:R-:W-:Y:S01]  /*1e7c0*/  IADD3 R194, P0, R34, -0x180, RZ ;  /* 0xfffffe8022c27810 */ /* 0x000fe20007f1e0ff */
[----:B------:R-:W-:-:S03]  /*1e7d0*/  IMAD.MOV.U32 R184, RZ, RZ, R216 ;  /* 0x000000ffffb87224 */ /* 0x000fc600078e00d8 */
[----:B--2---:R-:W-:-:S15]  /*1e7e0*/  IADD3.X R195, R35, -0x1, RZ, P0, !PT ;  /* 0xffffffff23c37810 */ /* 0x004fde00007fe4ff */
[----:B------:R-:W-:-:S04]  /*1e7f0*/  NOP ;  /* 0x0000000000007918 */ /* 0x000fc80000000000 */
.L_x_1105:
[----:B------:R-:W2:Y:S02]  /*1e800*/  LDL R0, [R1+0x180] ;  /* 0x0001800001007983 */ /* 0x000ea40000100800 */
[----:B--2---:R-:W-:-:S13]  /*1e810*/  ISETP.GT.AND P0, PT, R184, R0, PT ;  /* 0x00000000b800720c */ /* 0x004fda0003f04270 */
[----:B------:R-:W-:Y:S05]  /*1e820*/  @!P0 BRA `(.L_x_1114) ;  /* 0x00000090009c8947 */ /* 0x000fea0003800000 */
[----:B------:R-:W2:Y:S04]  /*1e830*/  LDL R0, [R1+0x134] ;  /* 0x0001340001007983 */ /* 0x000ea80000100800 */
[----:B------:R-:W3:Y:S01]  /*1e840*/  LDL.LU R6, [R1+0xbc] ;  /* 0x0000bc0001067983 */ /* 0x000ee20000300800 */
[----:B------:R-:W-:Y:S02]  /*1e850*/  IMAD.MOV.U32 R106, RZ, RZ, R101 ;  /* 0x000000ffff6a7224 */ /* 0x000fe400078e0065 */
[----:B-----5:R-:W-:Y:S02]  /*1e860*/  IMAD.MOV.U32 R105, RZ, RZ, R102 ;  /* 0x000000ffff697224 */ /* 0x020fe400078e0066 */
[----:B------:R-:W-:Y:S02]  /*1e870*/  IMAD.MOV.U32 R3, RZ, RZ, R103 ;  /* 0x000000ffff037224 */ /* 0x000fe400078e0067 */
[----:B------:R-:W-:Y:S01]  /*1e880*/  IMAD.MOV.U32 R104, RZ, RZ, R100 ;  /* 0x000000ffff687224 */ /* 0x000fe200078e0064 */
[----:B--2---:R-:W-:-:S02]  /*1e890*/  ISETP.GE.AND P4, PT, R0, R203, PT ;  /* 0x000000cb0000720c */ /* 0x004fc40003f86270 */
[C---:B---3--:R-:W-:Y:S01]  /*1e8a0*/  SHF.L.U32 R4, R6.reuse, 0x3, RZ ;  /* 0x0000000306047819 */ /* 0x048fe200000006ff */
[C---:B------:R-:W-:Y:S01]  /*1e8b0*/  IMAD R5, R6.reuse, 0x48, RZ ;  /* 0x0000004806057824 */ /* 0x040fe200078e02ff */
[----:B------:R-:W-:Y:S01]  /*1e8c0*/  SHF.R.S32.HI R2, RZ, 0x1f, R6 ;  /* 0x0000001fff027819 */ /* 0x000fe20000011406 */
[----:B------:R-:W-:Y:S01]  /*1e8d0*/  IMAD.WIDE.U32 R8, R6, 0x70, RZ ;  /* 0x0000007006087825 */ /* 0x000fe200078e00ff */
[----:B------:R-:W-:-:S03]  /*1e8e0*/  SHF.R.S32.HI R7, RZ, 0x1f, R4 ;  /* 0x0000001fff077819 */ /* 0x000fc60000011404 */
[----:B------:R-:W-:Y:S01]  /*1e8f0*/  IMAD R0, R6, 0x38, R4 ;  /* 0x0000003806007824 */ /* 0x000fe200078e0204 */
[----:B------:R-:W-:Y:S01]  /*1e900*/  SHF.L.U64.HI R7, R4, 0x1, R7 ;  /* 0x0000000104077819 */ /* 0x000fe20000010207 */
[----:B------:R-:W-:Y:S01]  /*1e910*/  IMAD R2, R2, 0x70, RZ ;  /* 0x0000007002027824 */ /* 0x000fe200078e02ff */
[----:B------:R-:W-:Y:S01]  /*1e920*/  SHF.R.S32.HI R6, RZ, 0x1f, R5 ;  /* 0x0000001fff067819 */ /* 0x000fe20000011405 */
[----:B------:R-:W-:Y:S01]  /*1e930*/  STL.64 [R1+0x148], R8 ;  /* 0x0001480801007387 */ /* 0x000fe20000100a00 */
[----:B------:R-:W-:Y:S01]  /*1e940*/  IADD3 R0, R0, 0x1, RZ ;  /* 0x0000000100007810 */ /* 0x000fe20007ffe0ff */
[----:B------:R-:W-:Y:S02]  /*1e950*/  IMAD.SHL.U32 R10, R4, 0x2, RZ ;  /* 0x00000002040a7824 */ /* 0x000fe400078e00ff */
[----:B------:R1:W-:Y:S01]  /*1e960*/  STL [R1+0x170], R7 ;  /* 0x0001700701007387 */ /* 0x0003e20000100800 */
[----:B------:R-:W-:-:S03]  /*1e970*/  SHF.R.S32.HI R4, RZ, 0x1f, R0 ;  /* 0x0000001fff047819 */ /* 0x000fc60000011400 */
[----:B------:R2:W-:Y:S01]  /*1e980*/  STL [R1+0x16c], R10 ;  /* 0x00016c0a01007387 */ /* 0x0005e20000100800 */
[C---:B-1----:R-:W-:Y:S02]  /*1e990*/  SHF.L.U64.HI R7, R5.reuse, 0x1, R6 ;  /* 0x0000000105077819 */ /* 0x042fe40000010206 */
[----:B------:R-:W-:Y:S01]  /*1e9a0*/  SHF.L.U32 R6, R5, 0x1, RZ ;  /* 0x0000000105067819 */ /* 0x000fe200000006ff */
[----:B------:R-:W-:Y:S01]  /*1e9b0*/  IMAD.IADD R5, R9, 0x1, R2 ;  /* 0x0000000109057824 */ /* 0x000fe200078e0202 */
[C---:B------:R-:W-:Y:S01]  /*1e9c0*/  SHF.L.U64.HI R2, R0.reuse, 0x1, R4 ;  /* 0x0000000100027819 */ /* 0x040fe20000010204 */
[----:B------:R2:W-:Y:S01]  /*1e9d0*/  STL [R1+0x168], R7 ;  /* 0x0001680701007387 */ /* 0x0005e20000100800 */
[----:B------:R-:W-:-:S03]  /*1e9e0*/  SHF.L.U32 R0, R0, 0x1, RZ ;  /* 0x0000000100007819 */ /* 0x000fc600000006ff */
[----:B------:R2:W-:Y:S04]  /*1e9f0*/  STL [R1+0x164], R6 ;  /* 0x0001640601007387 */ /* 0x0005e80000100800 */
[----:B------:R2:W-:Y:S04]  /*1ea00*/  STL [R1+0x15c], R5 ;  /* 0x00015c0501007387 */ /* 0x0005e80000100800 */
[----:B------:R2:W-:Y:S04]  /*1ea10*/  STL [R1+0x158], R0 ;  /* 0x0001580001007387 */ /* 0x0005e80000100800 */
[----:B------:R2:W-:Y:S02]  /*1ea20*/  STL [R1+0x160], R2 ;  /* 0x0001600201007387 */ /* 0x0005e40000100800 */
.L_x_1117:
[----:B------:R-:W3:Y:S01]  /*1ea30*/  LDL.64 R8, [R1+0x138] ;  /* 0x0001380001087983 */ /* 0x000ee20000100a00 */
[----:B------:R-:W-:Y:S01]  /*1ea40*/  VIADD R233, R184, 0xffffffff ;  /* 0xffffffffb8e97836 */ /* 0x000fe20000000000 */
[----:B------:R-:W-:Y:S04]  /*1ea50*/  DEPBAR.LE SB0, 0x0 ;  /* 0x000080000000791a */ /* 0x000fe80000000000 */
[----:B--2---:R-:W2:Y:S01]  /*1ea60*/  LDL R6, [R1+0x8] ;  /* 0x0000080001067983 */ /* 0x004ea20000100800 */
[----:B------:R-:W-:Y:S05]  /*1ea70*/  WARPSYNC.ALL ;  /* 0x0000000000007948 */ /* 0x000fea0003800000 */
[----:B------:R-:W4:Y:S01]  /*1ea80*/  LDL R0, [R1+0xc] ;  /* 0x00000c0001007983 */ /* 0x000f220000100800 */
[----:B------:R-:W-:Y:S04]  /*1ea90*/  BSSY B0, `(.L_x_1115) ;  /* 0x0000122000007945 */ /* 0x000fe80003800000 */
[----:B-----5:R-:W5:Y:S05]  /*1eaa0*/  LDL.64 R10, [R1+0x190] ;  /* 0x00019000010a7983 */ /* 0x020f6a0000100a00 */
        /* <DEDUP_REMOVED lines=9> */
[----:B---3--:R-:W-:Y:S05]  /*1eb40*/  SHF.L.U64.HI R2, R8, 0x6, R9 ;  /* 0x0000000608027819 */ /* 0x008fea0000010209 */
[----:B------:R-:W-:Y:S01]  /*1eb50*/  IMAD R2, R2, R233, RZ ;  /* 0x000000e902027224 */ /* 0x000fe200078e02ff */
[-C--:B--2---:R-:W-:Y:S01]  /*1eb60*/  ISETP.GE.AND P5, PT, R6, R203.reuse, PT ;  /* 0x000000cb0600720c */ /* 0x084fe20003fa6270 */
        /* <DEDUP_REMOVED lines=22> */
[----:B------:R-:W-:Y:S01]  /*1ecd0*/  @!P4 IMAD.MOV.U32 R5, RZ, RZ, R14 ;  /* 0x000000ffff05c224 */ /* 0x000fe200078e000e */
[C---:B------:R-:W-:Y:S04]  /*1ece0*/  ISETP.GT.AND P0, PT, R233.reuse, R185, PT ;  /* 0x000000b9e900720c */ /* 0x040fe80003f04270 */
        /* <DEDUP_REMOVED lines=22> */
[----:B------:R-:W-:Y:S04]  /*1ee50*/  IMAD.IADD R0, R201, 0x1, -R2 ;  /* 0x00000001c9007824 */ /* 0x000fe800078e0a02 */
[----:B------:R-:W-:Y:S01]  /*1ee60*/  @P5 STS.128 [R196+0xa800], RZ ;  /* 0x00a800ffc4005388 */ /* 0x000fe20000000c00 */
[----:B------:R-:W-:Y:S04]  /*1ee70*/  IABS R0, R0 ;  /* 0x0000000000007213 */ /* 0x000fe80000000000 */
[----:B------:R-:W-:Y:S01]  /*1ee80*/  @!PT LDS RZ, [RZ] ;  /* 0x00000000fffff984 */ /* 0x000fe20000000800 */
[----:B------:R-:W-:Y:S01]  /*1ee90*/  @!PT LDS RZ, [RZ] ;  /* 0x00000000fffff984 */ /* 0x000fe20000000800 */
[----:B------:R-:W-:Y:S01]  /*1eea0*/  @!PT LDS RZ, [RZ] ;  /* 0x00000000fffff984 */ /* 0x000fe20000000800 */
[----:B------:R-:W-:Y:S01]  /*1eeb0*/  @!P5 LDGSTS.E.BYPASS.LTC128B.128 [R196+0xa800], desc[UR4][R8.64+0x40] ;  /* 0x0a80004008c4dfae */ /* 0x000fe2000b901d44 */
[----:B------:R-:W-:Y:S01]  /*1eec0*/  I2FP.F32.S32 R107, R0 ;  /* 0x00000000006b7245 */ /* 0x000fe20000201400 */
[----:B------:R-:W-:Y:S03]  /*1eed0*/  VIADD R0, R2, 0x1 ;  /* 0x0000000102007836 */ /* 0x000fe60000000000 */
        /* <DEDUP_REMOVED lines=124> */
[----:B------:R-:W-:Y:S01]  /*1f6a0*/  FFMA.FTZ R4, R107, -R193, R4 ;  /* 0x800000c16b047223 */ /* 0x000fe20000010004 */
[----:B------:R-:W-:Y:S01]  /*1f6b0*/  IMAD.IADD R107, R201, 0x1, -R0 ;  /* 0x00000001c96b7824 */ /* 0x000fe200078e0a00 */
        /* <DEDUP_REMOVED lines=14> */
[-C--:B------:R-:W-:Y:S05]  /*1f7a0*/  HMMA.16816.F32 R60, R180, R178.reuse, R60 ;  /* 0x000000b2b43c723c */ /* 0x080fea000000183c */
[----:B------:R-:W-:Y:S01]  /*1f7b0*/  IABS R176, R107 ;  /* 0x0000006b00b07213 */ /* 0x000fe20000000000 */
[--C-:B------:R-:W-:Y:S01]  /*1f7c0*/  IMAD.IADD R177, R204, 0x1, -R2.reuse ;  /* 0x00000001ccb17824 */ /* 0x100fe200078e0a02 */
[----:B------:R-:W-:Y:S04]  /*1f7d0*/  HMMA.16816.F32 R64, R100, R178, R64 ;  /* 0x000000b26440723c */ /* 0x000fe80000001840 */
[----:B------:R-:W-:Y:S01]  /*1f7e0*/  IABS R107, R177 ;  /* 0x000000b1006b7213 */ /* 0x000fe20000000000 */
[----:B------:R-:W-:Y:S01]  /*1f7f0*/  IMAD.IADD R177, R202, 0x1, -R2 ;  /* 0x00000001cab17824 */ /* 0x000fe200078e0a02 */
[----:B------:R-:W-:Y:S02]  /*1f800*/  I2FP.F32.S32 R176, R176 ;  /* 0x000000b000b07245 */ /* 0x000fe40000201400 */
[----:B------:R-:W-:Y:S03]  /*1f810*/  I2FP.F32.S32 R107, R107 ;  /* 0x0000006b006b7245 */ /* 0x000fe60000201400 */
[-C--:B------:R-:W-:Y:S02]  /*1f820*/  FFMA.FTZ R5, R176, -R193.reuse, R5 ;  /* 0x800000c1b0057223 */ /* 0x080fe40000010005 */
[----:B------:R-:W-:Y:S01]  /*1f830*/  FFMA.FTZ R6, R107, -R193, R6 ;  /* 0x800000c16b067223 */ /* 0x000fe20000010006 */
[----:B------:R-:W-:Y:S05]  /*1f840*/  IMAD.IADD R107, R204, 0x1, -R0 ;  /* 0x00000001cc6b7824 */ /* 0x000fea00078e0a00 */
[----:B------:R-:W-:Y:S02]  /*1f850*/  IABS R176, R107 ;  /* 0x0000006b00b07213 */ /* 0x000fe40000000000 */
[----:B------:R-:W-:Y:S02]  /*1f860*/  IABS R107, R177 ;  /* 0x000000b1006b7213 */ /* 0x000fe40000000000 */
[----:B------:R-:W-:Y:S02]  /*1f870*/  I2FP.F32.S32 R176, R176 ;  /* 0x000000b000b07245 */ /* 0x000fe40000201400 */
[----:B------:R-:W-:Y:S03]  /*1f880*/  I2FP.F32.S32 R107, R107 ;  /* 0x0000006b006b7245 */ /* 0x000fe60000201400 */
[-C--:B------:R-:W-:Y:S02]  /*1f890*/  FFMA.FTZ R7, R176, -R193.reuse, R7 ;  /* 0x800000c1b0077223 */ /* 0x080fe40000010007 */
[----:B------:R-:W-:Y:S01]  /*1f8a0*/  FFMA.FTZ R10, R107, -R193, R10 ;  /* 0x800000c16b0a7223 */ /* 0x000fe2000001000a */
[----:B------:R-:W-:Y:S06]  /*1f8b0*/  @!P0 BRA `(.L_x_1116) ;  /* 0x0000000000fc8947 */ /* 0x000fec0003800000 */
        /* <DEDUP_REMOVED lines=63> */
.L_x_1116:
[----:B------:R-:W-:Y:S05]  /*1fcb0*/  BSYNC B0 ;  /* 0x0000000000007941 */ /* 0x000fea0003800000 */
.L_x_1115:
[C---:B------:R-:W-:Y:S01]  /*1fcc0*/  ISETP.GE.AND P0, PT, R0.reuse, R200, PT ;  /* 0x000000c80000720c */ /* 0x040fe20003f06270 */
[C---:B-1----:R-:W-:Y:S01]  /*1fcd0*/  IMAD.IADD R102, R205.reuse, 0x1, -R2 ;  /* 0x00000001cd667824 */ /* 0x042fe200078e0a02 */
[----:B------:R-:W-:Y:S01]  /*1fce0*/  ISETP.GE.AND P1, PT, R0, R199, PT ;  /* 0x000000c70000720c */ /* 0x000fe20003f26270 */
[--C-:B------:R-:W-:Y:S01]  /*1fcf0*/  IMAD.IADD R107, R202, 0x1, -R0.reuse ;  /* 0x00000001ca6b7824 */ /* 0x100fe200078e0a00 */
[C---:B------:R-:W-:Y:S01]  /*1fd00*/  ISETP.GE.AND P2, PT, R0.reuse, R197, PT ;  /* 0x000000c50000720c */ /* 0x040fe20003f46270 */
[----:B------:R1:W-:Y:S01]  /*1fd10*/  STL [R1+0x1e4], R203 ;  /* 0x0001e4cb01007387 */ /* 0x0003e20000100800 */
[----:B------:R-:W-:Y:S01]  /*1fd20*/  ISETP.GE.AND P5, PT, R0, R198, PT ;  /* 0x000000c60000720c */ /* 0x000fe20003fa6270 */
[C---:B------:R-:W-:Y:S01]  /*1fd30*/  VIADD R100, R2.reuse, 0x9 ;  /* 0x0000000902647836 */ /* 0x040fe20000000000 */
[----:B------:R-:W-:Y:S01]  /*1fd40*/  IABS R103, R102 ;  /* 0x0000006600677213 */ /* 0x000fe20000000000 */
[----:B------:R-:W-:Y:S01]  /*1fd50*/  VIADD R101, R2, 0x8 ;  /* 0x0000000802657836 */ /* 0x000fe20000000000 */
[----:B------:R-:W-:Y:S01]  /*1fd60*/  IABS R102, R107 ;  /* 0x0000006b00667213 */ /* 0x000fe20000000000 */
[----:B------:R-:W-:Y:S01]  /*1fd70*/  IMAD.IADD R176, R205, 0x1, -R0 ;  /* 0x00000001cdb07824 */ /* 0x000fe200078e0a00 */
[C---:B------:R-:W-:Y:S02]  /*1fd80*/  ISETP.GE.OR P0, PT, R0.reuse, R209, !P0 ;  /* 0x000000d10000720c */ /* 0x040fe40004706670 */
[C---:B------:R-:W-:Y:S02]  /*1fd90*/  ISETP.GE.OR P1, PT, R0.reuse, R208, !P1 ;  /* 0x000000d00000720c */ /* 0x040fe40004f26670 */
[C---:B------:R-:W-:Y:S02]  /*1fda0*/  ISETP.GE.OR P2, PT, R0.reuse, R206, !P2 ;  /* 0x000000ce0000720c */ /* 0x040fe40005746670 */
[----:B------:R-:W-:Y:S01]  /*1fdb0*/  ISETP.GE.OR P5, PT, R0, R207, !P5 ;  /* 0x000000cf0000720c */ /* 0x000fe20006fa6670 */
[C---:B------:R-:W-:Y:S01]  /*1fdc0*/  IMAD.IADD R0, R202.reuse, 0x1, -R100 ;  /* 0x00000001ca007824 */ /* 0x040fe200078e0a64 */
[----:B------:R-:W-:Y:S01]  /*1fdd0*/  I2FP.F32.S32 R107, R102 ;  /* 0x00000066006b7245 */ /* 0x000fe20000201400 */
[----:B------:R-:W-:Y:S01]  /*1fde0*/  IMAD.IADD R102, R202, 0x1, -R101 ;  /* 0x00000001ca667824 */ /* 0x000fe200078e0a65 */
[----:B------:R-:W-:Y:S02]  /*1fdf0*/  I2FP.F32.S32 R103, R103 ;  /* 0x0000006700677245 */ /* 0x000fe40000201400 */
[----:B------:R-:W-:Y:S01]  /*1fe00*/  IABS R0, R0 ;  /* 0x0000000000007213 */ /* 0x000fe20000000000 */
[-C--:B------:R-:W-:Y:S01]  /*1fe10*/  FFMA.FTZ R11, R107, -R193.reuse, R11 ;  /* 0x800000c16b0b7223 */ /* 0x080fe2000001000b */
[C---:B------:R-:W-:Y:S01]  /*1fe20*/  ISETP.GE.AND P6, PT, R2.reuse, R200, PT ;  /* 0x000000c80200720c */ /* 0x040fe20003fc6270 */
[----:B------:R-:W-:Y:S01]  /*1fe30*/  FFMA.FTZ R8, R103, -R193, R8 ;  /* 0x800000c167087223 */ /* 0x000fe20000010008 */
[C---:B------:R-:W-:Y:S01]  /*1fe40*/  ISETP.GE.AND P3, PT, R2.reuse, R199, PT ;  /* 0x000000c70200720c */ /* 0x040fe20003f66270 */
[----:B------:R-:W-:Y:S01]  /*1fe50*/  IMAD.IADD R107, R205, 0x1, -R101 ;  /* 0x00000001cd6b7824 */ /* 0x000fe200078e0a65 */
[----:B------:R-:W-:Y:S01]  /*1fe60*/  IABS R176, R176 ;  /* 0x000000b000b07213 */ /* 0x000fe20000000000 */
[----:B------:R-:W-:Y:S01]  /*1fe70*/  IMAD.MOV.U32 R103, RZ, RZ, R0 ;  /* 0x000000ffff677224 */ /* 0x000fe200078e0000 */
[----:B------:R-:W-:Y:S01]  /*1fe80*/  IABS R102, R102 ;  /* 0x0000006600667213 */ /* 0x000fe20000000000 */
[----:B-1----:R-:W2:Y:S01]  /*1fe90*/  LDL.LU R203, [R1] ;  /* 0x0000000001cb7983 */ /* 0x002ea20000300800 */
[C---:B------:R-:W-:Y:S02]  /*1fea0*/  ISETP.GE.OR P6, PT, R2.reuse, R209, !P6 ;  /* 0x000000d10200720c */ /* 0x040fe400077c6670 */
[----:B------:R-:W-:Y:S01]  /*1feb0*/  ISETP.GE.OR P3, PT, R2, R208, !P3 ;  /* 0x000000d00200720c */ /* 0x000fe20005f66670 */
[----:B------:R1:W-:Y:S01]  /*1fec0*/  STL [R1+0x1e0], R196 ;  /* 0x0001e0c401007387 */ /* 0x0003e20000100800 */
[----:B------:R-:W-:Y:S02]  /*1fed0*/  IABS R0, R107 ;  /* 0x0000006b00007213 */ /* 0x000fe40000000000 */
        /* <DEDUP_REMOVED lines=8> */
[CC--:B------:R-:W-:Y:S01]  /*1ff60*/  ISETP.GE.AND P6, PT, R2.reuse, R197.reuse, PT ;  /* 0x000000c50200720c */ /* 0x0c0fe20003fc6270 */
[C---:B------:R-:W-:Y:S01]  /*1ff70*/  IMAD.IADD R4, R201.reuse, 0x1, -R100 ;  /* 0x00000001c9047824 */ /* 0x040fe200078e0a64 */
[----:B------:R-:W-:Y:S01]  /*1ff80*/  ISETP.GE.AND P0, PT, R2, R198, PT ;  /* 0x000000c60200720c */ /* 0x000fe20003f06270 */
[--C-:B------:R-:W-:Y:S01]  /*1ff90*/  IMAD.IADD R5, R201, 0x1, -R101.reuse ;  /* 0x00000001c9057824 */ /* 0x100fe200078e0a65 */
[----:B------:R-:W-:Y:S02]  /*1ffa0*/  FSEL R178, R6, -INF , !P3 ;  /* 0xff80000006b27808 */ /* 0x000fe40005800000 */
[----:B------:R-:W-:Y:S02]  /*1ffb0*/  FSEL R182, R7, -INF , !P1 ;  /* 0xff80000007b67808 */ /* 0x000fe40004800000 */
[CC--:B------:R-:W-:Y:S02]  /*1ffc0*/  ISETP.GE.AND P3, PT, R101.reuse, R197.reuse, PT ;  /* 0x000000c56500720c */ /* 0x0c0fe40003f66270 */
[----:B------:R-:W-:Y:S02]  /*1ffd0*/  ISETP.GE.AND P1, PT, R100, R197, PT ;  /* 0x000000c56400720c */ /* 0x000fe40003f26270 */
[----:B------:R-:W-:Y:S01]  /*1ffe0*/  I2FP.F32.S32 R0, R0 ;  /* 0x0000000000007245 */ /* 0x000fe20000201400 */
[----:B-1----:R-:W3:Y:S01]  /*1fff0*/  LDL.LU R196, [R1+0x4] ;  /* 0x0000040001c47983 */ /* 0x002ee20000300800 */
[CC--:B------:R-:W-:Y:S02]  /*20000*/  ISETP.GE.OR P6, PT, R2.reuse, R206.reuse, !P6 ;  /* 0x000000ce0200720c */ /* 0x0c0fe400077c6670 */
[----:B------:R-:W-:Y:S01]  /*20010*/  ISETP.GE.OR P0, PT, R2, R207, !P0 ;  /* 0x000000cf0200720c */ /* 0x000fe20004706670 */
[----:B------:R-:W-:Y:S01]  /*20020*/  STL [R1+0x1dc], R191 ;  /* 0x0001dcbf01007387 */ /* 0x000fe20000100800 */
[-C--:B------:R-:W-:Y:S01]  /*20030*/  ISETP.GE.OR P3, PT, R101, R206.reuse, !P3 ;  /* 0x000000ce6500720c */ /* 0x080fe20005f66670 */
[----:B------:R-:W-:Y:S01]  /*20040*/  FFMA.FTZ R12, R0, -R193, R12 ;  /* 0x800000c1000c7223 */ /* 0x000fe2000001000c */
[----:B------:R-:W-:Y:S01]  /*20050*/  ISETP.GE.OR P1, PT, R100, R206, !P1 ;  /* 0x000000ce6400720c */ /* 0x000fe20004f26670 */
[----:B------:R-:W-:Y:S01]  /*20060*/  STL [R1+0x1d8], R190 ;  /* 0x0001d8be01007387 */ /* 0x000fe20000100800 */
[----:B------:R-:W-:Y:S01]  /*20070*/  FSEL R107, R10, -INF , !P6 ;  /* 0xff8000000a6b7808 */ /* 0x000fe20007000000 */
[--C-:B------:R-:W-:Y:S01]  /*20080*/  IMAD.IADD R0, R205, 0x1, -R100.reuse ;  /* 0x00000001cd007824 */ /* 0x100fe200078e0a64 */
[----:B------:R-:W-:Y:S01]  /*20090*/  FSEL R181, R11, -INF , !P2 ;  /* 0xff8000000bb57808 */ /* 0x000fe20005000000 */
[----:B------:R-:W-:Y:S01]  /*200a0*/  STL [R1+0x1d4], R189 ;  /* 0x0001d4bd01007387 */ /* 0x000fe20000100800 */
[----:B------:R-:W-:Y:S02]  /*200b0*/  FSEL R176, R8, -INF , !P0 ;  /* 0xff80000008b07808 */ /* 0x000fe40004000000 */
[C---:B------:R-:W-:Y:S01]  /*200c0*/  ISETP.GE.AND P6, PT, R101.reuse, R198, PT ;  /* 0x000000c66500720c */ /* 0x040fe20003fc6270 */
[----:B------:R-:W-:Y:S01]  /*200d0*/  STL [R1+0x1d0], R175 ;  /* 0x0001d0af01007387 */ /* 0x000fe20000100800 */
[C---:B------:R-:W-:Y:S02]  /*200e0*/  ISETP.GE.AND P2, PT, R101.reuse, R200, PT ;  /* 0x000000c86500720c */ /* 0x040fe40003f46270 */
[-C--:B------:R-:W-:Y:S02]  /*200f0*/  ISETP.GE.AND P0, PT, R101, R199.reuse, PT ;  /* 0x000000c76500720c */ /* 0x080fe40003f06270 */
[----:B------:R-:W-:Y:S02]  /*20100*/  FSEL R211, R9, -INF , !P5 ;  /* 0xff80000009d37808 */ /* 0x000fe40006800000 */
[----:B------:R-:W-:Y:S02]  /*20110*/  FSEL R186, R14, -INF , !P3 ;  /* 0xff8000000eba7808 */ /* 0x000fe40005800000 */
[----:B------:R-:W-:Y:S02]  /*20120*/  FSEL R185, R15, -INF , !P1 ;  /* 0xff8000000fb97808 */ /* 0x000fe40004800000 */
[C---:B------:R-:W-:Y:S02]  /*20130*/  ISETP.GE.AND P5, PT, R100.reuse, R198, PT ;  /* 0x000000c66400720c */ /* 0x040fe40003fa6270 */
[C---:B------:R-:W-:Y:S02]  /*20140*/  ISETP.GE.AND P3, PT, R100.reuse, R200, PT ;  /* 0x000000c86400720c */ /* 0x040fe40003f66270 */
[----:B------:R-:W-:Y:S02]  /*20150*/  ISETP.GE.AND P1, PT, R100, R199, PT ;  /* 0x000000c76400720c */ /* 0x000fe40003f26270 */
[----:B------:R-:W-:Y:S02]  /*20160*/  IABS R7, R5 ;  /* 0x0000000500077213 */ /* 0x000fe40000000000 */
[C---:B------:R-:W-:Y:S02]  /*20170*/  ISETP.GE.OR P6, PT, R101.reuse, R207, !P6 ;  /* 0x000000cf6500720c */ /* 0x040fe400077c6670 */
[C---:B------:R-:W-:Y:S02]  /*20180*/  ISETP.GE.OR P2, PT, R101.reuse, R209, !P2 ;  /* 0x000000d16500720c */ /* 0x040fe40005746670 */
[----:B------:R-:W-:Y:S01]  /*20190*/  ISETP.GE.OR P0, PT, R101, R208, !P0 ;  /* 0x000000d06500720c */ /* 0x000fe20004706670 */
[----:B------:R-:W-:Y:S01]  /*201a0*/  IMAD.IADD R101, R204, 0x1, -R101 ;  /* 0x00000001cc657824 */ /* 0x000fe200078e0a65 */
[----:B------:R-:W-:Y:S02]  /*201b0*/  IABS R0, R0 ;  /* 0x0000000000007213 */ /* 0x000fe40000000000 */
[C---:B------:R-:W-:Y:S02]  /*201c0*/  ISETP.GE.OR P5, PT, R100.reuse, R207, !P5 ;  /* 0x000000cf6400720c */ /* 0x040fe40006fa6670 */
[C---:B------:R-:W-:Y:S02]  /*201d0*/  ISETP.GE.OR P3, PT, R100.reuse, R209, !P3 ;  /* 0x000000d16400720c */ /* 0x040fe40005f66670 */
[----:B------:R-:W-:Y:S01]  /*201e0*/  ISETP.GE.OR P1, PT, R100, R208, !P1 ;  /* 0x000000d06400720c */ /* 0x000fe20004f26670 */
[----:B------:R-:W-:Y:S01]  /*201f0*/  IMAD.IADD R100, R204, 0x1, -R100 ;  /* 0x00000001cc647824 */ /* 0x000fe200078e0a64 */
[----:B------:R-:W-:Y:S01]  /*20200*/  IABS R6, R4 ;  /* 0x0000000400067213 */ /* 0x000fe20000000000 */
[----:B------:R-:W-:Y:S01]  /*20210*/  IMAD.MOV.U32 R4, RZ, RZ, R7 ;  /* 0x000000ffff047224 */ /* 0x000fe200078e0007 */
[----:B------:R-:W-:Y:S02]  /*20220*/  I2FP.F32.S32 R0, R0 ;  /* 0x0000000000007245 */ /* 0x000fe40000201400 */
[----:B------:R-:W-:Y:S02]  /*20230*/  IABS R5, R101 ;  /* 0x0000006500057213 */ /* 0x000fe40000000000 */
[----:B------:R-:W-:Y:S01]  /*20240*/  IABS R7, R100 ;  /* 0x0000006400077213 */ /* 0x000fe20000000000 */
[----:B------:R-:W-:Y:S01]  /*20250*/  FFMA.FTZ R13, R0, -R193, R13 ;  /* 0x800000c1000d7223 */ /* 0x000fe2000001000d */
[----:B------:R-:W-:Y:S02]  /*20260*/  I2FP.F32.S32 R4, R4 ;  /* 0x0000000400047245 */ /* 0x000fe40000201400 */
[----:B------:R-:W-:Y:S02]  /*20270*/  I2FP.F32.S32 R6, R6 ;  /* 0x0000000600067245 */ /* 0x000fe40000201400 */
[----:B------:R-:W-:Y:S01]  /*20280*/  I2FP.F32.S32 R0, R5 ;  /* 0x0000000500007245 */ /* 0x000fe20000201400 */
[----:B------:R-:W-:Y:S01]  /*20290*/  FFMA.FTZ R16, R4, -R193, R16 ;  /* 0x800000c104107223 */ /* 0x000fe20000010010 */
[----:B------:R-:W-:Y:S01]  /*202a0*/  I2FP.F32.S32 R5, R7 ;  /* 0x0000000700057245 */ /* 0x000fe20000201400 */
[-C--:B------:R-:W-:Y:S01]  /*202b0*/  FFMA.FTZ R17, R6, -R193.reuse, R17 ;  /* 0x800000c106117223 */ /* 0x080fe20000010011 */
[----:B------:R-:W-:Y:S01]  /*202c0*/  FSEL R179, R12, -INF , !P6 ;  /* 0xff8000000cb37808 */ /* 0x000fe20007000000 */
[C---:B------:R-:W-:Y:S01]  /*202d0*/  VIADD R4, R2.reuse, 0x11 ;  /* 0x0000001102047836 */ /* 0x040fe20000000000 */
[----:B------:R-:W-:Y:S01]  /*202e0*/  FSEL R230, R13, -INF , !P5 ;  /* 0xff8000000de67808 */ /* 0x000fe20006800000 */
[----:B------:R-:W-:Y:S01]  /*202f0*/  VIADD R6, R2, 0x10 ;  /* 0x0000001002067836 */ /* 0x000fe20000000000 */
[----:B------:R-:W-:Y:S01]  /*20300*/  FSEL R210, R16, -INF , !P2 ;  /* 0xff80000010d27808 */ /* 0x000fe20005000000 */
[-C--:B------:R-:W-:Y:S01]  /*20310*/  FFMA.FTZ R18, R0, -R193.reuse, R18 ;  /* 0x800000c100127223 */ /* 0x080fe20000010012 */
[-C--:B------:R-:W-:Y:S01]  /*20320*/  ISETP.GE.AND P5, PT, R4, R200.reuse, PT ;  /* 0x000000c80400720c */ /* 0x080fe20003fa6270 */
[----:B------:R-:W-:Y:S01]  /*20330*/  FFMA.FTZ R19, R5, -R193, R19 ;  /* 0x800000c105137223 */ /* 0x000fe20000010013 */
[----:B------:R-:W-:Y:S01]  /*20340*/  ISETP.GE.AND P6, PT, R6, R200, PT ;  /* 0x000000c80600720c */ /* 0x000fe20003fc6270 */
[C---:B------:R-:W-:Y:S01]  /*20350*/  IMAD.IADD R5, R201.reuse, 0x1, -R6 ;  /* 0x00000001c9057824 */ /* 0x040fe200078e0a06 */
[-C--:B------:R-:W-:Y:S01]  /*20360*/  ISETP.GE.OR P5, PT, R4, R209.reuse, !P5 ;  /* 0x000000d10400720c */ /* 0x080fe20006fa6670 */
[----:B------:R-:W-:Y:S01]  /*20370*/  IMAD.IADD R0, R201, 0x1, -R4 ;  /* 0x00000001c9007824 */ /* 0x000fe200078e0a04 */
[----:B------:R-:W-:Y:S01]  /*20380*/  ISETP.GE.OR P6, PT, R6, R209, !P6 ;  /* 0x000000d10600720c */ /* 0x000fe200077c6670 */
[--C-:B------:R-:W-:Y:S01]  /*20390*/  IMAD.IADD R11, R202, 0x1, -R6.reuse ;  /* 0x00000001ca0b7824 */ /* 0x100fe200078e0a06 */
[----:B------:R-:W-:Y:S01]  /*203a0*/  IABS R10, R5 ;  /* 0x00000005000a7213 */ /* 0x000fe20000000000 */
[C---:B------:R-:W-:Y:S01]  /*203b0*/  IMAD.IADD R7, R204.reuse, 0x1, -R6 ;  /* 0x00000001cc077824 */ /* 0x040fe200078e0a06 */
[----:B------:R-:W-:Y:S01]  /*203c0*/  IABS R8, R0 ;  /* 0x0000000000087213 */ /* 0x000fe20000000000 */
[----:B------:R-:W-:Y:S01]  /*203d0*/  IMAD.IADD R9, R204, 0x1, -R4 ;  /* 0x00000001cc097824 */ /* 0x000fe200078e0a04 */
[----:B------:R-:W-:Y:S02]  /*203e0*/  I2FP.F32.S32 R10, R10 ;  /* 0x0000000a000a7245 */ /* 0x000fe40000201400 */
[----:B------:R-:W-:Y:S02]  /*203f0*/  I2FP.F32.S32 R8, R8 ;  /* 0x0000000800087245 */ /* 0x000fe40000201400 */
[----:B------:R-:W-:Y:S01]  /*20400*/  IABS R0, R9 ;  /* 0x0000000900007213 */ /* 0x000fe20000000000 */
[----:B------:R-:W-:Y:S01]  /*20410*/  FFMA.FTZ R20, R10, -R193, R20 ;  /* 0x800000c10a147223 */ /* 0x000fe20000010014 */
[----:B------:R-:W-:Y:S01]  /*20420*/  IABS R5, R11 ;  /* 0x0000000b00057213 */ /* 0x000fe20000000000 */
[----:B------:R-:W-:Y:S01]  /*20430*/  FFMA.FTZ R21, R8, -R193, R21 ;  /* 0x800000c108157223 */ /* 0x000fe20000010015 */
[----:B------:R-:W-:Y:S01]  /*20440*/  I2FP.F32.S32 R0, R0 ;  /* 0x0000000000007245 */ /* 0x000fe20000201400 */
[----:B------:R-:W-:Y:S01]  /*20450*/  IMAD.IADD R9, R205, 0x1, -R6 ;  /* 0x00000001cd097824 */ /* 0x000fe200078e0a06 */
[----:B------:R-:W-:Y:S01]  /*20460*/  IABS R7, R7 ;  /* 0x0000000700077213 */ /* 0x000fe20000000000 */
[----:B------:R-:W-:Y:S01]  /*20470*/  IMAD.IADD R8, R202, 0x1, -R4 ;  /* 0x00000001ca087824 */ /* 0x000fe200078e0a04 */
[----:B------:R-:W-:Y:S01]  /*20480*/  I2FP.F32.S32 R5, R5 ;  /* 0x0000000500057245 */ /* 0x000fe20000201400 */
[-C--:B------:R-:W-:Y:S01]  /*20490*/  FFMA.FTZ R23, R0, -R193.reuse, R23 ;  /* 0x800000c100177223 */ /* 0x080fe20000010017 */
[----:B------:R-:W-:Y:S01]  /*204a0*/  FSEL R187, R17, -INF , !P3 ;  /* 0xff80000011bb7808 */ /* 0x000fe20005800000 */
[----:B------:R-:W-:Y:S01]  /*204b0*/  VIADD R0, R2, 0x18 ;  /* 0x0000001802007836 */ /* 0x000fe20000000000 */
[----:B------:R-:W-:Y:S01]  /*204c0*/  FSEL R215, R18, -INF , !P0 ;  /* 0xff80000012d77808 */ /* 0x000fe20004000000 */
[----:B------:R-:W-:Y:S01]  /*204d0*/  FFMA.FTZ R26, R5, -R193, R26 ;  /* 0x800000c1051a7223 */ /* 0x000fe2000001001a */
[----:B------:R-:W-:Y:S01]  /*204e0*/  ISETP.GE.AND P2, PT, R6, R199, PT ;  /* 0x000000c70600720c */ /* 0x000fe20003f46270 */
[----:B------:R-:W-:Y:S01]  /*204f0*/  VIADD R5, R2, 0x19 ;  /* 0x0000001902057836 */ /* 0x000fe20000000000 */
[C---:B------:R-:W-:Y:S02]  /*20500*/  ISETP.GE.AND P3, PT, R6.reuse, R197, PT ;  /* 0x000000c50600720c */ /* 0x040fe40003f66270 */
[-C--:B------:R-:W-:Y:S02]  /*20510*/  ISETP.GE.AND P0, PT, R6, R198.reuse, PT ;  /* 0x000000c60600720c */ /* 0x080fe40003f06270 */
[----:B------:R-:W-:Y:S02]  /*20520*/  FSEL R214, R19, -INF , !P1 ;  /* 0xff80000013d67808 */ /* 0x000fe40004800000 */
[----:B------:R-:W-:Y:S02]  /*20530*/  FSEL R20, R20, -INF , !P6 ;  /* 0xff80000014147808 */ /* 0x000fe40007000000 */
[----:B------:R-:W-:Y:S02]  /*20540*/  FSEL R21, R21, -INF , !P5 ;  /* 0xff80000015157808 */ /* 0x000fe40006800000 */
[----:B------:R-:W-:Y:S02]  /*20550*/  I2FP.F32.S32 R7, R7 ;  /* 0x0000000700077245 */ /* 0x000fe40000201400 */
[C---:B------:R-:W-:Y:S02]  /*20560*/  ISETP.GE.AND P1, PT, R4.reuse, R199, PT ;  /* 0x000000c70400720c */ /* 0x040fe40003f26270 */
[C---:B------:R-:W-:Y:S01]  /*20570*/  ISETP.GE.AND P6, PT, R4.reuse, R197, PT ;  /* 0x000000c50400720c */ /* 0x040fe20003fc6270 */
[----:B------:R-:W-:Y:S01]  /*20580*/  FFMA.FTZ R22, R7, -R193, R22 ;  /* 0x800000c107167223 */ /* 0x000fe20000010016 */
[----:B------:R-:W-:Y:S01]  /*20590*/  ISETP.GE.AND P5, PT, R4, R198, PT ;  /* 0x000000c60400720c */ /* 0x000fe20003fa6270 */
[----:B------:R-:W-:Y:S01]  /*205a0*/  IMAD.IADD R7, R202, 0x1, -R5 ;  /* 0x00000001ca077824 */ /* 0x000fe200078e0a05 */
[C---:B------:R-:W-:Y:S02]  /*205b0*/  ISETP.GE.OR P2, PT, R6.reuse, R208, !P2 ;  /* 0x000000d00600720c */ /* 0x040fe40005746670 */
[C---:B------:R-:W-:Y:S02]  /*205c0*/  ISETP.GE.OR P3, PT, R6.reuse, R206, !P3 ;  /* 0x000000ce0600720c */ /* 0x040fe40005f66670 */
[-C--:B------:R-:W-:Y:S01]  /*205d0*/  ISETP.GE.OR P0, PT, R6, R207.reuse, !P0 ;  /* 0x000000cf0600720c */ /* 0x080fe20004706670 */
[----:B------:R-:W-:Y:S01]  /*205e0*/  IMAD.IADD R6, R205, 0x1, -R4 ;  /* 0x00000001cd067824 */ /* 0x000fe200078e0a04 */
[C---:B------:R-:W-:Y:S02]  /*205f0*/  ISETP.GE.OR P1, PT, R4.reuse, R208, !P1 ;  /* 0x000000d00400720c */ /* 0x040fe40004f26670 */
[C---:B------:R-:W-:Y:S02]  /*20600*/  ISETP.GE.OR P6, PT, R4.reuse, R206, !P6 ;  /* 0x000000ce0400720c */ /* 0x040fe400077c6670 */
        /* <DEDUP_REMOVED lines=16> */
[----:B------:R-:W-:Y:S01]  /*20710*/  FSEL R180, R22, -INF , !P2 ;  /* 0xff80000016b47808 */ /* 0x000fe20005000000 */
[-C--:B------:R-:W-:Y:S01]  /*20720*/  FFMA.FTZ R24, R8, -R193.reuse, R24 ;  /* 0x800000c108187223 */ /* 0x080fe20000010018 */
[----:B------:R-:W-:Y:S01]  /*20730*/  FSEL R183, R23, -INF , !P1 ;  /* 0xff80000017b77808 */ /* 0x000fe20004800000 */
[----:B------:R-:W-:Y:S01]  /*20740*/  FFMA.FTZ R25, R9, -R193, R25 ;  /* 0x800000c109197223 */ /* 0x000fe20000010019 */
[----:B------:R-:W-:Y:S01]  /*20750*/  FSEL R26, R26, -INF , !P3 ;  /* 0xff8000001a1a7808 */ /* 0x000fe20005800000 */
[--C-:B------:R-:W-:Y:S01]  /*20760*/  IMAD.IADD R4, R205, 0x1, -R5.reuse ;  /* 0x00000001cd047824 */ /* 0x100fe200078e0a05 */
[----:B------:R-:W-:Y:S01]  /*20770*/  FSEL R27, R27, -INF , !P6 ;  /* 0xff8000001b1b7808 */ /* 0x000fe20007000000 */
[--C-:B------:R-:W-:Y:S01]  /*20780*/  IMAD.IADD R6, R205, 0x1, -R0.reuse ;  /* 0x00000001cd067824 */ /* 0x100fe200078e0a00 */
[C---:B------:R-:W-:Y:S01]  /*20790*/  ISETP.GE.AND P2, PT, R0.reuse, R197, PT ;  /* 0x000000c50000720c */ /* 0x040fe20003f46270 */
[C---:B------:R-:W-:Y:S01]  /*207a0*/  IMAD.IADD R7, R201.reuse, 0x1, -R5 ;  /* 0x00000001c9077824 */ /* 0x040fe200078e0a05 */
[C---:B------:R-:W-:Y:S01]  /*207b0*/  ISETP.GE.AND P1, PT, R0.reuse, R198, PT ;  /* 0x000000c60000720c */ /* 0x040fe20003f26270 */
[--C-:B------:R-:W-:Y:S01]  /*207c0*/  IMAD.IADD R8, R201, 0x1, -R0.reuse ;  /* 0x00000001c9087824 */ /* 0x100fe200078e0a00 */
        /* <DEDUP_REMOVED lines=9> */
[----:B------:R-:W-:Y:S02]  /*20860*/  FSEL R24, R24, -INF , !P0 ;  /* 0xff80000018187808 */ /* 0x000fe40004000000 */
[----:B------:R-:W-:Y:S01]  /*20870*/  IABS R6, R7 ;  /* 0x0000000700067213 */ /* 0x000fe20000000000 */
[----:B------:R-:W-:Y:S01]  /*20880*/  IMAD.MOV.U32 R7, RZ, RZ, R10 ;  /* 0x000000ffff077224 */ /* 0x000fe200078e000a */
[C---:B------:R-:W-:Y:S02]  /*20890*/  ISETP.GE.AND P0, PT, R5.reuse, R197, PT ;  /* 0x000000c50500720c */ /* 0x040fe40003f06270 */
[----:B------:R-:W-:Y:S01]  /*208a0*/  I2FP.F32.S32 R4, R0 ;  /* 0x0000000000047245 */ /* 0x000fe20000201400 */
[----:B------:R-:W-:Y:S01]  /*208b0*/  IMAD.MOV.U32 R0, RZ, RZ, R6 ;  /* 0x000000ffff007224 */ /* 0x000fe200078e0006 */
[----:B------:R-:W-:Y:S02]  /*208c0*/  IABS R9, R9 ;  /* 0x0000000900097213 */ /* 0x000fe40000000000 */
[----:B------:R-:W-:Y:S01]  /*208d0*/  ISETP.GE.OR P0, PT, R5, R206, !P0 ;  /* 0x000000ce0500720c */ /* 0x000fe20004706670 */
[----:B------:R-:W-:Y:S01]  /*208e0*/  FFMA.FTZ R29, R4, -R193, R29 ;  /* 0x800000c1041d7223 */ /* 0x000fe2000001001d */
[----:B------:R-:W-:Y:S02]  /*208f0*/  I2FP.F32.S32 R4, R9 ;  /* 0x0000000900047245 */ /* 0x000fe40000201400 */
[----:B------:R-:W-:Y:S02]  /*20900*/  FSEL R25, R25, -INF , !P5 ;  /* 0xff80000019197808 */ /* 0x000fe40006800000 */
[----:B------:R-:W-:Y:S01]  /*20910*/  FSEL R30, R30, -INF , !P2 ;  /* 0xff8000001e1e7808 */ /* 0x000fe20005000000 */
[----:B------:R-:W-:Y:S01]  /*20920*/  FFMA.FTZ R34, R4, -R193, R34 ;  /* 0x800000c104227223 */ /* 0x000fe20000010022 */
[----:B------:R-:W-:Y:S01]  /*20930*/  FSEL R31, R31, -INF , !P0 ;  /* 0xff8000001f1f7808 */ /* 0x000fe20004000000 */
[----:B------:R-:W-:Y:S01]  /*20940*/  VIADD R4, R2, 0x20 ;  /* 0x0000002002047836 */ /* 0x000fe20000000000 */
[C---:B------:R-:W-:Y:S02]  /*20950*/  ISETP.GE.AND P5, PT, R5.reuse, R198, PT ;  /* 0x000000c60500720c */ /* 0x040fe40003fa6270 */
[C---:B------:R-:W-:Y:S01]  /*20960*/  ISETP.GE.AND P2, PT, R5.reuse, R200, PT ;  /* 0x000000c80500720c */ /* 0x040fe20003f46270 */
[----:B------:R-:W-:Y:S01]  /*20970*/  IMAD.IADD R9, R204, 0x1, -R4 ;  /* 0x00000001cc097824 */ /* 0x000fe200078e0a04 */
[C---:B------:R-:W-:Y:S02]  /*20980*/  ISETP.GE.AND P0, PT, R5.reuse, R199, PT ;  /* 0x000000c70500720c */ /* 0x040fe40003f06270 */
[----:B------:R-:W-:Y:S02]  /*20990*/  IABS R8, R8 ;  /* 0x0000000800087213 */ /* 0x000fe40000000000 */
[----:B------:R-:W-:Y:S02]  /*209a0*/  I2FP.F32.S32 R0, R0 ;  /* 0x0000000000007245 */ /* 0x000fe40000201400 */
[C---:B------:R-:W-:Y:S02]  /*209b0*/  ISETP.GE.OR P5, PT, R5.reuse, R207, !P5 ;  /* 0x000000cf0500720c */ /* 0x040fe40006fa6670 */
[C---:B------:R-:W-:Y:S01]  /*209c0*/  ISETP.GE.OR P2, PT, R5.reuse, R209, !P2 ;  /* 0x000000d10500720c */ /* 0x040fe20005746670 */
[----:B------:R-:W-:Y:S01]  /*209d0*/  FFMA.FTZ R33, R0, -R193, R33 ;  /* 0x800000c100217223 */ /* 0x000fe20000010021 */
[----:B------:R-:W-:Y:S01]  /*209e0*/  ISETP.GE.OR P0, PT, R5, R208, !P0 ;  /* 0x000000d00500720c */ /* 0x000fe20004706670 */
[----:B------:R-:W-:Y:S01]  /*209f0*/  VIADD R0, R2, 0x21 ;  /* 0x0000002102007836 */ /* 0x000fe20000000000 */
[----:B------:R-:W-:Y:S01]  /*20a00*/  I2FP.F32.S32 R7, R7 ;  /* 0x0000000700077245 */ /* 0x000fe20000201400 */
[C---:B------:R-:W-:Y:S01]  /*20a10*/  IMAD.IADD R5, R204.reuse, 0x1, -R5 ;  /* 0x00000001cc057824 */ /* 0x040fe200078e0a05 */
[----:B------:R-:W-:Y:S01]  /*20a20*/  I2FP.F32.S32 R6, R8 ;  /* 0x0000000800067245 */ /* 0x000fe20000201400 */
[----:B------:R-:W-:Y:S01]  /*20a30*/  IMAD.IADD R10, R204, 0x1, -R0 ;  /* 0x00000001cc0a7824 */ /* 0x000fe200078e0a00 */
[----:B------:R-:W-:Y:S01]  /*20a40*/  FSEL R29, R29, -INF , !P5 ;  /* 0xff8000001d1d7808 */ /* 0x000fe20006800000 */
[----:B------:R-:W-:Y:S01]  /*20a50*/  FFMA.FTZ R28, R7, -R193, R28 ;  /* 0x800000c1071c7223 */ /* 0x000fe2000001001c */
[----:B------:R-:W-:Y:S01]  /*20a60*/  IABS R11, R5 ;  /* 0x00000005000b7213 */ /* 0x000fe20000000000 */
[----:B------:R-:W-:Y:S01]  /*20a70*/  FFMA.FTZ R32, R6, -R193, R32 ;  /* 0x800000c106207223 */ /* 0x000fe20000010020 */
[----:B------:R-:W-:Y:S01]  /*20a80*/  IABS R5, R9 ;  /* 0x0000000900057213 */ /* 0x000fe20000000000 */
[C---:B------:R-:W-:Y:S01]  /*20a90*/  IMAD.IADD R7, R201.reuse, 0x1, -R0 ;  /* 0x00000001c9077824 */ /* 0x040fe200078e0a00 */
[----:B------:R-:W-:Y:S01]  /*20aa0*/  FSEL R28, R28, -INF , !P1 ;  /* 0xff8000001c1c7808 */ /* 0x000fe20004800000 */
[----:B------:R-:W-:Y:S01]  /*20ab0*/  IMAD.IADD R6, R201, 0x1, -R4 ;  /* 0x00000001c9067824 */ /* 0x000fe200078e0a04 */
[----:B------:R-:W-:Y:S01]  /*20ac0*/  ISETP.GE.AND P1, PT, R4, R200, PT ;  /* 0x000000c80400720c */ /* 0x000fe20003f26270 */
[----:B------:R-:W-:Y:S01]  /*20ad0*/  IMAD.MOV.U32 R9, RZ, RZ, R11 ;  /* 0x000000ffff097224 */ /* 0x000fe200078e000b */
[----:B------:R-:W-:Y:S02]  /*20ae0*/  IABS R7, R7 ;  /* 0x0000000700077213 */ /* 0x000fe40000000000 */
[----:B------:R-:W-:Y:S02]  /*20af0*/  IABS R8, R6 ;  /* 0x0000000600087213 */ /* 0x000fe40000000000 */
[----:B------:R-:W-:Y:S02]  /*20b00*/  I2FP.F32.S32 R9, R9 ;  /* 0x0000000900097245 */ /* 0x000fe40000201400 */
[----:B------:R-:W-:Y:S02]  /*20b10*/  I2FP.F32.S32 R8, R8 ;  /* 0x0000000800087245 */ /* 0x000fe40000201400 */
[----:B------:R-:W-:Y:S01]  /*20b20*/  I2FP.F32.S32 R7, R7 ;  /* 0x0000000700077245 */ /* 0x000fe20000201400 */
[-C--:B------:R-:W-:Y:S01]  /*20b30*/  FFMA.FTZ R35, R9, -R193.reuse, R35 ;  /* 0x800000c109237223 */ /* 0x080fe20000010023 */
[----:B------:R-:W-:Y:S01]  /*20b40*/  ISETP.GE.AND P5, PT, R0, R200, PT ;  /* 0x000000c80000720c */ /* 0x000fe20003fa6270 */
[-C--:B------:R-:W-:Y:S01]  /*20b50*/  FFMA.FTZ R36, R8, -R193.reuse, R36 ;  /* 0x800000c108247223 */ /* 0x080fe20000010024 */
[----:B------:R-:W-:Y:S01]  /*20b60*/  IABS R6, R10 ;  /* 0x0000000a00067213 */ /* 0x000fe20000000000 */
[----:B------:R-:W-:Y:S01]  /*20b70*/  FFMA.FTZ R37, R7, -R193, R37 ;  /* 0x800000c107257223 */ /* 0x000fe20000010025 */
[-C--:B------:R-:W-:Y:S01]  /*20b80*/  ISETP.GE.OR P1, PT, R4, R209.reuse, !P1 ;  /* 0x000000d10400720c */ /* 0x080fe20004f26670 */
[----:B------:R-:W-:Y:S01]  /*20b90*/  VIADD R7, R2, 0x28 ;  /* 0x0000002802077836 */ /* 0x000fe20000000000 */
[----:B------:R-:W-:Y:S01]  /*20ba0*/  ISETP.GE.OR P5, PT, R0, R209, !P5 ;  /* 0x000000d10000720c */ /* 0x000fe20006fa6670 */
[----:B------:R-:W-:Y:S01]  /*20bb0*/  IMAD.IADD R8, R205, 0x1, -R4 ;  /* 0x00000001cd087824 */ /* 0x000fe200078e0a04 */
[----:B------:R-:W-:Y:S02]  /*20bc0*/  I2FP.F32.S32 R6, R6 ;  /* 0x0000000600067245 */ /* 0x000fe40000201400 */
[----:B------:R-:W-:Y:S02]  /*20bd0*/  I2FP.F32.S32 R5, R5 ;  /* 0x0000000500057245 */ /* 0x000fe40000201400 */
[----:B------:R-:W-:Y:S01]  /*20be0*/  FSEL R32, R32, -INF , !P3 ;  /* 0xff80000020207808 */ /* 0x000fe20005800000 */
[-C--:B------:R-:W-:Y:S01]  /*20bf0*/  FFMA.FTZ R39, R6, -R193.reuse, R39 ;  /* 0x800000c106277223 */ /* 0x080fe20000010027 */
[----:B------:R-:W-:Y:S01]  /*20c00*/  FSEL R33, R33, -INF , !P2 ;  /* 0xff80000021217808 */ /* 0x000fe20005000000 */
[----:B------:R-:W-:Y:S01]  /*20c10*/  FFMA.FTZ R38, R5, -R193, R38 ;  /* 0x800000c105267223 */ /* 0x000fe20000010026 */
[----:B------:R-:W-:Y:S01]  /*20c20*/  FSEL R19, R34, -INF , !P6 ;  /* 0xff80000022137808 */ /* 0x000fe20007000000 */
[----:B------:R-:W-:Y:S01]  /*20c30*/  IMAD.IADD R5, R202, 0x1, -R0 ;  /* 0x00000001ca057824 */ /* 0x000fe200078e0a00 */
[----:B------:R-:W-:Y:S01]  /*20c40*/  ISETP.GE.AND P3, PT, R4, R199, PT ;  /* 0x000000c70400720c */ /* 0x000fe20003f66270 */
[----:B------:R-:W-:Y:S01]  /*20c50*/  IMAD.IADD R6, R202, 0x1, -R4 ;  /* 0x00000001ca067824 */ /* 0x000fe200078e0a04 */
        /* <DEDUP_REMOVED lines=20> */
[----:B------:R-:W-:Y:S02]  /*20da0*/  I2FP.F32.S32 R0, R0 ;  /* 0x0000000000007245 */ /* 0x000fe40000201400 */
[----:B------:R-:W-:Y:S01]  /*20db0*/  I2FP.F32.S32 R4, R6 ;  /* 0x0000000600047245 */ /* 0x000fe20000201400 */
[----:B------:R-:W-:Y:S01]  /*20dc0*/  IMAD.MOV.U32 R6, RZ, RZ, R9 ;  /* 0x000000ffff067224 */ /* 0x000fe200078e0009 */
[----:B------:R-:W-:Y:S01]  /*20dd0*/  IABS R5, R5 ;  /* 0x0000000500057213 */ /* 0x000fe20000000000 */
[----:B------:R-:W-:Y:S01]  /*20de0*/  FFMA.FTZ R46, R0, -R193, R46 ;  /* 0x800000c1002e7223 */ /* 0x000fe2000001002e */
[----:B------:R-:W-:Y:S01]  /*20df0*/  I2FP.F32.S32 R8, R8 ;  /* 0x0000000800087245 */ /* 0x000fe20000201400 */
[----:B------:R-:W4:Y:S01]  /*20e00*/  LD.E R0, desc[UR4][R172.64+0xdc] ;  /* 0x0000dc04ac007980 */ /* 0x000f22000c101900 */
        /* <DEDUP_REMOVED lines=8> */
[CC--:B------:R-:W-:Y:S01]  /*20e90*/  ISETP.GE.AND P3, PT, R7.reuse, R197.reuse, PT ;  /* 0x000000c50700720c */ /* 0x0c0fe20003f66270 */
[--C-:B------:R-:W-:Y:S01]  /*20ea0*/  IMAD.IADD R4, R202, 0x1, -R6.reuse ;  /* 0x00000001ca047824 */ /* 0x100fe200078e0a06 */
[----:B------:R-:W-:Y:S01]  /*20eb0*/  ISETP.GE.AND P0, PT, R6, R197, PT ;  /* 0x000000c50600720c */ /* 0x000fe20003f06270 */
[----:B------:R-:W-:Y:S01]  /*20ec0*/  FFMA.FTZ R41, R8, -R193, R41 ;  /* 0x800000c108297223 */ /* 0x000fe20000010029 */
[----:B------:R-:W-:Y:S01]  /*20ed0*/  ISETP.GE.OR P3, PT, R7, R206, !P3 ;  /* 0x000000ce0700720c */ /* 0x000fe20005f66670 */
[--C-:B------:R-:W-:Y:S01]  /*20ee0*/  IMAD.IADD R5, R205, 0x1, -R6.reuse ;  /* 0x00000001cd057824 */ /* 0x100fe200078e0a06 */
[----:B------:R-:W-:Y:S01]  /*20ef0*/  IABS R10, R4 ;  /* 0x00000004000a7213 */ /* 0x000fe20000000000 */
[C-C-:B------:R-:W-:Y:S01]  /*20f00*/  IMAD.IADD R9, R201.reuse, 0x1, -R7.reuse ;  /* 0x00000001c9097824 */ /* 0x140fe200078e0a07 */
[----:B------:R-:W-:Y:S01]  /*20f10*/  ISETP.GE.OR P0, PT, R6, R206, !P0 ;  /* 0x000000ce0600720c */ /* 0x000fe20004706670 */
[----:B------:R-:W-:Y:S01]  /*20f20*/  IMAD.IADD R11, R201, 0x1, -R6 ;  /* 0x00000001c90b7824 */ /* 0x000fe200078e0a06 */
[----:B------:R-:W-:Y:S01]  /*20f30*/  I2FP.F32.S32 R10, R10 ;  /* 0x0000000a000a7245 */ /* 0x000fe20000201400 */
[----:B------:R-:W-:Y:S01]  /*20f40*/  IMAD.IADD R8, R205, 0x1, -R7 ;  /* 0x00000001cd087824 */ /* 0x000fe200078e0a07 */
[----:B------:R-:W-:Y:S02]  /*20f50*/  IABS R4, R5 ;  /* 0x0000000500047213 */ /* 0x000fe40000000000 */
[----:B------:R-:W-:Y:S01]  /*20f60*/  IABS R9, R9 ;  /* 0x0000000900097213 */ /* 0x000fe20000000000 */
[-C--:B------:R-:W-:Y:S01]  /*20f70*/  FFMA.FTZ R47, R10, -R193.reuse, R47 ;  /* 0x800000c10a2f7223 */ /* 0x080fe2000001002f */
[----:B------:R-:W-:Y:S02]  /*20f80*/  I2FP.F32.S32 R4, R4 ;  /* 0x0000000400047245 */ /* 0x000fe40000201400 */
[----:B------:R-:W-:Y:S02]  /*20f90*/  FSEL R42, R42, -INF , !P2 ;  /* 0xff8000002a2a7808 */ /* 0x000fe40005000000 */
[----:B------:R-:W-:Y:S01]  /*20fa0*/  FSEL R43, R43, -INF , !P1 ;  /* 0xff8000002b2b7808 */ /* 0x000fe20004800000 */
[----:B------:R-:W-:Y:S01]  /*20fb0*/  FFMA.FTZ R45, R4, -R193, R45 ;  /* 0x800000c1042d7223 */ /* 0x000fe2000001002d */
[----:B------:R-:W-:Y:S01]  /*20fc0*/  FSEL R40, R40, -INF , !P6 ;  /* 0xff80000028287808 */ /* 0x000fe20007000000 */
[----:B------:R-:W-:Y:S01]  /*20fd0*/  VIADD R4, R2, 0x31 ;  /* 0x0000003102047836 */ /* 0x000fe20000000000 */
[----:B------:R-:W-:Y:S02]  /*20fe0*/  IABS R5, R11 ;  /* 0x0000000b00057213 */ /* 0x000fe40000000000 */
[C---:B------:R-:W-:Y:S02]  /*20ff0*/  ISETP.GE.AND P2, PT, R7.reuse, R198, PT ;  /* 0x000000c60700720c */ /* 0x040fe40003f46270 */
[C---:B------:R-:W-:Y:S02]  /*21000*/  ISETP.GE.AND P1, PT, R7.reuse, R200, PT ;  /* 0x000000c80700720c */ /* 0x040fe40003f26270 */
[----:B------:R-:W-:Y:S02]  /*21010*/  ISETP.GE.AND P6, PT, R7, R199, PT ;  /* 0x000000c70700720c */ /* 0x000fe40003fc6270 */
        /* <DEDUP_REMOVED lines=9> */
[----:B------:R-:W-:Y:S02]  /*210b0*/  I2FP.F32.S32 R5, R5 ;  /* 0x0000000500057245 */ /* 0x000fe40000201400 */
[C---:B------:R-:W-:Y:S02]  /*210c0*/  ISETP.GE.OR P2, PT, R7.reuse, R207, !P2 ;  /* 0x000000cf0700720c */ /* 0x040fe40005746670 */
[----:B------:R-:W-:Y:S01]  /*210d0*/  ISETP.GE.OR P1, PT, R7, R209, !P1 ;  /* 0x000000d10700720c */ /* 0x000fe20004f26670 */
[----:B------:R-:W-:Y:S01]  /*210e0*/  FFMA.FTZ R49, R5, -R193, R49 ;  /* 0x800000c105317223 */ /* 0x000fe20000010031 */
[----:B------:R-:W-:Y:S01]  /*210f0*/  ISETP.GE.OR P6, PT, R7, R208, !P6 ;  /* 0x000000d00700720c */ /* 0x000fe200077c6670 */
[----:B------:R-:W-:Y:S01]  /*21100*/  IMAD.IADD R7, R204, 0x1, -R7 ;  /* 0x00000001cc077824 */ /* 0x000fe200078e0a07 */
[----:B------:R-:W-:Y:S01]  /*21110*/  IABS R8, R8 ;  /* 0x0000000800087213 */ /* 0x000fe20000000000 */
[----:B------:R-:W-:Y:S01]  /*21120*/  VIADD R5, R2, 0x30 ;  /* 0x0000003002057836 */ /* 0x000fe20000000000 */
[C---:B------:R-:W-:Y:S02]  /*21130*/  ISETP.GE.OR P5, PT, R6.reuse, R207, !P5 ;  /* 0x000000cf0600720c */ /* 0x040fe40006fa6670 */
[----:B------:R-:W-:Y:S01]  /*21140*/  ISETP.GE.OR P3, PT, R6, R209, !P3 ;  /* 0x000000d10600720c */ /* 0x000fe20005f66670 */
[--C-:B------:R-:W-:Y:S01]  /*21150*/  IMAD.IADD R10, R204, 0x1, -R5.reuse ;  /* 0x00000001cc0a7824 */ /* 0x100fe200078e0a05 */
[----:B------:R-:W-:Y:S01]  /*21160*/  ISETP.GE.OR P0, PT, R6, R208, !P0 ;  /* 0x000000d00600720c */ /* 0x000fe20004706670 */
[----:B------:R-:W-:Y:S01]  /*21170*/  IMAD.IADD R6, R204, 0x1, -R6 ;  /* 0x00000001cc067824 */ /* 0x000fe200078e0a06 */
[----:B------:R-:W-:Y:S02]  /*21180*/  I2FP.F32.S32 R8, R8 ;  /* 0x0000000800087245 */ /* 0x000fe40000201400 */
[----:B------:R-:W-:Y:S02]  /*21190*/  IABS R12, R7 ;  /* 0x00000007000c7213 */ /* 0x000fe40000000000 */
[----:B------:R-:W-:Y:S01]  /*211a0*/  IABS R11, R6 ;  /* 0x00000006000b7213 */ /* 0x000fe20000000000 */
[----:B------:R-:W-:Y:S01]  /*211b0*/  FFMA.FTZ R44, R8, -R193, R44 ;  /* 0x800000c1082c7223 */ /* 0x000fe2000001002c */
[----:B------:R-:W-:Y:S01]  /*211c0*/  IABS R6, R9 ;  /* 0x0000000900067213 */ /* 0x000fe20000000000 */
[----:B------:R-:W-:Y:S01]  /*211d0*/  IMAD.MOV.U32 R9, RZ, RZ, R12 ;  /* 0x000000ffff097224 */ /* 0x000fe200078e000c */
[----:B------:R-:W-:Y:S01]  /*211e0*/  IABS R7, R10 ;  /* 0x0000000a00077213 */ /* 0x000fe20000000000 */
[----:B------:R-:W-:Y:S01]  /*211f0*/  IMAD.IADD R8, R201, 0x1, -R5 ;  /* 0x00000001c9087824 */ /* 0x000fe200078e0a05 */
[----:B------:R-:W-:Y:S01]  /*21200*/  I2FP.F32.S32 R6, R6 ;  /* 0x0000000600067245 */ /* 0x000fe20000201400 */
[----:B------:R-:W-:Y:S01]  /*21210*/  IMAD.MOV.U32 R10, RZ, RZ, R11 ;  /* 0x000000ffff0a7224 */ /* 0x000fe200078e000b */
[----:B------:R-:W-:Y:S02]  /*21220*/  I2FP.F32.S32 R9, R9 ;  /* 0x0000000900097245 */ /* 0x000fe40000201400 */
[----:B------:R-:W-:Y:S01]  /*21230*/  IABS R8, R8 ;  /* 0x0000000800087213 */ /* 0x000fe20000000000 */
[-C--:B------:R-:W-:Y:S01]  /*21240*/  FFMA.FTZ R53, R6, -R193.reuse, R53 ;  /* 0x800000c106357223 */ /* 0x080fe20000010035 */
[----:B------:R-:W-:Y:S01]  /*21250*/  I2FP.F32.S32 R10, R10 ;  /* 0x0000000a000a7245 */ /* 0x000fe20000201400 */
[----:B------:R-:W-:Y:S01]  /*21260*/  FFMA.FTZ R50, R9, -R193, R50 ;  /* 0x800000c109327223 */ /* 0x000fe20000010032 */
[----:B------:R-:W-:Y:S01]  /*21270*/  I2FP.F32.S32 R8, R8 ;  /* 0x0000000800087245 */ /* 0x000fe20000201400 */
[----:B------:R-:W-:Y:S01]  /*21280*/  IMAD.IADD R6, R205, 0x1, -R5 ;  /* 0x00000001cd067824 */ /* 0x000fe200078e0a05 */
[----:B------:R-:W-:Y:S01]  /*21290*/  I2FP.F32.S32 R7, R7 ;  /* 0x0000000700077245 */ /* 0x000fe20000201400 */
[-C--:B------:R-:W-:Y:S01]  /*212a0*/  FFMA.FTZ R51, R10, -R193.reuse, R51 ;  /* 0x800000c10a337223 */ /* 0x080fe20000010033 */
[----:B------:R-:W-:Y:S01]  /*212b0*/  FSEL R44, R44, -INF , !P2 ;  /* 0xff8000002c2c7808 */ /* 0x000fe20005000000 */
[-C--:B------:R-:W-:Y:S01]  /*212c0*/  FFMA.FTZ R52, R8, -R193.reuse, R52 ;  /* 0x800000c108347223 */ /* 0x080fe20000010034 */
[----:B------:R-:W-:Y:S01]  /*212d0*/  FSEL R45, R45, -INF , !P5 ;  /* 0xff8000002d2d7808 */ /* 0x000fe20006800000 */
[----:B------:R-:W-:Y:S01]  /*212e0*/  FFMA.FTZ R54, R7, -R193, R54 ;  /* 0x800000c107367223 */ /* 0x000fe20000010036 */
[-C--:B------:R-:W-:Y:S01]  /*212f0*/  ISETP.GE.AND P2, PT, R5, R200.reuse, PT ;  /* 0x000000c80500720c */ /* 0x080fe20003f46270 */
[--C-:B------:R-:W-:Y:S01]  /*21300*/  IMAD.IADD R7, R204, 0x1, -R4.reuse ;  /* 0x00000001cc077824 */ /* 0x100fe200078e0a04 */
[----:B------:R-:W-:Y:S01]  /*21310*/  ISETP.GE.AND P5, PT, R4, R200, PT ;  /* 0x000000c80400720c */ /* 0x000fe20003fa6270 */
[----:B------:R-:W-:Y:S01]  /*21320*/  IMAD.IADD R8, R202, 0x1, -R5 ;  /* 0x00000001ca087824 */ /* 0x000fe200078e0a05 */
[----:B------:R-:W-:Y:S02]  /*21330*/  FSEL R48, R48, -INF , !P1 ;  /* 0xff80000030307808 */ /* 0x000fe40004800000 */
[----:B------:R-:W-:Y:S02]  /*21340*/  FSEL R49, R49, -INF , !P3 ;  /* 0xff80000031317808 */ /* 0x000fe40005800000 */
[----:B------:R-:W-:Y:S02]  /*21350*/  FSEL R17, R50, -INF , !P6 ;  /* 0xff80000032117808 */ /* 0x000fe40007000000 */
[C---:B------:R-:W-:Y:S02]  /*21360*/  ISETP.GE.AND P1, PT, R5.reuse, R197, PT ;  /* 0x000000c50500720c */ /* 0x040fe40003f26270 */
[C---:B------:R-:W-:Y:S02]  /*21370*/  ISETP.GE.AND P3, PT, R5.reuse, R198, PT ;  /* 0x000000c60500720c */ /* 0x040fe40003f66270 */
[C---:B------:R-:W-:Y:S02]  /*21380*/  ISETP.GE.AND P6, PT, R5.reuse, R199, PT ;  /* 0x000000c70500720c */ /* 0x040fe40003fc6270 */
[-C--:B------:R-:W-:Y:S02]  /*21390*/  ISETP.GE.OR P2, PT, R5, R209.reuse, !P2 ;  /* 0x000000d10500720c */ /* 0x080fe40005746670 */
[----:B------:R-:W-:Y:S02]  /*213a0*/  ISETP.GE.OR P5, PT, R4, R209, !P5 ;  /* 0x000000d10400720c */ /* 0x000fe40006fa6670 */
[----:B------:R-:W-:Y:S02]  /*213b0*/  FSEL R51, R51, -INF , !P0 ;  /* 0xff80000033337808 */ /* 0x000fe40004000000 */
[----:B------:R-:W-:Y:S02]  /*213c0*/  FSEL R52, R52, -INF , !P2 ;  /* 0xff80000034347808 */ /* 0x000fe40005000000 */
[----:B------:R-:W-:Y:S02]  /*213d0*/  FSEL R53, R53, -INF , !P5 ;  /* 0xff80000035357808 */ /* 0x000fe40006800000 */
[C---:B------:R-:W-:Y:S02]  /*213e0*/  ISETP.GE.OR P1, PT, R5.reuse, R206, !P1 ;  /* 0x000000ce0500720c */ /* 0x040fe40004f26670 */
[C---:B------:R-:W-:Y:S02]  /*213f0*/  ISETP.GE.OR P3, PT, R5.reuse, R207, !P3 ;  /* 0x000000cf0500720c */ /* 0x040fe40005f66670 */
[----:B------:R-:W-:Y:S01]  /*21400*/  ISETP.GE.OR P6, PT, R5, R208, !P6 ;  /* 0x000000d00500720c */ /* 0x000fe200077c6670 */
[--C-:B------:R-:W-:Y:S01]  /*21410*/  IMAD.IADD R5, R202, 0x1, -R4.reuse ;  /* 0x00000001ca057824 */ /* 0x100fe200078e0a04 */
[C---:B------:R-:W-:Y:S02]  /*21420*/  ISETP.GE.AND P0, PT, R4.reuse, R197, PT ;  /* 0x000000c50400720c */ /* 0x040fe40003f06270 */
[C---:B------:R-:W-:Y:S02]  /*21430*/  ISETP.GE.AND P2, PT, R4.reuse, R198, PT ;  /* 0x000000c60400720c */ /* 0x040fe40003f46270 */
[C---:B------:R-:W-:Y:S02]  /*21440*/  ISETP.GE.AND P5, PT, R4.reuse, R199, PT ;  /* 0x000000c70400720c */ /* 0x040fe40003fa6270 */
[----:B------:R-:W-:Y:S02]  /*21450*/  IABS R10, R7 ;  /* 0x00000007000a7213 */ /* 0x000fe40000000000 */
        /* <DEDUP_REMOVED lines=11> */
[----:B------:R-:W-:Y:S01]  /*21510*/  I2FP.F32.S32 R4, R7 ;  /* 0x0000000700047245 */ /* 0x000fe20000201400 */
[----:B------:R-:W-:Y:S01]  /*21520*/  IMAD.MOV.U32 R7, RZ, RZ, R11 ;  /* 0x000000ffff077224 */ /* 0x000fe200078e000b */
[----:B------:R-:W-:Y:S01]  /*21530*/  I2FP.F32.S32 R6, R6 ;  /* 0x0000000600067245 */ /* 0x000fe20000201400 */
[----:B------:R-:W-:Y:S01]  /*21540*/  FFMA.FTZ R55, R5, -R193, R55 ;  /* 0x800000c105377223 */ /* 0x000fe20000010037 */
[----:B------:R-:W-:Y:S01]  /*21550*/  FMNMX.FTZ R103, R107, R3, !PT ;  /* 0x000000036b677209 */ /* 0x000fe20007810000 */
[----:B------:R-:W-:Y:S01]  /*21560*/  FFMA.FTZ R58, R4, -R193, R58 ;  /* 0x800000c1043a7223 */ /* 0x000fe2000001003a */
[----:B------:R-:W-:Y:S01]  /*21570*/  I2FP.F32.S32 R5, R7 ;  /* 0x0000000700057245 */ /* 0x000fe20000201400 */
[C---:B------:R-:W-:Y:S01]  /*21580*/  VIADD R4, R2.reuse, 0x38 ;  /* 0x0000003802047836 */ /* 0x040fe20000000000 */
[----:B------:R-:W-:Y:S01]  /*21590*/  I2FP.F32.S32 R7, R8 ;  /* 0x0000000800077245 */ /* 0x000fe20000201400 */
[----:B------:R-:W-:Y:S01]  /*215a0*/  VIADD R2, R2, 0x39 ;  /* 0x0000003902027836 */ /* 0x000fe20000000000 */
[----:B------:R-:W-:Y:S01]  /*215b0*/  FSEL R58, R58, -INF , !P1 ;  /* 0xff8000003a3a7808 */ /* 0x000fe20004800000 */
[----:B------:R-:W-:Y:S01]  /*215c0*/  FFMA.FTZ R59, R6, -R193, R59 ;  /* 0x800000c1063b7223 */ /* 0x000fe2000001003b */
[----:B------:R-:W-:Y:S01]  /*215d0*/  ISETP.GE.AND P1, PT, R4, R197, PT ;  /* 0x000000c50400720c */ /* 0x000fe20003f26270 */
[----:B------:R-:W-:Y:S01]  /*215e0*/  FFMA.FTZ R56, R5, -R193, R56 ;  /* 0x800000c105387223 */ /* 0x000fe20000010038 */
[----:B------:R-:W-:Y:S01]  /*215f0*/  FMNMX.FTZ R103, R181, R103, !PT ;  /* 0x00000067b5677209 */ /* 0x000fe20007810000 */
[C---:B------:R-:W-:Y:S01]  /*21600*/  IMAD.IADD R5, R202.reuse, 0x1, -R2 ;  /* 0x00000001ca057824 */ /* 0x040fe200078e0a02 */
[----:B------:R-:W-:Y:S01]  /*21610*/  FSEL R59, R59, -INF , !P0 ;  /* 0xff8000003b3b7808 */ /* 0x000fe20004000000 */
[--C-:B------:R-:W-:Y:S01]  /*21620*/  IMAD.IADD R6, R202, 0x1, -R4.reuse ;  /* 0x00000001ca067824 */ /* 0x100fe200078e0a04 */
[----:B------:R-:W-:Y:S01]  /*21630*/  ISETP.GE.AND P0, PT, R2, R197, PT ;  /* 0x000000c50200720c */ /* 0x000fe20003f06270 */
[----:B------:R-:W-:Y:S01]  /*21640*/  IMAD.IADD R10, R201, 0x1, -R4 ;  /* 0x00000001c90a7824 */ /* 0x000fe200078e0a04 */
[----:B------:R-:W-:Y:S01]  /*21650*/  IABS R5, R5 ;  /* 0x0000000500057213 */ /* 0x000fe20000000000 */
[----:B------:R-:W-:Y:S01]  /*21660*/  FFMA.FTZ R57, R7, -R193, R57 ;  /* 0x800000c107397223 */ /* 0x000fe20000010039 */
[----:B------:R-:W-:Y:S01]  /*21670*/  IABS R8, R6 ;  /* 0x0000000600087213 */ /* 0x000fe20000000000 */
[C---:B------:R-:W-:Y:S01]  /*21680*/  IMAD.IADD R9, R205.reuse, 0x1, -R2 ;  /* 0x00000001cd097824 */ /* 0x040fe200078e0a02 */
[----:B------:R-:W-:Y:S01]  /*21690*/  I2FP.F32.S32 R5, R5 ;  /* 0x0000000500057245 */ /* 0x000fe20000201400 */
[----:B------:R-:W-:Y:S01]  /*216a0*/  IMAD.IADD R7, R205, 0x1, -R4 ;  /* 0x00000001cd077824 */ /* 0x000fe200078e0a04 */
[----:B------:R-:W-:Y:S02]  /*216b0*/  I2FP.F32.S32 R8, R8 ;  /* 0x0000000800087245 */ /* 0x000fe40000201400 */
[----:B------:R-:W-:Y:S01]  /*216c0*/  IABS R6, R9 ;  /* 0x0000000900067213 */ /* 0x000fe20000000000 */
[----:B------:R-:W-:Y:S01]  /*216d0*/  FFMA.FTZ R63, R5, -R193, R63 ;  /* 0x800000c1053f7223 */ /* 0x000fe2000001003f */
[----:B------:R-:W-:Y:S01]  /*216e0*/  IABS R7, R7 ;  /* 0x0000000700077213 */ /* 0x000fe20000000000 */
[----:B------:R-:W-:Y:S01]  /*216f0*/  FFMA.FTZ R62, R8, -R193, R62 ;  /* 0x800000c1083e7223 */ /* 0x000fe2000001003e */
[-C--:B------:R-:W-:Y:S01]  /*21700*/  ISETP.GE.OR P1, PT, R4, R206.reuse, !P1 ;  /* 0x000000ce0400720c */ /* 0x080fe20004f26670 */
[----:B------:R-:W-:Y:S01]  /*21710*/  IMAD.IADD R5, R201, 0x1, -R2 ;  /* 0x00000001c9057824 */ /* 0x000fe200078e0a02 */
[----:B------:R-:W-:Y:S02]  /*21720*/  ISETP.GE.OR P0, PT, R2, R206, !P0 ;  /* 0x000000ce0200720c */ /* 0x000fe40004706670 */
[----:B------:R-:W-:Y:S02]  /*21730*/  I2FP.F32.S32 R7, R7 ;  /* 0x0000000700077245 */ /* 0x000fe40000201400 */
[----:B------:R-:W-:Y:S02]  /*21740*/  I2FP.F32.S32 R6, R6 ;  /* 0x0000000600067245 */ /* 0x000fe40000201400 */
[----:B------:R-:W-:Y:S01]  /*21750*/  FSEL R56, R56, -INF , !P3 ;  /* 0xff80000038387808 */ /* 0x000fe20005800000 */
[-C--:B------:R-:W-:Y:S01]  /*21760*/  FFMA.FTZ R60, R7, -R193.reuse, R60 ;  /* 0x800000c1073c7223 */ /* 0x080fe2000001003c */
[----:B------:R-:W-:Y:S01]  /*21770*/  FSEL R62, R62, -INF , !P1 ;  /* 0xff8000003e3e7808 */ /* 0x000fe20004800000 */
[----:B------:R-:W-:Y:S01]  /*21780*/  FFMA.FTZ R61, R6, -R193, R61 ;  /* 0x800000c1063d7223 */ /* 0x000fe2000001003d */
[----:B------:R-:W-:Y:S02]  /*21790*/  FSEL R63, R63, -INF , !P0 ;  /* 0xff8000003f3f7808 */ /* 0x000fe40004000000 */
[C---:B------:R-:W-:Y:S02]  /*217a0*/  ISETP.GE.AND P3, PT, R4.reuse, R198, PT ;  /* 0x000000c60400720c */ /* 0x040fe40003f66270 */
[----:B------:R-:W-:Y:S02]  /*217b0*/  FSEL R57, R57, -INF , !P2 ;  /* 0xff80000039397808 */ /* 0x000fe40005000000 */
[C---:B------:R-:W-:Y:S02]  /*217c0*/  ISETP.GE.AND P1, PT, R4.reuse, R200, PT ;  /* 0x000000c80400720c */ /* 0x040fe40003f26270 */
[----:B------:R-:W-:Y:S02]  /*217d0*/  ISETP.GE.AND P0, PT, R4, R199, PT ;  /* 0x000000c70400720c */ /* 0x000fe40003f06270 */
[----:B------:R-:W-:Y:S02]  /*217e0*/  IABS R5, R5 ;  /* 0x0000000500057213 */ /* 0x000fe40000000000 */
[----:B------:R-:W-:Y:S02]  /*217f0*/  ISETP.GE.AND P2, PT, R2, R198, PT ;  /* 0x000000c60200720c */ /* 0x000fe40003f46270 */
[C---:B------:R-:W-:Y:S02]  /*21800*/  ISETP.GE.OR P3, PT, R4.reuse, R207, !P3 ;  /* 0x000000cf0400720c */ /* 0x040fe40005f66670 */
[C---:B------:R-:W-:Y:S02]  /*21810*/  ISETP.GE.OR P1, PT, R4.reuse, R209, !P1 ;  /* 0x000000d10400720c */ /* 0x040fe40004f26670 */
[----:B------:R-:W-:Y:S01]  /*21820*/  ISETP.GE.OR P0, PT, R4, R208, !P0 ;  /* 0x000000d00400720c */ /* 0x000fe20004706670 */
[----:B------:R-:W-:Y:S01]  /*21830*/  IMAD.IADD R4, R204, 0x1, -R4 ;  /* 0x00000001cc047824 */ /* 0x000fe200078e0a04 */
[----:B------:R-:W-:Y:S02]  /*21840*/  I2FP.F32.S32 R5, R5 ;  /* 0x0000000500057245 */ /* 0x000fe40000201400 */
[----:B------:R-:W-:Y:S02]  /*21850*/  ISETP.GE.OR P2, PT, R2, R207, !P2 ;  /* 0x000000cf0200720c */ /* 0x000fe40005746670 */
[----:B------:R-:W-:Y:S01]  /*21860*/  IABS R9, R10 ;  /* 0x0000000a00097213 */ /* 0x000fe20000000000 */
[----:B------:R-:W-:Y:S01]  /*21870*/  FFMA.FTZ R65, R5, -R193, R65 ;  /* 0x800000c105417223 */ /* 0x000fe20000010041 */
[----:B------:R-:W-:Y:S02]  /*21880*/  FMNMX.FTZ R103, R186, R103, !PT ;  /* 0x00000067ba677209 */ /* 0x000fe40007810000 */
[----:B------:R-:W-:Y:S02]  /*21890*/  FSEL R60, R60, -INF , !P3 ;  /* 0xff8000003c3c7808 */ /* 0x000fe40005800000 */
[----:B------:R-:W-:Y:S02]  /*218a0*/  FSEL R61, R61, -INF , !P2 ;  /* 0xff8000003d3d7808 */ /* 0x000fe40005000000 */
[C---:B------:R-:W-:Y:S02]  /*218b0*/  ISETP.GE.AND P3, PT, R2.reuse, R200, PT ;  /* 0x000000c80200720c */ /* 0x040fe40003f66270 */
[C---:B------:R-:W-:Y:S02]  /*218c0*/  ISETP.GE.AND P2, PT, R2.reuse, R199, PT ;  /* 0x000000c70200720c */ /* 0x040fe40003f46270 */
[----:B------:R-:W-:Y:S02]  /*218d0*/  IABS R5, R4 ;  /* 0x0000000400057213 */ /* 0x000fe40000000000 */
[----:B------:R-:W-:Y:S02]  /*218e0*/  FMNMX.FTZ R4, R177, R105, !PT ;  /* 0x00000069b1047209 */ /* 0x000fe40007810000 */
[----:B------:R-:W-:Y:S02]  /*218f0*/  I2FP.F32.S32 R9, R9 ;  /* 0x0000000900097245 */ /* 0x000fe40000201400 */
[----:B------:R-:W-:Y:S02]  /*21900*/  FMNMX.FTZ R103, R185, R103, !PT ;  /* 0x00000067b9677209 */ /* 0x000fe40007810000 */
[C---:B------:R-:W-:Y:S01]  /*21910*/  ISETP.GE.OR P3, PT, R2.reuse, R209, !P3 ;  /* 0x000000d10200720c */ /* 0x040fe20005f66670 */
[----:B------:R-:W-:Y:S01]  /*21920*/  FFMA.FTZ R64, R9, -R193, R64 ;  /* 0x800000c109407223 */ /* 0x000fe20000010040 */
[----:B------:R-:W-:Y:S01]  /*21930*/  ISETP.GE.OR P2, PT, R2, R208, !P2 ;  /* 0x000000d00200720c */ /* 0x000fe20005746670 */
[----:B------:R-:W-:Y:S01]  /*21940*/  IMAD.IADD R2, R204, 0x1, -R2 ;  /* 0x00000001cc027824 */ /* 0x000fe200078e0a02 */
[----:B------:R-:W-:Y:S02]  /*21950*/  FMNMX.FTZ R4, R184, R4, !PT ;  /* 0x00000004b8047209 */ /* 0x000fe40007810000 */
[----:B------:R-:W-:Y:S02]  /*21960*/  FMNMX.FTZ R103, R26, R103, !PT ;  /* 0x000000671a677209 */ /* 0x000fe40007810000 */
[----:B------:R-:W-:Y:S02]  /*21970*/  I2FP.F32.S32 R9, R5 ;  /* 0x0000000500097245 */ /* 0x000fe40000201400 */
[----:B------:R-:W-:Y:S02]  /*21980*/  FMNMX.FTZ R5, R210, R4, !PT ;  /* 0x00000004d2057209 */ /* 0x000fe40007810000 */
[----:B------:R-:W-:Y:S01]  /*21990*/  IABS R6, R2 ;  /* 0x0000000200067213 */ /* 0x000fe20000000000 */
[----:B------:R-:W-:Y:S01]  /*219a0*/  FFMA.FTZ R66, R9, -R193, R66 ;  /* 0x800000c109427223 */ /* 0x000fe20000010042 */
        /* <DEDUP_REMOVED lines=49> */
[----:B------:R-:W-:Y:S02]  /*21cc0*/  FSEL R65, R65, -INF , !P3 ;  /* 0xff80000041417808 */ /* 0x000fe40005800000 */
[----:B------:R-:W-:Y:S02]  /*21cd0*/  FMNMX.FTZ R2, R57, R2, !PT ;  /* 0x0000000239027209 */ /* 0x000fe40007810000 */
[----:B------:R-:W-:Y:S02]  /*21ce0*/  FMNMX.FTZ R4, R64, R4, !PT ;  /* 0x0000000440047209 */ /* 0x000fe40007810000 */
[----:B------:R-:W-:Y:S02]  /*21cf0*/  FMNMX.FTZ R100, R60, R2, !PT ;  /* 0x000000023c647209 */ /* 0x000fe40007810000 */
[----:B------:R-:W-:Y:S02]  /*21d00*/  FMNMX.FTZ R102, R65, R4, !PT ;  /* 0x0000000441667209 */ /* 0x000fe40007810000 */
[----:B------:R-:W-:Y:S02]  /*21d10*/  FMNMX.FTZ R100, R61, R100, !PT ;  /* 0x000000643d647209 */ /* 0x000fe40007810000 */
[----:B------:R-:W-:Y:S02]  /*21d20*/  FSEL R54, R54, -INF , !P6 ;  /* 0xff80000036367808 */ /* 0x000fe40007000000 */
[----:B------:R-:W-:Y:S01]  /*21d30*/  FMNMX.FTZ R2, R51, R6, !PT ;  /* 0x0000000633027209 */ /* 0x000fe20007810000 */
[----:B------:R-:W2:Y:S01]  /*21d40*/  SHFL.BFLY PT, R7, R100, 0x2, 0x1f ;  /* 0x0c401f0064077f89 */ /* 0x000ea200000e0000 */
[----:B------:R-:W-:Y:S02]  /*21d50*/  I2FP.F32.S32 R8, R8 ;  /* 0x0000000800087245 */ /* 0x000fe40000201400 */
[----:B------:R-:W-:Y:S05]  /*21d60*/  FSEL R14, R55, -INF , !P5 ;  /* 0xff800000370e7808 */ /* 0x000fea0006800000 */
[----:B------:R-:W3:Y:S01]  /*21d70*/  SHFL.BFLY PT, R6, R102, 0x2, 0x1f ;  /* 0x0c401f0066067f89 */ /* 0x000ee200000e0000 */
[----:B-1----:R-:W-:Y:S01]  /*21d80*/  FMNMX.FTZ R103, R103, R5, !PT ;  /* 0x0000000567677209 */ /* 0x002fe20007810000 */
[----:B------:R-:W-:Y:S01]  /*21d90*/  FFMA.FTZ R67, R8, -R193, R67 ;  /* 0x800000c108437223 */ /* 0x000fe20000010043 */
[----:B------:R-:W-:Y:S02]  /*21da0*/  FMNMX.FTZ R2, R54, R2, !PT ;  /* 0x0000000236027209 */ /* 0x000fe40007810000 */
[----:B------:R-:W-:Y:S03]  /*21db0*/  FSEL R13, R66, -INF , !P0 ;  /* 0xff800000420d7808 */ /* 0x000fe60004000000 */
[----:B------:R-:W1:Y:S01]  /*21dc0*/  SHFL.BFLY PT, R5, R103, 0x1, 0x1f ;  /* 0x0c201f0067057f89 */ /* 0x000e6200000e0000 */
[----:B------:R-:W-:Y:S02]  /*21dd0*/  FMNMX.FTZ R2, R14, R2, !PT ;  /* 0x000000020e027209 */ /* 0x000fe40007810000 */
[----:B------:R-:W-:Y:S02]  /*21de0*/  FSEL R12, R67, -INF , !P2 ;  /* 0xff800000430c7808 */ /* 0x000fe40005000000 */
[----:B------:R-:W-:Y:S04]  /*21df0*/  FMNMX.FTZ R2, R13, R2, !PT ;  /* 0x000000020d027209 */ /* 0x000fe80007810000 */
[----:B------:R-:W-:Y:S02]  /*21e00*/  FMNMX.FTZ R2, R12, R2, !PT ;  /* 0x000000020c027209 */ /* 0x000fe40007810000 */
[----:B--2---:R-:W-:Y:S03]  /*21e10*/  FMNMX.FTZ R100, R100, R7, !PT ;  /* 0x0000000764647209 */ /* 0x004fe60007810000 */
[----:B------:R-:W2:Y:S01]  /*21e20*/  SHFL.BFLY PT, R4, R2, 0x2, 0x1f ;  /* 0x0c401f0002047f89 */ /* 0x000ea200000e0000 */
[----:B---3--:R-:W-:Y:S07]  /*21e30*/  FMNMX.FTZ R102, R102, R6, !PT ;  /* 0x0000000666667209 */ /* 0x008fee0007810000 */
[----:B------:R-:W3:Y:S01]  /*21e40*/  SHFL.BFLY PT, R6, R100, 0x1, 0x1f ;  /* 0x0c201f0064067f89 */ /* 0x000ee200000e0000 */
[----:B-1----:R-:W-:Y:S07]  /*21e50*/  FMNMX.FTZ R103, R103, R5, !PT ;  /* 0x0000000567677209 */ /* 0x002fee0007810000 */
[----:B------:R-:W1:Y:S01]  /*21e60*/  SHFL.BFLY PT, R8, R102, 0x1, 0x1f ;  /* 0x0c201f0066087f89 */ /* 0x000e6200000e0000 */
[----:B------:R-:W-:Y:S01]  /*21e70*/  FSETP.NEU.FTZ.AND P0, PT, R103, -INF , PT ;  /* 0xff8000006700780b */ /* 0x000fe20003f1d000 */
[----:B----4-:R-:W-:Y:S05]  /*21e80*/  FMUL.FTZ R7, R0, R103 ;  /* 0x0000006700077220 */ /* 0x010fea0000410000 */
[----:B------:R-:W-:Y:S02]  /*21e90*/  FSEL R7, R7, RZ, P0 ;  /* 0x000000ff07077208 */ /* 0x000fe40000000000 */
[----:B--2---:R-:W-:Y:S03]  /*21ea0*/  FMNMX.FTZ R2, R2, R4, !PT ;  /* 0x0000000402027209 */ /* 0x004fe60007810000 */
[-CC-:B------:R-:W-:Y:S01]  /*21eb0*/  FFMA.FTZ R4, R107, R0.reuse, -R7.reuse ;  /* 0x000000006b047223 */ /* 0x180fe20000010807 */
[-CC-:B------:R-:W-:Y:S01]  /*21ec0*/  FFMA.FTZ R212, R31, R0.reuse, -R7.reuse ;  /* 0x000000001fd47223 */ /* 0x180fe20000010807 */
[-CC-:B------:R-:W-:Y:S01]  /*21ed0*/  FFMA.FTZ R224, R42, R0.reuse, -R7.reuse ;  /* 0x000000002ae07223 */ /* 0x180fe20000010807 */
[--C-:B------:R-:W-:Y:S01]  /*21ee0*/  FFMA.FTZ R225, R43, R0, -R7.reuse ;  /* 0x000000002be17223 */ /* 0x100fe20000010807 */
[----:B---3--:R-:W-:Y:S01]  /*21ef0*/  FMNMX.FTZ R100, R100, R6, !PT ;  /* 0x0000000664647209 */ /* 0x008fe20007810000 */
[----:B------:R-:W2:Y:S01]  /*21f00*/  SHFL.BFLY PT, R101, R2, 0x1, 0x1f ;  /* 0x0c201f0002657f89 */ /* 0x000ea200000e0000 */
[----:B------:R3:W-:Y:S01]  /*21f10*/  MUFU.EX2 R22, R4 ;  /* 0x0000000400167308 */ /* 0x0007e20000000800 */
[--C-:B------:R-:W-:Y:S01]  /*21f20*/  FFMA.FTZ R229, R47, R0, -R7.reuse ;  /* 0x000000002fe57223 */ /* 0x100fe20000010807 */
[----:B------:R-:W-:Y:S01]  /*21f30*/  FSETP.NEU.FTZ.AND P1, PT, R100, -INF , PT ;  /* 0xff8000006400780b */ /* 0x000fe20003f3d000 */
[----:B------:R-:W-:Y:S01]  /*21f40*/  FMUL.FTZ R10, R0, R100 ;  /* 0x00000064000a7220 */ /* 0x000fe20000410000 */
[----:B-1----:R-:W-:Y:S01]  /*21f50*/  FMNMX.FTZ R102, R102, R8, !PT ;  /* 0x0000000866667209 */ /* 0x002fe20007810000 */
[-CC-:B------:R-:W-:Y:S01]  /*21f60*/  FFMA.FTZ R241, R59, R0.reuse, -R7.reuse ;  /* 0x000000003bf17223 */ /* 0x180fe20000010807 */
[-CC-:B------:R-:W-:Y:S01]  /*21f70*/  FFMA.FTZ R11, R186, R0.reuse, -R7.reuse ;  /* 0x00000000ba0b7223 */ /* 0x180fe20000010807 */
[--C-:B------:R-:W-:Y:S01]  /*21f80*/  FFMA.FTZ R227, R46, R0, -R7.reuse ;  /* 0x000000002ee37223 */ /* 0x100fe20000010807 */
[----:B------:R-:W-:Y:S01]  /*21f90*/  FSEL R10, R10, RZ, P1 ;  /* 0x000000ff0a0a7208 */ /* 0x000fe20000800000 */
[----:B------:R-:W-:Y:S01]  /*21fa0*/  FMUL.FTZ R9, R0, R102 ;  /* 0x0000006600097220 */ /* 0x000fe20000410000 */
[----:B------:R-:W-:Y:S01]  /*21fb0*/  FSETP.NEU.FTZ.AND P3, PT, R102, -INF , PT ;  /* 0xff8000006600780b */ /* 0x000fe20003f7d000 */
[-CC-:B------:R-:W-:Y:S01]  /*21fc0*/  FFMA.FTZ R242, R58, R0.reuse, -R7.reuse ;  /* 0x000000003af27223 */ /* 0x180fe20000010807 */
[-CC-:B------:R-:W-:Y:S01]  /*21fd0*/  FFMA.FTZ R243, R62, R0.reuse, -R7.reuse ;  /* 0x000000003ef37223 */ /* 0x180fe20000010807 */
[-CC-:B------:R-:W-:Y:S01]  /*21fe0*/  FFMA.FTZ R248, R60, R0.reuse, -R10.reuse ;  /* 0x000000003cf87223 */ /* 0x180fe2000001080a */
[----:B------:R-:W-:Y:S01]  /*21ff0*/  FSEL R9, R9, RZ, P3 ;  /* 0x000000ff09097208 */ /* 0x000fe20001800000 */
[-CC-:B------:R-:W-:Y:S01]  /*22000*/  FFMA.FTZ R247, R61, R0.reuse, -R10.reuse ;  /* 0x000000003df77223 */ /* 0x180fe2000001080a */
[-CC-:B------:R-:W-:Y:S01]  /*22010*/  FFMA.FTZ R186, R29, R0.reuse, -R10.reuse ;  /* 0x000000001dba7223 */ /* 0x180fe2000001080a */
[-CC-:B---3--:R-:W-:Y:S01]  /*22020*/  FFMA.FTZ R4, R176, R0.reuse, -R10.reuse ;  /* 0x00000000b0047223 */ /* 0x188fe2000001080a */
[-C--:B------:R-:W-:Y:S01]  /*22030*/  FFMA.FTZ R244, R63, R0.reuse, -R7 ;  /* 0x000000003ff47223 */ /* 0x080fe20000010807 */
[-CC-:B------:R-:W-:Y:S01]  /*22040*/  FFMA.FTZ R252, R64, R0.reuse, -R9.reuse ;  /* 0x0000000040fc7223 */ /* 0x180fe20000010809 */
[----:B------:R-:W-:Y:S01]  /*22050*/  MUFU.EX2 R39, R11 ;  /* 0x0000000b00277308 */ /* 0x000fe20000000800 */
[-CC-:B------:R-:W-:Y:S01]  /*22060*/  FFMA.FTZ R213, R33, R0.reuse, -R9.reuse ;  /* 0x0000000021d57223 */ /* 0x180fe20000010809 */
[-CC-:B------:R-:W-:Y:S01]  /*22070*/  FFMA.FTZ R221, R36, R0.reuse, -R9.reuse ;  /* 0x0000000024dd7223 */ /* 0x180fe20000010809 */
[----:B--2---:R-:W-:Y:S01]  /*22080*/  FMNMX.FTZ R101, R2, R101, !PT ;  /* 0x0000006502657209 */ /* 0x004fe20007810000 */
[-C--:B------:R-:W-:Y:S01]  /*22090*/  FFMA.FTZ R2, R177, R0.reuse, -R9 ;  /* 0x00000000b1027223 */ /* 0x080fe20000010809 */
[-C--:B------:R-:W-:Y:S01]  /*220a0*/  FFMA.FTZ R177, R27, R0.reuse, -R7 ;  /* 0x000000001bb17223 */ /* 0x080fe20000010807 */
[-CC-:B------:R-:W-:Y:S01]  /*220b0*/  FFMA.FTZ R220, R37, R0.reuse, -R9.reuse ;  /* 0x0000000025dc7223 */ /* 0x180fe20000010809 */
[----:B------:R-:W-:Y:S03]  /*220c0*/  FSETP.NEU.FTZ.AND P2, PT, R101, -INF , PT ;  /* 0xff8000006500780b */ /* 0x000fe60003f5d000 */
[----:B------:R1:W-:Y:S01]  /*220d0*/  MUFU.EX2 R176, R4 ;  /* 0x0000000400b07308 */ /* 0x0003e20000000800 */
[----:B------:R-:W-:Y:S01]  /*220e0*/  FMUL.FTZ R8, R0, R101 ;  /* 0x0000006500087220 */ /* 0x000fe20000410000 */
[-CC-:B------:R-:W-:Y:S01]  /*220f0*/  FFMA.FTZ R226, R48, R0.reuse, -R9.reuse ;  /* 0x0000000030e27223 */ /* 0x180fe20000010809 */
[-CC-:B------:R-:W-:Y:S01]  /*22100*/  FFMA.FTZ R228, R49, R0.reuse, -R9.reuse ;  /* 0x0000000031e47223 */ /* 0x180fe20000010809 */
[-CC-:B------:R-:W-:Y:S01]  /*22110*/  FFMA.FTZ R240, R52, R0.reuse, -R9.reuse ;  /* 0x0000000034f07223 */ /* 0x180fe20000010809 */
[-CC-:B------:R-:W-:Y:S01]  /*22120*/  FFMA.FTZ R239, R53, R0.reuse, -R9.reuse ;  /* 0x0000000035ef7223 */ /* 0x180fe20000010809 */
[----:B------:R-:W-:Y:S01]  /*22130*/  FSEL R8, R8, RZ, P2 ;  /* 0x000000ff08087208 */ /* 0x000fe20001000000 */
[-CC-:B------:R-:W-:Y:S03]  /*22140*/  FFMA.FTZ R251, R65, R0.reuse, -R9.reuse ;  /* 0x0000000041fb7223 */ /* 0x180fe60000010809 */
[----:B------:R2:W-:Y:S01]  /*22150*/  MUFU.EX2 R55, R2 ;  /* 0x0000000200377308 */ /* 0x0005e20000000800 */
[-CC-:B------:R-:W-:Y:S01]  /*22160*/  FFMA.FTZ R231, R44, R0.reuse, -R10.reuse ;  /* 0x000000002ce77223 */ /* 0x180fe2000001080a */
[-C--:B------:R-:W-:Y:S01]  /*22170*/  FFMA.FTZ R235, R56, R0.reuse, -R10 ;  /* 0x0000000038eb7223 */ /* 0x080fe2000001080a */
[-CC-:B------:R-:W-:Y:S01]  /*22180*/  FFMA.FTZ R232, R51, R0.reuse, -R8.reuse ;  /* 0x0000000033e87223 */ /* 0x180fe20000010808 */
[-CC-:B------:R-:W-:Y:S01]  /*22190*/  FFMA.FTZ R216, R16, R0.reuse, -R8.reuse ;  /* 0x0000000010d87223 */ /* 0x180fe20000010808 */
[-CC-:B------:R-:W-:Y:S01]  /*221a0*/  FFMA.FTZ R249, R13, R0.reuse, -R8.reuse ;  /* 0x000000000df97223 */ /* 0x180fe20000010808 */
[----:B------:R-:W3:Y:S01]  /*221b0*/  LDL R16, [R1+0x178] ;  /* 0x0001780001107983 */ /* 0x000ee20000100800 */
[-CC-:B------:R-:W-:Y:S01]  /*221c0*/  FFMA.FTZ R238, R14, R0.reuse, -R8.reuse ;  /* 0x000000000eee7223 */ /* 0x180fe20000010808 */
[-CC-:B------:R-:W-:Y:S01]  /*221d0*/  FFMA.FTZ R237, R54, R0.reuse, -R8.reuse ;  /* 0x0000000036ed7223 */ /* 0x180fe20000010808 */
[-CC-:B-1----:R-:W-:Y:S01]  /*221e0*/  FFMA.FTZ R4, R178, R0.reuse, -R8.reuse ;  /* 0x00000000b2047223 */ /* 0x182fe20000010808 */
[-CC-:B------:R-:W-:Y:S01]  /*221f0*/  FFMA.FTZ R217, R15, R0.reuse, -R8.reuse ;  /* 0x000000000fd97223 */ /* 0x180fe20000010808 */
[-C--:B------:R-:W-:Y:S01]  /*22200*/  FFMA.FTZ R178, R20, R0.reuse, -R9 ;  /* 0x0000000014b27223 */ /* 0x080fe20000010809 */
[-CC-:B------:R-:W-:Y:S01]  /*22210*/  FFMA.FTZ R180, R180, R0.reuse, -R8.reuse ;  /* 0x00000000b4b47223 */ /* 0x180fe20000010808 */
[----:B------:R1:W-:Y:S01]  /*22220*/  MUFU.EX2 R34, R4 ;  /* 0x0000000400227308 */ /* 0x0003e20000000800 */
[-CC-:B------:R-:W-:Y:S01]  /*22230*/  FFMA.FTZ R183, R183, R0.reuse, -R8.reuse ;  /* 0x00000000b7b77223 */ /* 0x180fe20000010808 */
[-CC-:B------:R-:W-:Y:S01]  /*22240*/  FFMA.FTZ R234, R17, R0.reuse, -R8.reuse ;  /* 0x0000000011ea7223 */ /* 0x180fe20000010808 */
[-C--:B------:R-:W-:Y:S01]  /*22250*/  FFMA.FTZ R250, R12, R0.reuse, -R8 ;  /* 0x000000000cfa7223 */ /* 0x080fe20000010808 */
[-C--:B--2---:R-:W-:Y:S01]  /*22260*/  FFMA.FTZ R2, R181, R0.reuse, -R7 ;  /* 0x00000000b5027223 */ /* 0x084fe20000010807 */
[-CC-:B------:R-:W-:Y:S01]  /*22270*/  FFMA.FTZ R181, R25, R0.reuse, -R10.reuse ;  /* 0x0000000019b57223 */ /* 0x180fe2000001080a */
[-CC-:B------:R-:W-:Y:S04]  /*22280*/  FFMA.FTZ R236, R57, R0.reuse, -R10.reuse ;  /* 0x0000000039ec7223 */ /* 0x180fe8000001080a */
[----:B------:R2:W-:Y:S01]  /*22290*/  MUFU.EX2 R18, R2 ;  /* 0x0000000200127308 */ /* 0x0005e20000000800 */
[-C--:B-1----:R-:W-:Y:S01]  /*222a0*/  FFMA.FTZ R4, R184, R0.reuse, -R9 ;  /* 0x00000000b8047223 */ /* 0x082fe20000010809 */
[-C--:B------:R-:W-:Y:S08]  /*222b0*/  FFMA.FTZ R184, R28, R0.reuse, -R10 ;  /* 0x000000001cb87223 */ /* 0x080ff0000001080a */
[----:B------:R1:W-:Y:S01]  /*222c0*/  MUFU.EX2 R23, R4 ;  /* 0x0000000400177308 */ /* 0x0003e20000000800 */
[----:B--2---:R-:W-:Y:S05]  /*222d0*/  FSEL R2, R103, RZ, P0 ;  /* 0x000000ff67027208 */ /* 0x004fea0000000000 */
[----:B------:R-:W-:Y:S01]  /*222e0*/  FADD.FTZ R3, -R2, R3 ;  /* 0x0000000302037221 */ /* 0x000fe20000010100 */
[----:B------:R-:W-:Y:S05]  /*222f0*/  FSEL R2, R100, RZ, P1 ;  /* 0x000000ff64027208 */ /* 0x000fea0000800000 */
[----:B------:R-:W-:Y:S01]  /*22300*/  FADD.FTZ R5, -R2, R104 ;  /* 0x0000006802057221 */ /* 0x000fe20000010100 */
[----:B------:R-:W-:Y:S01]  /*22310*/  FSEL R2, R102, RZ, P3 ;  /* 0x000000ff66027208 */ /* 0x000fe20001800000 */
[-C--:B-1----:R-:W-:Y:S01]  /*22320*/  FFMA.FTZ R4, R182, R0.reuse, -R8 ;  /* 0x00000000b6047223 */ /* 0x082fe20000010808 */
[----:B------:R-:W-:Y:S03]  /*22330*/  FFMA.FTZ R182, R21, R0, -R9 ;  /* 0x0000000015b67223 */ /* 0x000fe60000010809 */
[----:B------:R1:W-:Y:S01]  /*22340*/  MUFU.EX2 R38, R4 ;  /* 0x0000000400267308 */ /* 0x0003e20000000800 */
[----:B------:R-:W-:Y:S01]  /*22350*/  FADD.FTZ R6, -R2, R105 ;  /* 0x0000006902067221 */ /* 0x000fe20000010100 */
[----:B------:R-:W-:Y:S03]  /*22360*/  FSEL R2, R101, RZ, P2 ;  /* 0x000000ff65027208 */ /* 0x000fe60001000000 */
[----:B------:R-:W-:Y:S01]  /*22370*/  FMUL.FTZ R6, R0, R6 ;  /* 0x0000000600067220 */ /* 0x000fe20000410000 */
[-C--:B-1----:R-:W-:Y:S01]  /*22380*/  FFMA.FTZ R4, R211, R0.reuse, -R10 ;  /* 0x00000000d3047223 */ /* 0x082fe2000001080a */
[-CC-:B------:R-:W-:Y:S03]  /*22390*/  FFMA.FTZ R211, R30, R0.reuse, -R7.reuse ;  /* 0x000000001ed37223 */ /* 0x180fe60000010807 */
[----:B------:R1:W-:Y:S02]  /*223a0*/  MUFU.EX2 R67, R4 ;  /* 0x0000000400437308 */ /* 0x0003e40000000800 */
[----:B-1----:R-:W-:Y:S01]  /*223b0*/  FADD.FTZ R4, -R2, R106 ;  /* 0x0000006a02047221 */ /* 0x002fe20000010100 */
[-CC-:B------:R-:W-:Y:S01]  /*223c0*/  FFMA.FTZ R2, R185, R0.reuse, -R7.reuse ;  /* 0x00000000b9027223 */ /* 0x180fe20000010807 */
[-C--:B------:R-:W-:Y:S01]  /*223d0*/  FFMA.FTZ R106, R26, R0.reuse, -R7 ;  /* 0x000000001a6a7223 */ /* 0x080fe20000010807 */
[--C-:B------:R-:W-:Y:S01]  /*223e0*/  FFMA.FTZ R7, R210, R0, -R9.reuse ;  /* 0x00000000d2077223 */ /* 0x100fe20000010809 */
[----:B------:R-:W-:Y:S04]  /*223f0*/  FMUL.FTZ R4, R0, R4 ;  /* 0x0000000400047220 */ /* 0x000fe80000410000 */
[----:B------:R1:W-:Y:S01]  /*22400*/  MUFU.EX2 R66, R2 ;  /* 0x0000000200427308 */ /* 0x0003e20000000800 */
[-CC-:B------:R-:W-:Y:S01]  /*22410*/  FFMA.FTZ R210, R32, R0.reuse, -R9.reuse ;  /* 0x0000000020d27223 */ /* 0x180fe20000010809 */
[-CC-:B------:R-:W-:Y:S08]  /*22420*/  FFMA.FTZ R185, R19, R0.reuse, -R8.reuse ;  /* 0x0000000013b97223 */ /* 0x180ff00000010808 */
[----:B------:R2:W-:Y:S01]  /*22430*/  MUFU.EX2 R105, R7 ;  /* 0x0000000700697308 */ /* 0x0005e20000000800 */
[-C--:B-1----:R-:W-:Y:S01]  /*22440*/  FFMA.FTZ R2, R187, R0.reuse, -R9 ;  /* 0x00000000bb027223 */ /* 0x082fe20000010809 */
[-C--:B------:R-:W-:Y:S01]  /*22450*/  FFMA.FTZ R187, R35, R0.reuse, -R8 ;  /* 0x0000000023bb7223 */ /* 0x080fe20000010808 */
[-CC-:B------:R-:W-:Y:S01]  /*22460*/  FFMA.FTZ R35, R230, R0.reuse, -R10.reuse ;  /* 0x00000000e6237223 */ /* 0x180fe2000001080a */
[-C--:B------:R-:W-:Y:S06]  /*22470*/  FFMA.FTZ R230, R45, R0.reuse, -R10 ;  /* 0x000000002de67223 */ /* 0x080fec000001080a */
[----:B------:R1:W-:Y:S01]  /*22480*/  MUFU.EX2 R50, R2 ;  /* 0x0000000200327308 */ /* 0x0003e20000000800 */
[-C--:B--2---:R-:W-:Y:S01]  /*22490*/  FFMA.FTZ R7, R215, R0.reuse, -R8 ;  /* 0x00000000d7077223 */ /* 0x084fe20000010808 */
[-C--:B------:R-:W-:Y:S08]  /*224a0*/  FFMA.FTZ R215, R41, R0.reuse, -R10 ;  /* 0x0000000029d77223 */ /* 0x080ff0000001080a */
[----:B------:R-:W-:Y:S10]  /*224b0*/  MUFU.EX2 R104, R7 ;  /* 0x0000000700687308 */ /* 0x000ff40000000800 */
[----:B------:R-:W-:Y:S01]  /*224c0*/  MUFU.EX2 R35, R35 ;  /* 0x0000002300237308 */ /* 0x000fe20000000800 */
[-C--:B-1----:R-:W-:Y:S01]  /*224d0*/  FFMA.FTZ R2, R214, R0.reuse, -R8 ;  /* 0x00000000d6027223 */ /* 0x082fe20000010808 */
[-CC-:B------:R-:W-:Y:S08]  /*224e0*/  FFMA.FTZ R214, R40, R0.reuse, -R10.reuse ;  /* 0x0000000028d67223 */ /* 0x180ff0000001080a */
[----:B------:R1:W-:Y:S02]  /*224f0*/  MUFU.EX2 R51, R2 ;  /* 0x0000000200337308 */ /* 0x0003e40000000800 */
[----:B-1----:R-:W-:Y:S01]  /*22500*/  FMUL.FTZ R2, R0, R3 ;  /* 0x0000000300027220 */ /* 0x002fe20000410000 */
[-CC-:B------:R-:W-:Y:S01]  /*22510*/  FFMA.FTZ R3, R179, R0.reuse, -R10.reuse ;  /* 0x00000000b3037223 */ /* 0x180fe2000001080a */
[----:B------:R-:W-:Y:S06]  /*22520*/  FFMA.FTZ R179, R24, R0, -R10 ;  /* 0x0000000018b37223 */ /* 0x000fec000001080a */
[----:B------:R1:W-:Y:S10]  /*22530*/  MUFU.EX2 R107, R3 ;  /* 0x00000003006b7308 */ /* 0x0003f40000000800 */
[----:B------:R-:W2:Y:S01]  /*22540*/  MUFU.EX2 R2, R2 ;  /* 0x0000000200027308 */ /* 0x000ea20000000800 */
[----:B-1----:R-:W-:Y:S02]  /*22550*/  FMUL.FTZ R3, R0, R5 ;  /* 0x0000000500037220 */ /* 0x002fe40000410000 */
[----:B------:R-:W4:Y:S07]  /*22560*/  LDL.LU R5, [R1+0x140] ;  /* 0x0001400001057983 */ /* 0x000f2e0000300800 */
[----:B------:R1:W-:Y:S01]  /*22570*/  MUFU.EX2 R0, R6 ;  /* 0x0000000600007308 */ /* 0x0003e20000000800 */
[C---:B--2---:R-:W-:Y:S01]  /*22580*/  FMUL.FTZ R43, R2.reuse, R123 ;  /* 0x0000007b022b7220 */ /* 0x044fe20000410000 */
[C---:B------:R-:W-:Y:S01]  /*22590*/  FMUL.FTZ R42, R2.reuse, R122 ;  /* 0x0000007a022a7220 */ /* 0x040fe20000410000 */
[C---:B------:R-:W-:Y:S07]  /*225a0*/  FMUL.FTZ R14, R2.reuse, R134 ;  /* 0x00000086020e7220 */ /* 0x040fee0000410000 */
[----:B------:R-:W2:Y:S01]  /*225b0*/  MUFU.EX2 R3, R3 ;  /* 0x0000000300037308 */ /* 0x000ea20000000800 */
[C---:B------:R-:W-:Y:S01]  /*225c0*/  FFMA.FTZ R7, R2.reuse, R196, R22 ;  /* 0x000000c402077223 */ /* 0x040fe20000010016 */
[C---:B------:R-:W-:Y:S01]  /*225d0*/  FMUL.FTZ R47, R2.reuse, R119 ;  /* 0x00000077022f7220 */ /* 0x040fe20000410000 */
[C---:B------:R-:W-:Y:S01]  /*225e0*/  FMUL.FTZ R59, R2.reuse, R115 ;  /* 0x00000073023b7220 */ /* 0x040fe20000410000 */
[C---:B------:R-:W-:Y:S01]  /*225f0*/  FMUL.FTZ R30, R2.reuse, R126 ;  /* 0x0000007e021e7220 */ /* 0x040fe20000410000 */
[C---:B------:R-:W-:Y:S01]  /*22600*/  FMUL.FTZ R10, R2.reuse, R138 ;  /* 0x0000008a020a7220 */ /* 0x040fe20000410000 */
[----:B------:R-:W-:Y:S01]  /*22610*/  FMUL.FTZ R11, R2, R139 ;  /* 0x0000008b020b7220 */ /* 0x000fe20000410000 */
[----:B------:R-:W-:Y:S01]  /*22620*/  F2FP.F16.F32.PACK_AB R139, R50, R105 ;  /* 0x00000069328b723e */ /* 0x000fe200000000ff */
[C---:B------:R-:W-:Y:S01]  /*22630*/  FMUL.FTZ R15, R2.reuse, R135 ;  /* 0x00000087020f7220 */ /* 0x040fe20000410000 */
        /* <DEDUP_REMOVED lines=8> */
[C---:B--2---:R-:W-:Y:S01]  /*226c0*/  FMUL.FTZ R60, R3.reuse, R108 ;  /* 0x0000006c033c7220 */ /* 0x044fe20000410000 */
[C---:B------:R-:W-:Y:S01]  /*226d0*/  FMUL.FTZ R61, R3.reuse, R109 ;  /* 0x0000006d033d7220 */ /* 0x040fe20000410000 */
[----:B------:R-:W2:Y:S01]  /*226e0*/  LDL R108, [R1+0x1b8] ;  /* 0x0001b800016c7983 */ /* 0x000ea20000100800 */
[C---:B------:R-:W-:Y:S01]  /*226f0*/  FMUL.FTZ R28, R3.reuse, R124 ;  /* 0x0000007c031c7220 */ /* 0x040fe20000410000 */
[C---:B------:R-:W-:Y:S01]  /*22700*/  FMUL.FTZ R29, R3.reuse, R125 ;  /* 0x0000007d031d7220 */ /* 0x040fe20000410000 */
[C---:B------:R-:W-:Y:S01]  /*22710*/  FMUL.FTZ R13, R3.reuse, R133 ;  /* 0x00000085030d7220 */ /* 0x040fe20000410000 */
[----:B------:R-:W2:Y:S01]  /*22720*/  LDL.LU R109, [R1+0x144] ;  /* 0x00014400016d7983 */ /* 0x000ea20000300800 */
[----:B------:R-:W-:Y:S01]  /*22730*/  FFMA.FTZ R54, R3, R203, R176 ;  /* 0x000000cb03367223 */ /* 0x000fe200000100b0 */
[----:B------:R-:W-:Y:S01]  /*22740*/  FMUL.FTZ R62, R2, R110 ;  /* 0x0000006e023e7220 */ /* 0x000fe20000410000 */
[----:B------:R-:W-:Y:S01]  /*22750*/  F2FP.F16.F32.PACK_AB R110, R66, R39 ;  /* 0x00000027426e723e */ /* 0x000fe200000000ff */
[----:B------:R-:W2:Y:S01]  /*22760*/  LDL R123, [R1+0x174] ;  /* 0x00017400017b7983 */ /* 0x000ea20000100800 */
[C---:B------:R-:W-:Y:S01]  /*22770*/  FMUL.FTZ R63, R2.reuse, R111 ;  /* 0x0000006f023f7220 */ /* 0x040fe20000410000 */
[----:B------:R-:W-:Y:S01]  /*22780*/  F2FP.F16.F32.PACK_AB R111, R51, R104 ;  /* 0x00000068336f723e */ /* 0x000fe200000000ff */
[C---:B------:R-:W-:Y:S01]  /*22790*/  FMUL.FTZ R74, R2.reuse, R74 ;  /* 0x0000004a024a7220 */ /* 0x040fe20000410000 */
[----:B------:R-:W2:Y:S01]  /*227a0*/  LDL.64 R124, [R1+0x150] ;  /* 0x00015000017c7983 */ /* 0x000ea20000100a00 */
[C---:B------:R-:W-:Y:S01]  /*227b0*/  FMUL.FTZ R75, R2.reuse, R75 ;  /* 0x0000004b024b7220 */ /* 0x040fe20000410000 */
[C---:B------:R-:W-:Y:S01]  /*227c0*/  FMUL.FTZ R78, R2.reuse, R78 ;  /* 0x0000004e024e7220 */ /* 0x040fe20000410000 */
[C---:B------:R-:W-:Y:S01]  /*227d0*/  FMUL.FTZ R79, R2.reuse, R79 ;  /* 0x0000004f024f7220 */ /* 0x040fe20000410000 */
[C---:B------:R-:W-:Y:S01]  /*227e0*/  FMUL.FTZ R90, R2.reuse, R90 ;  /* 0x0000005a025a7220 */ /* 0x040fe20000410000 */
[----:B------:R-:W-:Y:S01]  /*227f0*/  FMUL.FTZ R91, R2, R91 ;  /* 0x0000005b025b7220 */ /* 0x000fe20000410000 */
[----:B------:R-:W2:Y:S01]  /*22800*/  LDL R122, [R1+0x17c] ;  /* 0x00017c00017a7983 */ /* 0x000ea20000100800 */
[----:B------:R1:W1:Y:S01]  /*22810*/  MUFU.EX2 R2, R4 ;  /* 0x0000000400027308 */ /* 0x0002620000000800 */
[C---:B------:R-:W-:Y:S01]  /*22820*/  FMUL.FTZ R24, R3.reuse, R128 ;  /* 0x0000008003187220 */ /* 0x040fe20000410000 */
[C---:B------:R-:W-:Y:S01]  /*22830*/  FMUL.FTZ R25, R3.reuse, R129 ;  /* 0x0000008103197220 */ /* 0x040fe20000410000 */
[----:B------:R-:W2:Y:S01]  /*22840*/  LDL R133, [R1+0xac] ;  /* 0x0000ac0001857983 */ /* 0x000ea20000100800 */
[----:B------:R-:W-:Y:S01]  /*22850*/  FMUL.FTZ R57, R3, R113 ;  /* 0x0000007103397220 */ /* 0x000fe20000410000 */
[----:B------:R-:W-:Y:S02]  /*22860*/  IMAD.SHL.U32 R113, R233, 0x2, RZ ;  /* 0x00000002e9717824 */ /* 0x000fe400078e00ff */
[C---:B------:R-:W-:Y:S01]  /*22870*/  FMUL.FTZ R8, R3.reuse, R136 ;  /* 0x0000008803087220 */ /* 0x040fe20000410000 */
[----:B------:R-:W2:Y:S01]  /*22880*/  LDL R134, [R1+0x130] ;  /* 0x0001300001867983 */ /* 0x000ea20000100800 */
[C---:B------:R-:W-:Y:S01]  /*22890*/  FMUL.FTZ R40, R3.reuse, R120 ;  /* 0x0000007803287220 */ /* 0x040fe20000410000 */
[C---:B------:R-:W-:Y:S01]  /*228a0*/  FMUL.FTZ R41, R3.reuse, R121 ;  /* 0x0000007903297220 */ /* 0x040fe20000410000 */
        /* <DEDUP_REMOVED lines=16> */
[----:B------:R-:W-:Y:S01]  /*229b0*/  FMUL.FTZ R89, R3, R89 ;  /* 0x0000005903597220 */ /* 0x000fe20000410000 */
[----:B------:R-:W2:Y:S01]  /*229c0*/  LDL R190, [R1+0x94] ;  /* 0x0000940001be7983 */ /* 0x000ea20000100800 */
[C---:B------:R-:W-:Y:S01]  /*229d0*/  FMUL.FTZ R64, R0.reuse, R140 ;  /* 0x0000008c00407220 */ /* 0x040fe20000410000 */
[C---:B-1----:R-:W-:Y:S01]  /*229e0*/  FMUL.FTZ R4, R0.reuse, R168 ;  /* 0x000000a800047220 */ /* 0x042fe20000410000 */
        /* <DEDUP_REMOVED lines=9> */
[----:B------:R1:W2:Y:S01]  /*22a80*/  LDL.S16 R115, [R1+0xb8] ;  /* 0x0000b80001737983 */ /* 0x0002a20000100600 */
        /* <DEDUP_REMOVED lines=13> */
[----:B------:R1:W2:Y:S01]  /*22b60*/  LDL.S16 R140, [R1+0xa8] ;  /* 0x0000a800018c7983 */ /* 0x0002a20000100600 */
[----:B------:R-:W-:Y:S01]  /*22b70*/  MUFU.EX2 R112, R211 ;  /* 0x000000d300707308 */ /* 0x000fe20000000800 */
[C---:B------:R-:W-:Y:S01]  /*22b80*/  FMUL.FTZ R70, R2.reuse, R70 ;  /* 0x0000004602467220 */ /* 0x040fe20000410000 */
[C---:B------:R-:W-:Y:S01]  /*22b90*/  FMUL.FTZ R71, R2.reuse, R71 ;  /* 0x0000004702477220 */ /* 0x040fe20000410000 */
[----:B------:R1:W2:Y:S01]  /*22ba0*/  LDL.S16 R136, [R1+0xa4] ;  /* 0x0000a40001887983 */ /* 0x0002a20000100600 */
[C---:B------:R-:W-:Y:S01]  /*22bb0*/  FMUL.FTZ R82, R2.reuse, R82 ;  /* 0x0000005202527220 */ /* 0x040fe20000410000 */
[C---:B------:R-:W-:Y:S01]  /*22bc0*/  FMUL.FTZ R83, R2.reuse, R83 ;  /* 0x0000005302537220 */ /* 0x040fe20000410000 */
[C---:B------:R-:W-:Y:S01]  /*22bd0*/  FMUL.FTZ R86, R2.reuse, R86 ;  /* 0x0000005602567220 */ /* 0x040fe20000410000 */
[----:B------:R1:W2:Y:S01]  /*22be0*/  LDL.S16 R121, [R1+0x9c] ;  /* 0x00009c0001797983 */ /* 0x0002a20000100600 */
[C---:B------:R-:W-:Y:S01]  /*22bf0*/  FMUL.FTZ R87, R2.reuse, R87 ;  /* 0x0000005702577220 */ /* 0x040fe20000410000 */
[C---:B------:R-:W-:Y:S01]  /*22c00*/  FMUL.FTZ R98, R2.reuse, R98 ;  /* 0x0000006202627220 */ /* 0x040fe20000410000 */
[----:B------:R-:W-:Y:S01]  /*22c10*/  FMUL.FTZ R99, R2, R99 ;  /* 0x0000006302637220 */ /* 0x000fe20000410000 */
[----:B------:R-:W2:Y:S01]  /*22c20*/  LDL R120, [R1+0x16c] ;  /* 0x00016c0001787983 */ /* 0x000ea20000100800 */
[----:B---3--:R-:W-:Y:S04]  /*22c30*/  IMAD.WIDE.U32 R128, R16, -0x326172a9, RZ ;  /* 0xcd9e8d5710807825 */ /* 0x008fe800078e00ff */
[C---:B------:R-:W-:Y:S01]  /*22c40*/  FMUL.FTZ R16, R0.reuse, R164 ;  /* 0x000000a400107220 */ /* 0x040fe20000410000 */
[C---:B----4-:R-:W-:Y:S01]  /*22c50*/  FFMA.FTZ R19, R0.reuse, R5, R55 ;  /* 0x0000000500137223 */ /* 0x050fe20000010037 */
[----:B------:R-:W-:Y:S01]  /*22c60*/  FMUL.FTZ R5, R0, R169 ;  /* 0x000000a900057220 */ /* 0x000fe20000410000 */
[C---:B------:R-:W-:Y:S01]  /*22c70*/  F2FP.F16.F32.PACK_AB R0, R18.reuse, R22 ;  /* 0x000000161200723e */ /* 0x040fe200000000ff */
[----:B------:R-:W-:Y:S01]  /*22c80*/  MUFU.EX2 R55, R178 ;  /* 0x000000b200377308 */ /* 0x000fe20000000800 */
[----:B------:R-:W-:Y:S01]  /*22c90*/  FADD.FTZ R18, R18, R7 ;  /* 0x0000000712127221 */ /* 0x000fe20000010000 */
[----:B------:R-:W-:Y:S01]  /*22ca0*/  F2FP.F16.F32.PACK_AB R7, R38, R34 ;  /* 0x000000222607723e */ /* 0x000fe200000000ff */
[----:B------:R-:W-:Y:S02]  /*22cb0*/  FADD.FTZ R19, R23, R19 ;  /* 0x0000001317137221 */ /* 0x000fe40000010000 */
[----:B------:R-:W-:Y:S02]  /*22cc0*/  FADD.FTZ R18, R39, R18 ;  /* 0x0000001227127221 */ /* 0x000fe40000010000 */
[----:B------:R-:W-:Y:S02]  /*22cd0*/  FADD.FTZ R19, R105, R19 ;  /* 0x0000001369137221 */ /* 0x000fe40000010000 */
[----:B------:R-:W-:Y:S02]  /*22ce0*/  FADD.FTZ R66, R66, R18 ;  /* 0x0000001242427221 */ /* 0x000fe40000010000 */
[----:B------:R-:W-:Y:S01]  /*22cf0*/  FADD.FTZ R114, R50, R19 ;  /* 0x0000001332727221 */ /* 0x000fe20000010000 */
[----:B--2---:R-:W-:Y:S02]  /*22d00*/  IMAD.WIDE.U32 R148, R108, -0x2daee0ad, RZ ;  /* 0xd2511f536c947825 */ /* 0x004fe400078e00ff */
[----:B------:R-:W2:Y:S01]  /*22d10*/  MUFU.EX2 R108, R106 ;  /* 0x0000006a006c7308 */ /* 0x000ea20000000800 */
[----:B------:R-:W-:Y:S09]  /*22d20*/  LOP3.LUT R3, R123, R129, RZ, 0x3c, !PT ;  /* 0x000000817b037212 */ /* 0x000ff200078e3cff */
[----:B------:R-:W-:Y:S01]  /*22d30*/  MUFU.EX2 R106, R179 ;  /* 0x000000b3006a7308 */ /* 0x000fe20000000800 */
[----:B------:R-:W-:Y:S01]  /*22d40*/  LOP3.LUT R22, R125, R113, RZ, 0x3c, !PT ;  /* 0x000000717d167212 */ /* 0x000fe200078e3cff */
[----:B------:R-:W-:Y:S04]  /*22d50*/  IMAD.WIDE.U32 R156, R3, -0x2daee0ad, RZ ;  /* 0xd2511f53039c7825 */ /* 0x000fe800078e00ff */
[----:B------:R-:W-:Y:S01]  /*22d60*/  FFMA.FTZ R3, R2, R109, R34 ;  /* 0x0000006d02037223 */ /* 0x000fe20000010022 */
[----:B------:R-:W-:Y:S01]  /*22d70*/  LOP3.LUT R22, R22, R149, RZ, 0x3c, !PT ;  /* 0x0000009516167212 */ /* 0x000fe200078e3cff */
[----:B------:R-:W-:Y:S01]  /*22d80*/  VIADD R113, R113, 0x1 ;  /* 0x0000000171717836 */ /* 0x000fe20000000000 */
[----:B------:R-:W-:Y:S01]  /*22d90*/  LOP3.LUT R144, R157, R122, R148, 0x96, !PT ;  /* 0x0000007a9d907212 */ /* 0x000fe200078e9694 */
[----:B------:R-:W-:Y:S01]  /*22da0*/  FADD.FTZ R38, R38, R3 ;  /* 0x0000000326267221 */ /* 0x000fe20000010000 */
[----:B------:R-:W-:Y:S01]  /*22db0*/  F2FP.F16.F32.PACK_AB R3, R67, R176 ;  /* 0x000000b04303723e */ /* 0x000fe200000000ff */
[----:B------:R-:W-:Y:S01]  /*22dc0*/  IMAD.WIDE.U32 R22, R22, -0x326172a9, RZ ;  /* 0xcd9e8d5716167825 */ /* 0x000fe200078e00ff */
[----:B------:R-:W3:Y:S03]  /*22dd0*/  MUFU.EX2 R34, R177 ;  /* 0x000000b100227308 */ /* 0x000ee60000000800 */
[----:B------:R-:W-:Y:S01]  /*22de0*/  FADD.FTZ R38, R104, R38 ;  /* 0x0000002668267221 */ /* 0x000fe20000010000 */
[----:B------:R-:W-:Y:S01]  /*22df0*/  IMAD.WIDE.U32 R144, R144, -0x326172a9, RZ ;  /* 0xcd9e8d5790907825 */ /* 0x000fe200078e00ff */
[----:B------:R-:W-:Y:S03]  /*22e00*/  LOP3.LUT R18, R23, R133, R128, 0x96, !PT ;  /* 0x0000008517127212 */ /* 0x000fe600078e9680 */
[----:B------:R-:W-:Y:S01]  /*22e10*/  FADD.FTZ R105, R51, R38 ;  /* 0x0000002633697221 */ /* 0x000fe20000010000 */
[----:B------:R-:W-:Y:S01]  /*22e20*/  FADD.FTZ R67, R67, R54 ;  /* 0x0000003643437221 */ /* 0x000fe20000010000 */
[----:B------:R-:W-:Y:S01]  /*22e30*/  LOP3.LUT R50, R145, R134, R22, 0x96, !PT ;  /* 0x0000008691327212 */ /* 0x000fe200078e9616 */
[----:B------:R-:W-:Y:S01]  /*22e40*/  IMAD.WIDE.U32 R18, R18, -0x2daee0ad, RZ ;  /* 0xd2511f5312127825 */ /* 0x000fe200078e00ff */
[----:B------:R-:W4:Y:S03]  /*22e50*/  MUFU.EX2 R54, R182 ;  /* 0x000000b600367308 */ /* 0x000f260000000800 */
[----:B------:R-:W-:Y:S01]  /*22e60*/  IMAD.WIDE.U32 R50, R50, -0x2daee0ad, RZ ;  /* 0xd2511f5332327825 */ /* 0x000fe200078e00ff */
[----:B------:R-:W-:Y:S04]  /*22e70*/  LOP3.LUT R38, R19, R203, R156, 0x96, !PT ;  /* 0x000000cb13267212 */ /* 0x000fe800078e969c */
[----:B------:R-:W-:Y:S01]  /*22e80*/  LOP3.LUT R19, R51, R196, R18, 0x96, !PT ;  /* 0x000000c433137212 */ /* 0x000fe200078e9612 */
[----:B------:R-:W-:Y:S04]  /*22e90*/  IMAD.WIDE.U32 R38, R38, -0x326172a9, RZ ;  /* 0xcd9e8d5726267825 */ /* 0x000fe800078e00ff */
[----:B------:R-:W-:Y:S01]  /*22ea0*/  FADD.FTZ R18, R107, R67 ;  /* 0x000000436b127221 */ /* 0x000fe20000010000 */
[----:B------:R1:W-:Y:S01]  /*22eb0*/  MUFU.EX2 R51, R180 ;  /* 0x000000b400337308 */ /* 0x0003e20000000800 */
[C---:B------:R-:W-:Y:S02]  /*22ec0*/  F2FP.F16.F32.PACK_AB R107, R35.reuse, R107 ;  /* 0x0000006b236b723e */ /* 0x040fe400000000ff */
[----:B------:R-:W-:Y:S01]  /*22ed0*/  FADD.FTZ R67, R35, R18 ;  /* 0x0000001223437221 */ /* 0x000fe20000010000 */
[----:B------:R-:W-:Y:S01]  /*22ee0*/  LOP3.LUT R35, R39, R191, R144, 0x96, !PT ;  /* 0x000000bf27237212 */ /* 0x000fe200078e9690 */
[----:B--2---:R-:W-:Y:S01]  /*22ef0*/  FADD.FTZ R18, R108, R66 ;  /* 0x000000426c127221 */ /* 0x004fe20000010000 */
[----:B---3--:R-:W-:Y:S02]  /*22f00*/  F2FP.F16.F32.PACK_AB R108, R34, R108 ;  /* 0x0000006c226c723e */ /* 0x008fe400000000ff */
[----:B----4-:R-:W-:Y:S02]  /*22f10*/  F2FP.F16.F32.PACK_AB R157, R54, R55 ;  /* 0x00000037369d723e */ /* 0x010fe400000000ff */
[----:B------:R-:W2:Y:S01]  /*22f20*/  MUFU.EX2 R39, R183 ;  /* 0x000000b700277308 */ /* 0x000ea20000000800 */
[----:B------:R-:W-:Y:S01]  /*22f30*/  FADD.FTZ R118, R34, R18 ;  /* 0x0000001222767221 */ /* 0x000fe20000010000 */
[----:B------:R-:W-:Y:S04]  /*22f40*/  IMAD.WIDE.U32 R18, R19, -0x326172a9, RZ ;  /* 0xcd9e8d5713127825 */ /* 0x000fe800078e00ff */
[----:B------:R-:W-:Y:S01]  /*22f50*/  IMAD.WIDE.U32 R34, R35, -0x2daee0ad, RZ ;  /* 0xd2511f5323227825 */ /* 0x000fe200078e00ff */
[----:B------:R-:W-:Y:S03]  /*22f60*/  LOP3.LUT R38, R19, R119, R38, 0x96, !PT ;  /* 0x0000007713267212 */ /* 0x000fe600078e9626 */
[----:B------:R-:W3:Y:S01]  /*22f70*/  MUFU.EX2 R109, R212 ;  /* 0x000000d4006d7308 */ /* 0x000ee20000000800 */
[----:B------:R-:W-:Y:S01]  /*22f80*/  FADD.FTZ R19, R55, R114 ;  /* 0x0000007237137221 */ /* 0x000fe20000010000 */
[----:B-1----:R-:W-:Y:S01]  /*22f90*/  IMAD.MOV.U32 R180, RZ, RZ, R134 ;  /* 0x000000ffffb47224 */ /* 0x002fe200078e0086 */
[----:B------:R-:W-:Y:S02]  /*22fa0*/  LOP3.LUT R50, R35, R190, R50, 0x96, !PT ;  /* 0x000000be23327212 */ /* 0x000fe400078e9632 */
[----:B------:R-:W-:Y:S03]  /*22fb0*/  FADD.FTZ R117, R54, R19 ;  /* 0x0000001336757221 */ /* 0x000fe60000010000 */
[----:B------:R-:W-:Y:S01]  /*22fc0*/  IMAD.WIDE.U32 R168, R50, -0x326172a9, RZ ;  /* 0xcd9e8d5732a87825 */ /* 0x000fe200078e00ff */
[----:B--2---:R-:W-:Y:S01]  /*22fd0*/  F2FP.F16.F32.PACK_AB R164, R39, R51 ;  /* 0x0000003327a4723e */ /* 0x004fe200000000ff */
[----:B------:R-:W1:Y:S02]  /*22fe0*/  MUFU.EX2 R35, R181 ;  /* 0x000000b500237308 */ /* 0x000e640000000800 */
[----:B------:R-:W-:Y:S01]  /*22ff0*/  IMAD.WIDE.U32 R182, R38, -0x2daee0ad, RZ ;  /* 0xd2511f5326b67825 */ /* 0x000fe200078e00ff */
[----:B------:R-:W-:Y:S03]  /*23000*/  LOP3.LUT R138, R169, R175, R18, 0x96, !PT ;  /* 0x000000afa98a7212 */ /* 0x000fe600078e9612 */
[----:B------:R-:W-:Y:S01]  /*23010*/  FADD.FTZ R18, R51, R105 ;  /* 0x0000006933127221 */ /* 0x000fe20000010000 */
[----:B------:R-:W-:Y:S03]  /*23020*/  LOP3.LUT R130, R183, R189, R34, 0x96, !PT ;  /* 0x000000bdb7827212 */ /* 0x000fe600078e9622 */
[----:B------:R2:W-:Y:S01]  /*23030*/  MUFU.EX2 R54, R185 ;  /* 0x000000b900367308 */ /* 0x0005e20000000800 */
[----:B---3--:R-:W-:Y:S01]  /*23040*/  F2FP.F16.F32.PACK_AB R212, R109, R112 ;  /* 0x000000706dd4723e */ /* 0x008fe200000000ff */
[----:B------:R-:W-:Y:S01]  /*23050*/  FADD.FTZ R114, R39, R18 ;  /* 0x0000001227727221 */ /* 0x000fe20000010000 */
[----:B------:R-:W-:Y:S01]  /*23060*/  FADD.FTZ R34, R106, R67 ;  /* 0x000000436a227221 */ /* 0x000fe20000010000 */
[----:B------:R-:W-:Y:S06]  /*23070*/  IMAD.WIDE.U32 R130, R130, -0x326172a9, RZ ;  /* 0xcd9e8d5782827825 */ /* 0x000fec00078e00ff */
[----:B------:R-:W-:Y:S01]  /*23080*/  MUFU.EX2 R67, R216 ;  /* 0x000000d800437308 */ /* 0x000fe20000000800 */
[----:B------:R-:W-:Y:S02]  /*23090*/  LOP3.LUT R19, R131, R245, R168, 0x96, !PT ;  /* 0x000000f583137212 */ /* 0x000fe400078e96a8 */
[----:B-1----:R-:W-:Y:S02]  /*230a0*/  F2FP.F16.F32.PACK_AB R106, R35, R106 ;  /* 0x0000006a236a723e */ /* 0x002fe400000000ff */
[----:B------:R-:W-:Y:S05]  /*230b0*/  LOP3.LUT R18, R19, 0xff, RZ, 0xc0, !PT ;  /* 0x000000ff13127812 */ /* 0x000fea00078ec0ff */
[----:B------:R-:W-:Y:S01]  /*230c0*/  MUFU.EX2 R105, R184 ;  /* 0x000000b800697308 */ /* 0x000fe20000000800 */
[----:B------:R-:W-:Y:S01]  /*230d0*/  ISETP.GE.U32.AND P0, PT, R192, R18, PT ;  /* 0x00000012c000720c */ /* 0x000fe20003f06070 */
[----:B--2---:R-:W-:Y:S01]  /*230e0*/  IMAD.MOV.U32 R185, RZ, RZ, R119 ;  /* 0x000000ffffb97224 */ /* 0x004fe200078e0077 */
[C---:B------:R-:W-:Y:S04]  /*230f0*/  PRMT R18, R6.reuse, 0x7632, R18 ;  /* 0x0000763206127816 */ /* 0x040fe80000000012 */
[----:B------:R-:W-:Y:S03]  /*23100*/  PRMT R116, R6, 0x5410, R18 ;  /* 0x0000541006747816 */ /* 0x000fe60000000012 */
[----:B------:R-:W1:Y:S04]  /*23110*/  MUFU.EX2 R38, R187 ;  /* 0x000000bb00267308 */ /* 0x000e680000000800 */
[----:B------:R-:W-:Y:S06]  /*23120*/  @!P0 HADD2 R115, -R6.H0_H0, -RZ.H0_H0 ;  /* 0xa00000ff06738230 */ /* 0x000fec0000000900 */
[----:B------:R-:W-:Y:S01]  /*23130*/  MUFU.EX2 R104, R210 ;  /* 0x000000d200687308 */ /* 0x000fe20000000800 */
[----:B------:R-:W-:Y:S01]  /*23140*/  PRMT R50, R115, 0x7610, R50 ;  /* 0x0000761073327816 */ /* 0x000fe20000000032 */
[----:B------:R2:W-:Y:S03]  /*23150*/  @!P0 STL.S16 [R1+0xb8], R115 ;  /* 0x0000b87301008387 */ /* 0x0005e60000100600 */
[----:B------:R-:W-:Y:S01]  /*23160*/  @!P0 PRMT R6, R50, 0x5410, RZ ;  /* 0x0000541032068816 */ /* 0x000fe200000000ff */
[----:B------:R-:W3:Y:S01]  /*23170*/  LDL R51, [R1+0x170] ;  /* 0x0001700001337983 */ /* 0x000ee20000100800 */
[----:B------:R-:W-:Y:S03]  /*23180*/  IADD3 R120, P0, R194, R120, RZ ;  /* 0x00000078c2787210 */ /* 0x000fe60007f1e0ff */
[----:B------:R4:W-:Y:S01]  /*23190*/  MUFU.EX2 R50, R224 ;  /* 0x000000e000327308 */ /* 0x0009e20000000800 */
[----:B-1----:R-:W-:Y:S01]  /*231a0*/  F2FP.F16.F32.PACK_AB R165, R38, R54 ;  /* 0x0000003626a5723e */ /* 0x002fe200000000ff */
[----:B------:R-:W3:Y:S01]  /*231b0*/  LDL R126, [R1+0x198] ;  /* 0x00019800017e7983 */ /* 0x000ee20000100800 */
[----:B------:R-:W-:Y:S03]  /*231c0*/  IMAD.MOV.U32 R187, RZ, RZ, R133 ;  /* 0x000000ffffbb7224 */ /* 0x000fe600078e0085 */
[----:B------:R1:W-:Y:S04]  /*231d0*/  ST.E.U16 desc[UR4][R194.64], R6 ;  /* 0x00000006c2007985 */ /* 0x0003e8000c101504 */
[----:B------:R-:W-:Y:S10]  /*231e0*/  MUFU.EX2 R66, R221 ;  /* 0x000000dd00427308 */ /* 0x000ff40000000800 */
[----:B------:R-:W1:Y:S01]  /*231f0*/  MUFU.EX2 R55, R220 ;  /* 0x000000dc00377308 */ /* 0x000e620000000800 */
[----:B----4-:R-:W-:Y:S02]  /*23200*/  IMAD.MOV.U32 R224, RZ, RZ, R128 ;  /* 0x000000ffffe07224 */ /* 0x010fe400078e0080 */
[----:B--2---:R-:W-:Y:S07]  /*23210*/  FADD.FTZ R115, R35, R34 ;  /* 0x0000002223737221 */ /* 0x004fee0000010000 */
[----:B------:R-:W-:Y:S10]  /*23220*/  MUFU.EX2 R34, R186 ;  /* 0x000000ba00227308 */ /* 0x000ff40000000800 */
[----:B------:R-:W2:Y:S01]  /*23230*/  MUFU.EX2 R39, R213 ;  /* 0x000000d500277308 */ /* 0x000ea20000000800 */
[----:B-1----:R-:W-:Y:S02]  /*23240*/  LOP3.LUT R6, R19, 0xffff, RZ, 0xc0, !PT ;  /* 0x0000ffff13067812 */ /* 0x002fe400078ec0ff */
[----:B------:R-:W-:Y:S02]  /*23250*/  F2FP.F16.F32.PACK_AB R183, R55, R66 ;  /* 0x0000004237b7723e */ /* 0x000fe400000000ff */
[----:B------:R-:W-:Y:S05]  /*23260*/  SHF.R.U32.HI R6, RZ, 0x8, R6 ;  /* 0x00000008ff067819 */ /* 0x000fea0000011606 */
[----:B------:R1:W4:Y:S01]  /*23270*/  MUFU.EX2 R35, R225 ;  /* 0x000000e100237308 */ /* 0x0003220000000800 */
[----:B------:R-:W-:Y:S04]  /*23280*/  LOP3.LUT R6, R6, 0xffff, RZ, 0xc0, !PT ;  /* 0x0000ffff06067812 */ /* 0x000fe800078ec0ff */
[----:B------:R-:W-:Y:S02]  /*23290*/  ISETP.GE.U32.AND P3, PT, R192, R6, PT ;  /* 0x00000006c000720c */ /* 0x000fe40003f66070 */
[--C-:B------:R-:W-:Y:S02]  /*232a0*/  SHF.R.U32.HI R6, RZ, 0x10, R19.reuse ;  /* 0x00000010ff067819 */ /* 0x100fe40000011613 */
[----:B------:R-:W-:Y:S02]  /*232b0*/  SHF.R.U32.HI R19, RZ, 0x18, R19 ;  /* 0x00000018ff137819 */ /* 0x000fe40000011613 */
[----:B------:R-:W-:Y:S02]  /*232c0*/  LOP3.LUT R6, R6, 0xff, RZ, 0xc0, !PT ;  /* 0x000000ff06067812 */ /* 0x000fe400078ec0ff */
[----:B------:R-:W-:Y:S01]  /*232d0*/  ISETP.GE.U32.AND P1, PT, R192, R19, PT ;  /* 0x00000013c000720c */ /* 0x000fe20003f26070 */
[----:B------:R-:W-:Y:S01]  /*232e0*/  FADD.FTZ R19, R112, R118 ;  /* 0x0000007670137221 */ /* 0x000fe20000010000 */
[----:B------:R-:W-:Y:S02]  /*232f0*/  ISETP.GE.U32.AND P2, PT, R192, R6, PT ;  /* 0x00000006c000720c */ /* 0x000fe40003f46070 */
[----:B------:R-:W-:Y:S01]  /*23300*/  PRMT R6, R7, 0x7632, R6 ;  /* 0x0000763207067816 */ /* 0x000fe20000000006 */
[----:B------:R-:W-:Y:S01]  /*23310*/  @!P3 HADD2 R140, -R18.H0_H0, -RZ.H0_H0 ;  /* 0xa00000ff128cb230 */ /* 0x000fe20000000900 */
[----:B--2---:R-:W-:Y:S01]  /*23320*/  F2FP.F16.F32.PACK_AB R137, R39, R104 ;  /* 0x000000682789723e */ /* 0x004fe200000000ff */
[----:B------:R-:W-:Y:S01]  /*23330*/  FADD.FTZ R109, R109, R19 ;  /* 0x000000136d6d7221 */ /* 0x000fe20000010000 */
[----:B------:R-:W-:Y:S01]  /*23340*/  FADD.FTZ R19, R104, R117 ;  /* 0x0000007568137221 */ /* 0x000fe20000010000 */
[----:B-1----:R-:W-:Y:S01]  /*23350*/  IMAD.MOV.U32 R225, RZ, RZ, R129 ;  /* 0x000000ffffe17224 */ /* 0x002fe200078e0081 */
[----:B------:R-:W-:Y:S01]  /*23360*/  PRMT R135, R140, 0x7610, R135 ;  /* 0x000076108c877816 */ /* 0x000fe20000000087 */
[----:B------:R-:W-:Y:S01]  /*23370*/  @!P3 STL.S16 [R1+0xa8], R140 ;  /* 0x0000a88c0100b387 */ /* 0x000fe20000100600 */
[----:B------:R-:W-:Y:S01]  /*23380*/  FADD.FTZ R104, R39, R19 ;  /* 0x0000001327687221 */ /* 0x000fe20000010000 */
[----:B------:R-:W-:Y:S01]  /*23390*/  @!P1 HADD2 R121, -R6.H0_H0, -RZ.H0_H0 ;  /* 0xa00000ff06799230 */ /* 0x000fe20000000900 */
[----:B------:R-:W-:Y:S01]  /*233a0*/  @!P3 PRMT R18, R135, 0x5410, RZ ;  /* 0x000054108712b816 */ /* 0x000fe200000000ff */
[----:B------:R-:W-:Y:S01]  /*233b0*/  @!P2 HADD2 R136, -R7.H0_H0, -RZ.H0_H0 ;  /* 0xa00000ff0788a230 */ /* 0x000fe20000000900 */
[----:B------:R4:W-:Y:S02]  /*233c0*/  MUFU.EX2 R19, R214 ;  /* 0x000000d600137308 */ /* 0x0009e40000000800 */
[----:B------:R-:W-:Y:S01]  /*233d0*/  PRMT R127, R121, 0x7610, R127 ;  /* 0x00007610797f7816 */ /* 0x000fe2000000007f */
[----:B------:R1:W-:Y:S01]  /*233e0*/  ST.E.U16 desc[UR4][R194.64+0x2], R18 ;  /* 0x00000212c2007985 */ /* 0x0003e2000c101504 */
[----:B------:R-:W-:Y:S03]  /*233f0*/  PRMT R132, R136, 0x7610, R132 ;  /* 0x0000761088847816 */ /* 0x000fe60000000084 */
[----:B------:R-:W-:Y:S03]  /*23400*/  @!P2 STL.S16 [R1+0xa4], R136 ;  /* 0x0000a4880100a387 */ /* 0x000fe60000100600 */
[----:B------:R-:W-:Y:S01]  /*23410*/  MUFU.EX2 R39, R227 ;  /* 0x000000e300277308 */ /* 0x000fe20000000800 */
[----:B------:R3:W-:Y:S04]  /*23420*/  @!P1 STL.S16 [R1+0x9c], R121 ;  /* 0x00009c7901009387 */ /* 0x0007e80000100600 */
[----:B------:R2:W2:Y:S01]  /*23430*/  LDL.S16 R117, [R1+0x110] ;  /* 0x0001100001757983 */ /* 0x0004a20000100600 */
[----:B----4-:R-:W-:Y:S03]  /*23440*/  F2FP.F16.F32.PACK_AB R214, R35, R50 ;  /* 0x0000003223d6723e */ /* 0x010fe600000000ff */
[----:B------:R-:W4:Y:S01]  /*23450*/  LDL R119, [R1+0x160] ;  /* 0x0001600001777983 */ /* 0x000f220000100800 */
[----:B-1----:R-:W-:Y:S01]  /*23460*/  FADD.FTZ R18, R54, R114 ;  /* 0x0000007236127221 */ /* 0x002fe20000010000 */
[----:B------:R-:W-:Y:S02]  /*23470*/  PRMT R114, R7, 0x5410, R6 ;  /* 0x0000541007727816 */ /* 0x000fe40000000006 */
[----:B------:R-:W-:Y:S01]  /*23480*/  @!P1 PRMT R6, R127, 0x5410, RZ ;  /* 0x000054107f069816 */ /* 0x000fe200000000ff */
[----:B------:R-:W-:Y:S01]  /*23490*/  FADD.FTZ R112, R38, R18 ;  /* 0x0000001226707221 */ /* 0x000fe20000010000 */
[----:B------:R-:W-:Y:S01]  /*234a0*/  @!P2 PRMT R7, R132, 0x5410, RZ ;  /* 0x000054108407a816 */ /* 0x000fe200000000ff */
[----:B------:R-:W1:Y:S01]  /*234b0*/  MUFU.EX2 R18, R215 ;  /* 0x000000d700127308 */ /* 0x000e620000000800 */
[----:B------:R-:W-:Y:S09]  /*234c0*/  LOP3.LUT R127, R130, 0xff, RZ, 0xc0, !PT ;  /* 0x000000ff827f7812 */ /* 0x000ff200078ec0ff */
[----:B------:R-:W1:Y:S02]  /*234d0*/  MUFU.EX2 R38, R229 ;  /* 0x000000e500267308 */ /* 0x000e640000000800 */
[----:B-1----:R-:W-:Y:S02]  /*234e0*/  F2FP.F16.F32.PACK_AB R211, R18, R19 ;  /* 0x0000001312d3723e */ /* 0x002fe400000000ff */
[----:B------:R-:W-:Y:S01]  /*234f0*/  F2FP.F16.F32.PACK_AB R213, R38, R39 ;  /* 0x0000002726d5723e */ /* 0x000fe200000000ff */
[----:B---3--:R-:W-:Y:S05]  /*23500*/  IMAD.X R121, R195, 0x1, R51, P0 ;  /* 0x00000001c3797824 */ /* 0x008fea00000e0633 */
[----:B------:R-:W1:Y:S01]  /*23510*/  MUFU.EX2 R51, R217 ;  /* 0x000000d900337308 */ /* 0x000e620000000800 */
[----:B------:R-:W-:Y:S01]  /*23520*/  IMAD.WIDE.U32 R178, R126, -0x326172a9, RZ ;  /* 0xcd9e8d577eb27825 */ /* 0x000fe200078e00ff */
[----:B------:R3:W-:Y:S04]  /*23530*/  ST.E.U16 desc[UR4][R120.64+0x2], R6 ;  /* 0x0000020678007985 */ /* 0x0007e8000c101504 */
[----:B------:R3:W-:Y:S01]  /*23540*/  ST.E.U16 desc[UR4][R120.64], R7 ;  /* 0x0000000778007985 */ /* 0x0007e2000c101504 */
[----:B-1----:R-:W-:Y:S01]  /*23550*/  F2FP.F16.F32.PACK_AB R169, R51, R67 ;  /* 0x0000004333a9723e */ /* 0x002fe200000000ff */
[----:B---3--:R-:W-:Y:S01]  /*23560*/  FADD.FTZ R6, R105, R115 ;  /* 0x0000007369067221 */ /* 0x008fe20000010000 */
[C---:B------:R-:W-:Y:S01]  /*23570*/  F2FP.F16.F32.PACK_AB R105, R34.reuse, R105 ;  /* 0x000000692269723e */ /* 0x040fe200000000ff */
[----:B------:R-:W3:Y:S02]  /*23580*/  LDL R115, [R1+0x15c] ;  /* 0x00015c0001737983 */ /* 0x000ee40000100800 */
[----:B------:R-:W-:Y:S01]  /*23590*/  FADD.FTZ R54, R34, R6 ;  /* 0x0000000622367221 */ /* 0x000fe20000010000 */
[----:B------:R-:W-:Y:S01]  /*235a0*/  LOP3.LUT R6, R123, R179, RZ, 0x3c, !PT ;  /* 0x000000b37b067212 */ /* 0x000fe200078e3cff */
[----:B------:R-:W-:Y:S02]  /*235b0*/  FADD.FTZ R7, R50, R109 ;  /* 0x0000006d32077221 */ /* 0x000fe40000010000 */
[----:B------:R-:W1:Y:S02]  /*235c0*/  MUFU.EX2 R50, R226 ;  /* 0x000000e200327308 */ /* 0x000e640000000800 */
[----:B------:R-:W-:Y:S01]  /*235d0*/  IMAD.WIDE.U32 R152, R6, -0x2daee0ad, RZ ;  /* 0xd2511f5306987825 */ /* 0x000fe200078e00ff */
[----:B------:R-:W-:Y:S02]  /*235e0*/  LOP3.LUT R6, R125, R113, RZ, 0x3c, !PT ;  /* 0x000000717d067212 */ /* 0x000fe400078e3cff */
[----:B------:R-:W4:Y:S01]  /*235f0*/  LDL.64 R124, [R1+0x148] ;  /* 0x00014800017c7983 */ /* 0x000f220000100a00 */
[----:B------:R-:W-:Y:S01]  /*23600*/  FADD.FTZ R109, R35, R7 ;  /* 0x00000007236d7221 */ /* 0x000fe20000010000 */
[----:B------:R-:W-:Y:S01]  /*23610*/  LOP3.LUT R148, R153, R122, R148, 0x96, !PT ;  /* 0x0000007a99947212 */ /* 0x000fe200078e9694 */
[----:B------:R-:W-:Y:S01]  /*23620*/  FADD.FTZ R7, R67, R112 ;  /* 0x0000007043077221 */ /* 0x000fe20000010000 */
[----:B------:R-:W-:Y:S01]  /*23630*/  LOP3.LUT R140, R6, R149, RZ, 0x3c, !PT ;  /* 0x00000095068c7212 */ /* 0x000fe200078e3cff */
[----:B------:R-:W-:Y:S01]  /*23640*/  FADD.FTZ R6, R66, R104 ;  /* 0x0000006842067221 */ /* 0x000fe20000010000 */
[----:B------:R-:W3:Y:S01]  /*23650*/  LDL R122, [R1+0x158] ;  /* 0x00015800017a7983 */ /* 0x000ee20000100800 */
[----:B------:R-:W-:Y:S04]  /*23660*/  IMAD.WIDE.U32 R148, R148, -0x326172a9, RZ ;  /* 0xcd9e8d5794947825 */ /* 0x000fe800078e00ff */
[C---:B------:R-:W-:Y:S01]  /*23670*/  FMUL.FTZ R66, R2.reuse, R142 ;  /* 0x0000008e02427220 */ /* 0x040fe20000410000 */
[----:B------:R-:W-:Y:S01]  /*23680*/  FADD.FTZ R55, R55, R6 ;  /* 0x0000000637377221 */ /* 0x000fe20000010000 */
[----:B------:R-:W-:Y:S01]  /*23690*/  LOP3.LUT R6, R23, R187, R178, 0x96, !PT ;  /* 0x000000bb17067212 */ /* 0x000fe200078e96b2 */
[----:B------:R-:W-:Y:S01]  /*236a0*/  FMUL.FTZ R67, R2, R143 ;  /* 0x0000008f02437220 */ /* 0x000fe20000410000 */
[----:B------:R-:W-:Y:S01]  /*236b0*/  LOP3.LUT R34, R149, R180, R22, 0x96, !PT ;  /* 0x000000b495227212 */ /* 0x000fe200078e9616 */
[----:B------:R-:W-:Y:S01]  /*236c0*/  FADD.FTZ R22, R19, R54 ;  /* 0x0000003613167221 */ /* 0x000fe20000010000 */
[----:B------:R-:W-:Y:S01]  /*236d0*/  FADD.FTZ R104, R51, R7 ;  /* 0x0000000733687221 */ /* 0x000fe20000010000 */
[----:B------:R-:W-:Y:S04]  /*236e0*/  IMAD.WIDE.U32 R6, R6, -0x2daee0ad, RZ ;  /* 0xd2511f5306067825 */ /* 0x000fe800078e00ff */
[----:B------:R-:W-:Y:S01]  /*236f0*/  FMUL.FTZ R51, R2, R151 ;  /* 0x0000009702337220 */ /* 0x000fe20000410000 */
[----:B------:R-:W-:Y:S01]  /*23700*/  FADD.FTZ R112, R18, R22 ;  /* 0x0000001612707221 */ /* 0x000fe20000010000 */
[----:B------:R-:W-:Y:S01]  /*23710*/  IMAD.WIDE.U32 R34, R34, -0x2daee0ad, RZ ;  /* 0xd2511f5322227825 */ /* 0x000fe200078e00ff */
[----:B------:R-:W-:Y:S01]  /*23720*/  LOP3.LUT R22, R7, R203, R152, 0x96, !PT ;  /* 0x000000cb07167212 */ /* 0x000fe200078e9698 */
[----:B------:R-:W1:Y:S02]  /*23730*/  MUFU.EX2 R18, R228 ;  /* 0x000000e400127308 */ /* 0x000e640000000800 */
[----:B------:R-:W-:Y:S01]  /*23740*/  FMUL.FTZ R54, R2, R146 ;  /* 0x0000009202367220 */ /* 0x000fe20000410000 */
[----:B------:R-:W-:Y:S01]  /*23750*/  LOP3.LUT R7, R35, R196, R6, 0x96, !PT ;  /* 0x000000c423077212 */ /* 0x000fe200078e9606 */
[--C-:B------:R-:W-:Y:S01]  /*23760*/  FADD.FTZ R6, R39, R109.reuse ;  /* 0x0000006d27067221 */ /* 0x100fe20000010000 */
[C---:B------:R-:W-:Y:S01]  /*23770*/  PRMT R109, R3.reuse, 0x7632, R109 ;  /* 0x00007632036d7816 */ /* 0x040fe2000000006d */
[----:B------:R-:W-:Y:S04]  /*23780*/  IMAD.WIDE.U32 R22, R22, -0x326172a9, RZ ;  /* 0xcd9e8d5716167825 */ /* 0x000fe800078e00ff */
[----:B------:R-:W-:Y:S01]  /*23790*/  FMUL.FTZ R35, R2, R159 ;  /* 0x0000009f02237220 */ /* 0x000fe20000410000 */
[----:B------:R-:W-:Y:S01]  /*237a0*/  PRMT R126, R3, 0x5410, R109 ;  /* 0x00005410037e7816 */ /* 0x000fe2000000006d */
[----:B------:R-:W-:Y:S01]  /*237b0*/  FADD.FTZ R113, R38, R6 ;  /* 0x0000000626717221 */ /* 0x000fe20000010000 */
[----:B------:R-:W-:Y:S01]  /*237c0*/  LOP3.LUT R19, R23, R191, R148, 0x96, !PT ;  /* 0x000000bf17137212 */ /* 0x000fe200078e9694 */
[----:B-1----:R-:W-:Y:S01]  /*237d0*/  FADD.FTZ R6, R50, R55 ;  /* 0x0000003732067221 */ /* 0x002fe20000010000 */
[C---:B------:R-:W-:Y:S01]  /*237e0*/  FMUL.FTZ R38, R2.reuse, R154 ;  /* 0x0000009a02267220 */ /* 0x040fe20000410000 */
[C---:B------:R-:W-:Y:S01]  /*237f0*/  FMUL.FTZ R23, R2.reuse, R163 ;  /* 0x000000a302177220 */ /* 0x040fe20000410000 */
[C---:B------:R-:W-:Y:S01]  /*23800*/  FMUL.FTZ R39, R2.reuse, R155 ;  /* 0x0000009b02277220 */ /* 0x040fe20000410000 */
[----:B------:R-:W-:Y:S01]  /*23810*/  FMUL.FTZ R55, R2, R147 ;  /* 0x0000009302377220 */ /* 0x000fe20000410000 */
[C---:B------:R-:W-:Y:S01]  /*23820*/  F2FP.F16.F32.PACK_AB R210, R18.reuse, R50 ;  /* 0x0000003212d2723e */ /* 0x040fe200000000ff */
[----:B------:R-:W-:Y:S01]  /*23830*/  FADD.FTZ R133, R18, R6 ;  /* 0x0000000612857221 */ /* 0x000fe20000010000 */
[----:B------:R-:W-:Y:S04]  /*23840*/  IMAD.WIDE.U32 R6, R7, -0x326172a9, RZ ;  /* 0xcd9e8d5707067825 */ /* 0x000fe800078e00ff */
[----:B------:R-:W-:Y:S01]  /*23850*/  FMUL.FTZ R50, R2, R150 ;  /* 0x0000009602327220 */ /* 0x000fe20000410000 */
[----:B------:R-:W-:Y:S01]  /*23860*/  IMAD.WIDE.U32 R18, R19, -0x2daee0ad, RZ ;  /* 0xd2511f5313127825 */ /* 0x000fe200078e00ff */
[----:B------:R-:W-:Y:S04]  /*23870*/  LOP3.LUT R22, R7, R185, R22, 0x96, !PT ;  /* 0x000000b907167212 */ /* 0x000fe800078e9616 */
[----:B------:R-:W-:Y:S01]  /*23880*/  LOP3.LUT R34, R19, R190, R34, 0x96, !PT ;  /* 0x000000be13227212 */ /* 0x000fe200078e9622 */
[----:B------:R-:W-:Y:S04]  /*23890*/  IMAD.WIDE.U32 R176, R22, -0x2daee0ad, RZ ;  /* 0xd2511f5316b07825 */ /* 0x000fe800078e00ff */
[----:B------:R-:W-:Y:S01]  /*238a0*/  FMUL.FTZ R22, R2, R162 ;  /* 0x000000a202167220 */ /* 0x000fe20000410000 */
[----:B------:R-:W-:Y:S01]  /*238b0*/  IMAD.WIDE.U32 R160, R34, -0x326172a9, RZ ;  /* 0xcd9e8d5722a07825 */ /* 0x000fe200078e00ff */
[----:B------:R-:W-:Y:S03]  /*238c0*/  LOP3.LUT R134, R177, R189, R18, 0x96, !PT ;  /* 0x000000bdb1867212 */ /* 0x000fe600078e9612 */
[----:B------:R-:W-:Y:S01]  /*238d0*/  FMUL.FTZ R34, R2, R158 ;  /* 0x0000009e02227220 */ /* 0x000fe20000410000 */
[----:B------:R-:W-:Y:S01]  /*238e0*/  LOP3.LUT R136, R161, R175, R6, 0x96, !PT ;  /* 0x000000afa1887212 */ /* 0x000fe200078e9606 */
[----:B------:R-:W-:Y:S05]  /*238f0*/  IMAD.WIDE.U32 R134, R134, -0x326172a9, RZ ;  /* 0xcd9e8d5786867825 */ /* 0x000fea00078e00ff */
[----:B------:R-:W-:Y:S04]  /*23900*/  LOP3.LUT R6, R135, R245, R160, 0x96, !PT ;  /* 0x000000f587067212 */ /* 0x000fe800078e96a0 */
[----:B------:R-:W-:Y:S04]  /*23910*/  LOP3.LUT R7, R6, 0xff, RZ, 0xc0, !PT ;  /* 0x000000ff06077812 */ /* 0x000fe800078ec0ff */
[----:B------:R-:W-:Y:S11]  /*23920*/  ISETP.GE.U32.AND P1, PT, R192, R7, PT ;  /* 0x00000007c000720c */ /* 0x000ff60003f26070 */
[----:B------:R-:W-:Y:S02]  /*23930*/  @!UPT UIADD3 URZ, URZ, URZ, URZ ;  /* 0x0000003f3f3ff290 */ /* 0x000fe4000fffe03f */
[----:B--2---:R-:W-:Y:S05]  /*23940*/  @!P1 HADD2 R117, -R3.H0_H0, -RZ.H0_H0 ;  /* 0xa00000ff03759230 */ /* 0x004fea0000000900 */
[----:B------:R-:W-:Y:S01]  /*23950*/  PRMT R7, R117, 0x7610, R7 ;  /* 0x0000761075077816 */ /* 0x000fe20000000007 */
[----:B------:R1:W-:Y:S03]  /*23960*/  @!P1 STL.S16 [R1+0x110], R117 ;  /* 0x0001107501009387 */ /* 0x0003e60000100600 */
[----:B------:R-:W-:Y:S01]  /*23970*/  @!P1 PRMT R3, R7, 0x5410, RZ ;  /* 0x0000541007039816 */ /* 0x000fe200000000ff */
[----:B------:R-:W2:Y:S01]  /*23980*/  LDL R118, [R1+0x164] ;  /* 0x0001640001767983 */ /* 0x000ea20000100800 */
[----:B------:R-:W-:Y:S03]  /*23990*/  FMUL.FTZ R7, R2, R171 ;  /* 0x000000ab02077220 */ /* 0x000fe60000410000 */
[----:B-1----:R-:W2:Y:S01]  /*239a0*/  LDL R117, [R1+0x168] ;  /* 0x0001680001757983 */ /* 0x002ea20000100800 */
[----:B----4-:R-:W-:Y:S03]  /*239b0*/  IADD3 R18, P0, R124, R120, RZ ;  /* 0x000000787c127210 */ /* 0x010fe60007f1e0ff */
[----:B------:R1:W4:Y:S02]  /*239c0*/  LDL.S16 R125, [R1+0x128] ;  /* 0x00012800017d7983 */ /* 0x0003240000100600 */
[----:B---3--:R-:W-:Y:S01]  /*239d0*/  IMAD.X R19, R115, 0x1, R121, P0 ;  /* 0x0000000173137824 */ /* 0x008fe200000e0679 */
[----:B------:R-:W-:Y:S01]  /*239e0*/  IADD3 R122, P0, R194, R122, RZ ;  /* 0x0000007ac27a7210 */ /* 0x000fe20007f1e0ff */
[----:B------:R1:W3:Y:S04]  /*239f0*/  LDL.S16 R115, [R1+0x12c] ;  /* 0x00012c0001737983 */ /* 0x0002e80000100600 */
[----:B------:R1:W-:Y:S01]  /*23a00*/  ST.E.U16 desc[UR4][R18.64], R3 ;  /* 0x0000000312007985 */ /* 0x0003e2000c101504 */
[----:B------:R-:W-:Y:S01]  /*23a10*/  IMAD.X R123, R195, 0x1, R119, P0 ;  /* 0x00000001c37b7824 */ /* 0x000fe200000e0677 */
[----:B-1----:R-:W-:Y:S01]  /*23a20*/  LOP3.LUT R3, R130, 0xffff, RZ, 0xc0, !PT ;  /* 0x0000ffff82037812 */ /* 0x002fe200078ec0ff */
[C---:B------:R-:W-:Y:S01]  /*23a30*/  FMUL.FTZ R18, R2.reuse, R166 ;  /* 0x000000a602127220 */ /* 0x040fe20000410000 */
[----:B------:R-:W-:Y:S02]  /*23a40*/  FMUL.FTZ R19, R2, R167 ;  /* 0x000000a702137220 */ /* 0x000fe40000410000 */
[----:B------:R-:W-:Y:S04]  /*23a50*/  SHF.R.U32.HI R3, RZ, 0x8, R3 ;  /* 0x00000008ff037819 */ /* 0x000fe80000011603 */
[----:B------:R-:W-:Y:S02]  /*23a60*/  LOP3.LUT R132, R3, 0xffff, RZ, 0xc0, !PT ;  /* 0x0000ffff03847812 */ /* 0x000fe400078ec0ff */
[--C-:B------:R-:W-:Y:S04]  /*23a70*/  SHF.R.U32.HI R3, RZ, 0x10, R130.reuse ;  /* 0x00000010ff037819 */ /* 0x100fe80000011682 */
[----:B------:R-:W-:Y:S04]  /*23a80*/  LOP3.LUT R3, R3, 0xff, RZ, 0xc0, !PT ;  /* 0x000000ff03037812 */ /* 0x000fe800078ec0ff */
[C---:B------:R-:W-:Y:S02]  /*23a90*/  ISETP.GE.U32.AND P6, PT, R192.reuse, R3, PT ;  /* 0x00000003c000720c */ /* 0x040fe40003fc6070 */
[----:B------:R-:W-:Y:S04]  /*23aa0*/  SHF.R.U32.HI R3, RZ, 0x18, R130 ;  /* 0x00000018ff037819 */ /* 0x000fe80000011682 */
[----:B------:R-:W-:Y:S02]  /*23ab0*/  ISETP.GE.U32.AND P5, PT, R192, R3, PT ;  /* 0x00000003c000720c */ /* 0x000fe40003fa6070 */
[----:B------:R-:W-:Y:S04]  /*23ac0*/  LOP3.LUT R3, R6, 0xffff, RZ, 0xc0, !PT ;  /* 0x0000ffff06037812 */ /* 0x000fe800078ec0ff */
[----:B------:R-:W-:Y:S04]  /*23ad0*/  SHF.R.U32.HI R3, RZ, 0x8, R3 ;  /* 0x00000008ff037819 */ /* 0x000fe80000011603 */
[----:B------:R-:W-:Y:S04]  /*23ae0*/  LOP3.LUT R3, R3, 0xffff, RZ, 0xc0, !PT ;  /* 0x0000ffff03037812 */ /* 0x000fe800078ec0ff */
[C---:B------:R-:W-:Y:S02]  /*23af0*/  ISETP.GE.U32.AND P3, PT, R192.reuse, R3, PT ;  /* 0x00000003c000720c */ /* 0x040fe40003f66070 */
[--C-:B------:R-:W-:Y:S02]  /*23b00*/  SHF.R.U32.HI R3, RZ, 0x10, R6.reuse ;  /* 0x00000010ff037819 */ /* 0x100fe40000011606 */
[----:B------:R-:W-:Y:S02]  /*23b10*/  SHF.R.U32.HI R6, RZ, 0x18, R6 ;  /* 0x00000018ff067819 */ /* 0x000fe40000011606 */
[----:B------:R-:W-:Y:S02]  /*23b20*/  LOP3.LUT R3, R3, 0xff, RZ, 0xc0, !PT ;  /* 0x000000ff03037812 */ /* 0x000fe400078ec0ff */
[----:B------:R-:W-:Y:S01]  /*23b30*/  ISETP.GE.U32.AND P1, PT, R192, R6, PT ;  /* 0x00000006c000720c */ /* 0x000fe20003f26070 */
[----:B------:R-:W-:Y:S01]  /*23b40*/  FMUL.FTZ R6, R2, R170 ;  /* 0x000000aa02067220 */ /* 0x000fe20000410000 */
[----:B------:R-:W-:Y:S02]  /*23b50*/  ISETP.GE.U32.AND P2, PT, R192, R3, PT ;  /* 0x00000003c000720c */ /* 0x000fe40003f46070 */
[----:B------:R-:W1:Y:S01]  /*23b60*/  MUFU.EX2 R3, R234 ;  /* 0x000000ea00037308 */ /* 0x000e620000000800 */
[----:B--2---:R-:W-:Y:S01]  /*23b70*/  IADD3 R118, P0, R194, R118, RZ ;  /* 0x00000076c2767210 */ /* 0x004fe20007f1e0ff */
[----:B-1----:R-:W-:Y:S04]  /*23b80*/  FADD.FTZ R104, R3, R104 ;  /* 0x0000006803687221 */ /* 0x002fe80000010000 */
[----:B------:R-:W-:Y:S04]  /*23b90*/  IMAD.X R119, R195, 0x1, R117, P0 ;  /* 0x00000001c3777824 */ /* 0x000fe800000e0675 */
[----:B------:R-:W-:Y:S01]  /*23ba0*/  MUFU.EX2 R117, R240 ;  /* 0x000000f000757308 */ /* 0x000fe20000000800 */
[----:B----4-:R-:W-:Y:S05]  /*23bb0*/  @!P2 HADD2 R125, -R0.H0_H0, -RZ.H0_H0 ;  /* 0xa00000ff007da230 */ /* 0x010fea0000000900 */
[----:B------:R-:W-:Y:S01]  /*23bc0*/  PRMT R141, R125, 0x7610, R141 ;  /* 0x000076107d8d7816 */ /* 0x000fe2000000008d */
[----:B---3--:R-:W-:Y:S05]  /*23bd0*/  @!P3 HADD2 R115, -R109.H0_H0, -RZ.H0_H0 ;  /* 0xa00000ff6d73b230 */ /* 0x008fea0000000900 */
[----:B------:R-:W-:Y:S01]  /*23be0*/  PRMT R2, R115, 0x7610, R2 ;  /* 0x0000761073027816 */ /* 0x000fe20000000002 */
[----:B------:R1:W-:Y:S03]  /*23bf0*/  @!P3 STL.S16 [R1+0x12c], R115 ;  /* 0x00012c730100b387 */ /* 0x0003e60000100600 */
[----:B------:R-:W-:Y:S01]  /*23c00*/  @!P3 PRMT R109, R2, 0x5410, RZ ;  /* 0x00005410026db816 */ /* 0x000fe200000000ff */
[----:B------:R3:W2:Y:S01]  /*23c10*/  LDL.S16 R154, [R1+0x120] ;  /* 0x00012000019a7983 */ /* 0x0006a20000100600 */
[----:B------:R-:W-:Y:S01]  /*23c20*/  ISETP.GE.U32.AND P3, PT, R192, R127, PT ;  /* 0x0000007fc000720c */ /* 0x000fe20003f66070 */
[----:B------:R-:W4:Y:S02]  /*23c30*/  MUFU.EX2 R2, R232 ;  /* 0x000000e800027308 */ /* 0x000f240000000800 */
[----:B------:R3:W-:Y:S08]  /*23c40*/  ST.E.U16 desc[UR4][R122.64], R109 ;  /* 0x0000006d7a007985 */ /* 0x0007f0000c101504 */
[----:B------:R-:W-:Y:S01]  /*23c50*/  MUFU.EX2 R127, R243 ;  /* 0x000000f3007f7308 */ /* 0x000fe20000000800 */
[C---:B----4-:R-:W-:Y:S01]  /*23c60*/  F2FP.F16.F32.PACK_AB R161, R2.reuse, R3 ;  /* 0x0000000302a1723e */ /* 0x050fe200000000ff */
[----:B------:R-:W-:Y:S01]  /*23c70*/  FADD.FTZ R124, R2, R104 ;  /* 0x00000068027c7221 */ /* 0x000fe20000010000 */
[----:B-1----:R1:W4:Y:S07]  /*23c80*/  LDL.S16 R115, [R1+0x124] ;  /* 0x0001240001737983 */ /* 0x00232e0000100600 */
[----:B------:R-:W1:Y:S01]  /*23c90*/  MUFU.EX2 R104, R231 ;  /* 0x000000e700687308 */ /* 0x000e620000000800 */
[----:B------:R1:W-:Y:S04]  /*23ca0*/  @!P2 STL.S16 [R1+0x128], R125 ;  /* 0x0001287d0100a387 */ /* 0x0003e80000100600 */
[----:B------:R2:W2:Y:S05]  /*23cb0*/  LDL.S16 R153, [R1+0x11c] ;  /* 0x00011c0001997983 */ /* 0x0004aa0000100600 */
[----:B------:R-:W1:Y:S10]  /*23cc0*/  MUFU.EX2 R2, R230 ;  /* 0x000000e600027308 */ /* 0x000e740000000800 */
[----:B---3--:R-:W3:Y:S01]  /*23cd0*/  MUFU.EX2 R109, R239 ;  /* 0x000000ef006d7308 */ /* 0x008ee20000000800 */
[----:B-1----:R-:W-:Y:S09]  /*23ce0*/  FADD.FTZ R3, R104, R112 ;  /* 0x0000007068037221 */ /* 0x002ff20000010000 */
[----:B------:R-:W1:Y:S01]  /*23cf0*/  MUFU.EX2 R112, R242 ;  /* 0x000000f200707308 */ /* 0x000e620000000800 */
[C---:B------:R-:W-:Y:S01]  /*23d00*/  F2FP.F16.F32.PACK_AB R104, R2.reuse, R104 ;  /* 0x000000680268723e */ /* 0x040fe200000000ff */
[----:B------:R-:W-:Y:S01]  /*23d10*/  FADD.FTZ R128, R2, R3 ;  /* 0x0000000302807221 */ /* 0x000fe20000010000 */
[C---:B------:R-:W-:Y:S04]  /*23d20*/  PRMT R2, R0.reuse, 0x7632, R2 ;  /* 0x0000763200027816 */ /* 0x040fe80000000002 */
[----:B------:R-:W-:Y:S03]  /*23d30*/  PRMT R125, R0, 0x5410, R2 ;  /* 0x00005410007d7816 */ /* 0x000fe60000000002 */
[----:B------:R-:W1:Y:S01]  /*23d40*/  MUFU.EX2 R3, R241 ;  /* 0x000000f100037308 */ /* 0x000e620000000800 */
[----:B------:R-:W-:Y:S01]  /*23d50*/  @!P2 PRMT R0, R141, 0x5410, RZ ;  /* 0x000054108d00a816 */ /* 0x000fe200000000ff */
[----:B------:R-:W-:Y:S01]  /*23d60*/  IMAD.WIDE.U32 R140, R140, -0x326172a9, RZ ;  /* 0xcd9e8d578c8c7825 */ /* 0x000fe200078e00ff */
[----:B---3--:R-:W-:Y:S03]  /*23d70*/  F2FP.F16.F32.PACK_AB R162, R109, R117 ;  /* 0x000000756da2723e */ /* 0x008fe600000000ff */
[----:B------:R3:W-:Y:S01]  /*23d80*/  ST.E.U16 desc[UR4][R118.64], R0 ;  /* 0x0000000076007985 */ /* 0x0007e2000c101504 */
[CC--:B------:R-:W-:Y:S02]  /*23d90*/  LOP3.LUT R158, R141.reuse, R187.reuse, R178, 0x96, !PT ;  /* 0x000000bb8d9e7212 */ /* 0x0c0fe400078e96b2 */
[----:B------:R-:W-:Y:S01]  /*23da0*/  LOP3.LUT R150, R141, R187, R224, 0x96, !PT ;  /* 0x000000bb8d967212 */ /* 0x000fe200078e96e0 */
[----:B-1----:R-:W-:Y:S01]  /*23db0*/  FADD.FTZ R113, R112, R113 ;  /* 0x0000007170717221 */ /* 0x002fe20000010000 */
[C---:B------:R-:W-:Y:S03]  /*23dc0*/  F2FP.F16.F32.PACK_AB R170, R3.reuse, R112 ;  /* 0x0000007003aa723e */ /* 0x040fe600000000ff */
[----:B------:R-:W-:Y:S02]  /*23dd0*/  FADD.FTZ R129, R3, R113 ;  /* 0x0000007103817221 */ /* 0x000fe40000010000 */
[----:B------:R-:W-:Y:S10]  /*23de0*/  MUFU.EX2 R113, R237 ;  /* 0x000000ed00717308 */ /* 0x000ff40000000800 */
[----:B------:R-:W1:Y:S01]  /*23df0*/  MUFU.EX2 R3, R238 ;  /* 0x000000ee00037308 */ /* 0x000e620000000800 */
[----:B---3--:R-:W-:Y:S04]  /*23e00*/  LOP3.LUT R0, R134, 0xff, RZ, 0xc0, !PT ;  /* 0x000000ff86007812 */ /* 0x008fe800078ec0ff */
[----:B------:R-:W-:Y:S02]  /*23e10*/  ISETP.GE.U32.AND P0, PT, R192, R0, PT ;  /* 0x00000000c000720c */ /* 0x000fe40003f06070 */
[----:B------:R-:W-:Y:S04]  /*23e20*/  LOP3.LUT R0, R134, 0xffff, RZ, 0xc0, !PT ;  /* 0x0000ffff86007812 */ /* 0x000fe800078ec0ff */
[----:B------:R-:W-:Y:S02]  /*23e30*/  SHF.R.U32.HI R0, RZ, 0x8, R0 ;  /* 0x00000008ff007819 */ /* 0x000fe40000011600 */
[----:B-1----:R-:W-:Y:S02]  /*23e40*/  F2FP.F16.F32.PACK_AB R163, R3, R113 ;  /* 0x0000007103a3723e */ /* 0x002fe400000000ff */
[----:B------:R-:W-:Y:S01]  /*23e50*/  LOP3.LUT R0, R0, 0xffff, RZ, 0xc0, !PT ;  /* 0x0000ffff00007812 */ /* 0x000fe200078ec0ff */
[----:B----4-:R-:W-:Y:S05]  /*23e60*/  @!P1 HADD2 R115, -R2.H0_H0, -RZ.H0_H0 ;  /* 0xa00000ff02739230 */ /* 0x010fea0000000900 */
[----:B------:R-:W-:Y:S01]  /*23e70*/  PRMT R112, R115, 0x7610, R112 ;  /* 0x0000761073707816 */ /* 0x000fe20000000070 */
[----:B------:R1:W-:Y:S03]  /*23e80*/  @!P1 STL.S16 [R1+0x124], R115 ;  /* 0x0001247301009387 */ /* 0x0003e60000100600 */
[----:B------:R-:W-:Y:S01]  /*23e90*/  @!P1 PRMT R2, R112, 0x5410, RZ ;  /* 0x0000541070029816 */ /* 0x000fe200000000ff */
[----:B------:R3:W4:Y:S01]  /*23ea0*/  LDL.S16 R181, [R1+0x118] ;  /* 0x0001180001b57983 */ /* 0x0007220000100600 */
[C---:B------:R-:W-:Y:S01]  /*23eb0*/  ISETP.GE.U32.AND P1, PT, R192.reuse, R0, PT ;  /* 0x00000000c000720c */ /* 0x040fe20003f26070 */
[----:B------:R-:W-:Y:S01]  /*23ec0*/  FADD.FTZ R0, R117, R133 ;  /* 0x0000008575007221 */ /* 0x000fe20000010000 */
[----:B------:R-:W-:Y:S01]  /*23ed0*/  FADD.FTZ R117, R113, R124 ;  /* 0x0000007c71757221 */ /* 0x000fe20000010000 */
[----:B------:R-:W-:Y:S01]  /*23ee0*/  SHF.R.U32.HI R124, RZ, 0x18, R134 ;  /* 0x00000018ff7c7819 */ /* 0x000fe20000011686 */
[----:B------:R3:W-:Y:S01]  /*23ef0*/  ST.E.U16 desc[UR4][R118.64+0x2], R2 ;  /* 0x0000020276007985 */ /* 0x0007e2000c101504 */
[--C-:B------:R-:W-:Y:S01]  /*23f00*/  FADD.FTZ R155, R109, R0.reuse ;  /* 0x000000006d9b7221 */ /* 0x100fe20000010000 */
[C---:B------:R-:W-:Y:S01]  /*23f10*/  PRMT R0, R139.reuse, 0x7610, R0 ;  /* 0x000076108b007816 */ /* 0x040fe20000000000 */
[----:B------:R-:W-:Y:S01]  /*23f20*/  MUFU.EX2 R112, R236 ;  /* 0x000000ec00707308 */ /* 0x000fe20000000800 */
[----:B------:R-:W-:Y:S02]  /*23f30*/  PRMT R109, R139, 0x7632, R109 ;  /* 0x000076328b6d7816 */ /* 0x000fe4000000006d */
[----:B------:R-:W-:Y:S01]  /*23f40*/  ISETP.GE.U32.AND P2, PT, R192, R124, PT ;  /* 0x0000007cc000720c */ /* 0x000fe20003f46070 */
[----:B--2---:R-:W-:Y:S01]  /*23f50*/  @!P3 HADD2 R154, -R0.H0_H0, -RZ.H0_H0 ;  /* 0xa00000ff009ab230 */ /* 0x004fe20000000900 */
[----:B------:R-:W-:Y:S05]  /*23f60*/  PRMT R113, R0, 0x5410, R109 ;  /* 0x0000541000717816 */ /* 0x000fea000000006d */
[----:B------:R-:W3:Y:S01]  /*23f70*/  MUFU.EX2 R124, R244 ;  /* 0x000000f4007c7308 */ /* 0x000ee20000000800 */
[----:B------:R-:W-:Y:S01]  /*23f80*/  PRMT R139, R154, 0x7610, R139 ;  /* 0x000076109a8b7816 */ /* 0x000fe2000000008b */
[----:B------:R2:W-:Y:S03]  /*23f90*/  @!P3 STL.S16 [R1+0x120], R154 ;  /* 0x0001209a0100b387 */ /* 0x0005e60000100600 */
[----:B------:R-:W-:Y:S01]  /*23fa0*/  @!P3 PRMT R0, R139, 0x5410, RZ ;  /* 0x000054108b00b816 */ /* 0x000fe200000000ff */
[----:B------:R4:W4:Y:S01]  /*23fb0*/  LDL.S16 R178, [R1+0x114] ;  /* 0x0001140001b27983 */ /* 0x0009220000100600 */
[----:B------:R-:W-:Y:S03]  /*23fc0*/  ISETP.GE.U32.AND P3, PT, R192, R132, PT ;  /* 0x00000084c000720c */ /* 0x000fe60003f66070 */
[----:B-1----:R-:W1:Y:S01]  /*23fd0*/  MUFU.EX2 R115, R235 ;  /* 0x000000eb00737308 */ /* 0x002e620000000800 */
[----:B------:R-:W-:Y:S01]  /*23fe0*/  IMAD.WIDE.U32 R138, R138, -0x2daee0ad, RZ ;  /* 0xd2511f538a8a7825 */ /* 0x000fe200078e00ff */
[----:B------:R4:W4:Y:S04]  /*23ff0*/  LDL.S16 R166, [R1+0x10c] ;  /* 0x00010c0001a67983 */ /* 0x0009280000100600 */
[----:B------:R1:W-:Y:S01]  /*24000*/  ST.E.U16 desc[UR4][R194.64+0x10], R0 ;  /* 0x00001000c2007985 */ /* 0x0003e2000c101504 */
[----:B---3--:R-:W-:Y:S03]  /*24010*/  F2FP.F16.F32.PACK_AB R2, R124, R127 ;  /* 0x0000007f7c02723e */ /* 0x008fe600000000ff */
[----:B------:R-:W-:Y:S05]  /*24020*/  @!P3 HADD2 R153, -R109.H0_H0, -RZ.H0_H0 ;  /* 0xa00000ff6d99b230 */ /* 0x000fea0000000900 */
[----:B------:R-:W-:Y:S01]  /*24030*/  PRMT R142, R153, 0x7610, R142 ;  /* 0x00007610998e7816 */ /* 0x000fe2000000008e */
[----:B------:R3:W-:Y:S01]  /*24040*/  @!P3 STL.S16 [R1+0x11c], R153 ;  /* 0x00011c990100b387 */ /* 0x0007e20000100600 */
[----:B--2---:R-:W-:Y:S01]  /*24050*/  FADD.FTZ R154, R3, R117 ;  /* 0x00000075039a7221 */ /* 0x004fe20000010000 */
[----:B-1----:R-:W-:Y:S01]  /*24060*/  F2FP.F16.F32.PACK_AB R3, R112, R115 ;  /* 0x000000737003723e */ /* 0x002fe200000000ff */
[----:B------:R-:W-:Y:S01]  /*24070*/  FADD.FTZ R128, R115, R128 ;  /* 0x0000008073807221 */ /* 0x000fe20000010000 */
[----:B------:R-:W-:Y:S01]  /*24080*/  @!P3 PRMT R109, R142, 0x5410, RZ ;  /* 0x000054108e6db816 */ /* 0x000fe200000000ff */
[----:B------:R-:W-:Y:S01]  /*24090*/  FADD.FTZ R115, R127, R129 ;  /* 0x000000817f737221 */ /* 0x000fe20000010000 */
[----:B------:R-:W-:Y:S01]  /*240a0*/  SHF.R.U32.HI R117, RZ, 0x10, R134 ;  /* 0x00000010ff757819 */ /* 0x000fe20000011686 */
[----:B------:R1:W2:Y:S02]  /*240b0*/  LDL.S16 R142, [R1+0x108] ;  /* 0x00010800018e7983 */ /* 0x0002a40000100600 */
[----:B------:R-:W-:Y:S01]  /*240c0*/  FADD.FTZ R124, R124, R115 ;  /* 0x000000737c7c7221 */ /* 0x000fe20000010000 */
[----:B------:R-:W-:Y:S01]  /*240d0*/  LOP3.LUT R117, R117, 0xff, RZ, 0xc0, !PT ;  /* 0x000000ff75757812 */ /* 0x000fe200078ec0ff */
[----:B------:R1:W-:Y:S03]  /*240e0*/  ST.E.U16 desc[UR4][R194.64+0x12], R109 ;  /* 0x0000126dc2007985 */ /* 0x0003e6000c101504 */
[----:B------:R-:W-:Y:S02]  /*240f0*/  ISETP.GE.U32.AND P3, PT, R192, R117, PT ;  /* 0x00000075c000720c */ /* 0x000fe40003f66070 */
[----:B------:R-:W-:Y:S02]  /*24100*/  PRMT R0, R107, 0x7632, R0 ;  /* 0x000076326b007816 */ /* 0x000fe40000000000 */
[----:B------:R-:W-:Y:S01]  /*24110*/  LOP3.LUT R117, R139, R246, R182, 0x96, !PT ;  /* 0x000000f68b757212 */ /* 0x000fe200078e96b6 */
[----:B---3--:R-:W-:Y:S01]  /*24120*/  FADD.FTZ R153, R112, R128 ;  /* 0x0000008070997221 */ /* 0x008fe20000010000 */
[----:B------:R-:W-:Y:S02]  /*24130*/  PRMT R112, R111, 0x7632, R112 ;  /* 0x000076326f707816 */ /* 0x000fe40000000070 */
[----:B------:R-:W-:Y:S02]  /*24140*/  LOP3.LUT R128, R117, 0xff, RZ, 0xc0, !PT ;  /* 0x000000ff75807812 */ /* 0x000fe400078ec0ff */
[----:B------:R-:W-:Y:S02]  /*24150*/  PRMT R115, R111, 0x5410, R112 ;  /* 0x000054106f737816 */ /* 0x000fe40000000070 */
[----:B-1----:R-:W-:Y:S01]  /*24160*/  SHF.R.U32.HI R109, RZ, 0x18, R117 ;  /* 0x00000018ff6d7819 */ /* 0x002fe20000011675 */
[----:B----4-:R-:W-:Y:S05]  /*24170*/  @!P6 HADD2 R181, -R111.H0_H0, -RZ.H0_H0 ;  /* 0xa00000ff6fb5e230 */ /* 0x010fea0000000900 */
[----:B------:R-:W-:Y:S01]  /*24180*/  PRMT R179, R181, 0x7610, R179 ;  /* 0x00007610b5b37816 */ /* 0x000fe200000000b3 */
[----:B------:R1:W-:Y:S03]  /*24190*/  @!P6 STL.S16 [R1+0x118], R181 ;  /* 0x000118b50100e387 */ /* 0x0003e60000100600 */
[----:B------:R-:W-:Y:S02]  /*241a0*/  @!P6 PRMT R111, R179, 0x5410, RZ ;  /* 0x00005410b36fe816 */ /* 0x000fe400000000ff */
[----:B------:R-:W-:Y:S03]  /*241b0*/  ISETP.GE.U32.AND P6, PT, R192, R128, PT ;  /* 0x00000080c000720c */ /* 0x000fe60003fc6070 */
[----:B------:R-:W-:Y:S01]  /*241c0*/  ST.E.U16 desc[UR4][R120.64+0x10], R111 ;  /* 0x0000106f78007985 */ /* 0x000fe2000c101504 */
[----:B------:R-:W-:Y:S02]  /*241d0*/  @!P5 HADD2 R178, -R112.H0_H0, -RZ.H0_H0 ;  /* 0xa00000ff70b2d230 */ /* 0x000fe40000000900 */
[----:B------:R-:W-:Y:S03]  /*241e0*/  @!P0 HADD2 R166, -R107.H0_H0, -RZ.H0_H0 ;  /* 0xa00000ff6ba68230 */ /* 0x000fe60000000900 */
[----:B------:R-:W-:Y:S02]  /*241f0*/  PRMT R151, R178, 0x7610, R151 ;  /* 0x00007610b2977816 */ /* 0x000fe40000000097 */
[----:B------:R-:W-:Y:S01]  /*24200*/  PRMT R143, R166, 0x7610, R143 ;  /* 0x00007610a68f7816 */ /* 0x000fe2000000008f */
[----:B-1----:R1:W3:Y:S01]  /*24210*/  LDL.S16 R181, [R1+0x100] ;  /* 0x0001000001b57983 */ /* 0x0022e20000100600 */
[----:B------:R-:W-:Y:S03]  /*24220*/  @!P5 PRMT R112, R151, 0x5410, RZ ;  /* 0x000054109770d816 */ /* 0x000fe600000000ff */
[----:B------:R4:W-:Y:S04]  /*24230*/  STL [R1+0x4], R124 ;  /* 0x0000047c01007387 */ /* 0x0009e80000100800 */
[----:B------:R-:W-:Y:S04]  /*24240*/  @!P5 STL.S16 [R1+0x114], R178 ;  /* 0x000114b20100d387 */ /* 0x000fe80000100600 */
[----:B------:R1:W-:Y:S04]  /*24250*/  @!P0 STL.S16 [R1+0x10c], R166 ;  /* 0x00010ca601008387 */ /* 0x0003e80000100600 */
[----:B------:R3:W3:Y:S01]  /*24260*/  LDL.S16 R179, [R1+0xfc] ;  /* 0x0000fc0001b37983 */ /* 0x0006e20000100600 */
[----:B--2---:R-:W-:Y:S03]  /*24270*/  @!P1 HADD2 R142, -R0.H0_H0, -RZ.H0_H0 ;  /* 0xa00000ff008e9230 */ /* 0x004fe60000000900 */
[----:B------:R-:W-:Y:S02]  /*24280*/  ST.E.U16 desc[UR4][R120.64+0x12], R112 ;  /* 0x0000127078007985 */ /* 0x000fe4000c101504 */
[----:B------:R-:W-:Y:S02]  /*24290*/  PRMT R128, R142, 0x7610, R128 ;  /* 0x000076108e807816 */ /* 0x000fe40000000080 */
[----:B----4-:R-:W-:Y:S02]  /*242a0*/  LOP3.LUT R124, R117, 0xffff, RZ, 0xc0, !PT ;  /* 0x0000ffff757c7812 */ /* 0x010fe400078ec0ff */
[----:B------:R-:W-:Y:S02]  /*242b0*/  SHF.R.U32.HI R117, RZ, 0x10, R117 ;  /* 0x00000010ff757819 */ /* 0x000fe40000011675 */
[----:B------:R-:W-:Y:S02]  /*242c0*/  SHF.R.U32.HI R124, RZ, 0x8, R124 ;  /* 0x00000008ff7c7819 */ /* 0x000fe4000001167c */
[----:B------:R-:W-:Y:S02]  /*242d0*/  LOP3.LUT R117, R117, 0xff, RZ, 0xc0, !PT ;  /* 0x000000ff75757812 */ /* 0x000fe400078ec0ff */
[----:B------:R-:W-:Y:S01]  /*242e0*/  LOP3.LUT R124, R124, 0xffff, RZ, 0xc0, !PT ;  /* 0x0000ffff7c7c7812 */ /* 0x000fe200078ec0ff */
[----:B-1----:R1:W2:Y:S03]  /*242f0*/  LDL.S16 R166, [R1+0x104] ;  /* 0x0001040001a67983 */ /* 0x0022a60000100600 */
[C---:B------:R-:W-:Y:S01]  /*24300*/  ISETP.GE.U32.AND P5, PT, R192.reuse, R124, PT ;  /* 0x0000007cc000720c */ /* 0x040fe20003fa6070 */
[----:B------:R4:W-:Y:S01]  /*24310*/  @!P1 STL.S16 [R1+0x108], R142 ;  /* 0x0001088e01009387 */ /* 0x0009e20000100600 */
[----:B------:R-:W-:Y:S02]  /*24320*/  PRMT R124, R107, 0x5410, R0 ;  /* 0x000054106b7c7816 */ /* 0x000fe40000000000 */
[----:B------:R-:W-:Y:S01]  /*24330*/  @!P0 PRMT R107, R143, 0x5410, RZ ;  /* 0x000054108f6b8816 */ /* 0x000fe200000000ff */
[----:B------:R1:W2:Y:S01]  /*24340*/  LDL.S16 R151, [R1+0xf8] ;  /* 0x0000f80001977983 */ /* 0x0002a20000100600 */
[----:B------:R-:W-:Y:S02]  /*24350*/  ISETP.GE.U32.AND P0, PT, R192, R109, PT ;  /* 0x0000006dc000720c */ /* 0x000fe40003f06070 */
[----:B------:R-:W-:Y:S01]  /*24360*/  PRMT R109, R110, 0x7632, R109 ;  /* 0x000076326e6d7816 */ /* 0x000fe2000000006d */
[----:B------:R1:W2:Y:S01]  /*24370*/  LDL.S16 R178, [R1+0xf4] ;  /* 0x0000f40001b27983 */ /* 0x0002a20000100600 */
[----:B------:R-:W-:Y:S02]  /*24380*/  @!P1 PRMT R0, R128, 0x5410, RZ ;  /* 0x0000541080009816 */ /* 0x000fe400000000ff */
[----:B------:R-:W-:Y:S01]  /*24390*/  PRMT R128, R110, 0x5410, R109 ;  /* 0x000054106e807816 */ /* 0x000fe2000000006d */
[----:B------:R1:W-:Y:S01]  /*243a0*/  ST.E.U16 desc[UR4][R122.64+0xe], R107 ;  /* 0x00000e6b7a007985 */ /* 0x0003e2000c101504 */
[----:B------:R-:W-:Y:S03]  /*243b0*/  ISETP.GE.U32.AND P1, PT, R192, R117, PT ;  /* 0x00000075c000720c */ /* 0x000fe60003f26070 */
[----:B------:R1:W-:Y:S01]  /*243c0*/  ST.E.U16 desc[UR4][R122.64+0x10], R0 ;  /* 0x000010007a007985 */ /* 0x0003e2000c101504 */
[----:B----4-:R-:W-:Y:S05]  /*243d0*/  IMAD.WIDE.U32 R142, R136, -0x2daee0ad, RZ ;  /* 0xd2511f53888e7825 */ /* 0x010fea00078e00ff */
[----:B------:R-:W-:Y:S04]  /*243e0*/  LOP3.LUT R111, R143, R246, R176, 0x96, !PT ;  /* 0x000000f68f6f7212 */ /* 0x000fe800078e96b0 */
[C---:B------:R-:W-:Y:S02]  /*243f0*/  LOP3.LUT R112, R111.reuse, 0xff, RZ, 0xc0, !PT ;  /* 0x000000ff6f707812 */ /* 0x040fe400078ec0ff */
[----:B-1----:R-:W-:Y:S04]  /*24400*/  LOP3.LUT R107, R111, 0xffff, RZ, 0xc0, !PT ;  /* 0x0000ffff6f6b7812 */ /* 0x002fe800078ec0ff */
[--C-:B------:R-:W-:Y:S02]  /*24410*/  SHF.R.U32.HI R0, RZ, 0x8, R107.reuse ;  /* 0x00000008ff007819 */ /* 0x100fe4000001166b */
[----:B------:R-:W-:Y:S01]  /*24420*/  PRMT R107, R157, 0x7610, R107 ;  /* 0x000076109d6b7816 */ /* 0x000fe2000000006b */
[----:B---3--:R-:W-:Y:S05]  /*24430*/  @!P3 HADD2 R181, -R110.H0_H0, -RZ.H0_H0 ;  /* 0xa00000ff6eb5b230 */ /* 0x008fea0000000900 */
[----:B------:R-:W-:Y:S01]  /*24440*/  PRMT R133, R181, 0x7610, R133 ;  /* 0x00007610b5857816 */ /* 0x000fe20000000085 */
[----:B------:R-:W-:Y:S03]  /*24450*/  @!P3 STL.S16 [R1+0x100], R181 ;  /* 0x000100b50100b387 */ /* 0x000fe60000100600 */
[----:B------:R-:W-:Y:S02]  /*24460*/  @!P3 PRMT R110, R133, 0x5410, RZ ;  /* 0x00005410856eb816 */ /* 0x000fe400000000ff */
[----:B------:R-:W-:Y:S01]  /*24470*/  ISETP.GE.U32.AND P3, PT, R192, R112, PT ;  /* 0x00000070c000720c */ /* 0x000fe20003f66070 */
[----:B------:R1:W3:Y:S01]  /*24480*/  LDL.S16 R133, [R1+0xf0] ;  /* 0x0000f00001857983 */ /* 0x0002e20000100600 */
[----:B------:R-:W-:Y:S02]  /*24490*/  LOP3.LUT R112, R0, 0xffff, RZ, 0xc0, !PT ;  /* 0x0000ffff00707812 */ /* 0x000fe400078ec0ff */
[----:B------:R-:W-:Y:S01]  /*244a0*/  PRMT R0, R157, 0x7632, R0 ;  /* 0x000076329d007816 */ /* 0x000fe20000000000 */
[----:B------:R-:W-:Y:S01]  /*244b0*/  @!P2 HADD2 R179, -R109.H0_H0, -RZ.H0_H0 ;  /* 0xa00000ff6db3a230 */ /* 0x000fe20000000900 */
[----:B------:R4:W-:Y:S04]  /*244c0*/  ST.E.U16 desc[UR4][R118.64+0x10], R110 ;  /* 0x0000106e76007985 */ /* 0x0009e8000c101504 */
[----:B------:R-:W-:Y:S01]  /*244d0*/  PRMT R132, R179, 0x7610, R132 ;  /* 0x00007610b3847816 */ /* 0x000fe20000000084 */
[----:B------:R-:W-:Y:S03]  /*244e0*/  @!P2 STL.S16 [R1+0xfc], R179 ;  /* 0x0000fcb30100a387 */ /* 0x000fe60000100600 */
[----:B------:R-:W-:Y:S02]  /*244f0*/  @!P2 PRMT R109, R132, 0x5410, RZ ;  /* 0x00005410846da816 */ /* 0x000fe400000000ff */
[----:B------:R-:W-:Y:S02]  /*24500*/  PRMT R132, R107, 0x5410, R0 ;  /* 0x000054106b847816 */ /* 0x000fe40000000000 */
[----:B------:R-:W-:Y:S01]  /*24510*/  ISETP.GE.U32.AND P2, PT, R192, R112, PT ;  /* 0x00000070c000720c */ /* 0x000fe20003f46070 */
[----:B------:R1:W-:Y:S01]  /*24520*/  ST.E.U16 desc[UR4][R118.64+0x12], R109 ;  /* 0x0000126d76007985 */ /* 0x0003e2000c101504 */
[----:B------:R-:W-:Y:S01]  /*24530*/  SHF.R.U32.HI R112, RZ, 0x18, R111 ;  /* 0x00000018ff707819 */ /* 0x000fe2000001166f */
[----:B--2---:R-:W-:Y:S05]  /*24540*/  @!P6 HADD2 R166, -R107.H0_H0, -RZ.H0_H0 ;  /* 0xa00000ff6ba6e230 */ /* 0x004fea0000000900 */
[----:B------:R-:W-:Y:S01]  /*24550*/  PRMT R141, R166, 0x7610, R141 ;  /* 0x00007610a68d7816 */ /* 0x000fe2000000008d */
[----:B------:R2:W-:Y:S01]  /*24560*/  @!P6 STL.S16 [R1+0x104], R166 ;  /* 0x000104a60100e387 */ /* 0x0005e20000100600 */
[----:B----4-:R-:W-:Y:S01]  /*24570*/  PRMT R110, R164, 0x7632, R110 ;  /* 0x00007632a46e7816 */ /* 0x010fe2000000006e */
[----:B------:R-:W-:Y:S01]  /*24580*/  @!P5 HADD2 R151, -R0.H0_H0, -RZ.H0_H0 ;  /* 0xa00000ff0097d230 */ /* 0x000fe20000000900 */
[----:B------:R-:W-:Y:S02]  /*24590*/  @!P6 PRMT R107, R141, 0x5410, RZ ;  /* 0x000054108d6be816 */ /* 0x000fe400000000ff */
[----:B------:R-:W-:Y:S01]  /*245a0*/  ISETP.GE.U32.AND P6, PT, R192, R112, PT ;  /* 0x00000070c000720c */ /* 0x000fe20003fc6070 */
[----:B------:R4:W4:Y:S01]  /*245b0*/  LDL.S16 R141, [R1+0xe8] ;  /* 0x0000e800018d7983 */ /* 0x0009220000100600 */
[----:B------:R-:W-:Y:S02]  /*245c0*/  PRMT R136, R151, 0x7610, R136 ;  /* 0x0000761097887816 */ /* 0x000fe40000000088 */
[----:B------:R-:W-:Y:S01]  /*245d0*/  LOP3.LUT R112, R138, 0xff, RZ, 0xc0, !PT ;  /* 0x000000ff8a707812 */ /* 0x000fe200078ec0ff */
[----:B------:R2:W-:Y:S01]  /*245e0*/  ST.E.U16 desc[UR4][R194.64+0x20], R107 ;  /* 0x0000206bc2007985 */ /* 0x0005e2000c101504 */
[----:B------:R-:W-:Y:S02]  /*245f0*/  @!P5 PRMT R0, R136, 0x5410, RZ ;  /* 0x000054108800d816 */ /* 0x000fe400000000ff */
[----:B-1----:R-:W-:Y:S03]  /*24600*/  PRMT R109, R164, 0x7610, R109 ;  /* 0x00007610a46d7816 */ /* 0x002fe6000000006d */
[----:B------:R1:W-:Y:S02]  /*24610*/  ST.E.U16 desc[UR4][R194.64+0x22], R0 ;  /* 0x00002200c2007985 */ /* 0x0003e4000c101504 */
[----:B------:R-:W-:Y:S05]  /*24620*/  @!P1 HADD2 R178, -R109.H0_H0, -RZ.H0_H0 ;  /* 0xa00000ff6db29230 */ /* 0x000fea0000000900 */
[----:B------:R-:W-:Y:S01]  /*24630*/  PRMT R127, R178, 0x7610, R127 ;  /* 0x00007610b27f7816 */ /* 0x000fe2000000007f */
[----:B--2---:R2:W2:Y:S04]  /*24640*/  LDL.S16 R166, [R1+0xec] ;  /* 0x0000ec0001a67983 */ /* 0x0044a80000100600 */
[----:B------:R1:W-:Y:S01]  /*24650*/  @!P5 STL.S16 [R1+0xf8], R151 ;  /* 0x0000f8970100d387 */ /* 0x0003e20000100600 */
[----:B------:R-:W-:Y:S02]  /*24660*/  ISETP.GE.U32.AND P5, PT, R192, R112, PT ;  /* 0x00000070c000720c */ /* 0x000fe40003fa6070 */
[----:B------:R-:W-:Y:S01]  /*24670*/  SHF.R.U32.HI R112, RZ, 0x10, R111 ;  /* 0x00000010ff707819 */ /* 0x000fe2000001166f */
[----:B------:R2:W2:Y:S01]  /*24680*/  LDL.S16 R136, [R1+0xe0] ;  /* 0x0000e00001887983 */ /* 0x0004a20000100600 */
[----:B------:R-:W-:Y:S02]  /*24690*/  LOP3.LUT R111, R138, 0xffff, RZ, 0xc0, !PT ;  /* 0x0000ffff8a6f7812 */ /* 0x000fe400078ec0ff */
[----:B------:R-:W-:Y:S02]  /*246a0*/  LOP3.LUT R112, R112, 0xff, RZ, 0xc0, !PT ;  /* 0x000000ff70707812 */ /* 0x000fe400078ec0ff */
[----:B------:R-:W-:Y:S02]  /*246b0*/  SHF.R.U32.HI R107, RZ, 0x10, R138 ;  /* 0x00000010ff6b7819 */ /* 0x000fe4000001168a */
[----:B------:R-:W-:Y:S02]  /*246c0*/  SHF.R.U32.HI R111, RZ, 0x8, R111 ;  /* 0x00000008ff6f7819 */ /* 0x000fe4000001166f */
[----:B------:R-:W-:Y:S02]  /*246d0*/  LOP3.LUT R107, R107, 0xff, RZ, 0xc0, !PT ;  /* 0x000000ff6b6b7812 */ /* 0x000fe400078ec0ff */
[----:B-1----:R-:W-:Y:S02]  /*246e0*/  PRMT R0, R106, 0x7632, R0 ;  /* 0x000076326a007816 */ /* 0x002fe40000000000 */
[----:B------:R-:W-:Y:S01]  /*246f0*/  LOP3.LUT R111, R111, 0xffff, RZ, 0xc0, !PT ;  /* 0x0000ffff6f6f7812 */ /* 0x000fe200078ec0ff */
[----:B------:R1:W2:Y:S04]  /*24700*/  LDL.S16 R151, [R1+0xe4] ;  /* 0x0000e40001977983 */ /* 0x0002a80000100600 */
[----:B------:R-:W-:Y:S01]  /*24710*/  @!P1 STL.S16 [R1+0xf4], R178 ;  /* 0x0000f4b201009387 */ /* 0x000fe20000100600 */
[----:B---3--:R-:W-:Y:S05]  /*24720*/  @!P0 HADD2 R133, -R110.H0_H0, -RZ.H0_H0 ;  /* 0xa00000ff6e858230 */ /* 0x008fea0000000900 */
[----:B------:R-:W-:Y:S01]  /*24730*/  PRMT R117, R133, 0x7610, R117 ;  /* 0x0000761085757816 */ /* 0x000fe20000000075 */
[----:B------:R3:W-:Y:S02]  /*24740*/  @!P0 STL.S16 [R1+0xf0], R133 ;  /* 0x0000f08501008387 */ /* 0x0007e40000100600 */
[----:B---3--:R-:W-:Y:S02]  /*24750*/  PRMT R133, R109, 0x5410, R110 ;  /* 0x000054106d857816 */ /* 0x008fe4000000006e */
[----:B------:R-:W-:Y:S02]  /*24760*/  @!P1 PRMT R109, R127, 0x5410, RZ ;  /* 0x000054107f6d9816 */ /* 0x000fe400000000ff */
[----:B------:R-:W-:Y:S01]  /*24770*/  @!P0 PRMT R110, R117, 0x5410, RZ ;  /* 0x00005410756e8816 */ /* 0x000fe200000000ff */
[----:B------:R1:W3:Y:S01]  /*24780*/  LDL.S16 R127, [R1+0xdc] ;  /* 0x0000dc00017f7983 */ /* 0x0002e20000100600 */
[C---:B------:R-:W-:Y:S01]  /*24790*/  ISETP.GE.U32.AND P1, PT, R192.reuse, R112, PT ;  /* 0x00000070c000720c */ /* 0x040fe20003f26070 */
[----:B----4-:R-:W-:Y:S01]  /*247a0*/  @!P2 HADD2 R141, -R0.H0_H0, -RZ.H0_H0 ;  /* 0xa00000ff008da230 */ /* 0x010fe20000000900 */
[----:B------:R-:W-:Y:S01]  /*247b0*/  ISETP.GE.U32.AND P0, PT, R192, R111, PT ;  /* 0x0000006fc000720c */ /* 0x000fe20003f06070 */
[----:B------:R1:W4:Y:S03]  /*247c0*/  LDL.S16 R117, [R1+0xd8] ;  /* 0x0000d80001757983 */ /* 0x0003260000100600 */
[----:B------:R-:W-:Y:S01]  /*247d0*/  PRMT R146, R141, 0x7610, R146 ;  /* 0x000076108d927816 */ /* 0x000fe20000000092 */
[----:B------:R1:W-:Y:S04]  /*247e0*/  ST.E.U16 desc[UR4][R120.64+0x20], R109 ;  /* 0x0000206d78007985 */ /* 0x0003e8000c101504 */
[----:B------:R-:W-:Y:S01]  /*247f0*/  ST.E.U16 desc[UR4][R120.64+0x22], R110 ;  /* 0x0000226e78007985 */ /* 0x000fe2000c101504 */
[----:B--2---:R-:W-:Y:S05]  /*24800*/  @!P3 HADD2 R166, -R106.H0_H0, -RZ.H0_H0 ;  /* 0xa00000ff6aa6b230 */ /* 0x004fea0000000900 */
[----:B------:R-:W-:Y:S01]  /*24810*/  PRMT R159, R166, 0x7610, R159 ;  /* 0x00007610a69f7816 */ /* 0x000fe2000000009f */
[----:B------:R-:W-:Y:S04]  /*24820*/  @!P3 STL.S16 [R1+0xec], R166 ;  /* 0x0000eca60100b387 */ /* 0x000fe80000100600 */
[----:B------:R2:W-:Y:S01]  /*24830*/  @!P2 STL.S16 [R1+0xe8], R141 ;  /* 0x0000e88d0100a387 */ /* 0x0005e20000100600 */
[----:B-1----:R-:W-:Y:S01]  /*24840*/  SHF.R.U32.HI R109, RZ, 0x18, R138 ;  /* 0x00000018ff6d7819 */ /* 0x002fe2000001168a */
[----:B------:R-:W-:Y:S05]  /*24850*/  @!P1 HADD2 R151, -R108.H0_H0, -RZ.H0_H0 ;  /* 0xa00000ff6c979230 */ /* 0x000fea0000000900 */
[----:B------:R-:W-:Y:S01]  /*24860*/  PRMT R147, R151, 0x7610, R147 ;  /* 0x0000761097937816 */ /* 0x000fe20000000093 */
[----:B------:R1:W-:Y:S01]  /*24870*/  @!P1 STL.S16 [R1+0xe4], R151 ;  /* 0x0000e49701009387 */ /* 0x0003e20000100600 */
[----:B--2---:R-:W-:Y:S02]  /*24880*/  PRMT R141, R106, 0x5410, R0 ;  /* 0x000054106a8d7816 */ /* 0x004fe40000000000 */
[----:B------:R-:W-:Y:S02]  /*24890*/  @!P3 PRMT R106, R159, 0x5410, RZ ;  /* 0x000054109f6ab816 */ /* 0x000fe400000000ff */
[----:B------:R-:W-:Y:S02]  /*248a0*/  ISETP.GE.U32.AND P3, PT, R192, R107, PT ;  /* 0x0000006bc000720c */ /* 0x000fe40003f66070 */
[----:B------:R-:W-:Y:S01]  /*248b0*/  PRMT R107, R108, 0x7632, R107 ;  /* 0x000076326c6b7816 */ /* 0x000fe2000000006b */
[----:B------:R2:W-:Y:S01]  /*248c0*/  ST.E.U16 desc[UR4][R122.64+0x1e], R106 ;  /* 0x00001e6a7a007985 */ /* 0x0005e2000c101504 */
[----:B------:R-:W-:Y:S02]  /*248d0*/  @!P2 PRMT R0, R146, 0x5410, RZ ;  /* 0x000054109200a816 */ /* 0x000fe400000000ff */
[----:B------:R-:W-:Y:S01]  /*248e0*/  ISETP.GE.U32.AND P2, PT, R192, R109, PT ;  /* 0x0000006dc000720c */ /* 0x000fe20003f46070 */
[----:B------:R-:W-:Y:S01]  /*248f0*/  @!P6 HADD2 R136, -R107.H0_H0, -RZ.H0_H0 ;  /* 0xa00000ff6b88e230 */ /* 0x000fe20000000900 */
[----:B------:R-:W-:Y:S01]  /*24900*/  LOP3.LUT R109, R142, 0xff, RZ, 0xc0, !PT ;  /* 0x000000ff8e6d7812 */ /* 0x000fe200078ec0ff */
[----:B------:R-:W-:Y:S01]  /*24910*/  ST.E.U16 desc[UR4][R122.64+0x20], R0 ;  /* 0x000020007a007985 */ /* 0x000fe2000c101504 */
[----:B------:R-:W-:Y:S02]  /*24920*/  PRMT R146, R108, 0x5410, R107 ;  /* 0x000054106c927816 */ /* 0x000fe4000000006b */
[----:B------:R-:W-:Y:S01]  /*24930*/  @!P1 PRMT R108, R147, 0x5410, RZ ;  /* 0x00005410936c9816 */ /* 0x000fe200000000ff */
[----:B------:R2:W-:Y:S01]  /*24940*/  @!P6 STL.S16 [R1+0xe0], R136 ;  /* 0x0000e0880100e387 */ /* 0x0005e20000100600 */
[----:B------:R-:W-:Y:S02]  /*24950*/  ISETP.GE.U32.AND P1, PT, R192, R109, PT ;  /* 0x0000006dc000720c */ /* 0x000fe40003f26070 */
[----:B------:R-:W-:Y:S01]  /*24960*/  LOP3.LUT R109, R142, 0xffff, RZ, 0xc0, !PT ;  /* 0x0000ffff8e6d7812 */ /* 0x000fe200078ec0ff */
[----:B------:R-:W-:Y:S01]  /*24970*/  ST.E.U16 desc[UR4][R118.64+0x20], R108 ;  /* 0x0000206c76007985 */ /* 0x000fe2000c101504 */
[----:B------:R-:W-:Y:S02]  /*24980*/  PRMT R129, R136, 0x7610, R129 ;  /* 0x0000761088817816 */ /* 0x000fe40000000081 */
[----:B------:R-:W-:Y:S01]  /*24990*/  SHF.R.U32.HI R109, RZ, 0x8, R109 ;  /* 0x00000008ff6d7819 */ /* 0x000fe2000001166d */
[----:B-1----:R-:W-:Y:S01]  /*249a0*/  IMAD.WIDE.U32 R150, R150, -0x2daee0ad, RZ ;  /* 0xd2511f5396967825 */ /* 0x002fe200078e00ff */
[----:B------:R-:W-:Y:S02]  /*249b0*/  @!P6 PRMT R107, R129, 0x5410, RZ ;  /* 0x00005410816be816 */ /* 0x000fe400000000ff */
[----:B------:R-:W-:Y:S01]  /*249c0*/  LOP3.LUT R110, R109, 0xffff, RZ, 0xc0, !PT ;  /* 0x0000ffff6d6e7812 */ /* 0x000fe200078ec0ff */
[----:B------:R-:W1:Y:S01]  /*249d0*/  MUFU.EX2 R129, R252 ;  /* 0x000000fc00817308 */ /* 0x000e620000000800 */
[C---:B------:R-:W-:Y:S01]  /*249e0*/  PRMT R109, R137.reuse, 0x7610, R109 ;  /* 0x00007610896d7816 */ /* 0x040fe2000000006d */
[----:B------:R-:W-:Y:S01]  /*249f0*/  ST.E.U16 desc[UR4][R118.64+0x22], R107 ;  /* 0x0000226b76007985 */ /* 0x000fe2000c101504 */
[----:B------:R-:W-:Y:S02]  /*24a00*/  ISETP.GE.U32.AND P6, PT, R192, R110, PT ;  /* 0x0000006ec000720c */ /* 0x000fe40003fc6070 */
[----:B--2---:R-:W-:Y:S02]  /*24a10*/  PRMT R106, R137, 0x7632, R106 ;  /* 0x00007632896a7816 */ /* 0x004fe4000000006a */
[----:B------:R-:W-:Y:S03]  /*24a20*/  SHF.R.U32.HI R110, RZ, 0x10, R142 ;  /* 0x00000010ff6e7819 */ /* 0x000fe6000001168e */
[----:B------:R-:W-:Y:S01]  /*24a30*/  MUFU.EX2 R137, R249 ;  /* 0x000000f900897308 */ /* 0x000fe20000000800 */
[----:B------:R-:W-:Y:S02]  /*24a40*/  LOP3.LUT R151, R151, R203, R156, 0x96, !PT ;  /* 0x000000cb97977212 */ /* 0x000fe400078e969c */
[----:B------:R-:W-:Y:S02]  /*24a50*/  LOP3.LUT R110, R110, 0xff, RZ, 0xc0, !PT ;  /* 0x000000ff6e6e7812 */ /* 0x000fe400078ec0ff */
[----:B------:R-:W-:Y:S02]  /*24a60*/  PRMT R136, R109, 0x5410, R106 ;  /* 0x000054106d887816 */ /* 0x000fe4000000006a */
[----:B------:R-:W-:Y:S02]  /*24a70*/  SHF.R.U32.HI R0, RZ, 0x18, R142 ;  /* 0x00000018ff007819 */ /* 0x000fe4000001168e */
[----:B------:R-:W-:Y:S01]  /*24a80*/  LOP3.LUT R147, R149, R180, R140, 0x96, !PT ;  /* 0x000000b495937212 */ /* 0x000fe200078e968c */
[----:B---3--:R-:W-:Y:S02]  /*24a90*/  @!P5 HADD2 R127, -R109.H0_H0, -RZ.H0_H0 ;  /* 0xa00000ff6d7fd230 */ /* 0x008fe40000000900 */
[----:B----4-:R-:W-:Y:S03]  /*24aa0*/  @!P0 HADD2 R117, -R106.H0_H0, -RZ.H0_H0 ;  /* 0xa00000ff6a758230 */ /* 0x010fe60000000900 */
[----:B------:R-:W-:Y:S01]  /*24ab0*/  PRMT R112, R127, 0x7610, R112 ;  /* 0x000076107f707816 */ /* 0x000fe20000000070 */
[----:B------:R2:W-:Y:S03]  /*24ac0*/  @!P5 STL.S16 [R1+0xdc], R127 ;  /* 0x0000dc7f0100d387 */ /* 0x0005e60000100600 */
[----:B------:R-:W-:Y:S01]  /*24ad0*/  @!P5 PRMT R109, R112, 0x5410, RZ ;  /* 0x00005410706dd816 */ /* 0x000fe200000000ff */
[----:B------:R3:W-:Y:S01]  /*24ae0*/  @!P0 STL.S16 [R1+0xd8], R117 ;  /* 0x0000d87501008387 */ /* 0x0007e20000100600 */
[C---:B------:R-:W-:Y:S01]  /*24af0*/  ISETP.GE.U32.AND P5, PT, R192.reuse, R110, PT ;  /* 0x0000006ec000720c */ /* 0x040fe20003fa6070 */
[----:B------:R-:W-:Y:S01]  /*24b00*/  MUFU.EX2 R112, R250 ;  /* 0x000000fa00707308 */ /* 0x000fe20000000800 */
[----:B------:R-:W-:Y:S01]  /*24b10*/  PRMT R111, R117, 0x7610, R111 ;  /* 0x00007610756f7816 */ /* 0x000fe2000000006f */
[----:B------:R4:W4:Y:S01]  /*24b20*/  LDL.S16 R159, [R1+0xd4] ;  /* 0x0000d400019f7983 */ /* 0x0009220000100600 */
[----:B------:R-:W-:Y:S02]  /*24b30*/  LOP3.LUT R110, R145, R180, R140, 0x96, !PT ;  /* 0x000000b4916e7212 */ /* 0x000fe400078e968c */
[----:B------:R-:W-:Y:S01]  /*24b40*/  @!P0 PRMT R106, R111, 0x5410, RZ ;  /* 0x000054106f6a8816 */ /* 0x000fe200000000ff */
[----:B------:R1:W4:Y:S01]  /*24b50*/  LDL.S16 R178, [R1+0xd0] ;  /* 0x0000d00001b27983 */ /* 0x0003220000100600 */
[----:B------:R-:W-:Y:S01]  /*24b60*/  ISETP.GE.U32.AND P0, PT, R192, R0, PT ;  /* 0x00000000c000720c */ /* 0x000fe20003f06070 */
[----:B------:R-:W-:Y:S02]  /*24b70*/  IMAD.WIDE.U32 R110, R110, -0x2daee0ad, RZ ;  /* 0xd2511f536e6e7825 */ /* 0x000fe400078e00ff */
[----:B------:R-:W1:Y:S01]  /*24b80*/  MUFU.EX2 R0, R251 ;  /* 0x000000fb00007308 */ /* 0x000e620000000800 */
[----:B------:R1:W4:Y:S02]  /*24b90*/  LDL.S16 R164, [R1+0xcc] ;  /* 0x0000cc0001a47983 */ /* 0x0003240000100600 */
[----:B------:R-:W-:Y:S01]  /*24ba0*/  LOP3.LUT R111, R111, R196, R150, 0x96, !PT ;  /* 0x000000c46f6f7212 */ /* 0x000fe200078e9696 */
[----:B------:R-:W-:Y:S01]  /*24bb0*/  IMAD.WIDE.U32 R150, R151, -0x326172a9, RZ ;  /* 0xcd9e8d5797967825 */ /* 0x000fe200078e00ff */
[----:B------:R-:W-:Y:S04]  /*24bc0*/  ST.E.U16 desc[UR4][R194.64+0x30], R109 ;  /* 0x0000306dc2007985 */ /* 0x000fe8000c101504 */
[----:B------:R-:W-:Y:S01]  /*24bd0*/  LOP3.LUT R144, R151, R191, R144, 0x96, !PT ;  /* 0x000000bf97907212 */ /* 0x000fe200078e9690 */
[----:B--2---:R-:W-:Y:S01]  /*24be0*/  MUFU.EX2 R127, R248 ;  /* 0x000000f8007f7308 */ /* 0x004fe20000000800 */
[----:B------:R2:W-:Y:S03]  /*24bf0*/  ST.E.U16 desc[UR4][R194.64+0x32], R106 ;  /* 0x0000326ac2007985 */ /* 0x0005e6000c101504 */
[----:B------:R-:W-:Y:S06]  /*24c00*/  IMAD.WIDE.U32 R144, R144, -0x2daee0ad, RZ ;  /* 0xd2511f5390907825 */ /* 0x000fec00078e00ff */
[----:B---3--:R-:W3:Y:S01]  /*24c10*/  MUFU.EX2 R117, R247 ;  /* 0x000000f700757308 */ /* 0x008ee20000000800 */
[----:B------:R-:W-:Y:S01]  /*24c20*/  LOP3.LUT R140, R145, R190, R110, 0x96, !PT ;  /* 0x000000be918c7212 */ /* 0x000fe200078e966e */
[----:B------:R-:W-:Y:S04]  /*24c30*/  IMAD.WIDE.U32 R110, R111, -0x326172a9, RZ ;  /* 0xcd9e8d576f6e7825 */ /* 0x000fe800078e00ff */
[----:B------:R-:W-:Y:S01]  /*24c40*/  IMAD.WIDE.U32 R180, R140, -0x326172a9, RZ ;  /* 0xcd9e8d578cb47825 */ /* 0x000fe200078e00ff */
[----:B------:R-:W-:Y:S03]  /*24c50*/  LOP3.LUT R150, R111, R185, R150, 0x96, !PT ;  /* 0x000000b96f967212 */ /* 0x000fe600078e9696 */
[----:B-1----:R-:W-:Y:S01]  /*24c60*/  FADD.FTZ R111, R129, R155 ;  /* 0x0000009b816f7221 */ /* 0x002fe20000010000 */
[C---:B------:R-:W-:Y:S02]  /*24c70*/  F2FP.F16.F32.PACK_AB R129, R0.reuse, R129 ;  /* 0x000000810081723e */ /* 0x040fe400000000ff */
[--C-:B------:R-:W-:Y:S01]  /*24c80*/  LOP3.LUT R166, R181, R175, R110.reuse, 0x96, !PT ;  /* 0x000000afb5a67212 */ /* 0x100fe200078e966e */
[--C-:B------:R-:W-:Y:S01]  /*24c90*/  FADD.FTZ R0, R0, R111.reuse ;  /* 0x0000006f00007221 */ /* 0x100fe20000010000 */
[C---:B------:R-:W-:Y:S01]  /*24ca0*/  PRMT R111, R165.reuse, 0x7610, R111 ;  /* 0x00007610a56f7816 */ /* 0x040fe2000000006f */
[----:B------:R-:W-:Y:S01]  /*24cb0*/  IMAD.WIDE.U32 R186, R150, -0x2daee0ad, RZ ;  /* 0xd2511f5396ba7825 */ /* 0x000fe200078e00ff */
[----:B------:R-:W-:Y:S02]  /*24cc0*/  PRMT R110, R165, 0x7632, R110 ;  /* 0x00007632a56e7816 */ /* 0x000fe4000000006e */
[----:B---3--:R-:W-:Y:S01]  /*24cd0*/  F2FP.F16.F32.PACK_AB R155, R117, R127 ;  /* 0x0000007f759b723e */ /* 0x008fe200000000ff */
[----:B------:R1:W-:Y:S01]  /*24ce0*/  STL [R1+0x140], R0 ;  /* 0x0001400001007387 */ /* 0x0003e20000100800 */
[----:B------:R-:W-:Y:S01]  /*24cf0*/  LOP3.LUT R156, R187, R189, R144, 0x96, !PT ;  /* 0x000000bdbb9c7212 */ /* 0x000fe200078e9690 */
[----:B------:R-:W-:Y:S01]  /*24d00*/  IMAD.WIDE.U32 R150, R158, -0x2daee0ad, RZ ;  /* 0xd2511f539e967825 */ /* 0x000fe200078e00ff */
[----:B--2---:R-:W-:Y:S03]  /*24d10*/  PRMT R106, R212, 0x7610, R106 ;  /* 0x00007610d46a7816 */ /* 0x004fe6000000006a */
[----:B------:R-:W-:Y:S01]  /*24d20*/  IMAD.WIDE.U32 R156, R156, -0x326172a9, RZ ;  /* 0xcd9e8d579c9c7825 */ /* 0x000fe200078e00ff */
[----:B------:R-:W-:Y:S03]  /*24d30*/  LOP3.LUT R151, R151, R203, R152, 0x96, !PT ;  /* 0x000000cb97977212 */ /* 0x000fe600078e9698 */
[----:B-1----:R-:W-:Y:S01]  /*24d40*/  FADD.FTZ R0, R137, R154 ;  /* 0x0000009a89007221 */ /* 0x002fe20000010000 */
[C---:B------:R-:W-:Y:S03]  /*24d50*/  F2FP.F16.F32.PACK_AB R137, R112.reuse, R137 ;  /* 0x000000897089723e */ /* 0x040fe600000000ff */
[----:B------:R-:W-:Y:S01]  /*24d60*/  FADD.FTZ R140, R112, R0 ;  /* 0x00000000708c7221 */ /* 0x000fe20000010000 */
[----:B------:R-:W-:Y:S01]  /*24d70*/  LOP3.LUT R112, R157, R245, R180, 0x96, !PT ;  /* 0x000000f59d707212 */ /* 0x000fe200078e96b4 */
[----:B------:R-:W-:Y:S01]  /*24d80*/  FADD.FTZ R0, R127, R153 ;  /* 0x000000997f007221 */ /* 0x000fe20000010000 */
[----:B----4-:R-:W-:Y:S02]  /*24d90*/  @!P3 HADD2 R159, -R111.H0_H0, -RZ.H0_H0 ;  /* 0xa00000ff6f9fb230 */ /* 0x010fe40000000900 */
[----:B------:R-:W-:Y:S03]  /*24da0*/  @!P2 HADD2 R178, -R110.H0_H0, -RZ.H0_H0 ;  /* 0xa00000ff6eb2a230 */ /* 0x000fe60000000900 */
[----:B------:R-:W-:Y:S01]  /*24db0*/  PRMT R145, R159, 0x7610, R145 ;  /* 0x000076109f917816 */ /* 0x000fe20000000091 */
[----:B------:R-:W-:Y:S01]  /*24dc0*/  @!P3 STL.S16 [R1+0xd4], R159 ;  /* 0x0000d49f0100b387 */ /* 0x000fe20000100600 */
[----:B------:R-:W-:Y:S01]  /*24dd0*/  @!P1 HADD2 R164, -R105.H0_H0, -RZ.H0_H0 ;  /* 0xa00000ff69a49230 */ /* 0x000fe20000000900 */
[----:B------:R-:W-:Y:S02]  /*24de0*/  PRMT R144, R178, 0x7610, R144 ;  /* 0x00007610b2907816 */ /* 0x000fe40000000090 */
[----:B------:R1:W-:Y:S02]  /*24df0*/  STL [R1+0x144], R140 ;  /* 0x0001448c01007387 */ /* 0x0003e40000100800 */
[----:B------:R-:W-:Y:S01]  /*24e00*/  PRMT R108, R164, 0x7610, R108 ;  /* 0x00007610a46c7816 */ /* 0x000fe2000000006c */
[----:B-1----:R-:W-:Y:S01]  /*24e10*/  FADD.FTZ R140, R117, R0 ;  /* 0x00000000758c7221 */ /* 0x002fe20000010000 */
[----:B------:R-:W-:Y:S04]  /*24e20*/  LOP3.LUT R0, R112, 0xff, RZ, 0xc0, !PT ;  /* 0x000000ff70007812 */ /* 0x000fe800078ec0ff */
[----:B------:R1:W-:Y:S04]  /*24e30*/  STL [R1], R140 ;  /* 0x0000008c01007387 */ /* 0x0003e80000100800 */
[----:B------:R3:W2:Y:S04]  /*24e40*/  LDL.S16 R159, [R1+0xc8] ;  /* 0x0000c800019f7983 */ /* 0x0006a80000100600 */
[----:B------:R4:W-:Y:S04]  /*24e50*/  @!P2 STL.S16 [R1+0xd0], R178 ;  /* 0x0000d0b20100a387 */ /* 0x0009e80000100600 */
[----:B------:R3:W-:Y:S01]  /*24e60*/  @!P1 STL.S16 [R1+0xcc], R164 ;  /* 0x0000cca401009387 */ /* 0x0007e20000100600 */
[----:B-1----:R-:W-:Y:S02]  /*24e70*/  PRMT R140, R111, 0x5410, R110 ;  /* 0x000054106f8c7816 */ /* 0x002fe4000000006e */
[----:B------:R-:W-:Y:S02]  /*24e80*/  @!P3 PRMT R111, R145, 0x5410, RZ ;  /* 0x00005410916fb816 */ /* 0x000fe400000000ff */
[----:B------:R-:W-:Y:S01]  /*24e90*/  ISETP.GE.U32.AND P3, PT, R192, R0, PT ;  /* 0x00000000c000720c */ /* 0x000fe20003f66070 */
[----:B------:R1:W2:Y:S01]  /*24ea0*/  LDL.S16 R145, [R1+0xc0] ;  /* 0x0000c00001917983 */ /* 0x0002a20000100600 */
[----:B------:R-:W-:Y:S02]  /*24eb0*/  LOP3.LUT R0, R112, 0xffff, RZ, 0xc0, !PT ;  /* 0x0000ffff70007812 */ /* 0x000fe400078ec0ff */
[----:B------:R-:W-:Y:S01]  /*24ec0*/  @!P2 PRMT R110, R144, 0x5410, RZ ;  /* 0x00005410906ea816 */ /* 0x000fe200000000ff */
[----:B------:R1:W5:Y:S01]  /*24ed0*/  LDL.LU R203, [R1+0x1e4] ;  /* 0x0001e40001cb7983 */ /* 0x0003620000300800 */
[----:B------:R-:W-:Y:S03]  /*24ee0*/  SHF.R.U32.HI R0, RZ, 0x8, R0 ;  /* 0x00000008ff007819 */ /* 0x000fe60000011600 */
[----:B------:R-:W-:Y:S01]  /*24ef0*/  ST.E.U16 desc[UR4][R120.64+0x30], R111 ;  /* 0x0000306f78007985 */ /* 0x000fe2000c101504 */
[----:B------:R-:W-:Y:S02]  /*24f00*/  LOP3.LUT R107, R0, 0xffff, RZ, 0xc0, !PT ;  /* 0x0000ffff006b7812 */ /* 0x000fe400078ec0ff */
[C---:B------:R-:W-:Y:S01]  /*24f10*/  PRMT R0, R105.reuse, 0x7632, R0 ;  /* 0x0000763269007816 */ /* 0x040fe20000000000 */
[----:B------:R-:W-:Y:S01]  /*24f20*/  ST.E.U16 desc[UR4][R120.64+0x32], R110 ;  /* 0x0000326e78007985 */ /* 0x000fe2000c101504 */
[----:B------:R-:W-:Y:S02]  /*24f30*/  ISETP.GE.U32.AND P2, PT, R192, R107, PT ;  /* 0x0000006bc000720c */ /* 0x000fe40003f46070 */
[----:B------:R-:W-:Y:S02]  /*24f40*/  PRMT R144, R105, 0x5410, R0 ;  /* 0x0000541069907816 */ /* 0x000fe40000000000 */
[----:B------:R-:W-:Y:S01]  /*24f50*/  @!P1 PRMT R105, R108, 0x5410, RZ ;  /* 0x000054106c699816 */ /* 0x000fe200000000ff */
[----:B------:R-:W-:Y:S01]  /*24f60*/  IMAD.WIDE.U32 R108, R147, -0x2daee0ad, RZ ;  /* 0xd2511f53936c7825 */ /* 0x000fe200078e00ff */
[----:B------:R-:W-:Y:S03]  /*24f70*/  SHF.R.U32.HI R107, RZ, 0x18, R112 ;  /* 0x00000018ff6b7819 */ /* 0x000fe60000011670 */
[----:B------:R-:W-:Y:S01]  /*24f80*/  ST.E.U16 desc[UR4][R122.64+0x2e], R105 ;  /* 0x00002e697a007985 */ /* 0x000fe2000c101504 */
[----:B------:R-:W-:Y:S01]  /*24f90*/  LOP3.LUT R109, R109, R196, R150, 0x96, !PT ;  /* 0x000000c46d6d7212 */ /* 0x000fe200078e9696 */
[----:B------:R-:W-:Y:S01]  /*24fa0*/  IMAD.WIDE.U32 R150, R151, -0x326172a9, RZ ;  /* 0xcd9e8d5797967825 */ /* 0x000fe200078e00ff */
[----:B------:R-:W-:Y:S01]  /*24fb0*/  ISETP.GE.U32.AND P1, PT, R192, R107, PT ;  /* 0x0000006bc000720c */ /* 0x000fe20003f26070 */
[----:B------:R1:W5:Y:S03]  /*24fc0*/  LDL.LU R196, [R1+0x1e0] ;  /* 0x0001e00001c47983 */ /* 0x0003660000300800 */
[----:B------:R-:W-:Y:S02]  /*24fd0*/  LOP3.LUT R148, R151, R191, R148, 0x96, !PT ;  /* 0x000000bf97947212 */ /* 0x000fe400078e9694 */
[----:B------:R1:W5:Y:S03]  /*24fe0*/  LDL.LU R191, [R1+0x1dc] ;  /* 0x0001dc0001bf7983 */ /* 0x0003660000300800 */
[----:B------:R-:W-:Y:S05]  /*24ff0*/  IMAD.WIDE.U32 R148, R148, -0x2daee0ad, RZ ;  /* 0xd2511f5394947825 */ /* 0x000fea00078e00ff */
[----:B------:R-:W-:Y:S01]  /*25000*/  LOP3.LUT R107, R149, R190, R108, 0x96, !PT ;  /* 0x000000be956b7212 */ /* 0x000fe200078e966c */
[----:B------:R-:W-:Y:S01]  /*25010*/  IMAD.WIDE.U32 R108, R109, -0x326172a9, RZ ;  /* 0xcd9e8d576d6c7825 */ /* 0x000fe200078e00ff */
[----:B------:R1:W5:Y:S03]  /*25020*/  LDL.LU R190, [R1+0x1d8] ;  /* 0x0001d80001be7983 */ /* 0x0003660000300800 */
[----:B----4-:R-:W-:Y:S01]  /*25030*/  IMAD.WIDE.U32 R178, R107, -0x326172a9, RZ ;  /* 0xcd9e8d576bb27825 */ /* 0x010fe200078e00ff */
[----:B------:R-:W-:Y:S01]  /*25040*/  LOP3.LUT R150, R109, R185, R150, 0x96, !PT ;  /* 0x000000b96d967212 */ /* 0x000fe200078e9696 */
[----:B------:R1:W4:Y:S01]  /*25050*/  LDL.S16 R217, [R1+0xbc] ;  /* 0x0000bc0001d97983 */ /* 0x0003220000100600 */
[----:B------:R-:W-:Y:S02]  /*25060*/  SHF.R.U32.HI R107, RZ, 0x10, R112 ;  /* 0x00000010ff6b7819 */ /* 0x000fe40000011670 */
[--C-:B---3--:R-:W-:Y:S01]  /*25070*/  LOP3.LUT R164, R179, R175, R108.reuse, 0x96, !PT ;  /* 0x000000afb3a47212 */ /* 0x108fe200078e966c */
[----:B------:R-:W-:Y:S01]  /*25080*/  IMAD.WIDE.U32 R184, R150, -0x2daee0ad, RZ ;  /* 0xd2511f5396b87825 */ /* 0x000fe200078e00ff */
[----:B------:R-:W-:Y:S02]  /*25090*/  LOP3.LUT R107, R107, 0xff, RZ, 0xc0, !PT ;  /* 0x000000ff6b6b7812 */ /* 0x000fe400078ec0ff */
[----:B------:R-:W-:Y:S02]  /*250a0*/  PRMT R108, R212, 0x7632, R108 ;  /* 0x00007632d46c7816 */ /* 0x000fe4000000006c */
[----:B------:R-:W-:Y:S02]  /*250b0*/  LOP3.LUT R158, R185, R189, R148, 0x96, !PT ;  /* 0x000000bdb99e7212 */ /* 0x000fe400078e9694 */
[----:B------:R-:W-:Y:S01]  /*250c0*/  PRMT R109, R183, 0x7632, R109 ;  /* 0x00007632b76d7816 */ /* 0x000fe2000000006d */
[----:B------:R1:W5:Y:S04]  /*250d0*/  LDL.LU R189, [R1+0x1d4] ;  /* 0x0001d40001bd7983 */ /* 0x0003680000300800 */
[----:B------:R1:W3:Y:S04]  /*250e0*/  LDL.S16 R216, [R1+0xc4] ;  /* 0x0000c40001d87983 */ /* 0x0002e80000100600 */
[----:B------:R1:W5:Y:S01]  /*250f0*/  LDL.LU R175, [R1+0x1d0] ;  /* 0x0001d00001af7983 */ /* 0x0003620000300800 */
[----:B--2---:R-:W-:Y:S05]  /*25100*/  @!P6 HADD2 R159, -R0.H0_H0, -RZ.H0_H0 ;  /* 0xa00000ff009fe230 */ /* 0x004fea0000000900 */
[----:B------:R-:W-:Y:S01]  /*25110*/  PRMT R112, R159, 0x7610, R112 ;  /* 0x000076109f707816 */ /* 0x000fe20000000070 */
[----:B------:R2:W-:Y:S03]  /*25120*/  @!P6 STL.S16 [R1+0xc8], R159 ;  /* 0x0000c89f0100e387 */ /* 0x0005e60000100600 */
[----:B------:R-:W-:Y:S01]  /*25130*/  @!P6 PRMT R0, R112, 0x5410, RZ ;  /* 0x000054107000e816 */ /* 0x000fe200000000ff */
[----:B------:R1:W3:Y:S01]  /*25140*/  LDL.S16 R215, [R1+0xb0] ;  /* 0x0000b00001d77983 */ /* 0x0002e20000100600 */
[----:B------:R-:W-:Y:S03]  /*25150*/  ISETP.GE.U32.AND P6, PT, R192, R107, PT ;  /* 0x0000006bc000720c */ /* 0x000fe60003fc6070 */
[----:B------:R1:W3:Y:S04]  /*25160*/  LDL.S16 R165, [R1+0x98] ;  /* 0x0000980001a57983 */ /* 0x0002e80000100600 */
[----:B------:R1:W3:Y:S04]  /*25170*/  LDL.S16 R148, [R1+0x90] ;  /* 0x0000900001947983 */ /* 0x0002e80000100600 */
[----:B------:R1:W-:Y:S01]  /*25180*/  ST.E.U16 desc[UR4][R122.64+0x30], R0 ;  /* 0x000030007a007985 */ /* 0x0003e2000c101504 */
[----:B------:R-:W-:Y:S05]  /*25190*/  @!P5 HADD2 R145, -R106.H0_H0, -RZ.H0_H0 ;  /* 0xa00000ff6a91d230 */ /* 0x000fea0000000900 */
[----:B------:R-:W-:Y:S01]  /*251a0*/  PRMT R220, R145, 0x7610, R220 ;  /* 0x0000761091dc7816 */ /* 0x000fe200000000dc */
[----:B------:R1:W-:Y:S01]  /*251b0*/  @!P5 STL.S16 [R1+0xc0], R145 ;  /* 0x0000c0910100d387 */ /* 0x0003e20000100600 */
[----:B--2---:R-:W-:Y:S05]  /*251c0*/  IMAD.WIDE.U32 R158, R158, -0x326172a9, RZ ;  /* 0xcd9e8d579e9e7825 */ /* 0x004fea00078e00ff */
[----:B------:R-:W-:Y:S04]  /*251d0*/  LOP3.LUT R112, R159, R245, R178, 0x96, !PT ;  /* 0x000000f59f707212 */ /* 0x000fe800078e96b2 */
[----:B------:R-:W-:Y:S02]  /*251e0*/  LOP3.LUT R107, R112, 0xff, RZ, 0xc0, !PT ;  /* 0x000000ff706b7812 */ /* 0x000fe400078ec0ff */
[----:B-1----:R-:W-:Y:S02]  /*251f0*/  PRMT R0, R169, 0x7632, R0 ;  /* 0x00007632a9007816 */ /* 0x002fe40000000000 */
[----:B------:R-:W-:Y:S02]  /*25200*/  PRMT R145, R106, 0x5410, R108 ;  /* 0x000054106a917816 */ /* 0x000fe4000000006c */
[----:B------:R-:W-:Y:S02]  /*25210*/  @!P5 PRMT R106, R220, 0x5410, RZ ;  /* 0x00005410dc6ad816 */ /* 0x000fe400000000ff */
[----:B------:R-:W-:Y:S02]  /*25220*/  ISETP.GE.U32.AND P5, PT, R192, R107, PT ;  /* 0x0000006bc000720c */ /* 0x000fe40003fa6070 */
[----:B------:R-:W-:Y:S01]  /*25230*/  LOP3.LUT R107, R112, 0xffff, RZ, 0xc0, !PT ;  /* 0x0000ffff706b7812 */ /* 0x000fe200078ec0ff */
[----:B------:R1:W-:Y:S03]  /*25240*/  ST.E.U16 desc[UR4][R118.64+0x30], R106 ;  /* 0x0000306a76007985 */ /* 0x0003e6000c101504 */
[--C-:B------:R-:W-:Y:S02]  /*25250*/  SHF.R.U32.HI R105, RZ, 0x8, R107.reuse ;  /* 0x00000008ff697819 */ /* 0x100fe4000001166b */
[----:B------:R-:W-:Y:S02]  /*25260*/  PRMT R107, R183, 0x7610, R107 ;  /* 0x00007610b76b7816 */ /* 0x000fe4000000006b */
[----:B------:R-:W-:Y:S01]  /*25270*/  LOP3.LUT R105, R105, 0xffff, RZ, 0xc0, !PT ;  /* 0x0000ffff69697812 */ /* 0x000fe200078ec0ff */
[----:B----4-:R-:W-:Y:S05]  /*25280*/  @!P0 HADD2 R217, -R108.H0_H0, -RZ.H0_H0 ;  /* 0xa00000ff6cd98230 */ /* 0x010fea0000000900 */
[----:B------:R-:W-:Y:S01]  /*25290*/  PRMT R150, R217, 0x7610, R150 ;  /* 0x00007610d9967816 */ /* 0x000fe20000000096 */
[----:B------:R-:W-:Y:S03]  /*252a0*/  @!P0 STL.S16 [R1+0xbc], R217 ;  /* 0x0000bcd901008387 */ /* 0x000fe60000100600 */
[----:B------:R-:W-:Y:S02]  /*252b0*/  @!P0 PRMT R108, R150, 0x5410, RZ ;  /* 0x00005410966c8816 */ /* 0x000fe400000000ff */
[----:B------:R-:W-:Y:S02]  /*252c0*/  ISETP.GE.U32.AND P0, PT, R192, R105, PT ;  /* 0x00000069c000720c */ /* 0x000fe40003f06070 */
[--C-:B------:R-:W-:Y:S01]  /*252d0*/  SHF.R.U32.HI R105, RZ, 0x18, R112.reuse ;  /* 0x00000018ff697819 */ /* 0x100fe20000011670 */
[----:B------:R-:W-:Y:S01]  /*252e0*/  ST.E.U16 desc[UR4][R118.64+0x32], R108 ;  /* 0x0000326c76007985 */ /* 0x000fe2000c101504 */
[----:B------:R-:W-:Y:S01]  /*252f0*/  PRMT R150, R107, 0x5410, R109 ;  /* 0x000054106b967816 */ /* 0x000fe2000000006d */
[----:B---3--:R-:W-:Y:S01]  /*25300*/  @!P3 HADD2 R216, -R107.H0_H0, -RZ.H0_H0 ;  /* 0xa00000ff6bd8b230 */ /* 0x008fe20000000900 */
[----:B------:R-:W-:Y:S02]  /*25310*/  SHF.R.U32.HI R112, RZ, 0x10, R112 ;  /* 0x00000010ff707819 */ /* 0x000fe40000011670 */
[----:B-1----:R-:W-:Y:S02]  /*25320*/  LOP3.LUT R106, R156, 0xff, RZ, 0xc0, !PT ;  /* 0x000000ff9c6a7812 */ /* 0x002fe400078ec0ff */
[----:B------:R-:W-:Y:S01]  /*25330*/  PRMT R154, R216, 0x7610, R154 ;  /* 0x00007610d89a7816 */ /* 0x000fe2000000009a */
[----:B------:R-:W-:Y:S01]  /*25340*/  @!P3 STL.S16 [R1+0xc4], R216 ;  /* 0x0000c4d80100b387 */ /* 0x000fe20000100600 */
[----:B------:R-:W-:Y:S02]  /*25350*/  LOP3.LUT R112, R112, 0xff, RZ, 0xc0, !PT ;  /* 0x000000ff70707812 */ /* 0x000fe400078ec0ff */
[----:B------:R-:W-:Y:S01]  /*25360*/  @!P3 PRMT R107, R154, 0x5410, RZ ;  /* 0x000054109a6bb816 */ /* 0x000fe200000000ff */
[----:B------:R1:W2:Y:S01]  /*25370*/  LDL.S16 R212, [R1+0x8c] ;  /* 0x00008c0001d47983 */ /* 0x0002a20000100600 */
[----:B------:R-:W-:Y:S02]  /*25380*/  ISETP.GE.U32.AND P3, PT, R192, R105, PT ;  /* 0x00000069c000720c */ /* 0x000fe40003f66070 */
[----:B------:R-:W-:Y:S01]  /*25390*/  PRMT R105, R169, 0x7610, R105 ;  /* 0x00007610a9697816 */ /* 0x000fe20000000069 */
[----:B------:R1:W3:Y:S04]  /*253a0*/  LDL.S16 R154, [R1+0x88] ;  /* 0x00008800019a7983 */ /* 0x0002e80000100600 */
[----:B------:R4:W-:Y:S02]  /*253b0*/  ST.E.U16 desc[UR4][R194.64+0x40], R107 ;  /* 0x0000406bc2007985 */ /* 0x0009e4000c101504 */
[----:B----4-:R-:W-:Y:S01]  /*253c0*/  PRMT R107, R211, 0x7610, R107 ;  /* 0x00007610d36b7816 */ /* 0x010fe2000000006b */
[----:B------:R-:W-:Y:S02]  /*253d0*/  @!P2 HADD2 R215, -R109.H0_H0, -RZ.H0_H0 ;  /* 0xa00000ff6dd7a230 */ /* 0x000fe40000000900 */
[----:B------:R-:W-:Y:S03]  /*253e0*/  @!P6 HADD2 R165, -R105.H0_H0, -RZ.H0_H0 ;  /* 0xa00000ff69a5e230 */ /* 0x000fe60000000900 */
[----:B------:R-:W-:Y:S01]  /*253f0*/  PRMT R153, R215, 0x7610, R153 ;  /* 0x00007610d7997816 */ /* 0x000fe20000000099 */
[----:B------:R-:W-:Y:S01]  /*25400*/  @!P2 STL.S16 [R1+0xb0], R215 ;  /* 0x0000b0d70100a387 */ /* 0x000fe20000100600 */
[----:B------:R-:W-:Y:S02]  /*25410*/  @!P1 HADD2 R148, -R0.H0_H0, -RZ.H0_H0 ;  /* 0xa00000ff00949230 */ /* 0x000fe40000000900 */
[----:B------:R-:W-:Y:S02]  /*25420*/  @!P2 PRMT R109, R153, 0x5410, RZ ;  /* 0x00005410996da816 */ /* 0x000fe400000000ff */
[----:B------:R-:W-:Y:S01]  /*25430*/  PRMT R152, R165, 0x7610, R152 ;  /* 0x00007610a5987816 */ /* 0x000fe20000000098 */
[----:B------:R1:W4:Y:S01]  /*25440*/  LDL.S16 R153, [R1+0x84] ;  /* 0x0000840001997983 */ /* 0x0003220000100600 */
        /* <DEDUP_REMOVED lines=9> */
[----:B-1----:R1:W4:Y:S01]  /*254e0*/  LDL.S16 R165, [R1+0x7c] ;  /* 0x00007c0001a57983 */ /* 0x0023220000100600 */
[----:B------:R-:W-:Y:S02]  /*254f0*/  PRMT R148, R105, 0x5410, R0 ;  /* 0x0000541069947816 */ /* 0x000fe40000000000 */
[----:B------:R-:W-:Y:S02]  /*25500*/  @!P6 PRMT R105, R152, 0x5410, RZ ;  /* 0x000054109869e816 */ /* 0x000fe400000000ff */
[----:B------:R-:W-:Y:S01]  /*25510*/  @!P1 PRMT R0, R147, 0x5410, RZ ;  /* 0x0000541093009816 */ /* 0x000fe200000000ff */
[----:B------:R1:W4:Y:S01]  /*25520*/  LDL.S16 R152, [R1+0x80] ;  /* 0x0000800001987983 */ /* 0x0003220000100600 */
[C---:B------:R-:W-:Y:S02]  /*25530*/  ISETP.GE.U32.AND P6, PT, R192.reuse, R112, PT ;  /* 0x00000070c000720c */ /* 0x040fe40003fc6070 */
[----:B------:R-:W-:Y:S01]  /*25540*/  ISETP.GE.U32.AND P1, PT, R192, R108, PT ;  /* 0x0000006cc000720c */ /* 0x000fe20003f26070 */
[----:B------:R1:W4:Y:S01]  /*25550*/  LDL.S16 R147, [R1+0x78] ;  /* 0x0000780001937983 */ /* 0x0003220000100600 */
[----:B------:R-:W-:Y:S03]  /*25560*/  SHF.R.U32.HI R108, RZ, 0x10, R156 ;  /* 0x00000010ff6c7819 */ /* 0x000fe6000001169c */
[----:B------:R1:W-:Y:S01]  /*25570*/  ST.E.U16 desc[UR4][R120.64+0x40], R105 ;  /* 0x0000406978007985 */ /* 0x0003e2000c101504 */
[----:B------:R-:W-:Y:S02]  /*25580*/  LOP3.LUT R109, R108, 0xff, RZ, 0xc0, !PT ;  /* 0x000000ff6c6d7812 */ /* 0x000fe400078ec0ff */
[----:B------:R-:W-:Y:S01]  /*25590*/  PRMT R108, R214, 0x7610, R108 ;  /* 0x00007610d66c7816 */ /* 0x000fe2000000006c */
[----:B------:R2:W-:Y:S01]  /*255a0*/  ST.E.U16 desc[UR4][R120.64+0x42], R0 ;  /* 0x0000420078007985 */ /* 0x0005e2000c101504 */
[----:B-1----:R-:W-:Y:S01]  /*255b0*/  LOP3.LUT R105, R158, 0xffff, RZ, 0xc0, !PT ;  /* 0x0000ffff9e697812 */ /* 0x002fe200078ec0ff */
[----:B--2---:R-:W-:Y:S03]  /*255c0*/  @!P5 HADD2 R212, -R107.H0_H0, -RZ.H0_H0 ;  /* 0xa00000ff6bd4d230 */ /* 0x004fe60000000900 */
[----:B------:R-:W-:Y:S02]  /*255d0*/  SHF.R.U32.HI R105, RZ, 0x8, R105 ;  /* 0x00000008ff697819 */ /* 0x000fe40000011669 */
[----:B------:R-:W-:Y:S01]  /*255e0*/  PRMT R0, R210, 0x7632, R0 ;  /* 0x00007632d2007816 */ /* 0x000fe20000000000 */
[----:B---3--:R-:W-:Y:S01]  /*255f0*/  @!P0 HADD2 R154, -R106.H0_H0, -RZ.H0_H0 ;  /* 0xa00000ff6a9a8230 */ /* 0x008fe20000000900 */
[----:B------:R-:W-:Y:S01]  /*25600*/  PRMT R110, R212, 0x7610, R110 ;  /* 0x00007610d46e7816 */ /* 0x000fe2000000006e */
[----:B------:R-:W-:Y:S03]  /*25610*/  @!P5 STL.S16 [R1+0x8c], R212 ;  /* 0x00008cd40100d387 */ /* 0x000fe60000100600 */
[----:B------:R-:W-:Y:S01]  /*25620*/  PRMT R151, R154, 0x7610, R151 ;  /* 0x000076109a977816 */ /* 0x000fe20000000097 */
[----:B------:R1:W-:Y:S02]  /*25630*/  @!P0 STL.S16 [R1+0x88], R154 ;  /* 0x0000889a01008387 */ /* 0x0003e40000100600 */
[----:B-1----:R-:W-:Y:S02]  /*25640*/  PRMT R154, R107, 0x5410, R106 ;  /* 0x000054106b9a7816 */ /* 0x002fe4000000006a */
[----:B------:R-:W-:Y:S02]  /*25650*/  @!P5 PRMT R107, R110, 0x5410, RZ ;  /* 0x000054106e6bd816 */ /* 0x000fe400000000ff */
[----:B------:R-:W-:Y:S02]  /*25660*/  ISETP.GE.U32.AND P5, PT, R192, R109, PT ;  /* 0x0000006dc000720c */ /* 0x000fe40003fa6070 */
[----:B------:R-:W-:Y:S01]  /*25670*/  PRMT R109, R214, 0x7632, R109 ;  /* 0x00007632d66d7816 */ /* 0x000fe2000000006d */
[----:B------:R1:W-:Y:S01]  /*25680*/  ST.E.U16 desc[UR4][R122.64+0x3e], R107 ;  /* 0x00003e6b7a007985 */ /* 0x0003e2000c101504 */
[----:B------:R-:W-:Y:S02]  /*25690*/  @!P0 PRMT R106, R151, 0x5410, RZ ;  /* 0x00005410976a8816 */ /* 0x000fe400000000ff */
[----:B------:R-:W-:Y:S03]  /*256a0*/  SHF.R.U32.HI R110, RZ, 0x18, R156 ;  /* 0x00000018ff6e7819 */ /* 0x000fe6000001169c */
[----:B------:R2:W-:Y:S01]  /*256b0*/  ST.E.U16 desc[UR4][R122.64+0x40], R106 ;  /* 0x0000406a7a007985 */ /* 0x0005e2000c101504 */
[----:B------:R-:W-:Y:S02]  /*256c0*/  ISETP.GE.U32.AND P0, PT, R192, R110, PT ;  /* 0x0000006ec000720c */ /* 0x000fe40003f06070 */
[----:B------:R-:W-:Y:S02]  /*256d0*/  LOP3.LUT R110, R158, 0xff, RZ, 0xc0, !PT ;  /* 0x000000ff9e6e7812 */ /* 0x000fe400078ec0ff */
[C---:B-1----:R-:W-:Y:S02]  /*256e0*/  PRMT R107, R161.reuse, 0x7610, R107 ;  /* 0x00007610a16b7816 */ /* 0x042fe4000000006b */
[----:B--2---:R-:W-:Y:S01]  /*256f0*/  PRMT R106, R161, 0x7632, R106 ;  /* 0x00007632a16a7816 */ /* 0x004fe2000000006a */
[----:B----4-:R-:W-:Y:S05]  /*25700*/  @!P6 HADD2 R153, -R108.H0_H0, -RZ.H0_H0 ;  /* 0xa00000ff6c99e230 */ /* 0x010fea0000000900 */
[----:B------:R-:W-:Y:S01]  /*25710*/  PRMT R167, R153, 0x7610, R167 ;  /* 0x0000761099a77816 */ /* 0x000fe200000000a7 */
[----:B------:R1:W-:Y:S04]  /*25720*/  @!P6 STL.S16 [R1+0x84], R153 ;  /* 0x000084990100e387 */ /* 0x0003e80000100600 */
[----:B------:R3:W2:Y:S01]  /*25730*/  LDL.S16 R151, [R1+0x74] ;  /* 0x0000740001977983 */ /* 0x0006a20000100600 */
[----:B-1----:R-:W-:Y:S02]  /*25740*/  PRMT R153, R108, 0x5410, R109 ;  /* 0x000054106c997816 */ /* 0x002fe4000000006d */
[----:B------:R-:W-:Y:S01]  /*25750*/  @!P6 PRMT R108, R167, 0x5410, RZ ;  /* 0x00005410a76ce816 */ /* 0x000fe200000000ff */
[----:B------:R-:W-:Y:S01]  /*25760*/  IMAD.WIDE.U32 R166, R166, -0x2daee0ad, RZ ;  /* 0xd2511f53a6a67825 */ /* 0x000fe200078e00ff */
[----:B------:R-:W-:Y:S02]  /*25770*/  ISETP.GE.U32.AND P6, PT, R192, R110, PT ;  /* 0x0000006ec000720c */ /* 0x000fe40003fc6070 */
[----:B------:R-:W-:Y:S01]  /*25780*/  LOP3.LUT R110, R105, 0xffff, RZ, 0xc0, !PT ;  /* 0x0000ffff696e7812 */ /* 0x000fe200078ec0ff */
[----:B------:R-:W-:Y:S01]  /*25790*/  @!P3 HADD2 R152, -R109.H0_H0, -RZ.H0_H0 ;  /* 0xa00000ff6d98b230 */ /* 0x000fe20000000900 */
[----:B------:R-:W-:Y:S01]  /*257a0*/  PRMT R105, R210, 0x7610, R105 ;  /* 0x00007610d2697816 */ /* 0x000fe20000000069 */
[----:B------:R1:W-:Y:S01]  /*257b0*/  ST.E.U16 desc[UR4][R118.64+0x40], R108 ;  /* 0x0000406c76007985 */ /* 0x0003e2000c101504 */
[----:B------:R-:W-:Y:S02]  /*257c0*/  @!P1 HADD2 R147, -R0.H0_H0, -RZ.H0_H0 ;  /* 0xa00000ff00939230 */ /* 0x000fe40000000900 */
[----:B------:R-:W-:Y:S01]  /*257d0*/  PRMT R149, R152, 0x7610, R149 ;  /* 0x0000761098957816 */ /* 0x000fe20000000095 */
[----:B------:R4:W-:Y:S01]  /*257e0*/  @!P3 STL.S16 [R1+0x80], R152 ;  /* 0x000080980100b387 */ /* 0x0009e20000100600 */
[----:B------:R-:W-:Y:S02]  /*257f0*/  @!P2 HADD2 R165, -R105.H0_H0, -RZ.H0_H0 ;  /* 0xa00000ff69a5a230 */ /* 0x000fe40000000900 */
[----:B------:R-:W-:Y:S02]  /*25800*/  @!P3 PRMT R109, R149, 0x5410, RZ ;  /* 0x00005410956db816 */ /* 0x000fe400000000ff */
[----:B------:R-:W-:Y:S01]  /*25810*/  PRMT R111, R147, 0x7610, R111 ;  /* 0x00007610936f7816 */ /* 0x000fe2000000006f */
[----:B------:R3:W3:Y:S01]  /*25820*/  LDL.S16 R149, [R1+0x6c] ;  /* 0x00006c0001957983 */ /* 0x0006e20000100600 */
[----:B------:R-:W-:Y:S02]  /*25830*/  PRMT R112, R165, 0x7610, R112 ;  /* 0x00007610a5707816 */ /* 0x000fe40000000070 */
[----:B------:R-:W-:Y:S01]  /*25840*/  ISETP.GE.U32.AND P3, PT, R192, R110, PT ;  /* 0x0000006ec000720c */ /* 0x000fe20003f66070 */
[----:B------:R4:W-:Y:S01]  /*25850*/  ST.E.U16 desc[UR4][R118.64+0x42], R109 ;  /* 0x0000426d76007985 */ /* 0x0009e2000c101504 */
[----:B------:R-:W-:Y:S04]  /*25860*/  SHF.R.U32.HI R110, RZ, 0x10, R158 ;  /* 0x00000010ff6e7819 */ /* 0x000fe8000001169e */
[----:B------:R-:W-:Y:S02]  /*25870*/  LOP3.LUT R110, R110, 0xff, RZ, 0xc0, !PT ;  /* 0x000000ff6e6e7812 */ /* 0x000fe400078ec0ff */
[----:B-1----:R-:W-:Y:S01]  /*25880*/  LOP3.LUT R108, R167, R246, R186, 0x96, !PT ;  /* 0x000000f6a76c7212 */ /* 0x002fe200078e96ba */
[----:B----4-:R1:W4:Y:S04]  /*25890*/  LDL.S16 R152, [R1+0x70] ;  /* 0x0000700001987983 */ /* 0x0103280000100600 */
[----:B------:R1:W-:Y:S04]  /*258a0*/  @!P2 STL.S16 [R1+0x7c], R165 ;  /* 0x00007ca50100a387 */ /* 0x0003e80000100600 */
[----:B------:R1:W-:Y:S01]  /*258b0*/  @!P1 STL.S16 [R1+0x78], R147 ;  /* 0x0000789301009387 */ /* 0x0003e20000100600 */
[----:B------:R-:W-:Y:S01]  /*258c0*/  LOP3.LUT R109, R108, 0xff, RZ, 0xc0, !PT ;  /* 0x000000ff6c6d7812 */ /* 0x000fe200078ec0ff */
[----:B-1----:R-:W-:Y:S01]  /*258d0*/  IMAD.WIDE.U32 R164, R164, -0x2daee0ad, RZ ;  /* 0xd2511f53a4a47825 */ /* 0x002fe200078e00ff */
[----:B------:R-:W-:Y:S02]  /*258e0*/  PRMT R147, R105, 0x5410, R0 ;  /* 0x0000541069937816 */ /* 0x000fe40000000000 */
[----:B------:R-:W-:Y:S02]  /*258f0*/  @!P2 PRMT R105, R112, 0x5410, RZ ;  /* 0x000054107069a816 */ /* 0x000fe400000000ff */
[----:B------:R-:W-:Y:S01]  /*25900*/  @!P1 PRMT R0, R111, 0x5410, RZ ;  /* 0x000054106f009816 */ /* 0x000fe200000000ff */
[----:B------:R1:W4:Y:S01]  /*25910*/  LDL.S16 R112, [R1+0x68] ;  /* 0x0000680001707983 */ /* 0x0003220000100600 */
[C---:B------:R-:W-:Y:S02]  /*25920*/  ISETP.GE.U32.AND P2, PT, R192.reuse, R110, PT ;  /* 0x0000006ec000720c */ /* 0x040fe40003f46070 */
[----:B------:R-:W-:Y:S01]  /*25930*/  SHF.R.U32.HI R110, RZ, 0x18, R158 ;  /* 0x00000018ff6e7819 */ /* 0x000fe2000001169e */
[----:B------:R1:W4:Y:S03]  /*25940*/  LDL.S16 R111, [R1+0x60] ;  /* 0x00006000016f7983 */ /* 0x0003260000100600 */
[----:B------:R-:W-:Y:S01]  /*25950*/  ISETP.GE.U32.AND P1, PT, R192, R110, PT ;  /* 0x0000006ec000720c */ /* 0x000fe20003f26070 */
[----:B------:R1:W-:Y:S04]  /*25960*/  ST.E.U16 desc[UR4][R194.64+0x52], R0 ;  /* 0x00005200c2007985 */ /* 0x0003e8000c101504 */
[----:B------:R1:W-:Y:S02]  /*25970*/  ST.E.U16 desc[UR4][R194.64+0x50], R105 ;  /* 0x00005069c2007985 */ /* 0x0003e4000c101504 */
[----:B-1----:R-:W-:Y:S02]  /*25980*/  PRMT R0, R104, 0x7632, R0 ;  /* 0x0000763268007816 */ /* 0x002fe40000000000 */
[----:B------:R-:W-:Y:S04]  /*25990*/  LOP3.LUT R105, R108, 0xffff, RZ, 0xc0, !PT ;  /* 0x0000ffff6c697812 */ /* 0x000fe800078ec0ff */
[----:B------:R-:W-:Y:S04]  /*259a0*/  SHF.R.U32.HI R105, RZ, 0x8, R105 ;  /* 0x00000008ff697819 */ /* 0x000fe80000011669 */
[----:B------:R-:W-:Y:S01]  /*259b0*/  LOP3.LUT R105, R105, 0xffff, RZ, 0xc0, !PT ;  /* 0x0000ffff69697812 */ /* 0x000fe200078ec0ff */
[----:B--2---:R-:W-:Y:S05]  /*259c0*/  @!P5 HADD2 R151, -R107.H0_H0, -RZ.H0_H0 ;  /* 0xa00000ff6b97d230 */ /* 0x004fea0000000900 */
[----:B------:R-:W-:Y:S01]  /*259d0*/  PRMT R110, R151, 0x7610, R110 ;  /* 0x00007610976e7816 */ /* 0x000fe2000000006e */
[----:B------:R1:W-:Y:S02]  /*259e0*/  @!P5 STL.S16 [R1+0x74], R151 ;  /* 0x000074970100d387 */ /* 0x0003e40000100600 */
[----:B-1----:R-:W-:Y:S02]  /*259f0*/  PRMT R151, R107, 0x5410, R106 ;  /* 0x000054106b977816 */ /* 0x002fe4000000006a */
[----:B------:R-:W-:Y:S02]  /*25a00*/  @!P5 PRMT R107, R110, 0x5410, RZ ;  /* 0x000054106e6bd816 */ /* 0x000fe400000000ff */
[----:B------:R-:W-:Y:S01]  /*25a10*/  ISETP.GE.U32.AND P5, PT, R192, R109, PT ;  /* 0x0000006dc000720c */ /* 0x000fe20003fa6070 */
[----:B------:R1:W2:Y:S01]  /*25a20*/  LDL.S16 R110, [R1+0x58] ;  /* 0x00005800016e7983 */ /* 0x0002a20000100600 */
[----:B---3--:R-:W-:Y:S03]  /*25a30*/  @!P6 HADD2 R149, -R104.H0_H0, -RZ.H0_H0 ;  /* 0xa00000ff6895e230 */ /* 0x008fe60000000900 */
[----:B------:R-:W-:Y:S02]  /*25a40*/  ST.E.U16 desc[UR4][R120.64+0x50], R107 ;  /* 0x0000506b78007985 */ /* 0x000fe4000c101504 */
[----:B------:R-:W-:Y:S01]  /*25a50*/  PRMT R109, R149, 0x7610, R109 ;  /* 0x00007610956d7816 */ /* 0x000fe2000000006d */
[----:B----4-:R-:W-:Y:S05]  /*25a60*/  @!P0 HADD2 R152, -R106.H0_H0, -RZ.H0_H0 ;  /* 0xa00000ff6a988230 */ /* 0x010fea0000000900 */
[----:B------:R-:W-:Y:S01]  /*25a70*/  PRMT R117, R152, 0x7610, R117 ;  /* 0x0000761098757816 */ /* 0x000fe20000000075 */
[----:B------:R3:W-:Y:S03]  /*25a80*/  @!P0 STL.S16 [R1+0x70], R152 ;  /* 0x0000709801008387 */ /* 0x0007e60000100600 */
[----:B------:R-:W-:Y:S01]  /*25a90*/  @!P0 PRMT R106, R117, 0x5410, RZ ;  /* 0x00005410756a8816 */ /* 0x000fe200000000ff */
[----:B------:R-:W-:Y:S01]  /*25aa0*/  @!P6 STL.S16 [R1+0x6c], R149 ;  /* 0x00006c950100e387 */ /* 0x000fe20000100600 */
[----:B------:R-:W-:Y:S02]  /*25ab0*/  ISETP.GE.U32.AND P0, PT, R192, R105, PT ;  /* 0x00000069c000720c */ /* 0x000fe40003f06070 */
[--C-:B------:R-:W-:Y:S01]  /*25ac0*/  SHF.R.U32.HI R105, RZ, 0x18, R108.reuse ;  /* 0x00000018ff697819 */ /* 0x100fe2000001166c */
[----:B------:R1:W4:Y:S01]  /*25ad0*/  LDL.S16 R211, [R1+0x64] ;  /* 0x0000640001d37983 */ /* 0x0003220000100600 */
[----:B------:R-:W-:Y:S03]  /*25ae0*/  SHF.R.U32.HI R108, RZ, 0x10, R108 ;  /* 0x00000010ff6c7819 */ /* 0x000fe6000001166c */
[----:B------:R1:W-:Y:S01]  /*25af0*/  ST.E.U16 desc[UR4][R120.64+0x52], R106 ;  /* 0x0000526a78007985 */ /* 0x0003e2000c101504 */
[----:B------:R-:W-:Y:S02]  /*25b00*/  LOP3.LUT R108, R108, 0xff, RZ, 0xc0, !PT ;  /* 0x000000ff6c6c7812 */ /* 0x000fe400078ec0ff */
[----:B---3--:R-:W-:Y:S02]  /*25b10*/  PRMT R152, R104, 0x5410, R0 ;  /* 0x0000541068987816 */ /* 0x008fe40000000000 */
[----:B------:R-:W-:Y:S02]  /*25b20*/  @!P6 PRMT R104, R109, 0x5410, RZ ;  /* 0x000054106d68e816 */ /* 0x000fe400000000ff */
[----:B------:R-:W-:Y:S02]  /*25b30*/  ISETP.GE.U32.AND P6, PT, R192, R105, PT ;  /* 0x00000069c000720c */ /* 0x000fe40003fc6070 */
[----:B------:R-:W-:Y:S01]  /*25b40*/  PRMT R105, R213, 0x7610, R105 ;  /* 0x00007610d5697816 */ /* 0x000fe20000000069 */
[----:B------:R-:W-:Y:S01]  /*25b50*/  @!P3 HADD2 R112, -R0.H0_H0, -RZ.H0_H0 ;  /* 0xa00000ff0070b230 */ /* 0x000fe20000000900 */
[-C--:B------:R-:W-:Y:S01]  /*25b60*/  LOP3.LUT R109, R131, R245.reuse, R168, 0x96, !PT ;  /* 0x000000f5836d7212 */ /* 0x080fe200078e96a8 */
[----:B------:R3:W-:Y:S02]  /*25b70*/  ST.E.U16 desc[UR4][R122.64+0x4e], R104 ;  /* 0x00004e687a007985 */ /* 0x0007e4000c101504 */
[----:B------:R-:W-:Y:S01]  /*25b80*/  @!P2 HADD2 R111, -R105.H0_H0, -RZ.H0_H0 ;  /* 0xa00000ff696fa230 */ /* 0x000fe20000000900 */
[----:B------:R-:W-:Y:S01]  /*25b90*/  PRMT R107, R112, 0x7610, R107 ;  /* 0x00007610706b7816 */ /* 0x000fe2000000006b */
[----:B------:R3:W-:Y:S01]  /*25ba0*/  @!P3 STL.S16 [R1+0x68], R112 ;  /* 0x000068700100b387 */ /* 0x0007e20000100600 */
[----:B-1----:R-:W-:Y:S02]  /*25bb0*/  PRMT R106, R213, 0x7632, R106 ;  /* 0x00007632d56a7816 */ /* 0x002fe4000000006a */
[----:B------:R-:W-:Y:S01]  /*25bc0*/  @!P3 PRMT R0, R107, 0x5410, RZ ;  /* 0x000054106b00b816 */ /* 0x000fe200000000ff */
[----:B------:R1:W4:Y:S01]  /*25bd0*/  LDL.S16 R117, [R1+0x5c] ;  /* 0x00005c0001757983 */ /* 0x0003220000100600 */
[----:B------:R-:W-:Y:S02]  /*25be0*/  ISETP.GE.U32.AND P3, PT, R192, R108, PT ;  /* 0x0000006cc000720c */ /* 0x000fe40003f66070 */
[----:B------:R-:W-:Y:S01]  /*25bf0*/  PRMT R108, R111, 0x7610, R108 ;  /* 0x000076106f6c7816 */ /* 0x000fe2000000006c */
[----:B------:R1:W-:Y:S01]  /*25c00*/  @!P2 STL.S16 [R1+0x60], R111 ;  /* 0x0000606f0100a387 */ /* 0x0003e20000100600 */
[----:B------:R-:W-:Y:S02]  /*25c10*/  PRMT R149, R105, 0x5410, R106 ;  /* 0x0000541069957816 */ /* 0x000fe4000000006a */
[----:B------:R-:W-:Y:S01]  /*25c20*/  @!P2 PRMT R105, R108, 0x5410, RZ ;  /* 0x000054106c69a816 */ /* 0x000fe200000000ff */
[----:B------:R1:W-:Y:S01]  /*25c30*/  ST.E.U16 desc[UR4][R122.64+0x50], R0 ;  /* 0x000050007a007985 */ /* 0x0003e2000c101504 */
[----:B------:R-:W-:Y:S02]  /*25c40*/  LOP3.LUT R107, R165, R246, R184, 0x96, !PT ;  /* 0x000000f6a56b7212 */ /* 0x000fe400078e96b8 */
[----:B------:R-:W-:Y:S01]  /*25c50*/  LOP3.LUT R108, R135, R245, R160, 0x96, !PT ;  /* 0x000000f5876c7212 */ /* 0x000fe200078e96a0 */
[----:B------:R2:W4:Y:S04]  /*25c60*/  LDL.S16 R212, [R1+0x50] ;  /* 0x0000500001d47983 */ /* 0x0005280000100600 */
[----:B------:R1:W-:Y:S01]  /*25c70*/  ST.E.U16 desc[UR4][R118.64+0x50], R105 ;  /* 0x0000506976007985 */ /* 0x0003e2000c101504 */
[C---:B---3--:R-:W-:Y:S03]  /*25c80*/  LOP3.LUT R104, R107.reuse, 0xff, RZ, 0xc0, !PT ;  /* 0x000000ff6b687812 */ /* 0x048fe600078ec0ff */
[----:B------:R3:W3:Y:S01]  /*25c90*/  LDL.S16 R210, [R1+0x54] ;  /* 0x0000540001d27983 */ /* 0x0006e20000100600 */
[----:B------:R-:W-:Y:S02]  /*25ca0*/  SHF.R.U32.HI R112, RZ, 0x10, R130 ;  /* 0x00000010ff707819 */ /* 0x000fe40000011682 */
[----:B------:R-:W-:Y:S02]  /*25cb0*/  ISETP.GE.U32.AND P2, PT, R192, R104, PT ;  /* 0x00000068c000720c */ /* 0x000fe40003f46070 */
[----:B------:R-:W-:Y:S02]  /*25cc0*/  PRMT R104, R162, 0x7632, R104 ;  /* 0x00007632a2687816 */ /* 0x000fe40000000068 */
[----:B-1----:R-:W-:Y:S02]  /*25cd0*/  LOP3.LUT R111, R130, 0xff, RZ, 0xc0, !PT ;  /* 0x000000ff826f7812 */ /* 0x002fe400078ec0ff */
[----:B------:R-:W-:Y:S04]  /*25ce0*/  LOP3.LUT R0, R107, 0xffff, RZ, 0xc0, !PT ;  /* 0x0000ffff6b007812 */ /* 0x000fe800078ec0ff */
[--C-:B------:R-:W-:Y:S02]  /*25cf0*/  SHF.R.U32.HI R105, RZ, 0x8, R0.reuse ;  /* 0x00000008ff697819 */ /* 0x100fe40000011600 */
[----:B------:R-:W-:Y:S02]  /*25d00*/  PRMT R0, R162, 0x7610, R0 ;  /* 0x00007610a2007816 */ /* 0x000fe40000000000 */
[----:B------:R-:W-:Y:S02]  /*25d10*/  LOP3.LUT R105, R105, 0xffff, RZ, 0xc0, !PT ;  /* 0x0000ffff69697812 */ /* 0x000fe400078ec0ff */
[----:B------:R-:W-:Y:S01]  /*25d20*/  PRMT R162, R0, 0x5410, R104 ;  /* 0x0000541000a27816 */ /* 0x000fe20000000068 */
[----:B--2---:R-:W-:Y:S05]  /*25d30*/  @!P1 HADD2 R110, -R106.H0_H0, -RZ.H0_H0 ;  /* 0xa00000ff6a6e9230 */ /* 0x004fea0000000900 */
[----:B------:R1:W-:Y:S01]  /*25d40*/  @!P1 STL.S16 [R1+0x58], R110 ;  /* 0x0000586e01009387 */ /* 0x0003e20000100600 */
[----:B------:R-:W-:Y:S04]  /*25d50*/  PRMT R169, R110, 0x7610, R169 ;  /* 0x000076106ea97816 */ /* 0x000fe800000000a9 */
[----:B------:R-:W-:Y:S02]  /*25d60*/  @!P1 PRMT R106, R169, 0x5410, RZ ;  /* 0x00005410a96a9816 */ /* 0x000fe400000000ff */
[----:B------:R-:W-:Y:S02]  /*25d70*/  ISETP.GE.U32.AND P1, PT, R192, R105, PT ;  /* 0x00000069c000720c */ /* 0x000fe40003f26070 */
[--C-:B------:R-:W-:Y:S01]  /*25d80*/  SHF.R.U32.HI R105, RZ, 0x18, R107.reuse ;  /* 0x00000018ff697819 */ /* 0x100fe2000001166b */
[----:B------:R2:W-:Y:S01]  /*25d90*/  ST.E.U16 desc[UR4][R118.64+0x52], R106 ;  /* 0x0000526a76007985 */ /* 0x0005e2000c101504 */
[----:B------:R-:W-:Y:S04]  /*25da0*/  SHF.R.U32.HI R107, RZ, 0x10, R107 ;  /* 0x00000010ff6b7819 */ /* 0x000fe8000001166b */
[----:B------:R-:W-:Y:S02]  /*25db0*/  LOP3.LUT R107, R107, 0xff, RZ, 0xc0, !PT ;  /* 0x000000ff6b6b7812 */ /* 0x000fe400078ec0ff */
[----:B-1----:R-:W-:Y:S02]  /*25dc0*/  LOP3.LUT R110, R130, 0xffff, RZ, 0xc0, !PT ;  /* 0x0000ffff826e7812 */ /* 0x002fe400078ec0ff */
[----:B------:R-:W-:Y:S01]  /*25dd0*/  SHF.R.U32.HI R130, RZ, 0x18, R130 ;  /* 0x00000018ff827819 */ /* 0x000fe20000011682 */
[----:B----4-:R-:W-:Y:S05]  /*25de0*/  @!P5 HADD2 R211, -R0.H0_H0, -RZ.H0_H0 ;  /* 0xa00000ff00d3d230 */ /* 0x010fea0000000900 */
[----:B------:R1:W-:Y:S01]  /*25df0*/  @!P5 STL.S16 [R1+0x64], R211 ;  /* 0x000064d30100d387 */ /* 0x0003e20000100600 */
[----:B------:R-:W-:Y:S02]  /*25e00*/  PRMT R160, R211, 0x7610, R160 ;  /* 0x00007610d3a07816 */ /* 0x000fe400000000a0 */
[----:B--2---:R-:W-:Y:S01]  /*25e10*/  LOP3.LUT R106, R166, 0xff, RZ, 0xc0, !PT ;  /* 0x000000ffa66a7812 */ /* 0x004fe200078ec0ff */
[----:B------:R4:W2:Y:S01]  /*25e20*/  LDL.S16 R169, [R1+0x4c] ;  /* 0x00004c0001a97983 */ /* 0x0008a20000100600 */
[----:B------:R-:W-:Y:S02]  /*25e30*/  @!P5 PRMT R0, R160, 0x5410, RZ ;  /* 0x00005410a000d816 */ /* 0x000fe400000000ff */
[C---:B------:R-:W-:Y:S01]  /*25e40*/  ISETP.GE.U32.AND P5, PT, R192.reuse, R105, PT ;  /* 0x00000069c000720c */ /* 0x040fe20003fa6070 */
[----:B------:R4:W4:Y:S01]  /*25e50*/  LDL.S16 R160, [R1+0x48] ;  /* 0x0000480001a07983 */ /* 0x0009220000100600 */
[----:B------:R-:W-:Y:S03]  /*25e60*/  SHF.R.U32.HI R105, RZ, 0x8, R110 ;  /* 0x00000008ff697819 */ /* 0x000fe6000001166e */
[----:B------:R1:W-:Y:S01]  /*25e70*/  ST.E.U16 desc[UR4][R194.64+0x60], R0 ;  /* 0x00006000c2007985 */ /* 0x0003e2000c101504 */
[----:B------:R-:W-:Y:S05]  /*25e80*/  @!P0 HADD2 R117, -R104.H0_H0, -RZ.H0_H0 ;  /* 0xa00000ff68758230 */ /* 0x000fea0000000900 */
[----:B------:R3:W-:Y:S01]  /*25e90*/  @!P0 STL.S16 [R1+0x5c], R117 ;  /* 0x00005c7501008387 */ /* 0x0007e20000100600 */
[----:B------:R-:W-:Y:S03]  /*25ea0*/  PRMT R161, R117, 0x7610, R161 ;  /* 0x0000761075a17816 */ /* 0x000fe600000000a1 */
[----:B-1----:R1:W4:Y:S01]  /*25eb0*/  LDL.S16 R211, [R1+0x44] ;  /* 0x0000440001d37983 */ /* 0x0023220000100600 */
[----:B------:R-:W-:Y:S02]  /*25ec0*/  PRMT R0, R163, 0x7610, R0 ;  /* 0x00007610a3007816 */ /* 0x000fe40000000000 */
[----:B------:R-:W-:Y:S02]  /*25ed0*/  @!P0 PRMT R104, R161, 0x5410, RZ ;  /* 0x00005410a1688816 */ /* 0x000fe400000000ff */
[----:B------:R-:W-:Y:S01]  /*25ee0*/  ISETP.GE.U32.AND P0, PT, R192, R106, PT ;  /* 0x0000006ac000720c */ /* 0x000fe20003f06070 */
[----:B------:R-:W-:Y:S01]  /*25ef0*/  @!P3 HADD2 R212, -R0.H0_H0, -RZ.H0_H0 ;  /* 0xa00000ff00d4b230 */ /* 0x000fe20000000900 */
[----:B------:R-:W-:Y:S01]  /*25f00*/  LOP3.LUT R106, R166, 0xffff, RZ, 0xc0, !PT ;  /* 0x0000ffffa66a7812 */ /* 0x000fe200078ec0ff */
[----:B------:R1:W-:Y:S03]  /*25f10*/  ST.E.U16 desc[UR4][R194.64+0x62], R104 ;  /* 0x00006268c2007985 */ /* 0x0003e6000c101504 */
[----:B------:R-:W-:Y:S01]  /*25f20*/  SHF.R.U32.HI R106, RZ, 0x8, R106 ;  /* 0x00000008ff6a7819 */ /* 0x000fe2000001166a */
[----:B------:R-:W-:Y:S03]  /*25f30*/  @!P3 STL.S16 [R1+0x50], R212 ;  /* 0x000050d40100b387 */ /* 0x000fe60000100600 */
[----:B------:R-:W-:Y:S02]  /*25f40*/  LOP3.LUT R106, R106, 0xffff, RZ, 0xc0, !PT ;  /* 0x0000ffff6a6a7812 */ /* 0x000fe400078ec0ff */
[--C-:B---3--:R-:W-:Y:S02]  /*25f50*/  PRMT R117, R111, 0x5410, R105.reuse ;  /* 0x000054106f757816 */ /* 0x108fe40000000069 */
[----:B------:R-:W-:Y:S02]  /*25f60*/  PRMT R105, R163, 0x7632, R105 ;  /* 0x00007632a3697816 */ /* 0x000fe40000000069 */
[----:B------:R-:W-:Y:S02]  /*25f70*/  PRMT R111, R212, 0x7610, R111 ;  /* 0x00007610d46f7816 */ /* 0x000fe4000000006f */
[----:B------:R-:W-:Y:S01]  /*25f80*/  PRMT R161, R0, 0x5410, R105 ;  /* 0x0000541000a17816 */ /* 0x000fe20000000069 */
[----:B------:R-:W-:Y:S01]  /*25f90*/  @!P6 HADD2 R210, -R105.H0_H0, -RZ.H0_H0 ;  /* 0xa00000ff69d2e230 */ /* 0x000fe20000000900 */
[----:B------:R-:W-:Y:S02]  /*25fa0*/  @!P3 PRMT R0, R111, 0x5410, RZ ;  /* 0x000054106f00b816 */ /* 0x000fe400000000ff */
[----:B------:R-:W-:Y:S02]  /*25fb0*/  ISETP.GE.U32.AND P3, PT, R192, R107, PT ;  /* 0x0000006bc000720c */ /* 0x000fe40003f66070 */
[----:B------:R3:W-:Y:S01]  /*25fc0*/  @!P6 STL.S16 [R1+0x54], R210 ;  /* 0x000054d20100e387 */ /* 0x0007e20000100600 */
[----:B------:R-:W-:Y:S02]  /*25fd0*/  PRMT R110, R210, 0x7610, R110 ;  /* 0x00007610d26e7816 */ /* 0x000fe4000000006e */
[----:B-1----:R-:W-:Y:S01]  /*25fe0*/  SHF.R.U32.HI R104, RZ, 0x10, R166 ;  /* 0x00000010ff687819 */ /* 0x002fe200000116a6 */
[----:B------:R1:W-:Y:S01]  /*25ff0*/  ST.E.U16 desc[UR4][R120.64+0x60], R0 ;  /* 0x0000600078007985 */ /* 0x0003e2000c101504 */
[----:B------:R-:W-:Y:S02]  /*26000*/  @!P6 PRMT R105, R110, 0x5410, RZ ;  /* 0x000054106e69e816 */ /* 0x000fe400000000ff */
[----:B------:R-:W-:Y:S01]  /*26010*/  ISETP.GE.U32.AND P6, PT, R192, R106, PT ;  /* 0x0000006ac000720c */ /* 0x000fe20003fc6070 */
[----:B------:R1:W4:Y:S01]  /*26020*/  LDL.S16 R163, [R1+0x3c] ;  /* 0x00003c0001a37983 */ /* 0x0003220000100600 */
[----:B------:R-:W-:Y:S03]  /*26030*/  PRMT R107, R137, 0x7632, R107 ;  /* 0x00007632896b7816 */ /* 0x000fe6000000006b */
[----:B------:R1:W-:Y:S04]  /*26040*/  ST.E.U16 desc[UR4][R120.64+0x62], R105 ;  /* 0x0000626978007985 */ /* 0x0003e8000c101504 */
[----:B---3--:R3:W3:Y:S01]  /*26050*/  LDL.S16 R210, [R1+0x40] ;  /* 0x0000400001d27983 */ /* 0x0086e20000100600 */
[----:B-1----:R-:W-:Y:S02]  /*26060*/  PRMT R0, R3, 0x7632, R0 ;  /* 0x0000763203007816 */ /* 0x002fe40000000000 */
[----:B------:R-:W-:Y:S02]  /*26070*/  LOP3.LUT R105, R104, 0xff, RZ, 0xc0, !PT ;  /* 0x000000ff68697812 */ /* 0x000fe400078ec0ff */
[----:B------:R-:W-:Y:S01]  /*26080*/  PRMT R104, R170, 0x7610, R104 ;  /* 0x00007610aa687816 */ /* 0x000fe20000000068 */
[----:B--2---:R-:W-:Y:S02]  /*26090*/  @!P2 HADD2 R169, -R3.H0_H0, -RZ.H0_H0 ;  /* 0xa00000ff03a9a230 */ /* 0x004fe40000000900 */
[----:B----4-:R-:W-:Y:S03]  /*260a0*/  @!P1 HADD2 R160, -R0.H0_H0, -RZ.H0_H0 ;  /* 0xa00000ff00a09230 */ /* 0x010fe60000000900 */
[----:B------:R1:W-:Y:S01]  /*260b0*/  @!P2 STL.S16 [R1+0x4c], R169 ;  /* 0x00004ca90100a387 */ /* 0x0003e20000100600 */
[----:B------:R-:W-:Y:S03]  /*260c0*/  PRMT R106, R169, 0x7610, R106 ;  /* 0x00007610a96a7816 */ /* 0x000fe6000000006a */
[----:B------:R2:W-:Y:S01]  /*260d0*/  @!P1 STL.S16 [R1+0x48], R160 ;  /* 0x000048a001009387 */ /* 0x0005e20000100600 */
[----:B------:R-:W-:Y:S03]  /*260e0*/  PRMT R168, R160, 0x7610, R168 ;  /* 0x00007610a0a87816 */ /* 0x000fe600000000a8 */
[----:B------:R4:W4:Y:S04]  /*260f0*/  LDL.S16 R111, [R1+0x34] ;  /* 0x00003400016f7983 */ /* 0x0009280000100600 */
[----:B------:R3:W4:Y:S01]  /*26100*/  LDL.S16 R110, [R1+0x30] ;  /* 0x00003000016e7983 */ /* 0x0007220000100600 */
[----:B-1----:R-:W-:Y:S02]  /*26110*/  PRMT R169, R3, 0x5410, R0 ;  /* 0x0000541003a97816 */ /* 0x002fe40000000000 */
[----:B------:R-:W-:Y:S01]  /*26120*/  @!P2 PRMT R3, R106, 0x5410, RZ ;  /* 0x000054106a03a816 */ /* 0x000fe200000000ff */
[----:B--2---:R1:W2:Y:S01]  /*26130*/  LDL.S16 R160, [R1+0x38] ;  /* 0x0000380001a07983 */ /* 0x0042a20000100600 */
[----:B------:R-:W-:Y:S01]  /*26140*/  @!P1 PRMT R0, R168, 0x5410, RZ ;  /* 0x00005410a8009816 */ /* 0x000fe200000000ff */
[----:B------:R-:W-:Y:S01]  /*26150*/  @!P3 HADD2 R211, -R104.H0_H0, -RZ.H0_H0 ;  /* 0xa00000ff68d3b230 */ /* 0x000fe20000000900 */
[----:B------:R-:W-:Y:S01]  /*26160*/  ISETP.GE.U32.AND P2, PT, R192, R105, PT ;  /* 0x00000069c000720c */ /* 0x000fe20003f46070 */
[----:B------:R1:W-:Y:S01]  /*26170*/  ST.E.U16 desc[UR4][R122.64+0x5e], R3 ;  /* 0x00005e037a007985 */ /* 0x0003e2000c101504 */
[----:B------:R-:W-:Y:S02]  /*26180*/  PRMT R105, R170, 0x7632, R105 ;  /* 0x00007632aa697816 */ /* 0x000fe40000000069 */
[----:B------:R-:W-:Y:S01]  /*26190*/  PRMT R170, R211, 0x7610, R170 ;  /* 0x00007610d3aa7816 */ /* 0x000fe200000000aa */
[----:B------:R1:W-:Y:S01]  /*261a0*/  ST.E.U16 desc[UR4][R122.64+0x60], R0 ;  /* 0x000060007a007985 */ /* 0x0003e2000c101504 */
[----:B------:R-:W-:Y:S02]  /*261b0*/  PRMT R168, R104, 0x5410, R105 ;  /* 0x0000541068a87816 */ /* 0x000fe40000000069 */
[----:B------:R-:W-:Y:S01]  /*261c0*/  @!P3 PRMT R104, R170, 0x5410, RZ ;  /* 0x00005410aa68b816 */ /* 0x000fe200000000ff */
[----:B------:R-:W-:Y:S01]  /*261d0*/  @!P3 STL.S16 [R1+0x44], R211 ;  /* 0x000044d30100b387 */ /* 0x000fe20000100600 */
[----:B------:R-:W-:Y:S03]  /*261e0*/  SHF.R.U32.HI R106, RZ, 0x18, R166 ;  /* 0x00000018ff6a7819 */ /* 0x000fe600000116a6 */
[----:B------:R3:W-:Y:S01]  /*261f0*/  ST.E.U16 desc[UR4][R118.64+0x60], R104 ;  /* 0x0000606876007985 */ /* 0x0007e2000c101504 */
[----:B------:R-:W-:Y:S02]  /*26200*/  ISETP.GE.U32.AND P1, PT, R192, R106, PT ;  /* 0x0000006ac000720c */ /* 0x000fe40003f26070 */
[----:B------:R-:W-:Y:S04]  /*26210*/  LOP3.LUT R106, R112, 0xff, RZ, 0xc0, !PT ;  /* 0x000000ff706a7812 */ /* 0x000fe800078ec0ff */
[----:B------:R-:W-:Y:S02]  /*26220*/  PRMT R130, R106, 0x5410, R130 ;  /* 0x000054106a827816 */ /* 0x000fe40000000082 */
[C---:B------:R-:W-:Y:S02]  /*26230*/  PRMT R106, R129.reuse, 0x7632, R106 ;  /* 0x00007632816a7816 */ /* 0x040fe4000000006a */
[----:B-1----:R-:W-:Y:S02]  /*26240*/  LOP3.LUT R3, R164, 0xff, RZ, 0xc0, !PT ;  /* 0x000000ffa4037812 */ /* 0x002fe400078ec0ff */
[----:B------:R-:W-:Y:S02]  /*26250*/  PRMT R0, R129, 0x7610, R0 ;  /* 0x0000761081007816 */ /* 0x000fe40000000000 */
[----:B------:R-:W-:Y:S02]  /*26260*/  ISETP.GE.U32.AND P3, PT, R192, R3, PT ;  /* 0x00000003c000720c */ /* 0x000fe40003f66070 */
[----:B------:R-:W-:Y:S01]  /*26270*/  LOP3.LUT R3, R164, 0xffff, RZ, 0xc0, !PT ;  /* 0x0000ffffa4037812 */ /* 0x000fe200078ec0ff */
[----:B------:R-:W-:Y:S03]  /*26280*/  @!P0 HADD2 R163, -R0.H0_H0, -RZ.H0_H0 ;  /* 0xa00000ff00a38230 */ /* 0x000fe60000000900 */
[----:B------:R-:W-:Y:S02]  /*26290*/  SHF.R.U32.HI R3, RZ, 0x8, R3 ;  /* 0x00000008ff037819 */ /* 0x000fe40000011603 */
[----:B------:R-:W-:Y:S02]  /*262a0*/  PRMT R127, R163, 0x7610, R127 ;  /* 0x00007610a37f7816 */ /* 0x000fe4000000007f */
[----:B---3--:R-:W-:Y:S02]  /*262b0*/  LOP3.LUT R104, R3, 0xffff, RZ, 0xc0, !PT ;  /* 0x0000ffff03687812 */ /* 0x008fe400078ec0ff */
[----:B------:R-:W-:Y:S01]  /*262c0*/  PRMT R3, R137, 0x7610, R3 ;  /* 0x0000761089037816 */ /* 0x000fe20000000003 */
[----:B------:R-:W-:Y:S05]  /*262d0*/  @!P5 HADD2 R210, -R105.H0_H0, -RZ.H0_H0 ;  /* 0xa00000ff69d2d230 */ /* 0x000fea0000000900 */
[----:B------:R-:W-:Y:S01]  /*262e0*/  @!P5 STL.S16 [R1+0x40], R210 ;  /* 0x000040d20100d387 */ /* 0x000fe20000100600 */
[----:B------:R-:W-:Y:S03]  /*262f0*/  PRMT R112, R210, 0x7610, R112 ;  /* 0x00007610d2707816 */ /* 0x000fe60000000070 */
[----:B------:R-:W-:Y:S01]  /*26300*/  @!P0 STL.S16 [R1+0x3c], R163 ;  /* 0x00003ca301008387 */ /* 0x000fe20000100600 */
[----:B------:R-:W-:Y:S02]  /*26310*/  @!P5 PRMT R105, R112, 0x5410, RZ ;  /* 0x000054107069d816 */ /* 0x000fe400000000ff */
[----:B------:R-:W-:Y:S02]  /*26320*/  ISETP.GE.U32.AND P5, PT, R192, R104, PT ;  /* 0x00000068c000720c */ /* 0x000fe40003fa6070 */
[----:B------:R-:W-:Y:S01]  /*26330*/  SHF.R.U32.HI R104, RZ, 0x10, R164 ;  /* 0x00000010ff687819 */ /* 0x000fe200000116a4 */
[----:B------:R1:W-:Y:S01]  /*26340*/  ST.E.U16 desc[UR4][R118.64+0x62], R105 ;  /* 0x0000626976007985 */ /* 0x0003e2000c101504 */
[----:B------:R-:W-:Y:S02]  /*26350*/  SHF.R.U32.HI R112, RZ, 0x10, R134 ;  /* 0x00000010ff707819 */ /* 0x000fe40000011686 */
[----:B-1----:R-:W-:Y:S01]  /*26360*/  LOP3.LUT R105, R104, 0xff, RZ, 0xc0, !PT ;  /* 0x000000ff68697812 */ /* 0x002fe200078ec0ff */
[----:B----4-:R-:W-:Y:S02]  /*26370*/  @!P2 HADD2 R111, -R3.H0_H0, -RZ.H0_H0 ;  /* 0xa00000ff036fa230 */ /* 0x010fe40000000900 */
[----:B------:R-:W-:Y:S03]  /*26380*/  @!P1 HADD2 R110, -R107.H0_H0, -RZ.H0_H0 ;  /* 0xa00000ff6b6e9230 */ /* 0x000fe60000000900 */
[----:B------:R-:W-:Y:S02]  /*26390*/  PRMT R171, R111, 0x7610, R171 ;  /* 0x000076106fab7816 */ /* 0x000fe400000000ab */
[----:B------:R-:W-:Y:S01]  /*263a0*/  PRMT R131, R110, 0x7610, R131 ;  /* 0x000076106e837816 */ /* 0x000fe20000000083 */
[----:B--2---:R-:W-:Y:S05]  /*263b0*/  @!P6 HADD2 R160, -R106.H0_H0, -RZ.H0_H0 ;  /* 0xa00000ff6aa0e230 */ /* 0x004fea0000000900 */
[----:B------:R1:W-:Y:S01]  /*263c0*/  @!P6 STL.S16 [R1+0x38], R160 ;  /* 0x000038a00100e387 */ /* 0x0003e20000100600 */
[----:B------:R-:W-:Y:S03]  /*263d0*/  PRMT R177, R160, 0x7610, R177 ;  /* 0x00007610a0b17816 */ /* 0x000fe600000000b1 */
[----:B------:R2:W-:Y:S04]  /*263e0*/  @!P2 STL.S16 [R1+0x34], R111 ;  /* 0x0000346f0100a387 */ /* 0x0005e80000100600 */
[----:B------:R3:W-:Y:S04]  /*263f0*/  @!P1 STL.S16 [R1+0x30], R110 ;  /* 0x0000306e01009387 */ /* 0x0007e80000100600 */
[----:B------:R4:W4:Y:S04]  /*26400*/  LDL.S16 R170, [R1+0x2c] ;  /* 0x00002c0001aa7983 */ /* 0x0009280000100600 */
[----:B------:R4:W4:Y:S04]  /*26410*/  LDL.S16 R163, [R1+0x28] ;  /* 0x0000280001a37983 */ /* 0x0009280000100600 */
[----:B------:R4:W4:Y:S01]  /*26420*/  LDL.S16 R137, [R1+0x24] ;  /* 0x0000240001897983 */ /* 0x0009220000100600 */
[----:B-1----:R-:W-:Y:S02]  /*26430*/  PRMT R160, R0, 0x5410, R106 ;  /* 0x0000541000a07816 */ /* 0x002fe4000000006a */
[----:B------:R-:W-:Y:S02]  /*26440*/  @!P0 PRMT R0, R127, 0x5410, RZ ;  /* 0x000054107f008816 */ /* 0x000fe400000000ff */
[----:B--2---:R-:W-:Y:S02]  /*26450*/  LOP3.LUT R111, R134, 0xff, RZ, 0xc0, !PT ;  /* 0x000000ff866f7812 */ /* 0x004fe400078ec0ff */
[----:B------:R-:W-:Y:S01]  /*26460*/  ISETP.GE.U32.AND P0, PT, R192, R105, PT ;  /* 0x00000069c000720c */ /* 0x000fe20003f06070 */
[----:B------:R1:W-:Y:S01]  /*26470*/  ST.E.U16 desc[UR4][R194.64+0x70], R0 ;  /* 0x00007000c2007985 */ /* 0x0003e2000c101504 */
[----:B---3--:R-:W-:Y:S02]  /*26480*/  LOP3.LUT R110, R134, 0xffff, RZ, 0xc0, !PT ;  /* 0x0000ffff866e7812 */ /* 0x008fe400078ec0ff */
[----:B------:R-:W-:Y:S01]  /*26490*/  SHF.R.U32.HI R105, RZ, 0x18, R164 ;  /* 0x00000018ff697819 */ /* 0x000fe200000116a4 */
[----:B------:R3:W2:Y:S01]  /*264a0*/  LDL.S16 R135, [R1+0x20] ;  /* 0x0000200001877983 */ /* 0x0006a20000100600 */
[----:B------:R-:W-:Y:S02]  /*264b0*/  SHF.R.U32.HI R104, RZ, 0x8, R110 ;  /* 0x00000008ff687819 */ /* 0x000fe4000001166e */
[----:B------:R-:W-:Y:S02]  /*264c0*/  @!P6 PRMT R106, R177, 0x5410, RZ ;  /* 0x00005410b16ae816 */ /* 0x000fe400000000ff */
[----:B------:R-:W-:Y:S02]  /*264d0*/  PRMT R127, R111, 0x5410, R104 ;  /* 0x000054106f7f7816 */ /* 0x000fe40000000068 */
[C---:B------:R-:W-:Y:S01]  /*264e0*/  LOP3.LUT R104, R109.reuse, 0xffff, RZ, 0xc0, !PT ;  /* 0x0000ffff6d687812 */ /* 0x040fe200078ec0ff */
[----:B------:R3:W-:Y:S01]  /*264f0*/  ST.E.U16 desc[UR4][R194.64+0x72], R106 ;  /* 0x0000726ac2007985 */ /* 0x0007e2000c101504 */
[----:B------:R-:W-:Y:S02]  /*26500*/  ISETP.GE.U32.AND P6, PT, R192, R105, PT ;  /* 0x00000069c000720c */ /* 0x000fe40003fc6070 */
[----:B------:R-:W-:Y:S02]  /*26510*/  SHF.R.U32.HI R134, RZ, 0x18, R134 ;  /* 0x00000018ff867819 */ /* 0x000fe40000011686 */
[----:B------:R-:W-:Y:S02]  /*26520*/  LOP3.LUT R105, R112, 0xff, RZ, 0xc0, !PT ;  /* 0x000000ff70697812 */ /* 0x000fe400078ec0ff */
[----:B------:R-:W-:Y:S02]  /*26530*/  LOP3.LUT R110, R109, 0xff, RZ, 0xc0, !PT ;  /* 0x000000ff6d6e7812 */ /* 0x000fe400078ec0ff */
[----:B------:R-:W-:Y:S02]  /*26540*/  SHF.R.U32.HI R104, RZ, 0x8, R104 ;  /* 0x00000008ff687819 */ /* 0x000fe40000011668 */
[----:B------:R-:W-:Y:S02]  /*26550*/  PRMT R134, R105, 0x5410, R134 ;  /* 0x0000541069867816 */ /* 0x000fe40000000086 */
[--C-:B------:R-:W-:Y:S02]  /*26560*/  PRMT R110, R110, 0x5410, R104.reuse ;  /* 0x000054106e6e7816 */ /* 0x100fe40000000068 */
[C---:B------:R-:W-:Y:S02]  /*26570*/  PRMT R105, R155.reuse, 0x7610, R105 ;  /* 0x000076109b697816 */ /* 0x040fe40000000069 */
[----:B------:R-:W-:Y:S02]  /*26580*/  PRMT R104, R155, 0x7632, R104 ;  /* 0x000076329b687816 */ /* 0x000fe40000000068 */
[----:B------:R-:W-:Y:S02]  /*26590*/  PRMT R155, R3, 0x5410, R107 ;  /* 0x00005410039b7816 */ /* 0x000fe4000000006b */
[----:B------:R-:W-:Y:S02]  /*265a0*/  @!P2 PRMT R3, R171, 0x5410, RZ ;  /* 0x00005410ab03a816 */ /* 0x000fe400000000ff */
[--C-:B-1----:R-:W-:Y:S02]  /*265b0*/  SHF.R.U32.HI R0, RZ, 0x10, R109.reuse ;  /* 0x00000010ff007819 */ /* 0x102fe4000001166d */
[----:B------:R-:W-:Y:S01]  /*265c0*/  SHF.R.U32.HI R109, RZ, 0x18, R109 ;  /* 0x00000018ff6d7819 */ /* 0x000fe2000001166d */
[----:B------:R1:W-:Y:S01]  /*265d0*/  ST.E.U16 desc[UR4][R120.64+0x70], R3 ;  /* 0x0000700378007985 */ /* 0x0003e2000c101504 */
[----:B---3--:R-:W-:Y:S02]  /*265e0*/  LOP3.LUT R106, R0, 0xff, RZ, 0xc0, !PT ;  /* 0x000000ff006a7812 */ /* 0x008fe400078ec0ff */
[----:B------:R-:W-:Y:S02]  /*265f0*/  PRMT R0, R2, 0x7632, R0 ;  /* 0x0000763202007816 */ /* 0x000fe40000000000 */
[----:B------:R-:W-:Y:S02]  /*26600*/  @!P1 PRMT R107, R131, 0x5410, RZ ;  /* 0x00005410836b9816 */ /* 0x000fe400000000ff */
[----:B------:R-:W-:Y:S02]  /*26610*/  PRMT R106, R106, 0x5410, R109 ;  /* 0x000054106a6a7816 */ /* 0x000fe4000000006d */
[----:B------:R-:W-:Y:S01]  /*26620*/  PRMT R177, R192, 0x7054, R192 ;  /* 0x00007054c0b17816 */ /* 0x000fe200000000c0 */
[----:B------:R3:W-:Y:S01]  /*26630*/  ST.E.U16 desc[UR4][R120.64+0x72], R107 ;  /* 0x0000726b78007985 */ /* 0x0007e2000c101504 */
[----:B-1----:R-:W-:Y:S02]  /*26640*/  PRMT R3, R105, 0x5410, R104 ;  /* 0x0000541069037816 */ /* 0x002fe40000000068 */
[----:B---3--:R-:W-:Y:S01]  /*26650*/  SHF.R.U32.HI R107, RZ, 0x18, R108 ;  /* 0x00000018ff6b7819 */ /* 0x008fe2000001166c */
[----:B----4-:R-:W-:Y:S02]  /*26660*/  @!P3 HADD2 R170, -R105.H0_H0, -RZ.H0_H0 ;  /* 0xa00000ff69aab230 */ /* 0x010fe40000000900 */
[----:B------:R-:W-:Y:S03]  /*26670*/  @!P5 HADD2 R163, -R104.H0_H0, -RZ.H0_H0 ;  /* 0xa00000ff68a3d230 */ /* 0x000fe60000000900 */
[----:B------:R-:W-:Y:S01]  /*26680*/  @!P3 STL.S16 [R1+0x2c], R170 ;  /* 0x00002caa0100b387 */ /* 0x000fe20000100600 */
        /* <DEDUP_REMOVED lines=8> */
[----:B------:R3:W-:Y:S01]  /*26710*/  ST.E.U16 desc[UR4][R122.64+0x6e], R105 ;  /* 0x00006e697a007985 */ /* 0x0007e2000c101504 */
[----:B------:R-:W-:Y:S03]  /*26720*/  LOP3.LUT R112, R108, 0xff, RZ, 0xc0, !PT ;  /* 0x000000ff6c707812 */ /* 0x000fe600078ec0ff */
[----:B------:R4:W-:Y:S01]  /*26730*/  ST.E.U16 desc[UR4][R122.64+0x70], R104 ;  /* 0x000070687a007985 */ /* 0x0009e2000c101504 */
[----:B--2---:R-:W-:Y:S05]  /*26740*/  @!P6 HADD2 R135, -R0.H0_H0, -RZ.H0_H0 ;  /* 0xa00000ff0087e230 */ /* 0x004fea0000000900 */
[----:B------:R-:W-:Y:S01]  /*26750*/  PRMT R109, R135, 0x7610, R109 ;  /* 0x00007610876d7816 */ /* 0x000fe2000000006d */
[----:B------:R-:W-:Y:S01]  /*26760*/  @!P6 STL.S16 [R1+0x20], R135 ;  /* 0x000020870100e387 */ /* 0x000fe20000100600 */
[----:B-1----:R-:W-:Y:S03]  /*26770*/  PRMT R163, R2, 0x5410, R0 ;  /* 0x0000541002a37816 */ /* 0x002fe60000000000 */
[----:B------:R-:W2:Y:S01]  /*26780*/  LDL R224, [R1+0x180] ;  /* 0x0001800001e07983 */ /* 0x000ea20000100800 */
[----:B------:R-:W-:Y:S02]  /*26790*/  @!P0 PRMT R2, R111, 0x5410, RZ ;  /* 0x000054106f028816 */ /* 0x000fe400000000ff */
[----:B------:R-:W-:Y:S02]  /*267a0*/  @!P6 PRMT R0, R109, 0x5410, RZ ;  /* 0x000054106d00e816 */ /* 0x000fe400000000ff */
[----:B------:R-:W-:Y:S01]  /*267b0*/  IADD3 R194, P0, R194, -0x80, RZ ;  /* 0xffffff80c2c27810 */ /* 0x000fe20007f1e0ff */
[----:B------:R1:W-:Y:S01]  /*267c0*/  ST.E.U16 desc[UR4][R118.64+0x70], R2 ;  /* 0x0000700276007985 */ /* 0x0003e2000c101504 */
[--C-:B---3--:R-:W-:Y:S03]  /*267d0*/  HSET2.LE.AND R105, R106, R177.reuse, PT ;  /* 0x000000b16a697233 */ /* 0x108fe60003803000 */
[----:B------:R3:W-:Y:S01]  /*267e0*/  ST.E.U16 desc[UR4][R118.64+0x72], R0 ;  /* 0x0000720076007985 */ /* 0x0007e2000c101504 */
[--C-:B------:R-:W-:Y:S02]  /*267f0*/  HSET2.LE.AND R106, R117, R177.reuse, PT ;  /* 0x000000b1756a7233 */ /* 0x100fe40003803000 */
[--C-:B----4-:R-:W-:Y:S01]  /*26800*/  HSET2.LE.AND R104, R110, R177.reuse, PT ;  /* 0x000000b16e687233 */ /* 0x110fe20003803000 */
[----:B------:R-:W-:Y:S01]  /*26810*/  LDSM.16.MT88.4 R120, [R174+0xa000] ;  /* 0x00a00000ae78783b */ /* 0x000fe20000004200 */
[----:B------:R-:W-:Y:S02]  /*26820*/  LOP3.LUT R105, R114, R105, RZ, 0xc0, !PT ;  /* 0x0000006972697212 */ /* 0x000fe400078ec0ff */
[----:B------:R-:W-:Y:S02]  /*26830*/  LOP3.LUT R106, R113, R106, RZ, 0xc0, !PT ;  /* 0x0000006a716a7212 */ /* 0x000fe400078ec0ff */
[----:B------:R-:W-:Y:S02]  /*26840*/  LOP3.LUT R104, R116, R104, RZ, 0xc0, !PT ;  /* 0x0000006874687212 */ /* 0x000fe400078ec0ff */
[--C-:B------:R-:W-:Y:S01]  /*26850*/  HSET2.LE.AND R114, R127, R177.reuse, PT ;  /* 0x000000b17f727233 */ /* 0x100fe20003803000 */
[----:B------:R-:W-:Y:S01]  /*26860*/  LDSM.16.MT88.4 R116, [R188+0x9000] ;  /* 0x00900000bc74783b */ /* 0x000fe20000004200 */
[----:B------:R-:W-:Y:S03]  /*26870*/  IADD3.X R195, R195, -0x1, RZ, P0, !PT ;  /* 0xffffffffc3c37810 */ /* 0x000fe600007fe4ff */
[----:B------:R-:W-:Y:S02]  /*26880*/  LOP3.LUT R114, R124, R114, RZ, 0xc0, !PT ;  /* 0x000000727c727212 */ /* 0x000fe400078ec0ff */
[----:B-1----:R-:W-:Y:S02]  /*26890*/  SHF.R.U32.HI R2, RZ, 0x10, R108 ;  /* 0x00000010ff027819 */ /* 0x002fe4000001166c */
[----:B---3--:R-:W-:Y:S02]  /*268a0*/  LOP3.LUT R0, R108, 0xffff, RZ, 0xc0, !PT ;  /* 0x0000ffff6c007812 */ /* 0x008fe400078ec0ff */
[----:B------:R-:W1:Y:S01]  /*268b0*/  LDSM.16.MT88.4 R108, [R174+0x9000] ;  /* 0x00900000ae6c783b */ /* 0x000e620000004200 */
[----:B------:R-:W-:Y:S02]  /*268c0*/  LOP3.LUT R2, R2, 0xff, RZ, 0xc0, !PT ;  /* 0x000000ff02027812 */ /* 0x000fe400078ec0ff */
[----:B------:R-:W-:Y:S02]  /*268d0*/  SHF.R.U32.HI R0, RZ, 0x8, R0 ;  /* 0x00000008ff007819 */ /* 0x000fe40000011600 */
[----:B------:R-:W-:Y:S02]  /*268e0*/  PRMT R2, R2, 0x5410, R107 ;  /* 0x0000541002027816 */ /* 0x000fe4000000006b */
[--C-:B------:R-:W-:Y:S02]  /*268f0*/  HSET2.LE.AND R107, R130, R177.reuse, PT ;  /* 0x000000b1826b7233 */ /* 0x100fe40003803000 */
[----:B------:R-:W-:Y:S02]  /*26900*/  PRMT R0, R112, 0x5410, R0 ;  /* 0x0000541070007816 */ /* 0x000fe40000000000 */
[--C-:B------:R-:W-:Y:S02]  /*26910*/  HSET2.LE.AND R113, R2, R177.reuse, PT ;  /* 0x000000b102717233 */ /* 0x100fe40003803000 */
[----:B------:R-:W-:Y:S02]  /*26920*/  LOP3.LUT R107, R115, R107, RZ, 0xc0, !PT ;  /* 0x0000006b736b7212 */ /* 0x000fe400078ec0ff */
[--C-:B------:R-:W-:Y:S02]  /*26930*/  HSET2.LE.AND R112, R0, R177.reuse, PT ;  /* 0x000000b100707233 */ /* 0x100fe40003803000 */
        /* <DEDUP_REMOVED lines=13> */
[-C--:B------:R-:W-:Y:S06]  /*26a10*/  HMMA.16816.F32 R20, R104, R116.reuse, R20 ;  /* 0x000000746814723c */ /* 0x080fec0000001814 */
        /* <DEDUP_REMOVED lines=9> */
[----:B------:R-:W4:Y:S04]  /*26ab0*/  LDSM.16.MT88.4 R116, [R188+0xb000] ;  /* 0x00b00000bc74783b */ /* 0x000f280000004200 */
        /* <DEDUP_REMOVED lines=17> */
[-C--:B----4-:R-:W-:Y:S05]  /*26bd0*/  HMMA.16816.F32 R84, R104, R116.reuse, R84 ;  /* 0x000000746854723c */ /* 0x090fea0000001854 */
        /* <DEDUP_REMOVED lines=33> */
[----:B------:R-:W3:Y:S01]  /*26df0*/  LDSM.16.MT88.4 R132, [R174+0xa400] ;  /* 0x00a40000ae84783b */ /* 0x000ee20000004200 */
        /* <DEDUP_REMOVED lines=8> */
[----:B------:R-:W4:Y:S02]  /*26e80*/  LDSM.16.MT88.4 R140, [R174+0xb400] ;  /* 0x00b40000ae8c783b */ /* 0x000f240000004200 */
        /* <DEDUP_REMOVED lines=8> */
[-C--:B------:R-:W-:Y:S03]  /*26f10*/  HMMA.16816.F32 R12, R124, R122.reuse, R12 ;  /* 0x0000007a7c0c723c */ /* 0x080fe6000000180c */
[----:B--2---:R-:W-:Y:S02]  /*26f20*/  ISETP.GT.AND P1, PT, R233, R224, PT ;  /* 0x000000e0e900720c */ /* 0x004fe40003f24270 */
        /* <DEDUP_REMOVED lines=13> */
[-C--:B---3--:R-:W-:Y:S03]  /*27000*/  HMMA.16816.F32 R36, R108, R132.reuse, R36 ;  /* 0x000000846c24723c */ /* 0x088fe60000001824 */
[----:B------:R-:W2:Y:S02]  /*27010*/  LDSM.16.MT88.4 R116, [R174+0x9800] ;  /* 0x00980000ae74783b */ /* 0x000ea40000004200 */
[--C-:B------:R-:W-:Y:S01]  /*27020*/  SHF.R.U32.HI R112, RZ, 0x10, R158.reuse ;  /* 0x00000010ff707819 */ /* 0x100fe2000001169e */
[C---:B------:R-:W-:Y:S05]  /*27030*/  HMMA.16816.F32 R40, R124.reuse, R132, R40 ;  /* 0x000000847c28723c */ /* 0x040fea0000001828 */
[----:B------:R-:W-:Y:S01]  /*27040*/  SHF.R.U32.HI R158, RZ, 0x18, R158 ;  /* 0x00000018ff9e7819 */ /* 0x000fe2000001169e */
[-C--:B------:R-:W-:Y:S05]  /*27050*/  HMMA.16816.F32 R44, R124, R134.reuse, R44 ;  /* 0x000000867c2c723c */ /* 0x080fea000000182c */
[----:B------:R-:W-:Y:S01]  /*27060*/  LOP3.LUT R115, R0, 0xff, RZ, 0xc0, !PT ;  /* 0x000000ff00737812 */ /* 0x000fe200078ec0ff */
[C---:B------:R-:W-:Y:S01]  /*27070*/  HMMA.16816.F32 R48, R108.reuse, R134, R48 ;  /* 0x000000866c30723c */ /* 0x040fe20000001830 */
[----:B------:R-:W3:Y:S04]  /*27080*/  LDSM.16.MT88.4 R132, [R174+0xa800] ;  /* 0x00a80000ae84783b */ /* 0x000ee80000004200 */
        /* <DEDUP_REMOVED lines=10> */
[-C--:B----4-:R-:W-:Y:S05]  /*27130*/  HMMA.16816.F32 R68, R108, R140.reuse, R68 ;  /* 0x0000008c6c44723c */ /* 0x090fea0000001844 */
        /* <DEDUP_REMOVED lines=33> */
[----:B------:R-:W4:Y:S01]  /*27350*/  LDSM.16.MT88.4 R104, [R174+0xb800] ;  /* 0x00b80000ae68783b */ /* 0x000f220000004200 */
        /* <DEDUP_REMOVED lines=29> */
[-C--:B---3--:R-:W-:Y:S05]  /*27530*/  HMMA.16816.F32 R36, R112, R132.reuse, R36 ;  /* 0x000000847024723c */ /* 0x088fea0000001824 */
        /* <DEDUP_REMOVED lines=80> */
[----:B------:R-:W-:Y:S01]  /*27a40*/  IMAD.MOV.U32 R184, RZ, RZ, R233 ;  /* 0x000000ffffb87224 */ /* 0x000fe200078e00e9 */
[----:B------:R-:W-:Y:S07]  /*27a50*/  HMMA.16816.F32 R96, R104, R186, R96 ;  /* 0x000000ba6860723c */ /* 0x000fee0000001860 */
[----:B------:R-:W-:Y:S04]  /*27a60*/  IMAD.MOV.U32 R106, RZ, RZ, R101 ;  /* 0x000000ffff6a7224 */ /* 0x000fe800078e0065 */
[----:B------:R-:W-:Y:S02]  /*27a70*/  IMAD.MOV.U32 R105, RZ, RZ, R102 ;  /* 0x000000ffff697224 */ /* 0x000fe400078e0066 */
[----:B------:R-:W-:Y:S01]  /*27a80*/  IMAD.MOV.U32 R104, RZ, RZ, R100 ;  /* 0x000000ffff687224 */ /* 0x000fe200078e0064 */
[----:B------:R-:W-:Y:S10]  /*27a90*/  @P1 BRA `(.L_x_1117) ;  /* 0xffffff6c00e41947 */ /* 0x000ff4000383ffff */
.L_x_1114:
[----:B------:R1:W5:Y:S04]  /*27aa0*/  LDL R14, [R1+0x140] ;  /* 0x00014000010e7983 */ /* 0x0003680000100800 */
[----:B------:R1:W5:Y:S04]  /*27ab0*/  LDL R13, [R1+0x144] ;  /* 0x00014400010d7983 */ /* 0x0003680000100800 */
[----:B------:R1:W5:Y:S04]  /*27ac0*/  LDL R11, [R1+0x4] ;  /* 0x00000400010b7983 */ /* 0x0003680000100800 */
[----:B------:R1:W5:Y:S04]  /*27ad0*/  LDL R12, [R1] ;  /* 0x00000000010c7983 */ /* 0x0003680000100800 */
        /* <DEDUP_REMOVED lines=19> */
.L_x_1141:
        /* <DEDUP_REMOVED lines=294> */
.L_x_1122:
[----:B------:R-:W-:Y:S05]  /*28e70*/  BSYNC B0 ;  /* 0x0000000000007941 */ /* 0x000fea0003800000 */
.L_x_1121:
[----:B------:R-:W-:Y:S01]  /*28e80*/  PRMT R0, RZ, 0x7610, R0 ;  /* 0x00007610ff007816 */ /* 0x000fe20000000000 */
[--C-:B------:R-:W-:Y:S01]  /*28e90*/  IMAD.MOV.U32 R4, RZ, RZ, R61.reuse ;  /* 0x000000ffff047224 */ /* 0x100fe200078e003d */
[----:B------:R-:W-:Y:S02]  /*28ea0*/  SHF.R.S32.HI R5, RZ, 0x1f, R61 ;  /* 0x0000001fff057819 */ /* 0x000fe4000001143d */
.L_x_1120:
[----:B------:R-:W-:Y:S05]  /*28eb0*/  BSYNC B1 ;  /* 0x0000000000017941 */ /* 0x000fea0003800000 */
.L_x_1119:
        /* <DEDUP_REMOVED lines=11> */
.L_x_1124:
[----:B------:R-:W-:Y:S05]  /*28f70*/  BSYNC B0 ;  /* 0x0000000000007941 */ /* 0x000fea0003800000 */
.L_x_1123:
        /* <DEDUP_REMOVED lines=77> */
.L_x_1126:
[----:B------:R-:W-:Y:S05]  /*29450*/  BSYNC B0 ;  /* 0x0000000000007941 */ /* 0x000fea0003800000 */
.L_x_1125:
        /* <DEDUP_REMOVED lines=37> */
.L_x_1128:
[----:B------:R-:W-:Y:S05]  /*296b0*/  BSYNC B0 ;  /* 0x0000000000007941 */ /* 0x000fea0003800000 */
.L_x_1127:
        /* <DEDUP_REMOVED lines=18> */
.L_x_1130:
[----:B------:R-:W-:Y:S05]  /*297e0*/  BSYNC B0 ;  /* 0x0000000000007941 */ /* 0x000fea0003800000 */
.L_x_1129:
        /* <DEDUP_REMOVED lines=18> */
.L_x_1132:
[----:B------:R-:W-:Y:S05]  /*29910*/  BSYNC B0 ;  /* 0x0000000000007941 */ /* 0x000fea0003800000 */
.L_x_1131:
[----:B------:R-:W-:Y:S02]  /*29920*/  MOV R12, 0x50 ;  /* 0x00000050000c7802 */ /* 0x000fe40000000f00 */
[----:B-1-34-:R-:W-:-:S03]  /*29930*/  MOV R3, 0x0 ;  /* 0x0000000000037802 */ /* 0x01afc60000000f00 */
[----:B------:R-:W-:-:S04]  /*29940*/  IMAD.MOV.U32 R2, RZ, RZ, R12 ;  /* 0x000000ffff027224 */ /* 0x000fc800078e000c */
[----:B--2--5:R-:W-:Y:S05]  /*29950*/  @P1 RET.REL.NODEC R2 `(_ZN5flash16flash_fwd_kernelI23Flash_fwd_kernel_traitsILi96ELi128ELi64ELi4ELb0ELb0EN7cutlass6half_tE19Flash_kernel_traitsILi96ELi128ELi64ELi4ES3_EELb1ELb0ELb1ELb1ELb0ELb0ELb0ELb1EEEvNS_16Flash_fwd_paramsE) ;  /* 0xfffffd6402a81950 */ /* 0x024fea0003c3ffff */
        /* <DEDUP_REMOVED lines=17> */
[----:B-1----:R-:W-:Y:S05]  /*29a70*/  @P0 RET.REL.NODEC R4 `(_ZN5flash16flash_fwd_kernelI23Flash_fwd_kernel_traitsILi96ELi128ELi64ELi4ELb0ELb0EN7cutlass6half_tE19Flash_kernel_traitsILi96ELi128ELi64ELi4ES3_EELb1ELb0ELb1ELb1ELb0ELb0ELb0ELb1EEEvNS_16Flash_fwd_paramsE) ;  /* 0xfffffd6404600950 */ /* 0x002fea0003c3ffff */
[----:B------:R1:W-:Y:S02]  /*29a80*/  ST.E.128 desc[UR4][R2.64+0x80], R68 ;  /* 0x0000804402007985 */ /* 0x0003e4000c101d04 */
[----:B-1----:R-:W-:Y:S02]  /*29a90*/  MOV R2, R12 ;  /* 0x0000000c00027202 */ /* 0x002fe40000000f00 */
[----:B------:R-:W-:-:S04]  /*29aa0*/  MOV R3, 0x0 ;  /* 0x0000000000037802 */ /* 0x000fc80000000f00 */
[----:B------:R-:W-:Y:S05]  /*29ab0*/  RET.REL.NODEC R2 `(_ZN5flash16flash_fwd_kernelI23Flash_fwd_kernel_traitsILi96ELi128ELi64ELi4ELb0ELb0EN7cutlass6half_tE19Flash_kernel_traitsILi96ELi128ELi64ELi4ES3_EELb1ELb0ELb1ELb1ELb0ELb0ELb0ELb1EEEvNS_16Flash_fwd_paramsE) ;  /* 0xfffffd6402507950 */ /* 0x000fea0003c3ffff */
.L_x_1118:
[----:B------:R-:W-:Y:S01]  /*29ac0*/  IMAD.MOV.U32 R0, RZ, RZ, 0x2 ;  /* 0x00000002ff007424 */ /* 0x000fe200078e00ff */
[----:B------:R-:W-:Y:S01]  /*29ad0*/  MOV R2, R14 ;  /* 0x0000000e00027202 */ /* 0x000fe20000000f00 */
[----:B------:R-:W-:Y:S01]  /*29ae0*/  IMAD.MOV.U32 R4, RZ, RZ, -0x1 ;  /* 0xffffffffff047424 */ /* 0x000fe200078e00ff */
[----:B------:R-:W-:-:S07]  /*29af0*/  MOV R3, 0x1f ;  /* 0x0000001f00037802 */ /* 0x000fce0000000f00 */
[----:B-1---5:R-:W-:Y:S05]  /*29b00*/  WARPSYNC.COLLECTIVE R4, `(.L_x_1133) ;  /* 0x0000000004087348 */ /* 0x022fea0003c00000 */
[----:B------:R2:W3:Y:S02]  /*29b10*/  SHFL.BFLY P0, R0, R2, R0, R3 ;  /* 0x0c00000002007389 */ /* 0x0004e40000000003 */
[----:B-123-5:R-:W-:Y:S01]  /*29b20*/  ENDCOLLECTIVE ;  /* 0x000000000000791b */ /* 0x02efe20003800000 */
.L_x_1133:
[----:B------:R-:W-:Y:S02]  /*29b30*/  MOV R8, R0 ;  /* 0x0000000000087202 */ /* 0x000fe40000000f00 */
[----:B------:R-:W-:-:S03]  /*29b40*/  MOV R0, 0x1 ;  /* 0x0000000100007802 */ /* 0x000fc60000000f00 */
[----:B------:R-:W-:-:S04]  /*29b50*/  FADD.FTZ R8, R8, R14 ;  /* 0x0000000e08087221 */ /* 0x000fc80000010000 */
[----:B------:R-:W-:-:S07]  /*29b60*/  IMAD.MOV.U32 R2, RZ, RZ, R8 ;  /* 0x000000ffff027224 */ /* 0x000fce00078e0008 */
[----:B------:R-:W-:Y:S05]  /*29b70*/  WARPSYNC.COLLECTIVE R4, `(.L_x_1134) ;  /* 0x0000000004087348 */ /* 0x000fea0003c00000 */
[----:B------:R1:W2:Y:S02]  /*29b80*/  SHFL.BFLY P0, R0, R2, R0, R3 ;  /* 0x0c00000002007389 */ /* 0x0002a40000000003 */
[----:B-12---:R-:W-:Y:S01]  /*29b90*/  ENDCOLLECTIVE ;  /* 0x000000000000791b */ /* 0x006fe20003800000 */
.L_x_1134:
[----:B------:R-:W-:Y:S01]  /*29ba0*/  IMAD.MOV.U32 R57, RZ, RZ, R0 ;  /* 0x000000ffff397224 */ /* 0x000fe200078e0000 */
[----:B------:R-:W-:Y:S02]  /*29bb0*/  MOV R0, 0x2 ;  /* 0x0000000200007802 */ /* 0x000fe40000000f00 */
[----:B------:R-:W-:Y:S01]  /*29bc0*/  MOV R2, R13 ;  /* 0x0000000d00027202 */ /* 0x000fe20000000f00 */
[----:B------:R-:W-:-:S07]  /*29bd0*/  FADD.FTZ R57, R8, R57 ;  /* 0x0000003908397221 */ /* 0x000fce0000010000 */
[----:B------:R-:W-:Y:S05]  /*29be0*/  WARPSYNC.COLLECTIVE R4, `(.L_x_1135) ;  /* 0x0000000004087348 */ /* 0x000fea0003c00000 */
[----:B------:R1:W2:Y:S02]  /*29bf0*/  SHFL.BFLY P0, R0, R2, R0, R3 ;  /* 0x0c00000002007389 */ /* 0x0002a40000000003 */
[----:B-12---:R-:W-:Y:S01]  /*29c00*/  ENDCOLLECTIVE ;  /* 0x000000000000791b */ /* 0x006fe20003800000 */
.L_x_1135:
[----:B------:R-:W-:Y:S01]  /*29c10*/  IMAD.MOV.U32 R7, RZ, RZ, R0 ;  /* 0x000000ffff077224 */ /* 0x000fe200078e0000 */
[----:B------:R-:W-:-:S03]  /*29c20*/  MOV R0, 0x1 ;  /* 0x0000000100007802 */ /* 0x000fc60000000f00 */
[----:B------:R-:W-:-:S05]  /*29c30*/  FADD.FTZ R7, R7, R13 ;  /* 0x0000000d07077221 */ /* 0x000fca0000010000 */
[----:B------:R-:W-:-:S07]  /*29c40*/  MOV R2, R7 ;  /* 0x0000000700027202 */ /* 0x000fce0000000f00 */
[----:B------:R-:W-:Y:S05]  /*29c50*/  WARPSYNC.COLLECTIVE R4, `(.L_x_1136) ;  /* 0x0000000004087348 */ /* 0x000fea0003c00000 */
[----:B------:R1:W2:Y:S02]  /*29c60*/  SHFL.BFLY P0, R0, R2, R0, R3 ;  /* 0x0c00000002007389 */ /* 0x0002a40000000003 */
[----:B-12---:R-:W-:Y:S01]  /*29c70*/  ENDCOLLECTIVE ;  /* 0x000000000000791b */ /* 0x006fe20003800000 */
.L_x_1136:
[----:B------:R-:W-:Y:S01]  /*29c80*/  IMAD.MOV.U32 R10, RZ, RZ, R0 ;  /* 0x000000ffff0a7224 */ /* 0x000fe200078e0000 */
[----:B------:R-:W-:Y:S02]  /*29c90*/  MOV R0, 0x2 ;  /* 0x0000000200007802 */ /* 0x000fe40000000f00 */
[----:B------:R-:W-:Y:S01]  /*29ca0*/  MOV R2, R12 ;  /* 0x0000000c00027202 */ /* 0x000fe20000000f00 */
[----:B------:R-:W-:-:S07]  /*29cb0*/  FADD.FTZ R56, R7, R10 ;  /* 0x0000000a07387221 */ /* 0x000fce0000010000 */
[----:B------:R-:W-:Y:S05]  /*29cc0*/  WARPSYNC.COLLECTIVE R4, `(.L_x_1137) ;  /* 0x0000000004087348 */ /* 0x000fea0003c00000 */
[----:B------:R1:W2:Y:S02]  /*29cd0*/  SHFL.BFLY P0, R0, R2, R0, R3 ;  /* 0x0c00000002007389 */ /* 0x0002a40000000003 */
[----:B-12---:R-:W-:Y:S01]  /*29ce0*/  ENDCOLLECTIVE ;  /* 0x000000000000791b */ /* 0x006fe20003800000 */
.L_x_1137:
[----:B------:R-:W-:Y:S01]  /*29cf0*/  IMAD.MOV.U32 R6, RZ, RZ, R0 ;  /* 0x000000ffff067224 */ /* 0x000fe200078e0000 */
[----:B------:R-:W-:-:S03]  /*29d00*/  MOV R0, 0x1 ;  /* 0x0000000100007802 */ /* 0x000fc60000000f00 */
[----:B------:R-:W-:-:S05]  /*29d10*/  FADD.FTZ R6, R6, R12 ;  /* 0x0000000c06067221 */ /* 0x000fca0000010000 */
[----:B------:R-:W-:-:S07]  /*29d20*/  MOV R2, R6 ;  /* 0x0000000600027202 */ /* 0x000fce0000000f00 */
[----:B------:R-:W-:Y:S05]  /*29d30*/  WARPSYNC.COLLECTIVE R4, `(.L_x_1138) ;  /* 0x0000000004087348 */ /* 0x000fea0003c00000 */
[----:B------:R1:W2:Y:S02]  /*29d40*/  SHFL.BFLY P0, R0, R2, R0, R3 ;  /* 0x0c00000002007389 */ /* 0x0002a40000000003 */
[----:B-12---:R-:W-:Y:S01]  /*29d50*/  ENDCOLLECTIVE ;  /* 0x000000000000791b */ /* 0x006fe20003800000 */
.L_x_1138:
[----:B------:R-:W-:Y:S01]  /*29d60*/  IMAD.MOV.U32 R9, RZ, RZ, R0 ;  /* 0x000000ffff097224 */ /* 0x000fe200078e0000 */
[----:B------:R-:W-:Y:S02]  /*29d70*/  MOV R0, 0x2 ;  /* 0x0000000200007802 */ /* 0x000fe40000000f00 */
[----:B------:R-:W-:Y:S01]  /*29d80*/  MOV R2, R11 ;  /* 0x0000000b00027202 */ /* 0x000fe20000000f00 */
[----:B------:R-:W-:-:S07]  /*29d90*/  FADD.FTZ R54, R6, R9 ;  /* 0x0000000906367221 */ /* 0x000fce0000010000 */
[----:B------:R-:W-:Y:S05]  /*29da0*/  WARPSYNC.COLLECTIVE R4, `(.L_x_1139) ;  /* 0x0000000004087348 */ /* 0x000fea0003c00000 */
[----:B------:R1:W2:Y:S02]  /*29db0*/  SHFL.BFLY P0, R0, R2, R0, R3 ;  /* 0x0c00000002007389 */ /* 0x0002a40000000003 */
[----:B-12---:R-:W-:Y:S01]  /*29dc0*/  ENDCOLLECTIVE ;  /* 0x000000000000791b */ /* 0x006fe20003800000 */
.L_x_1139:
[----:B------:R-:W-:Y:S01]  /*29dd0*/  IMAD.MOV.U32 R2, RZ, RZ, R0 ;  /* 0x000000ffff027224 */ /* 0x000fe200078e0000 */
[----:B------:R-:W-:-:S03]  /*29de0*/  MOV R0, 0x1 ;  /* 0x0000000100007802 */ /* 0x000fc60000000f00 */
[----:B------:R-:W-:-:S07]  /*29df0*/  FADD.FTZ R2, R2, R11 ;  /* 0x0000000b02027221 */ /* 0x000fce0000010000 */
[----:B------:R-:W-:Y:S05]  /*29e00*/  WARPSYNC.COLLECTIVE R4, `(.L_x_1140) ;  /* 0x0000000004087348 */ /* 0x000fea0003c00000 */
[----:B------:R1:W2:Y:S02]  /*29e10*/  SHFL.BFLY P0, R0, R2, R0, R3 ;  /* 0x0c00000002007389 */ /* 0x0002a40000000003 */
[----:B-12---:R-:W-:Y:S01]  /*29e20*/  ENDCOLLECTIVE ;  /* 0x000000000000791b */ /* 0x006fe20003800000 */
.L_x_1140:
[----:B------:R-:W-:Y:S01]  /*29e30*/  MOV R4, R0 ;  /* 0x0000000000047202 */ /* 0x000fe20000000f00 */
[----:B------:R-:W-:Y:S06]  /*29e40*/  BRA `(.L_x_1141) ;  /* 0xffffffdc00707947 */ /* 0x000fec000383ffff */
.L_x_1142:
        /* <DEDUP_REMOVED lines=11> */
.L_x_1204:


//--------------------- .text._ZN5flash16flash_fwd_kernelI23Flash_fwd_kernel_traitsILi96ELi128ELi64ELi4ELb0ELb0EN7cutlass6half_tE19Flash_kernel_traitsILi96ELi128ELi64ELi4ES3_EELb0ELb0ELb1ELb1ELb0ELb0ELb1ELb0EEEvNS_16Flash_fwd_paramsE --------------------------
	.section	.text._ZN5flash16flash_fwd_kernelI23Flash_fwd_kernel_traitsILi96ELi128ELi64ELi4ELb0ELb0EN7cutlass6half_tE19Flash_kernel_traitsILi96ELi128ELi64ELi4ES3_EELb0ELb0ELb1ELb1ELb0ELb0ELb1ELb0EEEvNS_16Flash_fwd_paramsE,"ax",@progbits
	.align	128
        .global         _ZN5flash16flash_fwd_kernelI23Flash_fwd_kernel_traitsILi96ELi128ELi64ELi4ELb0ELb0EN7cutlass6half_tE19Flash_kernel_traitsILi96ELi128ELi64ELi4ES3_EELb0ELb0ELb1ELb1ELb0ELb0ELb1ELb0EEEvNS_16Flash_fwd_paramsE
        .type           _ZN5flash16flash_fwd_kernelI23Flash_fwd_kernel_traitsILi96ELi128ELi64ELi4ELb0ELb0EN7cutlass6half_tE19Flash_kernel_traitsILi96ELi128ELi64ELi4ES3_EELb0ELb0ELb1ELb1ELb0ELb0ELb1ELb0EEEvNS_16Flash_fwd_paramsE,@function
        .size           _ZN5flash16flash_fwd_kernelI23Flash_fwd_kernel_traitsILi96ELi128ELi64ELi4ELb0ELb0EN7cutlass6half_tE19Flash_kernel_traitsILi96ELi128ELi64ELi4ES3_EELb0ELb0ELb1ELb1ELb0ELb0ELb1ELb0EEEvNS_16Flash_fwd_paramsE,(.L_x_1229 - _ZN5flash16flash_fwd_kernelI23Flash_fwd_kernel_traitsILi96ELi128ELi64ELi4ELb0ELb0EN7cutlass6half_tE19Flash_kernel_traitsILi96ELi128ELi64ELi4ES3_EELb0ELb0ELb1ELb1ELb0ELb0ELb1ELb0EEEvNS_16Flash_fwd_paramsE)
        .other          _ZN5flash16flash_fwd_kernelI23Flash_fwd_kernel_traitsILi96ELi128ELi64ELi4ELb0ELb0EN7cutlass6half_tE19Flash_kernel_traitsILi96ELi128ELi64ELi4ES3_EELb0ELb0ELb1ELb1ELb0ELb0ELb1ELb0EEEvNS_16Flash_fwd_paramsE,@"STO_CUDA_ENTRY STV_DEFAULT"
_ZN5flash16flash_fwd_kernelI23Flash_fwd_kernel_traitsILi96ELi128ELi64ELi4ELb0ELb0EN7cutlass6half_tE19Flash_kernel_traitsILi96ELi128ELi64ELi4ES3_EELb0ELb0ELb1ELb1ELb0ELb0ELb1ELb0EEEvNS_16Flash_fwd_paramsE:
.text._ZN5flash16flash_fwd_kernelI23Flash_fwd_kernel_traitsILi96ELi128ELi64ELi4ELb0ELb0EN7cutlass6half_tE19Flash_kernel_traitsILi96ELi128ELi64ELi4ES3_EELb0ELb0ELb1ELb1ELb0ELb0ELb1ELb0EEEvNS_16Flash_fwd_paramsE:
        /* <DEDUP_REMOVED lines=56> */
.L_x_1143:
[----:B------:R-:W-:-:S05]  /*0380*/  ULDC UR6, c[0x0][0x2c8] ;  /* 0x0000b20000067ab9 */ /* 0x000fca0000000800 */
.L_x_1144:
        /* <DEDUP_REMOVED lines=133> */
.L_x_1147:
[----:B------:R-:W-:Y:S05]  /*0be0*/  BSYNC B0 ;  /* 0x0000000000007941 */ /* 0x000fea0003800000 */
.L_x_1146:
        /* <DEDUP_REMOVED lines=22> */
.L_x_1149:
[----:B------:R-:W-:Y:S05]  /*0d50*/  BSYNC B0 ;  /* 0x0000000000007941 */ /* 0x000fea0003800000 */
.L_x_1148:
        /* <DEDUP_REMOVED lines=22> */
.L_x_1151:
[----:B------:R-:W-:Y:S05]  /*0ec0*/  BSYNC B0 ;  /* 0x0000000000007941 */ /* 0x000fea0003800000 */
.L_x_1150:
        /* <DEDUP_REMOVED lines=24> */
.L_x_1153:
[----:B------:R-:W-:Y:S05]  /*1050*/  BSYNC B0 ;  /* 0x0000000000007941 */ /* 0x000fea0003800000 */
.L_x_1152:
        /* <DEDUP_REMOVED lines=10> */
.L_x_1155:
[----:B------:R-:W-:Y:S05]  /*1100*/  BSYNC B0 ;  /* 0x0000000000007941 */ /* 0x000fea0003800000 */
.L_x_1154:
        /* <DEDUP_REMOVED lines=10> */
.L_x_1157:
[----:B------:R-:W-:Y:S05]  /*11b0*/  BSYNC B0 ;  /* 0x0000000000007941 */ /* 0x000fea0003800000 */
.L_x_1156:
        /* <DEDUP_REMOVED lines=10> */
.L_x_1159:
[----:B------:R-:W-:Y:S05]  /*1260*/  BSYNC B0 ;  /* 0x0000000000007941 */ /* 0x000fea0003800000 */
.L_x_1158:
        /* <DEDUP_REMOVED lines=10> */
.L_x_1145:
        /* <DEDUP_REMOVED lines=78> */
.L_x_1160:
        /* <DEDUP_REMOVED lines=26> */
.L_x_1161:
        /* <DEDUP_REMOVED lines=88> */
.L_x_1163:
[----:B------:R-:W-:Y:S05]  /*1f10*/  BSYNC B0 ;  /* 0x0000000000007941 */ /* 0x000fea0003800000 */
.L_x_1162:
        /* <DEDUP_REMOVED lines=40> */
.L_x_1165:
[----:B------:R-:W-:Y:S05]  /*21a0*/  BSYNC B0 ;  /* 0x0000000000007941 */ /* 0x000fea0003800000 */
.L_x_1164:
        /* <DEDUP_REMOVED lines=40> */
.L_x_1167:
[----:B------:R-:W-:Y:S05]  /*2430*/  BSYNC B0 ;  /* 0x0000000000007941 */ /* 0x000fea0003800000 */
.L_x_1166:
        /* <DEDUP_REMOVED lines=42> */
.L_x_1169:
[----:B------:R-:W-:Y:S05]  /*26e0*/  BSYNC B0 ;  /* 0x0000000000007941 */ /* 0x000fea0003800000 */
.L_x_1168:
        /* <DEDUP_REMOVED lines=44> */
.L_x_1171:
[----:B------:R-:W-:Y:S05]  /*29b0*/  BSYNC B0 ;  /* 0x0000000000007941 */ /* 0x000fea0003800000 */
.L_x_1170:
        /* <DEDUP_REMOVED lines=35> */
.L_x_1173:
[----:B------:R-:W-:Y:S05]  /*2bf0*/  BSYNC B0 ;  /* 0x0000000000007941 */ /* 0x000fea0003800000 */
.L_x_1172:
        /* <DEDUP_REMOVED lines=24> */
[C---:B------:R-:W-:Y:S01]  /*2d80*/  IMAD.IADD R7, R149.reuse, 0x1, -R0 ;  /* 0x0000000195077824 */ /* 0x040fe200078e0a00 */
        /* <DEDUP_REMOVED lines=94> */
.L_x_1175:
[----:B------:R-:W-:Y:S05]  /*3370*/  BSYNC B0 ;  /* 0x0000000000007941 */ /* 0x000fea0003800000 */
.L_x_1174:
        /* <DEDUP_REMOVED lines=39> */
.L_x_1177:
[----:B------:R-:W-:Y:S05]  /*35f0*/  BSYNC B0 ;  /* 0x0000000000007941 */ /* 0x000fea0003800000 */
.L_x_1176:
        /* <DEDUP_REMOVED lines=9> */
[----:B------:R-:W-:Y:S01]  /*3690*/  UIADD3 UR6, UR6, UR22, URZ ;  /* 0x0000001606067290 */ /* 0x000fe2000fffe03f */
[----:B------:R-:W-:Y:S01]  /*36a0*/  SEL R2, R2, 0xfffffff0, !P1 ;  /* 0xfffffff002027807 */ /* 0x000fe20004800000 */
[----:B------:R-:W5:Y:S01]  /*36b0*/  LDSM.16.M88.4 R8, [R220] ;  /* 0x00000000dc08783b */ /* 0x000f620000000200 */
[----:B------:R-:W-:Y:S01]  /*36c0*/  UIADD3 UR7, UR27, -UR17, URZ ;  /* 0x800000111b077290 */ /* 0x000fe2000fffe03f */
        /* <DEDUP_REMOVED lines=14> */
[----:B------:R-:W-:-:S02]  /*37b0*/  IMAD R3, R144, 0x20, R146 ;  /* 0x0000002090037824 */ /* 0x000fc400078e0292 */
[----:B------:R-:W-:Y:S01]  /*37c0*/  SHF.R.S32.HI R0, RZ, 0x2, R0 ;  /* 0x00000002ff007819 */ /* 0x000fe20000011400 */
[----:B------:R-:W1:Y:S04]  /*37d0*/  LDSM.16.M88.4 R40, [R219+0x6400] ;  /* 0x00640000db28783b */ /* 0x000e680000000200 */
[----:B------:R-:W1:Y:S04]  /*37e0*/  LDSM.16.M88.4 R48, [R219+0x6c00] ;  /* 0x006c0000db30783b */ /* 0x000e680000000200 */
[----:B------:R-:W1:Y:S01]  /*37f0*/  LDSM.16.M88.4 R20, [R221] ;  /* 0x00000000dd14783b */ /* 0x000e620000000200 */
[C---:B--2---:R-:W-:Y:S03]  /*3800*/  HMMA.16816.F32 R64, R4.reuse, R16, RZ ;  /* 0x000000100440723c */ /* 0x044fe600000018ff */
[----:B------:R-:W-:Y:S03]  /*3810*/  LDSM.16.M88.4 R36, [R217+0x7000] ;  /* 0x00700000d924783b */ /* 0x000fe60000000200 */
[C---:B------:R-:W-:Y:S01]  /*3820*/  HMMA.16816.F32 R92, R4.reuse, R18, RZ ;  /* 0x00000012045c723c */ /* 0x040fe200000018ff */
[----:B------:R-:W0:Y:S05]  /*3830*/  LDGDEPBAR ;  /* 0x00000000000079af */ /* 0x000e2a0000000000 */
[----:B---3--:R-:W-:Y:S06]  /*3840*/  HMMA.16816.F32 R80, R4, R30, RZ ;  /* 0x0000001e0450723c */ /* 0x008fec00000018ff */
[C---:B-----5:R-:W-:Y:S06]  /*3850*/  HMMA.16816.F32 R96, R8.reuse, R16, RZ ;  /* 0x000000100860723c */ /* 0x060fec00000018ff */
        /* <DEDUP_REMOVED lines=8> */
[C---:B------:R-:W-:Y:S01]  /*38e0*/  HMMA.16816.F32 R136, R8.reuse, R34, RZ ;  /* 0x000000220888723c */ /* 0x040fe200000018ff */
[----:B------:R-:W2:Y:S05]  /*38f0*/  LDSM.16.M88.4 R32, [R217+0x7400] ;  /* 0x00740000d920783b */ /* 0x000eaa0000000200 */
[C---:B------:R-:W-:Y:S06]  /*3900*/  HMMA.16816.F32 R132, R8.reuse, R30, RZ ;  /* 0x0000001e0884723c */ /* 0x040fec00000018ff */
[C---:B------:R-:W-:Y:S06]  /*3910*/  HMMA.16816.F32 R16, R8.reuse, R24, RZ ;  /* 0x000000180810723c */ /* 0x040fec00000018ff */
[C---:B------:R-:W-:Y:S01]  /*3920*/  HMMA.16816.F32 R56, R8.reuse, R28, RZ ;  /* 0x0000001c0838723c */ /* 0x040fe200000018ff */
[----:B------:R-:W-:Y:S05]  /*3930*/  LDSM.16.M88.4 R28, [R217+0x7800] ;  /* 0x00780000d91c783b */ /* 0x000fea0000000200 */
[----:B------:R-:W-:Y:S01]  /*3940*/  HMMA.16816.F32 R112, R8, R26, RZ ;  /* 0x0000001a0870723c */ /* 0x000fe200000018ff */
[----:B------:R-:W3:Y:S04]  /*3950*/  LDSM.16.M88.4 R24, [R217+0x7c00] ;  /* 0x007c0000d918783b */ /* 0x000ee80000000200 */
[----:B------:R-:W4:Y:S01]  /*3960*/  LDSM.16.M88.4 R8, [R220+0x2000] ;  /* 0x00200000dc08783b */ /* 0x000f220000000200 */
[C---:B------:R-:W-:Y:S06]  /*3970*/  HMMA.16816.F32 R108, R12.reuse, R44, R64 ;  /* 0x0000002c0c6c723c */ /* 0x040fec0000001840 */
[C---:B------:R-:W-:Y:S06]  /*3980*/  HMMA.16816.F32 R128, R12.reuse, R46, R92 ;  /* 0x0000002e0c80723c */ /* 0x040fec000000185c */
[C---:B------:R-:W-:Y:S06]  /*3990*/  HMMA.16816.F32 R92, R12.reuse, R54, R80 ;  /* 0x000000360c5c723c */ /* 0x040fec0000001850 */
[C---:B------:R-:W-:Y:S06]  /*39a0*/  HMMA.16816.F32 R104, R12.reuse, R40, R72 ;  /* 0x000000280c68723c */ /* 0x040fec0000001848 */
[C---:B------:R-:W-:Y:S06]  /*39b0*/  HMMA.16816.F32 R120, R12.reuse, R48, R76 ;  /* 0x000000300c78723c */ /* 0x040fec000000184c */
[----:B------:R-:W-:Y:S06]  /*39c0*/  HMMA.16816.F32 R124, R12, R42, R88 ;  /* 0x0000002a0c7c723c */ /* 0x000fec0000001858 */
[C---:B------:R-:W-:Y:S06]  /*39d0*/  HMMA.16816.F32 R80, R20.reuse, R44, R96 ;  /* 0x0000002c1450723c */ /* 0x040fec0000001860 */
[----:B------:R-:W-:Y:S06]  /*39e0*/  HMMA.16816.F32 R64, R20, R46, R116 ;  /* 0x0000002e1440723c */ /* 0x000fec0000001874 */
        /* <DEDUP_REMOVED lines=8> */
[C---:B------:R-:W-:Y:S01]  /*3a70*/  HMMA.16816.F32 R84, R20.reuse, R52, R56 ;  /* 0x000000341454723c */ /* 0x040fe20000001838 */
[----:B------:R-:W5:Y:S04]  /*3a80*/  LDSM.16.M88.4 R56, [R219+0x7000] ;  /* 0x00700000db38783b */ /* 0x000f680000000200 */
[----:B------:R-:W-:Y:S01]  /*3a90*/  LDSM.16.M88.4 R52, [R219+0x7800] ;  /* 0x00780000db34783b */ /* 0x000fe20000000200 */
[----:B------:R-:W-:Y:S03]  /*3aa0*/  HMMA.16816.F32 R12, R20, R50, R112 ;  /* 0x00000032140c723c */ /* 0x000fe60000001870 */
[----:B------:R-:W5:Y:S03]  /*3ab0*/  LDSM.16.M88.4 R48, [R219+0x7400] ;  /* 0x00740000db30783b */ /* 0x000f660000000200 */
[C---:B-1----:R-:W-:Y:S01]  /*3ac0*/  HMMA.16816.F32 R72, R4.reuse, R36, R108 ;  /* 0x000000240448723c */ /* 0x042fe2000000186c */
[----:B------:R-:W1:Y:S05]  /*3ad0*/  LDSM.16.M88.4 R20, [R221+0x2000] ;  /* 0x00200000dd14783b */ /* 0x000e6a0000000200 */
[C---:B------:R-:W-:Y:S06]  /*3ae0*/  HMMA.16816.F32 R108, R4.reuse, R38, R128 ;  /* 0x00000026046c723c */ /* 0x040fec0000001880 */
[C---:B--2---:R-:W-:Y:S06]  /*3af0*/  HMMA.16816.F32 R132, R4.reuse, R32, R104 ;  /* 0x000000200484723c */ /* 0x044fec0000001868 */
[C---:B---3--:R-:W-:Y:S06]  /*3b00*/  HMMA.16816.F32 R140, R4.reuse, R24, R120 ;  /* 0x00000018048c723c */ /* 0x048fec0000001878 */
[C---:B------:R-:W-:Y:S06]  /*3b10*/  HMMA.16816.F32 R136, R4.reuse, R28, R100 ;  /* 0x0000001c0488723c */ /* 0x040fec0000001864 */
[C---:B------:R-:W-:Y:S06]  /*3b20*/  HMMA.16816.F32 R112, R4.reuse, R34, R124 ;  /* 0x000000220470723c */ /* 0x040fec000000187c */
[C---:B------:R-:W-:Y:S06]  /*3b30*/  HMMA.16816.F32 R120, R4.reuse, R30, R92 ;  /* 0x0000001e0478723c */ /* 0x040fec000000185c */
[----:B------:R-:W-:Y:S06]  /*3b40*/  HMMA.16816.F32 R116, R4, R26, R88 ;  /* 0x0000001a0474723c */ /* 0x000fec0000001858 */
[C---:B----4-:R-:W-:Y:S06]  /*3b50*/  HMMA.16816.F32 R104, R8.reuse, R36, R80 ;  /* 0x000000240868723c */ /* 0x050fec0000001850 */
[C---:B------:R-:W-:Y:S06]  /*3b60*/  HMMA.16816.F32 R80, R8.reuse, R32, R76 ;  /* 0x000000200850723c */ /* 0x040fec000000184c */
[C---:B------:R-:W-:Y:S01]  /*3b70*/  HMMA.16816.F32 R88, R8.reuse, R30, R40 ;  /* 0x0000001e0858723c */ /* 0x040fe20000001828 */
[----:B------:R-:W-:Y:S05]  /*3b80*/  LDSM.16.M88.4 R40, [R217+0x8400] ;  /* 0x00840000d928783b */ /* 0x000fea0000000200 */
[C---:B------:R-:W-:Y:S01]  /*3b90*/  HMMA.16816.F32 R100, R8.reuse, R24, R68 ;  /* 0x000000180864723c */ /* 0x040fe20000001844 */
[----:B------:R-:W-:Y:S05]  /*3ba0*/  LDSM.16.M88.4 R68, [R219+0x8800] ;  /* 0x00880000db44783b */ /* 0x000fea0000000200 */
[C---:B------:R-:W-:Y:S01]  /*3bb0*/  HMMA.16816.F32 R96, R8.reuse, R38, R64 ;  /* 0x000000260860723c */ /* 0x040fe20000001840 */
[----:B------:R-:W-:Y:S05]  /*3bc0*/  LDSM.16.M88.4 R36, [R217+0x8800] ;  /* 0x00880000d924783b */ /* 0x000fea0000000200 */
[C---:B------:R-:W-:Y:S01]  /*3bd0*/  HMMA.16816.F32 R4, R8.reuse, R34, R44 ;  /* 0x000000220804723c */ /* 0x040fe2000000182c */
[----:B------:R-:W-:Y:S04]  /*3be0*/  LDSM.16.M88.4 R44, [R217+0x8000] ;  /* 0x00800000d92c783b */ /* 0x000fe80000000200 */
[----:B------:R-:W-:Y:S01]  /*3bf0*/  LDSM.16.M88.4 R32, [R217+0x8c00] ;  /* 0x008c0000d920783b */ /* 0x000fe20000000200 */
[C---:B------:R-:W-:Y:S03]  /*3c00*/  HMMA.16816.F32 R76, R8.reuse, R28, R84 ;  /* 0x0000001c084c723c */ /* 0x040fe60000001854 */
[----:B------:R-:W-:Y:S03]  /*3c10*/  LDSM.16.M88.4 R28, [R219+0x8000] ;  /* 0x00800000db1c783b */ /* 0x000fe60000000200 */
[----:B------:R-:W-:Y:S01]  /*3c20*/  HMMA.16816.F32 R64, R8, R26, R12 ;  /* 0x0000001a0840723c */ /* 0x000fe2000000180c */
[----:B------:R-:W2:Y:S04]  /*3c30*/  LDSM.16.M88.4 R8, [R220+0x5000] ;  /* 0x00500000dc08783b */ /* 0x000ea80000000200 */
[----:B------:R-:W3:Y:S01]  /*3c40*/  LDSM.16.M88.4 R12, [R220+0x4000] ;  /* 0x00400000dc0c783b */ /* 0x000ee20000000200 */
[C---:B-----5:R-:W-:Y:S03]  /*3c50*/  HMMA.16816.F32 R72, R16.reuse, R56, R72 ;  /* 0x000000381048723c */ /* 0x060fe60000001848 */
[----:B------:R-:W-:Y:S03]  /*3c60*/  LDSM.16.M88.4 R24, [R219+0x8400] ;  /* 0x00840000db18783b */ /* 0x000fe60000000200 */
        /* <DEDUP_REMOVED lines=13> */
[----:B------:R-:W-:Y:S01]  /*3d40*/  HMMA.16816.F32 R104, R20, R50, R4 ;  /* 0x000000321468723c */ /* 0x000fe20000001804 */
[----:B------:R-:W1:Y:S01]  /*3d50*/  LDSM.16.M88.4 R4, [R221+0x5000] ;  /* 0x00500000dd04783b */ /* 0x000e620000000200 */
[----:B------:R-:W-:-:S04]  /*3d60*/  DEPBAR.LE SB0, 0x0 ;  /* 0x000080000000791a */ /* 0x000fc80000000000 */
[C---:B------:R-:W-:Y:S06]  /*3d70*/  HMMA.16816.F32 R64, R20.reuse, R62, R64 ;  /* 0x0000003e1440723c */ /* 0x040fec0000001840 */
[----:B------:R-:W-:Y:S06]  /*3d80*/  HMMA.16816.F32 R120, R20, R58, R96 ;  /* 0x0000003a1478723c */ /* 0x000fec0000001860 */
[----:B--2---:R-:W-:Y:S06]  /*3d90*/  HMMA.16816.F32 R60, R8, R44, R72 ;  /* 0x0000002c083c723c */ /* 0x004fec0000001848 */
        /* <DEDUP_REMOVED lines=11> */
[----:B------:R-:W-:Y:S06]  /*3e50*/  HMMA.16816.F32 R80, R12, R34, R64 ;  /* 0x000000220c50723c */ /* 0x000fec0000001840 */
[----:B-1----:R-:W-:Y:S06]  /*3e60*/  HMMA.16816.F32 R64, R4, R28, R60 ;  /* 0x0000001c0440723c */ /* 0x002fec000000183c */
[----:B------:R-:W-:Y:S06]  /*3e70*/  HMMA.16816.F32 R112, R12, R46, R120 ;  /* 0x0000002e0c70723c */ /* 0x000fec0000001878 */
[----:B------:R-:W-:Y:S06]  /*3e80*/  HMMA.16816.F32 R60, R4, R30, R56 ;  /* 0x0000001e043c723c */ /* 0x000fec0000001838 */
[C---:B------:R-:W-:Y:S06]  /*3e90*/  HMMA.16816.F32 R108, R12.reuse, R40, R116 ;  /* 0x000000280c6c723c */ /* 0x040fec0000001874 */
[----:B------:R-:W-:Y:S06]  /*3ea0*/  HMMA.16816.F32 R96, R12, R36, R96 ;  /* 0x000000240c60723c */ /* 0x000fec0000001860 */
[----:B------:R-:W-:Y:S06]  /*3eb0*/  HMMA.16816.F32 R56, R4, R24, R52 ;  /* 0x000000180438723c */ /* 0x000fec0000001834 */
[----:B------:R-:W-:Y:S06]  /*3ec0*/  HMMA.16816.F32 R104, R12, R42, R104 ;  /* 0x0000002a0c68723c */ /* 0x000fec0000001868 */
[C---:B------:R-:W-:Y:S06]  /*3ed0*/  HMMA.16816.F32 R52, R4.reuse, R26, R48 ;  /* 0x0000001a0434723c */ /* 0x040fec0000001830 */
[C---:B------:R-:W-:Y:S06]  /*3ee0*/  HMMA.16816.F32 R40, R4.reuse, R70, R72 ;  /* 0x000000460428723c */ /* 0x040fec0000001848 */
[----:B------:R-:W-:Y:S06]  /*3ef0*/  HMMA.16816.F32 R48, R4, R86, R8 ;  /* 0x000000560430723c */ /* 0x000fec0000001808 */
[C---:B------:R-:W-:Y:S06]  /*3f00*/  HMMA.16816.F32 R8, R16.reuse, R70, R92 ;  /* 0x000000461008723c */ /* 0x040fec000000185c */
[C---:B------:R-:W-:Y:S06]  /*3f10*/  HMMA.16816.F32 R12, R16.reuse, R84, R88 ;  /* 0x00000054100c723c */ /* 0x040fec0000001858 */
[----:B------:R-:W-:Y:S06]  /*3f20*/  HMMA.16816.F32 R36, R16, R28, R100 ;  /* 0x0000001c1024723c */ /* 0x000fec0000001864 */
[C---:B------:R-:W-:Y:S06]  /*3f30*/  HMMA.16816.F32 R44, R4.reuse, R68, R20 ;  /* 0x00000044042c723c */ /* 0x040fec0000001814 */
[----:B------:R-:W-:Y:S06]  /*3f40*/  HMMA.16816.F32 R76, R4, R84, R76 ;  /* 0x00000054044c723c */ /* 0x000fec000000184c */
[----:B------:R-:W-:Y:S01]  /*3f50*/  HMMA.16816.F32 R32, R16, R30, R112 ;  /* 0x0000001e1020723c */ /* 0x000fe20000001870 */
[----:B------:R-:W-:Y:S01]  /*3f60*/  LEA R4, R150, UR25, 0x4 ;  /* 0x0000001996047c11 */ /* 0x000fe2000f8e20ff */
[----:B------:R-:W-:Y:S01]  /*3f70*/  IMAD.U32 R5, RZ, RZ, UR27 ;  /* 0x0000001bff057e24 */ /* 0x000fe2000f8e00ff */
[----:B------:R-:W-:Y:S01]  /*3f80*/  ULDC UR25, c[0x0][0x39c] ;  /* 0x0000e70000197ab9 */ /* 0x000fe20000000800 */
[----:B------:R-:W-:-:S02]  /*3f90*/  IMAD.U32 R6, RZ, RZ, UR7 ;  /* 0x00000007ff067e24 */ /* 0x000fc4000f8e00ff */
[----:B------:R-:W-:Y:S01]  /*3fa0*/  FMUL.FTZ R92, R43, UR25 ;  /* 0x000000192b5c7c20 */ /* 0x000fe20008410000 */
[----:B------:R-:W-:Y:S01]  /*3fb0*/  IMAD.IADD R4, R0, 0x1, R4 ;  /* 0x0000000100047824 */ /* 0x000fe200078e0204 */
[C---:B------:R-:W-:Y:S01]  /*3fc0*/  HMMA.16816.F32 R28, R16.reuse, R24, R108 ;  /* 0x00000018101c723c */ /* 0x040fe2000000186c */
[----:B------:R-:W-:Y:S02]  /*3fd0*/  IMAD.IADD R0, R145, 0x1, R3 ;  /* 0x0000000191007824 */ /* 0x000fe400078e0203 */
[----:B------:R-:W-:Y:S01]  /*3fe0*/  FMUL.FTZ R43, R10, UR25 ;  /* 0x000000190a2b7c20 */ /* 0x000fe20008410000 */
[----:B------:R-:W-:Y:S01]  /*3ff0*/  IMAD.U32 R3, RZ, RZ, UR20 ;  /* 0x00000014ff037e24 */ /* 0x000fe2000f8e00ff */
[----:B------:R-:W-:Y:S01]  /*4000*/  VIADDMNMX R234, R4, UR6, R5, PT ;  /* 0x0000000604ea7c46 */ /* 0x000fe2000b800105 */
[----:B------:R-:W-:Y:S01]  /*4010*/  IMAD.U32 R5, RZ, RZ, UR6 ;  /* 0x00000006ff057e24 */ /* 0x000fe2000f8e00ff */
[----:B------:R-:W-:Y:S01]  /*4020*/  HMMA.16816.F32 R20, R16, R68, R96 ;  /* 0x000000441014723c */ /* 0x000fe20000001860 */
[----:B------:R-:W-:-:S02]  /*4030*/  IMAD R3, R3, 0x40, R155 ;  /* 0x0000004003037824 */ /* 0x000fc400078e029b */
[----:B------:R-:W-:Y:S01]  /*4040*/  FMUL.FTZ R91, R12, UR25 ;  /* 0x000000190c5b7c20 */ /* 0x000fe20008410000 */
[----:B------:R-:W-:Y:S02]  /*4050*/  VIADD R227, R4, UR7 ;  /* 0x0000000704e37c36 */ /* 0x000fe40008000000 */
[----:B------:R-:W-:Y:S01]  /*4060*/  FMUL.FTZ R94, R13, UR25 ;  /* 0x000000190d5e7c20 */ /* 0x000fe20008410000 */
[----:B------:R-:W-:Y:S01]  /*4070*/  FMUL.FTZ R36, R36, UR25 ;  /* 0x0000001924247c20 */ /* 0x000fe20008410000 */
[C---:B------:R-:W-:Y:S01]  /*4080*/  HMMA.16816.F32 R24, R16.reuse, R26, R104 ;  /* 0x0000001a1018723c */ /* 0x040fe20000001868 */
[--C-:B------:R-:W-:Y:S01]  /*4090*/  IADD3 R228, R6, 0x8, R4.reuse ;  /* 0x0000000806e47810 */ /* 0x100fe20007ffe004 */
[----:B------:R-:W-:Y:S01]  /*40a0*/  FMUL.FTZ R38, R38, UR25 ;  /* 0x0000001926267c20 */ /* 0x000fe20008410000 */
[--C-:B------:R-:W-:Y:S01]  /*40b0*/  IADD3 R229, R6, 0x40, R4.reuse ;  /* 0x0000004006e57810 */ /* 0x100fe20007ffe004 */
[----:B------:R-:W-:Y:S01]  /*40c0*/  FMUL.FTZ R93, R14, UR25 ;  /* 0x000000190e5d7c20 */ /* 0x000fe20008410000 */
[--C-:B------:R-:W-:Y:S01]  /*40d0*/  IADD3 R230, R6, 0x48, R4.reuse ;  /* 0x0000004806e67810 */ /* 0x100fe20007ffe004 */
[----:B------:R-:W-:Y:S01]  /*40e0*/  HMMA.16816.F32 R16, R16, R86, R80 ;  /* 0x000000561010723c */ /* 0x000fe20000001850 */
[C-C-:B------:R-:W-:Y:S01]  /*40f0*/  IADD3 R10, R5.reuse, 0x8, R4.reuse ;  /* 0x00000008050a7810 */ /* 0x140fe20007ffe004 */
[----:B------:R-:W1:Y:S01]  /*4100*/  MUFU.TANH R14, R36 ;  /* 0x00000024000e7308 */ /* 0x000e620000002400 */
[--C-:B------:R-:W-:Y:S01]  /*4110*/  IADD3 R13, R5, 0x40, R4.reuse ;  /* 0x00000040050d7810 */ /* 0x100fe20007ffe004 */
[----:B------:R-:W-:Y:S01]  /*4120*/  FMUL.FTZ R89, R11, UR25 ;  /* 0x000000190b597c20 */ /* 0x000fe20008410000 */
[----:B------:R-:W-:Y:S01]  /*4130*/  IADD3 R12, R5, 0x48, R4 ;  /* 0x00000048050c7810 */ /* 0x000fe20007ffe004 */
[----:B------:R-:W-:-:S02]  /*4140*/  IMAD.IADD R4, R227, 0x1, -R3 ;  /* 0x00000001e3047824 */ /* 0x000fc400078e0a03 */
[----:B------:R-:W-:Y:S01]  /*4150*/  FMUL.FTZ R64, R64, UR25 ;  /* 0x0000001940407c20 */ /* 0x000fe20008410000 */
[--C-:B------:R-:W-:Y:S02]  /*4160*/  IMAD.IADD R7, R229, 0x1, -R3.reuse ;  /* 0x00000001e5077824 */ /* 0x100fe400078e0a03 */
[----:B------:R-:W-:Y:S01]  /*4170*/  FMUL.FTZ R90, R41, UR25 ;  /* 0x00000019295a7c20 */ /* 0x000fe20008410000 */
[----:B------:R-:W2:Y:S01]  /*4180*/  MUFU.TANH R11, R38 ;  /* 0x00000026000b7308 */ /* 0x000ea20000002400 */
[----:B------:R-:W-:Y:S01]  /*4190*/  IABS R5, R4 ;  /* 0x0000000400057213 */ /* 0x000fe20000000000 */
[----:B------:R-:W-:Y:S01]  /*41a0*/  FMUL.FTZ R95, R15, UR25 ;  /* 0x000000190f5f7c20 */ /* 0x000fe20008410000 */
[--C-:B------:R-:W-:Y:S02]  /*41b0*/  IMAD.IADD R4, R228, 0x1, -R3.reuse ;  /* 0x00000001e4047824 */ /* 0x100fe400078e0a03 */
[----:B------:R-:W-:Y:S01]  /*41c0*/  FMUL.FTZ R66, R66, UR25 ;  /* 0x0000001942427c20 */ /* 0x000fe20008410000 */
[----:B------:R-:W-:Y:S01]  /*41d0*/  FMUL.FTZ R41, R8, UR25 ;  /* 0x0000001908297c20 */ /* 0x000fe20008410000 */
[----:B------:R-:W-:-:S02]  /*41e0*/  IMAD.IADD R8, R230, 0x1, -R3 ;  /* 0x00000001e6087824 */ /* 0x000fc400078e0a03 */
[----:B------:R-:W-:Y:S01]  /*41f0*/  FMUL.FTZ R88, R42, UR25 ;  /* 0x000000192a587c20 */ /* 0x000fe20008410000 */
[----:B------:R3:W4:Y:S01]  /*4200*/  MUFU.TANH R15, R64 ;  /* 0x00000040000f7308 */ /* 0x0007220000002400 */
[----:B------:R-:W-:Y:S01]  /*4210*/  IMAD.MOV.U32 R6, RZ, RZ, R5 ;  /* 0x000000ffff067224 */ /* 0x000fe200078e0005 */
[----:B------:R-:W-:Y:S01]  /*4220*/  IABS R5, R7 ;  /* 0x0000000700057213 */ /* 0x000fe20000000000 */
[----:B------:R-:W-:Y:S01]  /*4230*/  FMUL.FTZ R42, R9, UR25 ;  /* 0x00000019092a7c20 */ /* 0x000fe20008410000 */
[----:B------:R-:W-:Y:S01]  /*4240*/  IABS R4, R4 ;  /* 0x0000000400047213 */ /* 0x000fe20000000000 */
[----:B------:R-:W-:Y:S01]  /*4250*/  FMUL.FTZ R80, R20, UR25 ;  /* 0x0000001914507c20 */ /* 0x000fe20008410000 */
[----:B------:R-:W-:Y:S01]  /*4260*/  IABS R8, R8 ;  /* 0x0000000800087213 */ /* 0x000fe20000000000 */
[----:B------:R-:W-:Y:S01]  /*4270*/  FMUL.FTZ R97, R50, UR25 ;  /* 0x0000001932617c20 */ /* 0x000fe20008410000 */
[----:B------:R-:W5:Y:S01]  /*4280*/  MUFU.TANH R9, R66 ;  /* 0x0000004200097308 */ /* 0x000f620000002400 */
[----:B------:R-:W-:Y:S01]  /*4290*/  I2FP.F32.S32 R7, R6 ;  /* 0x0000000600077245 */ /* 0x000fe20000201400 */
[----:B------:R-:W-:Y:S01]  /*42a0*/  IMAD.MOV.U32 R6, RZ, RZ, R5 ;  /* 0x000000ffff067224 */ /* 0x000fe200078e0005 */
[----:B------:R-:W-:Y:S01]  /*42b0*/  I2FP.F32.S32 R4, R4 ;  /* 0x0000000400047245 */ /* 0x000fe20000201400 */
[----:B------:R-:W-:-:S02]  /*42c0*/  IMAD.MOV.U32 R5, RZ, RZ, R8 ;  /* 0x000000ffff057224 */ /* 0x000fc400078e0008 */
[----:B------:R-:W-:Y:S01]  /*42d0*/  FMUL.FTZ R50, R18, UR25 ;  /* 0x0000001912327c20 */ /* 0x000fe20008410000 */
[----:B-1----:R-:W-:Y:S01]  /*42e0*/  FFMA.FTZ R20, R7, -UR19, R14 ;  /* 0x8000001307147c23 */ /* 0x002fe2000801000e */
[----:B------:R-:W-:Y:S01]  /*42f0*/  I2FP.F32.S32 R7, R6 ;  /* 0x0000000600077245 */ /* 0x000fe20000201400 */
[----:B------:R-:W-:Y:S01]  /*4300*/  FMUL.FTZ R67, R67, UR25 ;  /* 0x0000001943437c20 */ /* 0x000fe20008410000 */
[----:B---3--:R-:W-:Y:S01]  /*4310*/  FMUL.FTZ R64, R19, UR25 ;  /* 0x0000001913407c20 */ /* 0x008fe20008410000 */
[----:B--2---:R-:W-:Y:S01]  /*4320*/  FFMA.FTZ R19, R4, -UR19, R11 ;  /* 0x8000001304137c23 */ /* 0x004fe2000801000b */
[----:B------:R-:W-:Y:S01]  /*4330*/  VIADD R4, R3, 0x1 ;  /* 0x0000000103047836 */ /* 0x000fe20000000000 */
[----:B------:R-:W-:Y:S01]  /*4340*/  I2FP.F32.S32 R6, R5 ;  /* 0x0000000500067245 */ /* 0x000fe20000201400 */
[----:B----4-:R-:W-:Y:S01]  /*4350*/  FFMA.FTZ R18, R7, -UR19, R15 ;  /* 0x8000001307127c23 */ /* 0x010fe2000801000f */
[----:B------:R-:W-:Y:S01]  /*4360*/  VIMNMX R233, R10, UR27, PT ;  /* 0x0000001b0ae97c48 */ /* 0x000fe2000bfe0100 */
[--C-:B------:R-:W-:Y:S01]  /*4370*/  IMAD.IADD R7, R227, 0x1, -R4.reuse ;  /* 0x00000001e3077824 */ /* 0x100fe200078e0a04 */
[----:B------:R-:W-:Y:S01]  /*4380*/  VIMNMX R232, R13, UR27, PT ;  /* 0x0000001b0de87c48 */ /* 0x000fe2000bfe0100 */
[----:B-----5:R-:W-:Y:S01]  /*4390*/  FFMA.FTZ R15, R6, -UR19, R9 ;  /* 0x80000013060f7c23 */ /* 0x020fe20008010009 */
[----:B------:R-:W-:Y:S01]  /*43a0*/  VIMNMX R231, R12, UR27, PT ;  /* 0x0000001b0ce77c48 */ /* 0x000fe2000bfe0100 */
[----:B------:R-:W-:Y:S01]  /*43b0*/  VIADD R5, R3, 0x8 ;  /* 0x0000000803057836 */ /* 0x000fe20000000000 */
[----:B------:R-:W-:Y:S01]  /*43c0*/  VIADDMNMX R226, R227, -UR23, RZ, !PT ;  /* 0x80000017e3e27c46 */ /* 0x000fe2000f8001ff */
[--C-:B------:R-:W-:Y:S01]  /*43d0*/  IMAD.IADD R6, R228, 0x1, -R4.reuse ;  /* 0x00000001e4067824 */ /* 0x100fe200078e0a04 */
[----:B------:R-:W-:Y:S01]  /*43e0*/  IABS R7, R7 ;  /* 0x0000000700077213 */ /* 0x000fe20000000000 */
[--C-:B------:R-:W-:Y:S01]  /*43f0*/  IMAD.IADD R11, R229, 0x1, -R4.reuse ;  /* 0x00000001e50b7824 */ /* 0x100fe200078e0a04 */
[----:B------:R-:W-:Y:S01]  /*4400*/  ISETP.GE.AND P6, PT, R4, R234, PT ;  /* 0x000000ea0400720c */ /* 0x000fe20003fc6270 */
[----:B------:R-:W-:Y:S01]  /*4410*/  IMAD.IADD R10, R230, 0x1, -R4 ;  /* 0x00000001e60a7824 */ /* 0x000fe200078e0a04 */
[----:B------:R-:W-:Y:S01]  /*4420*/  VIADDMNMX R225, R228, -UR23, RZ, !PT ;  /* 0x80000017e4e17c46 */ /* 0x000fe2000f8001ff */
[----:B------:R-:W-:Y:S01]  /*4430*/  FMUL.FTZ R37, R37, UR25 ;  /* 0x0000001925257c20 */ /* 0x000fe20008410000 */
[----:B------:R-:W-:Y:S01]  /*4440*/  VIADDMNMX R224, R229, -UR23, RZ, !PT ;  /* 0x80000017e5e07c46 */ /* 0x000fe2000f8001ff */
[----:B------:R-:W-:Y:S01]  /*4450*/  FMUL.FTZ R32, R32, UR25 ;  /* 0x0000001920207c20 */ /* 0x000fe20008410000 */
[----:B------:R-:W-:Y:S01]  /*4460*/  VIADDMNMX R223, R230, -UR23, RZ, !PT ;  /* 0x80000017e6df7c46 */ /* 0x000fe2000f8001ff */
[----:B------:R-:W-:Y:S01]  /*4470*/  FMUL.FTZ R65, R65, UR25 ;  /* 0x0000001941417c20 */ /* 0x000fe20008410000 */
[C---:B------:R-:W-:Y:S01]  /*4480*/  ISETP.GE.AND P5, PT, R4.reuse, R233, PT ;  /* 0x000000e90400720c */ /* 0x040fe20003fa6270 */
[----:B------:R-:W-:Y:S01]  /*4490*/  IMAD.IADD R8, R227, 0x1, -R5 ;  /* 0x00000001e3087824 */ /* 0x000fe200078e0a05 */
[C---:B------:R-:W-:Y:S01]  /*44a0*/  ISETP.GE.AND P3, PT, R4.reuse, R232, PT ;  /* 0x000000e80400720c */ /* 0x040fe20003f66270 */
[----:B------:R-:W-:Y:S01]  /*44b0*/  FMUL.FTZ R39, R39, UR25 ;  /* 0x0000001927277c20 */ /* 0x000fe20008410000 */
[C---:B------:R-:W-:Y:S01]  /*44c0*/  ISETP.GE.AND P1, PT, R4.reuse, R231, PT ;  /* 0x000000e70400720c */ /* 0x040fe20003f26270 */
[----:B------:R-:W-:Y:S01]  /*44d0*/  MUFU.TANH R14, R67 ;  /* 0x00000043000e7308 */ /* 0x000fe20000002400 */
[C---:B------:R-:W-:Y:S01]  /*44e0*/  ISETP.LT.OR P6, PT, R4.reuse, R226, P6 ;  /* 0x000000e20400720c */ /* 0x040fe200037c1670 */
[----:B------:R-:W-:Y:S01]  /*44f0*/  FMUL.FTZ R83, R21, UR25 ;  /* 0x0000001915537c20 */ /* 0x000fe20008410000 */
[C---:B------:R-:W-:Y:S01]  /*4500*/  ISETP.LT.OR P5, PT, R4.reuse, R225, P5 ;  /* 0x000000e10400720c */ /* 0x040fe20002fa1670 */
[----:B------:R-:W-:Y:S01]  /*4510*/  FMUL.FTZ R98, R49, UR25 ;  /* 0x0000001931627c20 */ /* 0x000fe20008410000 */
[C---:B------:R-:W-:Y:S01]  /*4520*/  ISETP.LT.OR P3, PT, R4.reuse, R224, P3 ;  /* 0x000000e00400720c */ /* 0x040fe20001f61670 */
[----:B------:R-:W-:Y:S01]  /*4530*/  IMAD.MOV.U32 R9, RZ, RZ, R7 ;  /* 0x000000ffff097224 */ /* 0x000fe200078e0007 */
[----:B------:R-:W-:Y:S01]  /*4540*/  ISETP.LT.OR P1, PT, R4, R223, P1 ;  /* 0x000000df0400720c */ /* 0x000fe20000f21670 */
[----:B------:R-:W-:Y:S01]  /*4550*/  FMUL.FTZ R99, R51, UR25 ;  /* 0x0000001933637c20 */ /* 0x000fe20008410000 */
[----:B------:R-:W-:Y:S01]  /*4560*/  IABS R6, R6 ;  /* 0x0000000600067213 */ /* 0x000fe20000000000 */
[----:B------:R-:W-:Y:S01]  /*4570*/  FMUL.FTZ R49, R16, UR25 ;  /* 0x0000001910317c20 */ /* 0x000fe20008410000 */
[----:B------:R-:W-:Y:S01]  /*4580*/  IABS R4, R11 ;  /* 0x0000000b00047213 */ /* 0x000fe20000000000 */
[----:B------:R-:W1:Y:S01]  /*4590*/  MUFU.TANH R21, R37 ;  /* 0x0000002500157308 */ /* 0x000e620000002400 */
[----:B------:R-:W-:Y:S01]  /*45a0*/  IABS R7, R10 ;  /* 0x0000000a00077213 */ /* 0x000fe20000000000 */
[----:B------:R-:W-:Y:S01]  /*45b0*/  FMUL.FTZ R51, R17, UR25 ;  /* 0x0000001911337c20 */ /* 0x000fe20008410000 */
[----:B------:R-:W-:Y:S01]  /*45c0*/  IABS R12, R8 ;  /* 0x00000008000c7213 */ /* 0x000fe20000000000 */
[----:B------:R-:W-:Y:S01]  /*45d0*/  IMAD.MOV.U32 R8, RZ, RZ, R6 ;  /* 0x000000ffff087224 */ /* 0x000fe200078e0006 */
[C---:B------:R-:W-:Y:S01]  /*45e0*/  ISETP.GE.AND P2, PT, R3.reuse, R233, PT ;  /* 0x000000e90300720c */ /* 0x040fe20003f46270 */
[----:B------:R-:W-:Y:S01]  /*45f0*/  IMAD.MOV.U32 R6, RZ, RZ, R4 ;  /* 0x000000ffff067224 */ /* 0x000fe200078e0004 */
[----:B------:R-:W-:Y:S01]  /*4600*/  I2FP.F32.S32 R10, R9 ;  /* 0x00000009000a7245 */ /* 0x000fe20000201400 */
[----:B------:R-:W2:Y:S01]  /*4610*/  MUFU.TANH R13, R32 ;  /* 0x00000020000d7308 */ /* 0x000ea20000002400 */
[----:B------:R-:W-:Y:S01]  /*4620*/  IMAD.MOV.U32 R4, RZ, RZ, R7 ;  /* 0x000000ffff047224 */ /* 0x000fe200078e0007 */
[----:B------:R-:W-:Y:S01]  /*4630*/  I2FP.F32.S32 R9, R8 ;  /* 0x0000000800097245 */ /* 0x000fe20000201400 */
[----:B------:R-:W-:Y:S01]  /*4640*/  IMAD.MOV.U32 R7, RZ, RZ, R12 ;  /* 0x000000ffff077224 */ /* 0x000fe200078e000c */
[----:B------:R-:W-:Y:S01]  /*4650*/  ISETP.LT.OR P2, PT, R3, R225, P2 ;  /* 0x000000e10300720c */ /* 0x000fe20001741670 */
[----:B------:R-:W-:Y:S01]  /*4660*/  FMUL.FTZ R69, R59, UR25 ;  /* 0x000000193b457c20 */ /* 0x000fe20008410000 */
[----:B------:R-:W-:Y:S01]  /*4670*/  I2FP.F32.S32 R4, R4 ;  /* 0x0000000400047245 */ /* 0x000fe20000201400 */
[----:B------:R-:W-:Y:S01]  /*4680*/  FMUL.FTZ R33, R33, UR25 ;  /* 0x0000001921217c20 */ /* 0x000fe20008410000 */
[----:B------:R-:W3:Y:S01]  /*4690*/  MUFU.TANH R16, R65 ;  /* 0x0000004100107308 */ /* 0x000ee20000002400 */
[----:B------:R-:W-:Y:S01]  /*46a0*/  I2FP.F32.S32 R8, R6 ;  /* 0x0000000600087245 */ /* 0x000fe20000201400 */
[----:B-1----:R-:W-:Y:S01]  /*46b0*/  FFMA.FTZ R10, R10, -UR19, R21 ;  /* 0x800000130a0a7c23 */ /* 0x002fe20008010015 */
[----:B------:R-:W-:Y:S01]  /*46c0*/  I2FP.F32.S32 R6, R7 ;  /* 0x0000000700067245 */ /* 0x000fe20000201400 */
[----:B------:R-:W-:Y:S01]  /*46d0*/  FFMA.FTZ R14, R4, -UR19, R14 ;  /* 0x80000013040e7c23 */ /* 0x000fe2000801000e */
[----:B------:R-:W-:Y:S01]  /*46e0*/  FSEL R59, R19, -INF , !P2 ;  /* 0xff800000133b7808 */ /* 0x000fe20005000000 */
[C---:B------:R-:W-:Y:S01]  /*46f0*/  VIADD R4, R3.reuse, 0x9 ;  /* 0x0000000903047836 */ /* 0x040fe20000000000 */
[C---:B------:R-:W-:Y:S01]  /*4700*/  ISETP.GE.AND P0, PT, R3.reuse, R234, PT ;  /* 0x000000ea0300720c */ /* 0x040fe20003f06270 */
[----:B------:R-:W1:Y:S01]  /*4710*/  MUFU.TANH R17, R39 ;  /* 0x0000002700117308 */ /* 0x000e620000002400 */
[C---:B------:R-:W-:Y:S01]  /*4720*/  ISETP.GE.AND P4, PT, R3.reuse, R232, PT ;  /* 0x000000e80300720c */ /* 0x040fe20003f86270 */
[----:B--2---:R-:W-:Y:S01]  /*4730*/  FFMA.FTZ R13, R6, -UR19, R13 ;  /* 0x80000013060d7c23 */ /* 0x004fe2000801000d */
[C---:B------:R-:W-:Y:S01]  /*4740*/  ISETP.GE.AND P2, PT, R3.reuse, R231, PT ;  /* 0x000000e70300720c */ /* 0x040fe20003f46270 */
[--C-:B------:R-:W-:Y:S01]  /*4750*/  IMAD.IADD R6, R228, 0x1, -R5.reuse ;  /* 0x00000001e4067824 */ /* 0x100fe200078e0a05 */
[C---:B------:R-:W-:Y:S01]  /*4760*/  ISETP.LT.OR P0, PT, R3.reuse, R226, P0 ;  /* 0x000000e20300720c */ /* 0x040fe20000701670 */
[----:B------:R-:W-:Y:S01]  /*4770*/  FMUL.FTZ R60, R60, UR25 ;  /* 0x000000193c3c7c20 */ /* 0x000fe20008410000 */
[C---:B------:R-:W-:Y:S01]  /*4780*/  ISETP.LT.OR P4, PT, R3.reuse, R224, P4 ;  /* 0x000000e00300720c */ /* 0x040fe20002781670 */
[----:B------:R-:W-:Y:S01]  /*4790*/  FMUL.FTZ R34, R34, UR25 ;  /* 0x0000001922227c20 */ /* 0x000fe20008410000 */
[----:B---3--:R-:W-:Y:S01]  /*47a0*/  FFMA.FTZ R16, R8, -UR19, R16 ;  /* 0x8000001308107c23 */ /* 0x008fe20008010010 */
[----:B------:R-:W-:Y:S01]  /*47b0*/  ISETP.LT.OR P2, PT, R3, R223, P2 ;  /* 0x000000df0300720c */ /* 0x000fe20001741670 */
[----:B------:R-:W-:-:S02]  /*47c0*/  IMAD.IADD R8, R229, 0x1, -R5 ;  /* 0x00000001e5087824 */ /* 0x000fc400078e0a05 */
[----:B------:R-:W-:Y:S01]  /*47d0*/  FMUL.FTZ R87, R40, UR25 ;  /* 0x0000001928577c20 */ /* 0x000fe20008410000 */
[----:B------:R-:W-:Y:S01]  /*47e0*/  FSEL R40, R10, -INF , !P6 ;  /* 0xff8000000a287808 */ /* 0x000fe20007000000 */
[----:B------:R-:W-:Y:S01]  /*47f0*/  FMUL.FTZ R62, R62, UR25 ;  /* 0x000000193e3e7c20 */ /* 0x000fe20008410000 */
[----:B------:R-:W-:Y:S01]  /*4800*/  FSEL R36, R20, -INF , !P0 ;  /* 0xff80000014247808 */ /* 0x000fe20004000000 */
[----:B------:R-:W-:Y:S01]  /*4810*/  MUFU.TANH R10, R33 ;  /* 0x00000021000a7308 */ /* 0x000fe20000002400 */
[----:B-1----:R-:W-:Y:S01]  /*4820*/  FFMA.FTZ R17, R9, -UR19, R17 ;  /* 0x8000001309117c23 */ /* 0x002fe20008010011 */
[----:B------:R-:W-:Y:S01]  /*4830*/  IMAD.IADD R9, R227, 0x1, -R4 ;  /* 0x00000001e3097824 */ /* 0x000fe200078e0a04 */
[----:B------:R-:W-:Y:S01]  /*4840*/  FSEL R37, R18, -INF , !P4 ;  /* 0xff80000012257808 */ /* 0x000fe20006000000 */
[----:B------:R-:W-:Y:S01]  /*4850*/  FMUL.FTZ R28, R28, UR25 ;  /* 0x000000191c1c7c20 */ /* 0x000fe20008410000 */
[----:B------:R-:W-:Y:S01]  /*4860*/  FSEL R38, R15, -INF , !P2 ;  /* 0xff8000000f267808 */ /* 0x000fe20005000000 */
[----:B------:R-:W-:Y:S01]  /*4870*/  FMUL.FTZ R61, R61, UR25 ;  /* 0x000000193d3d7c20 */ /* 0x000fe20008410000 */
[----:B------:R-:W-:Y:S01]  /*4880*/  IABS R7, R6 ;  /* 0x0000000600077213 */ /* 0x000fe20000000000 */
[----:B------:R-:W1:Y:S01]  /*4890*/  MUFU.TANH R19, R60 ;  /* 0x0000003c00137308 */ /* 0x000e620000002400 */
[----:B------:R-:W-:Y:S01]  /*48a0*/  ISETP.GE.AND P0, PT, R5, R234, PT ;  /* 0x000000ea0500720c */ /* 0x000fe20003f06270 */
[----:B------:R-:W-:Y:S01]  /*48b0*/  FMUL.FTZ R68, R57, UR25 ;  /* 0x0000001939447c20 */ /* 0x000fe20008410000 */
[----:B------:R-:W-:Y:S01]  /*48c0*/  ISETP.GE.AND P4, PT, R5, R233, PT ;  /* 0x000000e90500720c */ /* 0x000fe20003f86270 */
[----:B------:R-:W-:Y:S01]  /*48d0*/  FMUL.FTZ R71, R25, UR25 ;  /* 0x0000001919477c20 */ /* 0x000fe20008410000 */
[----:B------:R-:W-:Y:S01]  /*48e0*/  ISETP.GE.AND P2, PT, R5, R232, PT ;  /* 0x000000e80500720c */ /* 0x000fe20003f46270 */
[----:B------:R-:W-:Y:S01]  /*48f0*/  FMUL.FTZ R72, R27, UR25 ;  /* 0x000000191b487c20 */ /* 0x000fe20008410000 */
[C---:B------:R-:W-:Y:S01]  /*4900*/  ISETP.GE.AND P6, PT, R5.reuse, R231, PT ;  /* 0x000000e70500720c */ /* 0x040fe20003fc6270 */
[----:B------:R-:W2:Y:S01]  /*4910*/  MUFU.TANH R12, R34 ;  /* 0x00000022000c7308 */ /* 0x000ea20000002400 */
[----:B------:R-:W-:Y:S01]  /*4920*/  IABS R6, R8 ;  /* 0x0000000800067213 */ /* 0x000fe20000000000 */
[----:B------:R-:W-:Y:S01]  /*4930*/  FMUL.FTZ R96, R48, UR25 ;  /* 0x0000001930607c20 */ /* 0x000fe20008410000 */
[----:B------:R-:W-:Y:S01]  /*4940*/  IABS R8, R9 ;  /* 0x0000000900087213 */ /* 0x000fe20000000000 */
[----:B------:R-:W-:Y:S01]  /*4950*/  IMAD.MOV.U32 R9, RZ, RZ, R7 ;  /* 0x000000ffff097224 */ /* 0x000fe200078e0007 */
[C---:B------:R-:W-:Y:S01]  /*4960*/  ISETP.LT.OR P0, PT, R5.reuse, R226, P0 ;  /* 0x000000e20500720c */ /* 0x040fe20000701670 */
[----:B------:R-:W-:Y:S01]  /*4970*/  IMAD.MOV.U32 R7, RZ, RZ, R6 ;  /* 0x000000ffff077224 */ /* 0x000fe200078e0006 */
[C---:B------:R-:W-:Y:S01]  /*4980*/  ISETP.LT.OR P4, PT, R5.reuse, R225, P4 ;  /* 0x000000e10500720c */ /* 0x040fe20002781670 */
[----:B------:R-:W3:Y:S01]  /*4990*/  MUFU.TANH R11, R62 ;  /* 0x0000003e000b7308 */ /* 0x000ee20000002400 */
[C---:B------:R-:W-:Y:S01]  /*49a0*/  ISETP.LT.OR P2, PT, R5.reuse, R224, P2 ;  /* 0x000000e00500720c */ /* 0x040fe20001741670 */
[----:B------:R-:W-:Y:S01]  /*49b0*/  IMAD.MOV.U32 R6, RZ, RZ, R8 ;  /* 0x000000ffff067224 */ /* 0x000fe200078e0008 */
[----:B------:R-:W-:Y:S01]  /*49c0*/  ISETP.LT.OR P6, PT, R5, R223, P6 ;  /* 0x000000df0500720c */ /* 0x000fe200037c1670 */
[----:B------:R-:W-:Y:S01]  /*49d0*/  IMAD.IADD R5, R230, 0x1, -R5 ;  /* 0x00000001e6057824 */ /* 0x000fe200078e0a05 */
[----:B------:R-:W-:Y:S01]  /*49e0*/  I2FP.F32.S32 R8, R7 ;  /* 0x0000000700087245 */ /* 0x000fe20000201400 */
[----:B------:R-:W-:Y:S01]  /*49f0*/  FMUL.FTZ R63, R63, UR25 ;  /* 0x000000193f3f7c20 */ /* 0x000fe20008410000 */
[----:B------:R-:W-:Y:S01]  /*4a00*/  I2FP.F32.S32 R6, R6 ;  /* 0x0000000600067245 */ /* 0x000fe20000201400 */
[----:B------:R-:W-:Y:S01]  /*4a10*/  FMUL.FTZ R35, R35, UR25 ;  /* 0x0000001923237c20 */ /* 0x000fe20008410000 */
[----:B------:R-:W-:Y:S01]  /*4a20*/  IABS R5, R5 ;  /* 0x0000000500057213 */ /* 0x000fe20000000000 */
[----:B-1----:R-:W-:Y:S01]  /*4a30*/  FFMA.FTZ R15, R8, -UR19, R19 ;  /* 0x80000013080f7c23 */ /* 0x002fe20008010013 */
[----:B------:R-:W-:Y:S01]  /*4a40*/  I2FP.F32.S32 R9, R9 ;  /* 0x0000000900097245 */ /* 0x000fe20000201400 */
[----:B------:R-:W-:Y:S01]  /*4a50*/  FFMA.FTZ R10, R6, -UR19, R10 ;  /* 0x80000013060a7c23 */ /* 0x000fe2000801000a */
[----:B------:R-:W-:Y:S01]  /*4a60*/  I2FP.F32.S32 R7, R5 ;  /* 0x0000000500077245 */ /* 0x000fe20000201400 */
[----:B------:R-:W-:Y:S01]  /*4a70*/  VIADD R5, R3, 0x10 ;  /* 0x0000001003057836 */ /* 0x000fe20000000000 */
[----:B------:R-:W-:Y:S01]  /*4a80*/  FSEL R57, R17, -INF , !P5 ;  /* 0xff80000011397808 */ /* 0x000fe20006800000 */
[----:B------:R-:W-:-:S02]  /*4a90*/  IMAD.IADD R6, R228, 0x1, -R4 ;  /* 0x00000001e4067824 */ /* 0x000fc400078e0a04 */
[----:B--2---:R-:W-:Y:S01]  /*4aa0*/  FFMA.FTZ R12, R9, -UR19, R12 ;  /* 0x80000013090c7c23 */ /* 0x004fe2000801000c */
[----:B------:R-:W-:Y:S01]  /*4ab0*/  IMAD.IADD R8, R229, 0x1, -R4 ;  /* 0x00000001e5087824 */ /* 0x000fe200078e0a04 */
[----:B------:R-:W-:Y:S01]  /*4ac0*/  FSEL R25, R16, -INF , !P3 ;  /* 0xff80000010197808 */ /* 0x000fe20005800000 */
[----:B------:R-:W-:Y:S01]  /*4ad0*/  IMAD.IADD R9, R227, 0x1, -R5 ;  /* 0x00000001e3097824 */ /* 0x000fe200078e0a05 */
[----:B------:R-:W-:Y:S01]  /*4ae0*/  FSEL R27, R14, -INF , !P1 ;  /* 0xff8000000e1b7808 */ /* 0x000fe20004800000 */
[----:B---3--:R-:W-:Y:S01]  /*4af0*/  FFMA.FTZ R11, R7, -UR19, R11 ;  /* 0x80000013070b7c23 */ /* 0x008fe2000801000b */
[----:B------:R-:W-:Y:S01]  /*4b00*/  FSEL R48, R13, -INF , !P0 ;  /* 0xff8000000d307808 */ /* 0x000fe20004000000 */
[----:B------:R-:W1:Y:S01]  /*4b10*/  MUFU.TANH R18, R61 ;  /* 0x0000003d00127308 */ /* 0x000e620000002400 */
[C---:B------:R-:W-:Y:S01]  /*4b20*/  ISETP.GE.AND P5, PT, R4.reuse, R234, PT ;  /* 0x000000ea0400720c */ /* 0x040fe20003fa6270 */
[----:B------:R-:W-:Y:S01]  /*4b30*/  FMUL.FTZ R74, R53, UR25 ;  /* 0x00000019354a7c20 */ /* 0x000fe20008410000 */
[----:B------:R-:W-:Y:S01]  /*4b40*/  ISETP.GE.AND P3, PT, R4, R233, PT ;  /* 0x000000e90400720c */ /* 0x000fe20003f66270 */
[----:B------:R-:W-:Y:S01]  /*4b50*/  FMUL.FTZ R73, R54, UR25 ;  /* 0x0000001936497c20 */ /* 0x000fe20008410000 */
[C---:B------:R-:W-:Y:S01]  /*4b60*/  ISETP.GE.AND P1, PT, R4.reuse, R232, PT ;  /* 0x000000e80400720c */ /* 0x040fe20003f26270 */
[----:B------:R-:W-:Y:S01]  /*4b70*/  FMUL.FTZ R75, R55, UR25 ;  /* 0x00000019374b7c20 */ /* 0x000fe20008410000 */
[----:B------:R-:W-:Y:S01]  /*4b80*/  ISETP.GE.AND P0, PT, R4, R231, PT ;  /* 0x000000e70400720c */ /* 0x000fe20003f06270 */
[----:B------:R-:W2:Y:S01]  /*4b90*/  MUFU.TANH R13, R28 ;  /* 0x0000001c000d7308 */ /* 0x000ea20000002400 */
[----:B------:R-:W-:Y:S01]  /*4ba0*/  IABS R7, R6 ;  /* 0x0000000600077213 */ /* 0x000fe20000000000 */
[----:B------:R-:W-:Y:S01]  /*4bb0*/  FMUL.FTZ R53, R24, UR25 ;  /* 0x0000001918357c20 */ /* 0x000fe20008410000 */
[----:B------:R-:W-:Y:S01]  /*4bc0*/  IABS R6, R8 ;  /* 0x0000000800067213 */ /* 0x000fe20000000000 */
[----:B------:R-:W-:Y:S01]  /*4bd0*/  FMUL.FTZ R54, R26, UR25 ;  /* 0x000000191a367c20 */ /* 0x000fe20008410000 */
[----:B------:R-:W-:Y:S01]  /*4be0*/  IABS R8, R9 ;  /* 0x0000000900087213 */ /* 0x000fe20000000000 */
[----:B------:R-:W-:Y:S01]  /*4bf0*/  IMAD.MOV.U32 R9, RZ, RZ, R7 ;  /* 0x000000ffff097224 */ /* 0x000fe200078e0007 */
[C---:B------:R-:W-:Y:S01]  /*4c00*/  ISETP.LT.OR P5, PT, R4.reuse, R226, P5 ;  /* 0x000000e20400720c */ /* 0x040fe20002fa1670 */
[----:B------:R-:W3:Y:S01]  /*4c10*/  MUFU.TANH R20, R35 ;  /* 0x0000002300147308 */ /* 0x000ee20000002400 */
[C---:B------:R-:W-:Y:S01]  /*4c20*/  ISETP.LT.OR P3, PT, R4.reuse, R225, P3 ;  /* 0x000000e10400720c */ /* 0x040fe20001f61670 */
[----:B------:R-:W-:Y:S01]  /*4c30*/  IMAD.MOV.U32 R7, RZ, RZ, R6 ;  /* 0x000000ffff077224 */ /* 0x000fe200078e0006 */
[C---:B------:R-:W-:Y:S01]  /*4c40*/  ISETP.LT.OR P1, PT, R4.reuse, R224, P1 ;  /* 0x000000e00400720c */ /* 0x040fe20000f21670 */
[----:B------:R-:W-:Y:S01]  /*4c50*/  IMAD.MOV.U32 R6, RZ, RZ, R8 ;  /* 0x000000ffff067224 */ /* 0x000fe200078e0008 */
[----:B------:R-:W-:Y:S01]  /*4c60*/  ISETP.LT.OR P0, PT, R4, R223, P0 ;  /* 0x000000df0400720c */ /* 0x000fe20000701670 */
[----:B------:R-:W-:Y:S01]  /*4c70*/  IMAD.IADD R4, R230, 0x1, -R4 ;  /* 0x00000001e6047824 */ /* 0x000fe200078e0a04 */
[----:B------:R-:W-:Y:S01]  /*4c80*/  I2FP.F32.S32 R8, R7 ;  /* 0x0000000700087245 */ /* 0x000fe20000201400 */
[----:B------:R-:W4:Y:S01]  /*4c90*/  MUFU.TANH R17, R63 ;  /* 0x0000003f00117308 */ /* 0x000f220000002400 */
[----:B------:R-:W-:Y:S01]  /*4ca0*/  I2FP.F32.S32 R6, R6 ;  /* 0x0000000600067245 */ /* 0x000fe20000201400 */
[----:B------:R-:W-:Y:S01]  /*4cb0*/  FMUL.FTZ R56, R56, UR25 ;  /* 0x0000001938387c20 */ /* 0x000fe20008410000 */
[----:B------:R-:W-:Y:S01]  /*4cc0*/  IABS R4, R4 ;  /* 0x0000000400047213 */ /* 0x000fe20000000000 */
[----:B-1----:R-:W-:Y:S01]  /*4cd0*/  FFMA.FTZ R18, R8, -UR19, R18 ;  /* 0x8000001308127c23 */ /* 0x002fe20008010012 */
[----:B------:R-:W-:Y:S01]  /*4ce0*/  I2FP.F32.S32 R9, R9 ;  /* 0x0000000900097245 */ /* 0x000fe20000201400 */
[----:B--2---:R-:W-:Y:S01]  /*4cf0*/  FFMA.FTZ R13, R6, -UR19, R13 ;  /* 0x80000013060d7c23 */ /* 0x004fe2000801000d */
[----:B------:R-:W-:Y:S01]  /*4d00*/  I2FP.F32.S32 R7, R4 ;  /* 0x0000000400077245 */ /* 0x000fe20000201400 */
[----:B------:R-:W-:Y:S01]  /*4d10*/  VIADD R4, R3, 0x11 ;  /* 0x0000001103047836 */ /* 0x000fe20000000000 */
[----:B------:R-:W-:Y:S01]  /*4d20*/  FSEL R55, R12, -INF , !P4 ;  /* 0xff8000000c377808 */ /* 0x000fe20006000000 */
[--C-:B------:R-:W-:Y:S01]  /*4d30*/  IMAD.IADD R8, R228, 0x1, -R5.reuse ;  /* 0x00000001e4087824 */ /* 0x100fe200078e0a05 */
[----:B------:R-:W-:Y:S01]  /*4d40*/  FSEL R24, R15, -INF , !P2 ;  /* 0xff8000000f187808 */ /* 0x000fe20005000000 */
[----:B------:R-:W-:Y:S01]  /*4d50*/  IMAD.IADD R6, R227, 0x1, -R4 ;  /* 0x00000001e3067824 */ /* 0x000fe200078e0a04 */
[----:B------:R-:W-:Y:S01]  /*4d60*/  FSEL R26, R11, -INF , !P6 ;  /* 0xff8000000b1a7808 */ /* 0x000fe20007000000 */
[----:B---3--:R-:W-:Y:S01]  /*4d70*/  FFMA.FTZ R19, R9, -UR19, R20 ;  /* 0x8000001309137c23 */ /* 0x008fe20008010014 */
[----:B------:R-:W-:Y:S01]  /*4d80*/  FSEL R35, R10, -INF , !P5 ;  /* 0xff8000000a237808 */ /* 0x000fe20006800000 */
[----:B------:R-:W-:Y:S01]  /*4d90*/  IMAD.IADD R9, R229, 0x1, -R5 ;  /* 0x00000001e5097824 */ /* 0x000fe200078e0a05 */
[----:B------:R-:W-:Y:S01]  /*4da0*/  ISETP.GE.AND P4, PT, R5, R234, PT ;  /* 0x000000ea0500720c */ /* 0x000fe20003f86270 */
[----:B----4-:R-:W-:Y:S01]  /*4db0*/  FFMA.FTZ R17, R7, -UR19, R17 ;  /* 0x8000001307117c23 */ /* 0x010fe20008010011 */
[C---:B------:R-:W-:Y:S01]  /*4dc0*/  ISETP.GE.AND P2, PT, R5.reuse, R233, PT ;  /* 0x000000e90500720c */ /* 0x040fe20003f46270 */
[----:B------:R-:W1:Y:S01]  /*4dd0*/  MUFU.TANH R20, R56 ;  /* 0x0000003800147308 */ /* 0x000e620000002400 */
[C---:B------:R-:W-:Y:S01]  /*4de0*/  ISETP.GE.AND P6, PT, R5.reuse, R232, PT ;  /* 0x000000e80500720c */ /* 0x040fe20003fc6270 */
[----:B------:R-:W-:Y:S01]  /*4df0*/  IMAD.IADD R7, R230, 0x1, -R5 ;  /* 0x00000001e6077824 */ /* 0x000fe200078e0a05 */
[----:B------:R-:W-:Y:S01]  /*4e00*/  ISETP.GE.AND P5, PT, R5, R231, PT ;  /* 0x000000e70500720c */ /* 0x000fe20003fa6270 */
[----:B------:R-:W-:Y:S01]  /*4e10*/  FMUL.FTZ R31, R31, UR25 ;  /* 0x000000191f1f7c20 */ /* 0x000fe20008410000 */
[C---:B------:R-:W-:Y:S01]  /*4e20*/  ISETP.LT.OR P4, PT, R5.reuse, R226, P4 ;  /* 0x000000e20500720c */ /* 0x040fe20002781670 */
[----:B------:R-:W-:Y:S01]  /*4e30*/  FMUL.FTZ R58, R58, UR25 ;  /* 0x000000193a3a7c20 */ /* 0x000fe20008410000 */
[----:B------:R-:W-:Y:S01]  /*4e40*/  ISETP.LT.OR P2, PT, R5, R225, P2 ;  /* 0x000000e10500720c */ /* 0x000fe20001741670 */
[----:B------:R-:W-:Y:S01]  /*4e50*/  FMUL.FTZ R29, R29, UR25 ;  /* 0x000000191d1d7c20 */ /* 0x000fe20008410000 */
[C---:B------:R-:W-:Y:S01]  /*4e60*/  ISETP.LT.OR P6, PT, R5.reuse, R224, P6 ;  /* 0x000000e00500720c */ /* 0x040fe200037c1670 */
[----:B------:R-:W-:Y:S01]  /*4e70*/  MUFU.TANH R16, R31 ;  /* 0x0000001f00107308 */ /* 0x000fe20000002400 */
[----:B------:R-:W-:Y:S01]  /*4e80*/  ISETP.LT.OR P5, PT, R5, R223, P5 ;  /* 0x000000df0500720c */ /* 0x000fe20002fa1670 */
[----:B------:R-:W-:Y:S01]  /*4e90*/  IMAD.IADD R10, R228, 0x1, -R4 ;  /* 0x00000001e40a7824 */ /* 0x000fe200078e0a04 */
[----:B------:R-:W-:Y:S01]  /*4ea0*/  IABS R6, R6 ;  /* 0x0000000600067213 */ /* 0x000fe20000000000 */
[----:B------:R-:W-:Y:S01]  /*4eb0*/  FMUL.FTZ R30, R30, UR25 ;  /* 0x000000191e1e7c20 */ /* 0x000fe20008410000 */
[----:B------:R-:W-:Y:S01]  /*4ec0*/  IABS R5, R8 ;  /* 0x0000000800057213 */ /* 0x000fe20000000000 */
[----:B------:R-:W-:Y:S01]  /*4ed0*/  FMUL.FTZ R70, R52, UR25 ;  /* 0x0000001934467c20 */ /* 0x000fe20008410000 */
[----:B------:R-:W-:Y:S01]  /*4ee0*/  IABS R8, R9 ;  /* 0x0000000900087213 */ /* 0x000fe20000000000 */
[----:B------:R-:W-:Y:S01]  /*4ef0*/  IMAD.MOV.U32 R11, RZ, RZ, R6 ;  /* 0x000000ffff0b7224 */ /* 0x000fe200078e0006 */
[----:B------:R-:W2:Y:S01]  /*4f00*/  MUFU.TANH R15, R58 ;  /* 0x0000003a000f7308 */ /* 0x000ea20000002400 */
[----:B------:R-:W-:Y:S01]  /*4f10*/  IMAD.MOV.U32 R6, RZ, RZ, R5 ;  /* 0x000000ffff067224 */ /* 0x000fe200078e0005 */
[----:B------:R-:W-:Y:S01]  /*4f20*/  IABS R5, R10 ;  /* 0x0000000a00057213 */ /* 0x000fe20000000000 */
[----:B------:R-:W-:Y:S01]  /*4f30*/  FMUL.FTZ R84, R23, UR25 ;  /* 0x0000001917547c20 */ /* 0x000fe20008410000 */
[----:B------:R-:W-:Y:S01]  /*4f40*/  IABS R7, R7 ;  /* 0x0000000700077213 */ /* 0x000fe20000000000 */
[----:B------:R-:W-:Y:S01]  /*4f50*/  FMUL.FTZ R81, R22, UR25 ;  /* 0x0000001916517c20 */ /* 0x000fe20008410000 */
[----:B------:R-:W-:Y:S01]  /*4f60*/  I2FP.F32.S32 R9, R6 ;  /* 0x0000000600097245 */ /* 0x000fe20000201400 */
[----:B------:R-:W-:Y:S01]  /*4f70*/  FMUL.FTZ R82, R46, UR25 ;  /* 0x000000192e527c20 */ /* 0x000fe20008410000 */
[----:B------:R-:W3:Y:S01]  /*4f80*/  MUFU.TANH R14, R29 ;  /* 0x0000001d000e7308 */ /* 0x000ee20000002400 */
[----:B------:R-:W-:Y:S01]  /*4f90*/  I2FP.F32.S32 R6, R8 ;  /* 0x0000000800067245 */ /* 0x000fe20000201400 */
[----:B------:R-:W-:Y:S01]  /*4fa0*/  FMUL.FTZ R85, R45, UR25 ;  /* 0x000000192d557c20 */ /* 0x000fe20008410000 */
[----:B------:R-:W-:Y:S01]  /*4fb0*/  I2FP.F32.S32 R7, R7 ;  /* 0x0000000700077245 */ /* 0x000fe20000201400 */
[----:B------:R-:W-:Y:S01]  /*4fc0*/  FMUL.FTZ R86, R47, UR25 ;  /* 0x000000192f567c20 */ /* 0x000fe20008410000 */
[----:B------:R-:W-:Y:S01]  /*4fd0*/  I2FP.F32.S32 R8, R11 ;  /* 0x0000000b00087245 */ /* 0x000fe20000201400 */
[----:B-1----:R-:W-:Y:S01]  /*4fe0*/  FFMA.FTZ R20, R6, -UR19, R20 ;  /* 0x8000001306147c23 */ /* 0x002fe20008010014 */
[----:B------:R-:W-:Y:S01]  /*4ff0*/  I2FP.F32.S32 R6, R5 ;  /* 0x0000000500067245 */ /* 0x000fe20000201400 */
[----:B------:R-:W1:Y:S01]  /*5000*/  MUFU.TANH R21, R30 ;  /* 0x0000001e00157308 */ /* 0x000e620000002400 */
[----:B------:R-:W-:Y:S01]  /*5010*/  VIADD R5, R3, 0x18 ;  /* 0x0000001803057836 */ /* 0x000fe20000000000 */
[----:B------:R-:W-:Y:S01]  /*5020*/  FSEL R52, R19, -INF , !P3 ;  /* 0xff80000013347808 */ /* 0x000fe20005800000 */
[----:B--2---:R-:W-:Y:S01]  /*5030*/  FFMA.FTZ R15, R7, -UR19, R15 ;  /* 0x80000013070f7c23 */ /* 0x004fe2000801000f */
[----:B------:R-:W-:Y:S01]  /*5040*/  FFMA.FTZ R16, R6, -UR19, R16 ;  /* 0x8000001306107c23 */ /* 0x000fe20008010010 */
[----:B------:R-:W-:Y:S01]  /*5050*/  FSEL R23, R18, -INF , !P1 ;  /* 0xff80000012177808 */ /* 0x000fe20004800000 */
[----:B------:R-:W-:Y:S01]  /*5060*/  IMAD.IADD R6, R229, 0x1, -R4 ;  /* 0x00000001e5067824 */ /* 0x000fe200078e0a04 */
[----:B------:R-:W-:Y:S01]  /*5070*/  FSEL R28, R17, -INF , !P0 ;  /* 0xff800000111c7808 */ /* 0x000fe20004000000 */
[----:B------:R-:W-:Y:S01]  /*5080*/  IMAD.IADD R7, R227, 0x1, -R5 ;  /* 0x00000001e3077824 */ /* 0x000fe200078e0a05 */
[----:B------:R-:W-:Y:S01]  /*5090*/  FSEL R32, R13, -INF , !P4 ;  /* 0xff8000000d207808 */ /* 0x000fe20006000000 */
[----:B---3--:R-:W-:Y:S01]  /*50a0*/  FFMA.FTZ R14, R8, -UR19, R14 ;  /* 0x80000013080e7c23 */ /* 0x008fe2000801000e */
[----:B------:R-:W-:Y:S01]  /*50b0*/  ISETP.GE.AND P3, PT, R4, R234, PT ;  /* 0x000000ea0400720c */ /* 0x000fe20003f66270 */
[----:B------:R-:W-:Y:S01]  /*50c0*/  IMAD.IADD R8, R230, 0x1, -R4 ;  /* 0x00000001e6087824 */ /* 0x000fe200078e0a04 */
[C---:B------:R-:W-:Y:S01]  /*50d0*/  ISETP.GE.AND P1, PT, R4.reuse, R233, PT ;  /* 0x000000e90400720c */ /* 0x040fe20003f26270 */
[----:B------:R-:W-:Y:S01]  /*50e0*/  MUFU.TANH R12, R69 ;  /* 0x00000045000c7308 */ /* 0x000fe20000002400 */
[----:B------:R-:W-:Y:S01]  /*50f0*/  ISETP.GE.AND P0, PT, R4, R232, PT ;  /* 0x000000e80400720c */ /* 0x000fe20003f06270 */
[----:B------:R-:W-:Y:S01]  /*5100*/  FMUL.FTZ R44, R44, UR25 ;  /* 0x000000192c2c7c20 */ /* 0x000fe20008410000 */
[C---:B------:R-:W-:Y:S01]  /*5110*/  ISETP.GE.AND P4, PT, R4.reuse, R231, PT ;  /* 0x000000e70400720c */ /* 0x040fe20003f86270 */
[----:B-1----:R-:W-:Y:S01]  /*5120*/  FFMA.FTZ R21, R9, -UR19, R21 ;  /* 0x8000001309157c23 */ /* 0x002fe20008010015 */
[C---:B------:R-:W-:Y:S01]  /*5130*/  ISETP.LT.OR P3, PT, R4.reuse, R226, P3 ;  /* 0x000000e20400720c */ /* 0x040fe20001f61670 */
[--C-:B------:R-:W-:Y:S01]  /*5140*/  IMAD.IADD R9, R229, 0x1, -R5.reuse ;  /* 0x00000001e5097824 */ /* 0x100fe200078e0a05 */
[C---:B------:R-:W-:Y:S01]  /*5150*/  ISETP.LT.OR P1, PT, R4.reuse, R225, P1 ;  /* 0x000000e10400720c */ /* 0x040fe20000f21670 */
[----:B------:R-:W1:Y:S01]  /*5160*/  MUFU.TANH R22, R68 ;  /* 0x0000004400167308 */ /* 0x000e620000002400 */
[----:B------:R-:W-:Y:S01]  /*5170*/  ISETP.LT.OR P0, PT, R4, R224, P0 ;  /* 0x000000e00400720c */ /* 0x000fe20000701670 */
[----:B------:R-:W-:Y:S01]  /*5180*/  FMUL.FTZ R76, R76, UR25 ;  /* 0x000000194c4c7c20 */ /* 0x000fe20008410000 */
[----:B------:R-:W-:Y:S01]  /*5190*/  ISETP.LT.OR P4, PT, R4, R223, P4 ;  /* 0x000000df0400720c */ /* 0x000fe20002781670 */
[----:B------:R-:W-:Y:S01]  /*51a0*/  FMUL.FTZ R78, R78, UR25 ;  /* 0x000000194e4e7c20 */ /* 0x000fe20008410000 */
[----:B------:R-:W-:Y:S01]  /*51b0*/  IABS R4, R6 ;  /* 0x0000000600047213 */ /* 0x000fe20000000000 */
[----:B------:R-:W-:Y:S01]  /*51c0*/  IMAD.IADD R6, R228, 0x1, -R5 ;  /* 0x00000001e4067824 */ /* 0x000fe200078e0a05 */
[----:B------:R-:W-:Y:S01]  /*51d0*/  IABS R11, R7 ;  /* 0x00000007000b7213 */ /* 0x000fe20000000000 */
[----:B------:R-:W2:Y:S01]  /*51e0*/  MUFU.TANH R19, R53 ;  /* 0x0000003500137308 */ /* 0x000ea20000002400 */
[----:B------:R-:W-:Y:S01]  /*51f0*/  IABS R7, R8 ;  /* 0x0000000800077213 */ /* 0x000fe20000000000 */
[----:B------:R-:W-:Y:S01]  /*5200*/  IMAD.MOV.U32 R8, RZ, RZ, R4 ;  /* 0x000000ffff087224 */ /* 0x000fe200078e0004 */
[----:B------:R-:W-:Y:S01]  /*5210*/  IABS R6, R6 ;  /* 0x0000000600067213 */ /* 0x000fe20000000000 */
[----:B------:R-:W-:Y:S01]  /*5220*/  FMUL.FTZ R77, R77, UR25 ;  /* 0x000000194d4d7c20 */ /* 0x000fe20008410000 */
[----:B------:R-:W-:Y:S01]  /*5230*/  IABS R4, R9 ;  /* 0x0000000900047213 */ /* 0x000fe20000000000 */
[----:B------:R-:W-:Y:S01]  /*5240*/  IMAD.MOV.U32 R9, RZ, RZ, R11 ;  /* 0x000000ffff097224 */ /* 0x000fe200078e000b */
[----:B------:R-:W-:Y:S01]  /*5250*/  FSEL R143, R21, -INF , !P2 ;  /* 0xff800000158f7808 */ /* 0x000fe20005000000 */
[----:B------:R3:W4:Y:S01]  /*5260*/  MUFU.TANH R17, R54 ;  /* 0x0000003600117308 */ /* 0x0007220000002400 */
[----:B------:R-:W-:Y:S01]  /*5270*/  FSEL R46, R20, -INF , !P6 ;  /* 0xff800000142e7808 */ /* 0x000fe20007000000 */
[----:B------:R-:W-:Y:S01]  /*5280*/  FMUL.FTZ R79, R79, UR25 ;  /* 0x000000194f4f7c20 */ /* 0x000fe20008410000 */
[----:B------:R-:W-:-:S02]  /*5290*/  FSEL R30, R14, -INF , !P3 ;  /* 0xff8000000e1e7808 */ /* 0x000fc40005800000 */
[----:B------:R-:W-:Y:S01]  /*52a0*/  I2FP.F32.S32 R10, R8 ;  /* 0x00000008000a7245 */ /* 0x000fe20000201400 */
[----:B------:R-:W-:Y:S01]  /*52b0*/  IMAD.MOV.U32 R8, RZ, RZ, R6 ;  /* 0x000000ffff087224 */ /* 0x000fe200078e0006 */
[C---:B------:R-:W-:Y:S01]  /*52c0*/  ISETP.GE.AND P2, PT, R5.reuse, R234, PT ;  /* 0x000000ea0500720c */ /* 0x040fe20003f46270 */
[----:B------:R-:W5:Y:S01]  /*52d0*/  MUFU.TANH R18, R70 ;  /* 0x0000004600127308 */ /* 0x000f620000002400 */
[C---:B------:R-:W-:Y:S01]  /*52e0*/  ISETP.GE.AND P6, PT, R5.reuse, R233, PT ;  /* 0x000000e90500720c */ /* 0x040fe20003fc6270 */
[----:B-1----:R-:W-:Y:S01]  /*52f0*/  FFMA.FTZ R13, R10, -UR19, R22 ;  /* 0x800000130a0d7c23 */ /* 0x002fe20008010016 */
[C---:B------:R-:W-:Y:S02]  /*5300*/  ISETP.GE.AND P3, PT, R5.reuse, R231, PT ;  /* 0x000000e70500720c */ /* 0x040fe40003f66270 */
[----:B------:R-:W-:Y:S02]  /*5310*/  I2FP.F32.S32 R6, R7 ;  /* 0x0000000700067245 */ /* 0x000fe40000201400 */
[----:B------:R-:W-:Y:S01]  /*5320*/  ISETP.LT.OR P2, PT, R5, R226, P2 ;  /* 0x000000e20500720c */ /* 0x000fe20001741670 */
[----:B------:R-:W1:Y:S01]  /*5330*/  MUFU.TANH R14, R73 ;  /* 0x00000049000e7308 */ /* 0x000e620000002400 */
[----:B---3--:R-:W-:Y:S01]  /*5340*/  FSEL R54, R15, -INF , !P5 ;  /* 0xff8000000f367808 */ /* 0x008fe20006800000 */
[----:B------:R-:W-:Y:S01]  /*5350*/  FFMA.FTZ R12, R6, -UR19, R12 ;  /* 0x80000013060c7c23 */ /* 0x000fe2000801000c */
[----:B------:R-:W-:-:S02]  /*5360*/  ISETP.GE.AND P5, PT, R5, R232, PT ;  /* 0x000000e80500720c */ /* 0x000fc40003fa6270 */
[C---:B------:R-:W-:Y:S02]  /*5370*/  ISETP.LT.OR P6, PT, R5.reuse, R225, P6 ;  /* 0x000000e10500720c */ /* 0x040fe400037c1670 */
[C---:B------:R-:W-:Y:S01]  /*5380*/  ISETP.LT.OR P5, PT, R5.reuse, R224, P5 ;  /* 0x000000e00500720c */ /* 0x040fe20002fa1670 */
[----:B------:R-:W3:Y:S01]  /*5390*/  MUFU.TANH R15, R71 ;  /* 0x00000047000f7308 */ /* 0x000ee20000002400 */
[----:B------:R-:W-:Y:S01]  /*53a0*/  ISETP.LT.OR P3, PT, R5, R223, P3 ;  /* 0x000000df0500720c */ /* 0x000fe20001f61670 */
[----:B------:R-:W-:Y:S01]  /*53b0*/  IMAD.IADD R5, R230, 0x1, -R5 ;  /* 0x00000001e6057824 */ /* 0x000fe200078e0a05 */
[----:B------:R-:W-:Y:S02]  /*53c0*/  I2FP.F32.S32 R9, R9 ;  /* 0x0000000900097245 */ /* 0x000fe40000201400 */
[----:B------:R-:W-:Y:S02]  /*53d0*/  I2FP.F32.S32 R8, R8 ;  /* 0x0000000800087245 */ /* 0x000fe40000201400 */
[----:B------:R-:W-:Y:S01]  /*53e0*/  I2FP.F32.S32 R7, R4 ;  /* 0x0000000400077245 */ /* 0x000fe20000201400 */
[----:B------:R-:W-:-:S02]  /*53f0*/  VIADD R4, R3, 0x19 ;  /* 0x0000001903047836 */ /* 0x000fc40000000000 */
[----:B--2---:R-:W-:Y:S01]  /*5400*/  FFMA.FTZ R11, R9, -UR19, R19 ;  /* 0x80000013090b7c23 */ /* 0x004fe20008010013 */
[----:B------:R-:W-:Y:S01]  /*5410*/  IABS R5, R5 ;  /* 0x0000000500057213 */ /* 0x000fe20000000000 */
[----:B----4-:R-:W-:Y:S01]  /*5420*/  FFMA.FTZ R17, R8, -UR19, R17 ;  /* 0x8000001308117c23 */ /* 0x010fe20008010011 */
[----:B------:R-:W-:Y:S02]  /*5430*/  IMAD.IADD R9, R228, 0x1, -R4 ;  /* 0x00000001e4097824 */ /* 0x000fe400078e0a04 */
[----:B-----5:R-:W-:Y:S01]  /*5440*/  FFMA.FTZ R18, R7, -UR19, R18 ;  /* 0x8000001307127c23 */ /* 0x020fe20008010012 */
[--C-:B------:R-:W-:Y:S01]  /*5450*/  IMAD.IADD R8, R230, 0x1, -R4.reuse ;  /* 0x00000001e6087824 */ /* 0x100fe200078e0a04 */
[----:B------:R-:W-:Y:S01]  /*5460*/  FSEL R53, R12, -INF , !P4 ;  /* 0xff8000000c357808 */ /* 0x000fe20006000000 */
[--C-:B------:R-:W-:Y:S01]  /*5470*/  IMAD.IADD R6, R227, 0x1, -R4.reuse ;  /* 0x00000001e3067824 */ /* 0x100fe200078e0a04 */
[----:B------:R-:W-:Y:S01]  /*5480*/  FSEL R142, R16, -INF , !P1 ;  /* 0xff800000108e7808 */ /* 0x000fe20004800000 */
[----:B------:R-:W-:Y:S01]  /*5490*/  IMAD.MOV.U32 R7, RZ, RZ, R5 ;  /* 0x000000ffff077224 */ /* 0x000fe200078e0005 */
[----:B------:R-:W-:Y:S01]  /*54a0*/  FSEL R45, R13, -INF , !P0 ;  /* 0xff8000000d2d7808 */ /* 0x000fe20004000000 */
[----:B------:R-:W2:Y:S01]  /*54b0*/  MUFU.TANH R12, R75 ;  /* 0x0000004b000c7308 */ /* 0x000ea20000002400 */
[----:B------:R-:W-:Y:S01]  /*54c0*/  FSEL R33, R11, -INF , !P2 ;  /* 0xff8000000b217808 */ /* 0x000fe20005000000 */
[----:B------:R-:W-:Y:S01]  /*54d0*/  IMAD.IADD R10, R229, 0x1, -R4 ;  /* 0x00000001e50a7824 */ /* 0x000fe200078e0a04 */
[----:B------:R-:W-:-:S02]  /*54e0*/  ISETP.GE.AND P1, PT, R4, R234, PT ;  /* 0x000000ea0400720c */ /* 0x000fc40003f26270 */
[C---:B------:R-:W-:Y:S02]  /*54f0*/  ISETP.GE.AND P0, PT, R4.reuse, R233, PT ;  /* 0x000000e90400720c */ /* 0x040fe40003f06270 */
[C---:B------:R-:W-:Y:S01]  /*5500*/  ISETP.GE.AND P4, PT, R4.reuse, R232, PT ;  /* 0x000000e80400720c */ /* 0x040fe20003f86270 */
[----:B------:R-:W4:Y:S01]  /*5510*/  MUFU.TANH R13, R74 ;  /* 0x0000004a000d7308 */ /* 0x000f220000002400 */
[C---:B------:R-:W-:Y:S02]  /*5520*/  ISETP.GE.AND P2, PT, R4.reuse, R231, PT ;  /* 0x000000e70400720c */ /* 0x040fe40003f46270 */
[----:B------:R-:W-:Y:S02]  /*5530*/  IABS R5, R9 ;  /* 0x0000000900057213 */ /* 0x000fe40000000000 */
[----:B------:R-:W-:Y:S02]  /*5540*/  IABS R8, R8 ;  /* 0x0000000800087213 */ /* 0x000fe40000000000 */
[----:B------:R-:W-:Y:S01]  /*5550*/  IABS R6, R6 ;  /* 0x0000000600067213 */ /* 0x000fe20000000000 */
[----:B------:R-:W5:Y:S01]  /*5560*/  MUFU.TANH R19, R72 ;  /* 0x0000004800137308 */ /* 0x000f620000002400 */
[----:B------:R-:W-:-:S02]  /*5570*/  ISETP.LT.OR P1, PT, R4, R226, P1 ;  /* 0x000000e20400720c */ /* 0x000fc40000f21670 */
[C---:B------:R-:W-:Y:S02]  /*5580*/  ISETP.LT.OR P0, PT, R4.reuse, R225, P0 ;  /* 0x000000e10400720c */ /* 0x040fe40000701670 */
[C---:B------:R-:W-:Y:S02]  /*5590*/  ISETP.LT.OR P4, PT, R4.reuse, R224, P4 ;  /* 0x000000e00400720c */ /* 0x040fe40002781670 */
[----:B------:R-:W-:Y:S01]  /*55a0*/  ISETP.LT.OR P2, PT, R4, R223, P2 ;  /* 0x000000df0400720c */ /* 0x000fe20001741670 */
[----:B------:R-:W-:Y:S01]  /*55b0*/  MUFU.TANH R16, R81 ;  /* 0x0000005100107308 */ /* 0x000fe20000002400 */
[----:B------:R-:W-:Y:S01]  /*55c0*/  I2FP.F32.S32 R9, R7 ;  /* 0x0000000700097245 */ /* 0x000fe20000201400 */
[----:B------:R-:W-:Y:S01]  /*55d0*/  IMAD.MOV.U32 R7, RZ, RZ, R5 ;  /* 0x000000ffff077224 */ /* 0x000fe200078e0005 */
[----:B------:R-:W-:Y:S01]  /*55e0*/  IABS R4, R10 ;  /* 0x0000000a00047213 */ /* 0x000fe20000000000 */
[----:B------:R-:W-:Y:S01]  /*55f0*/  IMAD.MOV.U32 R5, RZ, RZ, R8 ;  /* 0x000000ffff057224 */ /* 0x000fe200078e0008 */
[----:B------:R-:W-:Y:S01]  /*5600*/  I2FP.F32.S32 R10, R6 ;  /* 0x00000006000a7245 */ /* 0x000fe20000201400 */
[----:B-1----:R-:W-:Y:S01]  /*5610*/  FFMA.FTZ R9, R9, -UR19, R14 ;  /* 0x8000001309097c23 */ /* 0x002fe2000801000e */
[----:B------:R-:W-:Y:S01]  /*5620*/  I2FP.F32.S32 R8, R7 ;  /* 0x0000000700087245 */ /* 0x000fe20000201400 */
[----:B------:R-:W-:Y:S01]  /*5630*/  IMAD.MOV.U32 R6, RZ, RZ, R4 ;  /* 0x000000ffff067224 */ /* 0x000fe200078e0004 */
[----:B------:R-:W-:Y:S01]  /*5640*/  I2FP.F32.S32 R5, R5 ;  /* 0x0000000500057245 */ /* 0x000fe20000201400 */
[----:B---3--:R-:W-:Y:S01]  /*5650*/  FFMA.FTZ R10, R10, -UR19, R15 ;  /* 0x800000130a0a7c23 */ /* 0x008fe2000801000f */
[----:B------:R-:W-:Y:S01]  /*5660*/  VIADD R4, R3, 0x20 ;  /* 0x0000002003047836 */ /* 0x000fe20000000000 */
[----:B------:R-:W-:Y:S01]  /*5670*/  FSEL R141, R17, -INF , !P6 ;  /* 0xff800000118d7808 */ /* 0x000fe20007000000 */
[----:B------:R-:W1:Y:S01]  /*5680*/  MUFU.TANH R14, R80 ;  /* 0x00000050000e7308 */ /* 0x000e620000002400 */
[----:B------:R-:W-:Y:S01]  /*5690*/  I2FP.F32.S32 R7, R6 ;  /* 0x0000000600077245 */ /* 0x000fe20000201400 */
[----:B------:R-:W-:-:S02]  /*56a0*/  IMAD.IADD R6, R227, 0x1, -R4 ;  /* 0x00000001e3067824 */ /* 0x000fc400078e0a04 */
[----:B--2---:R-:W-:Y:S01]  /*56b0*/  FFMA.FTZ R12, R5, -UR19, R12 ;  /* 0x80000013050c7c23 */ /* 0x004fe2000801000c */
[----:B------:R-:W-:Y:S01]  /*56c0*/  FSEL R34, R18, -INF , !P5 ;  /* 0xff80000012227808 */ /* 0x000fe20006800000 */
[--C-:B------:R-:W-:Y:S01]  /*56d0*/  IMAD.IADD R5, R228, 0x1, -R4.reuse ;  /* 0x00000001e4057824 */ /* 0x100fe200078e0a04 */
[----:B------:R-:W-:Y:S01]  /*56e0*/  FSEL R47, R9, -INF , !P3 ;  /* 0xff800000092f7808 */ /* 0x000fe20005800000 */
[----:B----4-:R-:W-:Y:S01]  /*56f0*/  FFMA.FTZ R13, R7, -UR19, R13 ;  /* 0x80000013070d7c23 */ /* 0x010fe2000801000d */
[----:B------:R-:W-:Y:S01]  /*5700*/  FSEL R29, R10, -INF , !P1 ;  /* 0xff8000000a1d7808 */ /* 0x000fe20004800000 */
[--C-:B------:R-:W-:Y:S01]  /*5710*/  IMAD.IADD R7, R229, 0x1, -R4.reuse ;  /* 0x00000001e5077824 */ /* 0x100fe200078e0a04 */
[----:B------:R-:W-:Y:S01]  /*5720*/  ISETP.GE.AND P6, PT, R4, R234, PT ;  /* 0x000000ea0400720c */ /* 0x000fe20003fc6270 */
[----:B------:R-:W-:Y:S01]  /*5730*/  IMAD.IADD R9, R230, 0x1, -R4 ;  /* 0x00000001e6097824 */ /* 0x000fe200078e0a04 */
[C---:B------:R-:W-:Y:S01]  /*5740*/  ISETP.GE.AND P5, PT, R4.reuse, R233, PT ;  /* 0x000000e90400720c */ /* 0x040fe20003fa6270 */
[----:B------:R-:W2:Y:S01]  /*5750*/  MUFU.TANH R18, R44 ;  /* 0x0000002c00127308 */ /* 0x000ea20000002400 */
[----:B------:R-:W-:Y:S01]  /*5760*/  ISETP.GE.AND P3, PT, R4, R232, PT ;  /* 0x000000e80400720c */ /* 0x000fe20003f66270 */
[----:B-----5:R-:W-:Y:S01]  /*5770*/  FFMA.FTZ R11, R8, -UR19, R19 ;  /* 0x80000013080b7c23 */ /* 0x020fe20008010013 */
[----:B------:R-:W-:-:S02]  /*5780*/  ISETP.GE.AND P1, PT, R4, R231, PT ;  /* 0x000000e70400720c */ /* 0x000fc40003f26270 */
[----:B------:R-:W-:Y:S02]  /*5790*/  IABS R6, R6 ;  /* 0x0000000600067213 */ /* 0x000fe40000000000 */
[C---:B------:R-:W-:Y:S01]  /*57a0*/  ISETP.LT.OR P6, PT, R4.reuse, R226, P6 ;  /* 0x000000e20400720c */ /* 0x040fe200037c1670 */
[----:B------:R-:W3:Y:S01]  /*57b0*/  MUFU.TANH R17, R82 ;  /* 0x0000005200117308 */ /* 0x000ee20000002400 */
[C---:B------:R-:W-:Y:S01]  /*57c0*/  ISETP.LT.OR P5, PT, R4.reuse, R225, P5 ;  /* 0x000000e10400720c */ /* 0x040fe20002fa1670 */
[----:B------:R-:W-:Y:S01]  /*57d0*/  IMAD.MOV.U32 R8, RZ, RZ, R6 ;  /* 0x000000ffff087224 */ /* 0x000fe200078e0006 */
[C---:B------:R-:W-:Y:S02]  /*57e0*/  ISETP.LT.OR P3, PT, R4.reuse, R224, P3 ;  /* 0x000000e00400720c */ /* 0x040fe40001f61670 */
[----:B------:R-:W-:Y:S02]  /*57f0*/  ISETP.LT.OR P1, PT, R4, R223, P1 ;  /* 0x000000df0400720c */ /* 0x000fe40000f21670 */
[----:B------:R-:W-:Y:S01]  /*5800*/  IABS R4, R5 ;  /* 0x0000000500047213 */ /* 0x000fe20000000000 */
[----:B------:R-:W4:Y:S01]  /*5810*/  MUFU.TANH R15, R84 ;  /* 0x00000054000f7308 */ /* 0x000f220000002400 */
[----:B------:R-:W-:-:S02]  /*5820*/  IABS R5, R7 ;  /* 0x0000000700057213 */ /* 0x000fc40000000000 */
[----:B------:R-:W-:Y:S01]  /*5830*/  I2FP.F32.S32 R8, R8 ;  /* 0x0000000800087245 */ /* 0x000fe20000201400 */
[----:B------:R-:W-:Y:S01]  /*5840*/  IMAD.MOV.U32 R6, RZ, RZ, R4 ;  /* 0x000000ffff067224 */ /* 0x000fe200078e0004 */
[----:B------:R-:W-:Y:S02]  /*5850*/  IABS R4, R9 ;  /* 0x0000000900047213 */ /* 0x000fe40000000000 */
[----:B------:R-:W-:Y:S01]  /*5860*/  I2FP.F32.S32 R5, R5 ;  /* 0x0000000500057245 */ /* 0x000fe20000201400 */
[----:B-1----:R-:W-:Y:S01]  /*5870*/  FFMA.FTZ R9, R8, -UR19, R14 ;  /* 0x8000001308097c23 */ /* 0x002fe2000801000e */
[----:B------:R-:W-:Y:S01]  /*5880*/  I2FP.F32.S32 R7, R6 ;  /* 0x0000000600077245 */ /* 0x000fe20000201400 */
[----:B------:R-:W-:Y:S01]  /*5890*/  IMAD.MOV.U32 R6, RZ, RZ, R4 ;  /* 0x000000ffff067224 */ /* 0x000fe200078e0004 */
[----:B------:R-:W-:Y:S01]  /*58a0*/  FSEL R140, R11, -INF , !P0 ;  /* 0xff8000000b8c7808 */ /* 0x000fe20004000000 */
[----:B------:R-:W-:Y:S02]  /*58b0*/  VIADD R4, R3, 0x21 ;  /* 0x0000002103047836 */ /* 0x000fe40000000000 */
[----:B--2---:R-:W-:Y:S01]  /*58c0*/  FFMA.FTZ R18, R5, -UR19, R18 ;  /* 0x8000001305127c23 */ /* 0x004fe20008010012 */
[----:B------:R-:W-:Y:S01]  /*58d0*/  FFMA.FTZ R16, R7, -UR19, R16 ;  /* 0x8000001307107c23 */ /* 0x000fe20008010010 */
[----:B------:R-:W-:Y:S01]  /*58e0*/  I2FP.F32.S32 R7, R6 ;  /* 0x0000000600077245 */ /* 0x000fe20000201400 */
[----:B------:R-:W-:Y:S01]  /*58f0*/  VIADD R5, R3, 0x28 ;  /* 0x0000002803057836 */ /* 0x000fe20000000000 */
[----:B------:R-:W-:Y:S01]  /*5900*/  FSEL R31, R13, -INF , !P4 ;  /* 0xff8000000d1f7808 */ /* 0x000fe20006000000 */
[--C-:B------:R-:W-:Y:S01]  /*5910*/  IMAD.IADD R6, R227, 0x1, -R4.reuse ;  /* 0x00000001e3067824 */ /* 0x100fe200078e0a04 */
[----:B------:R-:W-:Y:S01]  /*5920*/  FSEL R44, R12, -INF , !P2 ;  /* 0xff8000000c2c7808 */ /* 0x000fe20005000000 */
[----:B---3--:R-:W-:Y:S01]  /*5930*/  FFMA.FTZ R17, R7, -UR19, R17 ;  /* 0x8000001307117c23 */ /* 0x008fe20008010011 */
[----:B------:R-:W-:Y:S01]  /*5940*/  IMAD.IADD R7, R227, 0x1, -R5 ;  /* 0x00000001e3077824 */ /* 0x000fe200078e0a05 */
[----:B------:R-:W-:Y:S01]  /*5950*/  FSEL R164, R9, -INF , !P6 ;  /* 0xff80000009a47808 */ /* 0x000fe20007000000 */
[--C-:B------:R-:W-:Y:S01]  /*5960*/  IMAD.IADD R8, R228, 0x1, -R4.reuse ;  /* 0x00000001e4087824 */ /* 0x100fe200078e0a04 */
[----:B------:R-:W-:Y:S01]  /*5970*/  IABS R6, R6 ;  /* 0x0000000600067213 */ /* 0x000fe20000000000 */
[--C-:B------:R-:W-:Y:S01]  /*5980*/  IMAD.IADD R11, R229, 0x1, -R4.reuse ;  /* 0x00000001e50b7824 */ /* 0x100fe200078e0a04 */
[----:B------:R-:W-:Y:S01]  /*5990*/  ISETP.GE.AND P0, PT, R4, R234, PT ;  /* 0x000000ea0400720c */ /* 0x000fe20003f06270 */
[----:B------:R-:W-:Y:S01]  /*59a0*/  IMAD.IADD R10, R230, 0x1, -R4 ;  /* 0x00000001e60a7824 */ /* 0x000fe200078e0a04 */
[C---:B------:R-:W-:Y:S01]  /*59b0*/  ISETP.GE.AND P4, PT, R4.reuse, R233, PT ;  /* 0x000000e90400720c */ /* 0x040fe20003f86270 */
[----:B------:R-:W1:Y:S01]  /*59c0*/  MUFU.TANH R14, R85 ;  /* 0x00000055000e7308 */ /* 0x000e620000002400 */
[----:B------:R-:W-:-:S02]  /*59d0*/  ISETP.GE.AND P2, PT, R4, R232, PT ;  /* 0x000000e80400720c */ /* 0x000fc40003f46270 */
[C---:B------:R-:W-:Y:S02]  /*59e0*/  ISETP.GE.AND P6, PT, R4.reuse, R231, PT ;  /* 0x000000e70400720c */ /* 0x040fe40003fc6270 */
[----:B------:R-:W-:Y:S01]  /*59f0*/  IABS R9, R7 ;  /* 0x0000000700097213 */ /* 0x000fe20000000000 */
[----:B------:R-:W-:Y:S01]  /*5a00*/  IMAD.MOV.U32 R7, RZ, RZ, R6 ;  /* 0x000000ffff077224 */ /* 0x000fe200078e0006 */
[C---:B------:R-:W-:Y:S01]  /*5a10*/  ISETP.LT.OR P0, PT, R4.reuse, R226, P0 ;  /* 0x000000e20400720c */ /* 0x040fe20000701670 */
[----:B------:R-:W2:Y:S01]  /*5a20*/  MUFU.TANH R19, R83 ;  /* 0x0000005300137308 */ /* 0x000ea20000002400 */
[C---:B------:R-:W-:Y:S02]  /*5a30*/  ISETP.LT.OR P4, PT, R4.reuse, R225, P4 ;  /* 0x000000e10400720c */ /* 0x040fe40002781670 */
[C---:B------:R-:W-:Y:S02]  /*5a40*/  ISETP.LT.OR P2, PT, R4.reuse, R224, P2 ;  /* 0x000000e00400720c */ /* 0x040fe40001741670 */
[----:B------:R-:W-:-:S02]  /*5a50*/  ISETP.LT.OR P6, PT, R4, R223, P6 ;  /* 0x000000df0400720c */ /* 0x000fc400037c1670 */
[----:B------:R-:W-:Y:S01]  /*5a60*/  IABS R6, R8 ;  /* 0x0000000800067213 */ /* 0x000fe20000000000 */
[----:B------:R-:W3:Y:S01]  /*5a70*/  MUFU.TANH R13, R86 ;  /* 0x00000056000d7308 */ /* 0x000ee20000002400 */
[----:B------:R-:W-:Y:S02]  /*5a80*/  IABS R4, R11 ;  /* 0x0000000b00047213 */ /* 0x000fe40000000000 */
[----:B------:R-:W-:Y:S02]  /*5a90*/  IABS R8, R10 ;  /* 0x0000000a00087213 */ /* 0x000fe40000000000 */
[----:B------:R-:W-:Y:S01]  /*5aa0*/  I2FP.F32.S32 R10, R7 ;  /* 0x00000007000a7245 */ /* 0x000fe20000201400 */
[----:B------:R-:W-:Y:S01]  /*5ab0*/  IMAD.MOV.U32 R7, RZ, RZ, R6 ;  /* 0x000000ffff077224 */ /* 0x000fe200078e0006 */
[----:B------:R-:W-:Y:S01]  /*5ac0*/  FSEL R181, R16, -INF , !P5 ;  /* 0xff80000010b57808 */ /* 0x000fe20006800000 */
[----:B------:R-:W-:Y:S01]  /*5ad0*/  IMAD.MOV.U32 R6, RZ, RZ, R4 ;  /* 0x000000ffff067224 */ /* 0x000fe200078e0004 */
[----:B------:R-:W5:Y:S01]  /*5ae0*/  MUFU.TANH R12, R41 ;  /* 0x00000029000c7308 */ /* 0x000f620000002400 */
[----:B------:R-:W-:Y:S01]  /*5af0*/  IMAD.MOV.U32 R4, RZ, RZ, R8 ;  /* 0x000000ffff047224 */ /* 0x000fe200078e0008 */
[----:B------:R-:W-:-:S02]  /*5b00*/  I2FP.F32.S32 R7, R7 ;  /* 0x0000000700077245 */ /* 0x000fc40000201400 */
[----:B------:R-:W-:Y:S02]  /*5b10*/  I2FP.F32.S32 R6, R6 ;  /* 0x0000000600067245 */ /* 0x000fe40000201400 */
[----:B------:R-:W-:Y:S01]  /*5b20*/  I2FP.F32.S32 R4, R4 ;  /* 0x0000000400047245 */ /* 0x000fe20000201400 */
[----:B----4-:R-:W-:Y:S01]  /*5b30*/  FFMA.FTZ R15, R7, -UR19, R15 ;  /* 0x80000013070f7c23 */ /* 0x010fe2000801000f */
[----:B------:R-:W4:Y:S01]  /*5b40*/  MUFU.TANH R11, R43 ;  /* 0x0000002b000b7308 */ /* 0x000f220000002400 */
[----:B-1----:R-:W-:Y:S01]  /*5b50*/  FFMA.FTZ R14, R6, -UR19, R14 ;  /* 0x80000013060e7c23 */ /* 0x002fe2000801000e */
[--C-:B------:R-:W-:Y:S01]  /*5b60*/  IMAD.IADD R6, R228, 0x1, -R5.reuse ;  /* 0x00000001e4067824 */ /* 0x100fe200078e0a05 */
[----:B------:R-:W-:Y:S01]  /*5b70*/  I2FP.F32.S32 R8, R9 ;  /* 0x0000000900087245 */ /* 0x000fe20000201400 */
[----:B------:R-:W-:Y:S02]  /*5b80*/  IMAD.IADD R7, R229, 0x1, -R5 ;  /* 0x00000001e5077824 */ /* 0x000fe400078e0a05 */
[----:B--2---:R-:W-:Y:S01]  /*5b90*/  FFMA.FTZ R9, R10, -UR19, R19 ;  /* 0x800000130a097c23 */ /* 0x004fe20008010013 */
[----:B---3--:R-:W-:Y:S01]  /*5ba0*/  FFMA.FTZ R13, R4, -UR19, R13 ;  /* 0x80000013040d7c23 */ /* 0x008fe2000801000d */
[----:B------:R-:W-:Y:S01]  /*5bb0*/  IABS R6, R6 ;  /* 0x0000000600067213 */ /* 0x000fe20000000000 */
[----:B------:R-:W-:-:S02]  /*5bc0*/  VIADD R4, R3, 0x29 ;  /* 0x0000002903047836 */ /* 0x000fc40000000000 */
[----:B-----5:R-:W-:Y:S01]  /*5bd0*/  FFMA.FTZ R12, R8, -UR19, R12 ;  /* 0x80000013080c7c23 */ /* 0x020fe2000801000c */
[----:B------:R-:W-:Y:S01]  /*5be0*/  IABS R7, R7 ;  /* 0x0000000700077213 */ /* 0x000fe20000000000 */
[----:B------:R-:W1:Y:S01]  /*5bf0*/  MUFU.TANH R20, R88 ;  /* 0x0000005800147308 */ /* 0x000e620000002400 */
[----:B------:R-:W-:Y:S01]  /*5c00*/  IMAD.MOV.U32 R8, RZ, RZ, R6 ;  /* 0x000000ffff087224 */ /* 0x000fe200078e0006 */
[----:B------:R-:W-:Y:S01]  /*5c10*/  FSEL R163, R18, -INF , !P3 ;  /* 0xff80000012a37808 */ /* 0x000fe20005800000 */
[--C-:B------:R-:W-:Y:S01]  /*5c20*/  IMAD.IADD R10, R227, 0x1, -R4.reuse ;  /* 0x00000001e30a7824 */ /* 0x100fe200078e0a04 */
[----:B------:R-:W-:Y:S01]  /*5c30*/  FSEL R172, R17, -INF , !P1 ;  /* 0xff80000011ac7808 */ /* 0x000fe20004800000 */
[----:B------:R-:W-:Y:S01]  /*5c40*/  IMAD.MOV.U32 R6, RZ, RZ, R7 ;  /* 0x000000ffff067224 */ /* 0x000fe200078e0007 */
[----:B------:R-:W-:Y:S01]  /*5c50*/  FSEL R180, R9, -INF , !P0 ;  /* 0xff80000009b47808 */ /* 0x000fe20004000000 */
[----:B------:R-:W-:Y:S01]  /*5c60*/  IMAD.IADD R9, R228, 0x1, -R4 ;  /* 0x00000001e4097824 */ /* 0x000fe200078e0a04 */
[C---:B------:R-:W-:Y:S01]  /*5c70*/  ISETP.GE.AND P5, PT, R5.reuse, R234, PT ;  /* 0x000000ea0500720c */ /* 0x040fe20003fa6270 */
[----:B------:R-:W2:Y:S01]  /*5c80*/  MUFU.TANH R21, R42 ;  /* 0x0000002a00157308 */ /* 0x000ea20000002400 */
[----:B------:R-:W-:-:S02]  /*5c90*/  ISETP.GE.AND P3, PT, R5, R233, PT ;  /* 0x000000e90500720c */ /* 0x000fc40003f66270 */
[C---:B------:R-:W-:Y:S02]  /*5ca0*/  ISETP.GE.AND P1, PT, R5.reuse, R232, PT ;  /* 0x000000e80500720c */ /* 0x040fe40003f26270 */
[C---:B------:R-:W-:Y:S02]  /*5cb0*/  ISETP.GE.AND P0, PT, R5.reuse, R231, PT ;  /* 0x000000e70500720c */ /* 0x040fe40003f06270 */
[C---:B------:R-:W-:Y:S01]  /*5cc0*/  ISETP.LT.OR P5, PT, R5.reuse, R226, P5 ;  /* 0x000000e20500720c */ /* 0x040fe20002fa1670 */
[----:B------:R-:W3:Y:S01]  /*5cd0*/  MUFU.TANH R19, R89 ;  /* 0x0000005900137308 */ /* 0x000ee20000002400 */
[C---:B------:R-:W-:Y:S02]  /*5ce0*/  ISETP.LT.OR P3, PT, R5.reuse, R225, P3 ;  /* 0x000000e10500720c */ /* 0x040fe40001f61670 */
[C---:B------:R-:W-:Y:S02]  /*5cf0*/  ISETP.LT.OR P1, PT, R5.reuse, R224, P1 ;  /* 0x000000e00500720c */ /* 0x040fe40000f21670 */
[----:B------:R-:W-:Y:S01]  /*5d00*/  ISETP.LT.OR P0, PT, R5, R223, P0 ;  /* 0x000000df0500720c */ /* 0x000fe20000701670 */
[----:B------:R-:W-:Y:S01]  /*5d10*/  IMAD.IADD R5, R230, 0x1, -R5 ;  /* 0x00000001e6057824 */ /* 0x000fe200078e0a05 */
[----:B------:R-:W-:Y:S01]  /*5d20*/  I2FP.F32.S32 R7, R8 ;  /* 0x0000000800077245 */ /* 0x000fe20000201400 */
[----:B------:R-:W5:Y:S01]  /*5d30*/  MUFU.TANH R16, R87 ;  /* 0x0000005700107308 */ /* 0x000f620000002400 */
[----:B------:R-:W-:-:S02]  /*5d40*/  IABS R10, R10 ;  /* 0x0000000a000a7213 */ /* 0x000fc40000000000 */
[----:B------:R-:W-:Y:S01]  /*5d50*/  IABS R8, R9 ;  /* 0x0000000900087213 */ /* 0x000fe20000000000 */
[----:B----4-:R-:W-:Y:S01]  /*5d60*/  FFMA.FTZ R18, R7, -UR19, R11 ;  /* 0x8000001307127c23 */ /* 0x010fe2000801000b */
[----:B------:R-:W-:Y:S01]  /*5d70*/  I2FP.F32.S32 R9, R6 ;  /* 0x0000000600097245 */ /* 0x000fe20000201400 */
[----:B------:R-:W-:Y:S01]  /*5d80*/  IMAD.MOV.U32 R7, RZ, RZ, R10 ;  /* 0x000000ffff077224 */ /* 0x000fe200078e000a */
[----:B------:R-:W-:Y:S01]  /*5d90*/  IABS R5, R5 ;  /* 0x0000000500057213 */ /* 0x000fe20000000000 */
[----:B------:R-:W-:Y:S01]  /*5da0*/  IMAD.MOV.U32 R6, RZ, RZ, R8 ;  /* 0x000000ffff067224 */ /* 0x000fe200078e0008 */
[----:B------:R-:W-:Y:S01]  /*5db0*/  FSEL R184, R15, -INF , !P4 ;  /* 0xff8000000fb87808 */ /* 0x000fe20006000000 */
[----:B------:R-:W-:Y:S01]  /*5dc0*/  MUFU.TANH R22, R94 ;  /* 0x0000005e00167308 */ /* 0x000fe20000002400 */
[----:B------:R-:W-:Y:S02]  /*5dd0*/  I2FP.F32.S32 R8, R5 ;  /* 0x0000000500087245 */ /* 0x000fe40000201400 */
[----:B------:R-:W-:-:S02]  /*5de0*/  I2FP.F32.S32 R7, R7 ;  /* 0x0000000700077245 */ /* 0x000fc40000201400 */
[----:B------:R-:W-:Y:S01]  /*5df0*/  I2FP.F32.S32 R5, R6 ;  /* 0x0000000600057245 */ /* 0x000fe20000201400 */
[----:B------:R-:W-:Y:S01]  /*5e00*/  VIADD R6, R3, 0x30 ;  /* 0x0000003003067836 */ /* 0x000fe20000000000 */
[----:B------:R-:W-:Y:S01]  /*5e10*/  FSEL R160, R14, -INF , !P2 ;  /* 0xff8000000ea07808 */ /* 0x000fe20005000000 */
[----:B-1----:R-:W-:Y:S01]  /*5e20*/  FFMA.FTZ R11, R8, -UR19, R20 ;  /* 0x80000013080b7c23 */ /* 0x002fe20008010014 */
[----:B------:R-:W-:Y:S01]  /*5e30*/  FSEL R162, R13, -INF , !P6 ;  /* 0xff8000000da27808 */ /* 0x000fe20007000000 */
[----:B--2---:R-:W-:Y:S01]  /*5e40*/  FFMA.FTZ R10, R7, -UR19, R21 ;  /* 0x80000013070a7c23 */ /* 0x004fe20008010015 */
[----:B------:R-:W-:Y:S01]  /*5e50*/  FSEL R174, R12, -INF , !P5 ;  /* 0xff8000000cae7808 */ /* 0x000fe20006800000 */
[----:B---3--:R-:W-:Y:S01]  /*5e60*/  FFMA.FTZ R20, R5, -UR19, R19 ;  /* 0x8000001305147c23 */ /* 0x008fe20008010013 */
[C---:B------:R-:W-:Y:S01]  /*5e70*/  ISETP.GE.AND P4, PT, R4.reuse, R234, PT ;  /* 0x000000ea0400720c */ /* 0x040fe20003f86270 */
[----:B-----5:R-:W-:Y:S01]  /*5e80*/  FFMA.FTZ R17, R9, -UR19, R16 ;  /* 0x8000001309117c23 */ /* 0x020fe20008010010 */
[C---:B------:R-:W-:Y:S01]  /*5e90*/  ISETP.GE.AND P2, PT, R4.reuse, R233, PT ;  /* 0x000000e90400720c */ /* 0x040fe20003f46270 */
[----:B------:R-:W-:Y:S01]  /*5ea0*/  IMAD.IADD R7, R227, 0x1, -R6 ;  /* 0x00000001e3077824 */ /* 0x000fe200078e0a06 */
[C---:B------:R-:W-:Y:S01]  /*5eb0*/  ISETP.GE.AND P6, PT, R4.reuse, R232, PT ;  /* 0x000000e80400720c */ /* 0x040fe20003fc6270 */
[----:B------:R-:W-:Y:S01]  /*5ec0*/  IMAD.IADD R5, R229, 0x1, -R4 ;  /* 0x00000001e5057824 */ /* 0x000fe200078e0a04 */
[C---:B------:R-:W-:Y:S01]  /*5ed0*/  ISETP.GE.AND P5, PT, R4.reuse, R231, PT ;  /* 0x000000e70400720c */ /* 0x040fe20003fa6270 */
[----:B------:R-:W1:Y:S01]  /*5ee0*/  MUFU.TANH R16, R90 ;  /* 0x0000005a00107308 */ /* 0x000e620000002400 */
[----:B------:R-:W-:Y:S01]  /*5ef0*/  ISETP.LT.OR P4, PT, R4, R226, P4 ;  /* 0x000000e20400720c */ /* 0x000fe20002781670 */
[----:B------:R-:W-:Y:S01]  /*5f00*/  IMAD.IADD R9, R228, 0x1, -R6 ;  /* 0x00000001e4097824 */ /* 0x000fe200078e0a06 */
[----:B------:R-:W-:-:S02]  /*5f10*/  ISETP.LT.OR P2, PT, R4, R225, P2 ;  /* 0x000000e10400720c */ /* 0x000fc40001741670 */
[C---:B------:R-:W-:Y:S02]  /*5f20*/  ISETP.LT.OR P6, PT, R4.reuse, R224, P6 ;  /* 0x000000e00400720c */ /* 0x040fe400037c1670 */
[----:B------:R-:W-:Y:S01]  /*5f30*/  ISETP.LT.OR P5, PT, R4, R223, P5 ;  /* 0x000000df0400720c */ /* 0x000fe20002fa1670 */
[----:B------:R-:W-:Y:S01]  /*5f40*/  IMAD.IADD R4, R230, 0x1, -R4 ;  /* 0x00000001e6047824 */ /* 0x000fe200078e0a04 */
[----:B------:R-:W2:Y:S01]  /*5f50*/  MUFU.TANH R15, R93 ;  /* 0x0000005d000f7308 */ /* 0x000ea20000002400 */
[----:B------:R-:W-:Y:S02]  /*5f60*/  IABS R7, R7 ;  /* 0x0000000700077213 */ /* 0x000fe40000000000 */
[----:B------:R-:W-:Y:S02]  /*5f70*/  IABS R8, R5 ;  /* 0x0000000500087213 */ /* 0x000fe40000000000 */
[----:B------:R-:W-:Y:S02]  /*5f80*/  IABS R4, R4 ;  /* 0x0000000400047213 */ /* 0x000fe40000000000 */
[----:B------:R-:W-:Y:S01]  /*5f90*/  IABS R5, R9 ;  /* 0x0000000900057213 */ /* 0x000fe20000000000 */
[----:B------:R-:W3:Y:S01]  /*5fa0*/  MUFU.TANH R13, R91 ;  /* 0x0000005b000d7308 */ /* 0x000ee20000002400 */
[----:B------:R-:W-:Y:S01]  /*5fb0*/  IMAD.MOV.U32 R9, RZ, RZ, R7 ;  /* 0x000000ffff097224 */ /* 0x000fe200078e0007 */
[----:B------:R-:W-:Y:S01]  /*5fc0*/  FSEL R201, R18, -INF , !P3 ;  /* 0xff80000012c97808 */ /* 0x000fe20005800000 */
[----:B------:R-:W-:Y:S01]  /*5fd0*/  IMAD.MOV.U32 R7, RZ, RZ, R4 ;  /* 0x000000ffff077224 */ /* 0x000fe200078e0004 */
[----:B------:R-:W-:Y:S01]  /*5fe0*/  FSEL R101, R17, -INF , !P1 ;  /* 0xff80000011657808 */ /* 0x000fe20004800000 */
[----:B------:R-:W-:Y:S01]  /*5ff0*/  IMAD.MOV.U32 R4, RZ, RZ, R5 ;  /* 0x000000ffff047224 */ /* 0x000fe200078e0005 */
[----:B------:R-:W-:Y:S01]  /*6000*/  I2FP.F32.S32 R5, R8 ;  /* 0x0000000800057245 */ /* 0x000fe20000201400 */
[----:B------:R-:W-:Y:S01]  /*6010*/  IMAD.IADD R8, R230, 0x1, -R6 ;  /* 0x00000001e6087824 */ /* 0x000fe200078e0a06 */
[----:B------:R-:W4:Y:S01]  /*6020*/  MUFU.TANH R19, R92 ;  /* 0x0000005c00137308 */ /* 0x000f220000002400 */
[----:B------:R-:W-:-:S02]  /*6030*/  I2FP.F32.S32 R9, R9 ;  /* 0x0000000900097245 */ /* 0x000fc40000201400 */
[----:B------:R-:W-:Y:S01]  /*6040*/  I2FP.F32.S32 R4, R4 ;  /* 0x0000000400047245 */ /* 0x000fe20000201400 */
[----:B-1----:R-:W-:Y:S01]  /*6050*/  FFMA.FTZ R16, R5, -UR19, R16 ;  /* 0x8000001305107c23 */ /* 0x002fe20008010010 */
[----:B------:R-:W-:Y:S01]  /*6060*/  VIADD R5, R3, 0x31 ;  /* 0x0000003103057836 */ /* 0x000fe20000000000 */
[----:B------:R-:W-:Y:S02]  /*6070*/  I2FP.F32.S32 R7, R7 ;  /* 0x0000000700077245 */ /* 0x000fe40000201400 */
[----:B--2---:R-:W-:Y:S01]  /*6080*/  FFMA.FTZ R15, R4, -UR19, R15 ;  /* 0x80000013040f7c23 */ /* 0x004fe2000801000f */
[----:B---3--:R-:W-:Y:S01]  /*6090*/  FFMA.FTZ R13, R9, -UR19, R13 ;  /* 0x80000013090d7c23 */ /* 0x008fe2000801000d */
[--C-:B------:R-:W-:Y:S01]  /*60a0*/  IMAD.IADD R4, R227, 0x1, -R5.reuse ;  /* 0x00000001e3047824 */ /* 0x100fe200078e0a05 */
[----:B------:R-:W-:Y:S01]  /*60b0*/  FSEL R161, R11, -INF , !P0 ;  /* 0xff8000000ba17808 */ /* 0x000fe20004000000 */
[----:B------:R-:W-:Y:S01]  /*60c0*/  IMAD.IADD R9, R229, 0x1, -R6 ;  /* 0x00000001e5097824 */ /* 0x000fe200078e0a06 */
[----:B------:R-:W-:Y:S01]  /*60d0*/  FSEL R173, R10, -INF , !P4 ;  /* 0xff8000000aad7808 */ /* 0x000fe20006000000 */
[----:B------:R-:W-:Y:S01]  /*60e0*/  MUFU.TANH R17, R78 ;  /* 0x0000004e00117308 */ /* 0x000fe20000002400 */
[----:B------:R-:W-:Y:S01]  /*60f0*/  ISETP.GE.AND P3, PT, R6, R234, PT ;  /* 0x000000ea0600720c */ /* 0x000fe20003f66270 */
[----:B------:R-:W-:Y:S01]  /*6100*/  IMAD.IADD R10, R228, 0x1, -R5 ;  /* 0x00000001e40a7824 */ /* 0x000fe200078e0a05 */
[C---:B------:R-:W-:Y:S01]  /*6110*/  ISETP.GE.AND P1, PT, R6.reuse, R233, PT ;  /* 0x000000e90600720c */ /* 0x040fe20003f26270 */
[----:B----4-:R-:W-:Y:S01]  /*6120*/  FFMA.FTZ R14, R7, -UR19, R19 ;  /* 0x80000013070e7c23 */ /* 0x010fe20008010013 */
[C---:B------:R-:W-:Y:S01]  /*6130*/  ISETP.GE.AND P0, PT, R6.reuse, R232, PT ;  /* 0x000000e80600720c */ /* 0x040fe20003f06270 */
[----:B------:R-:W-:Y:S01]  /*6140*/  IMAD.IADD R11, R229, 0x1, -R5 ;  /* 0x00000001e50b7824 */ /* 0x000fe200078e0a05 */
[C---:B------:R-:W-:Y:S01]  /*6150*/  ISETP.GE.AND P4, PT, R6.reuse, R231, PT ;  /* 0x000000e70600720c */ /* 0x040fe20003f86270 */
[----:B------:R-:W1:Y:S01]  /*6160*/  MUFU.TANH R19, R76 ;  /* 0x0000004c00137308 */ /* 0x000e620000002400 */
[----:B------:R-:W-:-:S02]  /*6170*/  ISETP.LT.OR P3, PT, R6, R226, P3 ;  /* 0x000000e20600720c */ /* 0x000fc40001f61670 */
[C---:B------:R-:W-:Y:S02]  /*6180*/  ISETP.LT.OR P1, PT, R6.reuse, R225, P1 ;  /* 0x000000e10600720c */ /* 0x040fe40000f21670 */
[C---:B------:R-:W-:Y:S02]  /*6190*/  ISETP.LT.OR P0, PT, R6.reuse, R224, P0 ;  /* 0x000000e00600720c */ /* 0x040fe40000701670 */
[----:B------:R-:W-:Y:S01]  /*61a0*/  ISETP.LT.OR P4, PT, R6, R223, P4 ;  /* 0x000000df0600720c */ /* 0x000fe20002781670 */
[----:B------:R-:W2:Y:S01]  /*61b0*/  MUFU.TANH R18, R77 ;  /* 0x0000004d00127308 */ /* 0x000ea20000002400 */
[----:B------:R-:W-:Y:S02]  /*61c0*/  IABS R7, R4 ;  /* 0x0000000400077213 */ /* 0x000fe40000000000 */
[----:B------:R-:W-:Y:S02]  /*61d0*/  IABS R6, R9 ;  /* 0x0000000900067213 */ /* 0x000fe40000000000 */
[----:B------:R-:W-:Y:S01]  /*61e0*/  IABS R4, R8 ;  /* 0x0000000800047213 */ /* 0x000fe20000000000 */
[----:B------:R-:W-:Y:S01]  /*61f0*/  IMAD.MOV.U32 R12, RZ, RZ, R7 ;  /* 0x000000ffff0c7224 */ /* 0x000fe200078e0007 */
[----:B------:R-:W-:Y:S01]  /*6200*/  IABS R8, R10 ;  /* 0x0000000a00087213 */ /* 0x000fe20000000000 */
[----:B------:R-:W-:Y:S01]  /*6210*/  IMAD.MOV.U32 R7, RZ, RZ, R6 ;  /* 0x000000ffff077224 */ /* 0x000fe200078e0006 */
[----:B------:R-:W3:Y:S01]  /*6220*/  MUFU.TANH R21, R95 ;  /* 0x0000005f00157308 */ /* 0x000ee20000002400 */
[----:B------:R-:W-:Y:S01]  /*6230*/  IMAD.MOV.U32 R6, RZ, RZ, R4 ;  /* 0x000000ffff067224 */ /* 0x000fe200078e0004 */
[----:B------:R-:W-:Y:S01]  /*6240*/  IABS R4, R11 ;  /* 0x0000000b00047213 */ /* 0x000fe20000000000 */
[----:B------:R-:W-:Y:S01]  /*6250*/  IMAD.MOV.U32 R9, RZ, RZ, R8 ;  /* 0x000000ffff097224 */ /* 0x000fe200078e0008 */
[----:B------:R-:W-:-:S02]  /*6260*/  I2FP.F32.S32 R10, R7 ;  /* 0x00000007000a7245 */ /* 0x000fc40000201400 */
[----:B------:R-:W-:Y:S02]  /*6270*/  I2FP.F32.S32 R6, R6 ;  /* 0x0000000600067245 */ /* 0x000fe40000201400 */
[----:B------:R-:W-:Y:S01]  /*6280*/  I2FP.F32.S32 R8, R12 ;  /* 0x0000000c00087245 */ /* 0x000fe20000201400 */
[----:B-1----:R-:W-:Y:S01]  /*6290*/  FFMA.FTZ R11, R10, -UR19, R19 ;  /* 0x800000130a0b7c23 */ /* 0x002fe20008010013 */
[----:B------:R-:W-:Y:S01]  /*62a0*/  FSEL R175, R20, -INF , !P2 ;  /* 0xff80000014af7808 */ /* 0x000fe20005000000 */
[----:B------:R-:W-:Y:S01]  /*62b0*/  FFMA.FTZ R10, R6, -UR19, R17 ;  /* 0x80000013060a7c23 */ /* 0x000fe20008010011 */
[----:B------:R-:W-:Y:S01]  /*62c0*/  I2FP.F32.S32 R6, R4 ;  /* 0x0000000400067245 */ /* 0x000fe20000201400 */
[----:B------:R-:W-:Y:S01]  /*62d0*/  VIADD R4, R3, 0x38 ;  /* 0x0000003803047836 */ /* 0x000fe20000000000 */
[----:B------:R-:W-:Y:S01]  /*62e0*/  I2FP.F32.S32 R7, R9 ;  /* 0x0000000900077245 */ /* 0x000fe20000201400 */
[----:B------:R-:W-:Y:S01]  /*62f0*/  FFMA.FTZ R8, R8, -UR19, R22 ;  /* 0x8000001308087c23 */ /* 0x000fe20008010016 */
[----:B------:R-:W-:Y:S01]  /*6300*/  ISETP.GE.AND P2, PT, R5, R234, PT ;  /* 0x000000ea0500720c */ /* 0x000fe20003f46270 */
[----:B--2---:R-:W-:Y:S01]  /*6310*/  FFMA.FTZ R17, R6, -UR19, R18 ;  /* 0x8000001306117c23 */ /* 0x004fe20008010012 */
[----:B------:R-:W-:Y:S01]  /*6320*/  FSEL R100, R16, -INF , !P6 ;  /* 0xff80000010647808 */ /* 0x000fe20007000000 */
[--C-:B------:R-:W-:Y:S01]  /*6330*/  IMAD.IADD R6, R227, 0x1, -R4.reuse ;  /* 0x00000001e3067824 */ /* 0x100fe200078e0a04 */
[----:B------:R-:W-:Y:S01]  /*6340*/  FSEL R106, R14, -INF , !P5 ;  /* 0xff8000000e6a7808 */ /* 0x000fe20006800000 */
[----:B---3--:R-:W-:Y:S01]  /*6350*/  FFMA.FTZ R12, R7, -UR19, R21 ;  /* 0x80000013070c7c23 */ /* 0x008fe20008010015 */
[----:B------:R-:W-:Y:S01]  /*6360*/  FSEL R170, R13, -INF , !P3 ;  /* 0xff8000000daa7808 */ /* 0x000fe20005800000 */
[----:B------:R-:W-:Y:S01]  /*6370*/  IMAD.IADD R7, R230, 0x1, -R5 ;  /* 0x00000001e6077824 */ /* 0x000fe200078e0a05 */
[C---:B------:R-:W-:Y:S01]  /*6380*/  ISETP.GE.AND P6, PT, R5.reuse, R233, PT ;  /* 0x000000e90500720c */ /* 0x040fe20003fc6270 */
[----:B------:R-:W1:Y:S01]  /*6390*/  MUFU.TANH R18, R79 ;  /* 0x0000004f00127308 */ /* 0x000e620000002400 */
[----:B------:R-:W-:Y:S01]  /*63a0*/  ISETP.GE.AND P5, PT, R5, R232, PT ;  /* 0x000000e80500720c */ /* 0x000fe20003fa6270 */
[----:B------:R-:W-:Y:S01]  /*63b0*/  IMAD.IADD R9, R229, 0x1, -R4 ;  /* 0x00000001e5097824 */ /* 0x000fe200078e0a04 */
[----:B------:R-:W-:Y:S01]  /*63c0*/  ISETP.GE.AND P3, PT, R5, R231, PT ;  /* 0x000000e70500720c */ /* 0x000fe20003f66270 */
[----:B------:R-:W-:Y:S01]  /*63d0*/  VIADD R3, R3, 0x39 ;  /* 0x0000003903037836 */ /* 0x000fe20000000000 */
[----:B------:R-:W-:-:S02]  /*63e0*/  ISETP.LT.OR P2, PT, R5, R226, P2 ;  /* 0x000000e20500720c */ /* 0x000fc40001741670 */
[C---:B------:R-:W-:Y:S01]  /*63f0*/  ISETP.LT.OR P6, PT, R5.reuse, R225, P6 ;  /* 0x000000e10500720c */ /* 0x040fe200037c1670 */
[----:B------:R-:W2:Y:S01]  /*6400*/  MUFU.TANH R16, R49 ;  /* 0x0000003100107308 */ /* 0x000ea20000002400 */
[C---:B------:R-:W-:Y:S02]  /*6410*/  ISETP.LT.OR P5, PT, R5.reuse, R224, P5 ;  /* 0x000000e00500720c */ /* 0x040fe40002fa1670 */
[----:B------:R-:W-:Y:S02]  /*6420*/  ISETP.LT.OR P3, PT, R5, R223, P3 ;  /* 0x000000df0500720c */ /* 0x000fe40001f61670 */
[----:B------:R-:W-:Y:S01]  /*6430*/  IABS R5, R6 ;  /* 0x0000000600057213 */ /* 0x000fe20000000000 */
[----:B------:R-:W-:Y:S01]  /*6440*/  IMAD.IADD R6, R228, 0x1, -R4 ;  /* 0x00000001e4067824 */ /* 0x000fe200078e0a04 */
[----:B------:R-:W-:Y:S01]  /*6450*/  FSEL R198, R15, -INF , !P1 ;  /* 0xff8000000fc67808 */ /* 0x000fe20004800000 */
[----:B------:R-:W-:Y:S01]  /*6460*/  MUFU.TANH R13, R97 ;  /* 0x00000061000d7308 */ /* 0x000fe20000002400 */
[----:B------:R-:W-:-:S02]  /*6470*/  FSEL R200, R11, -INF , !P0 ;  /* 0xff8000000bc87808 */ /* 0x000fc40004000000 */
[----:B------:R-:W-:Y:S01]  /*6480*/  FSEL R202, R10, -INF , !P4 ;  /* 0xff8000000aca7808 */ /* 0x000fe20006000000 */
[----:B------:R-:W-:Y:S01]  /*6490*/  IMAD.MOV.U32 R10, RZ, RZ, R5 ;  /* 0x000000ffff0a7224 */ /* 0x000fe200078e0005 */
[----:B------:R-:W-:Y:S01]  /*64a0*/  FSEL R169, R8, -INF , !P2 ;  /* 0xff80000008a97808 */ /* 0x000fe20005000000 */
[----:B------:R-:W-:Y:S01]  /*64b0*/  IMAD.IADD R8, R230, 0x1, -R4 ;  /* 0x00000001e6087824 */ /* 0x000fe200078e0a04 */
[C---:B------:R-:W-:Y:S01]  /*64c0*/  ISETP.GE.AND P1, PT, R4.reuse, R234, PT ;  /* 0x000000ea0400720c */ /* 0x040fe20003f26270 */
[----:B------:R-:W3:Y:S01]  /*64d0*/  MUFU.TANH R15, R50 ;  /* 0x00000032000f7308 */ /* 0x000ee20000002400 */
[C---:B------:R-:W-:Y:S02]  /*64e0*/  ISETP.GE.AND P0, PT, R4.reuse, R233, PT ;  /* 0x000000e90400720c */ /* 0x040fe40003f06270 */
[C---:B------:R-:W-:Y:S02]  /*64f0*/  ISETP.GE.AND P4, PT, R4.reuse, R232, PT ;  /* 0x000000e80400720c */ /* 0x040fe40003f86270 */
[----:B------:R-:W-:-:S02]  /*6500*/  ISETP.GE.AND P2, PT, R4, R231, PT ;  /* 0x000000e70400720c */ /* 0x000fc40003f46270 */
[----:B------:R-:W-:Y:S01]  /*6510*/  IABS R7, R7 ;  /* 0x0000000700077213 */ /* 0x000fe20000000000 */
[----:B------:R-:W4:Y:S01]  /*6520*/  MUFU.TANH R14, R96 ;  /* 0x00000060000e7308 */ /* 0x000f220000002400 */
[----:B------:R-:W-:Y:S01]  /*6530*/  BAR.SYNC.DEFER_BLOCKING 0x0 ;  /* 0x0000000000007b1d */ /* 0x000fe20000010000 */
[C---:B------:R-:W-:Y:S02]  /*6540*/  ISETP.LT.OR P1, PT, R4.reuse, R226, P1 ;  /* 0x000000e20400720c */ /* 0x040fe40000f21670 */
[C---:B------:R-:W-:Y:S02]  /*6550*/  ISETP.LT.OR P0, PT, R4.reuse, R225, P0 ;  /* 0x000000e10400720c */ /* 0x040fe40000701670 */
[C---:B------:R-:W-:Y:S02]  /*6560*/  ISETP.LT.OR P4, PT, R4.reuse, R224, P4 ;  /* 0x000000e00400720c */ /* 0x040fe40002781670 */
[----:B------:R-:W-:Y:S02]  /*6570*/  ISETP.LT.OR P2, PT, R4, R223, P2 ;  /* 0x000000df0400720c */ /* 0x000fe40001741670 */
        /* <DEDUP_REMOVED lines=10> */
[----:B------:R-:W-:Y:S01]  /*6620*/  I2FP.F32.S32 R6, R10 ;  /* 0x0000000a00067245 */ /* 0x000fe20000201400 */
[----:B------:R-:W-:Y:S01]  /*6630*/  MUFU.TANH R12, R99 ;  /* 0x00000063000c7308 */ /* 0x000fe20000002400 */
[----:B------:R-:W-:Y:S01]  /*6640*/  I2FP.F32.S32 R7, R7 ;  /* 0x0000000700077245 */ /* 0x000fe20000201400 */
[----:B-1----:R-:W-:Y:S01]  /*6650*/  FFMA.FTZ R8, R8, -UR19, R18 ;  /* 0x8000001308087c23 */ /* 0x002fe20008010012 */
[----:B------:R-:W-:Y:S01]  /*6660*/  I2FP.F32.S32 R4, R4 ;  /* 0x0000000400047245 */ /* 0x000fe20000201400 */
[----:B--2---:R-:W-:Y:S01]  /*6670*/  FFMA.FTZ R6, R6, -UR19, R16 ;  /* 0x8000001306067c23 */ /* 0x004fe20008010010 */
[----:B------:R-:W-:Y:S01]  /*6680*/  I2FP.F32.S32 R5, R5 ;  /* 0x0000000500057245 */ /* 0x000fe20000201400 */
[----:B---3--:R-:W-:Y:S01]  /*6690*/  FFMA.FTZ R11, R7, -UR19, R15 ;  /* 0x80000013070b7c23 */ /* 0x008fe2000801000f */
[----:B------:R-:W-:Y:S01]  /*66a0*/  FSEL R199, R8, -INF , !P3 ;  /* 0xff80000008c77808 */ /* 0x000fe20005800000 */
[----:B------:R-:W-:Y:S01]  /*66b0*/  FFMA.FTZ R9, R4, -UR19, R13 ;  /* 0x8000001304097c23 */ /* 0x000fe2000801000d */
[----:B------:R-:W-:-:S02]  /*66c0*/  IMAD.IADD R4, R228, 0x1, -R3 ;  /* 0x00000001e4047824 */ /* 0x000fc400078e0a03 */
[----:B----4-:R-:W-:Y:S01]  /*66d0*/  FFMA.FTZ R10, R5, -UR19, R14 ;  /* 0x80000013050a7c23 */ /* 0x010fe2000801000e */
[----:B------:R-:W-:Y:S01]  /*66e0*/  FSEL R107, R6, -INF , !P1 ;  /* 0xff800000066b7808 */ /* 0x000fe20004800000 */
[--C-:B------:R-:W-:Y:S01]  /*66f0*/  IMAD.IADD R5, R227, 0x1, -R3.reuse ;  /* 0x00000001e3057824 */ /* 0x100fe200078e0a03 */
[----:B------:R-:W-:Y:S01]  /*6700*/  ISETP.GE.AND P6, PT, R3, R234, PT ;  /* 0x000000ea0300720c */ /* 0x000fe20003fc6270 */
[--C-:B------:R-:W-:Y:S01]  /*6710*/  IMAD.IADD R7, R229, 0x1, -R3.reuse ;  /* 0x00000001e5077824 */ /* 0x100fe200078e0a03 */
[C---:B------:R-:W-:Y:S01]  /*6720*/  ISETP.GE.AND P5, PT, R3.reuse, R233, PT ;  /* 0x000000e90300720c */ /* 0x040fe20003fa6270 */
[----:B------:R-:W-:Y:S01]  /*6730*/  IMAD.IADD R6, R230, 0x1, -R3 ;  /* 0x00000001e6067824 */ /* 0x000fe200078e0a03 */
[C---:B------:R-:W-:Y:S01]  /*6740*/  ISETP.GE.AND P3, PT, R3.reuse, R232, PT ;  /* 0x000000e80300720c */ /* 0x040fe20003f66270 */
[----:B------:R-:W-:Y:S01]  /*6750*/  MUFU.TANH R15, R51 ;  /* 0x00000033000f7308 */ /* 0x000fe20000002400 */
[C---:B------:R-:W-:Y:S02]  /*6760*/  ISETP.GE.AND P1, PT, R3.reuse, R231, PT ;  /* 0x000000e70300720c */ /* 0x040fe40003f26270 */
[----:B------:R-:W-:-:S02]  /*6770*/  ISETP.LT.OR P6, PT, R3, R226, P6 ;  /* 0x000000e20300720c */ /* 0x000fc400037c1670 */
[C---:B------:R-:W-:Y:S02]  /*6780*/  ISETP.LT.OR P5, PT, R3.reuse, R225, P5 ;  /* 0x000000e10300720c */ /* 0x040fe40002fa1670 */
[C---:B------:R-:W-:Y:S01]  /*6790*/  ISETP.LT.OR P3, PT, R3.reuse, R224, P3 ;  /* 0x000000e00300720c */ /* 0x040fe20001f61670 */
[----:B------:R-:W1:Y:S01]  /*67a0*/  MUFU.TANH R14, R64 ;  /* 0x00000040000e7308 */ /* 0x000e620000002400 */
[----:B------:R-:W-:Y:S02]  /*67b0*/  ISETP.LT.OR P1, PT, R3, R223, P1 ;  /* 0x000000df0300720c */ /* 0x000fe40000f21670 */
[----:B------:R-:W-:Y:S02]  /*67c0*/  IABS R4, R4 ;  /* 0x0000000400047213 */ /* 0x000fe40000000000 */
[----:B------:R-:W-:Y:S02]  /*67d0*/  IABS R8, R5 ;  /* 0x0000000500087213 */ /* 0x000fe40000000000 */
[----:B------:R-:W-:Y:S01]  /*67e0*/  IABS R3, R7 ;  /* 0x0000000700037213 */ /* 0x000fe20000000000 */
[----:B------:R-:W2:Y:S01]  /*67f0*/  MUFU.TANH R13, R98 ;  /* 0x00000062000d7308 */ /* 0x000ea20000002400 */
        /* <DEDUP_REMOVED lines=11> */
[----:B-1----:R-:W-:Y:S01]  /*68b0*/  FFMA.FTZ R5, R5, -UR19, R14 ;  /* 0x8000001305057c23 */ /* 0x002fe2000801000e */
[----:B------:R-:W-:Y:S01]  /*68c0*/  I2FP.F32.S32 R3, R3 ;  /* 0x0000000300037245 */ /* 0x000fe20000201400 */
[----:B------:R-:W-:Y:S01]  /*68d0*/  FFMA.FTZ R6, R7, -UR19, R15 ;  /* 0x8000001307067c23 */ /* 0x000fe2000801000f */
[----:B------:R-:W-:Y:S01]  /*68e0*/  FSEL R196, R9, -INF , !P2 ;  /* 0xff80000009c47808 */ /* 0x000fe20005000000 */
[----:B--2---:R-:W-:Y:S01]  /*68f0*/  FFMA.FTZ R4, R4, -UR19, R13 ;  /* 0x8000001304047c23 */ /* 0x004fe2000801000d */
        /* <DEDUP_REMOVED lines=70> */
.L_x_1180:
[----:B------:R-:W-:Y:S05]  /*6d60*/  BSYNC B0 ;  /* 0x0000000000007941 */ /* 0x000fea0003800000 */
.L_x_1179:
[----:B------:R-:W0:Y:S02]  /*6d70*/  LDGDEPBAR ;  /* 0x00000000000079af */ /* 0x000e240000000000 */
.L_x_1178:
        /* <DEDUP_REMOVED lines=36> */
[----:B------:R-:W3:Y:S01]  /*6fc0*/  SHFL.BFLY PT, R4, R103, 0x2, 0x1f ;  /* 0x0c401f0067047f89 */ /* 0x000ee200000e0000 */
        /* <DEDUP_REMOVED lines=10> */
[----:B------:R-:W-:Y:S01]  /*7070*/  LEA R218, R2, R216, 0x1 ;  /* 0x000000d802da7211 */ /* 0x000fe200078e08ff */
[----:B------:R-:W4:Y:S01]  /*7080*/  SHFL.BFLY PT, R5, R105, 0x2, 0x1f ;  /* 0x0c401f0069057f89 */ /* 0x000f2200000e0000 */
[----:B------:R-:W-:Y:S02]  /*7090*/  FMNMX.FTZ R3, R196, R3, !PT ;  /* 0x00000003c4037209 */ /* 0x000fe40007810000 */
[----:B---3--:R-:W-:Y:S02]  /*70a0*/  FMNMX.FTZ R103, R103, R4, !PT ;  /* 0x0000000467677209 */ /* 0x008fe40007810000 */
[----:B------:R-:W-:-:S02]  /*70b0*/  FMNMX.FTZ R4, R59, R57, !PT ;  /* 0x000000393b047209 */ /* 0x000fc40007810000 */
        /* <DEDUP_REMOVED lines=52> */
[----:B--2---:R-:W-:-:S03]  /*7400*/  FFMA.FTZ R2, R48, UR22, -R3 ;  /* 0x0000001630027c23 */ /* 0x004fc60008010803 */
[----:B------:R-:W-:Y:S01]  /*7410*/  LDSM.16.MT88.4 R48, [R218+0xb000] ;  /* 0x00b00000da30783b */ /* 0x000fe20000004200 */
[----:B------:R2:W-:Y:S01]  /*7420*/  MUFU.EX2 R211, R2 ;  /* 0x0000000200d37308 */ /* 0x0005e20000000800 */
[----:B----4-:R-:W-:Y:S01]  /*7430*/  FFMA.FTZ R5, R24, UR22, -R13 ;  /* 0x0000001618057c23 */ /* 0x010fe2000801080d */
[----:B-----5:R-:W-:Y:S01]  /*7440*/  F2FP.F16.F32.PACK_AB R4, R185, R183 ;  /* 0x000000b7b904723e */ /* 0x020fe200000000ff */
[----:B------:R-:W-:Y:S05]  /*7450*/  LDSM.16.MT88.4 R24, [R216+0xa000] ;  /* 0x00a00000d818783b */ /* 0x000fea0000004200 */
[----:B------:R3:W-:Y:S01]  /*7460*/  MUFU.EX2 R212, R5 ;  /* 0x0000000500d47308 */ /* 0x0007e20000000800 */
[----:B--2---:R-:W-:Y:S01]  /*7470*/  FFMA.FTZ R2, R35, UR22, -R3 ;  /* 0x0000001623027c23 */ /* 0x004fe20008010803 */
[----:B-1----:R-:W-:-:S02]  /*7480*/  FMNMX.FTZ R104, R0, R8, !PT ;  /* 0x0000000800687209 */ /* 0x002fc40007810000 */
        /* <DEDUP_REMOVED lines=57> */
[C---:B------:R-:W-:Y:S06]  /*7820*/  HMMA.16816.F32 R148, R8.reuse, R42, RZ ;  /* 0x0000002a0894723c */ /* 0x040fec00000018ff */
[----:B------:R-:W-:Y:S01]  /*7830*/  HMMA.16816.F32 R36, R8, R48, RZ ;  /* 0x000000300824723c */ /* 0x000fe200000018ff */
[----:B-1----:R-:W-:-:S04]  /*7840*/  FFMA.FTZ R2, R45, UR22, -R13 ;  /* 0x000000162d027c23 */ /* 0x002fc8000801080d */
[----:B------:R1:W2:Y:S01]  /*7850*/  MUFU.EX2 R186, R2 ;  /* 0x0000000200ba7308 */ /* 0x0002a20000000800 */
[----:B------:R-:W-:Y:S01]  /*7860*/  HMMA.16816.F32 R152, R8, R50, RZ ;  /* 0x000000320898723c */ /* 0x000fe200000018ff */
[----:B------:R-:W-:Y:S01]  /*7870*/  LDSM.16.MT88.4 R48, [R216+0x9800] ;  /* 0x00980000d830783b */ /* 0x000fe20000004200 */
[--C-:B-1----:R-:W-:Y:S01]  /*7880*/  FFMA.FTZ R2, R34, UR22, -R13.reuse ;  /* 0x0000001622027c23 */ /* 0x102fe2000801080d */
[----:B--2---:R-:W-:Y:S02]  /*7890*/  F2FP.F16.F32.PACK_AB R4, R186, R210 ;  /* 0x000000d2ba04723e */ /* 0x004fe400000000ff */
        /* <DEDUP_REMOVED lines=8> */
[----:B---3--:R-:W-:Y:S02]  /*7920*/  FFMA.FTZ R2, R53, UR22, -R12 ;  /* 0x0000001635027c23 */ /* 0x008fe4000801080c */
[----:B------:R-:W-:Y:S01]  /*7930*/  HMMA.16816.F32 R52, R8, R40, RZ ;  /* 0x000000280834723c */ /* 0x000fe200000018ff */
[----:B------:R-:W-:Y:S03]  /*7940*/  LDSM.16.MT88.4 R40, [R218+0x9800] ;  /* 0x00980000da28783b */ /* 0x000fe60000004200 */
[----:B------:R3:W4:Y:S03]  /*7950*/  MUFU.EX2 R249, R2 ;  /* 0x0000000200f97308 */ /* 0x0007260000000800 */
[----:B------:R-:W-:-:S02]  /*7960*/  F2FP.F16.F32.PACK_AB R8, R167, R209 ;  /* 0x000000d1a708723e */ /* 0x000fc400000000ff */
[----:B------:R-:W-:Y:S01]  /*7970*/  F2FP.F16.F32.PACK_AB R10, R166, R187 ;  /* 0x000000bba60a723e */ /* 0x000fe200000000ff */
[----:B---3--:R-:W-:Y:S01]  /*7980*/  FFMA.FTZ R2, R47, UR22, -R12 ;  /* 0x000000162f027c23 */ /* 0x008fe2000801080c */
[----:B----4-:R-:W-:-:S03]  /*7990*/  F2FP.F16.F32.PACK_AB R5, R249, R246 ;  /* 0x000000f6f905723e */ /* 0x010fc600000000ff */
[----:B------:R3:W-:Y:S02]  /*79a0*/  MUFU.EX2 R248, R2 ;  /* 0x0000000200f87308 */ /* 0x0007e40000000800 */
[----:B---3--:R-:W-:Y:S02]  /*79b0*/  FFMA.FTZ R2, R44, UR22, -R12 ;  /* 0x000000162c027c23 */ /* 0x008fe4000801080c */
[----:B------:R-:W3:Y:S04]  /*79c0*/  LDSM.16.MT88.4 R44, [R218+0xb400] ;  /* 0x00b40000da2c783b */ /* 0x000ee80000004200 */
[----:B------:R4:W5:Y:S02]  /*79d0*/  MUFU.EX2 R247, R2 ;  /* 0x0000000200f77308 */ /* 0x0009640000000800 */
[----:B----4-:R-:W-:Y:S01]  /*79e0*/  FFMA.FTZ R2, R143, UR22, -R0 ;  /* 0x000000168f027c23 */ /* 0x010fe20008010800 */
[----:B-----5:R-:W-:-:S05]  /*79f0*/  F2FP.F16.F32.PACK_AB R7, R247, R248 ;  /* 0x000000f8f707723e */ /* 0x020fca00000000ff */
[----:B------:R4:W-:Y:S02]  /*7a00*/  MUFU.EX2 R244, R2 ;  /* 0x0000000200f47308 */ /* 0x0009e40000000800 */
[C---:B-1----:R-:W-:Y:S06]  /*7a10*/  HMMA.16816.F32 R108, R4.reuse, R32, R108 ;  /* 0x00000020046c723c */ /* 0x042fec000000186c */
[C---:B--2---:R-:W-:Y:S06]  /*7a20*/  HMMA.16816.F32 R124, R4.reuse, R28, R124 ;  /* 0x0000001c047c723c */ /* 0x044fec000000187c */
[----:B------:R-:W-:Y:S01]  /*7a30*/  HMMA.16816.F32 R116, R4, R16, R116 ;  /* 0x000000100474723c */ /* 0x000fe20000001874 */
[----:B----4-:R-:W-:-:S04]  /*7a40*/  FFMA.FTZ R2, R142, UR22, -R0 ;  /* 0x000000168e027c23 */ /* 0x010fc80008010800 */
[----:B------:R1:W2:Y:S01]  /*7a50*/  MUFU.EX2 R245, R2 ;  /* 0x0000000200f57308 */ /* 0x0002a20000000800 */
[C---:B---3--:R-:W-:Y:S06]  /*7a60*/  HMMA.16816.F32 R96, R4.reuse, R44, R96 ;  /* 0x0000002c0460723c */ /* 0x048fec0000001860 */
[C---:B------:R-:W-:Y:S06]  /*7a70*/  HMMA.16816.F32 R120, R4.reuse, R20, R120 ;  /* 0x000000140478723c */ /* 0x040fec0000001878 */
[----:B------:R-:W-:Y:S01]  /*7a80*/  HMMA.16816.F32 R156, R4, R24, R112 ;  /* 0x00000018049c723c */ /* 0x000fe20000001870 */
[----:B-1----:R-:W-:Y:S01]  /*7a90*/  FFMA.FTZ R2, R141, UR22, -R0 ;  /* 0x000000168d027c23 */ /* 0x002fe20008010800 */
[----:B--2---:R-:W-:-:S04]  /*7aa0*/  F2FP.F16.F32.PACK_AB R9, R245, R244 ;  /* 0x000000f4f509723e */ /* 0x004fc800000000ff */
        /* <DEDUP_REMOVED lines=14> */
[----:B-1----:R-:W-:Y:S01]  /*7b90*/  FFMA.FTZ R2, R163, UR22, -R13 ;  /* 0x00000016a3027c23 */ /* 0x002fe2000801080d */
[----:B------:R-:W-:-:S04]  /*7ba0*/  IMAD.MOV.U32 R163, RZ, RZ, R167 ;  /* 0x000000ffffa37224 */ /* 0x000fc800078e00a7 */
[C---:B------:R-:W-:Y:S01]  /*7bb0*/  HMMA.16816.F32 R64, R8.reuse, R16, R60 ;  /* 0x000000100840723c */ /* 0x040fe2000000183c */
[----:B------:R1:W-:Y:S05]  /*7bc0*/  MUFU.EX2 R240, R2 ;  /* 0x0000000200f07308 */ /* 0x0003ea0000000800 */
[C---:B------:R-:W-:Y:S01]  /*7bd0*/  HMMA.16816.F32 R60, R8.reuse, R30, R128 ;  /* 0x0000001e083c723c */ /* 0x040fe20000001880 */
[----:B------:R-:W-:Y:S05]  /*7be0*/  LDSM.16.MT88.4 R28, [R218+0xa800] ;  /* 0x00a80000da1c783b */ /* 0x000fea0000004200 */
[----:B------:R-:W-:Y:S01]  /*7bf0*/  HMMA.16816.F32 R188, R8, R32, R52 ;  /* 0x0000002008bc723c */ /* 0x000fe20000001834 */
[----:B------:R-:W-:-:S05]  /*7c00*/  MOV R131, R213 ;  /* 0x000000d500837202 */ /* 0x000fca0000000f00 */
[C---:B------:R-:W-:Y:S01]  /*7c10*/  HMMA.16816.F32 R52, R8.reuse, R18, R136 ;  /* 0x000000120834723c */ /* 0x040fe20000001888 */
[----:B-1----:R-:W-:Y:S01]  /*7c20*/  FFMA.FTZ R2, R160, UR22, -R13 ;  /* 0x00000016a0027c23 */ /* 0x002fe2000801080d */
[----:B------:R-:W-:Y:S01]  /*7c30*/  MOV R160, R166 ;  /* 0x000000a600a07202 */ /* 0x000fe20000000f00 */
[----:B------:R-:W-:Y:S02]  /*7c40*/  LDSM.16.MT88.4 R16, [R216+0xb800] ;  /* 0x00b80000d810783b */ /* 0x000fe40000004200 */
[----:B------:R1:W2:Y:S01]  /*7c50*/  MUFU.EX2 R239, R2 ;  /* 0x0000000200ef7308 */ /* 0x0002a20000000800 */
[----:B------:R-:W-:Y:S01]  /*7c60*/  HMMA.16816.F32 R32, R8, R34, R148 ;  /* 0x000000220820723c */ /* 0x000fe20000001894 */
[----:B------:R-:W-:Y:S01]  /*7c70*/  IMAD.MOV.U32 R138, RZ, RZ, R212 ;  /* 0x000000ffff8a7224 */ /* 0x000fe200078e00d4 */
[----:B------:R-:W-:-:S05]  /*7c80*/  MOV R139, R211 ;  /* 0x000000d3008b7202 */ /* 0x000fca0000000f00 */
[----:B------:R-:W-:Y:S01]  /*7c90*/  MOV R151, R210 ;  /* 0x000000d200977202 */ /* 0x000fe20000000f00 */
[----:B------:R-:W-:Y:S01]  /*7ca0*/  IMAD.MOV.U32 R150, RZ, RZ, R209 ;  /* 0x000000ffff967224 */ /* 0x000fe200078e00d1 */
        /* <DEDUP_REMOVED lines=19> */
[----:B------:R-:W-:Y:S03]  /*7de0*/  HMMA.16816.F32 R192, R8, R44, R36 ;  /* 0x0000002c08c0723c */ /* 0x000fe60000001824 */
[----:B------:R1:W-:Y:S01]  /*7df0*/  MUFU.EX2 R236, R2 ;  /* 0x0000000200ec7308 */ /* 0x0003e20000000800 */
[----:B------:R-:W3:Y:S01]  /*7e00*/  LDSM.16.MT88.4 R36, [R216+0xa800] ;  /* 0x00a80000d824783b */ /* 0x000ee20000004200 */
[----:B--2---:R-:W-:-:S02]  /*7e10*/  F2FP.F16.F32.PACK_AB R6, R237, R238 ;  /* 0x000000eeed06723e */ /* 0x004fc400000000ff */
[----:B------:R-:W-:Y:S01]  /*7e20*/  MOV R137, R172 ;  /* 0x000000ac00897202 */ /* 0x000fe20000000f00 */
[----:B------:R-:W-:Y:S07]  /*7e30*/  HMMA.16816.F32 R44, R8, R46, R152 ;  /* 0x0000002e082c723c */ /* 0x000fee0000001898 */
[----:B------:R-:W-:Y:S01]  /*7e40*/  IMAD.MOV.U32 R152, RZ, RZ, R206 ;  /* 0x000000ffff987224 */ /* 0x000fe200078e00ce */
[----:B------:R-:W-:Y:S01]  /*7e50*/  MOV R154, R101 ;  /* 0x00000065009a7202 */ /* 0x000fe20000000f00 */
[----:B------:R-:W-:Y:S01]  /*7e60*/  IMAD.MOV.U32 R153, RZ, RZ, R160 ;  /* 0x000000ffff997224 */ /* 0x000fe200078e00a0 */
[----:B------:R-:W-:Y:S01]  /*7e70*/  MOV R101, R163 ;  /* 0x000000a300657202 */ /* 0x000fe20000000f00 */
[----:B-1----:R-:W-:Y:S01]  /*7e80*/  FFMA.FTZ R2, R162, UR22, -R12 ;  /* 0x00000016a2027c23 */ /* 0x002fe2000801080c */
[----:B------:R-:W-:Y:S01]  /*7e90*/  IMAD.MOV.U32 R162, RZ, RZ, R215 ;  /* 0x000000ffffa27224 */ /* 0x000fe200078e00d7 */
[----:B------:R-:W-:-:S02]  /*7ea0*/  MOV R155, R187 ;  /* 0x000000bb009b7202 */ /* 0x000fc40000000f00 */
[----:B------:R1:W2:Y:S01]  /*7eb0*/  MUFU.EX2 R235, R2 ;  /* 0x0000000200eb7308 */ /* 0x0002a20000000800 */
[----:B------:R-:W-:Y:S02]  /*7ec0*/  IMAD.MOV.U32 R136, RZ, RZ, R162 ;  /* 0x000000ffff887224 */ /* 0x000fe400078e00a2 */
[----:B-1----:R-:W-:Y:S01]  /*7ed0*/  FFMA.FTZ R2, R161, UR22, -R12 ;  /* 0x00000016a1027c23 */ /* 0x002fe2000801080c */
[----:B--2---:R-:W-:-:S04]  /*7ee0*/  F2FP.F16.F32.PACK_AB R5, R235, R236 ;  /* 0x000000eceb05723e */ /* 0x004fc800000000ff */
        /* <DEDUP_REMOVED lines=8> */
[----:B------:R-:W-:Y:S01]  /*7f70*/  MOV R124, R101 ;  /* 0x00000065007c7202 */ /* 0x000fe20000000f00 */
[----:B------:R-:W-:Y:S01]  /*7f80*/  IMAD.MOV.U32 R126, RZ, RZ, R150 ;  /* 0x000000ffff7e7224 */ /* 0x000fe200078e0096 */
[----:B------:R-:W-:-:S02]  /*7f90*/  MOV R127, R149 ;  /* 0x00000095007f7202 */ /* 0x000fc40000000f00 */
[----:B------:R-:W-:Y:S01]  /*7fa0*/  MOV R125, R151 ;  /* 0x00000097007d7202 */ /* 0x000fe20000000f00 */
[----:B------:R-:W-:Y:S01]  /*7fb0*/  HMMA.16816.F32 R160, R4, R28, R156 ;  /* 0x0000001c04a0723c */ /* 0x000fe2000000189c */
[----:B-1----:R-:W-:Y:S01]  /*7fc0*/  FFMA.FTZ R2, R174, UR22, -R3 ;  /* 0x00000016ae027c23 */ /* 0x002fe20008010803 */
[----:B--2---:R-:W-:-:S03]  /*7fd0*/  F2FP.F16.F32.PACK_AB R8, R213, R241 ;  /* 0x000000f1d508723e */ /* 0x004fc600000000ff */
[----:B------:R1:W-:Y:S01]  /*7fe0*/  MUFU.EX2 R212, R2 ;  /* 0x0000000200d47308 */ /* 0x0003e20000000800 */
[----:B------:R-:W-:Y:S01]  /*7ff0*/  HMMA.16816.F32 R140, R4, R42, R140 ;  /* 0x0000002a048c723c */ /* 0x000fe2000000188c */
[----:B------:R-:W-:-:S05]  /*8000*/  MOV R159, R127 ;  /* 0x0000007f009f7202 */ /* 0x000fca0000000f00 */
[----:B------:R-:W-:Y:S01]  /*8010*/  HMMA.16816.F32 R88, R4, R38, R88 ;  /* 0x000000260458723c */ /* 0x000fe20000001858 */
[----:B-1----:R-:W-:-:S04]  /*8020*/  FFMA.FTZ R2, R173, UR22, -R3 ;  /* 0x00000016ad027c23 */ /* 0x002fc80008010803 */
[----:B------:R1:W2:Y:S02]  /*8030*/  MUFU.EX2 R211, R2 ;  /* 0x0000000200d37308 */ /* 0x0002a40000000800 */
[----:B-1----:R-:W-:Y:S01]  /*8040*/  FFMA.FTZ R2, R170, UR22, -R3 ;  /* 0x00000016aa027c23 */ /* 0x002fe20008010803 */
[----:B--2---:R-:W-:Y:S02]  /*8050*/  F2FP.F16.F32.PACK_AB R10, R211, R212 ;  /* 0x000000d4d30a723e */ /* 0x004fe400000000ff */
[----:B------:R-:W-:-:S03]  /*8060*/  MOV R170, R131 ;  /* 0x0000008300aa7202 */ /* 0x000fc60000000f00 */
[----:B------:R1:W-:Y:S01]  /*8070*/  MUFU.EX2 R210, R2 ;  /* 0x0000000200d27308 */ /* 0x0003e20000000800 */
[C---:B------:R-:W-:Y:S06]  /*8080*/  HMMA.16816.F32 R128, R4.reuse, R40, R120 ;  /* 0x000000280480723c */ /* 0x040fec0000001878 */
[----:B------:R-:W-:Y:S01]  /*8090*/  HMMA.16816.F32 R120, R4, R50, R92 ;  /* 0x000000320478723c */ /* 0x000fe2000000185c */
[----:B-1----:R-:W-:Y:S01]  /*80a0*/  FFMA.FTZ R2, R169, UR22, -R3 ;  /* 0x00000016a9027c23 */ /* 0x002fe20008010803 */
[----:B------:R-:W-:-:S03]  /*80b0*/  MOV R169, R134 ;  /* 0x0000008600a97202 */ /* 0x000fc60000000f00 */
[----:B------:R1:W2:Y:S02]  /*80c0*/  MUFU.EX2 R209, R2 ;  /* 0x0000000200d17308 */ /* 0x0002a40000000800 */
[--C-:B-1----:R-:W-:Y:S01]  /*80d0*/  FFMA.FTZ R2, R107, UR22, -R3.reuse ;  /* 0x000000166b027c23 */ /* 0x102fe20008010803 */
[----:B------:R-:W-:-:S05]  /*80e0*/  FFMA.FTZ R3, R168, UR22, -R3 ;  /* 0x00000016a8037c23 */ /* 0x000fca0008010803 */
[----:B------:R1:W-:Y:S02]  /*80f0*/  MUFU.EX2 R208, R2 ;  /* 0x0000000200d07308 */ /* 0x0003e40000000800 */
[--C-:B-1----:R-:W-:Y:S02]  /*8100*/  FFMA.FTZ R2, R181, UR22, -R0.reuse ;  /* 0x00000016b5027c23 */ /* 0x102fe40008010800 */
[C---:B------:R-:W-:Y:S04]  /*8110*/  HMMA.16816.F32 R180, R4.reuse, R16, R108 ;  /* 0x0000001004b4723c */ /* 0x040fe8000000186c */
[----:B------:R1:W-:Y:S02]  /*8120*/  MUFU.EX2 R207, R2 ;  /* 0x0000000200cf7308 */ /* 0x0003e40000000800 */
[----:B------:R-:W-:Y:S01]  /*8130*/  HMMA.16816.F32 R108, R4, R22, R76 ;  /* 0x00000016046c723c */ /* 0x000fe2000000184c */
[----:B-1----:R-:W-:-:S05]  /*8140*/  FFMA.FTZ R2, R184, UR22, -R0 ;  /* 0x00000016b8027c23 */ /* 0x002fca0008010800 */
[----:B------:R-:W-:Y:S01]  /*8150*/  HMMA.16816.F32 R184, R4, R20, R96 ;  /* 0x0000001404b8723c */ /* 0x000fe20000001860 */
[----:B------:R1:W3:Y:S06]  /*8160*/  MUFU.EX2 R206, R2 ;  /* 0x0000000200ce7308 */ /* 0x0002ec0000000800 */
[----:B--2---:R-:W-:Y:S01]  /*8170*/  F2FP.F16.F32.PACK_AB R96, R209, R210 ;  /* 0x000000d2d160723e */ /* 0x004fe200000000ff */
[----:B-1----:R-:W-:Y:S01]  /*8180*/  FFMA.FTZ R2, R201, UR22, -R0 ;  /* 0x00000016c9027c23 */ /* 0x002fe20008010800 */
[----:B---3--:R-:W-:Y:S01]  /*8190*/  F2FP.F16.F32.PACK_AB R9, R206, R207 ;  /* 0x000000cfce09723e */ /* 0x008fe200000000ff */
[----:B------:R1:W2:Y:S08]  /*81a0*/  MUFU.EX2 R201, R3 ;  /* 0x0000000300c97308 */ /* 0x0002b00000000800 */
[----:B------:R3:W-:Y:S01]  /*81b0*/  MUFU.EX2 R107, R2 ;  /* 0x00000002006b7308 */ /* 0x0007e20000000800 */
[----:B-1----:R-:W-:-:S02]  /*81c0*/  MOV R3, R14 ;  /* 0x0000000e00037202 */ /* 0x002fc40000000f00 */
[----:B--2---:R-:W-:Y:S01]  /*81d0*/  F2FP.F16.F32.PACK_AB R98, R201, R208 ;  /* 0x000000d0c962723e */ /* 0x004fe200000000ff */
[--C-:B---3--:R-:W-:Y:S02]  /*81e0*/  FFMA.FTZ R2, R175, UR22, -R0.reuse ;  /* 0x00000016af027c23 */ /* 0x108fe40008010800 */
[----:B------:R-:W-:Y:S02]  /*81f0*/  HMMA.16816.F32 R172, R4, R30, R84 ;  /* 0x0000001e04ac723c */ /* 0x000fe40000001854 */
[----:B------:R1:W2:Y:S02]  /*8200*/  MUFU.EX2 R106, R2 ;  /* 0x00000002006a7308 */ /* 0x0002a40000000800 */
[----:B-1----:R-:W-:Y:S01]  /*8210*/  FFMA.FTZ R2, R198, UR22, -R0 ;  /* 0x00000016c6027c23 */ /* 0x002fe20008010800 */
[----:B--2---:R-:W-:Y:S01]  /*8220*/  F2FP.F16.F32.PACK_AB R11, R106, R107 ;  /* 0x0000006b6a0b723e */ /* 0x004fe200000000ff */
[----:B------:R-:W-:Y:S01]  /*8230*/  IMAD.MOV.U32 R198, RZ, RZ, R152 ;  /* 0x000000ffffc67224 */ /* 0x000fe200078e0098 */
[----:B------:R-:W-:-:S03]  /*8240*/  MOV R152, R148 ;  /* 0x0000009400987202 */ /* 0x000fc60000000f00 */
[----:B------:R1:W-:Y:S01]  /*8250*/  MUFU.EX2 R101, R2 ;  /* 0x0000000200657308 */ /* 0x0003e20000000800 */
[----:B------:R-:W-:Y:S01]  /*8260*/  HMMA.16816.F32 R148, R4, R18, R80 ;  /* 0x000000120494723c */ /* 0x000fe20000001850 */
[----:B------:R-:W-:Y:S04]  /*8270*/  LDSM.16.MT88.4 R4, [R218+0xbc00] ;  /* 0x00bc0000da04783b */ /* 0x000fe80000004200 */
[----:B------:R-:W2:Y:S01]  /*8280*/  LDSM.16.MT88.4 R80, [R216+0xbc00] ;  /* 0x00bc0000d850783b */ /* 0x000ea20000004200 */
[C---:B------:R-:W-:Y:S06]  /*8290*/  HMMA.16816.F32 R116, R8.reuse, R48, R72 ;  /* 0x000000300874723c */ /* 0x040fec0000001848 */
[----:B------:R-:W-:Y:S01]  /*82a0*/  HMMA.16816.F32 R60, R8, R50, R60 ;  /* 0x00000032083c723c */ /* 0x000fe2000000183c */
[----:B-1----:R-:W-:Y:S01]  /*82b0*/  FFMA.FTZ R2, R200, UR22, -R13 ;  /* 0x00000016c8027c23 */ /* 0x002fe2000801080d */
[----:B------:R-:W-:Y:S01]  /*82c0*/  IMAD.MOV.U32 R200, RZ, RZ, R153 ;  /* 0x000000ffffc87224 */ /* 0x000fe200078e0099 */
[----:B------:R-:W-:-:S04]  /*82d0*/  MOV R153, R154 ;  /* 0x0000009a00997202 */ /* 0x000fc80000000f00 */
[----:B------:R-:W-:Y:S01]  /*82e0*/  IMAD.MOV.U32 R50, RZ, RZ, R132 ;  /* 0x000000ffff327224 */ /* 0x000fe200078e0084 */
[----:B------:R-:W-:Y:S01]  /*82f0*/  MOV R154, R136 ;  /* 0x00000088009a7202 */ /* 0x000fe20000000f00 */
[----:B------:R-:W-:Y:S01]  /*8300*/  IMAD.MOV.U32 R136, RZ, RZ, R100 ;  /* 0x000000ffff887224 */ /* 0x000fe200078e0064 */
[----:B------:R-:W-:Y:S01]  /*8310*/  MOV R51, R155 ;  /* 0x0000009b00337202 */ /* 0x000fe20000000f00 */
[----:B------:R1:W-:Y:S01]  /*8320*/  MUFU.EX2 R100, R2 ;  /* 0x0000000200647308 */ /* 0x0003e20000000800 */
[----:B------:R-:W-:Y:S01]  /*8330*/  IMAD.MOV.U32 R155, RZ, RZ, R135 ;  /* 0x000000ffff9b7224 */ /* 0x000fe200078e0087 */
[C---:B------:R-:W-:Y:S06]  /*8340*/  HMMA.16816.F32 R64, R8.reuse, R36, R64 ;  /* 0x000000240840723c */ /* 0x040fec0000001840 */
[----:B------:R-:W-:Y:S01]  /*8350*/  HMMA.16816.F32 R164, R8, R28, R164 ;  /* 0x0000001c08a4723c */ /* 0x000fe200000018a4 */
[----:B------:R-:W-:-:S05]  /*8360*/  IMAD.MOV.U32 R37, RZ, RZ, R153 ;  /* 0x000000ffff257224 */ /* 0x000fca00078e0099 */
[C---:B------:R-:W-:Y:S01]  /*8370*/  HMMA.16816.F32 R84, R8.reuse, R20, R192 ;  /* 0x000000140854723c */ /* 0x040fe200000018c0 */
[----:B------:R-:W-:Y:S01]  /*8380*/  IMAD.MOV.U32 R28, RZ, RZ, R15 ;  /* 0x000000ffff1c7224 */ /* 0x000fe200078e000f */
[----:B------:R-:W-:Y:S01]  /*8390*/  MOV R29, R139 ;  /* 0x0000008b001d7202 */ /* 0x000fe20000000f00 */
[--C-:B-1----:R-:W-:Y:S01]  /*83a0*/  FFMA.FTZ R2, R179, UR22, -R13.reuse ;  /* 0x00000016b3027c23 */ /* 0x102fe2000801080d */
[----:B------:R-:W-:Y:S02]  /*83b0*/  MOV R179, R170 ;  /* 0x000000aa00b37202 */ /* 0x000fe40000000f00 */
[----:B------:R-:W-:Y:S01]  /*83c0*/  MOV R170, R133 ;  /* 0x0000008500aa7202 */ /* 0x000fe20000000f00 */
[----:B------:R1:W3:Y:S01]  /*83d0*/  MUFU.EX2 R49, R2 ;  /* 0x0000000200317308 */ /* 0x0002e20000000800 */
[C---:B------:R-:W-:Y:S06]  /*83e0*/  HMMA.16816.F32 R132, R8.reuse, R40, R68 ;  /* 0x000000280884723c */ /* 0x040fec0000001844 */
[C---:B------:R-:W-:Y:S06]  /*83f0*/  HMMA.16816.F32 R56, R8.reuse, R42, R56 ;  /* 0x0000002a0838723c */ /* 0x040fec0000001838 */
[----:B------:R-:W-:Y:S01]  /*8400*/  HMMA.16816.F32 R52, R8, R38, R52 ;  /* 0x000000260834723c */ /* 0x000fe20000001834 */
[----:B------:R-:W-:Y:S01]  /*8410*/  IMAD.MOV.U32 R42, RZ, RZ, R126 ;  /* 0x000000ffff2a7224 */ /* 0x000fe200078e007e */
[----:B------:R-:W-:Y:S01]  /*8420*/  MOV R43, R125 ;  /* 0x0000007d002b7202 */ /* 0x000fe20000000f00 */
[----:B-1----:R-:W-:Y:S01]  /*8430*/  FFMA.FTZ R2, R171, UR22, -R13 ;  /* 0x00000016ab027c23 */ /* 0x002fe2000801080d */
[----:B---3--:R-:W-:-:S02]  /*8440*/  F2FP.F16.F32.PACK_AB R92, R49, R100 ;  /* 0x00000064315c723e */ /* 0x008fc400000000ff */
[----:B------:R-:W-:Y:S01]  /*8450*/  HMMA.16816.F32 R24, R8, R30, R24 ;  /* 0x0000001e0818723c */ /* 0x000fe20000001818 */
[----:B------:R-:W-:Y:S01]  /*8460*/  MOV R39, R136 ;  /* 0x0000008800277202 */ /* 0x000fe20000000f00 */
[----:B------:R1:W-:Y:S01]  /*8470*/  MUFU.EX2 R48, R2 ;  /* 0x0000000200307308 */ /* 0x0003e20000000800 */
[----:B------:R-:W-:-:S03]  /*8480*/  IMAD.MOV.U32 R38, RZ, RZ, R137 ;  /* 0x000000ffff267224 */ /* 0x000fc600078e0089 */
[C---:B------:R-:W-:Y:S01]  /*8490*/  HMMA.16816.F32 R68, R8.reuse, R16, R188 ;  /* 0x000000100844723c */ /* 0x040fe200000018bc */
[----:B------:R-:W-:Y:S01]  /*84a0*/  MOV R31, R169 ;  /* 0x000000a9001f7202 */ /* 0x000fe20000000f00 */
[----:B------:R-:W-:Y:S02]  /*84b0*/  IMAD.MOV.U32 R30, RZ, RZ, R170 ;  /* 0x000000ffff1e7224 */ /* 0x000fe400078e00aa */
[----:B------:R-:W-:Y:S02]  /*84c0*/  LDSM.16.MT88.4 R168, [R218+0xac00] ;  /* 0x00ac0000daa8783b */ /* 0x000fe40000004200 */
[----:B------:R-:W-:Y:S01]  /*84d0*/  HMMA.16816.F32 R32, R8, R18, R32 ;  /* 0x000000120820723c */ /* 0x000fe20000001820 */
[----:B------:R-:W-:-:S05]  /*84e0*/  MOV R191, R159 ;  /* 0x0000009f00bf7202 */ /* 0x000fca0000000f00 */
[----:B------:R-:W-:Y:S01]  /*84f0*/  HMMA.16816.F32 R20, R8, R22, R44 ;  /* 0x000000160814723c */ /* 0x000fe2000000182c */
[----:B-1----:R-:W-:Y:S01]  /*8500*/  FFMA.FTZ R2, R178, UR22, -R13 ;  /* 0x00000016b2027c23 */ /* 0x002fe2000801080d */
[----:B------:R-:W-:Y:S01]  /*8510*/  FADD.FTZ R3, R3, R191 ;  /* 0x000000bf03037221 */ /* 0x000fe20000010000 */
[----:B------:R-:W-:Y:S02]  /*8520*/  MOV R178, R124 ;  /* 0x0000007c00b27202 */ /* 0x000fe40000000f00 */
[----:B------:R1:W3:Y:S01]  /*8530*/  MUFU.EX2 R41, R2 ;  /* 0x0000000200297308 */ /* 0x0002e20000000800 */
[----:B------:R-:W-:Y:S01]  /*8540*/  FADD.FTZ R3, R29, R3 ;  /* 0x000000031d037221 */ /* 0x000fe20000010000 */
[----:B------:R-:W4:Y:S03]  /*8550*/  LDSM.16.MT88.4 R124, [R216+0x9c00] ;  /* 0x009c0000d87c783b */ /* 0x000f260000004200 */
[----:B------:R-:W-:-:S04]  /*8560*/  FADD.FTZ R3, R39, R3 ;  /* 0x0000000327037221 */ /* 0x000fc80000010000 */
        /* <DEDUP_REMOVED lines=14> */
[----:B-1----:R-:W-:Y:S01]  /*8650*/  FFMA.FTZ R2, R197, UR22, -R12 ;  /* 0x00000016c5027c23 */ /* 0x002fe2000801080c */
[----:B------:R-:W-:Y:S02]  /*8660*/  MOV R197, R155 ;  /* 0x0000009b00c57202 */ /* 0x000fe40000000f00 */
[----:B------:R-:W1:Y:S03]  /*8670*/  LDSM.16.MT88.4 R152, [R216+0xac00] ;  /* 0x00ac0000d898783b */ /* 0x000e660000004200 */
[----:B------:R3:W5:Y:S01]  /*8680*/  MUFU.EX2 R14, R2 ;  /* 0x00000002000e7308 */ /* 0x0007620000000800 */
[----:B------:R-:W-:-:S04]  /*8690*/  FADD.FTZ R8, R28, R197 ;  /* 0x000000c51c087221 */ /* 0x000fc80000010000 */
[----:B------:R-:W-:Y:S01]  /*86a0*/  FADD.FTZ R8, R38, R8 ;  /* 0x0000000826087221 */ /* 0x000fe20000010000 */
[----:B---3--:R-:W-:Y:S01]  /*86b0*/  FFMA.FTZ R2, R205, UR22, -R0 ;  /* 0x00000016cd027c23 */ /* 0x008fe20008010800 */
[----:B-----5:R-:W-:-:S03]  /*86c0*/  F2FP.F16.F32.PACK_AB R95, R14, R15 ;  /* 0x0000000f0e5f723e */ /* 0x020fc600000000ff */
[----:B------:R3:W5:Y:S04]  /*86d0*/  MUFU.EX2 R13, R2 ;  /* 0x00000002000d7308 */ /* 0x0007680000000800 */
        /* <DEDUP_REMOVED lines=162> */
[----:B------:R-:W-:Y:S04]  /*9100*/  LDSM.16.M88.4 R32, [R217+0x6000] ;  /* 0x00600000d920783b */ /* 0x000fe80000000200 */
[----:B------:R-:W4:Y:S04]  /*9110*/  LDSM.16.M88.4 R12, [R220] ;  /* 0x00000000dc0c783b */ /* 0x000f280000000200 */
[----:B-1----:R-:W1:Y:S04]  /*9120*/  LDSM.16.M88.4 R8, [R220+0x1000] ;  /* 0x00100000dc08783b */ /* 0x002e680000000200 */
[----:B------:R-:W5:Y:S04]  /*9130*/  LDSM.16.M88.4 R28, [R217+0x6400] ;  /* 0x00640000d91c783b */ /* 0x000f680000000200 */
[----:B------:R-:W3:Y:S04]  /*9140*/  LDSM.16.M88.4 R24, [R217+0x6800] ;  /* 0x00680000d918783b */ /* 0x000ee80000000200 */
[----:B------:R-:W3:Y:S04]  /*9150*/  LDSM.16.M88.4 R20, [R217+0x6c00] ;  /* 0x006c0000d914783b */ /* 0x000ee80000000200 */
[----:B--2---:R-:W-:Y:S04]  /*9160*/  LDSM.16.M88.4 R4, [R221+0x1000] ;  /* 0x00100000dd04783b */ /* 0x004fe80000000200 */
[----:B------:R-:W2:Y:S04]  /*9170*/  LDSM.16.M88.4 R52, [R219+0x6800] ;  /* 0x00680000db34783b */ /* 0x000ea80000000200 */
[----:B------:R-:W2:Y:S04]  /*9180*/  LDSM.16.M88.4 R44, [R219+0x6000] ;  /* 0x00600000db2c783b */ /* 0x000ea80000000200 */
[----:B------:R-:W2:Y:S04]  /*9190*/  LDSM.16.M88.4 R40, [R219+0x6400] ;  /* 0x00640000db28783b */ /* 0x000ea80000000200 */
[----:B------:R-:W2:Y:S01]  /*91a0*/  LDSM.16.M88.4 R48, [R219+0x6c00] ;  /* 0x006c0000db30783b */ /* 0x000ea20000000200 */
[----:B----4-:R-:W-:Y:S03]  /*91b0*/  HMMA.16816.F32 R184, R12, R34, RZ ;  /* 0x000000220cb8723c */ /* 0x010fe600000018ff */
[----:B------:R-:W4:Y:S04]  /*91c0*/  LDSM.16.M88.4 R16, [R221] ;  /* 0x00000000dd10783b */ /* 0x000f280000000200 */
[----:B------:R-:W0:Y:S01]  /*91d0*/  LDGDEPBAR ;  /* 0x00000000000079af */ /* 0x000e220000000000 */
[C---:B-1----:R-:W-:Y:S06]  /*91e0*/  HMMA.16816.F32 R108, R8.reuse, R32, RZ ;  /* 0x00000020086c723c */ /* 0x042fec00000018ff */
[C---:B-----5:R-:W-:Y:S06]  /*91f0*/  HMMA.16816.F32 R60, R8.reuse, R28, RZ ;  /* 0x0000001c083c723c */ /* 0x060fec00000018ff */
[C---:B---3--:R-:W-:Y:S06]  /*9200*/  HMMA.16816.F32 R56, R8.reuse, R24, RZ ;  /* 0x000000180838723c */ /* 0x048fec00000018ff */
[----:B------:R-:W-:Y:S01]  /*9210*/  HMMA.16816.F32 R36, R8, R20, RZ ;  /* 0x000000140824723c */ /* 0x000fe200000018ff */
[----:B------:R-:W-:-:S02]  /*9220*/  IMAD.MOV.U32 R3, RZ, RZ, R185 ;  /* 0x000000ffff037224 */ /* 0x000fc400078e00b9 */
[----:B------:R-:W-:Y:S02]  /*9230*/  IMAD.MOV.U32 R2, RZ, RZ, R186 ;  /* 0x000000ffff027224 */ /* 0x000fe400078e00ba */
[----:B------:R-:W-:Y:S01]  /*9240*/  IMAD.MOV.U32 R0, RZ, RZ, R187 ;  /* 0x000000ffff007224 */ /* 0x000fe200078e00bb */
[C---:B------:R-:W-:Y:S06]  /*9250*/  HMMA.16816.F32 R64, R8.reuse, R34, RZ ;  /* 0x000000220840723c */ /* 0x040fec00000018ff */
[C---:B------:R-:W-:Y:S06]  /*9260*/  HMMA.16816.F32 R176, R8.reuse, R30, RZ ;  /* 0x0000001e08b0723c */ /* 0x040fec00000018ff */
[C---:B------:R-:W-:Y:S06]  /*9270*/  HMMA.16816.F32 R180, R8.reuse, R26, RZ ;  /* 0x0000001a08b4723c */ /* 0x040fec00000018ff */
[----:B------:R-:W-:Y:S06]  /*9280*/  HMMA.16816.F32 R8, R8, R22, RZ ;  /* 0x000000160808723c */ /* 0x000fec00000018ff */
[C---:B------:R-:W-:Y:S06]  /*9290*/  HMMA.16816.F32 R236, R12.reuse, R32, RZ ;  /* 0x000000200cec723c */ /* 0x040fec00000018ff */
[----:B------:R-:W-:Y:S01]  /*92a0*/  HMMA.16816.F32 R196, R12, R28, RZ ;  /* 0x0000001c0cc4723c */ /* 0x000fe200000018ff */
[----:B------:R-:W-:-:S05]  /*92b0*/  IMAD.MOV.U32 R32, RZ, RZ, R184 ;  /* 0x000000ffff207224 */ /* 0x000fca00078e00b8 */
[C---:B------:R-:W-:Y:S01]  /*92c0*/  HMMA.16816.F32 R248, R12.reuse, R30, RZ ;  /* 0x0000001e0cf8723c */ /* 0x040fe200000018ff */
[----:B------:R-:W-:Y:S05]  /*92d0*/  LDSM.16.M88.4 R28, [R217+0x7c00] ;  /* 0x007c0000d91c783b */ /* 0x000fea0000000200 */
[C---:B------:R-:W-:Y:S06]  /*92e0*/  HMMA.16816.F32 R188, R12.reuse, R24, RZ ;  /* 0x000000180cbc723c */ /* 0x040fec00000018ff */
[C---:B------:R-:W-:Y:S06]  /*92f0*/  HMMA.16816.F32 R244, R12.reuse, R26, RZ ;  /* 0x0000001a0cf4723c */ /* 0x040fec00000018ff */
[C---:B------:R-:W-:Y:S06]  /*9300*/  HMMA.16816.F32 R184, R12.reuse, R20, RZ ;  /* 0x000000140cb8723c */ /* 0x040fec00000018ff */
[----:B------:R-:W-:Y:S01]  /*9310*/  HMMA.16816.F32 R212, R12, R22, RZ ;  /* 0x000000160cd4723c */ /* 0x000fe200000018ff */
[----:B------:R-:W-:Y:S05]  /*9320*/  LDSM.16.M88.4 R20, [R217+0x7000] ;  /* 0x00700000d914783b */ /* 0x000fea0000000200 */
[C---:B--2---:R-:W-:Y:S06]  /*9330*/  HMMA.16816.F32 R200, R4.reuse, R52, R56 ;  /* 0x0000003404c8723c */ /* 0x044fec0000001838 */
[C---:B------:R-:W-:Y:S06]  /*9340*/  HMMA.16816.F32 R208, R4.reuse, R44, R108 ;  /* 0x0000002c04d0723c */ /* 0x040fec000000186c */
[----:B------:R-:W-:Y:S01]  /*9350*/  HMMA.16816.F32 R204, R4, R40, R60 ;  /* 0x0000002804cc723c */ /* 0x000fe2000000183c */
[----:B------:R-:W-:-:S02]  /*9360*/  IMAD.MOV.U32 R108, RZ, RZ, R32 ;  /* 0x000000ffff6c7224 */ /* 0x000fc400078e0020 */
[----:B------:R-:W-:Y:S01]  /*9370*/  LDSM.16.M88.4 R32, [R217+0x7800] ;  /* 0x00780000d920783b */ /* 0x000fe20000000200 */
[----:B------:R-:W-:Y:S02]  /*9380*/  IMAD.MOV.U32 R109, RZ, RZ, R3 ;  /* 0x000000ffff6d7224 */ /* 0x000fe400078e0003 */
[C---:B------:R-:W-:Y:S01]  /*9390*/  HMMA.16816.F32 R192, R4.reuse, R48, R36 ;  /* 0x0000003004c0723c */ /* 0x040fe20000001824 */
[----:B------:R-:W-:Y:S01]  /*93a0*/  LDSM.16.M88.4 R36, [R217+0x7400] ;  /* 0x00740000d924783b */ /* 0x000fe20000000200 */
[----:B------:R-:W-:Y:S02]  /*93b0*/  IMAD.MOV.U32 R110, RZ, RZ, R2 ;  /* 0x000000ffff6e7224 */ /* 0x000fe400078e0002 */
[----:B------:R-:W-:Y:S02]  /*93c0*/  IMAD.MOV.U32 R111, RZ, RZ, R0 ;  /* 0x000000ffff6f7224 */ /* 0x000fe400078e0000 */
        /* <DEDUP_REMOVED lines=17> */
[----:B-1----:R-:W-:Y:S01]  /*94e0*/  HMMA.16816.F32 R44, R4, R22, R12 ;  /* 0x00000016042c723c */ /* 0x002fe2000000180c */
[----:B------:R-:W1:Y:S05]  /*94f0*/  LDSM.16.M88.4 R12, [R221+0x3000] ;  /* 0x00300000dd0c783b */ /* 0x000e6a0000000200 */
[C---:B------:R-:W-:Y:S06]  /*9500*/  HMMA.16816.F32 R176, R16.reuse, R42, R248 ;  /* 0x0000002a10b0723c */ /* 0x040fec00000018f8 */
[----:B------:R-:W-:Y:S01]  /*9510*/  HMMA.16816.F32 R64, R16, R50, R212 ;  /* 0x000000321040723c */ /* 0x000fe200000018d4 */
[----:B------:R-:W-:Y:S05]  /*9520*/  LDSM.16.M88.4 R48, [R219+0x7800] ;  /* 0x00780000db30783b */ /* 0x000fea0000000200 */
[----:B------:R-:W-:Y:S01]  /*9530*/  HMMA.16816.F32 R16, R4, R28, R192 ;  /* 0x0000001c0410723c */ /* 0x000fe200000018c0 */
[----:B------:R-:W-:-:S02]  /*9540*/  IMAD.MOV.U32 R212, RZ, RZ, R40 ;  /* 0x000000ffffd47224 */ /* 0x000fc400078e0028 */
[----:B------:R-:W-:Y:S02]  /*9550*/  IMAD.MOV.U32 R213, RZ, RZ, R3 ;  /* 0x000000ffffd57224 */ /* 0x000fe400078e0003 */
[----:B------:R-:W-:Y:S01]  /*9560*/  IMAD.MOV.U32 R214, RZ, RZ, R2 ;  /* 0x000000ffffd67224 */ /* 0x000fe200078e0002 */
[----:B------:R-:W-:Y:S01]  /*9570*/  HMMA.16816.F32 R192, R4, R34, R56 ;  /* 0x0000002204c0723c */ /* 0x000fe20000001838 */
[----:B------:R-:W3:Y:S01]  /*9580*/  LDSM.16.M88.4 R56, [R219+0x7400] ;  /* 0x00740000db38783b */ /* 0x000ee20000000200 */
[----:B------:R-:W-:-:S04]  /*9590*/  IMAD.MOV.U32 R215, RZ, RZ, R0 ;  /* 0x000000ffffd77224 */ /* 0x000fc800078e0000 */
[C---:B------:R-:W-:Y:S01]  /*95a0*/  HMMA.16816.F32 R40, R4.reuse, R38, R24 ;  /* 0x000000260428723c */ /* 0x040fe20000001818 */
[----:B------:R-:W4:Y:S05]  /*95b0*/  LDSM.16.M88.4 R24, [R219+0x7c00] ;  /* 0x007c0000db18783b */ /* 0x000f2a0000000200 */
[C---:B------:R-:W-:Y:S06]  /*95c0*/  HMMA.16816.F32 R60, R4.reuse, R20, R208 ;  /* 0x00000014043c723c */ /* 0x040fec00000018d0 */
[----:B------:R-:W-:Y:S01]  /*95d0*/  HMMA.16816.F32 R188, R4, R36, R204 ;  /* 0x0000002404bc723c */ /* 0x000fe200000018cc */
[----:B------:R-:W-:-:S02]  /*95e0*/  IMAD.MOV.U32 R3, RZ, RZ, R17 ;  /* 0x000000ffff037224 */ /* 0x000fc400078e0011 */
[----:B------:R-:W-:Y:S02]  /*95f0*/  IMAD.MOV.U32 R2, RZ, RZ, R18 ;  /* 0x000000ffff027224 */ /* 0x000fe400078e0012 */
[----:B------:R-:W-:Y:S01]  /*9600*/  IMAD.MOV.U32 R0, RZ, RZ, R19 ;  /* 0x000000ffff007224 */ /* 0x000fe200078e0013 */
[C---:B------:R-:W-:Y:S01]  /*9610*/  HMMA.16816.F32 R208, R4.reuse, R32, R200 ;  /* 0x0000002004d0723c */ /* 0x040fe200000018c8 */
[----:B------:R-:W-:Y:S02]  /*9620*/  IMAD.MOV.U32 R204, RZ, RZ, R16 ;  /* 0x000000ffffcc7224 */ /* 0x000fe400078e0010 */
[----:B------:R-:W5:Y:S03]  /*9630*/  LDSM.16.M88.4 R16, [R221+0x2000] ;  /* 0x00200000dd10783b */ /* 0x000f660000000200 */
[----:B------:R-:W-:Y:S01]  /*9640*/  HMMA.16816.F32 R200, R4, R30, R240 ;  /* 0x0000001e04c8723c */ /* 0x000fe200000018f0 */
[----:B------:R-:W-:Y:S05]  /*9650*/  LDSM.16.M88.4 R4, [R220+0x5000] ;  /* 0x00500000dc04783b */ /* 0x000fea0000000200 */
[C---:B--2---:R-:W-:Y:S06]  /*9660*/  HMMA.16816.F32 R240, R8.reuse, R20, R236 ;  /* 0x0000001408f0723c */ /* 0x044fec00000018ec */
[----:B------:R-:W-:Y:S01]  /*9670*/  HMMA.16816.F32 R244, R8, R36, R196 ;  /* 0x0000002408f4723c */ /* 0x000fe200000018c4 */
[----:B------:R-:W-:-:S02]  /*9680*/  IMAD.MOV.U32 R20, RZ, RZ, R204 ;  /* 0x000000ffff147224 */ /* 0x000fc400078e00cc */
[----:B------:R-:W-:-:S03]  /*9690*/  IMAD.MOV.U32 R21, RZ, RZ, R3 ;  /* 0x000000ffff157224 */ /* 0x000fc600078e0003 */
[C---:B------:R-:W-:Y:S06]  /*96a0*/  HMMA.16816.F32 R196, R8.reuse, R28, R184 ;  /* 0x0000001c08c4723c */ /* 0x040fec00000018b8 */
[C---:B------:R-:W-:Y:S06]  /*96b0*/  HMMA.16816.F32 R248, R8.reuse, R22, R180 ;  /* 0x0000001608f8723c */ /* 0x040fec00000018b4 */
[----:B------:R-:W-:Y:S01]  /*96c0*/  HMMA.16816.F32 R236, R8, R38, R176 ;  /* 0x0000002608ec723c */ /* 0x000fe200000018b0 */
[----:B------:R-:W-:Y:S01]  /*96d0*/  IMAD.MOV.U32 R22, RZ, RZ, R2 ;  /* 0x000000ffff167224 */ /* 0x000fe200078e0002 */
[----:B------:R-:W-:Y:S01]  /*96e0*/  LDSM.16.M88.4 R36, [R217+0x8800] ;  /* 0x00880000d924783b */ /* 0x000fe20000000200 */
[----:B------:R-:W-:-:S03]  /*96f0*/  IMAD.MOV.U32 R23, RZ, RZ, R0 ;  /* 0x000000ffff177224 */ /* 0x000fc600078e0000 */
[C---:B------:R-:W-:Y:S06]  /*9700*/  HMMA.16816.F32 R212, R8.reuse, R32, R212 ;  /* 0x0000002008d4723c */ /* 0x040fec00000018d4 */
[C---:B------:R-:W-:Y:S01]  /*9710*/  HMMA.16816.F32 R204, R8.reuse, R34, R108 ;  /* 0x0000002208cc723c */ /* 0x040fe2000000186c */
[----:B------:R-:W-:Y:S05]  /*9720*/  LDSM.16.M88.4 R32, [R217+0x8c00] ;  /* 0x008c0000d920783b */ /* 0x000fea0000000200 */
[----:B------:R-:W-:Y:S06]  /*9730*/  HMMA.16816.F32 R184, R8, R30, R64 ;  /* 0x0000001e08b8723c */ /* 0x000fec0000001840 */
[C---:B-1----:R-:W-:Y:S01]  /*9740*/  HMMA.16816.F32 R8, R12.reuse, R54, R44 ;  /* 0x000000360c08723c */ /* 0x042fe2000000182c */
[----:B------:R-:W1:Y:S05]  /*9750*/  LDSM.16.M88.4 R44, [R217+0x8000] ;  /* 0x00800000d92c783b */ /* 0x000e6a0000000200 */
[C---:B---3--:R-:W-:Y:S01]  /*9760*/  HMMA.16816.F32 R176, R12.reuse, R58, R40 ;  /* 0x0000003a0cb0723c */ /* 0x048fe20000001828 */
[----:B------:R-:W2:Y:S05]  /*9770*/  LDSM.16.M88.4 R40, [R217+0x8400] ;  /* 0x00840000d928783b */ /* 0x000eaa0000000200 */
[C---:B------:R-:W-:Y:S06]  /*9780*/  HMMA.16816.F32 R28, R12.reuse, R52, R60 ;  /* 0x000000340c1c723c */ /* 0x040fec000000183c */
[C---:B----4-:R-:W-:Y:S06]  /*9790*/  HMMA.16816.F32 R60, R12.reuse, R24, R20 ;  /* 0x000000180c3c723c */ /* 0x050fec0000001814 */
[C---:B------:R-:W-:Y:S06]  /*97a0*/  HMMA.16816.F32 R180, R12.reuse, R56, R188 ;  /* 0x000000380cb4723c */ /* 0x040fec00000018bc */
[C---:B------:R-:W-:Y:S06]  /*97b0*/  HMMA.16816.F32 R108, R12.reuse, R48, R208 ;  /* 0x000000300c6c723c */ /* 0x040fec00000018d0 */
[C---:B------:R-:W-:Y:S06]  /*97c0*/  HMMA.16816.F32 R64, R12.reuse, R50, R192 ;  /* 0x000000320c40723c */ /* 0x040fec00000018c0 */
[----:B------:R-:W-:Y:S01]  /*97d0*/  HMMA.16816.F32 R20, R12, R26, R200 ;  /* 0x0000001a0c14723c */ /* 0x000fe200000018c8 */
[----:B------:R-:W3:Y:S05]  /*97e0*/  LDSM.16.M88.4 R12, [R220+0x4000] ;  /* 0x00400000dc0c783b */ /* 0x000eea0000000200 */
[C---:B-----5:R-:W-:Y:S06]  /*97f0*/  HMMA.16816.F32 R188, R16.reuse, R52, R240 ;  /* 0x0000003410bc723c */ /* 0x060fec00000018f0 */
[C---:B------:R-:W-:Y:S06]  /*9800*/  HMMA.16816.F32 R248, R16.reuse, R54, R248 ;  /* 0x0000003610f8723c */ /* 0x040fec00000018f8 */
[C---:B------:R-:W-:Y:S06]  /*9810*/  HMMA.16816.F32 R52, R16.reuse, R48, R212 ;  /* 0x000000301034723c */ /* 0x040fec00000018d4 */
[----:B------:R-:W-:Y:S06]  /*9820*/  HMMA.16816.F32 R212, R16, R50, R204 ;  /* 0x0000003210d4723c */ /* 0x000fec00000018cc */
[C---:B-1----:R-:W-:Y:S01]  /*9830*/  HMMA.16816.F32 R204, R4.reuse, R44, R28 ;  /* 0x0000002c04cc723c */ /* 0x042fe2000000181c */
[----:B------:R-:W-:Y:S05]  /*9840*/  LDSM.16.M88.4 R28, [R219+0x8000] ;  /* 0x00800000db1c783b */ /* 0x000fea0000000200 */
[----:B------:R-:W-:Y:S01]  /*9850*/  HMMA.16816.F32 R200, R4, R46, R8 ;  /* 0x0000002e04c8723c */ /* 0x000fe20000001808 */
[----:B------:R-:W1:Y:S05]  /*9860*/  LDSM.16.M88.4 R8, [R221+0x4000] ;  /* 0x00400000dd08783b */ /* 0x000e6a0000000200 */
[C---:B------:R-:W-:Y:S06]  /*9870*/  HMMA.16816.F32 R244, R16.reuse, R56, R244 ;  /* 0x0000003810f4723c */ /* 0x040fec00000018f4 */
[C---:B------:R-:W-:Y:S06]  /*9880*/  HMMA.16816.F32 R56, R16.reuse, R58, R236 ;  /* 0x0000003a1038723c */ /* 0x040fec00000018ec */
[C---:B------:R-:W-:Y:S06]  /*9890*/  HMMA.16816.F32 R236, R16.reuse, R24, R196 ;  /* 0x0000001810ec723c */ /* 0x040fec00000018c4 */
[----:B------:R-:W-:Y:S01]  /*98a0*/  HMMA.16816.F32 R208, R16, R26, R184 ;  /* 0x0000001a10d0723c */ /* 0x000fe200000018b8 */
[----:B------:R-:W-:Y:S04]  /*98b0*/  LDSM.16.M88.4 R16, [R219+0x8c00] ;  /* 0x008c0000db10783b */ /* 0x000fe80000000200 */
[----:B------:R-:W-:Y:S01]  /*98c0*/  LDSM.16.M88.4 R24, [R219+0x8400] ;  /* 0x00840000db18783b */ /* 0x000fe20000000200 */
[C---:B--2---:R-:W-:Y:S06]  /*98d0*/  HMMA.16816.F32 R196, R4.reuse, R40, R180 ;  /* 0x0000002804c4723c */ /* 0x044fec00000018b4 */
[C---:B------:R-:W-:Y:S06]  /*98e0*/  HMMA.16816.F32 R192, R4.reuse, R42, R176 ;  /* 0x0000002a04c0723c */ /* 0x040fec00000018b0 */
[C---:B------:R-:W-:Y:S06]  /*98f0*/  HMMA.16816.F32 R184, R4.reuse, R36, R108 ;  /* 0x0000002404b8723c */ /* 0x040fec000000186c */
[C---:B------:R-:W-:Y:S06]  /*9900*/  HMMA.16816.F32 R180, R4.reuse, R38, R64 ;  /* 0x0000002604b4723c */ /* 0x040fec0000001840 */
[C---:B------:R-:W-:Y:S06]  /*9910*/  HMMA.16816.F32 R176, R4.reuse, R32, R60 ;  /* 0x0000002004b0723c */ /* 0x040fec000000183c */
[----:B------:R-:W-:Y:S01]  /*9920*/  HMMA.16816.F32 R108, R4, R34, R20 ;  /* 0x00000022046c723c */ /* 0x000fe20000001814 */
[----:B------:R-:W2:Y:S04]  /*9930*/  LDSM.16.M88.4 R4, [R221+0x5000] ;  /* 0x00500000dd04783b */ /* 0x000ea80000000200 */
[----:B------:R-:W4:Y:S01]  /*9940*/  LDSM.16.M88.4 R20, [R219+0x8800] ;  /* 0x00880000db14783b */ /* 0x000f220000000200 */
[----:B---3--:R-:W-:Y:S01]  /*9950*/  HMMA.16816.F32 R48, R12, R44, R188 ;  /* 0x0000002c0c30723c */ /* 0x008fe200000018bc */
[----:B------:R-:W-:-:S05]  /*9960*/  DEPBAR.LE SB0, 0x0 ;  /* 0x000080000000791a */ /* 0x000fca0000000000 */
[C---:B------:R-:W-:Y:S06]  /*9970*/  HMMA.16816.F32 R64, R12.reuse, R40, R244 ;  /* 0x000000280c40723c */ /* 0x040fec00000018f4 */
[C---:B------:R-:W-:Y:S06]  /*9980*/  HMMA.16816.F32 R56, R12.reuse, R42, R56 ;  /* 0x0000002a0c38723c */ /* 0x040fec0000001838 */
[----:B------:R-:W-:Y:S06]  /*9990*/  HMMA.16816.F32 R40, R12, R32, R236 ;  /* 0x000000200c28723c */ /* 0x000fec00000018ec */
[----:B-1----:R-:W-:Y:S06]  /*99a0*/  HMMA.16816.F32 R48, R8, R28, R48 ;  /* 0x0000001c0830723c */ /* 0x002fec0000001830 */
[C---:B------:R-:W-:Y:S06]  /*99b0*/  HMMA.16816.F32 R60, R12.reuse, R46, R248 ;  /* 0x0000002e0c3c723c */ /* 0x040fec00000018f8 */
[C---:B------:R-:W-:Y:S06]  /*99c0*/  HMMA.16816.F32 R52, R12.reuse, R36, R52 ;  /* 0x000000240c34723c */ /* 0x040fec0000001834 */
[C---:B------:R-:W-:Y:S06]  /*99d0*/  HMMA.16816.F32 R44, R12.reuse, R38, R212 ;  /* 0x000000260c2c723c */ /* 0x040fec00000018d4 */
[----:B------:R-:W-:Y:S01]  /*99e0*/  HMMA.16816.F32 R36, R12, R34, R208 ;  /* 0x000000220c24723c */ /* 0x000fe200000018d0 */
[----:B------:R-:W-:Y:S01]  /*99f0*/  FMUL.FTZ R0, R48, UR25 ;  /* 0x0000001930007c20 */ /* 0x000fe20008410000 */
[----:B------:R-:W-:-:S04]  /*9a00*/  FMUL.FTZ R2, R50, UR25 ;  /* 0x0000001932027c20 */ /* 0x000fc80008410000 */
[C---:B--2---:R-:W-:Y:S06]  /*9a10*/  HMMA.16816.F32 R12, R4.reuse, R28, R204 ;  /* 0x0000001c040c723c */ /* 0x044fec00000018cc */
[C---:B------:R-:W-:Y:S06]  /*9a20*/  HMMA.16816.F32 R240, R4.reuse, R18, R108 ;  /* 0x0000001204f0723c */ /* 0x040fec000000186c */
[-C--:B------:R-:W-:Y:S06]  /*9a30*/  HMMA.16816.F32 R176, R4, R16.reuse, R176 ;  /* 0x0000001004b0723c */ /* 0x080fec00000018b0 */
[----:B------:R-:W-:Y:S01]  /*9a40*/  HMMA.16816.F32 R108, R8, R16, R40 ;  /* 0x00000010086c723c */ /* 0x000fe20000001828 */
[----:B------:R1:W2:Y:S05]  /*9a50*/  MUFU.TANH R16, R0 ;  /* 0x0000000000107308 */ /* 0x0002aa0000002400 */
[----:B------:R-:W-:Y:S01]  /*9a60*/  HMMA.16816.F32 R32, R4, R30, R200 ;  /* 0x0000001e0420723c */ /* 0x000fe200000018c8 */
[----:B------:R-:W-:-:S05]  /*9a70*/  FMUL.FTZ R15, R15, UR25 ;  /* 0x000000190f0f7c20 */ /* 0x000fca0008410000 */
[C---:B------:R-:W-:Y:S01]  /*9a80*/  HMMA.16816.F32 R28, R8.reuse, R30, R60 ;  /* 0x0000001e081c723c */ /* 0x040fe2000000183c */
[----:B------:R-:W-:Y:S02]  /*9a90*/  IMAD.MOV.U32 R201, RZ, RZ, R242 ;  /* 0x000000ffffc97224 */ /* 0x000fe400078e00f2 */
[----:B------:R-:W-:Y:S02]  /*9aa0*/  IMAD.MOV.U32 R207, RZ, RZ, R240 ;  /* 0x000000ffffcf7224 */ /* 0x000fe400078e00f0 */
[----:B------:R-:W-:Y:S01]  /*9ab0*/  IMAD.MOV.U32 R200, RZ, RZ, R243 ;  /* 0x000000ffffc87224 */ /* 0x000fe200078e00f3 */
[C---:B------:R-:W-:Y:S01]  /*9ac0*/  HMMA.16816.F32 R64, R8.reuse, R24, R64 ;  /* 0x000000180840723c */ /* 0x040fe20000001840 */
[----:B-1----:R-:W-:Y:S02]  /*9ad0*/  IMAD.U32 R0, RZ, RZ, UR20 ;  /* 0x00000014ff007e24 */ /* 0x002fe4000f8e00ff */
[----:B------:R-:W-:Y:S02]  /*9ae0*/  IMAD.MOV.U32 R204, RZ, RZ, R241 ;  /* 0x000000ffffcc7224 */ /* 0x000fe400078e00f1 */
[----:B------:R-:W-:Y:S01]  /*9af0*/  IMAD R0, R0, 0x40, R252 ;  /* 0x0000004000007824 */ /* 0x000fe200078e02fc */
[----:B------:R-:W-:Y:S03]  /*9b00*/  HMMA.16816.F32 R56, R8, R26, R56 ;  /* 0x0000001a0838723c */ /* 0x000fe60000001838 */
[----:B------:R-:W-:Y:S01]  /*9b10*/  IMAD.IADD R3, R227, 0x1, -R0 ;  /* 0x00000001e3037824 */ /* 0x000fe200078e0a00 */
[----:B------:R-:W-:-:S02]  /*9b20*/  ISETP.GE.AND P0, PT, R0, R234, PT ;  /* 0x000000ea0000720c */ /* 0x000fc40003f06270 */
[C---:B----4-:R-:W-:Y:S01]  /*9b30*/  HMMA.16816.F32 R52, R8.reuse, R20, R52 ;  /* 0x000000140834723c */ /* 0x050fe20000001834 */
[C---:B------:R-:W-:Y:S02]  /*9b40*/  ISETP.GE.AND P6, PT, R0.reuse, R233, PT ;  /* 0x000000e90000720c */ /* 0x040fe40003fc6270 */
[C---:B------:R-:W-:Y:S02]  /*9b50*/  ISETP.GE.AND P5, PT, R0.reuse, R232, PT ;  /* 0x000000e80000720c */ /* 0x040fe40003fa6270 */
[C---:B------:R-:W-:Y:S01]  /*9b60*/  ISETP.GE.AND P1, PT, R0.reuse, R231, PT ;  /* 0x000000e70000720c */ /* 0x040fe20003f26270 */
[C---:B------:R-:W-:Y:S01]  /*9b70*/  HMMA.16816.F32 R60, R8.reuse, R22, R44 ;  /* 0x00000016083c723c */ /* 0x040fe2000000182c */
[C---:B------:R-:W-:Y:S01]  /*9b80*/  ISETP.LT.OR P0, PT, R0.reuse, R226, P0 ;  /* 0x000000e20000720c */ /* 0x040fe20000701670 */
[----:B------:R-:W-:Y:S01]  /*9b90*/  FMUL.FTZ R17, R29, UR25 ;  /* 0x000000191d117c20 */ /* 0x000fe20008410000 */
[C---:B------:R-:W-:Y:S01]  /*9ba0*/  ISETP.LT.OR P6, PT, R0.reuse, R225, P6 ;  /* 0x000000e10000720c */ /* 0x040fe200037c1670 */
[----:B------:R-:W-:Y:S01]  /*9bb0*/  BAR.SYNC.DEFER_BLOCKING 0x0 ;  /* 0x0000000000007b1d */ /* 0x000fe20000010000 */
[C---:B------:R-:W-:Y:S01]  /*9bc0*/  ISETP.LT.OR P5, PT, R0.reuse, R224, P5 ;  /* 0x000000e00000720c */ /* 0x040fe20002fa1670 */
[----:B------:R-:W-:Y:S01]  /*9bd0*/  HMMA.16816.F32 R188, R8, R18, R36 ;  /* 0x0000001208bc723c */ /* 0x000fe20000001824 */
[----:B------:R-:W-:-:S03]  /*9be0*/  ISETP.LT.OR P1, PT, R0, R223, P1 ;  /* 0x000000df0000720c */ /* 0x000fc60000f21670 */
[----:B------:R1:W3:Y:S02]  /*9bf0*/  MUFU.TANH R11, R2 ;  /* 0x00000002000b7308 */ /* 0x0002e40000002400 */
[----:B------:R-:W-:Y:S01]  /*9c00*/  HMMA.16816.F32 R196, R4, R24, R196 ;  /* 0x0000001804c4723c */ /* 0x000fe200000018c4 */
[----:B------:R-:W-:Y:S01]  /*9c10*/  FMUL.FTZ R8, R49, UR25 ;  /* 0x0000001931087c20 */ /* 0x000fe20008410000 */
[----:B------:R-:W-:Y:S01]  /*9c20*/  FMUL.FTZ R18, R34, UR25 ;  /* 0x0000001922127c20 */ /* 0x000fe20008410000 */
[----:B------:R-:W-:-:S03]  /*9c30*/  FMUL.FTZ R19, R67, UR25 ;  /* 0x0000001943137c20 */ /* 0x000fc60008410000 */
[C---:B------:R-:W-:Y:S06]  /*9c40*/  HMMA.16816.F32 R192, R4.reuse, R26, R192 ;  /* 0x0000001a04c0723c */ /* 0x040fec00000018c0 */
[----:B------:R-:W-:Y:S01]  /*9c50*/  HMMA.16816.F32 R184, R4, R20, R184 ;  /* 0x0000001404b8723c */ /* 0x000fe200000018b8 */
[----:B-1----:R-:W-:Y:S01]  /*9c60*/  FMUL.FTZ R2, R12, UR25 ;  /* 0x000000190c027c20 */ /* 0x002fe20008410000 */
[----:B------:R-:W-:-:S04]  /*9c70*/  FMUL.FTZ R12, R13, UR25 ;  /* 0x000000190d0c7c20 */ /* 0x000fc80008410000 */
[----:B------:R-:W-:Y:S01]  /*9c80*/  HMMA.16816.F32 R180, R4, R22, R180 ;  /* 0x0000001604b4723c */ /* 0x000fe200000018b4 */
[----:B------:R1:W4:Y:S01]  /*9c90*/  MUFU.TANH R10, R2 ;  /* 0x00000002000a7308 */ /* 0x0003220000002400 */
[----:B------:R-:W-:Y:S01]  /*9ca0*/  FMUL.FTZ R21, R33, UR25 ;  /* 0x0000001921157c20 */ /* 0x000fe20008410000 */
[----:B------:R-:W-:-:S04]  /*9cb0*/  FMUL.FTZ R20, R65, UR25 ;  /* 0x0000001941147c20 */ /* 0x000fc80008410000 */
[----:B------:R-:W-:Y:S01]  /*9cc0*/  FMUL.FTZ R7, R14, UR25 ;  /* 0x000000190e077c20 */ /* 0x000fe20008410000 */
[--C-:B------:R-:W-:Y:S01]  /*9cd0*/  IMAD.IADD R4, R229, 0x1, -R0.reuse ;  /* 0x00000001e5047824 */ /* 0x100fe200078e0a00 */
[----:B------:R-:W-:Y:S01]  /*9ce0*/  IABS R5, R3 ;  /* 0x0000000300057213 */ /* 0x000fe20000000000 */
[--C-:B------:R-:W-:Y:S01]  /*9cf0*/  IMAD.IADD R6, R230, 0x1, -R0.reuse ;  /* 0x00000001e6067824 */ /* 0x100fe200078e0a00 */
[----:B------:R5:W4:Y:S01]  /*9d00*/  MUFU.TANH R9, R7 ;  /* 0x0000000700097308 */ /* 0x000b220000002400 */
[----:B------:R-:W-:Y:S01]  /*9d10*/  FMUL.FTZ R14, R32, UR25 ;  /* 0x00000019200e7c20 */ /* 0x000fe20008410000 */
[----:B------:R-:W-:Y:S01]  /*9d20*/  FMUL.FTZ R22, R35, UR25 ;  /* 0x0000001923167c20 */ /* 0x000fe20008410000 */
[----:B-1----:R-:W-:-:S05]  /*9d30*/  IMAD.IADD R2, R228, 0x1, -R0 ;  /* 0x00000001e4027824 */ /* 0x002fca00078e0a00 */
[----:B------:R-:W-:Y:S01]  /*9d40*/  MUFU.TANH R13, R8 ;  /* 0x00000008000d7308 */ /* 0x000fe20000002400 */
[----:B------:R-:W-:-:S04]  /*9d50*/  IABS R3, R2 ;  /* 0x0000000200037213 */ /* 0x000fc80000000000 */
[----:B------:R-:W-:Y:S01]  /*9d60*/  FMUL.FTZ R23, R183, UR25 ;  /* 0x00000019b7177c20 */ /* 0x000fe20008410000 */
[----:B------:R-:W-:Y:S02]  /*9d70*/  IABS R2, R4 ;  /* 0x0000000400027213 */ /* 0x000fe40000000000 */
[----:B------:R-:W-:Y:S01]  /*9d80*/  IABS R4, R6 ;  /* 0x0000000600047213 */ /* 0x000fe20000000000 */
[----:B------:R-:W-:Y:S02]  /*9d90*/  IMAD.MOV.U32 R6, RZ, RZ, R5 ;  /* 0x000000ffff067224 */ /* 0x000fe400078e0005 */
[----:B-----5:R-:W-:Y:S01]  /*9da0*/  FMUL.FTZ R7, R51, UR25 ;  /* 0x0000001933077c20 */ /* 0x020fe20008410000 */
[----:B------:R-:W-:Y:S01]  /*9db0*/  IMAD.MOV.U32 R5, RZ, RZ, R3 ;  /* 0x000000ffff057224 */ /* 0x000fe200078e0003 */
[----:B------:R1:W5:Y:S01]  /*9dc0*/  MUFU.TANH R8, R12 ;  /* 0x0000000c00087308 */ /* 0x0003620000002400 */
[----:B------:R-:W-:Y:S01]  /*9dd0*/  IMAD.MOV.U32 R3, RZ, RZ, R2 ;  /* 0x000000ffff037224 */ /* 0x000fe200078e0002 */
[----:B------:R-:W-:Y:S01]  /*9de0*/  I2FP.F32.S32 R6, R6 ;  /* 0x0000000600067245 */ /* 0x000fe20000201400 */
[----:B------:R-:W-:Y:S01]  /*9df0*/  IMAD.MOV.U32 R2, RZ, RZ, R4 ;  /* 0x000000ffff027224 */ /* 0x000fe200078e0004 */
[----:B------:R-:W-:-:S02]  /*9e00*/  I2FP.F32.S32 R5, R5 ;  /* 0x0000000500057245 */ /* 0x000fc40000201400 */
[----:B------:R-:W-:Y:S01]  /*9e10*/  I2FP.F32.S32 R3, R3 ;  /* 0x0000000300037245 */ /* 0x000fe20000201400 */
[----:B--2---:R-:W-:Y:S01]  /*9e20*/  FFMA.FTZ R6, R6, -UR19, R16 ;  /* 0x8000001306067c23 */ /* 0x004fe20008010010 */
[----:B------:R-:W-:Y:S01]  /*9e30*/  I2FP.F32.S32 R2, R2 ;  /* 0x0000000200027245 */ /* 0x000fe20000201400 */
[----:B---3--:R-:W-:Y:S01]  /*9e40*/  FFMA.FTZ R5, R5, -UR19, R11 ;  /* 0x8000001305057c23 */ /* 0x008fe2000801000b */
[----:B------:R-:W-:Y:S01]  /*9e50*/  FMUL.FTZ R16, R31, UR25 ;  /* 0x000000191f107c20 */ /* 0x000fe20008410000 */
[----:B----4-:R-:W-:Y:S01]  /*9e60*/  FFMA.FTZ R4, R3, -UR19, R10 ;  /* 0x8000001303047c23 */ /* 0x010fe2000801000a */
[----:B------:R-:W-:Y:S01]  /*9e70*/  FSEL R36, R6, -INF , !P0 ;  /* 0xff80000006247808 */ /* 0x000fe20004000000 */
[----:B------:R-:W-:Y:S01]  /*9e80*/  FFMA.FTZ R3, R2, -UR19, R9 ;  /* 0x8000001302037c23 */ /* 0x000fe20008010009 */
[----:B------:R-:W-:Y:S01]  /*9e90*/  VIADD R2, R0, 0x1 ;  /* 0x0000000100027836 */ /* 0x000fe20000000000 */
[----:B------:R-:W-:Y:S01]  /*9ea0*/  FSEL R37, R5, -INF , !P6 ;  /* 0xff80000005257808 */ /* 0x000fe20007000000 */
[----:B------:R-:W2:Y:S01]  /*9eb0*/  MUFU.TANH R9, R7 ;  /* 0x0000000700097308 */ /* 0x000ea20000002400 */
[----:B------:R-:W-:Y:S01]  /*9ec0*/  FSEL R38, R4, -INF , !P5 ;  /* 0xff80000004267808 */ /* 0x000fe20006800000 */
[--C-:B------:R-:W-:Y:S01]  /*9ed0*/  IMAD.IADD R5, R227, 0x1, -R2.reuse ;  /* 0x00000001e3057824 */ /* 0x100fe200078e0a02 */
[----:B------:R-:W-:Y:S01]  /*9ee0*/  FSEL R39, R3, -INF , !P1 ;  /* 0xff80000003277808 */ /* 0x000fe20004800000 */
[--C-:B------:R-:W-:Y:S01]  /*9ef0*/  IMAD.IADD R4, R228, 0x1, -R2.reuse ;  /* 0x00000001e4047824 */ /* 0x100fe200078e0a02 */
[C---:B------:R-:W-:Y:S01]  /*9f00*/  ISETP.GE.AND P0, PT, R2.reuse, R234, PT ;  /* 0x000000ea0200720c */ /* 0x040fe20003f06270 */
[----:B------:R-:W-:Y:S01]  /*9f10*/  IMAD.IADD R3, R229, 0x1, -R2 ;  /* 0x00000001e5037824 */ /* 0x000fe200078e0a02 */
[C---:B------:R-:W-:Y:S01]  /*9f20*/  ISETP.GE.AND P6, PT, R2.reuse, R233, PT ;  /* 0x000000e90200720c */ /* 0x040fe20003fc6270 */
[----:B------:R3:W4:Y:S01]  /*9f30*/  MUFU.TANH R7, R15 ;  /* 0x0000000f00077308 */ /* 0x0007220000002400 */
[----:B------:R-:W-:Y:S01]  /*9f40*/  ISETP.GE.AND P5, PT, R2, R232, PT ;  /* 0x000000e80200720c */ /* 0x000fe20003fa6270 */
[----:B-1----:R-:W-:Y:S01]  /*9f50*/  FMUL.FTZ R12, R28, UR25 ;  /* 0x000000191c0c7c20 */ /* 0x002fe20008410000 */
[----:B------:R-:W-:-:S02]  /*9f60*/  ISETP.GE.AND P1, PT, R2, R231, PT ;  /* 0x000000e70200720c */ /* 0x000fc40003f26270 */
        /* <DEDUP_REMOVED lines=8> */
[----:B---3--:R-:W-:Y:S01]  /*9ff0*/  FMUL.FTZ R15, R64, UR25 ;  /* 0x00000019400f7c20 */ /* 0x008fe20008410000 */
[----:B------:R-:W-:Y:S01]  /*a000*/  IABS R4, R3 ;  /* 0x0000000300047213 */ /* 0x000fe20000000000 */
[----:B------:R-:W-:Y:S02]  /*a010*/  IMAD.MOV.U32 R3, RZ, RZ, R10 ;  /* 0x000000ffff037224 */ /* 0x000fe400078e000a */
[----:B------:R-:W-:Y:S01]  /*a020*/  FMUL.FTZ R10, R30, UR25 ;  /* 0x000000191e0a7c20 */ /* 0x000fe20008410000 */
[----:B------:R-:W-:Y:S01]  /*a030*/  IMAD.MOV.U32 R2, RZ, RZ, R5 ;  /* 0x000000ffff027224 */ /* 0x000fe200078e0005 */
[----:B------:R-:W-:Y:S01]  /*a040*/  I2FP.F32.S32 R4, R4 ;  /* 0x0000000400047245 */ /* 0x000fe20000201400 */
[----:B------:R-:W-:Y:S01]  /*a050*/  IMAD.MOV.U32 R11, RZ, RZ, R6 ;  /* 0x000000ffff0b7224 */ /* 0x000fe200078e0006 */
[----:B------:R-:W-:Y:S02]  /*a060*/  I2FP.F32.S32 R5, R3 ;  /* 0x0000000300057245 */ /* 0x000fe40000201400 */
[----:B------:R-:W-:Y:S01]  /*a070*/  I2FP.F32.S32 R2, R2 ;  /* 0x0000000200027245 */ /* 0x000fe20000201400 */
[----:B-----5:R-:W-:Y:S01]  /*a080*/  FFMA.FTZ R4, R4, -UR19, R8 ;  /* 0x8000001304047c23 */ /* 0x020fe20008010008 */
[----:B------:R-:W-:Y:S01]  /*a090*/  I2FP.F32.S32 R3, R11 ;  /* 0x0000000b00037245 */ /* 0x000fe20000201400 */
[----:B--2---:R-:W-:Y:S01]  /*a0a0*/  FFMA.FTZ R5, R5, -UR19, R9 ;  /* 0x8000001305057c23 */ /* 0x004fe20008010009 */
[----:B------:R-:W-:Y:S01]  /*a0b0*/  MUFU.TANH R10, R10 ;  /* 0x0000000a000a7308 */ /* 0x000fe20000002400 */
[----:B------:R-:W-:Y:S01]  /*a0c0*/  FFMA.FTZ R6, R2, -UR19, R13 ;  /* 0x8000001302067c23 */ /* 0x000fe2000801000d */
[----:B------:R-:W-:-:S02]  /*a0d0*/  VIADD R2, R0, 0x8 ;  /* 0x0000000800027836 */ /* 0x000fc40000000000 */
[----:B----4-:R-:W-:Y:S01]  /*a0e0*/  FFMA.FTZ R3, R3, -UR19, R7 ;  /* 0x8000001303037c23 */ /* 0x010fe20008010007 */
[----:B------:R-:W-:Y:S01]  /*a0f0*/  FSEL R33, R5, -INF , !P6 ;  /* 0xff80000005217808 */ /* 0x000fe20007000000 */
[----:B------:R-:W-:Y:S01]  /*a100*/  FMUL.FTZ R13, R198, UR25 ;  /* 0x00000019c60d7c20 */ /* 0x000fe20008410000 */
[----:B------:R-:W-:Y:S01]  /*a110*/  FSEL R32, R6, -INF , !P0 ;  /* 0xff80000006207808 */ /* 0x000fe20004000000 */
[--C-:B------:R-:W-:Y:S01]  /*a120*/  IMAD.IADD R5, R227, 0x1, -R2.reuse ;  /* 0x00000001e3057824 */ /* 0x100fe200078e0a02 */
[----:B------:R-:W-:Y:S01]  /*a130*/  FSEL R34, R4, -INF , !P5 ;  /* 0xff80000004227808 */ /* 0x000fe20006800000 */
[--C-:B------:R-:W-:Y:S01]  /*a140*/  IMAD.IADD R4, R228, 0x1, -R2.reuse ;  /* 0x00000001e4047824 */ /* 0x100fe200078e0a02 */
[----:B------:R-:W-:Y:S01]  /*a150*/  FSEL R35, R3, -INF , !P1 ;  /* 0xff80000003237808 */ /* 0x000fe20004800000 */
[----:B------:R1:W-:Y:S01]  /*a160*/  MUFU.TANH R11, R12 ;  /* 0x0000000c000b7308 */ /* 0x0003e20000002400 */
[C---:B------:R-:W-:Y:S01]  /*a170*/  ISETP.GE.AND P0, PT, R2.reuse, R234, PT ;  /* 0x000000ea0200720c */ /* 0x040fe20003f06270 */
[----:B------:R-:W-:Y:S01]  /*a180*/  IMAD.IADD R3, R229, 0x1, -R2 ;  /* 0x00000001e5037824 */ /* 0x000fe200078e0a02 */
[----:B------:R-:W-:-:S02]  /*a190*/  ISETP.GE.AND P6, PT, R2, R233, PT ;  /* 0x000000e90200720c */ /* 0x000fc40003fc6270 */
[C---:B------:R-:W-:Y:S02]  /*a1a0*/  ISETP.GE.AND P5, PT, R2.reuse, R232, PT ;  /* 0x000000e80200720c */ /* 0x040fe40003fa6270 */
[C---:B------:R-:W-:Y:S01]  /*a1b0*/  ISETP.GE.AND P1, PT, R2.reuse, R231, PT ;  /* 0x000000e70200720c */ /* 0x040fe20003f26270 */
[----:B------:R2:W3:Y:S01]  /*a1c0*/  MUFU.TANH R9, R14 ;  /* 0x0000000e00097308 */ /* 0x0004e20000002400 */
[C---:B------:R-:W-:Y:S02]  /*a1d0*/  ISETP.LT.OR P0, PT, R2.reuse, R226, P0 ;  /* 0x000000e20200720c */ /* 0x040fe40000701670 */
[C---:B------:R-:W-:Y:S02]  /*a1e0*/  ISETP.LT.OR P6, PT, R2.reuse, R225, P6 ;  /* 0x000000e10200720c */ /* 0x040fe400037c1670 */
[C---:B------:R-:W-:Y:S02]  /*a1f0*/  ISETP.LT.OR P5, PT, R2.reuse, R224, P5 ;  /* 0x000000e00200720c */ /* 0x040fe40002fa1670 */
[----:B------:R-:W-:Y:S01]  /*a200*/  ISETP.LT.OR P1, PT, R2, R223, P1 ;  /* 0x000000df0200720c */ /* 0x000fe20000f21670 */
[----:B------:R-:W4:Y:S01]  /*a210*/  MUFU.TANH R8, R18 ;  /* 0x0000001200087308 */ /* 0x000f220000002400 */
[----:B------:R-:W-:Y:S01]  /*a220*/  IMAD.IADD R2, R230, 0x1, -R2 ;  /* 0x00000001e6027824 */ /* 0x000fe200078e0a02 */
[----:B------:R-:W-:Y:S01]  /*a230*/  IABS R6, R4 ;  /* 0x0000000400067213 */ /* 0x000fe20000000000 */
[----:B-1----:R-:W-:Y:S01]  /*a240*/  FMUL.FTZ R12, R196, UR25 ;  /* 0x00000019c40c7c20 */ /* 0x002fe20008410000 */
[----:B------:R-:W-:-:S02]  /*a250*/  IABS R5, R5 ;  /* 0x0000000500057213 */ /* 0x000fc40000000000 */
[----:B------:R-:W-:Y:S01]  /*a260*/  IABS R4, R3 ;  /* 0x0000000300047213 */ /* 0x000fe20000000000 */
[----:B------:R-:W-:Y:S01]  /*a270*/  IMAD.MOV.U32 R3, RZ, RZ, R6 ;  /* 0x000000ffff037224 */ /* 0x000fe200078e0006 */
[----:B------:R-:W-:Y:S01]  /*a280*/  IABS R7, R2 ;  /* 0x0000000200077213 */ /* 0x000fe20000000000 */
[----:B------:R-:W-:Y:S01]  /*a290*/  IMAD.MOV.U32 R2, RZ, RZ, R5 ;  /* 0x000000ffff027224 */ /* 0x000fe200078e0005 */
[----:B------:R-:W-:Y:S01]  /*a2a0*/  I2FP.F32.S32 R4, R4 ;  /* 0x0000000400047245 */ /* 0x000fe20000201400 */
[----:B--2---:R-:W-:Y:S01]  /*a2b0*/  FMUL.FTZ R14, R66, UR25 ;  /* 0x00000019420e7c20 */ /* 0x004fe20008410000 */
[----:B------:R-:W-:Y:S02]  /*a2c0*/  I2FP.F32.S32 R3, R3 ;  /* 0x0000000300037245 */ /* 0x000fe40000201400 */
[----:B------:R-:W-:Y:S01]  /*a2d0*/  I2FP.F32.S32 R2, R2 ;  /* 0x0000000200027245 */ /* 0x000fe20000201400 */
[----:B---3--:R-:W-:Y:S01]  /*a2e0*/  FFMA.FTZ R4, R4, -UR19, R9 ;  /* 0x8000001304047c23 */ /* 0x008fe20008010009 */
[----:B------:R-:W-:Y:S01]  /*a2f0*/  I2FP.F32.S32 R7, R7 ;  /* 0x0000000700077245 */ /* 0x000fe20000201400 */
[----:B------:R-:W-:Y:S01]  /*a300*/  FFMA.FTZ R5, R3, -UR19, R10 ;  /* 0x8000001303057c23 */ /* 0x000fe2000801000a */
[----:B------:R1:W2:Y:S01]  /*a310*/  MUFU.TANH R9, R21 ;  /* 0x0000001500097308 */ /* 0x0002a20000002400 */
        /* <DEDUP_REMOVED lines=10> */
[----:B------:R3:W4:Y:S01]  /*a3c0*/  MUFU.TANH R10, R16 ;  /* 0x00000010000a7308 */ /* 0x0007220000002400 */
[C---:B------:R-:W-:Y:S01]  /*a3d0*/  ISETP.GE.AND P0, PT, R2.reuse, R234, PT ;  /* 0x000000ea0200720c */ /* 0x040fe20003f06270 */
[----:B------:R-:W-:Y:S01]  /*a3e0*/  IMAD.IADD R3, R229, 0x1, -R2 ;  /* 0x00000001e5037824 */ /* 0x000fe200078e0a02 */
[----:B------:R-:W-:-:S02]  /*a3f0*/  ISETP.GE.AND P6, PT, R2, R233, PT ;  /* 0x000000e90200720c */ /* 0x000fc40003fc6270 */
[C---:B------:R-:W-:Y:S01]  /*a400*/  ISETP.GE.AND P5, PT, R2.reuse, R232, PT ;  /* 0x000000e80200720c */ /* 0x040fe20003fa6270 */
[----:B-1----:R-:W-:Y:S01]  /*a410*/  FMUL.FTZ R21, R193, UR25 ;  /* 0x00000019c1157c20 */ /* 0x002fe20008410000 */
[C---:B------:R-:W-:Y:S01]  /*a420*/  ISETP.GE.AND P1, PT, R2.reuse, R231, PT ;  /* 0x000000e70200720c */ /* 0x040fe20003f26270 */
[----:B------:R1:W5:Y:S01]  /*a430*/  MUFU.TANH R11, R17 ;  /* 0x00000011000b7308 */ /* 0x0003620000002400 */
[C---:B------:R-:W-:Y:S02]  /*a440*/  ISETP.LT.OR P0, PT, R2.reuse, R226, P0 ;  /* 0x000000e20200720c */ /* 0x040fe40000701670 */
[C---:B------:R-:W-:Y:S02]  /*a450*/  ISETP.LT.OR P6, PT, R2.reuse, R225, P6 ;  /* 0x000000e10200720c */ /* 0x040fe400037c1670 */
[C---:B------:R-:W-:Y:S02]  /*a460*/  ISETP.LT.OR P5, PT, R2.reuse, R224, P5 ;  /* 0x000000e00200720c */ /* 0x040fe40002fa1670 */
[----:B------:R-:W-:Y:S01]  /*a470*/  ISETP.LT.OR P1, PT, R2, R223, P1 ;  /* 0x000000df0200720c */ /* 0x000fe20000f21670 */
[----:B------:R-:W5:Y:S01]  /*a480*/  MUFU.TANH R8, R22 ;  /* 0x0000001600087308 */ /* 0x000f620000002400 */
[----:B------:R-:W-:Y:S01]  /*a490*/  IMAD.IADD R2, R230, 0x1, -R2 ;  /* 0x00000001e6027824 */ /* 0x000fe200078e0a02 */
[----:B------:R-:W-:Y:S01]  /*a4a0*/  IABS R6, R4 ;  /* 0x0000000400067213 */ /* 0x000fe20000000000 */
[----:B---3--:R-:W-:Y:S01]  /*a4b0*/  FMUL.FTZ R16, R197, UR25 ;  /* 0x00000019c5107c20 */ /* 0x008fe20008410000 */
[----:B------:R-:W-:-:S02]  /*a4c0*/  IABS R5, R5 ;  /* 0x0000000500057213 */ /* 0x000fc40000000000 */
[----:B------:R-:W-:Y:S01]  /*a4d0*/  IABS R4, R3 ;  /* 0x0000000300047213 */ /* 0x000fe20000000000 */
[----:B------:R-:W-:Y:S01]  /*a4e0*/  IMAD.MOV.U32 R3, RZ, RZ, R6 ;  /* 0x000000ffff037224 */ /* 0x000fe200078e0006 */
[----:B------:R-:W-:Y:S01]  /*a4f0*/  IABS R7, R2 ;  /* 0x0000000200077213 */ /* 0x000fe20000000000 */
[----:B------:R-:W-:Y:S01]  /*a500*/  IMAD.MOV.U32 R2, RZ, RZ, R5 ;  /* 0x000000ffff027224 */ /* 0x000fe200078e0005 */
[----:B------:R-:W-:Y:S01]  /*a510*/  I2FP.F32.S32 R4, R4 ;  /* 0x0000000400047245 */ /* 0x000fe20000201400 */
[----:B-1----:R-:W-:Y:S01]  /*a520*/  FMUL.FTZ R17, R199, UR25 ;  /* 0x00000019c7117c20 */ /* 0x002fe20008410000 */
[----:B------:R-:W-:Y:S02]  /*a530*/  I2FP.F32.S32 R3, R3 ;  /* 0x0000000300037245 */ /* 0x000fe40000201400 */
[----:B------:R-:W-:Y:S01]  /*a540*/  I2FP.F32.S32 R2, R2 ;  /* 0x0000000200027245 */ /* 0x000fe20000201400 */
[----:B--2---:R-:W-:Y:S01]  /*a550*/  FFMA.FTZ R4, R4, -UR19, R9 ;  /* 0x8000001304047c23 */ /* 0x004fe20008010009 */
[----:B------:R-:W-:Y:S01]  /*a560*/  I2FP.F32.S32 R7, R7 ;  /* 0x0000000700077245 */ /* 0x000fe20000201400 */
[----:B----4-:R-:W-:Y:S01]  /*a570*/  FFMA.FTZ R5, R3, -UR19, R10 ;  /* 0x8000001303057c23 */ /* 0x010fe2000801000a */
[----:B------:R1:W2:Y:S01]  /*a580*/  MUFU.TANH R9, R12 ;  /* 0x0000000c00097308 */ /* 0x0002a20000002400 */
[----:B-----5:R-:W-:Y:S01]  /*a590*/  FFMA.FTZ R6, R2, -UR19, R11 ;  /* 0x8000001302067c23 */ /* 0x020fe2000801000b */
[----:B------:R-:W-:-:S02]  /*a5a0*/  VIADD R2, R0, 0x10 ;  /* 0x0000001000027836 */ /* 0x000fc40000000000 */
[----:B------:R-:W-:Y:S01]  /*a5b0*/  FFMA.FTZ R3, R7, -UR19, R8 ;  /* 0x8000001307037c23 */ /* 0x000fe20008010008 */
        /* <DEDUP_REMOVED lines=11> */
[----:B------:R-:W-:Y:S01]  /*a670*/  ISETP.GE.AND P5, PT, R2, R232, PT ;  /* 0x000000e80200720c */ /* 0x000fe20003fa6270 */
        /* <DEDUP_REMOVED lines=17> */
[----:B------:R3:W-:Y:S01]  /*a790*/  MUFU.TANH R13, R20 ;  /* 0x00000014000d7308 */ /* 0x0007e20000002400 */
[----:B------:R-:W-:Y:S01]  /*a7a0*/  I2FP.F32.S32 R3, R3 ;  /* 0x0000000300037245 */ /* 0x000fe20000201400 */
[----:B-1----:R-:W-:Y:S01]  /*a7b0*/  FMUL.FTZ R15, R57, UR25 ;  /* 0x00000019390f7c20 */ /* 0x002fe20008410000 */
[----:B------:R-:W-:Y:S01]  /*a7c0*/  I2FP.F32.S32 R2, R2 ;  /* 0x0000000200027245 */ /* 0x000fe20000201400 */
[----:B--2---:R-:W-:Y:S01]  /*a7d0*/  FFMA.FTZ R4, R4, -UR19, R9 ;  /* 0x8000001304047c23 */ /* 0x004fe20008010009 */
[----:B------:R-:W-:Y:S01]  /*a7e0*/  I2FP.F32.S32 R7, R7 ;  /* 0x0000000700077245 */ /* 0x000fe20000201400 */
[----:B----4-:R-:W-:-:S02]  /*a7f0*/  FFMA.FTZ R5, R3, -UR19, R10 ;  /* 0x8000001303057c23 */ /* 0x010fc4000801000a */
[----:B-----5:R-:W-:Y:S01]  /*a800*/  FFMA.FTZ R6, R2, -UR19, R11 ;  /* 0x8000001302067c23 */ /* 0x020fe2000801000b */
[----:B------:R-:W-:Y:S02]  /*a810*/  VIADD R2, R0, 0x11 ;  /* 0x0000001100027836 */ /* 0x000fe40000000000 */
[----:B------:R-:W-:Y:S01]  /*a820*/  FFMA.FTZ R3, R7, -UR19, R8 ;  /* 0x8000001307037c23 */ /* 0x000fe20008010008 */
[----:B------:R-:W-:Y:S01]  /*a830*/  FSEL R247, R5, -INF , !P6 ;  /* 0xff80000005f77808 */ /* 0x000fe20007000000 */
[----:B------:R1:W-:Y:S01]  /*a840*/  MUFU.TANH R10, R19 ;  /* 0x00000013000a7308 */ /* 0x0003e20000002400 */
[----:B------:R-:W-:Y:S01]  /*a850*/  FSEL R64, R6, -INF , !P0 ;  /* 0xff80000006407808 */ /* 0x000fe20004000000 */
[--C-:B------:R-:W-:Y:S01]  /*a860*/  IMAD.IADD R5, R227, 0x1, -R2.reuse ;  /* 0x00000001e3057824 */ /* 0x100fe200078e0a02 */
[----:B------:R-:W-:Y:S01]  /*a870*/  FSEL R65, R4, -INF , !P5 ;  /* 0xff80000004417808 */ /* 0x000fe20006800000 */
[--C-:B------:R-:W-:Y:S01]  /*a880*/  IMAD.IADD R4, R228, 0x1, -R2.reuse ;  /* 0x00000001e4047824 */ /* 0x100fe200078e0a02 */
[----:B------:R-:W-:Y:S01]  /*a890*/  FSEL R209, R3, -INF , !P1 ;  /* 0xff80000003d17808 */ /* 0x000fe20004800000 */
[----:B------:R-:W-:Y:S01]  /*a8a0*/  IMAD.IADD R3, R229, 0x1, -R2 ;  /* 0x00000001e5037824 */ /* 0x000fe200078e0a02 */
[C---:B------:R-:W-:Y:S01]  /*a8b0*/  ISETP.GE.AND P0, PT, R2.reuse, R234, PT ;  /* 0x000000ea0200720c */ /* 0x040fe20003f06270 */
[----:B------:R2:W4:Y:S01]  /*a8c0*/  MUFU.TANH R9, R16 ;  /* 0x0000001000097308 */ /* 0x0005220000002400 */
[----:B------:R-:W-:Y:S01]  /*a8d0*/  ISETP.GE.AND P6, PT, R2, R233, PT ;  /* 0x000000e90200720c */ /* 0x000fe20003fc6270 */
[----:B------:R-:W-:Y:S01]  /*a8e0*/  FMUL.FTZ R11, R56, UR25 ;  /* 0x00000019380b7c20 */ /* 0x000fe20008410000 */
[C---:B------:R-:W-:Y:S01]  /*a8f0*/  ISETP.GE.AND P5, PT, R2.reuse, R232, PT ;  /* 0x000000e80200720c */ /* 0x040fe20003fa6270 */
[----:B---3--:R-:W-:Y:S01]  /*a900*/  FMUL.FTZ R20, R109, UR25 ;  /* 0x000000196d147c20 */ /* 0x008fe20008410000 */
[----:B------:R-:W-:-:S02]  /*a910*/  ISETP.GE.AND P1, PT, R2, R231, PT ;  /* 0x000000e70200720c */ /* 0x000fc40003f26270 */
[C---:B------:R-:W-:Y:S01]  /*a920*/  ISETP.LT.OR P0, PT, R2.reuse, R226, P0 ;  /* 0x000000e20200720c */ /* 0x040fe20000701670 */
[----:B------:R3:W5:Y:S01]  /*a930*/  MUFU.TANH R8, R17 ;  /* 0x0000001100087308 */ /* 0x0007620000002400 */
[C---:B------:R-:W-:Y:S01]  /*a940*/  ISETP.LT.OR P6, PT, R2.reuse, R225, P6 ;  /* 0x000000e10200720c */ /* 0x040fe200037c1670 */
[----:B-1----:R-:W-:Y:S01]  /*a950*/  FMUL.FTZ R19, R55, UR25 ;  /* 0x0000001937137c20 */ /* 0x002fe20008410000 */
[C---:B------:R-:W-:Y:S02]  /*a960*/  ISETP.LT.OR P5, PT, R2.reuse, R224, P5 ;  /* 0x000000e00200720c */ /* 0x040fe40002fa1670 */
[----:B------:R-:W-:Y:S01]  /*a970*/  ISETP.LT.OR P1, PT, R2, R223, P1 ;  /* 0x000000df0200720c */ /* 0x000fe20000f21670 */
[----:B------:R-:W-:Y:S01]  /*a980*/  IMAD.IADD R2, R230, 0x1, -R2 ;  /* 0x00000001e6027824 */ /* 0x000fe200078e0a02 */
[----:B------:R-:W-:Y:S01]  /*a990*/  IABS R6, R4 ;  /* 0x0000000400067213 */ /* 0x000fe20000000000 */
[----:B------:R-:W-:Y:S01]  /*a9a0*/  MUFU.TANH R11, R11 ;  /* 0x0000000b000b7308 */ /* 0x000fe20000002400 */
[----:B------:R-:W-:Y:S01]  /*a9b0*/  IABS R5, R5 ;  /* 0x0000000500057213 */ /* 0x000fe20000000000 */
[----:B--2---:R-:W-:Y:S01]  /*a9c0*/  FMUL.FTZ R16, R54, UR25 ;  /* 0x0000001936107c20 */ /* 0x004fe20008410000 */
[----:B------:R-:W-:Y:S01]  /*a9d0*/  IABS R4, R3 ;  /* 0x0000000300047213 */ /* 0x000fe20000000000 */
[----:B------:R-:W-:Y:S01]  /*a9e0*/  IMAD.MOV.U32 R3, RZ, RZ, R6 ;  /* 0x000000ffff037224 */ /* 0x000fe200078e0006 */
[----:B------:R-:W-:Y:S01]  /*a9f0*/  IABS R7, R2 ;  /* 0x0000000200077213 */ /* 0x000fe20000000000 */
[----:B------:R-:W-:Y:S01]  /*aa00*/  IMAD.MOV.U32 R2, RZ, RZ, R5 ;  /* 0x000000ffff027224 */ /* 0x000fe200078e0005 */
[----:B------:R-:W-:-:S02]  /*aa10*/  I2FP.F32.S32 R4, R4 ;  /* 0x0000000400047245 */ /* 0x000fc40000201400 */
[----:B------:R-:W-:Y:S01]  /*aa20*/  I2FP.F32.S32 R3, R3 ;  /* 0x0000000300037245 */ /* 0x000fe20000201400 */
[----:B---3--:R-:W-:Y:S01]  /*aa30*/  FMUL.FTZ R17, R59, UR25 ;  /* 0x000000193b117c20 */ /* 0x008fe20008410000 */
[----:B------:R-:W-:Y:S01]  /*aa40*/  I2FP.F32.S32 R2, R2 ;  /* 0x0000000200027245 */ /* 0x000fe20000201400 */
[----:B----4-:R-:W-:Y:S01]  /*aa50*/  FFMA.FTZ R4, R4, -UR19, R9 ;  /* 0x8000001304047c23 */ /* 0x010fe20008010009 */
[----:B------:R-:W-:Y:S01]  /*aa60*/  I2FP.F32.S32 R7, R7 ;  /* 0x0000000700077245 */ /* 0x000fe20000201400 */
[----:B------:R-:W-:Y:S01]  /*aa70*/  FFMA.FTZ R5, R3, -UR19, R10 ;  /* 0x8000001303057c23 */ /* 0x000fe2000801000a */
[----:B------:R1:W2:Y:S01]  /*aa80*/  MUFU.TANH R9, R14 ;  /* 0x0000000e00097308 */ /* 0x0002a20000002400 */
[----:B------:R-:W-:Y:S01]  /*aa90*/  FFMA.FTZ R6, R2, -UR19, R13 ;  /* 0x8000001302067c23 */ /* 0x000fe2000801000d */
[----:B------:R-:W-:Y:S02]  /*aaa0*/  VIADD R2, R0, 0x18 ;  /* 0x0000001800027836 */ /* 0x000fe40000000000 */
[----:B-----5:R-:W-:Y:S01]  /*aab0*/  FFMA.FTZ R3, R7, -UR19, R8 ;  /* 0x8000001307037c23 */ /* 0x020fe20008010008 */
        /* <DEDUP_REMOVED lines=35> */
[----:B------:R-:W-:Y:S01]  /*acf0*/  FFMA.FTZ R6, R2, -UR19, R11 ;  /* 0x8000001302067c23 */ /* 0x000fe2000801000b */
[----:B------:R-:W-:-:S02]  /*ad00*/  VIADD R2, R0, 0x19 ;  /* 0x0000001900027836 */ /* 0x000fc40000000000 */
[----:B-----5:R-:W-:Y:S01]  /*ad10*/  FFMA.FTZ R3, R7, -UR19, R8 ;  /* 0x8000001307037c23 */ /* 0x020fe20008010008 */
[----:B------:R-:W-:Y:S02]  /*ad20*/  FSEL R213, R5, -INF , !P6 ;  /* 0xff80000005d57808 */ /* 0x000fe40007000000 */
        /* <DEDUP_REMOVED lines=189> */
[----:B------:R-:W1:Y:S01]  /*b900*/  MUFU.TANH R9, R12 ;  /* 0x0000000c00097308 */ /* 0x000e620000002400 */
        /* <DEDUP_REMOVED lines=10> */
[----:B------:R2:W3:Y:S01]  /*b9b0*/  MUFU.TANH R10, R16 ;  /* 0x00000010000a7308 */ /* 0x0004e20000002400 */
[C---:B------:R-:W-:Y:S01]  /*b9c0*/  ISETP.GE.AND P0, PT, R2.reuse, R234, PT ;  /* 0x000000ea0200720c */ /* 0x040fe20003f06270 */
[----:B------:R-:W-:Y:S01]  /*b9d0*/  IMAD.IADD R3, R229, 0x1, -R2 ;  /* 0x00000001e5037824 */ /* 0x000fe200078e0a02 */
[----:B------:R-:W-:-:S02]  /*b9e0*/  ISETP.GE.AND P6, PT, R2, R233, PT ;  /* 0x000000e90200720c */ /* 0x000fc40003fc6270 */
[C---:B------:R-:W-:Y:S02]  /*b9f0*/  ISETP.GE.AND P5, PT, R2.reuse, R232, PT ;  /* 0x000000e80200720c */ /* 0x040fe40003fa6270 */
[C---:B------:R-:W-:Y:S01]  /*ba00*/  ISETP.GE.AND P1, PT, R2.reuse, R231, PT ;  /* 0x000000e70200720c */ /* 0x040fe20003f26270 */
[----:B------:R-:W4:Y:S01]  /*ba10*/  MUFU.TANH R11, R14 ;  /* 0x0000000e000b7308 */ /* 0x000f220000002400 */
[C---:B------:R-:W-:Y:S02]  /*ba20*/  ISETP.LT.OR P0, PT, R2.reuse, R226, P0 ;  /* 0x000000e20200720c */ /* 0x040fe40000701670 */
[C---:B------:R-:W-:Y:S02]  /*ba30*/  ISETP.LT.OR P6, PT, R2.reuse, R225, P6 ;  /* 0x000000e10200720c */ /* 0x040fe400037c1670 */
[C---:B------:R-:W-:Y:S02]  /*ba40*/  ISETP.LT.OR P5, PT, R2.reuse, R224, P5 ;  /* 0x000000e00200720c */ /* 0x040fe40002fa1670 */
[----:B------:R-:W-:Y:S01]  /*ba50*/  ISETP.LT.OR P1, PT, R2, R223, P1 ;  /* 0x000000df0200720c */ /* 0x000fe20000f21670 */
[----:B------:R5:W4:Y:S01]  /*ba60*/  MUFU.TANH R8, R13 ;  /* 0x0000000d00087308 */ /* 0x000b220000002400 */
[----:B------:R-:W-:Y:S01]  /*ba70*/  IMAD.IADD R2, R230, 0x1, -R2 ;  /* 0x00000001e6027824 */ /* 0x000fe200078e0a02 */
[----:B------:R-:W-:Y:S01]  /*ba80*/  IABS R6, R4 ;  /* 0x0000000400067213 */ /* 0x000fe20000000000 */
[----:B--2---:R-:W-:Y:S01]  /*ba90*/  FMUL.FTZ R16, R191, UR25 ;  /* 0x00000019bf107c20 */ /* 0x004fe20008410000 */
[----:B------:R-:W-:-:S02]  /*baa0*/  IABS R5, R5 ;  /* 0x0000000500057213 */ /* 0x000fc40000000000 */
[----:B------:R-:W-:Y:S01]  /*bab0*/  IABS R4, R3 ;  /* 0x0000000300047213 */ /* 0x000fe20000000000 */
[----:B------:R-:W-:Y:S01]  /*bac0*/  IMAD.MOV.U32 R3, RZ, RZ, R6 ;  /* 0x000000ffff037224 */ /* 0x000fe200078e0006 */
[----:B------:R-:W-:Y:S01]  /*bad0*/  IABS R7, R2 ;  /* 0x0000000200077213 */ /* 0x000fe20000000000 */
[----:B------:R-:W-:Y:S01]  /*bae0*/  IMAD.MOV.U32 R2, RZ, RZ, R5 ;  /* 0x000000ffff027224 */ /* 0x000fe200078e0005 */
[----:B------:R-:W-:Y:S01]  /*baf0*/  I2FP.F32.S32 R4, R4 ;  /* 0x0000000400047245 */ /* 0x000fe20000201400 */
[----:B------:R-:W-:Y:S01]  /*bb00*/  MUFU.TANH R12, R20 ;  /* 0x00000014000c7308 */ /* 0x000fe20000002400 */
[----:B------:R-:W-:Y:S02]  /*bb10*/  I2FP.F32.S32 R3, R3 ;  /* 0x0000000300037245 */ /* 0x000fe40000201400 */
[----:B------:R-:W-:Y:S01]  /*bb20*/  I2FP.F32.S32 R2, R2 ;  /* 0x0000000200027245 */ /* 0x000fe20000201400 */
[----:B-1----:R-:W-:Y:S01]  /*bb30*/  FFMA.FTZ R4, R4, -UR19, R9 ;  /* 0x8000001304047c23 */ /* 0x002fe20008010009 */
[----:B------:R-:W-:Y:S01]  /*bb40*/  I2FP.F32.S32 R7, R7 ;  /* 0x0000000700077245 */ /* 0x000fe20000201400 */
[----:B---3--:R-:W-:Y:S01]  /*bb50*/  FFMA.FTZ R5, R3, -UR19, R10 ;  /* 0x8000001303057c23 */ /* 0x008fe2000801000a */
[----:B-----5:R-:W-:Y:S01]  /*bb60*/  FMUL.FTZ R13, R189, UR25 ;  /* 0x00000019bd0d7c20 */ /* 0x020fe20008410000 */
[----:B----4-:R-:W-:Y:S01]  /*bb70*/  FFMA.FTZ R6, R2, -UR19, R11 ;  /* 0x8000001302067c23 */ /* 0x010fe2000801000b */
[----:B------:R-:W-:-:S02]  /*bb80*/  VIADD R2, R0, 0x31 ;  /* 0x0000003100027836 */ /* 0x000fc40000000000 */
[----:B------:R-:W-:Y:S01]  /*bb90*/  FFMA.FTZ R3, R7, -UR19, R8 ;  /* 0x8000001307037c23 */ /* 0x000fe20008010008 */
[----:B------:R-:W-:Y:S01]  /*bba0*/  FSEL R236, R5, -INF , !P6 ;  /* 0xff80000005ec7808 */ /* 0x000fe20007000000 */
[----:B------:R-:W-:Y:S01]  /*bbb0*/  MUFU.TANH R10, R21 ;  /* 0x00000015000a7308 */ /* 0x000fe20000002400 */
[----:B------:R-:W-:Y:S01]  /*bbc0*/  FSEL R201, R6, -INF , !P0 ;  /* 0xff80000006c97808 */ /* 0x000fe20004000000 */
[--C-:B------:R-:W-:Y:S01]  /*bbd0*/  IMAD.IADD R5, R227, 0x1, -R2.reuse ;  /* 0x00000001e3057824 */ /* 0x100fe200078e0a02 */
[----:B------:R-:W-:Y:S01]  /*bbe0*/  FSEL R237, R4, -INF , !P5 ;  /* 0xff80000004ed7808 */ /* 0x000fe20006800000 */
[--C-:B------:R-:W-:Y:S01]  /*bbf0*/  IMAD.IADD R4, R228, 0x1, -R2.reuse ;  /* 0x00000001e4047824 */ /* 0x100fe200078e0a02 */
[----:B------:R-:W-:Y:S01]  /*bc00*/  FSEL R243, R3, -INF , !P1 ;  /* 0xff80000003f37808 */ /* 0x000fe20004800000 */
[----:B------:R-:W-:Y:S01]  /*bc10*/  IMAD.IADD R3, R229, 0x1, -R2 ;  /* 0x00000001e5037824 */ /* 0x000fe200078e0a02 */
[C---:B------:R-:W-:Y:S01]  /*bc20*/  ISETP.GE.AND P0, PT, R2.reuse, R234, PT ;  /* 0x000000ea0200720c */ /* 0x040fe20003f06270 */
[----:B------:R-:W1:Y:S01]  /*bc30*/  MUFU.TANH R9, R17 ;  /* 0x0000001100097308 */ /* 0x000e620000002400 */
[----:B------:R-:W-:Y:S01]  /*bc40*/  ISETP.GE.AND P6, PT, R2, R233, PT ;  /* 0x000000e90200720c */ /* 0x000fe20003fc6270 */
[----:B------:R-:W-:Y:S01]  /*bc50*/  FMUL.FTZ R11, R190, UR25 ;  /* 0x00000019be0b7c20 */ /* 0x000fe20008410000 */
[----:B------:R-:W-:-:S02]  /*bc60*/  ISETP.GE.AND P5, PT, R2, R232, PT ;  /* 0x000000e80200720c */ /* 0x000fc40003fa6270 */
[C---:B------:R-:W-:Y:S02]  /*bc70*/  ISETP.GE.AND P1, PT, R2.reuse, R231, PT ;  /* 0x000000e70200720c */ /* 0x040fe40003f26270 */
[C---:B------:R-:W-:Y:S01]  /*bc80*/  ISETP.LT.OR P0, PT, R2.reuse, R226, P0 ;  /* 0x000000e20200720c */ /* 0x040fe20000701670 */
[----:B------:R-:W2:Y:S01]  /*bc90*/  MUFU.TANH R8, R19 ;  /* 0x0000001300087308 */ /* 0x000ea20000002400 */
        /* <DEDUP_REMOVED lines=9> */
[----:B------:R-:W-:Y:S01]  /*bd30*/  FMUL.FTZ R5, R188, UR25 ;  /* 0x00000019bc057c20 */ /* 0x000fe20008410000 */
[----:B------:R-:W-:Y:S01]  /*bd40*/  IMAD.MOV.U32 R2, RZ, RZ, R6 ;  /* 0x000000ffff027224 */ /* 0x000fe200078e0006 */
[----:B------:R-:W-:Y:S02]  /*bd50*/  I2FP.F32.S32 R4, R4 ;  /* 0x0000000400047245 */ /* 0x000fe40000201400 */
[----:B------:R-:W-:Y:S01]  /*bd60*/  I2FP.F32.S32 R3, R3 ;  /* 0x0000000300037245 */ /* 0x000fe20000201400 */
[----:B------:R3:W-:Y:S01]  /*bd70*/  MUFU.TANH R14, R5 ;  /* 0x00000005000e7308 */ /* 0x0007e20000002400 */
[----:B------:R-:W-:Y:S01]  /*bd80*/  I2FP.F32.S32 R2, R2 ;  /* 0x0000000200027245 */ /* 0x000fe20000201400 */
[----:B-1----:R-:W-:Y:S01]  /*bd90*/  FFMA.FTZ R4, R4, -UR19, R9 ;  /* 0x8000001304047c23 */ /* 0x002fe20008010009 */
[----:B------:R-:W-:-:S03]  /*bda0*/  I2FP.F32.S32 R7, R7 ;  /* 0x0000000700077245 */ /* 0x000fc60000201400 */
[----:B------:R-:W-:Y:S01]  /*bdb0*/  FFMA.FTZ R6, R2, -UR19, R12 ;  /* 0x8000001302067c23 */ /* 0x000fe2000801000c */
[----:B------:R-:W-:Y:S01]  /*bdc0*/  VIADD R2, R0, 0x38 ;  /* 0x0000003800027836 */ /* 0x000fe20000000000 */
[----:B------:R-:W-:Y:S01]  /*bdd0*/  FSEL R210, R4, -INF , !P5 ;  /* 0xff80000004d27808 */ /* 0x000fe20006800000 */
[----:B------:R-:W-:Y:S01]  /*bde0*/  VIADD R0, R0, 0x39 ;  /* 0x0000003900007836 */ /* 0x000fe20000000000 */
[----:B------:R1:W-:Y:S01]  /*bdf0*/  MUFU.TANH R12, R11 ;  /* 0x0000000b000c7308 */ /* 0x0003e20000002400 */
[----:B------:R-:W-:Y:S01]  /*be00*/  FSEL R196, R6, -INF , !P0 ;  /* 0xff80000006c47808 */ /* 0x000fe20004000000 */
[--C-:B------:R-:W-:Y:S01]  /*be10*/  IMAD.IADD R4, R229, 0x1, -R2.reuse ;  /* 0x00000001e5047824 */ /* 0x100fe200078e0a02 */
[C---:B------:R-:W-:Y:S01]  /*be20*/  ISETP.GE.AND P0, PT, R2.reuse, R234, PT ;  /* 0x000000ea0200720c */ /* 0x040fe20003f06270 */
[----:B------:R-:W-:Y:S01]  /*be30*/  IMAD.IADD R6, R227, 0x1, -R2 ;  /* 0x00000001e3067824 */ /* 0x000fe200078e0a02 */
[C---:B------:R-:W-:Y:S01]  /*be40*/  ISETP.GE.AND P5, PT, R2.reuse, R232, PT ;  /* 0x000000e80200720c */ /* 0x040fe20003fa6270 */
[----:B---3--:R-:W-:Y:S01]  /*be50*/  FFMA.FTZ R5, R3, -UR19, R10 ;  /* 0x8000001303057c23 */ /* 0x008fe2000801000a */
[----:B--2---:R-:W-:Y:S01]  /*be60*/  FFMA.FTZ R3, R7, -UR19, R8 ;  /* 0x8000001307037c23 */ /* 0x004fe20008010008 */
[C---:B------:R-:W-:Y:S01]  /*be70*/  ISETP.LT.OR P0, PT, R2.reuse, R226, P0 ;  /* 0x000000e20200720c */ /* 0x040fe20000701670 */
[----:B------:R-:W2:Y:S01]  /*be80*/  MUFU.TANH R10, R15 ;  /* 0x0000000f000a7308 */ /* 0x000ea20000002400 */
[----:B------:R-:W-:-:S02]  /*be90*/  ISETP.LT.OR P5, PT, R2, R224, P5 ;  /* 0x000000e00200720c */ /* 0x000fc40002fa1670 */
[----:B------:R-:W-:Y:S01]  /*bea0*/  FSEL R246, R5, -INF , !P6 ;  /* 0xff80000005f67808 */ /* 0x000fe20007000000 */
[----:B------:R-:W-:Y:S01]  /*beb0*/  IMAD.IADD R5, R228, 0x1, -R2 ;  /* 0x00000001e4057824 */ /* 0x000fe200078e0a02 */
[----:B------:R-:W-:Y:S01]  /*bec0*/  FSEL R214, R3, -INF , !P1 ;  /* 0xff80000003d67808 */ /* 0x000fe20004800000 */
[----:B------:R-:W-:Y:S01]  /*bed0*/  IMAD.IADD R3, R227, 0x1, -R0 ;  /* 0x00000001e3037824 */ /* 0x000fe200078e0a00 */
[C---:B------:R-:W-:Y:S01]  /*bee0*/  ISETP.GE.AND P6, PT, R2.reuse, R233, PT ;  /* 0x000000e90200720c */ /* 0x040fe20003fc6270 */
[----:B------:R-:W3:Y:S01]  /*bef0*/  MUFU.TANH R9, R18 ;  /* 0x0000001200097308 */ /* 0x000ee20000002400 */
[C---:B------:R-:W-:Y:S02]  /*bf00*/  ISETP.GE.AND P1, PT, R2.reuse, R231, PT ;  /* 0x000000e70200720c */ /* 0x040fe40003f26270 */
[C---:B------:R-:W-:Y:S02]  /*bf10*/  ISETP.LT.OR P6, PT, R2.reuse, R225, P6 ;  /* 0x000000e10200720c */ /* 0x040fe400037c1670 */
[----:B------:R-:W-:Y:S01]  /*bf20*/  ISETP.LT.OR P1, PT, R2, R223, P1 ;  /* 0x000000df0200720c */ /* 0x000fe20000f21670 */
[----:B------:R-:W-:Y:S01]  /*bf30*/  IMAD.IADD R2, R230, 0x1, -R2 ;  /* 0x00000001e6027824 */ /* 0x000fe200078e0a02 */
[----:B-1----:R-:W-:Y:S01]  /*bf40*/  IABS R11, R5 ;  /* 0x00000005000b7213 */ /* 0x002fe20000000000 */
[----:B------:R-:W1:Y:S01]  /*bf50*/  MUFU.TANH R8, R13 ;  /* 0x0000000d00087308 */ /* 0x000e620000002400 */
[----:B------:R-:W-:-:S02]  /*bf60*/  IABS R5, R4 ;  /* 0x0000000400057213 */ /* 0x000fc40000000000 */
[----:B------:R-:W-:Y:S01]  /*bf70*/  IABS R7, R2 ;  /* 0x0000000200077213 */ /* 0x000fe20000000000 */
[----:B------:R-:W-:Y:S01]  /*bf80*/  IMAD.MOV.U32 R4, RZ, RZ, R11 ;  /* 0x000000ffff047224 */ /* 0x000fe200078e000b */
[----:B------:R-:W-:Y:S01]  /*bf90*/  IABS R2, R3 ;  /* 0x0000000300027213 */ /* 0x000fe20000000000 */
[----:B------:R-:W-:Y:S01]  /*bfa0*/  IMAD.MOV.U32 R3, RZ, RZ, R5 ;  /* 0x000000ffff037224 */ /* 0x000fe200078e0005 */
[----:B------:R-:W-:Y:S02]  /*bfb0*/  I2FP.F32.S32 R7, R7 ;  /* 0x0000000700077245 */ /* 0x000fe40000201400 */
[----:B------:R-:W-:Y:S02]  /*bfc0*/  IABS R6, R6 ;  /* 0x0000000600067213 */ /* 0x000fe40000000000 */
[----:B------:R-:W-:Y:S02]  /*bfd0*/  I2FP.F32.S32 R3, R3 ;  /* 0x0000000300037245 */ /* 0x000fe40000201400 */
[----:B------:R-:W-:-:S02]  /*bfe0*/  I2FP.F32.S32 R4, R4 ;  /* 0x0000000400047245 */ /* 0x000fc40000201400 */
[----:B------:R-:W-:Y:S01]  /*bff0*/  I2FP.F32.S32 R5, R2 ;  /* 0x0000000200057245 */ /* 0x000fe20000201400 */
[----:B--2---:R-:W-:Y:S01]  /*c000*/  FFMA.FTZ R3, R3, -UR19, R10 ;  /* 0x8000001303037c23 */ /* 0x004fe2000801000a */
[----:B------:R-:W-:Y:S01]  /*c010*/  I2FP.F32.S32 R6, R6 ;  /* 0x0000000600067245 */ /* 0x000fe20000201400 */
[----:B---3--:R-:W-:Y:S01]  /*c020*/  FFMA.FTZ R2, R7, -UR19, R9 ;  /* 0x8000001307027c23 */ /* 0x008fe20008010009 */
[----:B------:R-:W-:Y:S01]  /*c030*/  FFMA.FTZ R4, R4, -UR19, R12 ;  /* 0x8000001304047c23 */ /* 0x000fe2000801000c */
[----:B-1----:R-:W-:Y:S01]  /*c040*/  FFMA.FTZ R7, R5, -UR19, R8 ;  /* 0x8000001305077c23 */ /* 0x002fe20008010008 */
[----:B------:R-:W-:Y:S01]  /*c050*/  FSEL R200, R3, -INF , !P5 ;  /* 0xff80000003c87808 */ /* 0x000fe20006800000 */
[----:B------:R-:W-:Y:S01]  /*c060*/  FFMA.FTZ R6, R6, -UR19, R14 ;  /* 0x8000001306067c23 */ /* 0x000fe2000801000e */
[----:B------:R-:W-:Y:S01]  /*c070*/  FSEL R207, R2, -INF , !P1 ;  /* 0xff80000002cf7808 */ /* 0x000fe20004800000 */
[--C-:B------:R-:W-:Y:S01]  /*c080*/  IMAD.IADD R3, R228, 0x1, -R0.reuse ;  /* 0x00000001e4037824 */ /* 0x100fe200078e0a00 */
[----:B------:R-:W-:Y:S01]  /*c090*/  FSEL R241, R4, -INF , !P6 ;  /* 0xff80000004f17808 */ /* 0x000fe20007000000 */
[--C-:B------:R-:W-:Y:S01]  /*c0a0*/  IMAD.IADD R2, R229, 0x1, -R0.reuse ;  /* 0x00000001e5027824 */ /* 0x100fe200078e0a00 */
[----:B------:R-:W-:Y:S01]  /*c0b0*/  FSEL R194, R6, -INF , !P0 ;  /* 0xff80000006c27808 */ /* 0x000fe20004000000 */
[----:B------:R-:W-:Y:S01]  /*c0c0*/  IMAD.IADD R5, R230, 0x1, -R0 ;  /* 0x00000001e6057824 */ /* 0x000fe200078e0a00 */
[----:B------:R-:W-:Y:S01]  /*c0d0*/  IABS R4, R3 ;  /* 0x0000000300047213 */ /* 0x000fe20000000000 */
[----:B------:R-:W1:Y:S01]  /*c0e0*/  MUFU.TANH R8, R16 ;  /* 0x0000001000087308 */ /* 0x000e620000002400 */
[----:B------:R-:W-:-:S02]  /*c0f0*/  ISETP.GE.AND P0, PT, R0, R234, PT ;  /* 0x000000ea0000720c */ /* 0x000fc40003f06270 */
[----:B------:R-:W-:Y:S02]  /*c100*/  IABS R3, R2 ;  /* 0x0000000200037213 */ /* 0x000fe40000000000 */
[----:B------:R-:W-:Y:S02]  /*c110*/  IABS R2, R5 ;  /* 0x0000000500027213 */ /* 0x000fe40000000000 */
[C---:B------:R-:W-:Y:S01]  /*c120*/  ISETP.LT.OR P0, PT, R0.reuse, R226, P0 ;  /* 0x000000e20000720c */ /* 0x040fe20000701670 */
[----:B------:R-:W2:Y:S01]  /*c130*/  MUFU.TANH R6, R22 ;  /* 0x0000001600067308 */ /* 0x000ea20000002400 */
[C---:B------:R-:W-:Y:S02]  /*c140*/  ISETP.GE.AND P6, PT, R0.reuse, R233, PT ;  /* 0x000000e90000720c */ /* 0x040fe40003fc6270 */
[----:B------:R-:W-:Y:S02]  /*c150*/  FSEL R47, R7, -INF , !P0 ;  /* 0xff800000072f7808 */ /* 0x000fe40004000000 */
[----:B------:R-:W-:-:S02]  /*c160*/  ISETP.GE.AND P5, PT, R0, R232, PT ;  /* 0x000000e80000720c */ /* 0x000fc40003fa6270 */
[C---:B------:R-:W-:Y:S01]  /*c170*/  ISETP.GE.AND P1, PT, R0.reuse, R231, PT ;  /* 0x000000e70000720c */ /* 0x040fe20003f26270 */
[----:B------:R-:W3:Y:S01]  /*c180*/  MUFU.TANH R5, R23 ;  /* 0x0000001700057308 */ /* 0x000ee20000002400 */
[----:B------:R-:W-:Y:S02]  /*c190*/  PLOP3.LUT P0, PT, PT, PT, UP0, 0x40, 0x0 ;  /* 0x000000000000781c */ /* 0x000fe40003f0e808 */
[C---:B------:R-:W-:Y:S02]  /*c1a0*/  ISETP.LT.OR P6, PT, R0.reuse, R225, P6 ;  /* 0x000000e10000720c */ /* 0x040fe400037c1670 */
[C---:B------:R-:W-:Y:S02]  /*c1b0*/  ISETP.LT.OR P5, PT, R0.reuse, R224, P5 ;  /* 0x000000e00000720c */ /* 0x040fe40002fa1670 */
[----:B------:R-:W-:Y:S02]  /*c1c0*/  ISETP.LT.OR P1, PT, R0, R223, P1 ;  /* 0x000000df0000720c */ /* 0x000fe40000f21670 */
[----:B------:R-:W-:-:S02]  /*c1d0*/  I2FP.F32.S32 R4, R4 ;  /* 0x0000000400047245 */ /* 0x000fc40000201400 */
[----:B------:R-:W-:Y:S02]  /*c1e0*/  I2FP.F32.S32 R3, R3 ;  /* 0x0000000300037245 */ /* 0x000fe40000201400 */
[----:B------:R-:W-:Y:S01]  /*c1f0*/  I2FP.F32.S32 R0, R2 ;  /* 0x0000000200007245 */ /* 0x000fe20000201400 */
[----:B-1----:R-:W-:Y:S02]  /*c200*/  FFMA.FTZ R4, R4, -UR19, R8 ;  /* 0x8000001304047c23 */ /* 0x002fe40008010008 */
[----:B--2---:R-:W-:Y:S02]  /*c210*/  FFMA.FTZ R2, R3, -UR19, R6 ;  /* 0x8000001303027c23 */ /* 0x004fe40008010006 */
[----:B---3--:R-:W-:Y:S01]  /*c220*/  FFMA.FTZ R0, R0, -UR19, R5 ;  /* 0x8000001300007c23 */ /* 0x008fe20008010005 */
[----:B------:R-:W-:Y:S02]  /*c230*/  FSEL R239, R4, -INF , !P6 ;  /* 0xff80000004ef7808 */ /* 0x000fe40007000000 */
[----:B------:R-:W-:-:S02]  /*c240*/  FSEL R198, R2, -INF , !P5 ;  /* 0xff80000002c67808 */ /* 0x000fc40006800000 */
        /* <DEDUP_REMOVED lines=69> */
.L_x_1184:
[----:B------:R-:W-:Y:S05]  /*c6a0*/  BSYNC B0 ;  /* 0x0000000000007941 */ /* 0x000fea0003800000 */
.L_x_1183:
[----:B------:R-:W0:Y:S02]  /*c6b0*/  LDGDEPBAR ;  /* 0x00000000000079af */ /* 0x000e240000000000 */
.L_x_1182:
[----:B------:R-:W-:Y:S01]  /*c6c0*/  FMNMX.FTZ R0, R105, R36, !PT ;  /* 0x0000002469007209 */ /* 0x000fe20007810000 */
[----:B------:R-:W-:Y:S01]  /*c6d0*/  LDSM.16.MT88.4 R48, [R218+0xb000] ;  /* 0x00b00000da30783b */ /* 0x000fe20000004200 */
[----:B------:R-:W-:Y:S02]  /*c6e0*/  MOV R59, R106 ;  /* 0x0000006a003b7202 */ /* 0x000fe40000000f00 */
[----:B------:R-:W-:Y:S01]  /*c6f0*/  FMNMX.FTZ R0, R32, R0, !PT ;  /* 0x0000000020007209 */ /* 0x000fe20007810000 */
[----:B------:R-:W-:Y:S01]  /*c700*/  LDSM.16.MT88.4 R20, [R218+0x9000] ;  /* 0x00900000da14783b */ /* 0x000fe20000004200 */
[----:B------:R-:W-:Y:S02]  /*c710*/  MOV R67, R107 ;  /* 0x0000006b00437202 */ /* 0x000fe40000000f00 */
        /* <DEDUP_REMOVED lines=31> */
[----:B-12---:R-:W1:Y:S01]  /*c910*/  SHFL.BFLY PT, R6, R0, 0x2, 0x1f ;  /* 0x0c401f0000067f89 */ /* 0x006e6200000e0000 */
        /* <DEDUP_REMOVED lines=48> */
[----:B------:R-:W-:-:S03]  /*cc20*/  FFMA.FTZ R3, R27, UR22, -R0 ;  /* 0x000000161b037c23 */ /* 0x000fc60008010800 */
        /* <DEDUP_REMOVED lines=14> */
[----:B------:R3:W-:Y:S01]  /*cd10*/  MUFU.EX2 R10, R4 ;  /* 0x00000004000a7308 */ /* 0x0007e20000000800 */
[----:B-1----:R-:W-:-:S07]  /*cd20*/  FFMA.FTZ R3, R37, UR22, -R12 ;  /* 0x0000001625037c23 */ /* 0x002fce000801080c */
[----:B------:R1:W4:Y:S01]  /*cd30*/  MUFU.EX2 R15, R3 ;  /* 0x00000003000f7308 */ /* 0x0003220000000800 */
        /* <DEDUP_REMOVED lines=47> */
[----:B------:R-:W-:Y:S01]  /*d030*/  FMUL.FTZ R93, R93, R44 ;  /* 0x0000002c5d5d7220 */ /* 0x000fe20000410000 */
[----:B------:R-:W-:Y:S01]  /*d040*/  PLOP3.LUT P0, PT, PT, PT, UP0, 0x40, 0x0 ;  /* 0x000000000000781c */ /* 0x000fe20003f0e808 */
[----:B------:R1:W2:Y:S02]  /*d050*/  MUFU.EX2 R58, R4 ;  /* 0x00000004003a7308 */ /* 0x0002a40000000800 */
[--C-:B-1----:R-:W-:Y:S01]  /*d060*/  FFMA.FTZ R4, R39, UR22, -R2.reuse ;  /* 0x0000001627047c23 */ /* 0x102fe20008010802 */
[----:B--2---:R-:W-:Y:S01]  /*d070*/  F2FP.F16.F32.PACK_AB R6, R58, R66 ;  /* 0x000000423a06723e */ /* 0x004fe200000000ff */
[----:B------:R-:W-:Y:S04]  /*d080*/  LDSM.16.MT88.4 R36, [R216+0xb000] ;  /* 0x00b00000d824783b */ /* 0x000fe80000004200 */
[----:B------:R1:W-:Y:S02]  /*d090*/  MUFU.EX2 R57, R4 ;  /* 0x0000000400397308 */ /* 0x0003e40000000800 */
[----:B-1----:R-:W-:Y:S01]  /*d0a0*/  FFMA.FTZ R4, R35, UR22, -R2 ;  /* 0x0000001623047c23 */ /* 0x002fe20008010802 */
[----:B------:R-:W-:-:S02]  /*d0b0*/  MOV R35, R16 ;  /* 0x0000001000237202 */ /* 0x000fc40000000f00 */
[----:B------:R-:W1:Y:S03]  /*d0c0*/  LDSM.16.MT88.4 R16, [R216+0x9000] ;  /* 0x00900000d810783b */ /* 0x000e660000004200 */
[----:B------:R2:W-:Y:S02]  /*d0d0*/  MUFU.EX2 R34, R4 ;  /* 0x0000000400227308 */ /* 0x0005e40000000800 */
[----:B--2---:R-:W-:-:S06]  /*d0e0*/  FFMA.FTZ R4, R31, UR22, -R2 ;  /* 0x000000161f047c23 */ /* 0x004fcc0008010802 */
[----:B------:R2:W-:Y:S02]  /*d0f0*/  MUFU.EX2 R33, R4 ;  /* 0x0000000400217308 */ /* 0x0005e40000000800 */
[----:B--2---:R-:W-:Y:S02]  /*d100*/  FFMA.FTZ R4, R26, UR22, -R2 ;  /* 0x000000161a047c23 */ /* 0x004fe40008010802 */
[----:B------:R-:W2:Y:S04]  /*d110*/  LDSM.16.MT88.4 R24, [R216+0xa000] ;  /* 0x00a00000d818783b */ /* 0x000ea80000004200 */
[----:B------:R3:W4:Y:S02]  /*d120*/  MUFU.EX2 R32, R4 ;  /* 0x0000000400207308 */ /* 0x0007240000000800 */
[----:B---3--:R-:W-:Y:S01]  /*d130*/  FADD.FTZ R4, R102, -R5 ;  /* 0x8000000566047221 */ /* 0x008fe20000010000 */
[----:B------:R-:W-:Y:S01]  /*d140*/  FFMA.FTZ R5, R28, UR22, -R12 ;  /* 0x000000161c057c23 */ /* 0x000fe2000801080c */
[----:B------:R-:W-:Y:S01]  /*d150*/  MOV R102, R14 ;  /* 0x0000000e00667202 */ /* 0x000fe20000000f00 */
[----:B------:R-:W3:Y:S01]  /*d160*/  LDSM.16.MT88.4 R28, [R218+0xa000] ;  /* 0x00a00000da1c783b */ /* 0x000ee20000004200 */
[----:B------:R-:W-:-:S02]  /*d170*/  FMUL.FTZ R4, R4, UR22 ;  /* 0x0000001604047c20 */ /* 0x000fc40008410000 */
[----:B------:R5:W-:Y:S01]  /*d180*/  MUFU.EX2 R52, R5 ;  /* 0x0000000500347308 */ /* 0x000be20000000800 */
[----:B----4-:R-:W-:-:S07]  /*d190*/  F2FP.F16.F32.PACK_AB R7, R32, R33 ;  /* 0x000000212007723e */ /* 0x010fce00000000ff */
[----:B------:R4:W1:Y:S01]  /*d1a0*/  MUFU.EX2 R15, R4 ;  /* 0x00000004000f7308 */ /* 0x0008620000000800 */
[----:B-----5:R-:W-:Y:S02]  /*d1b0*/  F2FP.F16.F32.PACK_AB R5, R34, R57 ;  /* 0x000000392205723e */ /* 0x020fe400000000ff */
[----:B----4-:R-:W-:Y:S01]  /*d1c0*/  FSEL R4, R250, RZ, P6 ;  /* 0x000000fffa047208 */ /* 0x010fe20003000000 */
[-C--:B-1----:R-:W-:Y:S01]  /*d1d0*/  FMUL.FTZ R114, R114, R15.reuse ;  /* 0x0000000f72727220 */ /* 0x082fe20000410000 */
        /* <DEDUP_REMOVED lines=27> */
[-C--:B----4-:R-:W-:Y:S01]  /*d390*/  FMUL.FTZ R116, R116, R14.reuse ;  /* 0x0000000e74747220 */ /* 0x090fe20000410000 */
        /* <DEDUP_REMOVED lines=12> */
[----:B------:R-:W-:Y:S01]  /*d460*/  MOV R112, R13 ;  /* 0x0000000d00707202 */ /* 0x000fe20000000f00 */
[-C--:B------:R-:W-:Y:S01]  /*d470*/  FMUL.FTZ R69, R69, R14.reuse ;  /* 0x0000000e45457220 */ /* 0x080fe20000410000 */
[----:B------:R-:W1:Y:S01]  /*d480*/  MUFU.EX2 R13, R8 ;  /* 0x00000008000d7308 */ /* 0x000e620000000800 */
[----:B------:R-:W-:Y:S01]  /*d490*/  MOV R114, R53 ;  /* 0x0000003500727202 */ /* 0x000fe20000000f00 */
[----:B------:R-:W-:Y:S01]  /*d4a0*/  FMUL.FTZ R124, R124, R14 ;  /* 0x0000000e7c7c7220 */ /* 0x000fe20000410000 */
[----:B------:R-:W-:Y:S01]  /*d4b0*/  MOV R115, R54 ;  /* 0x0000003600737202 */ /* 0x000fe20000000f00 */
[C---:B---3--:R-:W-:Y:S01]  /*d4c0*/  HMMA.16816.F32 R108, R4.reuse, R30, R172 ;  /* 0x0000001e046c723c */ /* 0x048fe200000018ac */
[----:B------:R-:W-:Y:S01]  /*d4d0*/  MOV R113, R52 ;  /* 0x0000003400717202 */ /* 0x000fe20000000f00 */
[-C--:B------:R-:W-:Y:S01]  /*d4e0*/  FMUL.FTZ R125, R125, R14.reuse ;  /* 0x0000000e7d7d7220 */ /* 0x080fe20000410000 */
[-C--:B------:R-:W-:Y:S01]  /*d4f0*/  FMUL.FTZ R136, R136, R14.reuse ;  /* 0x0000000e88887220 */ /* 0x080fe20000410000 */
[-C--:B------:R-:W-:Y:S01]  /*d500*/  FMUL.FTZ R137, R137, R14.reuse ;  /* 0x0000000e89897220 */ /* 0x080fe20000410000 */
[----:B------:R-:W-:Y:S01]  /*d510*/  FMUL.FTZ R164, R164, R14 ;  /* 0x0000000ea4a47220 */ /* 0x000fe20000410000 */
[C---:B------:R-:W-:Y:S01]  /*d520*/  HMMA.16816.F32 R52, R4.reuse, R18, R120 ;  /* 0x000000120434723c */ /* 0x040fe20000001878 */
[----:B------:R-:W-:Y:S01]  /*d530*/  MOV R172, R112 ;  /* 0x0000007000ac7202 */ /* 0x000fe20000000f00 */
[-C--:B------:R-:W-:Y:S01]  /*d540*/  FMUL.FTZ R165, R165, R14.reuse ;  /* 0x0000000ea5a57220 */ /* 0x080fe20000410000 */
[----:B------:R-:W-:Y:S01]  /*d550*/  MOV R173, R113 ;  /* 0x0000007100ad7202 */ /* 0x000fe20000000f00 */
[----:B------:R-:W-:Y:S01]  /*d560*/  FMUL.FTZ R80, R80, R14 ;  /* 0x0000000e50507220 */ /* 0x000fe20000410000 */
[----:B------:R-:W-:Y:S01]  /*d570*/  MOV R175, R33 ;  /* 0x0000002100af7202 */ /* 0x000fe20000000f00 */
[C---:B------:R-:W-:Y:S01]  /*d580*/  HMMA.16816.F32 R120, R4.reuse, R36, R72 ;  /* 0x000000240478723c */ /* 0x040fe20000001848 */
[-C--:B-1----:R-:W-:Y:S01]  /*d590*/  FMUL.FTZ R118, R118, R13.reuse ;  /* 0x0000000d76767220 */ /* 0x082fe20000410000 */
[-C--:B------:R-:W-:Y:S01]  /*d5a0*/  FMUL.FTZ R119, R119, R13.reuse ;  /* 0x0000000d77777220 */ /* 0x080fe20000410000 */
[----:B------:R-:W-:Y:S01]  /*d5b0*/  FFMA.FTZ R8, R64, UR22, -R0 ;  /* 0x0000001640087c23 */ /* 0x000fe20008010800 */
[-C--:B------:R-:W-:Y:S01]  /*d5c0*/  FMUL.FTZ R154, R154, R13.reuse ;  /* 0x0000000d9a9a7220 */ /* 0x080fe20000410000 */
[----:B------:R-:W-:Y:S01]  /*d5d0*/  FMUL.FTZ R155, R155, R13 ;  /* 0x0000000d9b9b7220 */ /* 0x000fe20000410000 */
[C---:B------:R-:W-:Y:S01]  /*d5e0*/  HMMA.16816.F32 R144, R4.reuse, R48, R88 ;  /* 0x000000300490723c */ /* 0x040fe20000001858 */
[----:B------:R-:W-:Y:S01]  /*d5f0*/  IMAD.MOV.U32 R73, RZ, RZ, R114 ;  /* 0x000000ffff497224 */ /* 0x000fe200078e0072 */
[----:B------:R-:W-:Y:S01]  /*d600*/  MOV R75, R115 ;  /* 0x00000073004b7202 */ /* 0x000fe20000000f00 */
[-C--:B------:R-:W-:Y:S01]  /*d610*/  FMUL.FTZ R170, R170, R13.reuse ;  /* 0x0000000daaaa7220 */ /* 0x080fe20000410000 */
[----:B------:R-:W-:Y:S01]  /*d620*/  FMUL.FTZ R171, R171, R13 ;  /* 0x0000000dabab7220 */ /* 0x000fe20000410000 */
[----:B------:R-:W-:Y:S01]  /*d630*/  MOV R174, R57 ;  /* 0x0000003900ae7202 */ /* 0x000fe20000000f00 */
        /* <DEDUP_REMOVED lines=8> */
[----:B------:R-:W-:Y:S01]  /*d6c0*/  IMAD.MOV.U32 R161, RZ, RZ, R32 ;  /* 0x000000ffffa17224 */ /* 0x000fe200078e0020 */
[----:B------:R-:W-:Y:S01]  /*d6d0*/  MOV R162, R101 ;  /* 0x0000006500a27202 */ /* 0x000fe20000000f00 */
[----:B------:R-:W-:Y:S01]  /*d6e0*/  FMUL.FTZ R151, R151, R13 ;  /* 0x0000000d97977220 */ /* 0x000fe20000410000 */
[----:B------:R-:W-:Y:S01]  /*d6f0*/  MOV R163, R9 ;  /* 0x0000000900a37202 */ /* 0x000fe20000000f00 */
[C---:B------:R-:W-:Y:S01]  /*d700*/  HMMA.16816.F32 R60, R4.reuse, R20, R128 ;  /* 0x00000014043c723c */ /* 0x040fe20000001880 */
[----:B------:R-:W-:Y:S01]  /*d710*/  FFMA.FTZ R9, R42, UR22, -R0 ;  /* 0x000000162a097c23 */ /* 0x000fe20008010800 */
[-C--:B------:R-:W-:Y:S01]  /*d720*/  FMUL.FTZ R70, R70, R13.reuse ;  /* 0x0000000d46467220 */ /* 0x080fe20000410000 */
[-C--:B------:R-:W-:Y:S01]  /*d730*/  FMUL.FTZ R71, R71, R13.reuse ;  /* 0x0000000d47477220 */ /* 0x080fe20000410000 */
[----:B------:R-:W-:Y:S01]  /*d740*/  FMUL.FTZ R126, R126, R13 ;  /* 0x0000000d7e7e7220 */ /* 0x000fe20000410000 */
[----:B------:R1:W2:Y:S01]  /*d750*/  MUFU.EX2 R74, R9 ;  /* 0x00000009004a7308 */ /* 0x0002a20000000800 */
[C---:B------:R-:W-:Y:S01]  /*d760*/  HMMA.16816.F32 R184, R4.reuse, R22, R140 ;  /* 0x0000001604b8723c */ /* 0x040fe2000000188c */
[----:B------:R-:W-:Y:S01]  /*d770*/  MOV R131, R67 ;  /* 0x0000004300837202 */ /* 0x000fe20000000f00 */
[-C--:B------:R-:W-:Y:S01]  /*d780*/  FMUL.FTZ R127, R127, R13.reuse ;  /* 0x0000000d7f7f7220 */ /* 0x080fe20000410000 */
[----:B------:R-:W-:Y:S01]  /*d790*/  MOV R130, R66 ;  /* 0x0000004200827202 */ /* 0x000fe20000000f00 */
        /* <DEDUP_REMOVED lines=8> */
[----:B------:R-:W-:Y:S01]  /*d820*/  HMMA.16816.F32 R100, R4, R50, R92 ;  /* 0x000000320464723c */ /* 0x000fe2000000185c */
[----:B------:R-:W-:Y:S01]  /*d830*/  MOV R76, R130 ;  /* 0x00000082004c7202 */ /* 0x000fe20000000f00 */
[----:B------:R-:W-:Y:S01]  /*d840*/  IMAD.MOV.U32 R78, RZ, RZ, R35 ;  /* 0x000000ffff4e7224 */ /* 0x000fe200078e0023 */
[----:B------:R-:W-:Y:S01]  /*d850*/  MOV R77, R131 ;  /* 0x00000083004d7202 */ /* 0x000fe20000000f00 */
[--C-:B-1----:R-:W-:Y:S01]  /*d860*/  FFMA.FTZ R9, R65, UR22, -R3.reuse ;  /* 0x0000001641097c23 */ /* 0x102fe20008010803 */
[----:B------:R-:W-:Y:S01]  /*d870*/  MOV R79, R34 ;  /* 0x00000022004f7202 */ /* 0x000fe20000000f00 */
[----:B------:R-:W-:Y:S01]  /*d880*/  FMUL.FTZ R81, R81, R14 ;  /* 0x0000000e51517220 */ /* 0x000fe20000410000 */
[----:B------:R-:W-:Y:S01]  /*d890*/  F2FP.F16.F32.PACK_AB R4, R73, R89 ;  /* 0x000000594904723e */ /* 0x000fe200000000ff */
[----:B------:R1:W3:Y:S01]  /*d8a0*/  MUFU.EX2 R72, R9 ;  /* 0x0000000900487308 */ /* 0x0002e20000000800 */
[----:B------:R-:W-:Y:S01]  /*d8b0*/  F2FP.F16.F32.PACK_AB R5, R10, R90 ;  /* 0x0000005a0a05723e */ /* 0x000fe200000000ff */
[----:B------:R-:W-:Y:S01]  /*d8c0*/  FMUL.FTZ R82, R82, R13 ;  /* 0x0000000d52527220 */ /* 0x000fe20000410000 */
[----:B------:R-:W-:Y:S01]  /*d8d0*/  F2FP.F16.F32.PACK_AB R6, R172, R75 ;  /* 0x0000004bac06723e */ /* 0x000fe200000000ff */
[----:B------:R-:W-:Y:S01]  /*d8e0*/  FMUL.FTZ R83, R83, R13 ;  /* 0x0000000d53537220 */ /* 0x000fe20000410000 */
[----:B------:R-:W-:Y:S01]  /*d8f0*/  F2FP.F16.F32.PACK_AB R7, R173, R11 ;  /* 0x0000000bad07723e */ /* 0x000fe200000000ff */
[-C--:B------:R-:W-:Y:S01]  /*d900*/  FMUL.FTZ R84, R84, R14.reuse ;  /* 0x0000000e54547220 */ /* 0x080fe20000410000 */
[-C--:B------:R-:W-:Y:S01]  /*d910*/  FMUL.FTZ R85, R85, R14.reuse ;  /* 0x0000000e55557220 */ /* 0x080fe20000410000 */
[-C--:B------:R-:W-:Y:S01]  /*d920*/  FMUL.FTZ R86, R86, R13.reuse ;  /* 0x0000000d56567220 */ /* 0x080fe20000410000 */
[-C--:B------:R-:W-:Y:S01]  /*d930*/  FMUL.FTZ R87, R87, R13.reuse ;  /* 0x0000000d57577220 */ /* 0x080fe20000410000 */
[-C--:B------:R-:W-:Y:S01]  /*d940*/  FMUL.FTZ R96, R96, R14.reuse ;  /* 0x0000000e60607220 */ /* 0x080fe20000410000 */
[----:B------:R-:W-:Y:S01]  /*d950*/  FMUL.FTZ R97, R97, R14 ;  /* 0x0000000e61617220 */ /* 0x000fe20000410000 */
[----:B------:R-:W-:Y:S01]  /*d960*/  HMMA.16816.F32 R140, R4, R16, R116 ;  /* 0x00000010048c723c */ /* 0x000fe20000001874 */
[----:B------:R4:W-:Y:S01]  /*d970*/  MUFU.EX2 R118, R8 ;  /* 0x0000000800767308 */ /* 0x0009e20000000800 */
[-C--:B------:R-:W-:Y:S01]  /*d980*/  FMUL.FTZ R98, R98, R13.reuse ;  /* 0x0000000d62627220 */ /* 0x080fe20000410000 */
[----:B------:R-:W-:Y:S01]  /*d990*/  FMUL.FTZ R99, R99, R13 ;  /* 0x0000000d63637220 */ /* 0x000fe20000410000 */
[----:B-1----:R-:W-:-:S02]  /*d9a0*/  FFMA.FTZ R9, R43, UR22, -R3 ;  /* 0x000000162b097c23 */ /* 0x002fc40008010803 */
[C---:B------:R-:W-:Y:S06]  /*d9b0*/  HMMA.16816.F32 R92, R4.reuse, R20, R132 ;  /* 0x00000014045c723c */ /* 0x040fec0000001884 */
[----:B------:R-:W-:Y:S01]  /*d9c0*/  HMMA.16816.F32 R64, R4, R24, R148 ;  /* 0x000000180440723c */ /* 0x000fe20000001894 */
[----:B----4-:R-:W-:-:S05]  /*d9d0*/  FFMA.FTZ R8, R40, UR22, -R0 ;  /* 0x0000001628087c23 */ /* 0x010fca0008010800 */
[C---:B------:R-:W-:Y:S01]  /*d9e0*/  HMMA.16816.F32 R132, R4.reuse, R36, R68 ;  /* 0x000000240484723c */ /* 0x040fe20000001844 */
[----:B------:R1:W-:Y:S05]  /*d9f0*/  MUFU.EX2 R32, R8 ;  /* 0x0000000800207308 */ /* 0x0003ea0000000800 */
[C---:B------:R-:W-:Y:S06]  /*da00*/  HMMA.16816.F32 R112, R4.reuse, R18, R124 ;  /* 0x000000120470723c */ /* 0x040fec000000187c */
[C---:B------:R-:W-:Y:S01]  /*da10*/  HMMA.16816.F32 R136, R4.reuse, R22, R136 ;  /* 0x000000160488723c */ /* 0x040fe20000001888 */
[----:B------:R-:W-:Y:S05]  /*da20*/  LDSM.16.MT88.4 R20, [R216+0xb400] ;  /* 0x00b40000d814783b */ /* 0x000fea0000004200 */
[----:B------:R-:W-:Y:S01]  /*da30*/  HMMA.16816.F32 R164, R4, R28, R164 ;  /* 0x0000001c04a4723c */ /* 0x000fe200000018a4 */
[----:B-1----:R-:W-:-:S04]  /*da40*/  FFMA.FTZ R8, R56, UR22, -R3 ;  /* 0x0000001638087c23 */ /* 0x002fc80008010803 */
[----:B------:R1:W4:Y:S01]  /*da50*/  MUFU.EX2 R33, R8 ;  /* 0x0000000800217308 */ /* 0x0003220000000800 */
[C---:B------:R-:W-:Y:S01]  /*da60*/  HMMA.16816.F32 R56, R4.reuse, R26, R152 ;  /* 0x0000001a0438723c */ /* 0x040fe20000001898 */
[----:B------:R-:W-:Y:S05]  /*da70*/  LDSM.16.MT88.4 R24, [R216+0xa400] ;  /* 0x00a40000d818783b */ /* 0x000fea0000004200 */
[----:B------:R-:W-:Y:S01]  /*da80*/  HMMA.16816.F32 R80, R4, R38, R80 ;  /* 0x000000260450723c */ /* 0x000fe20000001850 */
[----:B--2---:R-:W-:Y:S02]  /*da90*/  MOV R154, R74 ;  /* 0x0000004a009a7202 */ /* 0x004fe40000000f00 */
[----:B---3--:R-:W-:-:S02]  /*daa0*/  MOV R152, R72 ;  /* 0x0000004800987202 */ /* 0x008fc40000000f00 */
[----:B------:R-:W-:Y:S01]  /*dab0*/  MOV R74, R174 ;  /* 0x000000ae004a7202 */ /* 0x000fe20000000f00 */
[C---:B------:R-:W-:Y:S01]  /*dac0*/  HMMA.16816.F32 R84, R4.reuse, R48, R84 ;  /* 0x000000300454723c */ /* 0x040fe20000001854 */
[----:B------:R-:W-:Y:S02]  /*dad0*/  MOV R72, R160 ;  /* 0x000000a000487202 */ /* 0x000fe40000000f00 */
[----:B------:R-:W-:Y:S01]  /*dae0*/  MOV R174, R128 ;  /* 0x0000008000ae7202 */ /* 0x000fe20000000f00 */
[----:B-1----:R-:W-:Y:S01]  /*daf0*/  FFMA.FTZ R8, R41, UR22, -R3 ;  /* 0x0000001629087c23 */ /* 0x002fe20008010803 */
[----:B------:R1:W-:Y:S01]  /*db00*/  MUFU.EX2 R160, R9 ;  /* 0x0000000900a07308 */ /* 0x0003e20000000800 */
[C---:B------:R-:W-:Y:S01]  /*db10*/  HMMA.16816.F32 R128, R4.reuse, R30, R168 ;  /* 0x0000001e0480723c */ /* 0x040fe200000018a8 */
[----:B------:R-:W-:Y:S01]  /*db20*/  MOV R88, R72 ;  /* 0x0000004800587202 */ /* 0x000fe20000000f00 */
[----:B------:R-:W-:Y:S01]  /*db30*/  LDSM.16.MT88.4 R28, [R218+0xa400] ;  /* 0x00a40000da1c783b */ /* 0x000fe20000004200 */
[----:B------:R-:W-:Y:S01]  /*db40*/  MOV R72, R162 ;  /* 0x000000a200487202 */ /* 0x000fe20000000f00 */
[----:B------:R-:W-:Y:S01]  /*db50*/  IMAD.MOV.U32 R162, RZ, RZ, R251 ;  /* 0x000000ffffa27224 */ /* 0x000fe200078e00fb */
[----:B------:R-:W-:Y:S01]  /*db60*/  MOV R119, R74 ;  /* 0x0000004a00777202 */ /* 0x000fe20000000f00 */
[----:B------:R-:W-:Y:S01]  /*db70*/  LDSM.16.MT88.4 R40, [R218+0xb400] ;  /* 0x00b40000da28783b */ /* 0x000fe20000004200 */
[----:B------:R2:W3:Y:S01]  /*db80*/  MUFU.EX2 R16, R8 ;  /* 0x0000000800107308 */ /* 0x0004e20000000800 */
[----:B----4-:R-:W-:Y:S01]  /*db90*/  MOV R170, R33 ;  /* 0x0000002100aa7202 */ /* 0x010fe20000000f00 */
[----:B------:R-:W-:Y:S01]  /*dba0*/  HMMA.16816.F32 R96, R4, R50, R96 ;  /* 0x000000320460723c */ /* 0x000fe20000001860 */
[----:B------:R-:W-:-:S02]  /*dbb0*/  MOV R169, R32 ;  /* 0x0000002000a97202 */ /* 0x000fc40000000f00 */
[----:B------:R-:W4:Y:S01]  /*dbc0*/  LDSM.16.MT88.4 R32, [R216+0x9400] ;  /* 0x00940000d820783b */ /* 0x000f220000004200 */
[----:B------:R-:W-:Y:S02]  /*dbd0*/  MOV R74, R175 ;  /* 0x000000af004a7202 */ /* 0x000fe40000000f00 */
[----:B------:R-:W-:Y:S01]  /*dbe0*/  MOV R175, R161 ;  /* 0x000000a100af7202 */ /* 0x000fe20000000f00 */
[--C-:B-1----:R-:W-:Y:S01]  /*dbf0*/  FFMA.FTZ R9, R209, UR22, -R2.reuse ;  /* 0x00000016d1097c23 */ /* 0x102fe20008010802 */
[----:B------:R-:W-:Y:S02]  /*dc00*/  MOV R161, R250 ;  /* 0x000000fa00a17202 */ /* 0x000fe40000000f00 */
[----:B------:R-:W-:Y:S01]  /*dc10*/  F2FP.F16.F32.PACK_AB R4, R170, R152 ;  /* 0x00000098aa04723e */ /* 0x000fe200000000ff */
[----:B------:R-:W-:Y:S01]  /*dc20*/  MUFU.EX2 R155, R9 ;  /* 0x00000009009b7308 */ /* 0x000fe20000000800 */
[----:B------:R-:W-:Y:S02]  /*dc30*/  MOV R171, R77 ;  /* 0x0000004d00ab7202 */ /* 0x000fe40000000f00 */
[----:B------:R-:W-:Y:S01]  /*dc40*/  MOV R153, R78 ;  /* 0x0000004e00997202 */ /* 0x000fe20000000f00 */
[----:B--2---:R-:W-:Y:S01]  /*dc50*/  FFMA.FTZ R8, R203, UR22, -R2 ;  /* 0x00000016cb087c23 */ /* 0x004fe20008010802 */
[----:B---3--:R-:W-:-:S02]  /*dc60*/  MOV R37, R16 ;  /* 0x0000001000257202 */ /* 0x008fc40000000f00 */
[----:B------:R-:W1:Y:S01]  /*dc70*/  LDSM.16.MT88.4 R16, [R218+0x9400] ;  /* 0x00940000da10783b */ /* 0x000e620000004200 */
[----:B------:R2:W3:Y:S01]  /*dc80*/  MUFU.EX2 R168, R8 ;  /* 0x0000000800a87308 */ /* 0x0004e20000000800 */
[----:B------:R-:W-:Y:S02]  /*dc90*/  F2FP.F16.F32.PACK_AB R6, R37, R160 ;  /* 0x000000a02506723e */ /* 0x000fe400000000ff */
[----:B------:R-:W-:Y:S02]  /*dca0*/  MOV R36, R72 ;  /* 0x0000004800247202 */ /* 0x000fe40000000f00 */
[----:B------:R-:W-:Y:S01]  /*dcb0*/  MOV R39, R74 ;  /* 0x0000004a00277202 */ /* 0x000fe20000000f00 */
[--C-:B--2---:R-:W-:Y:S01]  /*dcc0*/  FFMA.FTZ R8, R197, UR22, -R2.reuse ;  /* 0x00000016c5087c23 */ /* 0x104fe20008010802 */
[----:B---3--:R-:W-:Y:S02]  /*dcd0*/  F2FP.F16.F32.PACK_AB R5, R168, R155 ;  /* 0x0000009ba805723e */ /* 0x008fe400000000ff */
[----:B------:R-:W-:Y:S01]  /*dce0*/  MOV R197, R73 ;  /* 0x0000004900c57202 */ /* 0x000fe20000000f00 */
[----:B------:R2:W3:Y:S02]  /*dcf0*/  MUFU.EX2 R9, R8 ;  /* 0x0000000800097308 */ /* 0x0004e40000000800 */
[----:B--2---:R-:W-:Y:S01]  /*dd00*/  FFMA.FTZ R8, R45, UR22, -R2 ;  /* 0x000000162d087c23 */ /* 0x004fe20008010802 */
[----:B---3--:R-:W-:-:S02]  /*dd10*/  MOV R38, R9 ;  /* 0x0000000900267202 */ /* 0x008fc40000000f00 */
[----:B------:R-:W-:-:S03]  /*dd20*/  MOV R45, R79 ;  /* 0x0000004f002d7202 */ /* 0x000fc60000000f00 */
[----:B------:R2:W3:Y:S02]  /*dd30*/  MUFU.EX2 R203, R8 ;  /* 0x0000000800cb7308 */ /* 0x0004e40000000800 */
[----:B--2---:R-:W-:Y:S01]  /*dd40*/  FFMA.FTZ R8, R192, UR22, -R0 ;  /* 0x00000016c0087c23 */ /* 0x004fe20008010800 */
[----:B---3--:R-:W-:Y:S02]  /*dd50*/  F2FP.F16.F32.PACK_AB R7, R203, R38 ;  /* 0x00000026cb07723e */ /* 0x008fe400000000ff */
[----:B------:R-:W-:-:S03]  /*dd60*/  MOV R192, R75 ;  /* 0x0000004b00c07202 */ /* 0x000fc60000000f00 */
[----:B------:R2:W3:Y:S02]  /*dd70*/  MUFU.EX2 R251, R8 ;  /* 0x0000000800fb7308 */ /* 0x0004e40000000800 */
[C---:B----4-:R-:W-:Y:S06]  /*dd80*/  HMMA.16816.F32 R48, R4.reuse, R32, R188 ;  /* 0x000000200430723c */ /* 0x050fec00000018bc */
[----:B-1----:R-:W-:Y:S01]  /*dd90*/  HMMA.16816.F32 R72, R4, R18, R184 ;  /* 0x000000120448723c */ /* 0x002fe200000018b8 */
[----:B------:R-:W-:Y:S02]  /*dda0*/  MOV R191, R118 ;  /* 0x0000007600bf7202 */ /* 0x000fe40000000f00 */
[----:B------:R-:W-:-:S02]  /*ddb0*/  MOV R189, R76 ;  /* 0x0000004c00bd7202 */ /* 0x000fc40000000f00 */
[----:B------:R-:W-:Y:S01]  /*ddc0*/  MOV R188, R11 ;  /* 0x0000000b00bc7202 */ /* 0x000fe20000000f00 */
[C---:B------:R-:W-:Y:S01]  /*ddd0*/  HMMA.16816.F32 R76, R4.reuse, R24, R180 ;  /* 0x00000018044c723c */ /* 0x040fe200000018b4 */
[----:B--2---:R-:W-:Y:S01]  /*dde0*/  FFMA.FTZ R8, R247, UR22, -R12 ;  /* 0x00000016f7087c23 */ /* 0x004fe2000801080c */
[----:B------:R-:W-:Y:S01]  /*ddf0*/  MOV R187, R119 ;  /* 0x0000007700bb7202 */ /* 0x000fe20000000f00 */
[----:B------:R-:W-:Y:S01]  /*de00*/  IMAD.MOV.U32 R184, RZ, RZ, R91 ;  /* 0x000000ffffb87224 */ /* 0x000fe200078e005b */
[----:B------:R-:W-:Y:S01]  /*de10*/  MOV R186, R88 ;  /* 0x0000005800ba7202 */ /* 0x000fe20000000f00 */
[----:B------:R1:W-:Y:S01]  /*de20*/  MUFU.EX2 R247, R8 ;  /* 0x0000000800f77308 */ /* 0x0003e20000000800 */
[----:B------:R-:W-:Y:S01]  /*de30*/  MOV R185, R89 ;  /* 0x0000005900b97202 */ /* 0x000fe20000000f00 */
[----:B------:R-:W-:Y:S01]  /*de40*/  HMMA.16816.F32 R52, R4, R34, R52 ;  /* 0x000000220434723c */ /* 0x000fe20000001834 */
[----:B------:R-:W-:Y:S02]  /*de50*/  MOV R183, R10 ;  /* 0x0000000a00b77202 */ /* 0x000fe40000000f00 */
[----:B---3--:R-:W-:-:S02]  /*de60*/  F2FP.F16.F32.PACK_AB R10, R251, R169 ;  /* 0x000000a9fb0a723e */ /* 0x008fc400000000ff */
[----:B------:R-:W-:Y:S01]  /*de70*/  MOV R190, R90 ;  /* 0x0000005a00be7202 */ /* 0x000fe20000000f00 */
[C---:B------:R-:W-:Y:S01]  /*de80*/  HMMA.16816.F32 R60, R4.reuse, R16, R60 ;  /* 0x00000010043c723c */ /* 0x040fe2000000183c */
[----:B------:R-:W-:Y:S02]  /*de90*/  MOV R180, R197 ;  /* 0x000000c500b47202 */ /* 0x000fe40000000f00 */
[----:B------:R-:W-:Y:S02]  /*dea0*/  MOV R181, R36 ;  /* 0x0000002400b57202 */ /* 0x000fe40000000f00 */
[----:B------:R-:W-:Y:S01]  /*deb0*/  MOV R182, R37 ;  /* 0x0000002500b67202 */ /* 0x000fe20000000f00 */
[----:B------:R-:W-:Y:S01]  /*dec0*/  HMMA.16816.F32 R88, R4, R26, R176 ;  /* 0x0000001a0458723c */ /* 0x000fe200000018b0 */
[----:B-1----:R-:W-:-:S05]  /*ded0*/  FFMA.FTZ R8, R242, UR22, -R12 ;  /* 0x00000016f2087c23 */ /* 0x002fca000801080c */
[C---:B------:R-:W-:Y:S01]  /*dee0*/  HMMA.16816.F32 R104, R4.reuse, R28, R104 ;  /* 0x0000001c0468723c */ /* 0x040fe20000001868 */
[----:B------:R1:W2:Y:S01]  /*def0*/  MUFU.EX2 R250, R8 ;  /* 0x0000000800fa7308 */ /* 0x0002a20000000800 */
[----:B------:R-:W-:Y:S02]  /*df00*/  MOV R179, R184 ;  /* 0x000000b800b37202 */ /* 0x000fe40000000f00 */
[----:B------:R-:W-:Y:S02]  /*df10*/  MOV R178, R185 ;  /* 0x000000b900b27202 */ /* 0x000fe40000000f00 */
[C---:B------:R-:W-:Y:S01]  /*df20*/  HMMA.16816.F32 R108, R4.reuse, R30, R108 ;  /* 0x0000001e046c723c */ /* 0x040fe2000000186c */
[----:B------:R-:W-:Y:S02]  /*df30*/  MOV R176, R38 ;  /* 0x0000002600b07202 */ /* 0x000fe40000000f00 */
[----:B------:R-:W-:Y:S02]  /*df40*/  MOV R184, R161 ;  /* 0x000000a100b87202 */ /* 0x000fe40000000f00 */
[----:B------:R-:W-:Y:S01]  /*df50*/  MOV R185, R162 ;  /* 0x000000a200b97202 */ /* 0x000fe20000000f00 */
[----:B------:R-:W-:Y:S01]  /*df60*/  HMMA.16816.F32 R120, R4, R20, R120 ;  /* 0x000000140478723c */ /* 0x000fe20000001878 */
[----:B------:R-:W-:-:S02]  /*df70*/  MOV R177, R39 ;  /* 0x0000002700b17202 */ /* 0x000fc40000000f00 */
[----:B------:R-:W-:Y:S01]  /*df80*/  LDSM.16.MT88.4 R36, [R216+0x9800] ;  /* 0x00980000d824783b */ /* 0x000fe20000004200 */
[----:B-1----:R-:W-:Y:S01]  /*df90*/  FFMA.FTZ R8, R213, UR22, -R12 ;  /* 0x00000016d5087c23 */ /* 0x002fe2000801080c */
[----:B--2---:R-:W-:Y:S01]  /*dfa0*/  F2FP.F16.F32.PACK_AB R9, R250, R247 ;  /* 0x000000f7fa09723e */ /* 0x004fe200000000ff */
[C---:B------:R-:W-:Y:S02]  /*dfb0*/  HMMA.16816.F32 R116, R4.reuse, R22, R156 ;  /* 0x000000160474723c */ /* 0x040fe4000000189c */
[----:B------:R1:W-:Y:S04]  /*dfc0*/  MUFU.EX2 R242, R8 ;  /* 0x0000000800f27308 */ /* 0x0003e80000000800 */
[C---:B------:R-:W-:Y:S01]  /*dfd0*/  HMMA.16816.F32 R124, R4.reuse, R40, R144 ;  /* 0x00000028047c723c */ /* 0x040fe20000001890 */
[----:B------:R-:W-:Y:S01]  /*dfe0*/  MOV R157, R186 ;  /* 0x000000ba009d7202 */ /* 0x000fe20000000f00 */
[----:B------:R-:W-:Y:S01]  /*dff0*/  IMAD.MOV.U32 R158, RZ, RZ, R187 ;  /* 0x000000ffff9e7224 */ /* 0x000fe200078e00bb */
[----:B------:R-:W-:Y:S01]  /*e000*/  MOV R186, R163 ;  /* 0x000000a300ba7202 */ /* 0x000fe20000000f00 */
[----:B------:R-:W-:Y:S01]  /*e010*/  IMAD.MOV.U32 R187, RZ, RZ, R160 ;  /* 0x000000ffffbb7224 */ /* 0x000fe200078e00a0 */
[----:B------:R-:W-:Y:S01]  /*e020*/  MOV R159, R192 ;  /* 0x000000c0009f7202 */ /* 0x000fe20000000f00 */
[----:B------:R-:W-:Y:S01]  /*e030*/  HMMA.16816.F32 R100, R4, R42, R100 ;  /* 0x0000002a0464723c */ /* 0x000fe20000001864 */
[----:B-1----:R-:W-:-:S06]  /*e040*/  FFMA.FTZ R8, R205, UR22, -R12 ;  /* 0x00000016cd087c23 */ /* 0x002fcc000801080c */
[----:B------:R-:W-:Y:S01]  /*e050*/  FFMA.FTZ R4, R211, UR22, -R3 ;  /* 0x00000016d3047c23 */ /* 0x000fe20008010803 */
[----:B------:R1:W2:Y:S08]  /*e060*/  MUFU.EX2 R213, R8 ;  /* 0x0000000800d57308 */ /* 0x0002b00000000800 */
[----:B------:R3:W-:Y:S01]  /*e070*/  MUFU.EX2 R211, R4 ;  /* 0x0000000400d37308 */ /* 0x0007e20000000800 */
[----:B-1----:R-:W-:-:S02]  /*e080*/  F2FP.F16.F32.PACK_AB R8, R154, R191 ;  /* 0x000000bf9a08723e */ /* 0x002fc400000000ff */
[----:B--2---:R-:W-:Y:S01]  /*e090*/  F2FP.F16.F32.PACK_AB R11, R213, R242 ;  /* 0x000000f2d50b723e */ /* 0x004fe200000000ff */
[----:B---3--:R-:W-:-:S06]  /*e0a0*/  FFMA.FTZ R4, R202, UR22, -R3 ;  /* 0x00000016ca047c23 */ /* 0x008fcc0008010803 */
[C---:B------:R-:W-:Y:S01]  /*e0b0*/  HMMA.16816.F32 R148, R8.reuse, R32, R140 ;  /* 0x000000200894723c */ /* 0x040fe2000000188c */
[----:B------:R1:W-:Y:S05]  /*e0c0*/  MUFU.EX2 R209, R4 ;  /* 0x0000000400d17308 */ /* 0x0003ea0000000800 */
[C---:B------:R-:W-:Y:S01]  /*e0d0*/  HMMA.16816.F32 R112, R8.reuse, R34, R112 ;  /* 0x000000220870723c */ /* 0x040fe20000001870 */
[----:B------:R-:W2:Y:S05]  /*e0e0*/  LDSM.16.MT88.4 R32, [R218+0x9800] ;  /* 0x00980000da20783b */ /* 0x000eaa0000004200 */
[C---:B------:R-:W-:Y:S06]  /*e0f0*/  HMMA.16816.F32 R92, R8.reuse, R16, R92 ;  /* 0x00000010085c723c */ /* 0x040fec000000185c */
[----:B------:R-:W-:Y:S01]  /*e100*/  HMMA.16816.F32 R68, R8, R18, R136 ;  /* 0x000000120844723c */ /* 0x000fe20000001888 */
[----:B------:R-:W-:Y:S01]  /*e110*/  LDSM.16.MT88.4 R16, [R216+0xb800] ;  /* 0x00b80000d810783b */ /* 0x000fe20000004200 */
[----:B-1----:R-:W-:-:S04]  /*e120*/  FFMA.FTZ R4, R193, UR22, -R3 ;  /* 0x00000016c1047c23 */ /* 0x002fc80008010803 */
[C---:B------:R-:W-:Y:S01]  /*e130*/  HMMA.16816.F32 R64, R8.reuse, R24, R64 ;  /* 0x000000180840723c */ /* 0x040fe20000001840 */
[----:B------:R-:W-:Y:S01]  /*e140*/  MOV R138, R176 ;  /* 0x000000b0008a7202 */ /* 0x000fe20000000f00 */
[----:B------:R1:W-:Y:S01]  /*e150*/  MUFU.EX2 R205, R4 ;  /* 0x0000000400cd7308 */ /* 0x0003e20000000800 */
[----:B------:R-:W-:Y:S02]  /*e160*/  MOV R176, R189 ;  /* 0x000000bd00b07202 */ /* 0x000fe40000000f00 */
[----:B------:R-:W-:Y:S01]  /*e170*/  MOV R139, R187 ;  /* 0x000000bb008b7202 */ /* 0x000fe20000000f00 */
[----:B------:R-:W-:Y:S01]  /*e180*/  HMMA.16816.F32 R56, R8, R26, R56 ;  /* 0x0000001a0838723c */ /* 0x000fe20000001838 */
[----:B------:R-:W3:Y:S01]  /*e190*/  LDSM.16.MT88.4 R24, [R216+0xa800] ;  /* 0x00a80000d818783b */ /* 0x000ee20000004200 */
[----:B------:R-:W-:Y:S02]  /*e1a0*/  MOV R136, R178 ;  /* 0x000000b200887202 */ /* 0x000fe40000000f00 */
[----:B------:R-:W-:-:S02]  /*e1b0*/  MOV R137, R177 ;  /* 0x000000b100897202 */ /* 0x000fc40000000f00 */
[C---:B------:R-:W-:Y:S06]  /*e1c0*/  HMMA.16816.F32 R164, R8.reuse, R28, R164 ;  /* 0x0000001c08a4723c */ /* 0x040fec00000018a4 */
[----:B------:R-:W-:Y:S01]  /*e1d0*/  HMMA.16816.F32 R128, R8, R30, R128 ;  /* 0x0000001e0880723c */ /* 0x000fe20000001880 */
[----:B-1----:R-:W-:Y:S01]  /*e1e0*/  FFMA.FTZ R4, R46, UR22, -R3 ;  /* 0x000000162e047c23 */ /* 0x002fe20008010803 */
[----:B------:R-:W-:Y:S01]  /*e1f0*/  MOV R46, R183 ;  /* 0x000000b7002e7202 */ /* 0x000fe20000000f00 */
[----:B------:R-:W1:Y:S01]  /*e200*/  LDSM.16.MT88.4 R28, [R218+0xa800] ;  /* 0x00a80000da1c783b */ /* 0x000e620000004200 */
[----:B------:R-:W-:-:S02]  /*e210*/  MOV R183, R203 ;  /* 0x000000cb00b77202 */ /* 0x000fc40000000f00 */
[C---:B------:R-:W-:Y:S01]  /*e220*/  HMMA.16816.F32 R140, R8.reuse, R20, R132 ;  /* 0x00000014088c723c */ /* 0x040fe20000001884 */
[----:B------:R4:W5:Y:S05]  /*e230*/  MUFU.EX2 R203, R4 ;  /* 0x0000000400cb7308 */ /* 0x00096a0000000800 */
[C---:B------:R-:W-:Y:S01]  /*e240*/  HMMA.16816.F32 R160, R8.reuse, R22, R80 ;  /* 0x0000001608a0723c */ /* 0x040fe20000001850 */
[----:B------:R-:W1:Y:S05]  /*e250*/  LDSM.16.MT88.4 R20, [R218+0xb800] ;  /* 0x00b80000da14783b */ /* 0x000e6a0000004200 */
[----:B------:R-:W-:Y:S01]  /*e260*/  HMMA.16816.F32 R84, R8, R40, R84 ;  /* 0x000000280854723c */ /* 0x000fe20000001854 */
[----:B------:R-:W-:-:S02]  /*e270*/  MOV R80, R179 ;  /* 0x000000b300507202 */ /* 0x000fc40000000f00 */
[----:B------:R-:W-:Y:S02]  /*e280*/  MOV R81, R159 ;  /* 0x0000009f00517202 */ /* 0x000fe40000000f00 */
[----:B------:R-:W-:Y:S01]  /*e290*/  MOV R82, R157 ;  /* 0x0000009d00527202 */ /* 0x000fe20000000f00 */
[----:B------:R-:W-:Y:S01]  /*e2a0*/  HMMA.16816.F32 R96, R8, R42, R96 ;  /* 0x0000002a0860723c */ /* 0x000fe20000001860 */
[----:B----4-:R-:W-:Y:S01]  /*e2b0*/  FFMA.FTZ R4, R215, UR22, -R2 ;  /* 0x00000016d7047c23 */ /* 0x010fe20008010802 */
[----:B------:R-:W-:Y:S02]  /*e2c0*/  MOV R215, R184 ;  /* 0x000000b800d77202 */ /* 0x000fe40000000f00 */
[----:B-----5:R-:W-:Y:S01]  /*e2d0*/  F2FP.F16.F32.PACK_AB R6, R203, R205 ;  /* 0x000000cdcb06723e */ /* 0x020fe200000000ff */
[----:B------:R4:W-:Y:S01]  /*e2e0*/  MUFU.EX2 R202, R4 ;  /* 0x0000000400ca7308 */ /* 0x0009e20000000800 */
[----:B------:R-:W-:Y:S01]  /*e2f0*/  MOV R83, R158 ;  /* 0x0000009e00537202 */ /* 0x000fe20000000f00 */
[----:B------:R-:W-:Y:S01]  /*e300*/  FFMA.FTZ R8, R212, UR22, -R0 ;  /* 0x00000016d4087c23 */ /* 0x000fe20008010800 */
[----:B------:R-:W-:Y:S01]  /*e310*/  MOV R212, R188 ;  /* 0x000000bc00d47202 */ /* 0x000fe20000000f00 */
[----:B------:R-:W-:Y:S01]  /*e320*/  IMAD.MOV.U32 R11, RZ, RZ, R181 ;  /* 0x000000ffff0b7224 */ /* 0x000fe200078e00b5 */
[----:B------:R-:W-:-:S02]  /*e330*/  MOV R9, R186 ;  /* 0x000000ba00097202 */ /* 0x000fc40000000f00 */
[----:B------:R-:W-:Y:S01]  /*e340*/  MOV R10, R180 ;  /* 0x000000b4000a7202 */ /* 0x000fe20000000f00 */
[----:B------:R5:W-:Y:S01]  /*e350*/  MUFU.EX2 R189, R8 ;  /* 0x0000000800bd7308 */ /* 0x000be20000000800 */
[----:B----4-:R-:W-:Y:S01]  /*e360*/  FFMA.FTZ R4, R206, UR22, -R2 ;  /* 0x00000016ce047c23 */ /* 0x010fe20008010802 */
[----:B------:R-:W-:-:S06]  /*e370*/  MOV R206, R185 ;  /* 0x000000b900ce7202 */ /* 0x000fcc0000000f00 */
[----:B------:R4:W2:Y:S01]  /*e380*/  MUFU.EX2 R197, R4 ;  /* 0x0000000400c57308 */ /* 0x0008a20000000800 */
[----:B-----5:R-:W-:Y:S01]  /*e390*/  FFMA.FTZ R8, R208, UR22, -R0 ;  /* 0x00000016d0087c23 */ /* 0x020fe20008010800 */
[----:B------:R-:W-:-:S06]  /*e3a0*/  MOV R208, R168 ;  /* 0x000000a800d07202 */ /* 0x000fcc0000000f00 */
[----:B------:R5:W-:Y:S01]  /*e3b0*/  MUFU.EX2 R188, R8 ;  /* 0x0000000800bc7308 */ /* 0x000be20000000800 */
[----:B----4-:R-:W-:Y:S01]  /*e3c0*/  FFMA.FTZ R4, R199, UR22, -R2 ;  /* 0x00000016c7047c23 */ /* 0x010fe20008010802 */
[----:B------:R-:W-:Y:S02]  /*e3d0*/  MOV R199, R183 ;  /* 0x000000b700c77202 */ /* 0x000fe40000000f00 */
[----:B--2---:R-:W-:-:S04]  /*e3e0*/  F2FP.F16.F32.PACK_AB R5, R197, R202 ;  /* 0x000000cac505723e */ /* 0x004fc800000000ff */
[----:B------:R2:W-:Y:S01]  /*e3f0*/  MUFU.EX2 R193, R4 ;  /* 0x0000000400c17308 */ /* 0x0005e20000000800 */
[----:B-----5:R-:W-:Y:S01]  /*e400*/  FFMA.FTZ R8, R201, UR22, -R0 ;  /* 0x00000016c9087c23 */ /* 0x020fe20008010800 */
[----:B------:R-:W-:-:S06]  /*e410*/  MOV R201, R170 ;  /* 0x000000aa00c97202 */ /* 0x000fcc0000000f00 */
[----:B------:R4:W-:Y:S01]  /*e420*/  MUFU.EX2 R187, R8 ;  /* 0x0000000800bb7308 */ /* 0x0009e20000000800 */
[----:B--2---:R-:W-:Y:S01]  /*e430*/  FFMA.FTZ R4, R195, UR22, -R2 ;  /* 0x00000016c3047c23 */ /* 0x004fe20008010802 */
[----:B------:R-:W-:-:S06]  /*e440*/  MOV R195, R182 ;  /* 0x000000b600c37202 */ /* 0x000fcc0000000f00 */
[----:B------:R2:W5:Y:S01]  /*e450*/  MUFU.EX2 R192, R4 ;  /* 0x0000000400c07308 */ /* 0x0005620000000800 */
[----:B----4-:R-:W-:Y:S01]  /*e460*/  FFMA.FTZ R8, R196, UR22, -R0 ;  /* 0x00000016c4087c23 */ /* 0x010fe20008010800 */
[----:B------:R-:W-:-:S06]  /*e470*/  MOV R196, R154 ;  /* 0x0000009a00c47202 */ /* 0x000fcc0000000f00 */
[----:B------:R4:W-:Y:S01]  /*e480*/  MUFU.EX2 R186, R8 ;  /* 0x0000000800ba7308 */ /* 0x0009e20000000800 */
[----:B--2---:R-:W-:Y:S01]  /*e490*/  FFMA.FTZ R4, R245, UR22, -R0 ;  /* 0x00000016f5047c23 */ /* 0x004fe20008010800 */
[----:B------:R-:W-:Y:S02]  /*e4a0*/  MOV R245, R191 ;  /* 0x000000bf00f57202 */ /* 0x000fe40000000f00 */
[----:B-----5:R-:W-:-:S04]  /*e4b0*/  F2FP.F16.F32.PACK_AB R7, R192, R193 ;  /* 0x000000c1c007723e */ /* 0x020fc800000000ff */
[----:B------:R2:W-:Y:S01]  /*e4c0*/  MUFU.EX2 R191, R4 ;  /* 0x0000000400bf7308 */ /* 0x0005e20000000800 */
[----:B----4-:R-:W-:Y:S01]  /*e4d0*/  FFMA.FTZ R8, R249, UR22, -R12 ;  /* 0x00000016f9087c23 */ /* 0x010fe2000801080c */
[----:B------:R-:W-:-:S06]  /*e4e0*/  IMAD.MOV.U32 R249, RZ, RZ, R155 ;  /* 0x000000fffff97224 */ /* 0x000fcc00078e009b */
[----:B------:R4:W-:Y:S01]  /*e4f0*/  MUFU.EX2 R185, R8 ;  /* 0x0000000800b97308 */ /* 0x0009e20000000800 */
[----:B--2---:R-:W-:Y:S01]  /*e500*/  FFMA.FTZ R4, R238, UR22, -R0 ;  /* 0x00000016ee047c23 */ /* 0x004fe20008010800 */
[----:B------:R-:W-:-:S06]  /*e510*/  MOV R238, R190 ;  /* 0x000000be00ee7202 */ /* 0x000fcc0000000f00 */
[----:B------:R2:W5:Y:S01]  /*e520*/  MUFU.EX2 R190, R4 ;  /* 0x0000000400be7308 */ /* 0x0005620000000800 */
[----:B----4-:R-:W-:Y:S01]  /*e530*/  FFMA.FTZ R8, R248, UR22, -R12 ;  /* 0x00000016f8087c23 */ /* 0x010fe2000801080c */
[----:B------:R-:W-:-:S06]  /*e540*/  MOV R248, R152 ;  /* 0x0000009800f87202 */ /* 0x000fcc0000000f00 */
[----:B------:R4:W5:Y:S01]  /*e550*/  MUFU.EX2 R184, R8 ;  /* 0x0000000800b87308 */ /* 0x0009620000000800 */
[----:B--2---:R-:W-:-:S07]  /*e560*/  F2FP.F16.F32.PACK_AB R4, R209, R211 ;  /* 0x000000d3d104723e */ /* 0x004fce00000000ff */
[C---:B------:R-:W-:Y:S01]  /*e570*/  HMMA.16816.F32 R40, R4.reuse, R34, R72 ;  /* 0x000000220428723c */ /* 0x040fe20000001848 */
[--C-:B----4-:R-:W-:Y:S01]  /*e580*/  FFMA.FTZ R8, R244, UR22, -R12.reuse ;  /* 0x00000016f4087c23 */ /* 0x110fe2000801080c */
[----:B------:R-:W-:Y:S02]  /*e590*/  MOV R244, R245 ;  /* 0x000000f500f47202 */ /* 0x000fe40000000f00 */
[----:B------:R-:W-:Y:S01]  /*e5a0*/  MOV R245, R138 ;  /* 0x0000008a00f57202 */ /* 0x000fe20000000f00 */
[----:B------:R2:W-:Y:S01]  /*e5b0*/  MUFU.EX2 R183, R8 ;  /* 0x0000000800b77308 */ /* 0x0005e20000000800 */
[C---:B---3--:R-:W-:Y:S06]  /*e5c0*/  HMMA.16816.F32 R144, R4.reuse, R24, R76 ;  /* 0x000000180490723c */ /* 0x048fec000000184c */
        /* <DEDUP_REMOVED lines=9> */
[--C-:B--2---:R-:W-:Y:S01]  /*e660*/  FFMA.FTZ R8, R194, UR22, -R0.reuse ;  /* 0x00000016c2087c23 */ /* 0x104fe20008010800 */
[----:B------:R-:W-:Y:S01]  /*e670*/  FFMA.FTZ R0, R47, UR22, -R0 ;  /* 0x000000162f007c23 */ /* 0x000fe20008010800 */
[----:B------:R-:W-:-:S02]  /*e680*/  MOV R194, R153 ;  /* 0x0000009900c27202 */ /* 0x000fc40000000f00 */
[----:B------:R-:W-:Y:S01]  /*e690*/  MUFU.EX2 R182, R8 ;  /* 0x0000000800b67308 */ /* 0x000fe20000000800 */
[C---:B------:R-:W-:Y:S01]  /*e6a0*/  HMMA.16816.F32 R72, R4.reuse, R16, R120 ;  /* 0x000000100448723c */ /* 0x040fe20000001878 */
[----:B------:R-:W-:Y:S05]  /*e6b0*/  LDSM.16.MT88.4 R152, [R216+0xac00] ;  /* 0x00ac0000d898783b */ /* 0x000fea0000004200 */
[C---:B------:R-:W-:Y:S01]  /*e6c0*/  HMMA.16816.F32 R76, R4.reuse, R18, R116 ;  /* 0x00000012044c723c */ /* 0x040fe20000001874 */
[----:B------:R1:W-:Y:S01]  /*e6d0*/  MUFU.EX2 R180, R0 ;  /* 0x0000000000b47308 */ /* 0x0003e20000000800 */
[----:B------:R-:W-:Y:S02]  /*e6e0*/  MOV R122, R10 ;  /* 0x0000000a007a7202 */ /* 0x000fe40000000f00 */
[----:B------:R-:W-:Y:S01]  /*e6f0*/  MOV R123, R238 ;  /* 0x000000ee007b7202 */ /* 0x000fe20000000f00 */
[----:B------:R-:W-:Y:S01]  /*e700*/  IMAD.MOV.U32 R238, RZ, RZ, R139 ;  /* 0x000000ffffee7224 */ /* 0x000fe200078e008b */
[----:B------:R-:W-:Y:S01]  /*e710*/  HMMA.16816.F32 R88, R4, R20, R124 ;  /* 0x000000140458723c */ /* 0x000fe2000000187c */
[----:B------:R-:W-:Y:S01]  /*e720*/  MOV R120, R82 ;  /* 0x0000005200787202 */ /* 0x000fe20000000f00 */
[----:B------:R-:W2:Y:S01]  /*e730*/  LDSM.16.MT88.4 R124, [R216+0x9c00] ;  /* 0x009c0000d87c783b */ /* 0x000ea20000004200 */
[----:B------:R-:W-:-:S02]  /*e740*/  MOV R121, R123 ;  /* 0x0000007b00797202 */ /* 0x000fc40000000f00 */
[----:B------:R-:W-:Y:S01]  /*e750*/  MOV R10, R137 ;  /* 0x00000089000a7202 */ /* 0x000fe20000000f00 */
[----:B------:R-:W-:Y:S01]  /*e760*/  HMMA.16816.F32 R100, R4, R22, R100 ;  /* 0x000000160464723c */ /* 0x000fe20000001864 */
[----:B-1----:R-:W-:-:S06]  /*e770*/  FFMA.FTZ R0, R236, UR22, -R12 ;  /* 0x00000016ec007c23 */ /* 0x002fcc000801080c */
[----:B-----5:R-:W-:Y:S02]  /*e780*/  F2FP.F16.F32.PACK_AB R4, R190, R191 ;  /* 0x000000bfbe04723e */ /* 0x020fe400000000ff */
[----:B------:R-:W-:Y:S01]  /*e790*/  F2FP.F16.F32.PACK_AB R5, R184, R185 ;  /* 0x000000b9b805723e */ /* 0x000fe200000000ff */
[----:B------:R1:W-:Y:S01]  /*e7a0*/  MUFU.EX2 R179, R0 ;  /* 0x0000000000b37308 */ /* 0x0003e20000000800 */
[----:B------:R-:W-:Y:S02]  /*e7b0*/  F2FP.F16.F32.PACK_AB R6, R188, R189 ;  /* 0x000000bdbc06723e */ /* 0x000fe400000000ff */
[----:B---3--:R-:W-:Y:S02]  /*e7c0*/  F2FP.F16.F32.PACK_AB R7, R181, R183 ;  /* 0x000000b7b507723e */ /* 0x008fe400000000ff */
[----:B------:R-:W-:-:S05]  /*e7d0*/  MOV R236, R171 ;  /* 0x000000ab00ec7202 */ /* 0x000fca0000000f00 */
        /* <DEDUP_REMOVED lines=8> */
[----:B-1----:R-:W-:-:S05]  /*e860*/  FFMA.FTZ R0, R210, UR22, -R3 ;  /* 0x00000016d2007c23 */ /* 0x002fca0008010803 */
[C---:B------:R-:W-:Y:S01]  /*e870*/  HMMA.16816.F32 R164, R4.reuse, R28, R164 ;  /* 0x0000001c04a4723c */ /* 0x040fe200000018a4 */
[----:B------:R-:W-:Y:S01]  /*e880*/  MOV R151, R83 ;  /* 0x0000005300977202 */ /* 0x000fe20000000f00 */
[----:B------:R1:W3:Y:S04]  /*e890*/  MUFU.EX2 R177, R0 ;  /* 0x0000000000b17308 */ /* 0x0002e80000000800 */
[C---:B------:R-:W-:Y:S06]  /*e8a0*/  HMMA.16816.F32 R68, R4.reuse, R16, R140 ;  /* 0x000000100444723c */ /* 0x040fec000000188c */
[C---:B------:R-:W-:Y:S06]  /*e8b0*/  HMMA.16816.F32 R84, R4.reuse, R20, R84 ;  /* 0x000000140454723c */ /* 0x040fec0000001854 */
[C---:B------:R-:W-:Y:S01]  /*e8c0*/  HMMA.16816.F32 R36, R4.reuse, R38, R112 ;  /* 0x000000260424723c */ /* 0x040fe20000001870 */
[--C-:B-1----:R-:W-:Y:S01]  /*e8d0*/  FFMA.FTZ R0, R200, UR22, -R3.reuse ;  /* 0x00000016c8007c23 */ /* 0x102fe20008010803 */
[----:B------:R-:W-:Y:S01]  /*e8e0*/  MOV R200, R176 ;  /* 0x000000b000c87202 */ /* 0x000fe20000000f00 */
[----:B------:R-:W-:Y:S01]  /*e8f0*/  FFMA.FTZ R3, R198, UR22, -R3 ;  /* 0x00000016c6037c23 */ /* 0x000fe20008010803 */
[----:B------:R-:W-:Y:S01]  /*e900*/  MOV R198, R212 ;  /* 0x000000d400c67202 */ /* 0x000fe20000000f00 */
[----:B------:R1:W-:Y:S01]  /*e910*/  MUFU.EX2 R176, R0 ;  /* 0x0000000000b07308 */ /* 0x0003e20000000800 */
[----:B------:R-:W-:Y:S01]  /*e920*/  HMMA.16816.F32 R28, R4, R30, R128 ;  /* 0x0000001e041c723c */ /* 0x000fe20000001880 */
[----:B------:R-:W-:-:S02]  /*e930*/  MOV R212, R169 ;  /* 0x000000a900d47202 */ /* 0x000fc40000000f00 */
[----:B------:R-:W-:Y:S01]  /*e940*/  LDSM.16.MT88.4 R168, [R218+0xac00] ;  /* 0x00ac0000daa8783b */ /* 0x000fe20000004200 */
[----:B---3--:R-:W-:Y:S02]  /*e950*/  F2FP.F16.F32.PACK_AB R92, R177, R178 ;  /* 0x000000b2b15c723e */ /* 0x008fe400000000ff */
[C---:B------:R-:W-:Y:S01]  /*e960*/  HMMA.16816.F32 R16, R4.reuse, R18, R160 ;  /* 0x000000120410723c */ /* 0x040fe200000018a0 */
[----:B------:R3:W4:Y:S05]  /*e970*/  MUFU.EX2 R47, R3 ;  /* 0x00000003002f7308 */ /* 0x00072a0000000800 */
[----:B------:R-:W-:Y:S01]  /*e980*/  HMMA.16816.F32 R20, R4, R22, R96 ;  /* 0x000000160414723c */ /* 0x000fe20000001860 */
[----:B-1----:R-:W-:Y:S01]  /*e990*/  FFMA.FTZ R0, R243, UR22, -R2 ;  /* 0x00000016f3007c23 */ /* 0x002fe20008010802 */
[----:B------:R-:W-:Y:S01]  /*e9a0*/  IMAD.MOV.U32 R243, RZ, RZ, R81 ;  /* 0x000000fffff37224 */ /* 0x000fe200078e0051 */
[----:B------:R-:W-:-:S02]  /*e9b0*/  MOV R81, R46 ;  /* 0x0000002e00517202 */ /* 0x000fc40000000f00 */
[----:B------:R1:W-:Y:S02]  /*e9c0*/  MUFU.EX2 R46, R0 ;  /* 0x00000000002e7308 */ /* 0x0003e40000000800 */
[----:B------:R-:W-:Y:S02]  /*e9d0*/  MOV R5, R120 ;  /* 0x0000007800057202 */ /* 0x000fe40000000f00 */
[----:B------:R-:W-:Y:S02]  /*e9e0*/  MOV R6, R194 ;  /* 0x000000c200067202 */ /* 0x000fe40000000f00 */
[----:B---3--:R-:W-:Y:S02]  /*e9f0*/  MOV R3, R236 ;  /* 0x000000ec00037202 */ /* 0x008fe40000000f00 */
[----:B------:R-:W-:Y:S02]  /*ea00*/  MOV R236, R173 ;  /* 0x000000ad00ec7202 */ /* 0x000fe40000000f00 */
[----:B------:R-:W-:Y:S01]  /*ea10*/  MOV R194, R174 ;  /* 0x000000ae00c27202 */ /* 0x000fe20000000f00 */
[----:B------:R-:W-:Y:S01]  /*ea20*/  FFMA.FTZ R3, R3, R44, R6 ;  /* 0x0000002c03037223 */ /* 0x000fe20000010006 */
[----:B----4-:R-:W-:-:S02]  /*ea30*/  F2FP.F16.F32.PACK_AB R94, R47, R176 ;  /* 0x000000b02f5e723e */ /* 0x010fc400000000ff */
[----:B------:R-:W-:Y:S02]  /*ea40*/  F2FP.F16.F32.PACK_AB R96, R186, R187 ;  /* 0x000000bbba60723e */ /* 0x000fe400000000ff */
[----:B------:R-:W-:Y:S01]  /*ea50*/  F2FP.F16.F32.PACK_AB R98, R180, R182 ;  /* 0x000000b6b462723e */ /* 0x000fe200000000ff */
[----:B-1----:R-:W-:Y:S01]  /*ea60*/  FFMA.FTZ R0, R214, UR22, -R2 ;  /* 0x00000016d6007c23 */ /* 0x002fe20008010802 */
[----:B------:R-:W-:-:S03]  /*ea70*/  MOV R214, R45 ;  /* 0x0000002d00d67202 */ /* 0x000fc60000000f00 */
[----:B------:R1:W3:Y:S02]  /*ea80*/  MUFU.EX2 R45, R0 ;  /* 0x00000000002d7308 */ /* 0x0002e40000000800 */
[--C-:B-1----:R-:W-:Y:S01]  /*ea90*/  FFMA.FTZ R0, R207, UR22, -R2.reuse ;  /* 0x00000016cf007c23 */ /* 0x102fe20008010802 */
[----:B------:R-:W-:Y:S01]  /*eaa0*/  MOV R207, R9 ;  /* 0x0000000900cf7202 */ /* 0x000fe20000000f00 */
[----:B------:R-:W-:Y:S01]  /*eab0*/  FFMA.FTZ R2, R204, UR22, -R2 ;  /* 0x00000016cc027c23 */ /* 0x000fe20008010802 */
[----:B------:R-:W-:-:S03]  /*eac0*/  MOV R9, R136 ;  /* 0x0000008800097202 */ /* 0x000fc60000000f00 */
[----:B------:R1:W-:Y:S01]  /*ead0*/  MUFU.EX2 R27, R0 ;  /* 0x00000000001b7308 */ /* 0x0003e20000000800 */
[----:B------:R-:W-:Y:S01]  /*eae0*/  MOV R204, R81 ;  /* 0x0000005100cc7202 */ /* 0x000fe20000000f00 */
[----:B------:R-:W4:Y:S01]  /*eaf0*/  LDSM.16.MT88.4 R136, [R218+0x9c00] ;  /* 0x009c0000da88783b */ /* 0x000f220000004200 */
[----:B------:R-:W-:Y:S02]  /*eb00*/  MOV R123, R9 ;  /* 0x00000009007b7202 */ /* 0x000fe40000000f00 */
[----:B---3--:R-:W-:Y:S01]  /*eb10*/  F2FP.F16.F32.PACK_AB R93, R45, R46 ;  /* 0x0000002e2d5d723e */ /* 0x008fe200000000ff */
[----:B------:R-:W3:Y:S02]  /*eb20*/  LDSM.16.MT88.4 R80, [R216+0xbc00] ;  /* 0x00bc0000d850783b */ /* 0x000ee40000004200 */
[----:B------:R5:W2:Y:S01]  /*eb30*/  MUFU.EX2 R26, R2 ;  /* 0x00000002001a7308 */ /* 0x000aa20000000800 */
[----:B-1----:R-:W-:Y:S01]  /*eb40*/  FFMA.FTZ R0, R246, UR22, -R12 ;  /* 0x00000016f6007c23 */ /* 0x002fe2000801080c */
[----:B------:R-:W-:-:S02]  /*eb50*/  MOV R246, R122 ;  /* 0x0000007a00f67202 */ /* 0x000fc40000000f00 */
[----:B------:R-:W-:-:S04]  /*eb60*/  MOV R122, R240 ;  /* 0x000000f0007a7202 */ /* 0x000fc80000000f00 */
[----:B------:R1:W4:Y:S01]  /*eb70*/  MUFU.EX2 R25, R0 ;  /* 0x0000000000197308 */ /* 0x0003220000000800 */
[----:B------:R-:W-:Y:S02]  /*eb80*/  MOV R240, R10 ;  /* 0x0000000a00f07202 */ /* 0x000fe40000000f00 */
[----:B------:R-:W-:Y:S02]  /*eb90*/  MOV R4, R122 ;  /* 0x0000007a00047202 */ /* 0x000fe40000000f00 */
[----:B-----5:R-:W-:Y:S02]  /*eba0*/  MOV R2, R11 ;  /* 0x0000000b00027202 */ /* 0x020fe40000000f00 */
[----:B------:R-:W-:Y:S01]  /*ebb0*/  MOV R210, R240 ;  /* 0x000000f000d27202 */ /* 0x000fe20000000f00 */
[----:B------:R-:W5:Y:S01]  /*ebc0*/  LDSM.16.MT88.4 R8, [R218+0xbc00] ;  /* 0x00bc0000da08783b */ /* 0x000f620000004200 */
[----:B------:R-:W-:Y:S02]  /*ebd0*/  MOV R240, R175 ;  /* 0x000000af00f07202 */ /* 0x000fe40000000f00 */
[----:B--2---:R-:W-:Y:S01]  /*ebe0*/  F2FP.F16.F32.PACK_AB R95, R26, R27 ;  /* 0x0000001b1a5f723e */ /* 0x004fe200000000ff */
[----:B-1----:R-:W-:Y:S01]  /*ebf0*/  FFMA.FTZ R0, R241, UR22, -R12 ;  /* 0x00000016f1007c23 */ /* 0x002fe2000801080c */
[----:B------:R-:W-:-:S05]  /*ec00*/  MOV R241, R151 ;  /* 0x0000009700f17202 */ /* 0x000fca0000000f00 */
[----:B------:R-:W-:Y:S01]  /*ec10*/  HMMA.16816.F32 R112, R92, R124, R48 ;  /* 0x0000007c5c70723c */ /* 0x000fe20000001830 */
[----:B----4-:R-:W-:Y:S01]  /*ec20*/  F2FP.F16.F32.PACK_AB R97, R25, R179 ;  /* 0x000000b31961723e */ /* 0x010fe200000000ff */
[----:B------:R1:W-:Y:S01]  /*ec30*/  MUFU.EX2 R24, R0 ;  /* 0x0000000000187308 */ /* 0x0003e20000000800 */
[----:B------:R-:W-:-:S03]  /*ec40*/  FFMA.FTZ R2, R2, R15, R241 ;  /* 0x0000000f02027223 */ /* 0x000fc600000100f1 */
[C---:B------:R-:W-:Y:S06]  /*ec50*/  HMMA.16816.F32 R128, R92.reuse, R136, R60 ;  /* 0x000000885c80723c */ /* 0x040fec000000183c */
[C---:B------:R-:W-:Y:S06]  /*ec60*/  HMMA.16816.F32 R140, R92.reuse, R138, R40 ;  /* 0x0000008a5c8c723c */ /* 0x040fec0000001828 */
[----:B------:R-:W-:Y:S01]  /*ec70*/  HMMA.16816.F32 R144, R92, R152, R144 ;  /* 0x000000985c90723c */ /* 0x000fe20000001890 */
[----:B-1----:R-:W-:Y:S01]  /*ec80*/  FFMA.FTZ R0, R239, UR22, -R12 ;  /* 0x00000016ef007c23 */ /* 0x002fe2000801080c */
[----:B------:R-:W-:Y:S01]  /*ec90*/  MOV R239, R123 ;  /* 0x0000007b00ef7202 */ /* 0x000fe20000000f00 */
[----:B------:R-:W-:-:S02]  /*eca0*/  IMAD.MOV.U32 R12, RZ, RZ, R121 ;  /* 0x000000ffff0c7224 */ /* 0x000fc400078e0079 */
[----:B------:R1:W2:Y:S01]  /*ecb0*/  MUFU.EX2 R7, R0 ;  /* 0x0000000000077308 */ /* 0x0002a20000000800 */
[----:B------:R-:W-:Y:S01]  /*ecc0*/  HMMA.16816.F32 R120, R92, R126, R52 ;  /* 0x0000007e5c78723c */ /* 0x000fe20000001834 */
[----:B------:R-:W-:-:S04]  /*ecd0*/  FFMA.FTZ R4, R4, R14, R239 ;  /* 0x0000000e04047223 */ /* 0x000fc800000100ef */
[----:B------:R-:W-:Y:S01]  /*ece0*/  FADD.FTZ R6, R246, R4 ;  /* 0x00000004f6067221 */ /* 0x000fe20000010000 */
[----:B------:R-:W-:Y:S01]  /*ecf0*/  FADD.FTZ R4, R214, R2 ;  /* 0x00000002d6047221 */ /* 0x000fe20000010000 */
[----:B------:R-:W-:Y:S03]  /*ed00*/  HMMA.16816.F32 R156, R92, R154, R156 ;  /* 0x0000009a5c9c723c */ /* 0x000fe6000000189c */
[----:B------:R-:W-:-:S03]  /*ed10*/  FADD.FTZ R4, R210, R4 ;  /* 0x00000004d2047221 */ /* 0x000fc60000010000 */
[C---:B------:R-:W-:Y:S01]  /*ed20*/  HMMA.16816.F32 R160, R92.reuse, R168, R104 ;  /* 0x000000a85ca0723c */ /* 0x040fe20000001868 */
[----:B------:R-:W-:Y:S01]  /*ed30*/  FADD.FTZ R4, R240, R4 ;  /* 0x00000004f0047221 */ /* 0x000fe20000010000 */
[----:B-1----:R-:W-:Y:S01]  /*ed40*/  FFMA.FTZ R0, R5, R13, R12 ;  /* 0x0000000d05007223 */ /* 0x002fe2000001000c */
[----:B--2---:R-:W-:Y:S02]  /*ed50*/  F2FP.F16.F32.PACK_AB R99, R7, R24 ;  /* 0x000000180763723e */ /* 0x004fe400000000ff */
        /* <DEDUP_REMOVED lines=9> */
[C---:B---3--:R-:W-:Y:S01]  /*edf0*/  HMMA.16816.F32 R72, R92.reuse, R80, R72 ;  /* 0x000000505c48723c */ /* 0x048fe20000001848 */
[----:B------:R-:W-:Y:S01]  /*ee00*/  FADD.FTZ R2, R236, R2 ;  /* 0x00000002ec027221 */ /* 0x000fe20000010000 */
[----:B------:R-:W-:Y:S01]  /*ee10*/  FADD.FTZ R0, R194, R0 ;  /* 0x00000000c2007221 */ /* 0x000fe20000010000 */
[----:B------:R-:W-:Y:S01]  /*ee20*/  FADD.FTZ R3, R244, R3 ;  /* 0x00000003f4037221 */ /* 0x000fe20000010000 */
[----:B------:R-:W-:Y:S01]  /*ee30*/  MOV R104, R206 ;  /* 0x000000ce00687202 */ /* 0x000fe20000000f00 */
[----:B------:R-:W-:Y:S01]  /*ee40*/  FADD.FTZ R2, R247, R2 ;  /* 0x00000002f7027221 */ /* 0x000fe20000010000 */
        /* <DEDUP_REMOVED lines=142> */
[----:B-1----:R-:W1:Y:S04]  /*f730*/  LDSM.16.M88.4 R4, [R221+0x1000] ;  /* 0x00100000dd04783b */ /* 0x002e680000000200 */
[----:B------:R-:W5:Y:S04]  /*f740*/  LDSM.16.M88.4 R32, [R219+0x6400] ;  /* 0x00640000db20783b */ /* 0x000f680000000200 */
[----:B------:R-:W5:Y:S04]  /*f750*/  LDSM.16.M88.4 R12, [R220] ;  /* 0x00000000dc0c783b */ /* 0x000f680000000200 */
[----:B------:R-:W5:Y:S04]  /*f760*/  LDSM.16.M88.4 R44, [R219+0x6800] ;  /* 0x00680000db2c783b */ /* 0x000f680000000200 */
[----:B------:R-:W5:Y:S01]  /*f770*/  LDSM.16.M88.4 R40, [R219+0x6c00] ;  /* 0x006c0000db28783b */ /* 0x000f620000000200 */
[----:B------:R-:W4:Y:S01]  /*f780*/  S2R R3, SR_TID.X ;  /* 0x0000000000037919 */ /* 0x000f220000002100 */
[C---:B--2---:R-:W-:Y:S02]  /*f790*/  HMMA.16816.F32 R108, R8.reuse, R20, RZ ;  /* 0x00000014086c723c */ /* 0x044fe400000018ff */
[----:B------:R-:W0:Y:S04]  /*f7a0*/  LDGDEPBAR ;  /* 0x00000000000079af */ /* 0x000e280000000000 */
[C---:B------:R-:W-:Y:S06]  /*f7b0*/  HMMA.16816.F32 R100, R8.reuse, R16, RZ ;  /* 0x000000100864723c */ /* 0x040fec00000018ff */
[C---:B------:R-:W-:Y:S06]  /*f7c0*/  HMMA.16816.F32 R104, R8.reuse, R22, RZ ;  /* 0x000000160868723c */ /* 0x040fec00000018ff */
[C---:B------:R-:W-:Y:S06]  /*f7d0*/  HMMA.16816.F32 R64, R8.reuse, R18, RZ ;  /* 0x000000120840723c */ /* 0x040fec00000018ff */
[----:B---3--:R-:W-:Y:S01]  /*f7e0*/  HMMA.16816.F32 R60, R8, R28, RZ ;  /* 0x0000001c083c723c */ /* 0x008fe200000018ff */
[----:B----4-:R-:W-:-:S05]  /*f7f0*/  IMAD.SHL.U32 R3, R3, 0x2, RZ ;  /* 0x0000000203037824 */ /* 0x010fca00078e00ff */
[----:B------:R-:W-:Y:S01]  /*f800*/  HMMA.16816.F32 R52, R8, R24, RZ ;  /* 0x000000180834723c */ /* 0x000fe200000018ff */
[----:B------:R-:W-:-:S05]  /*f810*/  LOP3.LUT R3, R3, 0x6, RZ, 0xc0, !PT ;  /* 0x0000000603037812 */ /* 0x000fca00078ec0ff */
[C---:B------:R-:W-:Y:S06]  /*f820*/  HMMA.16816.F32 R56, R8.reuse, R30, RZ ;  /* 0x0000001e0838723c */ /* 0x040fec00000018ff */
[----:B------:R-:W-:Y:S01]  /*f830*/  HMMA.16816.F32 R48, R8, R26, RZ ;  /* 0x0000001a0830723c */ /* 0x000fe200000018ff */
[----:B------:R-:W2:Y:S05]  /*f840*/  LDSM.16.M88.4 R8, [R221] ;  /* 0x00000000dd08783b */ /* 0x000eaa0000000200 */
[C---:B-1----:R-:W-:Y:S06]  /*f850*/  HMMA.16816.F32 R236, R4.reuse, R36, R108 ;  /* 0x0000002404ec723c */ /* 0x042fec000000186c */
[C---:B-----5:R-:W-:Y:S06]  /*f860*/  HMMA.16816.F32 R212, R4.reuse, R32, R100 ;  /* 0x0000002004d4723c */ /* 0x060fec0000001864 */
[C---:B------:R-:W-:Y:S06]  /*f870*/  HMMA.16816.F32 R196, R4.reuse, R38, R104 ;  /* 0x0000002604c4723c */ /* 0x040fec0000001868 */
[----:B------:R-:W-:Y:S06]  /*f880*/  HMMA.16816.F32 R192, R4, R34, R64 ;  /* 0x0000002204c0723c */ /* 0x000fec0000001840 */
[C---:B------:R-:W-:Y:S06]  /*f890*/  HMMA.16816.F32 R108, R12.reuse, R20, RZ ;  /* 0x000000140c6c723c */ /* 0x040fec00000018ff */
[C---:B------:R-:W-:Y:S06]  /*f8a0*/  HMMA.16816.F32 R100, R12.reuse, R16, RZ ;  /* 0x000000100c64723c */ /* 0x040fec00000018ff */
[C---:B------:R-:W-:Y:S06]  /*f8b0*/  HMMA.16816.F32 R104, R12.reuse, R22, RZ ;  /* 0x000000160c68723c */ /* 0x040fec00000018ff */
[C---:B------:R-:W-:Y:S06]  /*f8c0*/  HMMA.16816.F32 R64, R12.reuse, R18, RZ ;  /* 0x000000120c40723c */ /* 0x040fec00000018ff */
        /* <DEDUP_REMOVED lines=9> */
[----:B------:R-:W-:Y:S04]  /*f960*/  LDSM.16.M88.4 R4, [R220+0x3000] ;  /* 0x00300000dc04783b */ /* 0x000fe80000000200 */
[----:B------:R-:W1:Y:S01]  /*f970*/  LDSM.16.M88.4 R48, [R217+0x7000] ;  /* 0x00700000d930783b */ /* 0x000e620000000200 */
[C---:B------:R-:W-:Y:S06]  /*f980*/  HMMA.16816.F32 R28, R12.reuse, R30, RZ ;  /* 0x0000001e0c1c723c */ /* 0x040fec00000018ff */
[----:B------:R-:W-:Y:S01]  /*f990*/  HMMA.16816.F32 R24, R12, R26, RZ ;  /* 0x0000001a0c18723c */ /* 0x000fe200000018ff */
[----:B------:R-:W3:Y:S05]  /*f9a0*/  LDSM.16.M88.4 R12, [R220+0x2000] ;  /* 0x00200000dc0c783b */ /* 0x000eea0000000200 */
        /* <DEDUP_REMOVED lines=12> */
[----:B------:R-:W4:Y:S01]  /*fa70*/  LDSM.16.M88.4 R24, [R219+0x7800] ;  /* 0x00780000db18783b */ /* 0x000f220000000200 */
        /* <DEDUP_REMOVED lines=10> */
[C---:B------:R-:W-:Y:S06]  /*fb20*/  HMMA.16816.F32 R196, R12.reuse, R56, R180 ;  /* 0x000000380cc4723c */ /* 0x040fec00000018b4 */
[----:B------:R-:W-:Y:S01]  /*fb30*/  HMMA.16816.F32 R240, R12, R50, R176 ;  /* 0x000000320cf0723c */ /* 0x000fe200000018b0 */
[----:B------:R-:W-:Y:S05]  /*fb40*/  LDSM.16.M88.4 R48, [R217+0x8400] ;  /* 0x00840000d930783b */ /* 0x000fea0000000200 */
[C---:B--2---:R-:W-:Y:S06]  /*fb50*/  HMMA.16816.F32 R180, R8.reuse, R28, R64 ;  /* 0x0000001c08b4723c */ /* 0x044fec0000001840 */
[C---:B------:R-:W-:Y:S01]  /*fb60*/  HMMA.16816.F32 R176, R8.reuse, R30, R44 ;  /* 0x0000001e08b0723c */ /* 0x040fe2000000182c */
[----:B------:R-:W-:Y:S05]  /*fb70*/  LDSM.16.M88.4 R44, [R217+0x8000] ;  /* 0x00800000d92c783b */ /* 0x000fea0000000200 */
[----:B----4-:R-:W-:Y:S01]  /*fb80*/  HMMA.16816.F32 R64, R8, R24, R16 ;  /* 0x000000180840723c */ /* 0x010fe20000001810 */
[----:B------:R-:W2:Y:S05]  /*fb90*/  LDSM.16.M88.4 R16, [R220+0x4000] ;  /* 0x00400000dc10783b */ /* 0x000eaa0000000200 */
[C---:B------:R-:W-:Y:S06]  /*fba0*/  HMMA.16816.F32 R212, R12.reuse, R60, R188 ;  /* 0x0000003c0cd4723c */ /* 0x040fec00000018bc */
[C---:B------:R-:W-:Y:S06]  /*fbb0*/  HMMA.16816.F32 R204, R12.reuse, R62, R108 ;  /* 0x0000003e0ccc723c */ /* 0x040fec000000186c */
[C---:B------:R-:W-:Y:S06]  /*fbc0*/  HMMA.16816.F32 R192, R12.reuse, R58, R104 ;  /* 0x0000003a0cc0723c */ /* 0x040fec0000001868 */
[C---:B------:R-:W-:Y:S06]  /*fbd0*/  HMMA.16816.F32 R188, R12.reuse, R52, R248 ;  /* 0x000000340cbc723c */ /* 0x040fec00000018f8 */
[----:B------:R-:W-:Y:S01]  /*fbe0*/  HMMA.16816.F32 R184, R12, R54, R100 ;  /* 0x000000360cb8723c */ /* 0x000fe20000001864 */
[----:B------:R-:W3:Y:S05]  /*fbf0*/  LDSM.16.M88.4 R12, [R220+0x5000] ;  /* 0x00500000dc0c783b */ /* 0x000eea0000000200 */
[C---:B------:R-:W-:Y:S01]  /*fc00*/  HMMA.16816.F32 R108, R8.reuse, R32, R40 ;  /* 0x00000020086c723c */ /* 0x040fe20000001828 */
[----:B------:R-:W4:Y:S05]  /*fc10*/  LDSM.16.M88.4 R40, [R217+0x8800] ;  /* 0x00880000d928783b */ /* 0x000f2a0000000200 */
[----:B------:R-:W-:Y:S01]  /*fc20*/  HMMA.16816.F32 R104, R8, R34, R36 ;  /* 0x000000220868723c */ /* 0x000fe20000001824 */
[----:B------:R-:W5:Y:S05]  /*fc30*/  LDSM.16.M88.4 R36, [R217+0x8c00] ;  /* 0x008c0000d924783b */ /* 0x000f6a0000000200 */
[----:B-1----:R-:W-:Y:S06]  /*fc40*/  HMMA.16816.F32 R100, R4, R28, R236 ;  /* 0x0000001c0464723c */ /* 0x002fec00000018ec */
[C---:B------:R-:W-:Y:S06]  /*fc50*/  HMMA.16816.F32 R56, R8.reuse, R20, R244 ;  /* 0x000000140838723c */ /* 0x040fec00000018f4 */
[C---:B------:R-:W-:Y:S06]  /*fc60*/  HMMA.16816.F32 R60, R8.reuse, R26, R200 ;  /* 0x0000001a083c723c */ /* 0x040fec00000018c8 */
[----:B------:R-:W-:Y:S01]  /*fc70*/  HMMA.16816.F32 R52, R8, R22, R208 ;  /* 0x000000160834723c */ /* 0x000fe200000018d0 */
[----:B------:R-:W-:Y:S05]  /*fc80*/  LDSM.16.M88.4 R8, [R221+0x4000] ;  /* 0x00400000dd08783b */ /* 0x000fea0000000200 */
[C---:B------:R-:W-:Y:S01]  /*fc90*/  HMMA.16816.F32 R244, R4.reuse, R30, R240 ;  /* 0x0000001e04f4723c */ /* 0x040fe200000018f0 */
[----:B------:R-:W1:Y:S05]  /*fca0*/  LDSM.16.M88.4 R28, [R219+0x8000] ;  /* 0x00800000db1c783b */ /* 0x000e6a0000000200 */
[C---:B------:R-:W-:Y:S06]  /*fcb0*/  HMMA.16816.F32 R240, R4.reuse, R32, R212 ;  /* 0x0000002004f0723c */ /* 0x040fec00000018d4 */
[C---:B------:R-:W-:Y:S06]  /*fcc0*/  HMMA.16816.F32 R236, R4.reuse, R34, R204 ;  /* 0x0000002204ec723c */ /* 0x040fec00000018cc */
[C---:B------:R-:W-:Y:S06]  /*fcd0*/  HMMA.16816.F32 R212, R4.reuse, R24, R196 ;  /* 0x0000001804d4723c */ /* 0x040fec00000018c4 */
[C---:B------:R-:W-:Y:S01]  /*fce0*/  HMMA.16816.F32 R204, R4.reuse, R26, R192 ;  /* 0x0000001a04cc723c */ /* 0x040fe200000018c0 */
[----:B------:R-:W-:Y:S05]  /*fcf0*/  LDSM.16.M88.4 R24, [R219+0x8400] ;  /* 0x00840000db18783b */ /* 0x000fea0000000200 */
[C---:B------:R-:W-:Y:S06]  /*fd00*/  HMMA.16816.F32 R208, R4.reuse, R20, R188 ;  /* 0x0000001404d0723c */ /* 0x040fec00000018bc */
[----:B------:R-:W-:Y:S01]  /*fd10*/  HMMA.16816.F32 R200, R4, R22, R184 ;  /* 0x0000001604c8723c */ /* 0x000fe200000018b8 */
[----:B------:R-:W1:Y:S04]  /*fd20*/  LDSM.16.M88.4 R4, [R221+0x5000] ;  /* 0x00500000dd04783b */ /* 0x000e680000000200 */
[----:B------:R-:W-:Y:S01]  /*fd30*/  LDSM.16.M88.4 R20, [R219+0x8800] ;  /* 0x00880000db14783b */ /* 0x000fe20000000200 */
[-C--:B--2---:R-:W-:Y:S06]  /*fd40*/  HMMA.16816.F32 R32, R16, R44.reuse, R100 ;  /* 0x0000002c1020723c */ /* 0x084fec0000001864 */
[C---:B---3--:R-:W-:Y:S06]  /*fd50*/  HMMA.16816.F32 R196, R12.reuse, R44, R180 ;  /* 0x0000002c0cc4723c */ /* 0x048fec00000018b4 */
[C---:B------:R-:W-:Y:S06]  /*fd60*/  HMMA.16816.F32 R192, R12.reuse, R46, R176 ;  /* 0x0000002e0cc0723c */ /* 0x040fec00000018b0 */
[C---:B------:R-:W-:Y:S06]  /*fd70*/  HMMA.16816.F32 R188, R12.reuse, R48, R108 ;  /* 0x000000300cbc723c */ /* 0x040fec000000186c */
[C---:B------:R-:W-:Y:S06]  /*fd80*/  HMMA.16816.F32 R184, R12.reuse, R50, R104 ;  /* 0x000000320cb8723c */ /* 0x040fec0000001868 */
[C---:B----4-:R-:W-:Y:S06]  /*fd90*/  HMMA.16816.F32 R180, R12.reuse, R40, R64 ;  /* 0x000000280cb4723c */ /* 0x050fec0000001840 */
[C---:B------:R-:W-:Y:S06]  /*fda0*/  HMMA.16816.F32 R176, R12.reuse, R42, R60 ;  /* 0x0000002a0cb0723c */ /* 0x040fec000000183c */
[C---:B-----5:R-:W-:Y:S06]  /*fdb0*/  HMMA.16816.F32 R108, R12.reuse, R36, R56 ;  /* 0x000000240c6c723c */ /* 0x060fec0000001838 */
[----:B------:R-:W-:Y:S01]  /*fdc0*/  HMMA.16816.F32 R104, R12, R38, R52 ;  /* 0x000000260c68723c */ /* 0x000fe20000001834 */
[----:B------:R-:W2:Y:S01]  /*fdd0*/  LDSM.16.M88.4 R12, [R219+0x8c00] ;  /* 0x008c0000db0c783b */ /* 0x000ea20000000200 */
[----:B------:R-:W-:-:S04]  /*fde0*/  DEPBAR.LE SB0, 0x0 ;  /* 0x000080000000791a */ /* 0x000fc80000000000 */
[----:B-1----:R-:W-:Y:S06]  /*fdf0*/  HMMA.16816.F32 R56, R8, R28, R32 ;  /* 0x0000001c0838723c */ /* 0x002fec0000001820 */
[C---:B------:R-:W-:Y:S06]  /*fe00*/  HMMA.16816.F32 R64, R16.reuse, R46, R244 ;  /* 0x0000002e1040723c */ /* 0x040fec00000018f4 */
[C---:B------:R-:W-:Y:S06]  /*fe10*/  HMMA.16816.F32 R60, R16.reuse, R48, R240 ;  /* 0x00000030103c723c */ /* 0x040fec00000018f0 */
[C---:B------:R-:W-:Y:S06]  /*fe20*/  HMMA.16816.F32 R52, R16.reuse, R50, R236 ;  /* 0x000000321034723c */ /* 0x040fec00000018ec */
[----:B------:R-:W-:Y:S01]  /*fe30*/  HMMA.16816.F32 R48, R16, R40, R212 ;  /* 0x000000281030723c */ /* 0x000fe200000018d4 */
[----:B------:R-:W-:Y:S01]  /*fe40*/  FMUL.FTZ R0, R56, UR25 ;  /* 0x0000001938007c20 */ /* 0x000fe20008410000 */
[----:B------:R-:W-:-:S04]  /*fe50*/  FMUL.FTZ R2, R58, UR25 ;  /* 0x000000193a027c20 */ /* 0x000fc80008410000 */
[C---:B------:R-:W-:Y:S06]  /*fe60*/  HMMA.16816.F32 R44, R16.reuse, R42, R204 ;  /* 0x0000002a102c723c */ /* 0x040fec00000018cc */
[C---:B------:R-:W-:Y:S06]  /*fe70*/  HMMA.16816.F32 R40, R16.reuse, R36, R208 ;  /* 0x000000241028723c */ /* 0x040fec00000018d0 */
[----:B------:R-:W-:Y:S06]  /*fe80*/  HMMA.16816.F32 R36, R16, R38, R200 ;  /* 0x000000261024723c */ /* 0x000fec00000018c8 */
[C---:B------:R-:W-:Y:S06]  /*fe90*/  HMMA.16816.F32 R16, R4.reuse, R28, R196 ;  /* 0x0000001c0410723c */ /* 0x040fec00000018c4 */
[C---:B--2---:R-:W-:Y:S06]  /*fea0*/  HMMA.16816.F32 R248, R4.reuse, R14, R104 ;  /* 0x0000000e04f8723c */ /* 0x044fec0000001868 */
[-C--:B------:R-:W-:Y:S06]  /*feb0*/  HMMA.16816.F32 R108, R4, R12.reuse, R108 ;  /* 0x0000000c046c723c */ /* 0x080fec000000186c */
[----:B------:R-:W-:Y:S01]  /*fec0*/  HMMA.16816.F32 R104, R8, R12, R40 ;  /* 0x0000000c0868723c */ /* 0x000fe20000001828 */
[----:B------:R1:W2:Y:S05]  /*fed0*/  MUFU.TANH R12, R0 ;  /* 0x00000000000c7308 */ /* 0x0002aa0000002400 */
[-C--:B------:R-:W-:Y:S06]  /*fee0*/  HMMA.16816.F32 R32, R4, R30.reuse, R192 ;  /* 0x0000001e0420723c */ /* 0x080fec00000018c0 */
[----:B------:R-:W-:Y:S01]  /*fef0*/  HMMA.16816.F32 R64, R8, R30, R64 ;  /* 0x0000001e0840723c */ /* 0x000fe20000001840 */
[----:B------:R-:W-:-:S02]  /*ff00*/  IMAD.MOV.U32 R196, RZ, RZ, R249 ;  /* 0x000000ffffc47224 */ /* 0x000fc400078e00f9 */
        /* <DEDUP_REMOVED lines=9> */
[C---:B------:R-:W-:Y:S01]  /*ffa0*/  HMMA.16816.F32 R48, R8.reuse, R20, R48 ;  /* 0x000000140830723c */ /* 0x040fe20000001830 */
[C---:B------:R-:W-:Y:S02]  /*ffb0*/  ISETP.GE.AND P6, PT, R0.reuse, R233, PT ;  /* 0x000000e90000720c */ /* 0x040fe40003fc6270 */
[C---:B------:R-:W-:Y:S02]  /*ffc0*/  ISETP.GE.AND P5, PT, R0.reuse, R232, PT ;  /* 0x000000e80000720c */ /* 0x040fe40003fa6270 */
[C---:B------:R-:W-:Y:S01]  /*ffd0*/  ISETP.GE.AND P1, PT, R0.reuse, R231, PT ;  /* 0x000000e70000720c */ /* 0x040fe20003f26270 */
[C---:B------:R-:W-:Y:S01]  /*ffe0*/  HMMA.16816.F32 R44, R8.reuse, R22, R44 ;  /* 0x00000016082c723c */ /* 0x040fe2000000182c */
[C---:B------:R-:W-:Y:S02]  /*fff0*/  ISETP.LT.OR P0, PT, R0.reuse, R226, P0 ;  /* 0x000000e20000720c */ /* 0x040fe40000701670 */
[C---:B------:R-:W-:Y:S01]  /*10000*/  ISETP.LT.OR P6, PT, R0.reuse, R225, P6 ;  /* 0x000000e10000720c */ /* 0x040fe200037c1670 */
[----:B------:R-:W-:Y:S01]  /*10010*/  BAR.SYNC.DEFER_BLOCKING 0x0 ;  /* 0x0000000000007b1d */ /* 0x000fe20000010000 */
[C---:B------:R-:W-:Y:S01]  /*10020*/  ISETP.LT.OR P5, PT, R0.reuse, R224, P5 ;  /* 0x000000e00000720c */ /* 0x040fe20002fa1670 */
[----:B------:R-:W-:Y:S01]  /*10030*/  HMMA.16816.F32 R192, R8, R14, R36 ;  /* 0x0000000e08c0723c */ /* 0x000fe20000001824 */
[----:B------:R-:W-:-:S03]  /*10040*/  ISETP.LT.OR P1, PT, R0, R223, P1 ;  /* 0x000000df0000720c */ /* 0x000fc60000f21670 */
[----:B------:R1:W3:Y:S02]  /*10050*/  MUFU.TANH R11, R2 ;  /* 0x00000002000b7308 */ /* 0x0002e40000002400 */
[C---:B------:R-:W-:Y:S01]  /*10060*/  HMMA.16816.F32 R188, R4.reuse, R24, R188 ;  /* 0x0000001804bc723c */ /* 0x040fe200000018bc */
[----:B------:R-:W-:Y:S01]  /*10070*/  FMUL.FTZ R8, R57, UR25 ;  /* 0x0000001939087c20 */ /* 0x000fe20008410000 */
[----:B------:R-:W-:Y:S01]  /*10080*/  FMUL.FTZ R14, R17, UR25 ;  /* 0x00000019110e7c20 */ /* 0x000fe20008410000 */
[----:B------:R-:W-:Y:S01]  /*10090*/  FMUL.FTZ R15, R19, UR25 ;  /* 0x00000019130f7c20 */ /* 0x000fe20008410000 */
[----:B------:R-:W-:Y:S01]  /*100a0*/  FMUL.FTZ R19, R34, UR25 ;  /* 0x0000001922137c20 */ /* 0x000fe20008410000 */
[----:B------:R-:W-:Y:S01]  /*100b0*/  FMUL.FTZ R17, R65, UR25 ;  /* 0x0000001941117c20 */ /* 0x000fe20008410000 */
[C---:B------:R-:W-:Y:S01]  /*100c0*/  HMMA.16816.F32 R184, R4.reuse, R26, R184 ;  /* 0x0000001a04b8723c */ /* 0x040fe200000018b8 */
[----:B------:R-:W-:Y:S05]  /*100d0*/  MUFU.TANH R13, R8 ;  /* 0x00000008000d7308 */ /* 0x000fea0000002400 */
[----:B------:R-:W-:Y:S01]  /*100e0*/  HMMA.16816.F32 R180, R4, R20, R180 ;  /* 0x0000001404b4723c */ /* 0x000fe200000018b4 */
[----:B-1----:R-:W-:-:S02]  /*100f0*/  FMUL.FTZ R2, R16, UR25 ;  /* 0x0000001910027c20 */ /* 0x002fc40008410000 */
[----:B------:R1:W-:Y:S01]  /*10100*/  MUFU.TANH R8, R15 ;  /* 0x0000000f00087308 */ /* 0x0003e20000002400 */
[----:B------:R-:W-:Y:S02]  /*10110*/  FMUL.FTZ R16, R67, UR25 ;  /* 0x0000001943107c20 */ /* 0x000fe40008410000 */
[----:B------:R-:W-:Y:S01]  /*10120*/  HMMA.16816.F32 R176, R4, R22, R176 ;  /* 0x0000001604b0723c */ /* 0x000fe200000018b0 */
[----:B------:R-:W-:Y:S01]  /*10130*/  FMUL.FTZ R21, R33, UR25 ;  /* 0x0000001921157c20 */ /* 0x000fe20008410000 */
[----:B------:R-:W-:-:S03]  /*10140*/  FMUL.FTZ R20, R61, UR25 ;  /* 0x000000193d147c20 */ /* 0x000fc60008410000 */
[----:B------:R4:W5:Y:S02]  /*10150*/  MUFU.TANH R10, R2 ;  /* 0x00000002000a7308 */ /* 0x0009640000002400 */
[----:B------:R-:W-:Y:S01]  /*10160*/  FMUL.FTZ R7, R18, UR25 ;  /* 0x0000001912077c20 */ /* 0x000fe20008410000 */
[--C-:B------:R-:W-:Y:S01]  /*10170*/  IMAD.IADD R4, R229, 0x1, -R0.reuse ;  /* 0x00000001e5047824 */ /* 0x100fe200078e0a00 */
[----:B------:R-:W-:Y:S01]  /*10180*/  IABS R5, R3 ;  /* 0x0000000300057213 */ /* 0x000fe20000000000 */
[--C-:B------:R-:W-:Y:S02]  /*10190*/  IMAD.IADD R6, R230, 0x1, -R0.reuse ;  /* 0x00000001e6067824 */ /* 0x100fe400078e0a00 */
[----:B------:R-:W-:Y:S01]  /*101a0*/  FMUL.FTZ R22, R35, UR25 ;  /* 0x0000001923167c20 */ /* 0x000fe20008410000 */
[----:B------:R-:W-:Y:S01]  /*101b0*/  FMUL.FTZ R18, R32, UR25 ;  /* 0x0000001920127c20 */ /* 0x000fe20008410000 */
[----:B------:R2:W5:Y:S01]  /*101c0*/  MUFU.TANH R9, R7 ;  /* 0x0000000700097308 */ /* 0x0005620000002400 */
[----:B-1----:R-:W-:Y:S01]  /*101d0*/  FMUL.FTZ R15, R60, UR25 ;  /* 0x000000193c0f7c20 */ /* 0x002fe20008410000 */
[----:B----4-:R-:W-:-:S08]  /*101e0*/  IMAD.IADD R2, R228, 0x1, -R0 ;  /* 0x00000001e4027824 */ /* 0x010fd000078e0a00 */
[----:B------:R-:W-:Y:S01]  /*101f0*/  FMUL.FTZ R23, R179, UR25 ;  /* 0x00000019b3177c20 */ /* 0x000fe20008410000 */
[----:B------:R-:W-:Y:S02]  /*10200*/  IABS R3, R2 ;  /* 0x0000000200037213 */ /* 0x000fe40000000000 */
[----:B------:R-:W-:Y:S01]  /*10210*/  IABS R2, R4 ;  /* 0x0000000400027213 */ /* 0x000fe20000000000 */
[----:B--2---:R-:W-:Y:S01]  /*10220*/  FMUL.FTZ R7, R59, UR25 ;  /* 0x000000193b077c20 */ /* 0x004fe20008410000 */
[----:B------:R-:W-:Y:S01]  /*10230*/  IABS R4, R6 ;  /* 0x0000000600047213 */ /* 0x000fe20000000000 */
[----:B------:R-:W-:Y:S02]  /*10240*/  IMAD.MOV.U32 R6, RZ, RZ, R5 ;  /* 0x000000ffff067224 */ /* 0x000fe400078e0005 */
[----:B------:R-:W-:Y:S02]  /*10250*/  IMAD.MOV.U32 R5, RZ, RZ, R3 ;  /* 0x000000ffff057224 */ /* 0x000fe400078e0003 */
[----:B------:R-:W-:Y:S01]  /*10260*/  IMAD.MOV.U32 R3, RZ, RZ, R2 ;  /* 0x000000ffff037224 */ /* 0x000fe200078e0002 */
[----:B------:R-:W-:Y:S01]  /*10270*/  I2FP.F32.S32 R6, R6 ;  /* 0x0000000600067245 */ /* 0x000fe20000201400 */
[----:B------:R-:W-:Y:S01]  /*10280*/  IMAD.MOV.U32 R2, RZ, RZ, R4 ;  /* 0x000000ffff027224 */ /* 0x000fe200078e0004 */
[----:B------:R-:W-:-:S02]  /*10290*/  I2FP.F32.S32 R5, R5 ;  /* 0x0000000500057245 */ /* 0x000fc40000201400 */
[----:B------:R-:W-:Y:S01]  /*102a0*/  I2FP.F32.S32 R3, R3 ;  /* 0x0000000300037245 */ /* 0x000fe20000201400 */
[----:B------:R-:W-:Y:S01]  /*102b0*/  FFMA.FTZ R6, R6, -UR19, R12 ;  /* 0x8000001306067c23 */ /* 0x000fe2000801000c */
[----:B------:R-:W-:Y:S01]  /*102c0*/  I2FP.F32.S32 R2, R2 ;  /* 0x0000000200027245 */ /* 0x000fe20000201400 */
[----:B---3--:R-:W-:Y:S01]  /*102d0*/  FFMA.FTZ R5, R5, -UR19, R11 ;  /* 0x8000001305057c23 */ /* 0x008fe2000801000b */
[----:B------:R1:W-:Y:S01]  /*102e0*/  MUFU.TANH R12, R7 ;  /* 0x00000007000c7308 */ /* 0x0003e20000002400 */
[----:B-----5:R-:W-:Y:S01]  /*102f0*/  FFMA.FTZ R4, R3, -UR19, R10 ;  /* 0x8000001303047c23 */ /* 0x020fe2000801000a */
[----:B------:R-:W-:Y:S01]  /*10300*/  FSEL R35, R6, -INF , !P0 ;  /* 0xff80000006237808 */ /* 0x000fe20004000000 */
[----:B------:R-:W-:Y:S01]  /*10310*/  FFMA.FTZ R3, R2, -UR19, R9 ;  /* 0x8000001302037c23 */ /* 0x000fe20008010009 */
[----:B------:R-:W-:Y:S01]  /*10320*/  VIADD R2, R0, 0x1 ;  /* 0x0000000100027836 */ /* 0x000fe20000000000 */
[----:B------:R-:W-:Y:S01]  /*10330*/  FSEL R37, R5, -INF , !P6 ;  /* 0xff80000005257808 */ /* 0x000fe20007000000 */
[----:B------:R-:W-:Y:S01]  /*10340*/  FMUL.FTZ R10, R66, UR25 ;  /* 0x00000019420a7c20 */ /* 0x000fe20008410000 */
[----:B------:R-:W-:Y:S01]  /*10350*/  FSEL R38, R4, -INF , !P5 ;  /* 0xff80000004267808 */ /* 0x000fe20006800000 */
[--C-:B------:R-:W-:Y:S01]  /*10360*/  IMAD.IADD R4, R228, 0x1, -R2.reuse ;  /* 0x00000001e4047824 */ /* 0x100fe200078e0a02 */
[----:B------:R-:W-:Y:S01]  /*10370*/  FSEL R39, R3, -INF , !P1 ;  /* 0xff80000003277808 */ /* 0x000fe20004800000 */
[--C-:B------:R-:W-:Y:S01]  /*10380*/  IMAD.IADD R5, R227, 0x1, -R2.reuse ;  /* 0x00000001e3057824 */ /* 0x100fe200078e0a02 */
[C---:B------:R-:W-:Y:S01]  /*10390*/  ISETP.GE.AND P0, PT, R2.reuse, R234, PT ;  /* 0x000000ea0200720c */ /* 0x040fe20003f06270 */
[----:B------:R-:W-:Y:S01]  /*103a0*/  IMAD.IADD R3, R229, 0x1, -R2 ;  /* 0x00000001e5037824 */ /* 0x000fe200078e0a02 */
[C---:B------:R-:W-:Y:S01]  /*103b0*/  ISETP.GE.AND P6, PT, R2.reuse, R233, PT ;  /* 0x000000e90200720c */ /* 0x040fe20003fc6270 */
[----:B------:R2:W3:Y:S01]  /*103c0*/  MUFU.TANH R11, R14 ;  /* 0x0000000e000b7308 */ /* 0x0004e20000002400 */
[----:B------:R-:W-:Y:S01]  /*103d0*/  ISETP.GE.AND P5, PT, R2, R232, PT ;  /* 0x000000e80200720c */ /* 0x000fe20003fa6270 */
[----:B------:R-:W-:Y:S01]  /*103e0*/  FMUL.FTZ R9, R64, UR25 ;  /* 0x0000001940097c20 */ /* 0x000fe20008410000 */
[----:B------:R-:W-:-:S02]  /*103f0*/  ISETP.GE.AND P1, PT, R2, R231, PT ;  /* 0x000000e70200720c */ /* 0x000fc40003f26270 */
[C---:B------:R-:W-:Y:S02]  /*10400*/  ISETP.LT.OR P0, PT, R2.reuse, R226, P0 ;  /* 0x000000e20200720c */ /* 0x040fe40000701670 */
[C---:B------:R-:W-:Y:S01]  /*10410*/  ISETP.LT.OR P6, PT, R2.reuse, R225, P6 ;  /* 0x000000e10200720c */ /* 0x040fe200037c1670 */
[----:B------:R-:W-:Y:S01]  /*10420*/  MUFU.TANH R10, R10 ;  /* 0x0000000a000a7308 */ /* 0x000fe20000002400 */
[C---:B------:R-:W-:Y:S02]  /*10430*/  ISETP.LT.OR P5, PT, R2.reuse, R224, P5 ;  /* 0x000000e00200720c */ /* 0x040fe40002fa1670 */
[----:B------:R-:W-:Y:S01]  /*10440*/  ISETP.LT.OR P1, PT, R2, R223, P1 ;  /* 0x000000df0200720c */ /* 0x000fe20000f21670 */
[----:B------:R-:W-:Y:S01]  /*10450*/  IMAD.IADD R2, R230, 0x1, -R2 ;  /* 0x00000001e6027824 */ /* 0x000fe200078e0a02 */
[----:B------:R-:W-:Y:S02]  /*10460*/  IABS R6, R4 ;  /* 0x0000000400067213 */ /* 0x000fe40000000000 */
[----:B------:R-:W-:-:S02]  /*10470*/  IABS R5, R5 ;  /* 0x0000000500057213 */ /* 0x000fc40000000000 */
[----:B------:R-:W-:Y:S01]  /*10480*/  IABS R4, R3 ;  /* 0x0000000300047213 */ /* 0x000fe20000000000 */
[----:B------:R-:W-:Y:S01]  /*10490*/  IMAD.MOV.U32 R3, RZ, RZ, R6 ;  /* 0x000000ffff037224 */ /* 0x000fe200078e0006 */
[----:B-1----:R-:W-:Y:S01]  /*104a0*/  IABS R7, R2 ;  /* 0x0000000200077213 */ /* 0x002fe20000000000 */
        /* <DEDUP_REMOVED lines=8> */
[----:B------:R-:W-:Y:S01]  /*10530*/  MUFU.TANH R11, R9 ;  /* 0x00000009000b7308 */ /* 0x000fe20000002400 */
[----:B------:R-:W-:Y:S01]  /*10540*/  FFMA.FTZ R6, R2, -UR19, R13 ;  /* 0x8000001302067c23 */ /* 0x000fe2000801000d */
        /* <DEDUP_REMOVED lines=9> */
[----:B------:R-:W-:Y:S01]  /*105e0*/  IMAD.IADD R3, R229, 0x1, -R2 ;  /* 0x00000001e5037824 */ /* 0x000fe200078e0a02 */
[C---:B------:R-:W-:Y:S01]  /*105f0*/  ISETP.GE.AND P0, PT, R2.reuse, R234, PT ;  /* 0x000000ea0200720c */ /* 0x040fe20003f06270 */
[----:B------:R1:W2:Y:S01]  /*10600*/  MUFU.TANH R9, R18 ;  /* 0x0000001200097308 */ /* 0x0002a20000002400 */
[----:B------:R-:W-:Y:S01]  /*10610*/  ISETP.GE.AND P6, PT, R2, R233, PT ;  /* 0x000000e90200720c */ /* 0x000fe20003fc6270 */
[----:B------:R-:W-:Y:S01]  /*10620*/  FMUL.FTZ R13, R190, UR25 ;  /* 0x00000019be0d7c20 */ /* 0x000fe20008410000 */
[----:B------:R-:W-:-:S02]  /*10630*/  ISETP.GE.AND P5, PT, R2, R232, PT ;  /* 0x000000e80200720c */ /* 0x000fc40003fa6270 */
[C---:B------:R-:W-:Y:S02]  /*10640*/  ISETP.GE.AND P1, PT, R2.reuse, R231, PT ;  /* 0x000000e70200720c */ /* 0x040fe40003f26270 */
[C---:B------:R-:W-:Y:S01]  /*10650*/  ISETP.LT.OR P0, PT, R2.reuse, R226, P0 ;  /* 0x000000e20200720c */ /* 0x040fe20000701670 */
[----:B------:R3:W4:Y:S01]  /*10660*/  MUFU.TANH R8, R19 ;  /* 0x0000001300087308 */ /* 0x0007220000002400 */
[C---:B------:R-:W-:Y:S02]  /*10670*/  ISETP.LT.OR P6, PT, R2.reuse, R225, P6 ;  /* 0x000000e10200720c */ /* 0x040fe400037c1670 */
[C---:B------:R-:W-:Y:S02]  /*10680*/  ISETP.LT.OR P5, PT, R2.reuse, R224, P5 ;  /* 0x000000e00200720c */ /* 0x040fe40002fa1670 */
[----:B------:R-:W-:Y:S01]  /*10690*/  ISETP.LT.OR P1, PT, R2, R223, P1 ;  /* 0x000000df0200720c */ /* 0x000fe20000f21670 */
[----:B------:R-:W-:Y:S01]  /*106a0*/  IMAD.IADD R2, R230, 0x1, -R2 ;  /* 0x00000001e6027824 */ /* 0x000fe200078e0a02 */
[----:B------:R-:W-:-:S02]  /*106b0*/  IABS R6, R4 ;  /* 0x0000000400067213 */ /* 0x000fc40000000000 */
[----:B------:R-:W-:Y:S01]  /*106c0*/  IABS R5, R5 ;  /* 0x0000000500057213 */ /* 0x000fe20000000000 */
[----:B-1----:R-:W-:Y:S01]  /*106d0*/  FMUL.FTZ R18, R186, UR25 ;  /* 0x00000019ba127c20 */ /* 0x002fe20008410000 */
[----:B------:R-:W-:Y:S01]  /*106e0*/  IABS R4, R3 ;  /* 0x0000000300047213 */ /* 0x000fe20000000000 */
[----:B------:R-:W-:Y:S01]  /*106f0*/  IMAD.MOV.U32 R3, RZ, RZ, R6 ;  /* 0x000000ffff037224 */ /* 0x000fe200078e0006 */
[----:B------:R-:W-:Y:S01]  /*10700*/  IABS R7, R2 ;  /* 0x0000000200077213 */ /* 0x000fe20000000000 */
[----:B------:R-:W-:Y:S01]  /*10710*/  IMAD.MOV.U32 R2, RZ, RZ, R5 ;  /* 0x000000ffff027224 */ /* 0x000fe200078e0005 */
[----:B------:R-:W-:Y:S02]  /*10720*/  I2FP.F32.S32 R4, R4 ;  /* 0x0000000400047245 */ /* 0x000fe40000201400 */
[----:B------:R-:W-:Y:S01]  /*10730*/  I2FP.F32.S32 R3, R3 ;  /* 0x0000000300037245 */ /* 0x000fe20000201400 */
[----:B---3--:R-:W-:Y:S01]  /*10740*/  FMUL.FTZ R19, R63, UR25 ;  /* 0x000000193f137c20 */ /* 0x008fe20008410000 */
[----:B------:R-:W-:Y:S01]  /*10750*/  I2FP.F32.S32 R2, R2 ;  /* 0x0000000200027245 */ /* 0x000fe20000201400 */
[----:B--2---:R-:W-:Y:S01]  /*10760*/  FFMA.FTZ R4, R4, -UR19, R9 ;  /* 0x8000001304047c23 */ /* 0x004fe20008010009 */
[----:B------:R-:W-:Y:S01]  /*10770*/  I2FP.F32.S32 R7, R7 ;  /* 0x0000000700077245 */ /* 0x000fe20000201400 */
[----:B------:R-:W-:Y:S01]  /*10780*/  FFMA.FTZ R5, R3, -UR19, R10 ;  /* 0x8000001303057c23 */ /* 0x000fe2000801000a */
[----:B------:R1:W2:Y:S01]  /*10790*/  MUFU.TANH R9, R21 ;  /* 0x0000001500097308 */ /* 0x0002a20000002400 */
[----:B------:R-:W-:Y:S01]  /*107a0*/  FFMA.FTZ R6, R2, -UR19, R11 ;  /* 0x8000001302067c23 */ /* 0x000fe2000801000b */
[----:B------:R-:W-:-:S02]  /*107b0*/  VIADD R2, R0, 0x9 ;  /* 0x0000000900027836 */ /* 0x000fc40000000000 */
[----:B----4-:R-:W-:Y:S01]  /*107c0*/  FFMA.FTZ R3, R7, -UR19, R8 ;  /* 0x8000001307037c23 */ /* 0x010fe20008010008 */
        /* <DEDUP_REMOVED lines=425> */
[----:B------:R-:W-:Y:S01]  /*12260*/  MUFU.TANH R12, R11 ;  /* 0x0000000b000c7308 */ /* 0x000fe20000002400 */
        /* <DEDUP_REMOVED lines=8> */
[----:B------:R-:W1:Y:S01]  /*122f0*/  MUFU.TANH R11, R15 ;  /* 0x0000000f000b7308 */ /* 0x000e620000002400 */
[----:B------:R-:W-:-:S02]  /*12300*/  ISETP.LT.OR P5, PT, R2, R224, P5 ;  /* 0x000000e00200720c */ /* 0x000fc40002fa1670 */
[----:B------:R-:W-:Y:S01]  /*12310*/  FSEL R246, R5, -INF , !P6 ;  /* 0xff80000005f67808 */ /* 0x000fe20007000000 */
[----:B------:R-:W-:Y:S01]  /*12320*/  IMAD.IADD R5, R228, 0x1, -R2 ;  /* 0x00000001e4057824 */ /* 0x000fe200078e0a02 */
[----:B------:R-:W-:Y:S01]  /*12330*/  FSEL R214, R3, -INF , !P1 ;  /* 0xff80000003d67808 */ /* 0x000fe20004800000 */
[----:B------:R-:W-:Y:S01]  /*12340*/  IMAD.IADD R3, R227, 0x1, -R0 ;  /* 0x00000001e3037824 */ /* 0x000fe200078e0a00 */
[C---:B------:R-:W-:Y:S01]  /*12350*/  ISETP.GE.AND P6, PT, R2.reuse, R233, PT ;  /* 0x000000e90200720c */ /* 0x040fe20003fc6270 */
[----:B------:R-:W2:Y:S01]  /*12360*/  MUFU.TANH R10, R18 ;  /* 0x00000012000a7308 */ /* 0x000ea20000002400 */
[C---:B------:R-:W-:Y:S02]  /*12370*/  ISETP.GE.AND P1, PT, R2.reuse, R231, PT ;  /* 0x000000e70200720c */ /* 0x040fe40003f26270 */
[C---:B------:R-:W-:Y:S02]  /*12380*/  ISETP.LT.OR P6, PT, R2.reuse, R225, P6 ;  /* 0x000000e10200720c */ /* 0x040fe400037c1670 */
[----:B------:R-:W-:Y:S01]  /*12390*/  ISETP.LT.OR P1, PT, R2, R223, P1 ;  /* 0x000000df0200720c */ /* 0x000fe20000f21670 */
[----:B------:R-:W-:Y:S01]  /*123a0*/  IMAD.IADD R2, R230, 0x1, -R2 ;  /* 0x00000001e6027824 */ /* 0x000fe200078e0a02 */
[----:B------:R-:W-:Y:S01]  /*123b0*/  IABS R9, R5 ;  /* 0x0000000500097213 */ /* 0x000fe20000000000 */
[----:B------:R-:W3:Y:S01]  /*123c0*/  MUFU.TANH R8, R13 ;  /* 0x0000000d00087308 */ /* 0x000ee20000002400 */
        /* <DEDUP_REMOVED lines=10> */
[----:B-1----:R-:W-:Y:S01]  /*12470*/  FFMA.FTZ R3, R3, -UR19, R11 ;  /* 0x8000001303037c23 */ /* 0x002fe2000801000b */
[----:B------:R-:W-:Y:S01]  /*12480*/  I2FP.F32.S32 R6, R6 ;  /* 0x0000000600067245 */ /* 0x000fe20000201400 */
[----:B--2---:R-:W-:Y:S01]  /*12490*/  FFMA.FTZ R2, R7, -UR19, R10 ;  /* 0x8000001307027c23 */ /* 0x004fe2000801000a */
[----:B------:R-:W-:Y:S01]  /*124a0*/  FFMA.FTZ R4, R4, -UR19, R12 ;  /* 0x8000001304047c23 */ /* 0x000fe2000801000c */
[----:B---3--:R-:W-:Y:S01]  /*124b0*/  FFMA.FTZ R7, R5, -UR19, R8 ;  /* 0x8000001305077c23 */ /* 0x008fe20008010008 */
        /* <DEDUP_REMOVED lines=101> */
.L_x_1187:
[----:B------:R-:W-:Y:S05]  /*12b10*/  BSYNC B0 ;  /* 0x0000000000007941 */ /* 0x000fea0003800000 */
.L_x_1186:
[----:B------:R-:W0:Y:S02]  /*12b20*/  LDGDEPBAR ;  /* 0x00000000000079af */ /* 0x000e240000000000 */
.L_x_1185:
[----:B-1----:R-:W3:Y:S04]  /*12b30*/  LDL.LU R11, [R1+0x4] ;  /* 0x00000400010b7983 */ /* 0x002ee80000300800 */
[----:B------:R-:W4:Y:S04]  /*12b40*/  LDL.LU R8, [R1] ;  /* 0x0000000001087983 */ /* 0x000f280000300800 */
[----:B------:R-:W5:Y:S04]  /*12b50*/  LDL.LU R48, [R1+0x28] ;  /* 0x0000280001307983 */ /* 0x000f680000300800 */
[----:B------:R-:W2:Y:S04]  /*12b60*/  LDL.LU R49, [R1+0x30] ;  /* 0x0000300001317983 */ /* 0x000ea80000300800 */
[----:B------:R-:W4:Y:S04]  /*12b70*/  LDL.LU R50, [R1+0x2c] ;  /* 0x00002c0001327983 */ /* 0x000f280000300800 */
[----:B------:R-:W4:Y:S04]  /*12b80*/  LDL.LU R9, [R1+0x8] ;  /* 0x0000080001097983 */ /* 0x000f280000300800 */
[----:B------:R-:W-:Y:S04]  /*12b90*/  LDSM.16.MT88.4 R16, [R216+0x9000] ;  /* 0x00900000d810783b */ /* 0x000fe80000004200 */
[----:B------:R-:W-:Y:S01]  /*12ba0*/  LDSM.16.MT88.4 R20, [R218+0x9000] ;  /* 0x00900000da14783b */ /* 0x000fe20000004200 */
[----:B---3--:R-:W-:-:S04]  /*12bb0*/  FMNMX.FTZ R0, R11, R35, !PT ;  /* 0x000000230b007209 */ /* 0x008fc80007810000 */
[----:B------:R-:W-:-:S04]  /*12bc0*/  FMNMX.FTZ R0, R32, R0, !PT ;  /* 0x0000000020007209 */ /* 0x000fc80007810000 */
[----:B------:R-:W-:Y:S02]  /*12bd0*/  FMNMX.FTZ R0, R27, R0, !PT ;  /* 0x000000001b007209 */ /* 0x000fe40007810000 */
[----:B-----5:R-:W-:Y:S02]  /*12be0*/  MOV R109, R48 ;  /* 0x00000030006d7202 */ /* 0x020fe40000000f00 */
[----:B------:R-:W-:Y:S02]  /*12bf0*/  FMNMX.FTZ R0, R24, R0, !PT ;  /* 0x0000000018007209 */ /* 0x000fe40007810000 */
[----:B--2---:R-:W-:Y:S02]  /*12c00*/  MOV R108, R49 ;  /* 0x00000031006c7202 */ /* 0x004fe40000000f00 */
[----:B------:R-:W-:Y:S02]  /*12c10*/  FMNMX.FTZ R0, R56, R0, !PT ;  /* 0x0000000038007209 */ /* 0x000fe40007810000 */
[----:B----4-:R-:W-:-:S02]  /*12c20*/  MOV R59, R50 ;  /* 0x00000032003b7202 */ /* 0x010fc40000000f00 */
        /* <DEDUP_REMOVED lines=76> */
[----:B------:R2:W3:Y:S01]  /*130f0*/  MUFU.EX2 R15, R4 ;  /* 0x00000004000f7308 */ /* 0x0004e20000000800 */
[C---:B------:R-:W-:Y:S01]  /*13100*/  FMUL.FTZ R12, R104.reuse, UR22 ;  /* 0x00000016680c7c20 */ /* 0x040fe20008410000 */
[----:B------:R-:W-:Y:S01]  /*13110*/  FSETP.NEU.FTZ.AND P2, PT, R104, -INF , PT ;  /* 0xff8000006800780b */ /* 0x000fe20003f5d000 */
[----:B------:R-:W4:Y:S03]  /*13120*/  SHFL.BFLY PT, R102, R2, 0x1, 0x1f ;  /* 0x0c201f0002667f89 */ /* 0x000f2600000e0000 */
        /* <DEDUP_REMOVED lines=8> */
[----:B----4-:R-:W-:Y:S01]  /*131b0*/  FMNMX.FTZ R102, R2, R102, !PT ;  /* 0x0000006602667209 */ /* 0x010fe20007810000 */
[----:B------:R-:W-:Y:S01]  /*131c0*/  FADD.FTZ R6, R252, -R5 ;  /* 0x80000005fc067221 */ /* 0x000fe20000010000 */
[----:B---3--:R-:W-:Y:S02]  /*131d0*/  MOV R252, R15 ;  /* 0x0000000f00fc7202 */ /* 0x008fe40000000f00 */
        /* <DEDUP_REMOVED lines=8> */
[----:B------:R2:W-:Y:S01]  /*13260*/  MUFU.EX2 R111, R4 ;  /* 0x00000004006f7308 */ /* 0x0005e20000000800 */
        /* <DEDUP_REMOVED lines=8> */
[-C--:B------:R-:W-:Y:S01]  /*132f0*/  FMUL.FTZ R129, R129, R14.reuse ;  /* 0x0000000e81817220 */ /* 0x080fe20000410000 */
[----:B------:R-:W-:Y:S01]  /*13300*/  FMUL.FTZ R8, R8, UR22 ;  /* 0x0000001608087c20 */ /* 0x000fe20008410000 */
[--C-:B--2---:R-:W-:Y:S01]  /*13310*/  FFMA.FTZ R4, R24, UR22, -R0.reuse ;  /* 0x0000001618047c23 */ /* 0x104fe20008010800 */
[-C--:B------:R-:W-:Y:S01]  /*13320*/  FMUL.FTZ R160, R160, R14.reuse ;  /* 0x0000000ea0a07220 */ /* 0x080fe20000410000 */
[-C--:B------:R-:W-:Y:S01]  /*13330*/  FMUL.FTZ R161, R161, R14.reuse ;  /* 0x0000000ea1a17220 */ /* 0x080fe20000410000 */
[----:B------:R2:W3:Y:S01]  /*13340*/  MUFU.EX2 R15, R8 ;  /* 0x00000008000f7308 */ /* 0x0004e20000000800 */
[-C--:B------:R-:W-:Y:S01]  /*13350*/  FMUL.FTZ R72, R72, R14.reuse ;  /* 0x0000000e48487220 */ /* 0x080fe20000410000 */
[-C--:B------:R-:W-:Y:S01]  /*13360*/  FMUL.FTZ R73, R73, R14.reuse ;  /* 0x0000000e49497220 */ /* 0x080fe20000410000 */
[-C--:B------:R-:W-:Y:S01]  /*13370*/  FMUL.FTZ R88, R88, R14.reuse ;  /* 0x0000000e58587220 */ /* 0x080fe20000410000 */
[-C--:B------:R-:W-:Y:S01]  /*13380*/  FMUL.FTZ R89, R89, R14.reuse ;  /* 0x0000000e59597220 */ /* 0x080fe20000410000 */
[----:B-1----:R-:W-:Y:S01]  /*13390*/  FMUL.FTZ R2, R102, UR22 ;  /* 0x0000001666027c20 */ /* 0x002fe20008410000 */
[-C--:B------:R-:W-:Y:S01]  /*133a0*/  FMUL.FTZ R172, R172, R14.reuse ;  /* 0x0000000eacac7220 */ /* 0x080fe20000410000 */
[-C--:B------:R-:W-:Y:S01]  /*133b0*/  FMUL.FTZ R173, R173, R14.reuse ;  /* 0x0000000eadad7220 */ /* 0x080fe20000410000 */
[----:B------:R1:W-:Y:S01]  /*133c0*/  MUFU.EX2 R250, R4 ;  /* 0x0000000400fa7308 */ /* 0x0003e20000000800 */
        /* <DEDUP_REMOVED lines=11> */
[----:B------:R-:W-:Y:S01]  /*13480*/  FMUL.FTZ R93, R93, R14 ;  /* 0x0000000e5d5d7220 */ /* 0x000fe20000410000 */
[-C--:B---3--:R-:W-:Y:S01]  /*13490*/  FMUL.FTZ R118, R118, R15.reuse ;  /* 0x0000000f76767220 */ /* 0x088fe20000410000 */
[-C--:B------:R-:W-:Y:S01]  /*134a0*/  FMUL.FTZ R119, R119, R15.reuse ;  /* 0x0000000f77777220 */ /* 0x080fe20000410000 */
[-C--:B------:R-:W-:Y:S01]  /*134b0*/  FMUL.FTZ R126, R126, R15.reuse ;  /* 0x0000000f7e7e7220 */ /* 0x080fe20000410000 */
[-C--:B------:R-:W-:Y:S01]  /*134c0*/  FMUL.FTZ R127, R127, R15.reuse ;  /* 0x0000000f7f7f7220 */ /* 0x080fe20000410000 */
[--C-:B-1----:R-:W-:Y:S01]  /*134d0*/  FFMA.FTZ R4, R33, UR22, -R12.reuse ;  /* 0x0000001621047c23 */ /* 0x102fe2000801080c */
[----:B------:R-:W-:Y:S01]  /*134e0*/  MOV R33, R44 ;  /* 0x0000002c00217202 */ /* 0x000fe20000000f00 */
        /* <DEDUP_REMOVED lines=20> */
[----:B--2---:R-:W-:Y:S01]  /*13630*/  MOV R34, R51 ;  /* 0x0000003300227202 */ /* 0x004fe20000000f00 */
[-C--:B------:R-:W-:Y:S01]  /*13640*/  FMUL.FTZ R98, R98, R15.reuse ;  /* 0x0000000f62627220 */ /* 0x080fe20000410000 */
[----:B------:R-:W-:Y:S01]  /*13650*/  LDSM.16.MT88.4 R48, [R218+0xb000] ;  /* 0x00b00000da30783b */ /* 0x000fe20000004200 */
[----:B------:R1:W-:Y:S01]  /*13660*/  MUFU.EX2 R35, R4 ;  /* 0x0000000400237308 */ /* 0x0003e20000000800 */
[----:B------:R-:W-:Y:S01]  /*13670*/  FMUL.FTZ R99, R99, R15 ;  /* 0x0000000f63637220 */ /* 0x000fe20000410000 */
[----:B-1----:R-:W-:-:S06]  /*13680*/  FFMA.FTZ R4, R38, UR22, -R3 ;  /* 0x0000001626047c23 */ /* 0x002fcc0008010803 */
[----:B------:R1:W-:Y:S02]  /*13690*/  MUFU.EX2 R66, R4 ;  /* 0x0000000400427308 */ /* 0x0003e40000000800 */
[----:B-1----:R-:W-:-:S06]  /*136a0*/  FFMA.FTZ R4, R30, UR22, -R3 ;  /* 0x000000161e047c23 */ /* 0x002fcc0008010803 */
[----:B------:R1:W2:Y:S02]  /*136b0*/  MUFU.EX2 R13, R4 ;  /* 0x00000004000d7308 */ /* 0x0002a40000000800 */
[----:B-1----:R-:W-:-:S06]  /*136c0*/  FFMA.FTZ R4, R25, UR22, -R3 ;  /* 0x0000001619047c23 */ /* 0x002fcc0008010803 */
[----:B------:R1:W-:Y:S02]  /*136d0*/  MUFU.EX2 R64, R4 ;  /* 0x0000000400407308 */ /* 0x0003e40000000800 */
[----:B-1----:R-:W-:-:S06]  /*136e0*/  FFMA.FTZ R4, R39, UR22, -R2 ;  /* 0x0000001627047c23 */ /* 0x002fcc0008010802 */
[----:B------:R1:W-:Y:S02]  /*136f0*/  MUFU.EX2 R10, R4 ;  /* 0x00000004000a7308 */ /* 0x0003e40000000800 */
[--C-:B-1----:R-:W-:Y:S02]  /*13700*/  FFMA.FTZ R4, R36, UR22, -R2.reuse ;  /* 0x0000001624047c23 */ /* 0x102fe40008010802 */
[----:B------:R-:W-:Y:S04]  /*13710*/  LDSM.16.MT88.4 R36, [R216+0xb000] ;  /* 0x00b00000d824783b */ /* 0x000fe80000004200 */
[----:B------:R1:W-:Y:S02]  /*13720*/  MUFU.EX2 R65, R4 ;  /* 0x0000000400417308 */ /* 0x0003e40000000800 */
[----:B-1----:R-:W-:-:S06]  /*13730*/  FFMA.FTZ R4, R31, UR22, -R2 ;  /* 0x000000161f047c23 */ /* 0x002fcc0008010802 */
[----:B------:R1:W-:Y:S02]  /*13740*/  MUFU.EX2 R67, R4 ;  /* 0x0000000400437308 */ /* 0x0003e40000000800 */
[----:B-1----:R-:W-:Y:S02]  /*13750*/  FFMA.FTZ R4, R26, UR22, -R2 ;  /* 0x000000161a047c23 */ /* 0x002fe40008010802 */
[----:B------:R-:W-:Y:S04]  /*13760*/  LDSM.16.MT88.4 R24, [R216+0xa000] ;  /* 0x00a00000d818783b */ /* 0x000fe80000004200 */
[----:B------:R1:W3:Y:S02]  /*13770*/  MUFU.EX2 R251, R4 ;  /* 0x0000000400fb7308 */ /* 0x0002e40000000800 */
[----:B-1----:R-:W-:Y:S01]  /*13780*/  FADD.FTZ R4, R235, -R5 ;  /* 0x80000005eb047221 */ /* 0x002fe20000010000 */
[----:B------:R-:W-:Y:S01]  /*13790*/  FFMA.FTZ R5, R28, UR22, -R12 ;  /* 0x000000161c057c23 */ /* 0x000fe2000801080c */
[----:B--2---:R-:W-:Y:S01]  /*137a0*/  MOV R235, R13 ;  /* 0x0000000d00eb7202 */ /* 0x004fe20000000f00 */
[----:B------:R-:W1:Y:S01]  /*137b0*/  LDSM.16.MT88.4 R28, [R218+0xa000] ;  /* 0x00a00000da1c783b */ /* 0x000e620000004200 */
[----:B------:R-:W-:Y:S01]  /*137c0*/  FMUL.FTZ R4, R4, UR22 ;  /* 0x0000001604047c20 */ /* 0x000fe20008410000 */
[----:B---3--:R-:W-:-:S02]  /*137d0*/  F2FP.F16.F32.PACK_AB R7, R251, R67 ;  /* 0x00000043fb07723e */ /* 0x008fc400000000ff */
[----:B------:R-:W-:Y:S01]  /*137e0*/  F2FP.F16.F32.PACK_AB R6, R64, R235 ;  /* 0x000000eb4006723e */ /* 0x000fe200000000ff */
[----:B------:R2:W3:Y:S02]  /*137f0*/  MUFU.EX2 R13, R4 ;  /* 0x00000004000d7308 */ /* 0x0004e40000000800 */
[----:B--2---:R-:W-:Y:S01]  /*13800*/  FSEL R4, R105, RZ, P3 ;  /* 0x000000ff69047208 */ /* 0x004fe20001800000 */
[-C--:B---3--:R-:W-:Y:S01]  /*13810*/  FMUL.FTZ R114, R114, R13.reuse ;  /* 0x0000000d72727220 */ /* 0x088fe20000410000 */
[-C--:B------:R-:W-:Y:S01]  /*13820*/  FMUL.FTZ R115, R115, R13.reuse ;  /* 0x0000000d73737220 */ /* 0x080fe20000410000 */
[-C--:B------:R-:W-:Y:S01]  /*13830*/  FMUL.FTZ R142, R142, R13.reuse ;  /* 0x0000000d8e8e7220 */ /* 0x080fe20000410000 */
[-C--:B------:R-:W-:Y:S01]  /*13840*/  FMUL.FTZ R143, R143, R13.reuse ;  /* 0x0000000d8f8f7220 */ /* 0x080fe20000410000 */
[----:B------:R-:W-:Y:S01]  /*13850*/  FADD.FTZ R4, R11, -R4 ;  /* 0x800000040b047221 */ /* 0x000fe20000010000 */
[-C--:B------:R-:W-:Y:S01]  /*13860*/  FMUL.FTZ R130, R130, R13.reuse ;  /* 0x0000000d82827220 */ /* 0x080fe20000410000 */
[----:B------:R2:W-:Y:S01]  /*13870*/  MUFU.EX2 R11, R5 ;  /* 0x00000005000b7308 */ /* 0x0005e20000000800 */
[-C--:B------:R-:W-:Y:S01]  /*13880*/  FMUL.FTZ R131, R131, R13.reuse ;  /* 0x0000000d83837220 */ /* 0x080fe20000410000 */
[----:B------:R-:W-:Y:S01]  /*13890*/  FMUL.FTZ R4, R4, UR22 ;  /* 0x0000001604047c20 */ /* 0x000fe20008410000 */
[-C--:B------:R-:W-:Y:S01]  /*138a0*/  FMUL.FTZ R162, R162, R13.reuse ;  /* 0x0000000da2a27220 */ /* 0x080fe20000410000 */
[-C--:B------:R-:W-:Y:S01]  /*138b0*/  FMUL.FTZ R163, R163, R13.reuse ;  /* 0x0000000da3a37220 */ /* 0x080fe20000410000 */
        /* <DEDUP_REMOVED lines=12> */
[----:B--2---:R-:W-:Y:S01]  /*13980*/  F2FP.F16.F32.PACK_AB R5, R65, R10 ;  /* 0x0000000a4105723e */ /* 0x004fe200000000ff */
[-C--:B------:R-:W-:Y:S01]  /*13990*/  FMUL.FTZ R159, R159, R13.reuse ;  /* 0x0000000d9f9f7220 */ /* 0x080fe20000410000 */
[-C--:B------:R-:W-:Y:S01]  /*139a0*/  FMUL.FTZ R78, R78, R13.reuse ;  /* 0x0000000d4e4e7220 */ /* 0x080fe20000410000 */
[-C--:B------:R-:W-:Y:S01]  /*139b0*/  FMUL.FTZ R79, R79, R13.reuse ;  /* 0x0000000d4f4f7220 */ /* 0x080fe20000410000 */
[-C--:B------:R-:W-:Y:S01]  /*139c0*/  FMUL.FTZ R94, R94, R13.reuse ;  /* 0x0000000d5e5e7220 */ /* 0x080fe20000410000 */
[----:B------:R-:W-:Y:S01]  /*139d0*/  FMUL.FTZ R95, R95, R13 ;  /* 0x0000000d5f5f7220 */ /* 0x000fe20000410000 */
[----:B---3--:R-:W-:Y:S01]  /*139e0*/  F2FP.F16.F32.PACK_AB R4, R32, R66 ;  /* 0x000000422004723e */ /* 0x008fe200000000ff */
        /* <DEDUP_REMOVED lines=13> */
[----:B------:R2:W3:Y:S01]  /*13ac0*/  MUFU.EX2 R140, R8 ;  /* 0x00000008008c7308 */ /* 0x0004e20000000800 */
[-C--:B------:R-:W-:Y:S01]  /*13ad0*/  FMUL.FTZ R137, R137, R44.reuse ;  /* 0x0000002c89897220 */ /* 0x080fe20000410000 */
[-C--:B------:R-:W-:Y:S01]  /*13ae0*/  FMUL.FTZ R164, R164, R44.reuse ;  /* 0x0000002ca4a47220 */ /* 0x080fe20000410000 */
[-C--:B------:R-:W-:Y:S01]  /*13af0*/  FMUL.FTZ R165, R165, R44.reuse ;  /* 0x0000002ca5a57220 */ /* 0x080fe20000410000 */
[-C--:B------:R-:W-:Y:S01]  /*13b00*/  FMUL.FTZ R168, R168, R44.reuse ;  /* 0x0000002ca8a87220 */ /* 0x080fe20000410000 */
[C---:B------:R-:W-:Y:S01]  /*13b10*/  HMMA.16816.F32 R60, R4.reuse, R20, R128 ;  /* 0x00000014043c723c */ /* 0x040fe20000001880 */
[-C--:B------:R-:W-:Y:S01]  /*13b20*/  FMUL.FTZ R169, R169, R44.reuse ;  /* 0x0000002ca9a97220 */ /* 0x080fe20000410000 */
[----:B------:R-:W-:Y:S01]  /*13b30*/  MOV R143, R67 ;  /* 0x00000043008f7202 */ /* 0x000fe20000000f00 */
[----:B------:R-:W-:Y:S01]  /*13b40*/  FMUL.FTZ R68, R68, R44 ;  /* 0x0000002c44447220 */ /* 0x000fe20000410000 */
[----:B------:R-:W-:Y:S01]  /*13b50*/  MOV R142, R66 ;  /* 0x00000042008e7202 */ /* 0x000fe20000000f00 */
[-C--:B------:R-:W-:Y:S01]  /*13b60*/  FMUL.FTZ R69, R69, R44.reuse ;  /* 0x0000002c45457220 */ /* 0x080fe20000410000 */
[C---:B-1----:R-:W-:Y:S01]  /*13b70*/  HMMA.16816.F32 R112, R4.reuse, R28, R160 ;  /* 0x0000001c0470723c */ /* 0x042fe200000018a0 */
[----:B------:R-:W-:Y:S01]  /*13b80*/  MOV R141, R65 ;  /* 0x00000041008d7202 */ /* 0x000fe20000000f00 */
[-C--:B------:R-:W-:Y:S01]  /*13b90*/  FMUL.FTZ R80, R80, R44.reuse ;  /* 0x0000002c50507220 */ /* 0x080fe20000410000 */
[-C--:B------:R-:W-:Y:S01]  /*13ba0*/  FMUL.FTZ R81, R81, R44.reuse ;  /* 0x0000002c51517220 */ /* 0x080fe20000410000 */
[-C--:B------:R-:W-:Y:S01]  /*13bb0*/  FMUL.FTZ R84, R84, R44.reuse ;  /* 0x0000002c54547220 */ /* 0x080fe20000410000 */
[-C--:B------:R-:W-:Y:S01]  /*13bc0*/  FMUL.FTZ R85, R85, R44.reuse ;  /* 0x0000002c55557220 */ /* 0x080fe20000410000 */
[----:B------:R-:W-:Y:S01]  /*13bd0*/  HMMA.16816.F32 R128, R4, R36, R72 ;  /* 0x000000240480723c */ /* 0x000fe20000001848 */
[----:B--2---:R-:W-:Y:S01]  /*13be0*/  FFMA.FTZ R8, R40, UR22, -R0 ;  /* 0x0000001628087c23 */ /* 0x004fe20008010800 */
[-C--:B------:R-:W-:Y:S01]  /*13bf0*/  FMUL.FTZ R96, R96, R44.reuse ;  /* 0x0000002c60607220 */ /* 0x080fe20000410000 */
[----:B------:R-:W-:-:S03]  /*13c00*/  FMUL.FTZ R97, R97, R44 ;  /* 0x0000002c61617220 */ /* 0x000fc60000410000 */
[C---:B------:R-:W-:Y:S01]  /*13c10*/  HMMA.16816.F32 R160, R4.reuse, R48, R88 ;  /* 0x0000003004a0723c */ /* 0x040fe20000001858 */
[----:B------:R-:W-:Y:S01]  /*13c20*/  MOV R73, R252 ;  /* 0x000000fc00497202 */ /* 0x000fe20000000f00 */
[----:B------:R1:W2:Y:S01]  /*13c30*/  MUFU.EX2 R88, R8 ;  /* 0x0000000800587308 */ /* 0x0002a20000000800 */
[----:B------:R-:W-:Y:S01]  /*13c40*/  MOV R252, R108 ;  /* 0x0000006c00fc7202 */ /* 0x000fe20000000f00 */
[----:B------:R-:W-:Y:S01]  /*13c50*/  IMAD.MOV.U32 R74, RZ, RZ, R10 ;  /* 0x000000ffff4a7224 */ /* 0x000fe200078e000a */
[----:B------:R-:W-:Y:S01]  /*13c60*/  MOV R75, R9 ;  /* 0x00000009004b7202 */ /* 0x000fe20000000f00 */
[C---:B------:R-:W-:Y:S01]  /*13c70*/  HMMA.16816.F32 R176, R4.reuse, R30, R172 ;  /* 0x0000001e04b0723c */ /* 0x040fe200000018ac */
[----:B------:R-:W-:Y:S01]  /*13c80*/  MOV R89, R33 ;  /* 0x0000002100597202 */ /* 0x000fe20000000f00 */
[----:B------:R-:W-:Y:S01]  /*13c90*/  FFMA.FTZ R9, R42, UR22, -R0 ;  /* 0x000000162a097c23 */ /* 0x000fe20008010800 */
[----:B------:R-:W-:Y:S02]  /*13ca0*/  MOV R90, R111 ;  /* 0x0000006f005a7202 */ /* 0x000fe40000000f00 */
[----:B------:R-:W-:Y:S01]  /*13cb0*/  MOV R91, R110 ;  /* 0x0000006e005b7202 */ /* 0x000fe20000000f00 */
[----:B------:R-:W-:Y:S01]  /*13cc0*/  HMMA.16816.F32 R52, R4, R18, R120 ;  /* 0x000000120434723c */ /* 0x000fe20000001878 */
[----:B------:R-:W-:-:S02]  /*13cd0*/  MOV R33, R109 ;  /* 0x0000006d00217202 */ /* 0x000fc40000000f00 */
[----:B------:R-:W-:-:S03]  /*13ce0*/  MOV R72, R59 ;  /* 0x0000003b00487202 */ /* 0x000fc60000000f00 */
[----:B------:R-:W-:Y:S01]  /*13cf0*/  HMMA.16816.F32 R184, R4, R24, R144 ;  /* 0x0000001804b8723c */ /* 0x000fe20000001890 */
[----:B-1----:R-:W-:-:S04]  /*13d00*/  FFMA.FTZ R8, R57, UR22, -R3 ;  /* 0x0000001639087c23 */ /* 0x002fc80008010803 */
[----:B------:R1:W-:Y:S01]  /*13d10*/  MUFU.EX2 R10, R8 ;  /* 0x00000008000a7308 */ /* 0x0003e20000000800 */
[C---:B------:R-:W-:Y:S06]  /*13d20*/  HMMA.16816.F32 R180, R4.reuse, R26, R156 ;  /* 0x0000001a04b4723c */ /* 0x040fec000000189c */
[C---:B------:R-:W-:Y:S01]  /*13d30*/  HMMA.16816.F32 R172, R4.reuse, R38, R76 ;  /* 0x0000002604ac723c */ /* 0x040fe2000000184c */
[----:B------:R4:W-:Y:S05]  /*13d40*/  MUFU.EX2 R76, R9 ;  /* 0x00000009004c7308 */ /* 0x0009ea0000000800 */
[----:B------:R-:W-:Y:S01]  /*13d50*/  HMMA.16816.F32 R108, R4, R50, R92 ;  /* 0x00000032046c723c */ /* 0x000fe2000000185c */
[----:B------:R-:W-:-:S02]  /*13d60*/  MOV R79, R64 ;  /* 0x00000040004f7202 */ /* 0x000fc40000000f00 */
[----:B------:R-:W-:Y:S01]  /*13d70*/  MOV R78, R141 ;  /* 0x0000008d004e7202 */ /* 0x000fe20000000f00 */
[----:B-1----:R-:W-:-:S03]  /*13d80*/  FFMA.FTZ R8, R41, UR22, -R3 ;  /* 0x0000001629087c23 */ /* 0x002fc60008010803 */
[----:B------:R-:W-:Y:S02]  /*13d90*/  F2FP.F16.F32.PACK_AB R4, R91, R73 ;  /* 0x000000495b04723e */ /* 0x000fe400000000ff */
[----:B------:R-:W-:Y:S02]  /*13da0*/  F2FP.F16.F32.PACK_AB R5, R34, R89 ;  /* 0x000000592205723e */ /* 0x000fe400000000ff */
[----:B------:R-:W-:Y:S01]  /*13db0*/  F2FP.F16.F32.PACK_AB R6, R250, R90 ;  /* 0x0000005afa06723e */ /* 0x000fe200000000ff */
[----:B----4-:R-:W-:Y:S01]  /*13dc0*/  FFMA.FTZ R9, R58, UR22, -R3 ;  /* 0x000000163a097c23 */ /* 0x010fe20008010803 */
[----:B------:R-:W-:-:S07]  /*13dd0*/  F2FP.F16.F32.PACK_AB R7, R11, R35 ;  /* 0x000000230b07723e */ /* 0x000fce00000000ff */
[C---:B------:R-:W-:Y:S06]  /*13de0*/  HMMA.16816.F32 R156, R4.reuse, R16, R116 ;  /* 0x00000010049c723c */ /* 0x040fec0000001874 */
[C---:B------:R-:W-:Y:S01]  /*13df0*/  HMMA.16816.F32 R120, R4.reuse, R18, R124 ;  /* 0x000000120478723c */ /* 0x040fe2000000187c */
[----:B------:R-:W1:Y:S01]  /*13e00*/  LDSM.16.MT88.4 R16, [R218+0x9400] ;  /* 0x00940000da10783b */ /* 0x000e620000004200 */
[----:B------:R4:W-:Y:S01]  /*13e10*/  MUFU.EX2 R124, R9 ;  /* 0x00000009007c7308 */ /* 0x0009e20000000800 */
[----:B------:R-:W-:Y:S02]  /*13e20*/  MOV R117, R34 ;  /* 0x0000002200757202 */ /* 0x000fe40000000f00 */
[----:B------:R-:W-:Y:S01]  /*13e30*/  MOV R118, R33 ;  /* 0x0000002100767202 */ /* 0x000fe20000000f00 */
[----:B------:R-:W-:Y:S01]  /*13e40*/  HMMA.16816.F32 R92, R4, R20, R132 ;  /* 0x00000014045c723c */ /* 0x000fe20000001884 */
[----:B------:R-:W-:-:S02]  /*13e50*/  MOV R119, R32 ;  /* 0x0000002000777202 */ /* 0x000fc40000000f00 */
[----:B------:R-:W-:Y:S01]  /*13e60*/  MOV R125, R35 ;  /* 0x00000023007d7202 */ /* 0x000fe20000000f00 */
[----:B------:R5:W-:Y:S01]  /*13e70*/  MUFU.EX2 R133, R8 ;  /* 0x0000000800857308 */ /* 0x000be20000000800 */
[----:B------:R-:W1:Y:S01]  /*13e80*/  LDSM.16.MT88.4 R32, [R216+0x9400] ;  /* 0x00940000d820783b */ /* 0x000e620000004200 */
[C---:B------:R-:W-:Y:S01]  /*13e90*/  HMMA.16816.F32 R64, R4.reuse, R24, R148 ;  /* 0x000000180440723c */ /* 0x040fe20000001894 */
[----:B------:R-:W-:Y:S02]  /*13ea0*/  MOV R135, R252 ;  /* 0x000000fc00877202 */ /* 0x000fe40000000f00 */
[----:B------:R-:W-:Y:S02]  /*13eb0*/  MOV R126, R251 ;  /* 0x000000fb007e7202 */ /* 0x000fe40000000f00 */
[----:B------:R-:W-:Y:S01]  /*13ec0*/  MOV R127, R250 ;  /* 0x000000fa007f7202 */ /* 0x000fe20000000f00 */
[----:B------:R-:W-:Y:S01]  /*13ed0*/  HMMA.16816.F32 R56, R4, R26, R152 ;  /* 0x0000001a0438723c */ /* 0x000fe20000001898 */
[----:B------:R-:W1:Y:S01]  /*13ee0*/  LDSM.16.MT88.4 R24, [R216+0xa400] ;  /* 0x00a40000d818783b */ /* 0x000e620000004200 */
[----:B----4-:R-:W-:Y:S01]  /*13ef0*/  FFMA.FTZ R9, R43, UR22, -R3 ;  /* 0x000000162b097c23 */ /* 0x010fe20008010803 */
[----:B------:R-:W-:-:S02]  /*13f00*/  MOV R116, R143 ;  /* 0x0000008f00747202 */ /* 0x000fc40000000f00 */
[----:B------:R-:W-:Y:S01]  /*13f10*/  LDSM.16.MT88.4 R40, [R218+0xb400] ;  /* 0x00b40000da28783b */ /* 0x000fe20000004200 */
[C---:B------:R-:W-:Y:S01]  /*13f20*/  HMMA.16816.F32 R144, R4.reuse, R22, R136 ;  /* 0x000000160490723c */ /* 0x040fe20000001888 */
[----:B------:R4:W4:Y:S01]  /*13f30*/  MUFU.EX2 R77, R9 ;  /* 0x00000009004d7308 */ /* 0x0009220000000800 */
[----:B---3--:R-:W-:Y:S01]  /*13f40*/  MOV R134, R140 ;  /* 0x0000008c00867202 */ /* 0x008fe20000000f00 */
[----:B-----5:R-:W-:Y:S01]  /*13f50*/  FFMA.FTZ R8, R203, UR22, -R2 ;  /* 0x00000016cb087c23 */ /* 0x020fe20008010802 */
[----:B------:R-:W-:Y:S01]  /*13f60*/  LDSM.16.MT88.4 R20, [R216+0xb400] ;  /* 0x00b40000d814783b */ /* 0x000fe20000004200 */
[----:B------:R-:W-:Y:S01]  /*13f70*/  IMAD.MOV.U32 R154, RZ, RZ, R135 ;  /* 0x000000ffff9a7224 */ /* 0x000fe200078e0087 */
[----:B------:R-:W-:Y:S01]  /*13f80*/  HMMA.16816.F32 R164, R4, R28, R164 ;  /* 0x0000001c04a4723c */ /* 0x000fe200000018a4 */
[----:B------:R-:W-:Y:S02]  /*13f90*/  MOV R153, R134 ;  /* 0x0000008600997202 */ /* 0x000fe40000000f00 */
[----:B------:R3:W-:Y:S01]  /*13fa0*/  MUFU.EX2 R252, R8 ;  /* 0x0000000800fc7308 */ /* 0x0007e20000000800 */
[----:B------:R-:W-:-:S02]  /*13fb0*/  MOV R148, R89 ;  /* 0x0000005900947202 */ /* 0x000fc40000000f00 */
[C---:B------:R-:W-:Y:S01]  /*13fc0*/  HMMA.16816.F32 R136, R4.reuse, R30, R168 ;  /* 0x0000001e0488723c */ /* 0x040fe200000018a8 */
[----:B------:R-:W5:Y:S01]  /*13fd0*/  LDSM.16.MT88.4 R28, [R218+0xa400] ;  /* 0x00a40000da1c783b */ /* 0x000f620000004200 */
[----:B--2---:R-:W-:Y:S02]  /*13fe0*/  MOV R149, R88 ;  /* 0x0000005800957202 */ /* 0x004fe40000000f00 */
[----:B------:R-:W-:Y:S01]  /*13ff0*/  MOV R134, R73 ;  /* 0x0000004900867202 */ /* 0x000fe20000000f00 */
[--C-:B----4-:R-:W-:Y:S02]  /*14000*/  FFMA.FTZ R9, R209, UR22, -R2.reuse ;  /* 0x00000016d1097c23 */ /* 0x110fe40008010802 */
[----:B------:R-:W-:Y:S01]  /*14010*/  MOV R168, R77 ;  /* 0x0000004d00a87202 */ /* 0x000fe20000000f00 */
[C---:B------:R-:W-:Y:S01]  /*14020*/  HMMA.16816.F32 R80, R4.reuse, R38, R80 ;  /* 0x000000260450723c */ /* 0x040fe20000001850 */
[----:B------:R-:W-:Y:S02]  /*14030*/  MOV R77, R142 ;  /* 0x0000008e004d7202 */ /* 0x000fe40000000f00 */
[----:B------:R-:W-:Y:S01]  /*14040*/  MOV R88, R74 ;  /* 0x0000004a00587202 */ /* 0x000fe20000000f00 */
[----:B------:R-:W2:Y:S01]  /*14050*/  MUFU.EX2 R9, R9 ;  /* 0x0000000900097308 */ /* 0x000ea20000000800 */
[----:B------:R-:W-:Y:S01]  /*14060*/  MOV R89, R75 ;  /* 0x0000004b00597202 */ /* 0x000fe20000000f00 */
[----:B---3--:R-:W-:Y:S01]  /*14070*/  FFMA.FTZ R8, R198, UR22, -R2 ;  /* 0x00000016c6087c23 */ /* 0x008fe20008010802 */
[----:B------:R-:W-:Y:S01]  /*14080*/  HMMA.16816.F32 R140, R4, R36, R68 ;  /* 0x00000024048c723c */ /* 0x000fe20000001844 */
[----:B------:R-:W-:-:S02]  /*14090*/  MOV R155, R116 ;  /* 0x00000074009b7202 */ /* 0x000fc40000000f00 */
[----:B------:R-:W-:Y:S02]  /*140a0*/  MOV R150, R77 ;  /* 0x0000004d00967202 */ /* 0x000fe40000000f00 */
        /* <DEDUP_REMOVED lines=8> */
[----:B------:R-:W-:Y:S02]  /*14130*/  MOV R171, R91 ;  /* 0x0000005b00ab7202 */ /* 0x000fe40000000f00 */
[----:B------:R-:W-:Y:S02]  /*14140*/  F2FP.F16.F32.PACK_AB R4, R10, R124 ;  /* 0x0000007c0a04723e */ /* 0x000fe400000000ff */
[----:B--2---:R-:W-:Y:S01]  /*14150*/  F2FP.F16.F32.PACK_AB R5, R252, R9 ;  /* 0x00000009fc05723e */ /* 0x004fe200000000ff */
[----:B---3--:R-:W-:Y:S01]  /*14160*/  FFMA.FTZ R8, R100, UR22, -R2 ;  /* 0x0000001664087c23 */ /* 0x008fe20008010802 */
[----:B------:R-:W-:Y:S02]  /*14170*/  MOV R100, R118 ;  /* 0x0000007600647202 */ /* 0x000fe40000000f00 */
[----:B------:R-:W-:Y:S01]  /*14180*/  MOV R170, R134 ;  /* 0x0000008600aa7202 */ /* 0x000fe20000000f00 */
[----:B------:R2:W3:Y:S01]  /*14190*/  MUFU.EX2 R251, R8 ;  /* 0x0000000800fb7308 */ /* 0x0004e20000000800 */
[----:B------:R-:W-:Y:S01]  /*141a0*/  MOV R37, R149 ;  /* 0x0000009500257202 */ /* 0x000fe20000000f00 */
[----:B--2---:R-:W-:Y:S01]  /*141b0*/  FFMA.FTZ R8, R101, UR22, -R0 ;  /* 0x0000001665087c23 */ /* 0x004fe20008010800 */
[----:B---3--:R-:W-:-:S02]  /*141c0*/  F2FP.F16.F32.PACK_AB R7, R251, R132 ;  /* 0x00000084fb07723e */ /* 0x008fc400000000ff */
[----:B------:R-:W-:-:S03]  /*141d0*/  MOV R101, R151 ;  /* 0x0000009700657202 */ /* 0x000fc60000000f00 */
[----:B------:R2:W-:Y:S02]  /*141e0*/  MUFU.EX2 R250, R8 ;  /* 0x0000000800fa7308 */ /* 0x0005e40000000800 */
[----:B--2---:R-:W-:Y:S01]  /*141f0*/  FFMA.FTZ R8, R247, UR22, -R12 ;  /* 0x00000016f7087c23 */ /* 0x004fe2000801080c */
[----:B------:R-:W-:Y:S02]  /*14200*/  MOV R247, R133 ;  /* 0x0000008500f77202 */ /* 0x000fe40000000f00 */
[----:B------:R-:W-:-:S03]  /*14210*/  MOV R133, R72 ;  /* 0x0000004800857202 */ /* 0x000fc60000000f00 */
[----:B------:R2:W-:Y:S01]  /*14220*/  MUFU.EX2 R235, R8 ;  /* 0x0000000800eb7308 */ /* 0x0005e20000000800 */
[----:B------:R-:W-:Y:S02]  /*14230*/  F2FP.F16.F32.PACK_AB R6, R247, R168 ;  /* 0x000000a8f706723e */ /* 0x000fe400000000ff */
[----:B------:R-:W-:-:S05]  /*14240*/  MOV R169, R133 ;  /* 0x0000008500a97202 */ /* 0x000fca0000000f00 */
[C---:B-1----:R-:W-:Y:S06]  /*14250*/  HMMA.16816.F32 R72, R4.reuse, R18, R188 ;  /* 0x000000120448723c */ /* 0x042fec00000018bc */
[----:B------:R-:W-:Y:S01]  /*14260*/  HMMA.16816.F32 R48, R4, R32, R192 ;  /* 0x000000200430723c */ /* 0x000fe200000018c0 */
[----:B------:R-:W-:Y:S01]  /*14270*/  MOV R191, R76 ;  /* 0x0000004c00bf7202 */ /* 0x000fe20000000f00 */
[----:B--2---:R-:W-:Y:S01]  /*14280*/  FFMA.FTZ R8, R242, UR22, -R12 ;  /* 0x00000016f2087c23 */ /* 0x004fe2000801080c */
[----:B------:R-:W-:-:S03]  /*14290*/  MOV R189, R132 ;  /* 0x0000008400bd7202 */ /* 0x000fc60000000f00 */
[C---:B------:R-:W-:Y:S01]  /*142a0*/  HMMA.16816.F32 R76, R4.reuse, R24, R184 ;  /* 0x00000018044c723c */ /* 0x040fe200000018b8 */
[----:B------:R1:W2:Y:S01]  /*142b0*/  MUFU.EX2 R242, R8 ;  /* 0x0000000800f27308 */ /* 0x0002a20000000800 */
[----:B------:R-:W-:Y:S01]  /*142c0*/  MOV R188, R127 ;  /* 0x0000007f00bc7202 */ /* 0x000fe20000000f00 */
[----:B------:R-:W-:Y:S01]  /*142d0*/  IMAD.MOV.U32 R192, RZ, RZ, R148 ;  /* 0x000000ffffc07224 */ /* 0x000fe200078e0094 */
[----:B------:R-:W-:Y:S02]  /*142e0*/  MOV R193, R155 ;  /* 0x0000009b00c17202 */ /* 0x000fe40000000f00 */
        /* <DEDUP_REMOVED lines=9> */
[----:B-1----:R-:W-:Y:S01]  /*14380*/  FFMA.FTZ R8, R213, UR22, -R12 ;  /* 0x00000016d5087c23 */ /* 0x002fe2000801080c */
[----:B------:R-:W-:-:S03]  /*14390*/  MOV R155, R150 ;  /* 0x00000096009b7202 */ /* 0x000fc60000000f00 */
[----:B------:R1:W-:Y:S01]  /*143a0*/  MUFU.EX2 R213, R8 ;  /* 0x0000000800d57308 */ /* 0x0003e20000000800 */
[C---:B-----5:R-:W-:Y:S01]  /*143b0*/  HMMA.16816.F32 R112, R4.reuse, R28, R112 ;  /* 0x0000001c0470723c */ /* 0x060fe20000001870 */
[----:B------:R-:W-:Y:S02]  /*143c0*/  MOV R180, R116 ;  /* 0x0000007400b47202 */ /* 0x000fe40000000f00 */
[----:B------:R-:W-:Y:S02]  /*143d0*/  MOV R182, R117 ;  /* 0x0000007500b67202 */ /* 0x000fe40000000f00 */
[----:B------:R-:W-:Y:S01]  /*143e0*/  MOV R181, R135 ;  /* 0x0000008700b57202 */ /* 0x000fe20000000f00 */
[----:B------:R-:W-:Y:S01]  /*143f0*/  HMMA.16816.F32 R116, R4, R30, R176 ;  /* 0x0000001e0474723c */ /* 0x000fe200000018b0 */
[----:B------:R-:W-:-:S05]  /*14400*/  MOV R183, R125 ;  /* 0x0000007d00b77202 */ /* 0x000fca0000000f00 */
[C---:B------:R-:W-:Y:S01]  /*14410*/  HMMA.16816.F32 R128, R4.reuse, R20, R128 ;  /* 0x000000140480723c */ /* 0x040fe20000001880 */
[----:B------:R-:W-:Y:S01]  /*14420*/  MOV R179, R124 ;  /* 0x0000007c00b37202 */ /* 0x000fe20000000f00 */
[----:B------:R-:W-:Y:S01]  /*14430*/  IMAD.MOV.U32 R178, RZ, RZ, R9 ;  /* 0x000000ffffb27224 */ /* 0x000fe200078e0009 */
[----:B------:R-:W-:Y:S01]  /*14440*/  MOV R177, R10 ;  /* 0x0000000a00b17202 */ /* 0x000fe20000000f00 */
[----:B-1----:R-:W-:Y:S01]  /*14450*/  FFMA.FTZ R8, R205, UR22, -R12 ;  /* 0x00000016cd087c23 */ /* 0x002fe2000801080c */
[----:B--2---:R-:W-:Y:S01]  /*14460*/  F2FP.F16.F32.PACK_AB R9, R242, R235 ;  /* 0x000000ebf209723e */ /* 0x004fe200000000ff */
[C---:B------:R-:W-:Y:S01]  /*14470*/  HMMA.16816.F32 R124, R4.reuse, R22, R172 ;  /* 0x00000016047c723c */ /* 0x040fe200000018ac */
[----:B------:R-:W-:Y:S01]  /*14480*/  F2FP.F16.F32.PACK_AB R10, R250, R37 ;  /* 0x00000025fa0a723e */ /* 0x000fe200000000ff */
[----:B------:R1:W2:Y:S04]  /*14490*/  MUFU.EX2 R209, R8 ;  /* 0x0000000800d17308 */ /* 0x0002a80000000800 */
[----:B------:R-:W-:Y:S01]  /*144a0*/  HMMA.16816.F32 R132, R4, R40, R160 ;  /* 0x000000280484723c */ /* 0x000fe200000018a0 */
[----:B------:R-:W-:-:S02]  /*144b0*/  MOV R174, R180 ;  /* 0x000000b400ae7202 */ /* 0x000fc40000000f00 */
[----:B------:R-:W-:Y:S02]  /*144c0*/  MOV R180, R187 ;  /* 0x000000bb00b47202 */ /* 0x000fe40000000f00 */
[----:B------:R-:W-:Y:S01]  /*144d0*/  MOV R187, R193 ;  /* 0x000000c100bb7202 */ /* 0x000fe20000000f00 */
[----:B------:R-:W-:Y:S01]  /*144e0*/  HMMA.16816.F32 R108, R4, R42, R108 ;  /* 0x0000002a046c723c */ /* 0x000fe2000000186c */
[----:B------:R-:W-:Y:S02]  /*144f0*/  MOV R175, R181 ;  /* 0x000000b500af7202 */ /* 0x000fe40000000f00 */
[----:B------:R-:W-:Y:S02]  /*14500*/  MOV R181, R189 ;  /* 0x000000bd00b57202 */ /* 0x000fe40000000f00 */
[----:B------:R-:W-:Y:S02]  /*14510*/  MOV R189, R192 ;  /* 0x000000c000bd7202 */ /* 0x000fe40000000f00 */
[----:B------:R-:W-:Y:S01]  /*14520*/  FFMA.FTZ R4, R211, UR22, -R3 ;  /* 0x00000016d3047c23 */ /* 0x000fe20008010803 */
[----:B------:R-:W-:-:S02]  /*14530*/  MOV R172, R178 ;  /* 0x000000b200ac7202 */ /* 0x000fc40000000f00 */
[----:B-1----:R-:W-:Y:S01]  /*14540*/  F2FP.F16.F32.PACK_AB R8, R191, R184 ;  /* 0x000000b8bf08723e */ /* 0x002fe200000000ff */
[----:B------:R1:W-:Y:S01]  /*14550*/  MUFU.EX2 R205, R4 ;  /* 0x0000000400cd7308 */ /* 0x0003e20000000800 */
[----:B--2---:R-:W-:Y:S02]  /*14560*/  F2FP.F16.F32.PACK_AB R11, R209, R213 ;  /* 0x000000d5d10b723e */ /* 0x004fe400000000ff */
[----:B------:R-:W-:-:S05]  /*14570*/  MOV R173, R179 ;  /* 0x000000b300ad7202 */ /* 0x000fca0000000f00 */
        /* <DEDUP_REMOVED lines=8> */
[----:B------:R-:W-:Y:S01]  /*14600*/  HMMA.16816.F32 R64, R8, R24, R64 ;  /* 0x000000180840723c */ /* 0x000fe20000001840 */
[----:B-1----:R-:W-:-:S05]  /*14610*/  FFMA.FTZ R4, R47, UR22, -R3 ;  /* 0x000000162f047c23 */ /* 0x002fca0008010803 */
[C---:B------:R-:W-:Y:S01]  /*14620*/  HMMA.16816.F32 R56, R8.reuse, R26, R56 ;  /* 0x0000001a0838723c */ /* 0x040fe20000001838 */
[----:B------:R-:W-:Y:S01]  /*14630*/  LDSM.16.MT88.4 R24, [R216+0xa800] ;  /* 0x00a80000d818783b */ /* 0x000fe20000004200 */
[----:B------:R1:W-:Y:S04]  /*14640*/  MUFU.EX2 R202, R4 ;  /* 0x0000000400ca7308 */ /* 0x0003e80000000800 */
[C---:B------:R-:W-:Y:S06]  /*14650*/  HMMA.16816.F32 R164, R8.reuse, R28, R164 ;  /* 0x0000001c08a4723c */ /* 0x040fec00000018a4 */
[C---:B------:R-:W-:Y:S01]  /*14660*/  HMMA.16816.F32 R136, R8.reuse, R30, R136 ;  /* 0x0000001e0888723c */ /* 0x040fe20000001888 */
[----:B------:R-:W2:Y:S05]  /*14670*/  LDSM.16.MT88.4 R28, [R218+0xa800] ;  /* 0x00a80000da1c783b */ /* 0x000eaa0000004200 */
[----:B------:R-:W-:Y:S01]  /*14680*/  HMMA.16816.F32 R140, R8, R20, R140 ;  /* 0x00000014088c723c */ /* 0x000fe2000000188c */
[----:B-1----:R-:W-:-:S04]  /*14690*/  FFMA.FTZ R4, R45, UR22, -R3 ;  /* 0x000000162d047c23 */ /* 0x002fc80008010803 */
[----:B------:R1:W3:Y:S01]  /*146a0*/  MUFU.EX2 R198, R4 ;  /* 0x0000000400c67308 */ /* 0x0002e20000000800 */
[C---:B------:R-:W-:Y:S06]  /*146b0*/  HMMA.16816.F32 R84, R8.reuse, R40, R84 ;  /* 0x000000280854723c */ /* 0x040fec0000001854 */
[----:B------:R-:W-:Y:S01]  /*146c0*/  HMMA.16816.F32 R96, R8, R42, R96 ;  /* 0x0000002a0860723c */ /* 0x000fe20000001860 */
[----:B-1----:R-:W-:Y:S01]  /*146d0*/  FFMA.FTZ R4, R215, UR22, -R2 ;  /* 0x00000016d7047c23 */ /* 0x002fe20008010802 */
[----:B---3--:R-:W-:-:S03]  /*146e0*/  F2FP.F16.F32.PACK_AB R6, R198, R202 ;  /* 0x000000cac606723e */ /* 0x008fc600000000ff */
[----:B------:R1:W-:Y:S02]  /*146f0*/  MUFU.EX2 R195, R4 ;  /* 0x0000000400c37308 */ /* 0x0003e40000000800 */
[--C-:B-1----:R-:W-:Y:S01]  /*14700*/  FFMA.FTZ R4, R206, UR22, -R2.reuse ;  /* 0x00000016ce047c23 */ /* 0x102fe20008010802 */
[----:B------:R-:W-:Y:S02]  /*14710*/  MOV R206, R37 ;  /* 0x0000002500ce7202 */ /* 0x000fe40000000f00 */
[----:B------:R-:W1:Y:S03]  /*14720*/  LDSM.16.MT88.4 R36, [R216+0x9800] ;  /* 0x00980000d824783b */ /* 0x000e660000004200 */
[----:B------:R3:W4:Y:S02]  /*14730*/  MUFU.EX2 R194, R4 ;  /* 0x0000000400c27308 */ /* 0x0007240000000800 */
[----:B---3--:R-:W-:Y:S01]  /*14740*/  FFMA.FTZ R4, R199, UR22, -R2 ;  /* 0x00000016c7047c23 */ /* 0x008fe20008010802 */
[----:B------:R-:W-:-:S02]  /*14750*/  MOV R199, R177 ;  /* 0x000000b100c77202 */ /* 0x000fc40000000f00 */
[----:B------:R-:W-:Y:S03]  /*14760*/  HMMA.16816.F32 R176, R8, R22, R80 ;  /* 0x0000001608b0723c */ /* 0x000fe60000001850 */
[----:B------:R3:W-:Y:S01]  /*14770*/  MUFU.EX2 R193, R4 ;  /* 0x0000000400c17308 */ /* 0x0007e20000000800 */
[----:B------:R-:W5:Y:S01]  /*14780*/  LDSM.16.MT88.4 R20, [R218+0xb800] ;  /* 0x00b80000da14783b */ /* 0x000f620000004200 */
[----:B----4-:R-:W-:Y:S02]  /*14790*/  F2FP.F16.F32.PACK_AB R5, R194, R195 ;  /* 0x000000c3c205723e */ /* 0x010fe400000000ff */
[----:B------:R-:W-:Y:S01]  /*147a0*/  FFMA.FTZ R8, R212, UR22, -R0 ;  /* 0x00000016d4087c23 */ /* 0x000fe20008010800 */
[----:B------:R-:W-:Y:S02]  /*147b0*/  MOV R10, R169 ;  /* 0x000000a9000a7202 */ /* 0x000fe40000000f00 */
[----:B------:R-:W-:Y:S01]  /*147c0*/  MOV R11, R170 ;  /* 0x000000aa000b7202 */ /* 0x000fe20000000f00 */
[----:B---3--:R-:W-:Y:S01]  /*147d0*/  FFMA.FTZ R4, R107, UR22, -R2 ;  /* 0x000000166b047c23 */ /* 0x008fe20008010802 */
[----:B------:R-:W-:-:S03]  /*147e0*/  MOV R107, R183 ;  /* 0x000000b7006b7202 */ /* 0x000fc60000000f00 */
[----:B------:R3:W4:Y:S02]  /*147f0*/  MUFU.EX2 R192, R4 ;  /* 0x0000000400c07308 */ /* 0x0007240000000800 */
[----:B---3--:R-:W-:Y:S01]  /*14800*/  FFMA.FTZ R4, R245, UR22, -R0 ;  /* 0x00000016f5047c23 */ /* 0x008fe20008010800 */
[----:B------:R-:W-:Y:S02]  /*14810*/  MOV R245, R191 ;  /* 0x000000bf00f57202 */ /* 0x000fe40000000f00 */
[----:B----4-:R-:W-:-:S03]  /*14820*/  F2FP.F16.F32.PACK_AB R7, R192, R193 ;  /* 0x000000c1c007723e */ /* 0x010fc600000000ff */
[----:B------:R3:W-:Y:S02]  /*14830*/  MUFU.EX2 R191, R4 ;  /* 0x0000000400bf7308 */ /* 0x0007e40000000800 */
[----:B---3--:R-:W-:Y:S01]  /*14840*/  FFMA.FTZ R4, R238, UR22, -R0 ;  /* 0x00000016ee047c23 */ /* 0x008fe20008010800 */
[----:B------:R-:W-:Y:S01]  /*14850*/  IMAD.MOV.U32 R238, RZ, RZ, R172 ;  /* 0x000000ffffee7224 */ /* 0x000fe200078e00ac */
[----:B------:R-:W-:Y:S02]  /*14860*/  MOV R172, R173 ;  /* 0x000000ad00ac7202 */ /* 0x000fe40000000f00 */
[----:B------:R-:W-:Y:S02]  /*14870*/  MOV R173, R174 ;  /* 0x000000ae00ad7202 */ /* 0x000fe40000000f00 */
[----:B------:R-:W-:Y:S02]  /*14880*/  MOV R174, R175 ;  /* 0x000000af00ae7202 */ /* 0x000fe40000000f00 */
[----:B------:R-:W-:-:S02]  /*14890*/  MOV R212, R172 ;  /* 0x000000ac00d47202 */ /* 0x000fc40000000f00 */
[----:B------:R-:W-:Y:S02]  /*148a0*/  MOV R172, R173 ;  /* 0x000000ad00ac7202 */ /* 0x000fe40000000f00 */
[----:B------:R-:W-:Y:S02]  /*148b0*/  MOV R173, R174 ;  /* 0x000000ae00ad7202 */ /* 0x000fe40000000f00 */
[----:B------:R-:W-:Y:S02]  /*148c0*/  MOV R174, R180 ;  /* 0x000000b400ae7202 */ /* 0x000fe40000000f00 */
[----:B------:R-:W-:Y:S01]  /*148d0*/  MOV R180, R181 ;  /* 0x000000b500b47202 */ /* 0x000fe20000000f00 */
[----:B------:R-:W-:Y:S01]  /*148e0*/  IMAD.MOV.U32 R45, RZ, RZ, R173 ;  /* 0x000000ffff2d7224 */ /* 0x000fe200078e00ad */
[----:B------:R-:W-:Y:S02]  /*148f0*/  MOV R181, R189 ;  /* 0x000000bd00b57202 */ /* 0x000fe40000000f00 */
[----:B------:R3:W-:Y:S01]  /*14900*/  MUFU.EX2 R189, R8 ;  /* 0x0000000800bd7308 */ /* 0x0007e20000000800 */
[----:B------:R-:W-:-:S02]  /*14910*/  MOV R175, R185 ;  /* 0x000000b900af7202 */ /* 0x000fc40000000f00 */
[----:B------:R-:W-:Y:S02]  /*14920*/  MOV R211, R180 ;  /* 0x000000b400d37202 */ /* 0x000fe40000000f00 */
[----:B------:R-:W-:Y:S02]  /*14930*/  MOV R180, R181 ;  /* 0x000000b500b47202 */ /* 0x000fe40000000f00 */
[----:B------:R-:W-:Y:S02]  /*14940*/  MOV R181, R182 ;  /* 0x000000b600b57202 */ /* 0x000fe40000000f00 */
[----:B------:R-:W-:Y:S02]  /*14950*/  MOV R185, R190 ;  /* 0x000000be00b97202 */ /* 0x000fe40000000f00 */
[----:B------:R-:W-:Y:S01]  /*14960*/  MOV R182, R186 ;  /* 0x000000ba00b67202 */ /* 0x000fe20000000f00 */
[----:B------:R4:W5:Y:S01]  /*14970*/  MUFU.EX2 R190, R4 ;  /* 0x0000000400be7308 */ /* 0x0009620000000800 */
[----:B------:R-:W-:-:S02]  /*14980*/  MOV R47, R174 ;  /* 0x000000ae002f7202 */ /* 0x000fc40000000f00 */
[----:B------:R-:W-:Y:S01]  /*14990*/  MOV R215, R182 ;  /* 0x000000b600d77202 */ /* 0x000fe20000000f00 */
[----:B---3--:R-:W-:Y:S01]  /*149a0*/  FFMA.FTZ R8, R208, UR22, -R0 ;  /* 0x00000016d0087c23 */ /* 0x008fe20008010800 */
[----:B------:R-:W-:Y:S02]  /*149b0*/  MOV R208, R184 ;  /* 0x000000b800d07202 */ /* 0x000fe40000000f00 */
[----:B------:R-:W-:Y:S02]  /*149c0*/  MOV R184, R188 ;  /* 0x000000bc00b87202 */ /* 0x000fe40000000f00 */
[----:B------:R3:W-:Y:S01]  /*149d0*/  MUFU.EX2 R188, R8 ;  /* 0x0000000800bc7308 */ /* 0x0007e20000000800 */
[----:B------:R-:W-:Y:S02]  /*149e0*/  MOV R83, R47 ;  /* 0x0000002f00537202 */ /* 0x000fe40000000f00 */
[----:B------:R-:W-:Y:S02]  /*149f0*/  MOV R47, R180 ;  /* 0x000000b4002f7202 */ /* 0x000fe40000000f00 */
[----:B----4-:R-:W-:-:S02]  /*14a00*/  F2FP.F16.F32.PACK_AB R4, R203, R205 ;  /* 0x000000cdcb04723e */ /* 0x010fc400000000ff */
[----:B------:R-:W-:-:S05]  /*14a10*/  MOV R9, R47 ;  /* 0x0000002f00097202 */ /* 0x000fca0000000f00 */
[C---:B--2---:R-:W-:Y:S01]  /*14a20*/  HMMA.16816.F32 R160, R4.reuse, R28, R112 ;  /* 0x0000001c04a0723c */ /* 0x044fe20000001870 */
[----:B---3--:R-:W-:Y:S01]  /*14a30*/  FFMA.FTZ R8, R201, UR22, -R0 ;  /* 0x00000016c9087c23 */ /* 0x008fe20008010800 */
[----:B------:R-:W-:Y:S02]  /*14a40*/  MOV R201, R175 ;  /* 0x000000af00c97202 */ /* 0x000fe40000000f00 */
[----:B------:R-:W-:Y:S02]  /*14a50*/  MOV R175, R187 ;  /* 0x000000bb00af7202 */ /* 0x000fe40000000f00 */
[----:B------:R-:W-:Y:S01]  /*14a60*/  HMMA.16816.F32 R40, R4, R34, R72 ;  /* 0x000000220428723c */ /* 0x000fe20000001848 */
[----:B------:R2:W-:Y:S01]  /*14a70*/  MUFU.EX2 R187, R8 ;  /* 0x0000000800bb7308 */ /* 0x0005e20000000800 */
[----:B------:R-:W-:-:S04]  /*14a80*/  MOV R115, R100 ;  /* 0x0000006400737202 */ /* 0x000fc80000000f00 */
[C---:B------:R-:W-:Y:S06]  /*14a90*/  HMMA.16816.F32 R144, R4.reuse, R24, R76 ;  /* 0x000000180490723c */ /* 0x040fec000000184c */
[----:B------:R-:W-:Y:S01]  /*14aa0*/  HMMA.16816.F32 R156, R4, R26, R88 ;  /* 0x0000001a049c723c */ /* 0x000fe20000001858 */
[----:B--2---:R-:W-:Y:S01]  /*14ab0*/  FFMA.FTZ R8, R196, UR22, -R0 ;  /* 0x00000016c4087c23 */ /* 0x004fe20008010800 */
[----:B------:R-:W-:-:S04]  /*14ac0*/  MOV R196, R172 ;  /* 0x000000ac00c47202 */ /* 0x000fc80000000f00 */
[C---:B-1----:R-:W-:Y:S01]  /*14ad0*/  HMMA.16816.F32 R48, R4.reuse, R36, R48 ;  /* 0x000000240430723c */ /* 0x042fe20000001830 */
[----:B------:R1:W-:Y:S05]  /*14ae0*/  MUFU.EX2 R186, R8 ;  /* 0x0000000800ba7308 */ /* 0x0003ea0000000800 */
[C---:B------:R-:W-:Y:S06]  /*14af0*/  HMMA.16816.F32 R52, R4.reuse, R38, R52 ;  /* 0x000000260434723c */ /* 0x040fec0000001834 */
[C---:B------:R-:W-:Y:S06]  /*14b00*/  HMMA.16816.F32 R60, R4.reuse, R32, R60 ;  /* 0x00000020043c723c */ /* 0x040fec000000183c */
[----:B------:R-:W-:Y:S01]  /*14b10*/  HMMA.16816.F32 R72, R4, R16, R128 ;  /* 0x000000100448723c */ /* 0x000fe20000001880 */
[----:B-1----:R-:W-:Y:S01]  /*14b20*/  FFMA.FTZ R8, R249, UR22, -R12 ;  /* 0x00000016f9087c23 */ /* 0x002fe2000801080c */
[----:B------:R-:W-:-:S03]  /*14b30*/  MOV R249, R185 ;  /* 0x000000b900f97202 */ /* 0x000fc60000000f00 */
[----:B------:R1:W-:Y:S01]  /*14b40*/  MUFU.EX2 R185, R8 ;  /* 0x0000000800b97308 */ /* 0x0003e20000000800 */
[C---:B------:R-:W-:Y:S01]  /*14b50*/  HMMA.16816.F32 R76, R4.reuse, R18, R124 ;  /* 0x00000012044c723c */ /* 0x040fe2000000187c */
[----:B------:R-:W2:Y:S05]  /*14b60*/  LDSM.16.MT88.4 R124, [R216+0x9c00] ;  /* 0x009c0000d87c783b */ /* 0x000eaa0000004200 */
[C---:B-----5:R-:W-:Y:S06]  /*14b70*/  HMMA.16816.F32 R88, R4.reuse, R20, R132 ;  /* 0x000000140458723c */ /* 0x060fec0000001884 */
[----:B------:R-:W-:Y:S01]  /*14b80*/  HMMA.16816.F32 R108, R4, R22, R108 ;  /* 0x00000016046c723c */ /* 0x000fe2000000186c */
[----:B-1----:R-:W-:Y:S01]  /*14b90*/  FFMA.FTZ R8, R248, UR22, -R12 ;  /* 0x00000016f8087c23 */ /* 0x002fe2000801080c */
[----:B------:R-:W-:-:S03]  /*14ba0*/  MOV R248, R184 ;  /* 0x000000b800f87202 */ /* 0x000fc60000000f00 */
[----:B------:R1:W3:Y:S02]  /*14bb0*/  MUFU.EX2 R184, R8 ;  /* 0x0000000800b87308 */ /* 0x0002e40000000800 */
[----:B-1----:R-:W-:Y:S01]  /*14bc0*/  FFMA.FTZ R8, R244, UR22, -R12 ;  /* 0x00000016f4087c23 */ /* 0x002fe2000801080c */
[----:B------:R-:W-:Y:S02]  /*14bd0*/  MOV R244, R175 ;  /* 0x000000af00f47202 */ /* 0x000fe40000000f00 */
[----:B------:R-:W-:Y:S03]  /*14be0*/  HMMA.16816.F32 R172, R4, R30, R116 ;  /* 0x0000001e04ac723c */ /* 0x000fe60000001874 */
[----:B------:R1:W-:Y:S04]  /*14bf0*/  MUFU.EX2 R183, R8 ;  /* 0x0000000800b77308 */ /* 0x0003e80000000800 */
[----:B------:R-:W-:-:S02]  /*14c00*/  F2FP.F16.F32.PACK_AB R4, R190, R191 ;  /* 0x000000bfbe04723e */ /* 0x000fc400000000ff */
[----:B---3--:R-:W-:Y:S02]  /*14c10*/  F2FP.F16.F32.PACK_AB R5, R184, R185 ;  /* 0x000000b9b805723e */ /* 0x008fe400000000ff */
[----:B------:R-:W-:Y:S01]  /*14c20*/  F2FP.F16.F32.PACK_AB R6, R188, R189 ;  /* 0x000000bdbc06723e */ /* 0x000fe200000000ff */
[----:B-1----:R-:W-:Y:S01]  /*14c30*/  FFMA.FTZ R8, R240, UR22, -R12 ;  /* 0x00000016f0087c23 */ /* 0x002fe2000801080c */
[----:B------:R-:W-:Y:S02]  /*14c40*/  MOV R240, R45 ;  /* 0x0000002d00f07202 */ /* 0x000fe40000000f00 */
[----:B------:R-:W-:Y:S02]  /*14c50*/  MOV R45, R181 ;  /* 0x000000b5002d7202 */ /* 0x000fe40000000f00 */
[----:B------:R1:W3:Y:S02]  /*14c60*/  MUFU.EX2 R181, R8 ;  /* 0x0000000800b57308 */ /* 0x0002e40000000800 */
[--C-:B-1----:R-:W-:Y:S01]  /*14c70*/  FFMA.FTZ R8, R106, UR22, -R0.reuse ;  /* 0x000000166a087c23 */ /* 0x102fe20008010800 */
[----:B------:R-:W-:Y:S01]  /*14c80*/  FFMA.FTZ R0, R46, UR22, -R0 ;  /* 0x000000162e007c23 */ /* 0x000fe20008010800 */
[----:B---3--:R-:W-:-:S04]  /*14c90*/  F2FP.F16.F32.PACK_AB R7, R181, R183 ;  /* 0x000000b7b507723e */ /* 0x008fc800000000ff */
[----:B------:R-:W-:Y:S03]  /*14ca0*/  MUFU.EX2 R182, R8 ;  /* 0x0000000800b67308 */ /* 0x000fe60000000800 */
[C---:B------:R-:W-:Y:S05]  /*14cb0*/  HMMA.16816.F32 R56, R4.reuse, R26, R56 ;  /* 0x0000001a0438723c */ /* 0x040fea0000001838 */
[----:B------:R1:W3:Y:S01]  /*14cc0*/  MUFU.EX2 R180, R0 ;  /* 0x0000000000b47308 */ /* 0x0002e20000000800 */
[C---:B------:R-:W-:Y:S06]  /*14cd0*/  HMMA.16816.F32 R64, R4.reuse, R24, R64 ;  /* 0x000000180440723c */ /* 0x040fec0000001840 */
        /* <DEDUP_REMOVED lines=8> */
[----:B------:R-:W-:-:S02]  /*14d60*/  MOV R178, R10 ;  /* 0x0000000a00b27202 */ /* 0x000fc40000000f00 */
[----:B------:R-:W-:Y:S01]  /*14d70*/  MOV R177, R11 ;  /* 0x0000000b00b17202 */ /* 0x000fe20000000f00 */
[--C-:B-1----:R-:W-:Y:S01]  /*14d80*/  FFMA.FTZ R0, R237, UR22, -R3.reuse ;  /* 0x00000016ed007c23 */ /* 0x102fe20008010803 */
[----:B------:R-:W-:Y:S01]  /*14d90*/  MOV R179, R9 ;  /* 0x0000000900b37202 */ /* 0x000fe20000000f00 */
[C---:B------:R-:W-:Y:S01]  /*14da0*/  HMMA.16816.F32 R164, R4.reuse, R28, R164 ;  /* 0x0000001c04a4723c */ /* 0x040fe200000018a4 */
[----:B------:R-:W-:Y:S01]  /*14db0*/  MOV R237, R83 ;  /* 0x0000005300ed7202 */ /* 0x000fe20000000f00 */
[----:B------:R1:W-:Y:S01]  /*14dc0*/  MUFU.EX2 R106, R0 ;  /* 0x00000000006a7308 */ /* 0x0003e20000000800 */
[----:B------:R-:W-:Y:S03]  /*14dd0*/  LDSM.16.MT88.4 R80, [R216+0xbc00] ;  /* 0x00bc0000d850783b */ /* 0x000fe60000004200 */
[C---:B------:R-:W-:Y:S01]  /*14de0*/  HMMA.16816.F32 R84, R4.reuse, R20, R84 ;  /* 0x000000140454723c */ /* 0x040fe20000001854 */
[----:B------:R-:W-:Y:S05]  /*14df0*/  LDSM.16.MT88.4 R8, [R218+0xbc00] ;  /* 0x00bc0000da08783b */ /* 0x000fea0000004200 */
[C---:B------:R-:W-:Y:S06]  /*14e00*/  HMMA.16816.F32 R36, R4.reuse, R38, R120 ;  /* 0x000000260424723c */ /* 0x040fec0000001878 */
[C---:B------:R-:W-:Y:S01]  /*14e10*/  HMMA.16816.F32 R28, R4.reuse, R30, R136 ;  /* 0x0000001e041c723c */ /* 0x040fe20000001888 */
[----:B-1----:R-:W-:Y:S01]  /*14e20*/  FFMA.FTZ R0, R210, UR22, -R3 ;  /* 0x00000016d2007c23 */ /* 0x002fe20008010803 */
[----:B------:R-:W-:Y:S01]  /*14e30*/  IMAD.MOV.U32 R210, RZ, RZ, R101 ;  /* 0x000000ffffd27224 */ /* 0x000fe200078e0065 */
[----:B------:R-:W1:Y:S02]  /*14e40*/  LDSM.16.MT88.4 R136, [R218+0x9c00] ;  /* 0x009c0000da88783b */ /* 0x000e640000004200 */
[----:B------:R4:W5:Y:S01]  /*14e50*/  MUFU.EX2 R101, R0 ;  /* 0x0000000000657308 */ /* 0x0009620000000800 */
[----:B------:R-:W-:Y:S07]  /*14e60*/  HMMA.16816.F32 R20, R4, R22, R96 ;  /* 0x000000160414723c */ /* 0x000fee0000001860 */
[----:B------:R-:W-:Y:S01]  /*14e70*/  FFMA.FTZ R4, R178, R44, R177 ;  /* 0x0000002cb2047223 */ /* 0x000fe200000100b1 */
[----:B------:R-:W-:-:S02]  /*14e80*/  F2FP.F16.F32.PACK_AB R96, R186, R187 ;  /* 0x000000bbba60723e */ /* 0x000fc400000000ff */
[----:B---3--:R-:W-:Y:S01]  /*14e90*/  F2FP.F16.F32.PACK_AB R98, R180, R182 ;  /* 0x000000b6b462723e */ /* 0x008fe200000000ff */
[--C-:B----4-:R-:W-:Y:S01]  /*14ea0*/  FFMA.FTZ R0, R200, UR22, -R3.reuse ;  /* 0x00000016c8007c23 */ /* 0x110fe20008010803 */
[----:B------:R-:W-:Y:S01]  /*14eb0*/  FFMA.FTZ R3, R197, UR22, -R3 ;  /* 0x00000016c5037c23 */ /* 0x000fe20008010803 */
[----:B------:R-:W-:Y:S02]  /*14ec0*/  MOV R197, R45 ;  /* 0x0000002d00c57202 */ /* 0x000fe40000000f00 */
[----:B------:R3:W-:Y:S01]  /*14ed0*/  MUFU.EX2 R100, R0 ;  /* 0x0000000000647308 */ /* 0x0007e20000000800 */
[----:B------:R-:W-:Y:S02]  /*14ee0*/  MOV R200, R215 ;  /* 0x000000d700c87202 */ /* 0x000fe40000000f00 */
[----:B------:R-:W-:Y:S02]  /*14ef0*/  MOV R215, R168 ;  /* 0x000000a800d77202 */ /* 0x000fe40000000f00 */
[----:B-----5:R-:W-:-:S03]  /*14f00*/  F2FP.F16.F32.PACK_AB R92, R101, R106 ;  /* 0x0000006a655c723e */ /* 0x020fc600000000ff */
[----:B------:R4:W5:Y:S01]  /*14f10*/  MUFU.EX2 R47, R3 ;  /* 0x00000003002f7308 */ /* 0x0009620000000800 */
[----:B---3--:R-:W-:Y:S01]  /*14f20*/  FFMA.FTZ R0, R243, UR22, -R2 ;  /* 0x00000016f3007c23 */ /* 0x008fe20008010802 */
[----:B------:R-:W-:Y:S02]  /*14f30*/  MOV R243, R171 ;  /* 0x000000ab00f37202 */ /* 0x000fe40000000f00 */
[----:B------:R-:W-:Y:S04]  /*14f40*/  LDSM.16.MT88.4 R168, [R218+0xac00] ;  /* 0x00ac0000daa8783b */ /* 0x000fe80000004200 */
[----:B------:R3:W-:Y:S01]  /*14f50*/  MUFU.EX2 R46, R0 ;  /* 0x00000000002e7308 */ /* 0x0007e20000000800 */
[----:B------:R-:W-:Y:S01]  /*14f60*/  FADD.FTZ R6, R243, R4 ;  /* 0x00000004f3067221 */ /* 0x000fe20000010000 */
[----:B----4-:R-:W-:-:S02]  /*14f70*/  MOV R3, R154 ;  /* 0x0000009a00037202 */ /* 0x010fc40000000f00 */
[----:B-----5:R-:W-:Y:S01]  /*14f80*/  F2FP.F16.F32.PACK_AB R94, R47, R100 ;  /* 0x000000642f5e723e */ /* 0x020fe200000000ff */
[----:B---3--:R-:W-:Y:S01]  /*14f90*/  FFMA.FTZ R0, R214, UR22, -R2 ;  /* 0x00000016d6007c23 */ /* 0x008fe20008010802 */
[----:B------:R-:W-:-:S03]  /*14fa0*/  MOV R214, R152 ;  /* 0x0000009800d67202 */ /* 0x000fc60000000f00 */
[----:B------:R3:W4:Y:S02]  /*14fb0*/  MUFU.EX2 R45, R0 ;  /* 0x00000000002d7308 */ /* 0x0007240000000800 */
[--C-:B---3--:R-:W-:Y:S01]  /*14fc0*/  FFMA.FTZ R0, R207, UR22, -R2.reuse ;  /* 0x00000016cf007c23 */ /* 0x108fe20008010802 */
[----:B------:R-:W-:Y:S01]  /*14fd0*/  FFMA.FTZ R2, R204, UR22, -R2 ;  /* 0x00000016cc027c23 */ /* 0x000fe20008010802 */
[----:B------:R-:W-:-:S04]  /*14fe0*/  MOV R204, R155 ;  /* 0x0000009b00cc7202 */ /* 0x000fc80000000f00 */
[----:B------:R3:W-:Y:S01]  /*14ff0*/  MUFU.EX2 R27, R0 ;  /* 0x00000000001b7308 */ /* 0x0007e20000000800 */
[----:B------:R-:W-:Y:S01]  /*15000*/  MOV R207, R153 ;  /* 0x0000009900cf7202 */ /* 0x000fe20000000f00 */
[----:B------:R-:W-:Y:S01]  /*15010*/  FFMA.FTZ R3, R3, R14, R204 ;  /* 0x0000000e03037223 */ /* 0x000fe200000100cc */
[----:B------:R-:W5:Y:S01]  /*15020*/  LDSM.16.MT88.4 R152, [R216+0xac00] ;  /* 0x00ac0000d898783b */ /* 0x000f620000004200 */
[----:B----4-:R-:W-:-:S04]  /*15030*/  F2FP.F16.F32.PACK_AB R93, R45, R46 ;  /* 0x0000002e2d5d723e */ /* 0x010fc800000000ff */
[----:B------:R4:W2:Y:S01]  /*15040*/  MUFU.EX2 R26, R2 ;  /* 0x00000002001a7308 */ /* 0x0008a20000000800 */
[----:B---3--:R-:W-:-:S07]  /*15050*/  FFMA.FTZ R0, R246, UR22, -R12 ;  /* 0x00000016f6007c23 */ /* 0x008fce000801080c */
[----:B------:R3:W1:Y:S01]  /*15060*/  MUFU.EX2 R25, R0 ;  /* 0x0000000000197308 */ /* 0x0006620000000800 */
[----:B----4-:R-:W-:Y:S02]  /*15070*/  MOV R2, R115 ;  /* 0x0000007300027202 */ /* 0x010fe40000000f00 */
[----:B--2---:R-:W-:-:S07]  /*15080*/  F2FP.F16.F32.PACK_AB R95, R26, R27 ;  /* 0x0000001b1a5f723e */ /* 0x004fce00000000ff */
[----:B------:R-:W-:Y:S01]  /*15090*/  HMMA.16816.F32 R112, R92, R124, R48 ;  /* 0x0000007c5c70723c */ /* 0x000fe20000001830 */
[----:B---3--:R-:W-:Y:S01]  /*150a0*/  FFMA.FTZ R0, R241, UR22, -R12 ;  /* 0x00000016f1007c23 */ /* 0x008fe2000801080c */
[----:B-1----:R-:W-:-:S04]  /*150b0*/  F2FP.F16.F32.PACK_AB R97, R25, R107 ;  /* 0x0000006b1961723e */ /* 0x002fc800000000ff */
[C---:B------:R-:W-:Y:S01]  /*150c0*/  HMMA.16816.F32 R120, R92.reuse, R126, R52 ;  /* 0x0000007e5c78723c */ /* 0x040fe20000001834 */
[----:B------:R1:W-:Y:S05]  /*150d0*/  MUFU.EX2 R24, R0 ;  /* 0x0000000000187308 */ /* 0x0003ea0000000800 */
[C---:B------:R-:W-:Y:S06]  /*150e0*/  HMMA.16816.F32 R128, R92.reuse, R136, R60 ;  /* 0x000000885c80723c */ /* 0x040fec000000183c */
[C---:B------:R-:W-:Y:S06]  /*150f0*/  HMMA.16816.F32 R140, R92.reuse, R138, R40 ;  /* 0x0000008a5c8c723c */ /* 0x040fec0000001828 */
[----:B-----5:R-:W-:Y:S01]  /*15100*/  HMMA.16816.F32 R144, R92, R152, R144 ;  /* 0x000000985c90723c */ /* 0x020fe20000001890 */
[----:B-1----:R-:W-:-:S04]  /*15110*/  FFMA.FTZ R0, R239, UR22, -R12 ;  /* 0x00000016ef007c23 */ /* 0x002fc8000801080c */
[----:B------:R1:W2:Y:S01]  /*15120*/  MUFU.EX2 R7, R0 ;  /* 0x0000000000077308 */ /* 0x0002a20000000800 */
[C---:B------:R-:W-:Y:S06]  /*15130*/  HMMA.16816.F32 R156, R92.reuse, R154, R156 ;  /* 0x0000009a5c9c723c */ /* 0x040fec000000189c */
[C---:B------:R-:W-:Y:S06]  /*15140*/  HMMA.16816.F32 R160, R92.reuse, R168, R160 ;  /* 0x000000a85ca0723c */ /* 0x040fec00000018a0 */
        /* <DEDUP_REMOVED lines=84> */
.L_x_1181:
        /* <DEDUP_REMOVED lines=28> */
.L_x_1191:
        /* <DEDUP_REMOVED lines=67> */
.L_x_1189:
        /* <DEDUP_REMOVED lines=76> */
[C---:B------:R-:W-:Y:S04]  /*16140*/  ISETP.GE.AND P6, PT, R2.reuse, R226, PT ;  /* 0x000000e20200720c */ /* 0x040fe80003fc6270 */
[----:B------:R-:W-:Y:S01]  /*16150*/  LDSM.16.M88.4 R64, [R220] ;  /* 0x00000000dc40783b */ /* 0x000fe20000000200 */
[C---:B------:R-:W-:Y:S02]  /*16160*/  ISETP.GE.AND P5, PT, R2.reuse, R225, PT ;  /* 0x000000e10200720c */ /* 0x040fe40003fa6270 */
[----:B------:R-:W-:Y:S02]  /*16170*/  ISETP.GE.AND P3, PT, R2, R224, PT ;  /* 0x000000e00200720c */ /* 0x000fe40003f66270 */
        /* <DEDUP_REMOVED lines=14> */
[----:B------:R-:W-:Y:S04]  /*16260*/  LDSM.16.M88.4 R196, [R217+0x7000] ;  /* 0x00700000d9c4783b */ /* 0x000fe80000000200 */
[C---:B------:R-:W-:Y:S01]  /*16270*/  HMMA.16816.F32 R16, R64.reuse, R18, RZ ;  /* 0x000000124010723c */ /* 0x040fe200000018ff */
[----:B------:R-:W-:Y:S05]  /*16280*/  LDSM.16.M88.4 R200, [R220+0x3000] ;  /* 0x00300000dcc8783b */ /* 0x000fea0000000200 */
[-C--:B---3--:R-:W-:Y:S01]  /*16290*/  HMMA.16816.F32 R20, R64, R32.reuse, RZ ;  /* 0x000000204014723c */ /* 0x088fe200000018ff */
[----:B------:R-:W-:Y:S05]  /*162a0*/  LDSM.16.M88.4 R204, [R221+0x3000] ;  /* 0x00300000ddcc783b */ /* 0x000fea0000000200 */
[C---:B------:R-:W-:Y:S01]  /*162b0*/  HMMA.16816.F32 R24, R60.reuse, R32, RZ ;  /* 0x000000203c18723c */ /* 0x040fe200000018ff */
[----:B------:R-:W-:Y:S05]  /*162c0*/  LDSM.16.M88.4 R208, [R217+0x8400] ;  /* 0x00840000d9d0783b */ /* 0x000fea0000000200 */
        /* <DEDUP_REMOVED lines=27> */
[-C--:B---3--:R-:W-:Y:S06]  /*16480*/  HMMA.16816.F32 R52, R176, R108.reuse, R52 ;  /* 0x0000006cb034723c */ /* 0x088fec0000001834 */
[C---:B------:R-:W-:Y:S06]  /*16490*/  HMMA.16816.F32 R56, R184.reuse, R108, R56 ;  /* 0x0000006cb838723c */ /* 0x040fec0000001838 */
[-C--:B------:R-:W-:Y:S01]  /*164a0*/  HMMA.16816.F32 R60, R184, R110.reuse, R60 ;  /* 0x0000006eb83c723c */ /* 0x080fe2000000183c */
[----:B------:R-:W-:Y:S05]  /*164b0*/  LDSM.16.M88.4 R184, [R219+0x7000] ;  /* 0x00700000dbb8783b */ /* 0x000fea0000000200 */
[----:B------:R-:W-:Y:S01]  /*164c0*/  HMMA.16816.F32 R64, R176, R110, R64 ;  /* 0x0000006eb040723c */ /* 0x000fe20000001840 */
[----:B------:R-:W3:Y:S05]  /*164d0*/  LDSM.16.M88.4 R108, [R217+0x7c00] ;  /* 0x007c0000d96c783b */ /* 0x000eea0000000200 */
[-C--:B----4-:R-:W-:Y:S01]  /*164e0*/  HMMA.16816.F32 R4, R180, R196.reuse, R4 ;  /* 0x000000c4b404723c */ /* 0x090fe20000001804 */
[----:B------:R-:W4:Y:S05]  /*164f0*/  LDSM.16.M88.4 R176, [R221+0x2000] ;  /* 0x00200000ddb0783b */ /* 0x000f2a0000000200 */
        /* <DEDUP_REMOVED lines=21> */
[----:B------:R-:W3:Y:S05]  /*16650*/  LDSM.16.M88.4 R180, [R220+0x4000] ;  /* 0x00400000dcb4783b */ /* 0x000eea0000000200 */
[C---:B------:R-:W-:Y:S06]  /*16660*/  HMMA.16816.F32 R8, R204.reuse, R184, R8 ;  /* 0x000000b8cc08723c */ /* 0x040fec0000001808 */
[-C--:B------:R-:W-:Y:S06]  /*16670*/  HMMA.16816.F32 R12, R204, R186.reuse, R12 ;  /* 0x000000bacc0c723c */ /* 0x080fec000000180c */
[C---:B------:R-:W-:Y:S01]  /*16680*/  HMMA.16816.F32 R16, R176.reuse, R186, R16 ;  /* 0x000000bab010723c */ /* 0x040fe20000001810 */
[----:B------:R-:W4:Y:S05]  /*16690*/  LDSM.16.M88.4 R184, [R217+0x8800] ;  /* 0x00880000d9b8783b */ /* 0x000f2a0000000200 */
[-C--:B-----5:R-:W-:Y:S06]  /*166a0*/  HMMA.16816.F32 R20, R176, R196.reuse, R20 ;  /* 0x000000c4b014723c */ /* 0x0a0fec0000001814 */
        /* <DEDUP_REMOVED lines=31> */
[-C--:B-----5:R-:W-:Y:S06]  /*168a0*/  HMMA.16816.F32 R52, R180, R196.reuse, R52 ;  /* 0x000000c4b434723c */ /* 0x0a0fec0000001834 */
[C---:B------:R-:W-:Y:S06]  /*168b0*/  HMMA.16816.F32 R56, R200.reuse, R196, R56 ;  /* 0x000000c4c838723c */ /* 0x040fec0000001838 */
[-C--:B------:R-:W-:Y:S06]  /*168c0*/  HMMA.16816.F32 R60, R200, R198.reuse, R60 ;  /* 0x000000c6c83c723c */ /* 0x080fec000000183c */
[----:B------:R-:W-:Y:S06]  /*168d0*/  HMMA.16816.F32 R64, R180, R198, R64 ;  /* 0x000000c6b440723c */ /* 0x000fec0000001840 */
[-C--:B-1----:R-:W-:Y:S06]  /*168e0*/  HMMA.16816.F32 R4, R188, R212.reuse, R4 ;  /* 0x000000d4bc04723c */ /* 0x082fec0000001804 */
[C---:B--2---:R-:W-:Y:S06]  /*168f0*/  HMMA.16816.F32 R8, R108.reuse, R212, R8 ;  /* 0x000000d46c08723c */ /* 0x044fec0000001808 */
[-C--:B------:R-:W-:Y:S06]  /*16900*/  HMMA.16816.F32 R12, R108, R214.reuse, R12 ;  /* 0x000000d66c0c723c */ /* 0x080fec000000180c */
[C---:B------:R-:W-:Y:S06]  /*16910*/  HMMA.16816.F32 R16, R188.reuse, R214, R16 ;  /* 0x000000d6bc10723c */ /* 0x040fec0000001810 */
[-C--:B---3--:R-:W-:Y:S05]  /*16920*/  HMMA.16816.F32 R20, R188, R176.reuse, R20 ;  /* 0x000000b0bc14723c */ /* 0x088fea0000001814 */
[----:B------:R-:W-:Y:S01]  /*16930*/  FMUL.FTZ R4, R4, UR10 ;  /* 0x0000000a04047c20 */ /* 0x000fe20008410000 */
[C---:B------:R-:W-:Y:S03]  /*16940*/  HMMA.16816.F32 R24, R108.reuse, R176, R24 ;  /* 0x000000b06c18723c */ /* 0x040fe60000001818 */
[----:B------:R1:W2:Y:S02]  /*16950*/  MUFU.TANH R180, R4 ;  /* 0x0000000400b47308 */ /* 0x0002a40000002400 */
[----:B------:R-:W-:Y:S01]  /*16960*/  FMUL.FTZ R5, R5, UR10 ;  /* 0x0000000a05057c20 */ /* 0x000fe20008410000 */
[-C--:B------:R-:W-:Y:S05]  /*16970*/  HMMA.16816.F32 R28, R108, R178.reuse, R28 ;  /* 0x000000b26c1c723c */ /* 0x080fea000000181c */
[----:B------:R-:W-:Y:S01]  /*16980*/  FMUL.FTZ R6, R6, UR10 ;  /* 0x0000000a06067c20 */ /* 0x000fe20008410000 */
[C---:B------:R-:W-:Y:S01]  /*16990*/  HMMA.16816.F32 R32, R188.reuse, R178, R32 ;  /* 0x000000b2bc20723c */ /* 0x040fe20000001820 */
[----:B------:R-:W-:Y:S04]  /*169a0*/  MUFU.TANH R179, R5 ;  /* 0x0000000500b37308 */ /* 0x000fe80000002400 */
[----:B------:R-:W-:Y:S01]  /*169b0*/  FMUL.FTZ R181, R7, UR10 ;  /* 0x0000000a07b57c20 */ /* 0x000fe20008410000 */
[-C--:B------:R-:W-:Y:S05]  /*169c0*/  HMMA.16816.F32 R36, R188, R192.reuse, R36 ;  /* 0x000000c0bc24723c */ /* 0x080fea0000001824 */
[----:B------:R3:W4:Y:S01]  /*169d0*/  MUFU.TANH R182, R6 ;  /* 0x0000000600b67308 */ /* 0x0007220000002400 */
[----:B------:R-:W-:Y:S01]  /*169e0*/  FMUL.FTZ R176, R8, UR10 ;  /* 0x0000000a08b07c20 */ /* 0x000fe20008410000 */
[C---:B------:R-:W-:Y:S04]  /*169f0*/  HMMA.16816.F32 R40, R108.reuse, R192, R40 ;  /* 0x000000c06c28723c */ /* 0x040fe80000001828 */
[----:B------:R-:W-:Y:S02]  /*16a00*/  FMUL.FTZ R9, R9, UR10 ;  /* 0x0000000a09097c20 */ /* 0x000fe40008410000 */
[-C--:B------:R-:W-:Y:S02]  /*16a10*/  HMMA.16816.F32 R44, R108, R194.reuse, R44 ;  /* 0x000000c26c2c723c */ /* 0x080fe4000000182c */
[----:B------:R-:W5:Y:S03]  /*16a20*/  MUFU.TANH R181, R181 ;  /* 0x000000b500b57308 */ /* 0x000f660000002400 */
[C-C-:B-1----:R-:W-:Y:S01]  /*16a30*/  IMAD.IADD R4, R228.reuse, 0x1, -R0.reuse ;  /* 0x00000001e4047824 */ /* 0x142fe200078e0a00 */
[C---:B------:R-:W-:Y:S06]  /*16a40*/  HMMA.16816.F32 R48, R188.reuse, R194, R48 ;  /* 0x000000c2bc30723c */ /* 0x040fec0000001830 */
[----:B------:R-:W1:Y:S01]  /*16a50*/  MUFU.TANH R176, R176 ;  /* 0x000000b000b07308 */ /* 0x000e620000002400 */
[C---:B------:R-:W-:Y:S01]  /*16a60*/  IMAD.IADD R8, R227.reuse, 0x1, -R0 ;  /* 0x00000001e3087824 */ /* 0x040fe200078e0a00 */
[-C--:B------:R-:W-:Y:S08]  /*16a70*/  HMMA.16816.F32 R52, R188, R204.reuse, R52 ;  /* 0x000000ccbc34723c */ /* 0x080ff00000001834 */
[----:B------:R1:W1:Y:S01]  /*16a80*/  MUFU.TANH R101, R9 ;  /* 0x0000000900657308 */ /* 0x0002620000002400 */
[C---:B------:R-:W-:Y:S04]  /*16a90*/  HMMA.16816.F32 R56, R108.reuse, R204, R56 ;  /* 0x000000cc6c38723c */ /* 0x040fe80000001838 */
[----:B---3--:R-:W-:Y:S02]  /*16aa0*/  IABS R6, R4 ;  /* 0x0000000400067213 */ /* 0x008fe40000000000 */
[-C--:B------:R-:W-:Y:S05]  /*16ab0*/  HMMA.16816.F32 R60, R108, R206.reuse, R60 ;  /* 0x000000ce6c3c723c */ /* 0x080fea000000183c */
[----:B------:R-:W-:Y:S01]  /*16ac0*/  IABS R8, R8 ;  /* 0x0000000800087213 */ /* 0x000fe20000000000 */
[----:B------:R-:W-:Y:S05]  /*16ad0*/  HMMA.16816.F32 R64, R188, R206, R64 ;  /* 0x000000cebc40723c */ /* 0x000fea0000001840 */
[----:B------:R-:W-:Y:S01]  /*16ae0*/  I2FP.F32.S32 R8, R8 ;  /* 0x0000000800087245 */ /* 0x000fe20000201400 */
[--C-:B------:R-:W-:Y:S01]  /*16af0*/  IMAD.IADD R5, R227, 0x1, -R2.reuse ;  /* 0x00000001e3057824 */ /* 0x100fe200078e0a02 */
[----:B------:R-:W-:Y:S01]  /*16b00*/  I2FP.F32.S32 R6, R6 ;  /* 0x0000000600067245 */ /* 0x000fe20000201400 */
[----:B------:R-:W-:Y:S03]  /*16b10*/  IMAD.IADD R7, R228, 0x1, -R2 ;  /* 0x00000001e4077824 */ /* 0x000fe600078e0a02 */
[----:B------:R-:W-:Y:S01]  /*16b20*/  IABS R5, R5 ;  /* 0x0000000500057213 */ /* 0x000fe20000000000 */
[----:B------:R-:W-:Y:S01]  /*16b30*/  FMUL.FTZ R177, R10, UR10 ;  /* 0x0000000a0ab17c20 */ /* 0x000fe20008410000 */
[----:B------:R-:W-:Y:S01]  /*16b40*/  IABS R4, R7 ;  /* 0x0000000700047213 */ /* 0x000fe20000000000 */
[----:B------:R-:W-:Y:S01]  /*16b50*/  FMUL.FTZ R178, R11, UR10 ;  /* 0x0000000a0bb27c20 */ /* 0x000fe20008410000 */
[----:B------:R-:W-:Y:S01]  /*16b60*/  I2FP.F32.S32 R5, R5 ;  /* 0x0000000500057245 */ /* 0x000fe20000201400 */
[----:B--2---:R-:W-:Y:S01]  /*16b70*/  FFMA.FTZ R180, R8, -UR19, R180 ;  /* 0x8000001308b47c23 */ /* 0x004fe200080100b4 */
[----:B------:R-:W-:Y:S01]  /*16b80*/  IMAD.IADD R110, R229, 0x1, -R0 ;  /* 0x00000001e56e7824 */ /* 0x000fe200078e0a00 */
[----:B------:R-:W-:Y:S01]  /*16b90*/  I2FP.F32.S32 R4, R4 ;  /* 0x0000000400047245 */ /* 0x000fe20000201400 */
[----:B----4-:R-:W-:Y:S01]  /*16ba0*/  FFMA.FTZ R182, R6, -UR19, R182 ;  /* 0x8000001306b67c23 */ /* 0x010fe200080100b6 */
[----:B------:R-:W-:Y:S01]  /*16bb0*/  FFMA.FTZ R179, R5, -UR19, R179 ;  /* 0x8000001305b37c23 */ /* 0x000fe200080100b3 */
[----:B------:R-:W-:Y:S02]  /*16bc0*/  IMAD.IADD R111, R230, 0x1, -R0 ;  /* 0x00000001e66f7824 */ /* 0x000fe400078e0a00 */
[----:B-----5:R-:W-:Y:S01]  /*16bd0*/  FFMA.FTZ R181, R4, -UR19, R181 ;  /* 0x8000001304b57c23 */ /* 0x020fe200080100b5 */
[----:B-1----:R-:W-:Y:S06]  /*16be0*/  @P0 BRA `(.L_x_1191) ;  /* 0xffffffec00180947 */ /* 0x002fec000383ffff */
.L_x_1190:
[----:B---3--:R-:W1:Y:S01]  /*16bf0*/  MUFU.TANH R8, R177 ;  /* 0x000000b100087308 */ /* 0x008e620000002400 */
[----:B------:R-:W-:Y:S01]  /*16c00*/  FMUL.FTZ R12, R12, UR10 ;  /* 0x0000000a0c0c7c20 */ /* 0x000fe20008410000 */
[----:B------:R-:W-:Y:S01]  /*16c10*/  ISETP.GE.AND P0, PT, R2, R223, PT ;  /* 0x000000df0200720c */ /* 0x000fe20003f06270 */
[--C-:B------:R-:W-:Y:S02]  /*16c20*/  IMAD.IADD R6, R229, 0x1, -R2.reuse ;  /* 0x00000001e5067824 */ /* 0x100fe400078e0a02 */
[----:B------:R-:W-:Y:S01]  /*16c30*/  FMUL.FTZ R36, R36, UR10 ;  /* 0x0000000a24247c20 */ /* 0x000fe20008410000 */
[----:B------:R-:W-:Y:S01]  /*16c40*/  FMUL.FTZ R37, R37, UR10 ;  /* 0x0000000a25257c20 */ /* 0x000fe20008410000 */
[----:B------:R-:W-:Y:S01]  /*16c50*/  FMUL.FTZ R39, R39, UR10 ;  /* 0x0000000a27277c20 */ /* 0x000fe20008410000 */
[----:B------:R-:W-:Y:S02]  /*16c60*/  FMUL.FTZ R38, R38, UR10 ;  /* 0x0000000a26267c20 */ /* 0x000fe40008410000 */
[----:B------:R-:W-:Y:S01]  /*16c70*/  MUFU.TANH R108, R12 ;  /* 0x0000000c006c7308 */ /* 0x000fe20000002400 */
[----:B------:R-:W-:Y:S01]  /*16c80*/  ISETP.GE.OR P6, PT, R2, R234, !P6 ;  /* 0x000000ea0200720c */ /* 0x000fe200077c6670 */
[----:B------:R-:W-:Y:S01]  /*16c90*/  FMUL.FTZ R52, R52, UR10 ;  /* 0x0000000a34347c20 */ /* 0x000fe20008410000 */
[C---:B------:R-:W-:Y:S01]  /*16ca0*/  ISETP.GE.OR P5, PT, R2.reuse, R233, !P5 ;  /* 0x000000e90200720c */ /* 0x040fe20006fa6670 */
[----:B------:R-:W-:Y:S01]  /*16cb0*/  FMUL.FTZ R53, R53, UR10 ;  /* 0x0000000a35357c20 */ /* 0x000fe20008410000 */
[----:B------:R-:W-:Y:S01]  /*16cc0*/  ISETP.GE.OR P3, PT, R2, R232, !P3 ;  /* 0x000000e80200720c */ /* 0x000fe20005f66670 */
[----:B------:R-:W-:Y:S01]  /*16cd0*/  FMUL.FTZ R54, R54, UR10 ;  /* 0x0000000a36367c20 */ /* 0x000fe20008410000 */
[----:B------:R-:W-:Y:S03]  /*16ce0*/  ISETP.GE.OR P2, PT, R2, R231, !P0 ;  /* 0x000000e70200720c */ /* 0x000fe60004746670 */
[----:B------:R-:W2:Y:S01]  /*16cf0*/  MUFU.TANH R7, R178 ;  /* 0x000000b200077308 */ /* 0x000ea20000002400 */
[----:B------:R-:W-:Y:S01]  /*16d00*/  IMAD.IADD R2, R230, 0x1, -R2 ;  /* 0x00000001e6027824 */ /* 0x000fe200078e0a02 */
[----:B------:R-:W-:Y:S01]  /*16d10*/  IABS R6, R6 ;  /* 0x0000000600067213 */ /* 0x000fe20000000000 */
[----:B------:R-:W-:Y:S01]  /*16d20*/  FMUL.FTZ R13, R13, UR10 ;  /* 0x0000000a0d0d7c20 */ /* 0x000fe20008410000 */
[----:B------:R-:W-:Y:S01]  /*16d30*/  IABS R4, R111 ;  /* 0x0000006f00047213 */ /* 0x000fe20000000000 */
[----:B------:R-:W-:Y:S01]  /*16d40*/  FMUL.FTZ R55, R55, UR10 ;  /* 0x0000000a37377c20 */ /* 0x000fe20008410000 */
[----:B------:R-:W-:Y:S01]  /*16d50*/  IABS R11, R2 ;  /* 0x00000002000b7213 */ /* 0x000fe20000000000 */
[----:B------:R-:W-:Y:S03]  /*16d60*/  IMAD.MOV.U32 R2, RZ, RZ, R6 ;  /* 0x000000ffff027224 */ /* 0x000fe600078e0006 */
[----:B------:R3:W4:Y:S01]  /*16d70*/  MUFU.TANH R105, R13 ;  /* 0x0000000d00697308 */ /* 0x0007220000002400 */
[----:B------:R-:W-:Y:S01]  /*16d80*/  I2FP.F32.S32 R4, R4 ;  /* 0x0000000400047245 */ /* 0x000fe20000201400 */
[----:B------:R-:W-:Y:S01]  /*16d90*/  FMUL.FTZ R15, R15, UR10 ;  /* 0x0000000a0f0f7c20 */ /* 0x000fe20008410000 */
[----:B------:R-:W-:Y:S01]  /*16da0*/  IABS R5, R110 ;  /* 0x0000006e00057213 */ /* 0x000fe20000000000 */
[----:B------:R-:W-:Y:S01]  /*16db0*/  FMUL.FTZ R14, R14, UR10 ;  /* 0x0000000a0e0e7c20 */ /* 0x000fe20008410000 */
[----:B------:R-:W-:Y:S01]  /*16dc0*/  I2FP.F32.S32 R2, R2 ;  /* 0x0000000200027245 */ /* 0x000fe20000201400 */
[----:B------:R-:W-:Y:S01]  /*16dd0*/  FMUL.FTZ R23, R23, UR10 ;  /* 0x0000000a17177c20 */ /* 0x000fe20008410000 */
[----:B------:R-:W-:Y:S03]  /*16de0*/  I2FP.F32.S32 R5, R5 ;  /* 0x0000000500057245 */ /* 0x000fe60000201400 */
[----:B------:R-:W-:Y:S01]  /*16df0*/  MUFU.TANH R103, R15 ;  /* 0x0000000f00677308 */ /* 0x000fe20000002400 */
[----:B------:R-:W-:Y:S01]  /*16e00*/  I2FP.F32.S32 R11, R11 ;  /* 0x0000000b000b7245 */ /* 0x000fe20000201400 */
[----:B------:R-:W-:Y:S01]  /*16e10*/  FFMA.FTZ R101, R2, -UR19, R101 ;  /* 0x8000001302657c23 */ /* 0x000fe20008010065 */
[C---:B------:R-:W-:Y:S02]  /*16e20*/  VIADD R2, R0.reuse, 0x9 ;  /* 0x0000000900027836 */ /* 0x040fe40000000000 */
[----:B------:R-:W-:Y:S01]  /*16e30*/  FFMA.FTZ R102, R5, -UR19, R176 ;  /* 0x8000001305667c23 */ /* 0x000fe200080100b0 */
[C---:B------:R-:W-:Y:S01]  /*16e40*/  ISETP.GE.AND P1, PT, R0.reuse, R225, PT ;  /* 0x000000e10000720c */ /* 0x040fe20003f26270 */
[----:B------:R-:W-:Y:S01]  /*16e50*/  FMUL.FTZ R27, R27, UR10 ;  /* 0x0000000a1b1b7c20 */ /* 0x000fe20008410000 */
[--C-:B------:R-:W-:Y:S02]  /*16e60*/  IMAD.IADD R5, R229, 0x1, -R2.reuse ;  /* 0x00000001e5057824 */ /* 0x100fe400078e0a02 */
[----:B------:R-:W5:Y:S01]  /*16e70*/  MUFU.TANH R104, R14 ;  /* 0x0000000e00687308 */ /* 0x000f620000002400 */
[----:B------:R-:W-:Y:S01]  /*16e80*/  ISETP.GE.AND P0, PT, R0, R226, PT ;  /* 0x000000e20000720c */ /* 0x000fe20003f06270 */
[----:B------:R-:W-:Y:S01]  /*16e90*/  IMAD.IADD R10, R230, 0x1, -R2 ;  /* 0x00000001e60a7824 */ /* 0x000fe200078e0a02 */
[C---:B------:R-:W-:Y:S01]  /*16ea0*/  ISETP.GE.OR P1, PT, R0.reuse, R233, !P1 ;  /* 0x000000e90000720c */ /* 0x040fe20004f26670 */
[----:B------:R-:W-:Y:S01]  /*16eb0*/  FMUL.FTZ R17, R17, UR10 ;  /* 0x0000000a11117c20 */ /* 0x000fe20008410000 */
[----:B------:R-:W-:Y:S01]  /*16ec0*/  ISETP.GE.OR P0, PT, R0, R234, !P0 ;  /* 0x000000ea0000720c */ /* 0x000fe20004706670 */
[----:B------:R-:W-:Y:S01]  /*16ed0*/  FMUL.FTZ R26, R26, UR10 ;  /* 0x0000000a1a1a7c20 */ /* 0x000fe20008410000 */
[----:B------:R-:W-:Y:S03]  /*16ee0*/  FSEL R182, R182, -INF , !P1 ;  /* 0xff800000b6b67808 */ /* 0x000fe60004800000 */
[----:B------:R5:W5:Y:S01]  /*16ef0*/  MUFU.TANH R15, R17 ;  /* 0x00000011000f7308 */ /* 0x000b620000002400 */
[----:B------:R-:W-:Y:S01]  /*16f00*/  FSEL R181, R181, -INF , !P5 ;  /* 0xff800000b5b57808 */ /* 0x000fe20006800000 */
[----:B------:R-:W-:Y:S01]  /*16f10*/  FMUL.FTZ R18, R18, UR10 ;  /* 0x0000000a12127c20 */ /* 0x000fe20008410000 */
[-C--:B------:R-:W-:Y:S01]  /*16f20*/  ISETP.GE.AND P5, PT, R2, R224.reuse, PT ;  /* 0x000000e00200720c */ /* 0x080fe20003fa6270 */
[----:B---3--:R-:W-:Y:S01]  /*16f30*/  FMUL.FTZ R13, R19, UR10 ;  /* 0x0000000a130d7c20 */ /* 0x008fe20008410000 */
[----:B------:R-:W-:Y:S01]  /*16f40*/  FSEL R180, R180, -INF , !P0 ;  /* 0xff800000b4b47808 */ /* 0x000fe20004000000 */
[----:B------:R-:W-:Y:S01]  /*16f50*/  FMUL.FTZ R16, R16, UR10 ;  /* 0x0000000a10107c20 */ /* 0x000fe20008410000 */
[----:B------:R-:W-:Y:S03]  /*16f60*/  FSEL R179, R179, -INF , !P6 ;  /* 0xff800000b3b37808 */ /* 0x000fe60007000000 */
[----:B------:R-:W3:Y:S01]  /*16f70*/  MUFU.TANH R14, R18 ;  /* 0x00000012000e7308 */ /* 0x000ee20000002400 */
[----:B------:R-:W-:Y:S01]  /*16f80*/  ISETP.GE.AND P0, PT, R0, R224, PT ;  /* 0x000000e00000720c */ /* 0x000fe20003f06270 */
[----:B------:R-:W-:Y:S01]  /*16f90*/  FMUL.FTZ R24, R24, UR10 ;  /* 0x0000000a18187c20 */ /* 0x000fe20008410000 */
[----:B------:R-:W-:Y:S01]  /*16fa0*/  ISETP.GE.AND P6, PT, R0, R223, PT ;  /* 0x000000df0000720c */ /* 0x000fe20003fc6270 */
[----:B------:R-:W-:Y:S01]  /*16fb0*/  FMUL.FTZ R25, R25, UR10 ;  /* 0x0000000a19197c20 */ /* 0x000fe20008410000 */
[-C--:B------:R-:W-:Y:S01]  /*16fc0*/  ISETP.GE.OR P5, PT, R2, R232.reuse, !P5 ;  /* 0x000000e80200720c */ /* 0x080fe20006fa6670 */
[----:B------:R-:W-:Y:S01]  /*16fd0*/  FMUL.FTZ R22, R22, UR10 ;  /* 0x0000000a16167c20 */ /* 0x000fe20008410000 */
[C---:B------:R-:W-:Y:S03]  /*16fe0*/  ISETP.GE.OR P0, PT, R0.reuse, R232, !P0 ;  /* 0x000000e80000720c */ /* 0x040fe60004706670 */
[----:B------:R-:W3:Y:S01]  /*16ff0*/  MUFU.TANH R13, R13 ;  /* 0x0000000d000d7308 */ /* 0x000ee20000002400 */
[----:B------:R-:W-:Y:S01]  /*17000*/  ISETP.GE.OR P6, PT, R0, R231, !P6 ;  /* 0x000000e70000720c */ /* 0x000fe200077c6670 */
[----:B------:R-:W-:Y:S01]  /*17010*/  FMUL.FTZ R28, R28, UR10 ;  /* 0x0000000a1c1c7c20 */ /* 0x000fe20008410000 */
[----:B------:R-:W-:Y:S01]  /*17020*/  FSEL R184, R102, -INF , !P0 ;  /* 0xff80000066b87808 */ /* 0x000fe20004000000 */
[----:B------:R-:W-:Y:S01]  /*17030*/  FMUL.FTZ R32, R32, UR10 ;  /* 0x0000000a20207c20 */ /* 0x000fe20008410000 */
[----:B------:R-:W-:Y:S01]  /*17040*/  FSEL R183, R101, -INF , !P3 ;  /* 0xff80000065b77808 */ /* 0x000fe20005800000 */
[----:B------:R-:W-:Y:S01]  /*17050*/  FMUL.FTZ R33, R33, UR10 ;  /* 0x0000000a21217c20 */ /* 0x000fe20008410000 */
[----:B------:R-:W-:Y:S03]  /*17060*/  FMUL.FTZ R34, R34, UR10 ;  /* 0x0000000a22227c20 */ /* 0x000fe60008410000 */
[----:B------:R-:W3:Y:S01]  /*17070*/  MUFU.TANH R16, R16 ;  /* 0x0000001000107308 */ /* 0x000ee20000002400 */
[----:B------:R-:W-:Y:S01]  /*17080*/  FMUL.FTZ R35, R35, UR10 ;  /* 0x0000000a23237c20 */ /* 0x000fe20008410000 */
[----:B------:R-:W-:Y:S01]  /*17090*/  FMUL.FTZ R48, R48, UR10 ;  /* 0x0000000a30307c20 */ /* 0x000fe20008410000 */
[----:B------:R-:W-:Y:S01]  /*170a0*/  FMUL.FTZ R49, R49, UR10 ;  /* 0x0000000a31317c20 */ /* 0x000fe20008410000 */
[----:B------:R-:W-:Y:S01]  /*170b0*/  FMUL.FTZ R51, R51, UR10 ;  /* 0x0000000a33337c20 */ /* 0x000fe20008410000 */
[----:B------:R-:W-:Y:S01]  /*170c0*/  FMUL.FTZ R50, R50, UR10 ;  /* 0x0000000a32327c20 */ /* 0x000fe20008410000 */
[----:B------:R-:W-:Y:S01]  /*170d0*/  FMUL.FTZ R56, R56, UR10 ;  /* 0x0000000a38387c20 */ /* 0x000fe20008410000 */
[----:B------:R-:W-:Y:S03]  /*170e0*/  FMUL.FTZ R57, R57, UR10 ;  /* 0x0000000a39397c20 */ /* 0x000fe60008410000 */
[----:B------:R3:W-:Y:S01]  /*170f0*/  MUFU.TANH R18, R23 ;  /* 0x0000001700127308 */ /* 0x0007e20000002400 */
[----:B------:R-:W-:Y:S01]  /*17100*/  FMUL.FTZ R20, R20, UR10 ;  /* 0x0000000a14147c20 */ /* 0x000fe20008410000 */
[----:B------:R-:W-:Y:S01]  /*17110*/  FMUL.FTZ R21, R21, UR10 ;  /* 0x0000000a15157c20 */ /* 0x000fe20008410000 */
[----:B------:R-:W-:Y:S01]  /*17120*/  FMUL.FTZ R62, R62, UR10 ;  /* 0x0000000a3e3e7c20 */ /* 0x000fe20008410000 */
[----:B------:R-:W-:Y:S01]  /*17130*/  FMUL.FTZ R58, R58, UR10 ;  /* 0x0000000a3a3a7c20 */ /* 0x000fe20008410000 */
[----:B------:R-:W-:Y:S01]  /*17140*/  FMUL.FTZ R63, R63, UR10 ;  /* 0x0000000a3f3f7c20 */ /* 0x000fe20008410000 */
[----:B------:R-:W-:Y:S01]  /*17150*/  FMUL.FTZ R29, R29, UR10 ;  /* 0x0000000a1d1d7c20 */ /* 0x000fe20008410000 */
[----:B------:R-:W-:Y:S03]  /*17160*/  FMUL.FTZ R30, R30, UR10 ;  /* 0x0000000a1e1e7c20 */ /* 0x000fe60008410000 */
[----:B------:R-:W-:Y:S01]  /*17170*/  MUFU.TANH R19, R22 ;  /* 0x0000001600137308 */ /* 0x000fe20000002400 */
        /* <DEDUP_REMOVED lines=18> */
[----:B------:R-:W-:Y:S01]  /*172a0*/  UISETP.GT.AND UP0, UPT, UR12, UR14, UPT ;  /* 0x0000000e0c00728c */ /* 0x000fe2000bf04270 */
[----:B------:R-:W-:Y:S06]  /*172b0*/  UMOV UR20, UR12 ;  /* 0x0000000c00147c82 */ /* 0x000fec0008000000 */
[----:B------:R-:W-:Y:S10]  /*172c0*/  MUFU.TANH R45, R45 ;  /* 0x0000002d002d7308 */ /* 0x000ff40000002400 */
[----:B------:R-:W-:Y:S10]  /*172d0*/  MUFU.TANH R47, R47 ;  /* 0x0000002f002f7308 */ /* 0x000ff40000002400 */
[----:B------:R-:W-:Y:S10]  /*172e0*/  MUFU.TANH R46, R46 ;  /* 0x0000002e002e7308 */ /* 0x000ff40000002400 */
[----:B------:R-:W-:Y:S10]  /*172f0*/  MUFU.TANH R66, R66 ;  /* 0x0000004200427308 */ /* 0x000ff40000002400 */
[----:B------:R-:W-:Y:S10]  /*17300*/  MUFU.TANH R67, R67 ;  /* 0x0000004300437308 */ /* 0x000ff40000002400 */
[----:B------:R-:W-:Y:S10]  /*17310*/  MUFU.TANH R64, R64 ;  /* 0x0000004000407308 */ /* 0x000ff40000002400 */
[----:B------:R-:W-:Y:S10]  /*17320*/  MUFU.TANH R65, R65 ;  /* 0x0000004100417308 */ /* 0x000ff40000002400 */
[----:B------:R-:W-:Y:S10]  /*17330*/  MUFU.TANH R60, R60 ;  /* 0x0000003c003c7308 */ /* 0x000ff40000002400 */
[----:B------:R-:W-:Y:S01]  /*17340*/  MUFU.TANH R61, R61 ;  /* 0x0000003d003d7308 */ /* 0x000fe20000002400 */
[----:B-1----:R-:W-:Y:S01]  /*17350*/  FFMA.FTZ R12, R4, -UR19, R8 ;  /* 0x80000013040c7c23 */ /* 0x002fe20008010008 */
[----:B------:R-:W-:Y:S01]  /*17360*/  IADD3 R4, R0, 0x8, RZ ;  /* 0x0000000800047810 */ /* 0x000fe20007ffe0ff */
[----:B--2---:R-:W-:Y:S01]  /*17370*/  FFMA.FTZ R11, R11, -UR19, R7 ;  /* 0x800000130b0b7c23 */ /* 0x004fe20008010007 */
[----:B------:R-:W-:Y:S02]  /*17380*/  IABS R7, R5 ;  /* 0x0000000500077213 */ /* 0x000fe40000000000 */
[----:B------:R-:W-:Y:S01]  /*17390*/  IADD3 R8, R230, -R4, RZ ;  /* 0x80000004e6087210 */ /* 0x000fe20007ffe0ff */
[----:B------:R-:W-:Y:S01]  /*173a0*/  IMAD.IADD R6, R229, 0x1, -R4 ;  /* 0x00000001e5067824 */ /* 0x000fe200078e0a04 */
[----:B------:R-:W-:Y:S02]  /*173b0*/  ISETP.GE.AND P1, PT, R4, R224, PT ;  /* 0x000000e00400720c */ /* 0x000fe40003f26270 */
[----:B------:R-:W-:Y:S02]  /*173c0*/  IABS R5, R8 ;  /* 0x0000000800057213 */ /* 0x000fe40000000000 */
[----:B------:R-:W-:Y:S02]  /*173d0*/  IABS R9, R6 ;  /* 0x0000000600097213 */ /* 0x000fe40000000000 */
[----:B------:R-:W-:Y:S02]  /*173e0*/  I2FP.F32.S32 R8, R7 ;  /* 0x0000000700087245 */ /* 0x000fe40000201400 */
[----:B------:R-:W-:Y:S02]  /*173f0*/  I2FP.F32.S32 R9, R9 ;  /* 0x0000000900097245 */ /* 0x000fe40000201400 */
[----:B------:R-:W-:Y:S01]  /*17400*/  I2FP.F32.S32 R7, R5 ;  /* 0x0000000500077245 */ /* 0x000fe20000201400 */
[----:B----4-:R-:W-:Y:S01]  /*17410*/  FFMA.FTZ R5, R8, -UR19, R105 ;  /* 0x8000001308057c23 */ /* 0x010fe20008010069 */
[----:B------:R-:W-:Y:S01]  /*17420*/  ISETP.GE.OR P1, PT, R4, R232, !P1 ;  /* 0x000000e80400720c */ /* 0x000fe20004f26670 */
[----:B------:R-:W-:Y:S01]  /*17430*/  FFMA.FTZ R9, R9, -UR19, R108 ;  /* 0x8000001309097c23 */ /* 0x000fe2000801006c */
[----:B------:R-:W-:Y:S01]  /*17440*/  IABS R6, R10 ;  /* 0x0000000a00067213 */ /* 0x000fe20000000000 */
[----:B-----5:R-:W-:Y:S01]  /*17450*/  FFMA.FTZ R104, R7, -UR19, R104 ;  /* 0x8000001307687c23 */ /* 0x020fe20008010068 */
[----:B------:R-:W-:Y:S01]  /*17460*/  FSEL R206, R11, -INF , !P2 ;  /* 0xff8000000bce7808 */ /* 0x000fe20005000000 */
[----:B------:R-:W-:Y:S01]  /*17470*/  MUFU.TANH R108, R63 ;  /* 0x0000003f006c7308 */ /* 0x000fe20000002400 */
[----:B------:R-:W-:Y:S02]  /*17480*/  FSEL R176, R9, -INF , !P1 ;  /* 0xff80000009b07808 */ /* 0x000fe40004800000 */
[----:B------:R-:W-:Y:S02]  /*17490*/  FSEL R177, R5, -INF , !P5 ;  /* 0xff80000005b17808 */ /* 0x000fe40006800000 */
[C---:B------:R-:W-:Y:S02]  /*174a0*/  ISETP.GE.AND P2, PT, R2.reuse, R223, PT ;  /* 0x000000df0200720c */ /* 0x040fe40003f46270 */
[C---:B------:R-:W-:Y:S02]  /*174b0*/  ISETP.GE.AND P1, PT, R2.reuse, R226, PT ;  /* 0x000000e20200720c */ /* 0x040fe40003f26270 */
[----:B------:R-:W-:Y:S02]  /*174c0*/  ISETP.GE.AND P5, PT, R2, R225, PT ;  /* 0x000000e10200720c */ /* 0x000fe40003fa6270 */
[----:B------:R-:W-:Y:S02]  /*174d0*/  I2FP.F32.S32 R6, R6 ;  /* 0x0000000600067245 */ /* 0x000fe40000201400 */
[----:B------:R-:W-:Y:S02]  /*174e0*/  FSEL R210, R12, -INF , !P6 ;  /* 0xff8000000cd27808 */ /* 0x000fe40007000000 */
[C---:B------:R-:W-:Y:S01]  /*174f0*/  IADD3 R5, R227.reuse, -R2, RZ ;  /* 0x80000002e3057210 */ /* 0x040fe20007ffe0ff */
[----:B------:R-:W-:Y:S01]  /*17500*/  FFMA.FTZ R103, R6, -UR19, R103 ;  /* 0x8000001306677c23 */ /* 0x000fe20008010067 */
[C---:B------:R-:W-:Y:S01]  /*17510*/  ISETP.GE.AND P0, PT, R4.reuse, R223, PT ;  /* 0x000000df0400720c */ /* 0x040fe20003f06270 */
[----:B------:R-:W-:Y:S01]  /*17520*/  IMAD.IADD R6, R227, 0x1, -R4 ;  /* 0x00000001e3067824 */ /* 0x000fe200078e0a04 */
[C---:B------:R-:W-:Y:S02]  /*17530*/  ISETP.GE.AND P3, PT, R4.reuse, R226, PT ;  /* 0x000000e20400720c */ /* 0x040fe40003f66270 */
[----:B------:R-:W-:Y:S02]  /*17540*/  ISETP.GE.AND P6, PT, R4, R225, PT ;  /* 0x000000e10400720c */ /* 0x000fe40003fc6270 */
[C---:B------:R-:W-:Y:S02]  /*17550*/  ISETP.GE.OR P2, PT, R2.reuse, R231, !P2 ;  /* 0x000000e70200720c */ /* 0x040fe40005746670 */
[CC--:B------:R-:W-:Y:S02]  /*17560*/  ISETP.GE.OR P1, PT, R2.reuse, R234.reuse, !P1 ;  /* 0x000000ea0200720c */ /* 0x0c0fe40004f26670 */
        /* <DEDUP_REMOVED lines=9> */
[----:B------:R-:W-:Y:S01]  /*17600*/  IABS R17, R6 ;  /* 0x0000000600117213 */ /* 0x000fe20000000000 */
[----:B------:R-:W-:Y:S01]  /*17610*/  MUFU.TANH R5, R21 ;  /* 0x0000001500057308 */ /* 0x000fe20000002400 */
[----:B------:R-:W-:Y:S02]  /*17620*/  IABS R4, R4 ;  /* 0x0000000400047213 */ /* 0x000fe40000000000 */
[----:B------:R-:W-:Y:S02]  /*17630*/  I2FP.F32.S32 R2, R2 ;  /* 0x0000000200027245 */ /* 0x000fe40000201400 */
[----:B------:R-:W-:Y:S02]  /*17640*/  I2FP.F32.S32 R4, R4 ;  /* 0x0000000400047245 */ /* 0x000fe40000201400 */
[----:B------:R-:W-:Y:S03]  /*17650*/  I2FP.F32.S32 R7, R7 ;  /* 0x0000000700077245 */ /* 0x000fe60000201400 */
[----:B------:R-:W1:Y:S01]  /*17660*/  MUFU.TANH R6, R20 ;  /* 0x0000001400067308 */ /* 0x000e620000002400 */
[----:B------:R-:W-:Y:S01]  /*17670*/  I2FP.F32.S32 R17, R17 ;  /* 0x0000001100117245 */ /* 0x000fe20000201400 */
[----:B------:R-:W-:Y:S01]  /*17680*/  FFMA.FTZ R15, R2, -UR19, R15 ;  /* 0x80000013020f7c23 */ /* 0x000fe2000801000f */
[----:B---3--:R-:W-:Y:S01]  /*17690*/  FFMA.FTZ R14, R4, -UR19, R14 ;  /* 0x80000013040e7c23 */ /* 0x008fe2000801000e */
[C---:B------:R-:W-:Y:S01]  /*176a0*/  IADD3 R2, R0.reuse, 0x11, RZ ;  /* 0x0000001100027810 */ /* 0x040fe20007ffe0ff */
[----:B------:R-:W-:Y:S02]  /*176b0*/  VIADD R4, R0, 0x10 ;  /* 0x0000001000047836 */ /* 0x000fe40000000000 */
[----:B------:R-:W-:Y:S01]  /*176c0*/  FFMA.FTZ R13, R7, -UR19, R13 ;  /* 0x80000013070d7c23 */ /* 0x000fe2000801000d */
[----:B------:R-:W-:Y:S02]  /*176d0*/  FFMA.FTZ R17, R17, -UR19, R16 ;  /* 0x8000001311117c23 */ /* 0x000fe40008010010 */
[----:B------:R-:W-:Y:S01]  /*176e0*/  MUFU.TANH R21, R30 ;  /* 0x0000001e00157308 */ /* 0x000fe20000002400 */
[----:B------:R-:W-:Y:S01]  /*176f0*/  FSEL R111, R15, -INF , !P1 ;  /* 0xff8000000f6f7808 */ /* 0x000fe20004800000 */
[C---:B------:R-:W-:Y:S01]  /*17700*/  IMAD.IADD R8, R227.reuse, 0x1, -R4 ;  /* 0x00000001e3087824 */ /* 0x040fe200078e0a04 */
[----:B------:R-:W-:Y:S01]  /*17710*/  FSEL R23, R104, -INF , !P0 ;  /* 0xff80000068177808 */ /* 0x000fe20004000000 */
[----:B------:R-:W-:Y:S01]  /*17720*/  IMAD.IADD R7, R227, 0x1, -R2 ;  /* 0x00000001e3077824 */ /* 0x000fe200078e0a02 */
[----:B------:R-:W-:Y:S01]  /*17730*/  FSEL R101, R103, -INF , !P2 ;  /* 0xff80000067657808 */ /* 0x000fe20005000000 */
[----:B------:R-:W-:Y:S01]  /*17740*/  IMAD.IADD R10, R228, 0x1, -R4 ;  /* 0x00000001e40a7824 */ /* 0x000fe200078e0a04 */
[----:B------:R-:W-:Y:S03]  /*17750*/  FSEL R178, R14, -INF , !P6 ;  /* 0xff8000000eb27808 */ /* 0x000fe60007000000 */
[----:B------:R2:W-:Y:S01]  /*17760*/  MUFU.TANH R16, R24 ;  /* 0x0000001800107308 */ /* 0x0005e20000002400 */
[----:B------:R-:W-:Y:S02]  /*17770*/  IABS R11, R8 ;  /* 0x00000008000b7213 */ /* 0x000fe40000000000 */
[----:B------:R-:W-:Y:S02]  /*17780*/  IABS R9, R7 ;  /* 0x0000000700097213 */ /* 0x000fe40000000000 */
[----:B------:R-:W-:Y:S02]  /*17790*/  I2FP.F32.S32 R11, R11 ;  /* 0x0000000b000b7245 */ /* 0x000fe40000201400 */
[-C--:B------:R-:W-:Y:S03]  /*177a0*/  ISETP.GE.AND P0, PT, R4, R226.reuse, PT ;  /* 0x000000e20400720c */ /* 0x080fe60003f06270 */
[----:B------:R3:W-:Y:S01]  /*177b0*/  MUFU.TANH R15, R25 ;  /* 0x00000019000f7308 */ /* 0x0007e20000002400 */
[----:B------:R-:W-:Y:S01]  /*177c0*/  I2FP.F32.S32 R9, R9 ;  /* 0x0000000900097245 */ /* 0x000fe20000201400 */
[----:B-1----:R-:W-:Y:S01]  /*177d0*/  FFMA.FTZ R6, R11, -UR19, R6 ;  /* 0x800000130b067c23 */ /* 0x002fe20008010006 */
[----:B------:R-:W-:Y:S02]  /*177e0*/  ISETP.GE.AND P2, PT, R2, R226, PT ;  /* 0x000000e20200720c */ /* 0x000fe40003f46270 */
[-C--:B------:R-:W-:Y:S01]  /*177f0*/  ISETP.GE.OR P0, PT, R4, R234.reuse, !P0 ;  /* 0x000000ea0400720c */ /* 0x080fe20004706670 */
[----:B------:R-:W-:Y:S01]  /*17800*/  FFMA.FTZ R5, R9, -UR19, R5 ;  /* 0x8000001309057c23 */ /* 0x000fe20008010005 */
[----:B------:R-:W-:Y:S03]  /*17810*/  ISETP.GE.OR P2, PT, R2, R234, !P2 ;  /* 0x000000ea0200720c */ /* 0x000fe60005746670 */
[----:B------:R-:W1:Y:S01]  /*17820*/  MUFU.TANH R14, R26 ;  /* 0x0000001a000e7308 */ /* 0x000e620000002400 */
[----:B------:R-:W-:Y:S02]  /*17830*/  FSEL R102, R17, -INF , !P3 ;  /* 0xff80000011667808 */ /* 0x000fe40005800000 */
[----:B------:R-:W-:Y:S02]  /*17840*/  IABS R7, R10 ;  /* 0x0000000a00077213 */ /* 0x000fe40000000000 */
[----:B------:R-:W-:Y:S02]  /*17850*/  ISETP.GE.AND P3, PT, R4, R225, PT ;  /* 0x000000e10400720c */ /* 0x000fe40003f66270 */
[----:B--2---:R-:W-:Y:S03]  /*17860*/  FSEL R24, R6, -INF , !P0 ;  /* 0xff80000006187808 */ /* 0x004fe60004000000 */
[----:B------:R-:W-:Y:S01]  /*17870*/  MUFU.TANH R20, R31 ;  /* 0x0000001f00147308 */ /* 0x000fe20000002400 */
[C---:B------:R-:W-:Y:S01]  /*17880*/  ISETP.GE.AND P1, PT, R4.reuse, R224, PT ;  /* 0x000000e00400720c */ /* 0x040fe20003f26270 */
[----:B------:R-:W-:Y:S01]  /*17890*/  IMAD.IADD R6, R229, 0x1, -R4 ;  /* 0x00000001e5067824 */ /* 0x000fe200078e0a04 */
[----:B------:R-:W-:Y:S02]  /*178a0*/  ISETP.GE.AND P6, PT, R4, R223, PT ;  /* 0x000000df0400720c */ /* 0x000fe40003fc6270 */
[----:B------:R-:W-:Y:S01]  /*178b0*/  FSEL R189, R5, -INF , !P2 ;  /* 0xff80000005bd7808 */ /* 0x000fe20005000000 */
[----:B------:R-:W-:Y:S01]  /*178c0*/  IMAD.IADD R5, R229, 0x1, -R2 ;  /* 0x00000001e5057824 */ /* 0x000fe200078e0a02 */
[----:B------:R-:W-:Y:S03]  /*178d0*/  IADD3 R12, R228, -R2, RZ ;  /* 0x80000002e40c7210 */ /* 0x000fe60007ffe0ff */
[----:B------:R-:W-:Y:S01]  /*178e0*/  MUFU.TANH R17, R32 ;  /* 0x0000002000117308 */ /* 0x000fe20000002400 */
[----:B------:R-:W-:Y:S02]  /*178f0*/  I2FP.F32.S32 R7, R7 ;  /* 0x0000000700077245 */ /* 0x000fe40000201400 */
[C---:B------:R-:W-:Y:S02]  /*17900*/  ISETP.GE.OR P3, PT, R4.reuse, R233, !P3 ;  /* 0x000000e90400720c */ /* 0x040fe40005f66670 */
[C---:B------:R-:W-:Y:S01]  /*17910*/  ISETP.GE.OR P1, PT, R4.reuse, R232, !P1 ;  /* 0x000000e80400720c */ /* 0x040fe20004f26670 */
[----:B------:R-:W-:Y:S01]  /*17920*/  FFMA.FTZ R19, R7, -UR19, R19 ;  /* 0x8000001307137c23 */ /* 0x000fe20008010013 */
[----:B------:R-:W-:Y:S01]  /*17930*/  ISETP.GE.OR P6, PT, R4, R231, !P6 ;  /* 0x000000e70400720c */ /* 0x000fe200077c6670 */
[----:B------:R-:W-:Y:S01]  /*17940*/  IMAD.IADD R4, R230, 0x1, -R4 ;  /* 0x00000001e6047824 */ /* 0x000fe200078e0a04 */
[----:B---3--:R-:W-:Y:S02]  /*17950*/  FSEL R25, R13, -INF , !P5 ;  /* 0xff8000000d197808 */ /* 0x008fe40006800000 */
[----:B------:R-:W2:Y:S01]  /*17960*/  MUFU.TANH R13, R27 ;  /* 0x0000001b000d7308 */ /* 0x000ea20000002400 */
[----:B------:R-:W-:Y:S02]  /*17970*/  IABS R8, R12 ;  /* 0x0000000c00087213 */ /* 0x000fe40000000000 */
[C---:B------:R-:W-:Y:S02]  /*17980*/  ISETP.GE.AND P5, PT, R2.reuse, R225, PT ;  /* 0x000000e10200720c */ /* 0x040fe40003fa6270 */
[----:B------:R-:W-:Y:S02]  /*17990*/  IABS R6, R6 ;  /* 0x0000000600067213 */ /* 0x000fe40000000000 */
[----:B------:R-:W-:Y:S02]  /*179a0*/  IABS R9, R5 ;  /* 0x0000000500097213 */ /* 0x000fe40000000000 */
[C---:B------:R-:W-:Y:S01]  /*179b0*/  ISETP.GE.AND P0, PT, R2.reuse, R224, PT ;  /* 0x000000e00200720c */ /* 0x040fe20003f06270 */
[----:B------:R-:W-:Y:S01]  /*179c0*/  IMAD.MOV.U32 R5, RZ, RZ, R6 ;  /* 0x000000ffff057224 */ /* 0x000fe200078e0006 */
[C---:B------:R-:W-:Y:S01]  /*179d0*/  ISETP.GE.AND P2, PT, R2.reuse, R223, PT ;  /* 0x000000df0200720c */ /* 0x040fe20003f46270 */
[----:B------:R3:W-:Y:S01]  /*179e0*/  MUFU.TANH R6, R28 ;  /* 0x0000001c00067308 */ /* 0x0007e20000002400 */
[----:B------:R-:W-:Y:S02]  /*179f0*/  I2FP.F32.S32 R8, R8 ;  /* 0x0000000800087245 */ /* 0x000fe40000201400 */
[C---:B------:R-:W-:Y:S02]  /*17a00*/  ISETP.GE.OR P5, PT, R2.reuse, R233, !P5 ;  /* 0x000000e90200720c */ /* 0x040fe40006fa6670 */
[----:B------:R-:W-:Y:S01]  /*17a10*/  ISETP.GE.OR P0, PT, R2, R232, !P0 ;  /* 0x000000e80200720c */ /* 0x000fe20004706670 */
[----:B------:R-:W-:Y:S01]  /*17a20*/  FFMA.FTZ R18, R8, -UR19, R18 ;  /* 0x8000001308127c23 */ /* 0x000fe20008010012 */
[----:B------:R-:W-:Y:S02]  /*17a30*/  ISETP.GE.OR P2, PT, R2, R231, !P2 ;  /* 0x000000e70200720c */ /* 0x000fe40005746670 */
[----:B------:R-:W-:Y:S01]  /*17a40*/  IABS R7, R4 ;  /* 0x0000000400077213 */ /* 0x000fe20000000000 */
[----:B------:R-:W-:Y:S01]  /*17a50*/  IMAD.MOV.U32 R4, RZ, RZ, R9 ;  /* 0x000000ffff047224 */ /* 0x000fe200078e0009 */
[----:B------:R-:W-:Y:S02]  /*17a60*/  IADD3 R2, R230, -R2, RZ ;  /* 0x80000002e6027210 */ /* 0x000fe40007ffe0ff */
[----:B------:R-:W-:Y:S02]  /*17a70*/  I2FP.F32.S32 R7, R7 ;  /* 0x0000000700077245 */ /* 0x000fe40000201400 */
[----:B------:R-:W-:Y:S02]  /*17a80*/  IABS R8, R2 ;  /* 0x0000000200087213 */ /* 0x000fe40000000000 */
[----:B------:R-:W-:Y:S01]  /*17a90*/  I2FP.F32.S32 R2, R5 ;  /* 0x0000000500027245 */ /* 0x000fe20000201400 */
[----:B-1----:R-:W-:Y:S01]  /*17aa0*/  FFMA.FTZ R14, R7, -UR19, R14 ;  /* 0x80000013070e7c23 */ /* 0x002fe2000801000e */
[----:B------:R-:W1:Y:S01]  /*17ab0*/  MUFU.TANH R5, R29 ;  /* 0x0000001d00057308 */ /* 0x000e620000002400 */
[----:B------:R-:W-:Y:S02]  /*17ac0*/  I2FP.F32.S32 R4, R4 ;  /* 0x0000000400047245 */ /* 0x000fe40000201400 */
[----:B------:R-:W-:Y:S01]  /*17ad0*/  I2FP.F32.S32 R8, R8 ;  /* 0x0000000800087245 */ /* 0x000fe20000201400 */
[----:B------:R-:W-:Y:S01]  /*17ae0*/  FFMA.FTZ R16, R2, -UR19, R16 ;  /* 0x8000001302107c23 */ /* 0x000fe20008010010 */
[----:B------:R-:W-:Y:S01]  /*17af0*/  IADD3 R2, R0, 0x19, RZ ;  /* 0x0000001900027810 */ /* 0x000fe20007ffe0ff */
[----:B------:R-:W-:Y:S01]  /*17b00*/  FFMA.FTZ R15, R4, -UR19, R15 ;  /* 0x80000013040f7c23 */ /* 0x000fe2000801000f */
[----:B------:R-:W-:Y:S02]  /*17b10*/  VIADD R4, R0, 0x18 ;  /* 0x0000001800047836 */ /* 0x000fe40000000000 */
[----:B--2---:R-:W-:Y:S01]  /*17b20*/  FFMA.FTZ R13, R8, -UR19, R13 ;  /* 0x80000013080d7c23 */ /* 0x004fe2000801000d */
[----:B---3--:R-:W-:Y:S01]  /*17b30*/  FSEL R28, R19, -INF , !P3 ;  /* 0xff800000131c7808 */ /* 0x008fe20005800000 */
[C---:B------:R-:W-:Y:S01]  /*17b40*/  IMAD.IADD R7, R229.reuse, 0x1, -R2 ;  /* 0x00000001e5077824 */ /* 0x040fe200078e0a02 */
[----:B------:R-:W-:Y:S01]  /*17b50*/  MUFU.TANH R19, R38 ;  /* 0x0000002600137308 */ /* 0x000fe20000002400 */
[--C-:B------:R-:W-:Y:S01]  /*17b60*/  IMAD.IADD R8, R229, 0x1, -R4.reuse ;  /* 0x00000001e5087824 */ /* 0x100fe200078e0a04 */
[----:B------:R-:W-:Y:S01]  /*17b70*/  FSEL R188, R18, -INF , !P5 ;  /* 0xff80000012bc7808 */ /* 0x000fe20006800000 */
[----:B------:R-:W-:Y:S01]  /*17b80*/  IMAD.IADD R10, R230, 0x1, -R4 ;  /* 0x00000001e60a7824 */ /* 0x000fe200078e0a04 */
[----:B------:R-:W-:Y:S02]  /*17b90*/  IABS R9, R7 ;  /* 0x0000000700097213 */ /* 0x000fe40000000000 */
[----:B------:R-:W-:Y:S04]  /*17ba0*/  IABS R11, R8 ;  /* 0x00000008000b7213 */ /* 0x000fe80000000000 */
[----:B------:R-:W-:Y:S01]  /*17bb0*/  MUFU.TANH R18, R39 ;  /* 0x0000002700127308 */ /* 0x000fe20000002400 */
[----:B------:R-:W-:Y:S02]  /*17bc0*/  I2FP.F32.S32 R9, R9 ;  /* 0x0000000900097245 */ /* 0x000fe40000201400 */
[----:B------:R-:W-:Y:S02]  /*17bd0*/  I2FP.F32.S32 R11, R11 ;  /* 0x0000000b000b7245 */ /* 0x000fe40000201400 */
[-C--:B------:R-:W-:Y:S01]  /*17be0*/  ISETP.GE.AND P3, PT, R4, R224.reuse, PT ;  /* 0x000000e00400720c */ /* 0x080fe20003f66270 */
[----:B-1----:R-:W-:Y:S01]  /*17bf0*/  FFMA.FTZ R5, R9, -UR19, R5 ;  /* 0x8000001309057c23 */ /* 0x002fe20008010005 */
[----:B------:R-:W-:Y:S01]  /*17c00*/  ISETP.GE.AND P5, PT, R2, R224, PT ;  /* 0x000000e00200720c */ /* 0x000fe20003fa6270 */
[----:B------:R-:W-:Y:S01]  /*17c10*/  FFMA.FTZ R6, R11, -UR19, R6 ;  /* 0x800000130b067c23 */ /* 0x000fe20008010006 */
[-C--:B------:R-:W-:Y:S02]  /*17c20*/  ISETP.GE.OR P3, PT, R4, R232.reuse, !P3 ;  /* 0x000000e80400720c */ /* 0x080fe40005f66670 */
[----:B------:R-:W-:Y:S02]  /*17c30*/  ISETP.GE.OR P5, PT, R2, R232, !P5 ;  /* 0x000000e80200720c */ /* 0x000fe40006fa6670 */
[----:B------:R-:W-:Y:S02]  /*17c40*/  FSEL R204, R16, -INF , !P1 ;  /* 0xff80000010cc7808 */ /* 0x000fe40004800000 */
[----:B------:R-:W1:Y:S01]  /*17c50*/  MUFU.TANH R16, R33 ;  /* 0x0000002100107308 */ /* 0x000e620000002400 */
[----:B------:R-:W-:Y:S02]  /*17c60*/  FSEL R205, R15, -INF , !P0 ;  /* 0xff8000000fcd7808 */ /* 0x000fe40004000000 */
[----:B------:R-:W-:Y:S02]  /*17c70*/  FSEL R208, R14, -INF , !P6 ;  /* 0xff8000000ed07808 */ /* 0x000fe40007000000 */
[----:B------:R-:W-:Y:S01]  /*17c80*/  FSEL R191, R6, -INF , !P3 ;  /* 0xff80000006bf7808 */ /* 0x000fe20005800000 */
[----:B------:R-:W-:Y:S01]  /*17c90*/  IMAD.IADD R6, R227, 0x1, -R4 ;  /* 0x00000001e3067824 */ /* 0x000fe200078e0a04 */
[----:B------:R-:W-:Y:S03]  /*17ca0*/  IADD3 R12, R230, -R2, RZ ;  /* 0x80000002e60c7210 */ /* 0x000fe60007ffe0ff */
[----:B------:R-:W2:Y:S01]  /*17cb0*/  MUFU.TANH R14, R34 ;  /* 0x00000022000e7308 */ /* 0x000ea20000002400 */
[----:B------:R-:W-:Y:S02]  /*17cc0*/  IABS R7, R10 ;  /* 0x0000000a00077213 */ /* 0x000fe40000000000 */
[----:B------:R-:W-:Y:S01]  /*17cd0*/  FSEL R195, R5, -INF , !P5 ;  /* 0xff80000005c37808 */ /* 0x000fe20006800000 */
[----:B------:R-:W-:Y:S01]  /*17ce0*/  IMAD.IADD R5, R227, 0x1, -R2 ;  /* 0x00000001e3057824 */ /* 0x000fe200078e0a02 */
[C---:B------:R-:W-:Y:S02]  /*17cf0*/  ISETP.GE.AND P1, PT, R4.reuse, R223, PT ;  /* 0x000000df0400720c */ /* 0x040fe40003f26270 */
[C---:B------:R-:W-:Y:S03]  /*17d00*/  ISETP.GE.AND P0, PT, R4.reuse, R226, PT ;  /* 0x000000e20400720c */ /* 0x040fe60003f06270 */
[----:B------:R-:W-:Y:S01]  /*17d10*/  MUFU.TANH R15, R40 ;  /* 0x00000028000f7308 */ /* 0x000fe20000002400 */
[C---:B------:R-:W-:Y:S02]  /*17d20*/  ISETP.GE.AND P6, PT, R4.reuse, R225, PT ;  /* 0x000000e10400720c */ /* 0x040fe40003fc6270 */
[----:B------:R-:W-:Y:S02]  /*17d30*/  I2FP.F32.S32 R7, R7 ;  /* 0x0000000700077245 */ /* 0x000fe40000201400 */
[----:B------:R-:W-:Y:S02]  /*17d40*/  FSEL R209, R13, -INF , !P2 ;  /* 0xff8000000dd17808 */ /* 0x000fe40005000000 */
[C---:B------:R-:W-:Y:S03]  /*17d50*/  ISETP.GE.OR P1, PT, R4.reuse, R231, !P1 ;  /* 0x000000e70400720c */ /* 0x040fe60004f26670 */
[----:B------:R-:W3:Y:S01]  /*17d60*/  MUFU.TANH R13, R35 ;  /* 0x00000023000d7308 */ /* 0x000ee20000002400 */
[----:B------:R-:W-:Y:S01]  /*17d70*/  IABS R8, R12 ;  /* 0x0000000c00087213 */ /* 0x000fe20000000000 */
[----:B------:R-:W-:Y:S01]  /*17d80*/  FFMA.FTZ R21, R7, -UR19, R21 ;  /* 0x8000001307157c23 */ /* 0x000fe20008010015 */
[C---:B------:R-:W-:Y:S02]  /*17d90*/  ISETP.GE.OR P0, PT, R4.reuse, R234, !P0 ;  /* 0x000000ea0400720c */ /* 0x040fe40004706670 */
[----:B------:R-:W-:Y:S01]  /*17da0*/  ISETP.GE.OR P6, PT, R4, R233, !P6 ;  /* 0x000000e90400720c */ /* 0x000fe200077c6670 */
[----:B------:R-:W-:Y:S01]  /*17db0*/  IMAD.IADD R4, R228, 0x1, -R4 ;  /* 0x00000001e4047824 */ /* 0x000fe200078e0a04 */
[----:B------:R-:W-:Y:S02]  /*17dc0*/  IABS R6, R6 ;  /* 0x0000000600067213 */ /* 0x000fe40000000000 */
[C---:B------:R-:W-:Y:S02]  /*17dd0*/  ISETP.GE.AND P2, PT, R2.reuse, R223, PT ;  /* 0x000000df0200720c */ /* 0x040fe40003f46270 */
[C---:B------:R-:W-:Y:S02]  /*17de0*/  ISETP.GE.AND P3, PT, R2.reuse, R226, PT ;  /* 0x000000e20200720c */ /* 0x040fe40003f66270 */
[C---:B------:R-:W-:Y:S02]  /*17df0*/  ISETP.GE.AND P5, PT, R2.reuse, R225, PT ;  /* 0x000000e10200720c */ /* 0x040fe40003fa6270 */
[----:B------:R-:W-:Y:S01]  /*17e00*/  IABS R9, R5 ;  /* 0x0000000500097213 */ /* 0x000fe20000000000 */
[----:B------:R-:W-:Y:S01]  /*17e10*/  IMAD.MOV.U32 R5, RZ, RZ, R6 ;  /* 0x000000ffff057224 */ /* 0x000fe200078e0006 */
[----:B------:R-:W-:Y:S01]  /*17e20*/  I2FP.F32.S32 R8, R8 ;  /* 0x0000000800087245 */ /* 0x000fe20000201400 */
[----:B------:R-:W-:Y:S01]  /*17e30*/  MUFU.TANH R6, R36 ;  /* 0x0000002400067308 */ /* 0x000fe20000002400 */
[C---:B------:R-:W-:Y:S02]  /*17e40*/  ISETP.GE.OR P2, PT, R2.reuse, R231, !P2 ;  /* 0x000000e70200720c */ /* 0x040fe40005746670 */
[----:B------:R-:W-:Y:S01]  /*17e50*/  ISETP.GE.OR P3, PT, R2, R234, !P3 ;  /* 0x000000ea0200720c */ /* 0x000fe20005f66670 */
[----:B------:R-:W-:Y:S01]  /*17e60*/  FFMA.FTZ R20, R8, -UR19, R20 ;  /* 0x8000001308147c23 */ /* 0x000fe20008010014 */
[----:B------:R-:W-:Y:S02]  /*17e70*/  ISETP.GE.OR P5, PT, R2, R233, !P5 ;  /* 0x000000e90200720c */ /* 0x000fe40006fa6670 */
[----:B------:R-:W-:Y:S02]  /*17e80*/  IADD3 R2, R228, -R2, RZ ;  /* 0x80000002e4027210 */ /* 0x000fe40007ffe0ff */
[----:B------:R-:W-:Y:S01]  /*17e90*/  IABS R7, R4 ;  /* 0x0000000400077213 */ /* 0x000fe20000000000 */
[----:B------:R-:W-:Y:S01]  /*17ea0*/  IMAD.MOV.U32 R4, RZ, RZ, R9 ;  /* 0x000000ffff047224 */ /* 0x000fe200078e0009 */
[----:B------:R-:W-:Y:S02]  /*17eb0*/  IABS R8, R2 ;  /* 0x0000000200087213 */ /* 0x000fe40000000000 */
[----:B------:R-:W-:Y:S02]  /*17ec0*/  I2FP.F32.S32 R2, R5 ;  /* 0x0000000500027245 */ /* 0x000fe40000201400 */
[----:B------:R4:W5:Y:S01]  /*17ed0*/  MUFU.TANH R5, R37 ;  /* 0x0000002500057308 */ /* 0x0009620000002400 */
[----:B------:R-:W-:Y:S02]  /*17ee0*/  I2FP.F32.S32 R4, R4 ;  /* 0x0000000400047245 */ /* 0x000fe40000201400 */
[----:B------:R-:W-:Y:S01]  /*17ef0*/  FFMA.FTZ R17, R2, -UR19, R17 ;  /* 0x8000001302117c23 */ /* 0x000fe20008010011 */
[----:B------:R-:W-:Y:S02]  /*17f00*/  I2FP.F32.S32 R7, R7 ;  /* 0x0000000700077245 */ /* 0x000fe40000201400 */
[----:B------:R-:W-:Y:S01]  /*17f10*/  I2FP.F32.S32 R8, R8 ;  /* 0x0000000800087245 */ /* 0x000fe20000201400 */
[----:B-1----:R-:W-:Y:S01]  /*17f20*/  FFMA.FTZ R16, R4, -UR19, R16 ;  /* 0x8000001304107c23 */ /* 0x002fe20008010010 */
[C---:B------:R-:W-:Y:S01]  /*17f30*/  IADD3 R2, R0.reuse, 0x21, RZ ;  /* 0x0000002100027810 */ /* 0x040fe20007ffe0ff */
[----:B------:R-:W-:Y:S02]  /*17f40*/  VIADD R4, R0, 0x20 ;  /* 0x0000002000047836 */ /* 0x000fe40000000000 */
[----:B--2---:R-:W-:Y:S01]  /*17f50*/  FFMA.FTZ R14, R7, -UR19, R14 ;  /* 0x80000013070e7c23 */ /* 0x004fe2000801000e */
[----:B---3--:R-:W-:Y:S01]  /*17f60*/  FFMA.FTZ R13, R8, -UR19, R13 ;  /* 0x80000013080d7c23 */ /* 0x008fe2000801000d */
[----:B------:R-:W-:Y:S01]  /*17f70*/  FSEL R190, R21, -INF , !P1 ;  /* 0xff80000015be7808 */ /* 0x000fe20004800000 */
[C---:B------:R-:W-:Y:S01]  /*17f80*/  IMAD.IADD R7, R227.reuse, 0x1, -R2 ;  /* 0x00000001e3077824 */ /* 0x040fe200078e0a02 */
[----:B------:R-:W-:Y:S01]  /*17f90*/  MUFU.TANH R21, R48 ;  /* 0x0000003000157308 */ /* 0x000fe20000002400 */
[--C-:B------:R-:W-:Y:S01]  /*17fa0*/  IMAD.IADD R8, R227, 0x1, -R4.reuse ;  /* 0x00000001e3087824 */ /* 0x100fe200078e0a04 */
[----:B------:R-:W-:Y:S01]  /*17fb0*/  FSEL R193, R20, -INF , !P2 ;  /* 0xff80000014c17808 */ /* 0x000fe20005000000 */
[C---:B------:R-:W-:Y:S01]  /*17fc0*/  IMAD.IADD R10, R228.reuse, 0x1, -R4 ;  /* 0x00000001e40a7824 */ /* 0x040fe200078e0a04 */
[----:B------:R-:W-:Y:S01]  /*17fd0*/  IABS R9, R7 ;  /* 0x0000000700097213 */ /* 0x000fe20000000000 */
[----:B----4-:R-:W-:Y:S01]  /*17fe0*/  LDSM.16.MT88.4 R36, [R218+0x9000] ;  /* 0x00900000da24783b */ /* 0x010fe20000004200 */
[----:B------:R-:W-:Y:S04]  /*17ff0*/  IABS R11, R8 ;  /* 0x00000008000b7213 */ /* 0x000fe80000000000 */
[----:B------:R-:W-:Y:S01]  /*18000*/  MUFU.TANH R20, R57 ;  /* 0x0000003900147308 */ /* 0x000fe20000002400 */
[----:B------:R-:W-:Y:S02]  /*18010*/  I2FP.F32.S32 R9, R9 ;  /* 0x0000000900097245 */ /* 0x000fe40000201400 */
[----:B------:R-:W-:Y:S02]  /*18020*/  I2FP.F32.S32 R11, R11 ;  /* 0x0000000b000b7245 */ /* 0x000fe40000201400 */
[----:B------:R-:W-:Y:S01]  /*18030*/  IADD3 R12, R228, -R2, RZ ;  /* 0x80000002e40c7210 */ /* 0x000fe20007ffe0ff */
[----:B-----5:R-:W-:Y:S01]  /*18040*/  FFMA.FTZ R5, R9, -UR19, R5 ;  /* 0x8000001309057c23 */ /* 0x020fe20008010005 */
[-C--:B------:R-:W-:Y:S01]  /*18050*/  ISETP.GE.AND P1, PT, R4, R226.reuse, PT ;  /* 0x000000e20400720c */ /* 0x080fe20003f26270 */
[----:B------:R-:W-:Y:S01]  /*18060*/  FFMA.FTZ R6, R11, -UR19, R6 ;  /* 0x800000130b067c23 */ /* 0x000fe20008010006 */
[----:B------:R-:W-:Y:S02]  /*18070*/  ISETP.GE.AND P2, PT, R2, R226, PT ;  /* 0x000000e20200720c */ /* 0x000fe40003f46270 */
[----:B------:R-:W-:Y:S02]  /*18080*/  IABS R8, R12 ;  /* 0x0000000c00087213 */ /* 0x000fe40000000000 */
[----:B------:R-:W1:Y:S01]  /*18090*/  MUFU.TANH R12, R43 ;  /* 0x0000002b000c7308 */ /* 0x000e620000002400 */
[-C--:B------:R-:W-:Y:S02]  /*180a0*/  ISETP.GE.OR P1, PT, R4, R234.reuse, !P1 ;  /* 0x000000ea0400720c */ /* 0x080fe40004f26670 */
[----:B------:R-:W-:Y:S02]  /*180b0*/  ISETP.GE.OR P2, PT, R2, R234, !P2 ;  /* 0x000000ea0200720c */ /* 0x000fe40005746670 */
[----:B------:R-:W-:Y:S02]  /*180c0*/  IABS R7, R10 ;  /* 0x0000000a00077213 */ /* 0x000fe40000000000 */
[----:B------:R-:W-:Y:S01]  /*180d0*/  FSEL R200, R16, -INF , !P3 ;  /* 0xff80000010c87808 */ /* 0x000fe20005800000 */
[----:B------:R-:W-:Y:S01]  /*180e0*/  VIADD R16, R0, 0x39 ;  /* 0x0000003900107836 */ /* 0x000fe20000000000 */
[----:B------:R-:W-:Y:S02]  /*180f0*/  FSEL R199, R17, -INF , !P0 ;  /* 0xff80000011c77808 */ /* 0x000fe40004000000 */
[----:B------:R-:W-:Y:S01]  /*18100*/  MUFU.TANH R17, R51 ;  /* 0x0000003300117308 */ /* 0x000fe20000002400 */
[----:B------:R-:W-:Y:S02]  /*18110*/  FSEL R202, R14, -INF , !P6 ;  /* 0xff8000000eca7808 */ /* 0x000fe40007000000 */
[----:B------:R-:W-:Y:S02]  /*18120*/  FSEL R203, R13, -INF , !P5 ;  /* 0xff8000000dcb7808 */ /* 0x000fe40006800000 */
[----:B------:R-:W-:Y:S01]  /*18130*/  FSEL R197, R6, -INF , !P1 ;  /* 0xff80000006c57808 */ /* 0x000fe20004800000 */
[----:B------:R-:W-:Y:S01]  /*18140*/  IMAD.IADD R6, R229, 0x1, -R4 ;  /* 0x00000001e5067824 */ /* 0x000fe200078e0a04 */
[----:B------:R-:W-:Y:S03]  /*18150*/  FSEL R198, R5, -INF , !P2 ;  /* 0xff80000005c67808 */ /* 0x000fe60005000000 */
[----:B------:R-:W2:Y:S01]  /*18160*/  MUFU.TANH R14, R41 ;  /* 0x00000029000e7308 */ /* 0x000ea20000002400 */
[----:B------:R-:W-:Y:S01]  /*18170*/  I2FP.F32.S32 R8, R8 ;  /* 0x0000000800087245 */ /* 0x000fe20000201400 */
[----:B------:R-:W-:Y:S01]  /*18180*/  IMAD.IADD R5, R229, 0x1, -R2 ;  /* 0x00000001e5057824 */ /* 0x000fe200078e0a02 */
[-C--:B------:R-:W-:Y:S02]  /*18190*/  ISETP.GE.AND P3, PT, R4, R224.reuse, PT ;  /* 0x000000e00400720c */ /* 0x080fe40003f66270 */
[----:B------:R-:W-:Y:S01]  /*181a0*/  ISETP.GE.AND P1, PT, R2, R224, PT ;  /* 0x000000e00200720c */ /* 0x000fe20003f26270 */
[----:B------:R-:W-:Y:S01]  /*181b0*/  FFMA.FTZ R18, R8, -UR19, R18 ;  /* 0x8000001308127c23 */ /* 0x000fe20008010012 */
[----:B------:R-:W-:Y:S03]  /*181c0*/  I2FP.F32.S32 R7, R7 ;  /* 0x0000000700077245 */ /* 0x000fe60000201400 */
[----:B------:R-:W3:Y:S01]  /*181d0*/  MUFU.TANH R13, R42 ;  /* 0x0000002a000d7308 */ /* 0x000ee20000002400 */
[----:B------:R-:W-:Y:S02]  /*181e0*/  ISETP.GE.AND P2, PT, R2, R223, PT ;  /* 0x000000df0200720c */ /* 0x000fe40003f46270 */
[C---:B------:R-:W-:Y:S01]  /*181f0*/  ISETP.GE.AND P0, PT, R4.reuse, R225, PT ;  /* 0x000000e10400720c */ /* 0x040fe20003f06270 */
[----:B------:R-:W-:Y:S01]  /*18200*/  FFMA.FTZ R19, R7, -UR19, R19 ;  /* 0x8000001307137c23 */ /* 0x000fe20008010013 */
[----:B------:R-:W-:Y:S02]  /*18210*/  ISETP.GE.AND P6, PT, R4, R223, PT ;  /* 0x000000df0400720c */ /* 0x000fe40003fc6270 */
[----:B------:R-:W-:Y:S02]  /*18220*/  ISETP.GE.AND P5, PT, R2, R225, PT ;  /* 0x000000e10200720c */ /* 0x000fe40003fa6270 */
[-C--:B------:R-:W-:Y:S02]  /*18230*/  ISETP.GE.OR P3, PT, R4, R232.reuse, !P3 ;  /* 0x000000e80400720c */ /* 0x080fe40005f66670 */
[C---:B------:R-:W-:Y:S02]  /*18240*/  ISETP.GE.OR P1, PT, R2.reuse, R232, !P1 ;  /* 0x000000e80200720c */ /* 0x040fe40004f26670 */
[----:B------:R-:W-:Y:S02]  /*18250*/  ISETP.GE.OR P2, PT, R2, R231, !P2 ;  /* 0x000000e70200720c */ /* 0x000fe40005746670 */
[C---:B------:R-:W-:Y:S02]  /*18260*/  ISETP.GE.OR P0, PT, R4.reuse, R233, !P0 ;  /* 0x000000e90400720c */ /* 0x040fe40004706670 */
[----:B------:R-:W-:Y:S01]  /*18270*/  ISETP.GE.OR P6, PT, R4, R231, !P6 ;  /* 0x000000e70400720c */ /* 0x000fe200077c6670 */
[----:B------:R-:W-:Y:S01]  /*18280*/  IMAD.IADD R4, R230, 0x1, -R4 ;  /* 0x00000001e6047824 */ /* 0x000fe200078e0a04 */
[----:B------:R-:W-:Y:S02]  /*18290*/  ISETP.GE.OR P5, PT, R2, R233, !P5 ;  /* 0x000000e90200720c */ /* 0x000fe40006fa6670 */
[----:B------:R-:W-:Y:S02]  /*182a0*/  IADD3 R2, R230, -R2, RZ ;  /* 0x80000002e6027210 */ /* 0x000fe40007ffe0ff */
[----:B------:R-:W-:Y:S02]  /*182b0*/  IABS R8, R6 ;  /* 0x0000000600087213 */ /* 0x000fe40000000000 */
        /* <DEDUP_REMOVED lines=8> */
[----:B-1----:R-:W-:Y:S01]  /*18340*/  FFMA.FTZ R12, R6, -UR19, R12 ;  /* 0x80000013060c7c23 */ /* 0x002fe2000801000c */
[----:B------:R-:W-:Y:S01]  /*18350*/  I2FP.F32.S32 R5, R5 ;  /* 0x0000000500057245 */ /* 0x000fe20000201400 */
[----:B------:R-:W-:Y:S01]  /*18360*/  FFMA.FTZ R15, R2, -UR19, R15 ;  /* 0x80000013020f7c23 */ /* 0x000fe2000801000f */
[----:B------:R-:W-:Y:S01]  /*18370*/  IADD3 R2, R0, 0x29, RZ ;  /* 0x0000002900027810 */ /* 0x000fe20007ffe0ff */
[----:B--2---:R-:W-:Y:S01]  /*18380*/  FFMA.FTZ R14, R4, -UR19, R14 ;  /* 0x80000013040e7c23 */ /* 0x004fe2000801000e */
[----:B------:R-:W-:Y:S02]  /*18390*/  VIADD R4, R0, 0x28 ;  /* 0x0000002800047836 */ /* 0x000fe40000000000 */
[----:B---3--:R-:W-:Y:S01]  /*183a0*/  FFMA.FTZ R13, R5, -UR19, R13 ;  /* 0x80000013050d7c23 */ /* 0x008fe2000801000d */
[C---:B------:R-:W-:Y:S01]  /*183b0*/  IADD3 R10, R230.reuse, -R2, RZ ;  /* 0x80000002e60a7210 */ /* 0x040fe20007ffe0ff */
[----:B------:R-:W-:Y:S01]  /*183c0*/  IMAD.IADD R5, R229, 0x1, -R2 ;  /* 0x00000001e5057824 */ /* 0x000fe200078e0a02 */
[----:B------:R-:W-:Y:S01]  /*183d0*/  FSEL R192, R19, -INF , !P0 ;  /* 0xff80000013c07808 */ /* 0x000fe20004000000 */
[--C-:B------:R-:W-:Y:S01]  /*183e0*/  IMAD.IADD R6, R229, 0x1, -R4.reuse ;  /* 0x00000001e5067824 */ /* 0x100fe200078e0a04 */
[----:B------:R-:W1:Y:S01]  /*183f0*/  MUFU.TANH R19, R49 ;  /* 0x0000003100137308 */ /* 0x000e620000002400 */
[--C-:B------:R-:W-:Y:S01]  /*18400*/  IMAD.IADD R8, R230, 0x1, -R4.reuse ;  /* 0x00000001e6087824 */ /* 0x100fe200078e0a04 */
[----:B------:R-:W-:Y:S01]  /*18410*/  IABS R7, R5 ;  /* 0x0000000500077213 */ /* 0x000fe20000000000 */
[----:B------:R-:W-:Y:S01]  /*18420*/  IMAD.IADD R11, R227, 0x1, -R4 ;  /* 0x00000001e30b7824 */ /* 0x000fe200078e0a04 */
[----:B------:R-:W-:Y:S02]  /*18430*/  IABS R9, R6 ;  /* 0x0000000600097213 */ /* 0x000fe40000000000 */
[----:B------:R-:W-:Y:S02]  /*18440*/  I2FP.F32.S32 R7, R7 ;  /* 0x0000000700077245 */ /* 0x000fe40000201400 */
[----:B------:R-:W-:Y:S02]  /*18450*/  I2FP.F32.S32 R9, R9 ;  /* 0x0000000900097245 */ /* 0x000fe40000201400 */
[----:B------:R-:W-:Y:S01]  /*18460*/  FSEL R194, R18, -INF , !P5 ;  /* 0xff80000012c27808 */ /* 0x000fe20006800000 */
[----:B------:R-:W-:Y:S01]  /*18470*/  FFMA.FTZ R7, R7, -UR19, R45 ;  /* 0x8000001307077c23 */ /* 0x000fe2000801002d */
[----:B------:R-:W-:Y:S01]  /*18480*/  MUFU.TANH R18, R50 ;  /* 0x0000003200127308 */ /* 0x000fe20000002400 */
[-C--:B------:R-:W-:Y:S01]  /*18490*/  ISETP.GE.AND P0, PT, R4, R224.reuse, PT ;  /* 0x000000e00400720c */ /* 0x080fe20003f06270 */
[----:B------:R-:W-:Y:S01]  /*184a0*/  FFMA.FTZ R9, R9, -UR19, R44 ;  /* 0x8000001309097c23 */ /* 0x000fe2000801002c */
[----:B------:R-:W-:Y:S02]  /*184b0*/  ISETP.GE.AND P5, PT, R2, R224, PT ;  /* 0x000000e00200720c */ /* 0x000fe40003fa6270 */
[----:B------:R-:W-:Y:S02]  /*184c0*/  IABS R5, R10 ;  /* 0x0000000a00057213 */ /* 0x000fe40000000000 */
[----:B------:R-:W-:Y:S03]  /*184d0*/  IABS R6, R8 ;  /* 0x0000000800067213 */ /* 0x000fe60000000000 */
[----:B------:R-:W-:Y:S01]  /*184e0*/  MUFU.TANH R10, R53 ;  /* 0x00000035000a7308 */ /* 0x000fe20000002400 */
[-C--:B------:R-:W-:Y:S02]  /*184f0*/  ISETP.GE.OR P0, PT, R4, R232.reuse, !P0 ;  /* 0x000000e80400720c */ /* 0x080fe40004706670 */
[----:B------:R-:W-:Y:S01]  /*18500*/  ISETP.GE.OR P5, PT, R2, R232, !P5 ;  /* 0x000000e80200720c */ /* 0x000fe20006fa6670 */
[----:B------:R-:W-:Y:S01]  /*18510*/  IMAD.MOV.U32 R8, RZ, RZ, R6 ;  /* 0x000000ffff087224 */ /* 0x000fe200078e0006 */
[----:B------:R-:W-:Y:S02]  /*18520*/  I2FP.F32.S32 R5, R5 ;  /* 0x0000000500057245 */ /* 0x000fe40000201400 */
[----:B------:R-:W-:Y:S01]  /*18530*/  FSEL R48, R12, -INF , !P2 ;  /* 0xff8000000c307808 */ /* 0x000fe20005000000 */
[C---:B------:R-:W-:Y:S01]  /*18540*/  VIADD R12, R0.reuse, 0x31 ;  /* 0x00000031000c7836 */ /* 0x040fe20000000000 */
[----:B------:R-:W-:Y:S01]  /*18550*/  FSEL R196, R9, -INF , !P0 ;  /* 0xff80000009c47808 */ /* 0x000fe20004000000 */
[----:B------:R-:W-:Y:S01]  /*18560*/  FFMA.FTZ R47, R5, -UR19, R47 ;  /* 0x80000013052f7c23 */ /* 0x000fe2000801002f */
[----:B------:R-:W-:Y:S01]  /*18570*/  FSEL R201, R7, -INF , !P5 ;  /* 0xff80000007c97808 */ /* 0x000fe20006800000 */
[----:B------:R-:W-:Y:S01]  /*18580*/  VIADD R9, R0, 0x38 ;  /* 0x0000003800097836 */ /* 0x000fe20000000000 */
[----:B------:R-:W-:Y:S02]  /*18590*/  IABS R6, R11 ;  /* 0x0000000b00067213 */ /* 0x000fe40000000000 */
[----:B------:R-:W-:Y:S01]  /*185a0*/  MUFU.TANH R11, R54 ;  /* 0x00000036000b7308 */ /* 0x000fe20000002400 */
[CC--:B------:R-:W-:Y:S02]  /*185b0*/  ISETP.GE.AND P2, PT, R2.reuse, R226.reuse, PT ;  /* 0x000000e20200720c */ /* 0x0c0fe40003f46270 */
[C---:B------:R-:W-:Y:S02]  /*185c0*/  ISETP.GE.AND P0, PT, R2.reuse, R225, PT ;  /* 0x000000e10200720c */ /* 0x040fe40003f06270 */
[----:B------:R-:W-:Y:S02]  /*185d0*/  ISETP.GE.AND P5, PT, R2, R223, PT ;  /* 0x000000df0200720c */ /* 0x000fe40003fa6270 */
[----:B------:R-:W-:Y:S03]  /*185e0*/  FSEL R240, R15, -INF , !P3 ;  /* 0xff8000000ff07808 */ /* 0x000fe60005800000 */
[----:B------:R-:W2:Y:S01]  /*185f0*/  MUFU.TANH R15, R52 ;  /* 0x00000034000f7308 */ /* 0x000ea20000002400 */
[----:B------:R-:W-:Y:S02]  /*18600*/  FSEL R213, R14, -INF , !P1 ;  /* 0xff8000000ed57808 */ /* 0x000fe40004800000 */
[----:B------:R-:W-:Y:S01]  /*18610*/  FSEL R236, R13, -INF , !P6 ;  /* 0xff8000000dec7808 */ /* 0x000fe20007000000 */
[----:B------:R-:W-:Y:S01]  /*18620*/  VIADD R13, R0, 0x30 ;  /* 0x00000030000d7836 */ /* 0x000fe20000000000 */
[C---:B------:R-:W-:Y:S01]  /*18630*/  ISETP.GE.AND P3, PT, R4.reuse, R226, PT ;  /* 0x000000e20400720c */ /* 0x040fe20003f66270 */
[----:B------:R-:W-:Y:S01]  /*18640*/  IMAD.IADD R0, R229, 0x1, -R12 ;  /* 0x00000001e5007824 */ /* 0x000fe200078e0a0c */
[C---:B------:R-:W-:Y:S03]  /*18650*/  ISETP.GE.AND P1, PT, R4.reuse, R225, PT ;  /* 0x000000e10400720c */ /* 0x040fe60003f26270 */
[----:B------:R3:W4:Y:S01]  /*18660*/  MUFU.TANH R14, R55 ;  /* 0x00000037000e7308 */ /* 0x0007220000002400 */
[----:B------:R-:W-:Y:S02]  /*18670*/  ISETP.GE.AND P6, PT, R4, R223, PT ;  /* 0x000000df0400720c */ /* 0x000fe40003fc6270 */
[----:B------:R-:W-:Y:S02]  /*18680*/  I2FP.F32.S32 R6, R6 ;  /* 0x0000000600067245 */ /* 0x000fe40000201400 */
[C---:B------:R-:W-:Y:S02]  /*18690*/  ISETP.GE.OR P2, PT, R2.reuse, R234, !P2 ;  /* 0x000000ea0200720c */ /* 0x040fe40005746670 */
[----:B------:R-:W-:Y:S01]  /*186a0*/  ISETP.GE.OR P0, PT, R2, R233, !P0 ;  /* 0x000000e90200720c */ /* 0x000fe20004706670 */
[----:B------:R-:W-:Y:S01]  /*186b0*/  FFMA.FTZ R21, R6, -UR19, R21 ;  /* 0x8000001306157c23 */ /* 0x000fe20008010015 */
[----:B------:R-:W-:Y:S02]  /*186c0*/  ISETP.GE.OR P5, PT, R2, R231, !P5 ;  /* 0x000000e70200720c */ /* 0x000fe40006fa6670 */
[C---:B------:R-:W-:Y:S01]  /*186d0*/  IADD3 R5, R227.reuse, -R2, RZ ;  /* 0x80000002e3057210 */ /* 0x040fe20007ffe0ff */
[----:B------:R-:W-:Y:S01]  /*186e0*/  IMAD.IADD R2, R228, 0x1, -R2 ;  /* 0x00000001e4027824 */ /* 0x000fe200078e0a02 */
[C---:B------:R-:W-:Y:S02]  /*186f0*/  ISETP.GE.OR P3, PT, R4.reuse, R234, !P3 ;  /* 0x000000ea0400720c */ /* 0x040fe40005f66670 */
[C---:B------:R-:W-:Y:S02]  /*18700*/  ISETP.GE.OR P1, PT, R4.reuse, R233, !P1 ;  /* 0x000000e90400720c */ /* 0x040fe40004f26670 */
[----:B------:R-:W-:Y:S01]  /*18710*/  ISETP.GE.OR P6, PT, R4, R231, !P6 ;  /* 0x000000e70400720c */ /* 0x000fe200077c6670 */
[----:B------:R-:W-:Y:S01]  /*18720*/  IMAD.IADD R4, R228, 0x1, -R4 ;  /* 0x00000001e4047824 */ /* 0x000fe200078e0a04 */
[----:B------:R-:W-:Y:S01]  /*18730*/  IABS R7, R5 ;  /* 0x0000000500077213 */ /* 0x000fe20000000000 */
[----:B---3--:R-:W-:Y:S01]  /*18740*/  LDSM.16.MT88.4 R52, [R216+0xa000] ;  /* 0x00a00000d834783b */ /* 0x008fe20000004200 */
[----:B------:R-:W-:Y:S02]  /*18750*/  IABS R6, R2 ;  /* 0x0000000200067213 */ /* 0x000fe40000000000 */
[----:B------:R-:W-:Y:S02]  /*18760*/  IADD3 R2, R227, -R13, RZ ;  /* 0x8000000de3027210 */ /* 0x000fe40007ffe0ff */
[----:B------:R-:W-:Y:S01]  /*18770*/  IABS R5, R4 ;  /* 0x0000000400057213 */ /* 0x000fe20000000000 */
[----:B------:R-:W-:Y:S01]  /*18780*/  IMAD.MOV.U32 R4, RZ, RZ, R7 ;  /* 0x000000ffff047224 */ /* 0x000fe200078e0007 */
[----:B------:R-:W-:Y:S01]  /*18790*/  IABS R2, R2 ;  /* 0x0000000200027213 */ /* 0x000fe20000000000 */
[----:B------:R-:W-:Y:S01]  /*187a0*/  IMAD.IADD R7, R229, 0x1, -R13 ;  /* 0x00000001e5077824 */ /* 0x000fe200078e0a0d */
[----:B------:R-:W-:Y:S02]  /*187b0*/  I2FP.F32.S32 R6, R6 ;  /* 0x0000000600067245 */ /* 0x000fe40000201400 */
[----:B------:R-:W-:Y:S02]  /*187c0*/  I2FP.F32.S32 R4, R4 ;  /* 0x0000000400047245 */ /* 0x000fe40000201400 */
[----:B------:R-:W-:Y:S01]  /*187d0*/  I2FP.F32.S32 R2, R2 ;  /* 0x0000000200027245 */ /* 0x000fe20000201400 */
[----:B------:R-:W-:Y:S01]  /*187e0*/  FFMA.FTZ R17, R6, -UR19, R17 ;  /* 0x8000001306117c23 */ /* 0x000fe20008010011 */
[----:B------:R-:W-:Y:S01]  /*187f0*/  I2FP.F32.S32 R5, R5 ;  /* 0x0000000500057245 */ /* 0x000fe20000201400 */
[----:B-1----:R-:W-:Y:S01]  /*18800*/  FFMA.FTZ R19, R4, -UR19, R19 ;  /* 0x8000001304137c23 */ /* 0x002fe20008010013 */
[----:B------:R-:W-:Y:S02]  /*18810*/  IMAD.IADD R4, R227, 0x1, -R12 ;  /* 0x00000001e3047824 */ /* 0x000fe400078e0a0c */
[----:B--2---:R-:W-:Y:S01]  /*18820*/  FFMA.FTZ R15, R2, -UR19, R15 ;  /* 0x80000013020f7c23 */ /* 0x004fe2000801000f */
[C---:B------:R-:W-:Y:S02]  /*18830*/  IMAD.IADD R2, R228.reuse, 0x1, -R13 ;  /* 0x00000001e4027824 */ /* 0x040fe400078e0a0d */
[----:B------:R-:W-:Y:S01]  /*18840*/  FFMA.FTZ R18, R5, -UR19, R18 ;  /* 0x8000001305127c23 */ /* 0x000fe20008010012 */
[C---:B------:R-:W-:Y:S02]  /*18850*/  IADD3 R6, R228.reuse, -R12, RZ ;  /* 0x8000000ce4067210 */ /* 0x040fe40007ffe0ff */
[----:B------:R-:W-:Y:S02]  /*18860*/  IABS R5, R4 ;  /* 0x0000000400057213 */ /* 0x000fe40000000000 */
[----:B------:R-:W-:Y:S02]  /*18870*/  IABS R4, R2 ;  /* 0x0000000200047213 */ /* 0x000fe40000000000 */
[----:B------:R-:W-:Y:S01]  /*18880*/  IABS R2, R6 ;  /* 0x0000000600027213 */ /* 0x000fe20000000000 */
[----:B------:R-:W-:Y:S01]  /*18890*/  IMAD.MOV.U32 R6, RZ, RZ, R5 ;  /* 0x000000ffff067224 */ /* 0x000fe200078e0005 */
[----:B------:R-:W-:Y:S01]  /*188a0*/  I2FP.F32.S32 R8, R8 ;  /* 0x0000000800087245 */ /* 0x000fe20000201400 */
[----:B------:R-:W-:Y:S01]  /*188b0*/  IMAD.MOV.U32 R5, RZ, RZ, R4 ;  /* 0x000000ffff057224 */ /* 0x000fe200078e0004 */
[----:B------:R-:W-:Y:S02]  /*188c0*/  MOV R4, R2 ;  /* 0x0000000200047202 */ /* 0x000fe40000000f00 */
[----:B------:R-:W-:Y:S01]  /*188d0*/  IABS R2, R7 ;  /* 0x0000000700027213 */ /* 0x000fe20000000000 */
[----:B------:R-:W-:Y:S01]  /*188e0*/  IMAD.IADD R7, R228, 0x1, -R9 ;  /* 0x00000001e4077824 */ /* 0x000fe200078e0a09 */
[----:B------:R-:W-:Y:S01]  /*188f0*/  I2FP.F32.S32 R6, R6 ;  /* 0x0000000600067245 */ /* 0x000fe20000201400 */
[----:B------:R-:W-:Y:S01]  /*18900*/  FFMA.FTZ R46, R8, -UR19, R46 ;  /* 0x80000013082e7c23 */ /* 0x000fe2000801002e */
[----:B------:R-:W-:Y:S01]  /*18910*/  I2FP.F32.S32 R2, R2 ;  /* 0x0000000200027245 */ /* 0x000fe20000201400 */
[----:B------:R-:W-:Y:S01]  /*18920*/  IMAD.IADD R8, R228, 0x1, -R16 ;  /* 0x00000001e4087824 */ /* 0x000fe200078e0a10 */
[----:B------:R-:W-:Y:S01]  /*18930*/  I2FP.F32.S32 R5, R5 ;  /* 0x0000000500057245 */ /* 0x000fe20000201400 */
[----:B------:R-:W-:Y:S01]  /*18940*/  FFMA.FTZ R10, R6, -UR19, R10 ;  /* 0x80000013060a7c23 */ /* 0x000fe2000801000a */
[----:B------:R-:W-:Y:S01]  /*18950*/  IABS R6, R0 ;  /* 0x0000000000067213 */ /* 0x000fe20000000000 */
[----:B------:R-:W-:Y:S01]  /*18960*/  FFMA.FTZ R22, R2, -UR19, R22 ;  /* 0x8000001302167c23 */ /* 0x000fe20008010016 */
[----:B------:R-:W-:Y:S01]  /*18970*/  IADD3 R2, R227, -R9, RZ ;  /* 0x80000009e3027210 */ /* 0x000fe20007ffe0ff */
[----:B------:R-:W-:Y:S01]  /*18980*/  FFMA.FTZ R11, R5, -UR19, R11 ;  /* 0x80000013050b7c23 */ /* 0x000fe2000801000b */
[----:B------:R-:W-:Y:S02]  /*18990*/  IABS R0, R7 ;  /* 0x0000000700007213 */ /* 0x000fe40000000000 */
[----:B------:R-:W-:Y:S02]  /*189a0*/  I2FP.F32.S32 R6, R6 ;  /* 0x0000000600067245 */ /* 0x000fe40000201400 */
[----:B------:R-:W-:Y:S02]  /*189b0*/  IABS R5, R2 ;  /* 0x0000000200057213 */ /* 0x000fe40000000000 */
[----:B------:R-:W-:Y:S01]  /*189c0*/  IABS R2, R8 ;  /* 0x0000000800027213 */ /* 0x000fe20000000000 */
[----:B------:R-:W-:Y:S01]  /*189d0*/  FFMA.FTZ R20, R6, -UR19, R20 ;  /* 0x8000001306147c23 */ /* 0x000fe20008010014 */
[----:B------:R-:W-:Y:S01]  /*189e0*/  I2FP.F32.S32 R0, R0 ;  /* 0x0000000000007245 */ /* 0x000fe20000201400 */
[----:B------:R-:W-:Y:S01]  /*189f0*/  MUFU.TANH R8, R58 ;  /* 0x0000003a00087308 */ /* 0x000fe20000002400 */
[----:B------:R-:W-:Y:S02]  /*18a00*/  I2FP.F32.S32 R2, R2 ;  /* 0x0000000200027245 */ /* 0x000fe40000201400 */
[----:B------:R-:W-:Y:S01]  /*18a10*/  FSEL R211, R18, -INF , !P1 ;  /* 0xff80000012d37808 */ /* 0x000fe20004800000 */
[----:B------:R-:W-:Y:S01]  /*18a20*/  FFMA.FTZ R6, R0, -UR19, R66 ;  /* 0x8000001300067c23 */ /* 0x000fe20008010042 */
[----:B------:R-:W-:Y:S01]  /*18a30*/  FMNMX.FTZ R0, R180, R3, !PT ;  /* 0x00000003b4007209 */ /* 0x000fe20007810000 */
[----:B------:R-:W-:Y:S01]  /*18a40*/  FFMA.FTZ R7, R2, -UR19, R67 ;  /* 0x8000001302077c23 */ /* 0x000fe20008010043 */
[----:B------:R-:W-:Y:S02]  /*18a50*/  I2FP.F32.S32 R4, R4 ;  /* 0x0000000400047245 */ /* 0x000fe40000201400 */
[----:B------:R-:W-:Y:S02]  /*18a60*/  FMNMX.FTZ R2, R179, R0, !PT ;  /* 0x00000000b3027209 */ /* 0x000fe40007810000 */
[----:B------:R-:W-:Y:S01]  /*18a70*/  FMNMX.FTZ R0, R182, R100, !PT ;  /* 0x00000064b6007209 */ /* 0x000fe20007810000 */
[----:B----4-:R-:W-:Y:S01]  /*18a80*/  FFMA.FTZ R14, R4, -UR19, R14 ;  /* 0x80000013040e7c23 */ /* 0x010fe2000801000e */
[----:B------:R-:W-:Y:S01]  /*18a90*/  FMNMX.FTZ R2, R102, R2, !PT ;  /* 0x0000000266027209 */ /* 0x000fe20007810000 */
[--C-:B------:R-:W-:Y:S01]  /*18aa0*/  IMAD.IADD R4, R227, 0x1, -R16.reuse ;  /* 0x00000001e3047824 */ /* 0x100fe200078e0a10 */
[----:B------:R-:W-:Y:S02]  /*18ab0*/  FMNMX.FTZ R0, R181, R0, !PT ;  /* 0x00000000b5007209 */ /* 0x000fe40007810000 */
[----:B------:R-:W-:Y:S01]  /*18ac0*/  FMNMX.FTZ R105, R111, R2, !PT ;  /* 0x000000026f697209 */ /* 0x000fe20007810000 */
[----:B------:R-:W-:Y:S01]  /*18ad0*/  IMAD.IADD R2, R229, 0x1, -R16 ;  /* 0x00000001e5027824 */ /* 0x000fe200078e0a10 */
[----:B------:R-:W-:Y:S02]  /*18ae0*/  FMNMX.FTZ R0, R178, R0, !PT ;  /* 0x00000000b2007209 */ /* 0x000fe40007810000 */
[----:B------:R-:W-:Y:S02]  /*18af0*/  FMNMX.FTZ R105, R24, R105, !PT ;  /* 0x0000006918697209 */ /* 0x000fe40007810000 */
        /* <DEDUP_REMOVED lines=8> */
[----:B------:R-:W-:Y:S02]  /*18b80*/  FMNMX.FTZ R0, R203, R0, !PT ;  /* 0x00000000cb007209 */ /* 0x000fe40007810000 */
[----:B------:R-:W-:Y:S02]  /*18b90*/  FSEL R212, R17, -INF , !P0 ;  /* 0xff80000011d47808 */ /* 0x000fe40004000000 */
[----:B------:R-:W-:Y:S02]  /*18ba0*/  FMNMX.FTZ R0, R192, R0, !PT ;  /* 0x00000000c0007209 */ /* 0x000fe40007810000 */
[----:B------:R-:W-:Y:S02]  /*18bb0*/  ISETP.GE.AND P0, PT, R12, R225, PT ;  /* 0x000000e10c00720c */ /* 0x000fe40003f06270 */
[----:B------:R-:W-:Y:S02]  /*18bc0*/  FMNMX.FTZ R0, R194, R0, !PT ;  /* 0x00000000c2007209 */ /* 0x000fe40007810000 */
[----:B------:R-:W-:Y:S02]  /*18bd0*/  ISETP.GE.OR P1, PT, R13, R233, !P1 ;  /* 0x000000e90d00720c */ /* 0x000fe40004f26670 */
[----:B------:R-:W-:Y:S02]  /*18be0*/  FMNMX.FTZ R105, R197, R105, !PT ;  /* 0x00000069c5697209 */ /* 0x000fe40007810000 */
[----:B------:R-:W-:Y:S02]  /*18bf0*/  FMNMX.FTZ R0, R211, R0, !PT ;  /* 0x00000000d3007209 */ /* 0x000fe40007810000 */
[----:B------:R-:W-:Y:S02]  /*18c00*/  FSEL R187, R21, -INF , !P3 ;  /* 0xff80000015bb7808 */ /* 0x000fe40005800000 */
[----:B------:R-:W-:Y:S02]  /*18c10*/  FSEL R207, R19, -INF , !P2 ;  /* 0xff80000013cf7808 */ /* 0x000fe40005000000 */
[-C--:B------:R-:W-:Y:S02]  /*18c20*/  ISETP.GE.AND P3, PT, R13, R226.reuse, PT ;  /* 0x000000e20d00720c */ /* 0x080fe40003f66270 */
[C---:B------:R-:W-:Y:S02]  /*18c30*/  ISETP.GE.OR P0, PT, R12.reuse, R233, !P0 ;  /* 0x000000e90c00720c */ /* 0x040fe40004706670 */
[----:B------:R-:W-:Y:S02]  /*18c40*/  ISETP.GE.AND P2, PT, R12, R226, PT ;  /* 0x000000e20c00720c */ /* 0x000fe40003f46270 */
[----:B------:R-:W-:Y:S02]  /*18c50*/  FSEL R252, R11, -INF , !P1 ;  /* 0xff8000000bfc7808 */ /* 0x000fe40004800000 */
[----:B------:R-:W-:Y:S02]  /*18c60*/  FMNMX.FTZ R105, R198, R105, !PT ;  /* 0x00000069c6697209 */ /* 0x000fe40007810000 */
[----:B------:R-:W-:Y:S02]  /*18c70*/  ISETP.GE.AND P1, PT, R9, R225, PT ;  /* 0x000000e10900720c */ /* 0x000fe40003f26270 */
[----:B------:R-:W-:Y:S02]  /*18c80*/  FMNMX.FTZ R0, R212, R0, !PT ;  /* 0x00000000d4007209 */ /* 0x000fe40007810000 */
[----:B------:R-:W-:Y:S02]  /*18c90*/  ISETP.GE.OR P3, PT, R13, R234, !P3 ;  /* 0x000000ea0d00720c */ /* 0x000fe40005f66670 */
[----:B------:R-:W-:Y:S02]  /*18ca0*/  IABS R4, R4 ;  /* 0x0000000400047213 */ /* 0x000fe40000000000 */
[----:B------:R-:W-:Y:S02]  /*18cb0*/  ISETP.GE.OR P2, PT, R12, R234, !P2 ;  /* 0x000000ea0c00720c */ /* 0x000fe40005746670 */
[----:B------:R-:W-:Y:S02]  /*18cc0*/  FSEL R214, R14, -INF , !P0 ;  /* 0xff8000000ed67808 */ /* 0x000fe40004000000 */
[----:B------:R-:W-:Y:S02]  /*18cd0*/  FMNMX.FTZ R105, R187, R105, !PT ;  /* 0x00000069bb697209 */ /* 0x000fe40007810000 */
[----:B------:R-:W-:Y:S02]  /*18ce0*/  ISETP.GE.AND P0, PT, R16, R225, PT ;  /* 0x000000e11000720c */ /* 0x000fe40003f06270 */
[----:B------:R-:W-:Y:S02]  /*18cf0*/  ISETP.GE.OR P1, PT, R9, R233, !P1 ;  /* 0x000000e90900720c */ /* 0x000fe40004f26670 */
[----:B------:R-:W-:Y:S02]  /*18d00*/  FMNMX.FTZ R0, R252, R0, !PT ;  /* 0x00000000fc007209 */ /* 0x000fe40007810000 */
[----:B------:R-:W-:Y:S02]  /*18d10*/  I2FP.F32.S32 R5, R5 ;  /* 0x0000000500057245 */ /* 0x000fe40000201400 */
[----:B------:R-:W-:Y:S02]  /*18d20*/  I2FP.F32.S32 R4, R4 ;  /* 0x0000000400047245 */ /* 0x000fe40000201400 */
[----:B------:R-:W-:Y:S01]  /*18d30*/  FSEL R249, R15, -INF , !P3 ;  /* 0xff8000000ff97808 */ /* 0x000fe20005800000 */
[----:B------:R-:W-:Y:S01]  /*18d40*/  FFMA.FTZ R5, R5, -UR19, R64 ;  /* 0x8000001305057c23 */ /* 0x000fe20008010040 */
[----:B------:R-:W-:Y:S01]  /*18d50*/  FSEL R251, R10, -INF , !P2 ;  /* 0xff8000000afb7808 */ /* 0x000fe20005000000 */
[----:B------:R-:W-:Y:S01]  /*18d60*/  FFMA.FTZ R4, R4, -UR19, R65 ;  /* 0x8000001304047c23 */ /* 0x000fe20008010041 */
[----:B------:R-:W-:Y:S01]  /*18d70*/  FMNMX.FTZ R105, R207, R105, !PT ;  /* 0x00000069cf697209 */ /* 0x000fe20007810000 */
[----:B------:R-:W-:Y:S01]  /*18d80*/  MUFU.TANH R10, R59 ;  /* 0x0000003b000a7308 */ /* 0x000fe20000002400 */
[CC--:B------:R-:W-:Y:S02]  /*18d90*/  ISETP.GE.AND P3, PT, R9.reuse, R226.reuse, PT ;  /* 0x000000e20900720c */ /* 0x0c0fe40003f66270 */
[C---:B------:R-:W-:Y:S02]  /*18da0*/  ISETP.GE.AND P2, PT, R16.reuse, R226, PT ;  /* 0x000000e21000720c */ /* 0x040fe40003f46270 */
[----:B------:R-:W-:Y:S02]  /*18db0*/  ISETP.GE.OR P0, PT, R16, R233, !P0 ;  /* 0x000000e91000720c */ /* 0x000fe40004706670 */
[----:B------:R-:W-:Y:S02]  /*18dc0*/  FSEL R49, R6, -INF , !P1 ;  /* 0xff80000006317808 */ /* 0x000fe40004800000 */
[----:B------:R-:W-:Y:S02]  /*18dd0*/  FMNMX.FTZ R0, R214, R0, !PT ;  /* 0x00000000d6007209 */ /* 0x000fe40007810000 */
[-C--:B------:R-:W-:Y:S02]  /*18de0*/  ISETP.GE.OR P3, PT, R9, R234.reuse, !P3 ;  /* 0x000000ea0900720c */ /* 0x080fe40005f66670 */
[----:B------:R-:W-:Y:S02]  /*18df0*/  FMNMX.FTZ R105, R249, R105, !PT ;  /* 0x00000069f9697209 */ /* 0x000fe40007810000 */
[----:B------:R-:W-:Y:S02]  /*18e00*/  ISETP.GE.OR P2, PT, R16, R234, !P2 ;  /* 0x000000ea1000720c */ /* 0x000fe40005746670 */
[----:B------:R-:W-:Y:S02]  /*18e10*/  FMNMX.FTZ R0, R49, R0, !PT ;  /* 0x0000000031007209 */ /* 0x000fe40007810000 */
[----:B------:R-:W-:Y:S02]  /*18e20*/  FSEL R215, R7, -INF , !P0 ;  /* 0xff80000007d77808 */ /* 0x000fe40004000000 */
[----:B------:R-:W-:Y:S01]  /*18e30*/  FSEL R51, R5, -INF , !P3 ;  /* 0xff80000005337808 */ /* 0x000fe20005800000 */
[----:B------:R-:W-:Y:S01]  /*18e40*/  IMAD.IADD R5, R230, 0x1, -R12 ;  /* 0x00000001e6057824 */ /* 0x000fe200078e0a0c */
[----:B------:R-:W-:Y:S02]  /*18e50*/  FMNMX.FTZ R105, R251, R105, !PT ;  /* 0x00000069fb697209 */ /* 0x000fe40007810000 */
[----:B------:R-:W-:Y:S01]  /*18e60*/  FSEL R50, R4, -INF , !P2 ;  /* 0xff80000004327808 */ /* 0x000fe20005000000 */
[----:B------:R-:W-:Y:S01]  /*18e70*/  IMAD.IADD R4, R229, 0x1, -R9 ;  /* 0x00000001e5047824 */ /* 0x000fe200078e0a09 */
[----:B------:R-:W-:Y:S02]  /*18e80*/  FMNMX.FTZ R0, R215, R0, !PT ;  /* 0x00000000d7007209 */ /* 0x000fe40007810000 */
[----:B------:R-:W-:Y:S02]  /*18e90*/  IADD3 R6, R230, -R13, RZ ;  /* 0x8000000de6067210 */ /* 0x000fe40007ffe0ff */
[----:B------:R-:W-:Y:S01]  /*18ea0*/  FMNMX.FTZ R105, R51, R105, !PT ;  /* 0x0000006933697209 */ /* 0x000fe20007810000 */
[----:B------:R-:W1:Y:S01]  /*18eb0*/  SHFL.BFLY PT, R104, R0, 0x2, 0x1f ;  /* 0x0c401f0000687f89 */ /* 0x000e6200000e0000 */
[C---:B------:R-:W-:Y:S02]  /*18ec0*/  ISETP.GE.AND P1, PT, R12.reuse, R224, PT ;  /* 0x000000e00c00720c */ /* 0x040fe40003f26270 */
[----:B------:R-:W-:Y:S02]  /*18ed0*/  ISETP.GE.AND P0, PT, R12, R223, PT ;  /* 0x000000df0c00720c */ /* 0x000fe40003f06270 */
[----:B------:R-:W-:Y:S02]  /*18ee0*/  IABS R11, R6 ;  /* 0x00000006000b7213 */ /* 0x000fe40000000000 */
[----:B------:R-:W-:Y:S02]  /*18ef0*/  IABS R4, R4 ;  /* 0x0000000400047213 */ /* 0x000fe40000000000 */
[----:B------:R-:W-:Y:S02]  /*18f00*/  FMNMX.FTZ R105, R50, R105, !PT ;  /* 0x0000006932697209 */ /* 0x000fe40007810000 */
[----:B------:R-:W-:Y:S02]  /*18f10*/  FMNMX.FTZ R6, R184, R106, !PT ;  /* 0x0000006ab8067209 */ /* 0x000fe40007810000 */
[C---:B------:R-:W-:Y:S01]  /*18f20*/  ISETP.GE.OR P1, PT, R12.reuse, R232, !P1 ;  /* 0x000000e80c00720c */ /* 0x040fe20004f26670 */
[----:B------:R-:W2:Y:S01]  /*18f30*/  SHFL.BFLY PT, R7, R105, 0x2, 0x1f ;  /* 0x0c401f0069077f89 */ /* 0x000ea200000e0000 */
[----:B------:R-:W-:Y:S02]  /*18f40*/  ISETP.GE.OR P0, PT, R12, R231, !P0 ;  /* 0x000000e70c00720c */ /* 0x000fe40004706670 */
[----:B------:R-:W-:Y:S02]  /*18f50*/  IABS R12, R5 ;  /* 0x00000005000c7213 */ /* 0x000fe40000000000 */
[----:B------:R-:W-:Y:S02]  /*18f60*/  MOV R5, R4 ;  /* 0x0000000400057202 */ /* 0x000fe40000000f00 */
[----:B------:R-:W-:Y:S02]  /*18f70*/  FMNMX.FTZ R4, R183, R6, !PT ;  /* 0x00000006b7047209 */ /* 0x000fe40007810000 */
[----:B------:R-:W-:Y:S02]  /*18f80*/  IABS R2, R2 ;  /* 0x0000000200027213 */ /* 0x000fe40000000000 */
[----:B------:R-:W-:Y:S02]  /*18f90*/  FMNMX.FTZ R4, R176, R4, !PT ;  /* 0x00000004b0047209 */ /* 0x000fe40007810000 */
[----:B------:R-:W-:Y:S02]  /*18fa0*/  I2FP.F32.S32 R6, R5 ;  /* 0x0000000500067245 */ /* 0x000fe40000201400 */
[----:B------:R-:W-:Y:S02]  /*18fb0*/  I2FP.F32.S32 R5, R2 ;  /* 0x0000000200057245 */ /* 0x000fe40000201400 */
[----:B------:R-:W-:Y:S01]  /*18fc0*/  FMNMX.FTZ R2, R177, R4, !PT ;  /* 0x00000004b1027209 */ /* 0x000fe20007810000 */
[----:B------:R-:W-:Y:S01]  /*18fd0*/  FFMA.FTZ R6, R6, -UR19, R60 ;  /* 0x8000001306067c23 */ /* 0x000fe2000801003c */
[----:B------:R-:W-:Y:S01]  /*18fe0*/  ISETP.GE.AND P3, PT, R13, R224, PT ;  /* 0x000000e00d00720c */ /* 0x000fe20003f66270 */
[----:B------:R-:W-:Y:S01]  /*18ff0*/  FFMA.FTZ R5, R5, -UR19, R61 ;  /* 0x8000001305057c23 */ /* 0x000fe2000801003d */
[----:B------:R-:W-:Y:S02]  /*19000*/  FMNMX.FTZ R2, R204, R2, !PT ;  /* 0x00000002cc027209 */ /* 0x000fe40007810000 */
[----:B------:R-:W-:Y:S02]  /*19010*/  FMNMX.FTZ R4, R210, R107, !PT ;  /* 0x0000006bd2047209 */ /* 0x000fe40007810000 */
[----:B------:R-:W-:Y:S02]  /*19020*/  ISETP.GE.OR P3, PT, R13, R232, !P3 ;  /* 0x000000e80d00720c */ /* 0x000fe40005f66670 */
[----:B------:R-:W-:Y:S02]  /*19030*/  FMNMX.FTZ R2, R205, R2, !PT ;  /* 0x00000002cd027209 */ /* 0x000fe40007810000 */
[----:B-1----:R-:W-:Y:S02]  /*19040*/  FMNMX.FTZ R104, R0, R104, !PT ;  /* 0x0000006800687209 */ /* 0x002fe40007810000 */
[----:B------:R-:W-:Y:S02]  /*19050*/  FMNMX.FTZ R0, R206, R4, !PT ;  /* 0x00000004ce007209 */ /* 0x000fe40007810000 */
[----:B------:R-:W-:Y:S02]  /*19060*/  FSEL R246, R22, -INF , !P3 ;  /* 0xff80000016f67808 */ /* 0x000fe40005800000 */
[----:B------:R-:W-:Y:S02]  /*19070*/  FMNMX.FTZ R2, R191, R2, !PT ;  /* 0x00000002bf027209 */ /* 0x000fe40007810000 */
[----:B------:R-:W-:Y:S02]  /*19080*/  ISETP.GE.AND P3, PT, R9, R224, PT ;  /* 0x000000e00900720c */ /* 0x000fe40003f66270 */
[----:B------:R-:W-:Y:S02]  /*19090*/  FMNMX.FTZ R4, R23, R0, !PT ;  /* 0x0000000017047209 */ /* 0x000fe40007810000 */
[----:B------:R-:W-:Y:S02]  /*190a0*/  FMNMX.FTZ R0, R195, R2, !PT ;  /* 0x00000002c3007209 */ /* 0x000fe40007810000 */
[----:B--2---:R-:W-:Y:S02]  /*190b0*/  FMNMX.FTZ R105, R105, R7, !PT ;  /* 0x0000000769697209 */ /* 0x004fe40007810000 */
[----:B------:R-:W-:Y:S02]  /*190c0*/  ISETP.GE.OR P3, PT, R9, R232, !P3 ;  /* 0x000000e80900720c */ /* 0x000fe40005f66670 */
[----:B------:R-:W-:Y:S01]  /*190d0*/  FMNMX.FTZ R2, R240, R0, !PT ;  /* 0x00000000f0027209 */ /* 0x000fe20007810000 */
[----:B------:R-:W1:Y:S01]  /*190e0*/  SHFL.BFLY PT, R7, R105, 0x1, 0x1f ;  /* 0x0c201f0069077f89 */ /* 0x000e6200000e0000 */
[----:B------:R-:W-:Y:S02]  /*190f0*/  FSEL R247, R6, -INF , !P3 ;  /* 0xff80000006f77808 */ /* 0x000fe40005800000 */
[----:B------:R-:W-:Y:S01]  /*19100*/  FMNMX.FTZ R0, R101, R4, !PT ;  /* 0x0000000465007209 */ /* 0x000fe20007810000 */
[----:B------:R-:W-:Y:S01]  /*19110*/  IMAD.IADD R4, R230, 0x1, -R9 ;  /* 0x00000001e6047824 */ /* 0x000fe200078e0a09 */
[C---:B------:R-:W-:Y:S03]  /*19120*/  ISETP.GE.AND P3, PT, R9.reuse, R223, PT ;  /* 0x000000df0900720c */ /* 0x040fe60003f66270 */
[----:B------:R-:W2:Y:S01]  /*19130*/  SHFL.BFLY PT, R6, R104, 0x1, 0x1f ;  /* 0x0c201f0068067f89 */ /* 0x000ea200000e0000 */
[----:B------:R-:W-:Y:S02]  /*19140*/  FMNMX.FTZ R0, R208, R0, !PT ;  /* 0x00000000d0007209 */ /* 0x000fe40007810000 */
[----:B------:R-:W-:Y:S02]  /*19150*/  ISETP.GE.OR P3, PT, R9, R231, !P3 ;  /* 0x000000e70900720c */ /* 0x000fe40005f66670 */
[----:B------:R-:W-:Y:S02]  /*19160*/  IABS R9, R4 ;  /* 0x0000000400097213 */ /* 0x000fe40000000000 */
[----:B------:R-:W3:Y:S01]  /*19170*/  MUFU.TANH R4, R62 ;  /* 0x0000003e00047308 */ /* 0x000ee20000002400 */
[----:B------:R-:W-:Y:S02]  /*19180*/  FMNMX.FTZ R0, R209, R0, !PT ;  /* 0x00000000d1007209 */ /* 0x000fe40007810000 */
[----:B------:R-:W-:Y:S02]  /*19190*/  I2FP.F32.S32 R9, R9 ;  /* 0x0000000900097245 */ /* 0x000fe40000201400 */
[----:B------:R-:W-:Y:S02]  /*191a0*/  FSEL R186, R47, -INF , !P5 ;  /* 0xff8000002fba7808 */ /* 0x000fe40006800000 */
[----:B------:R-:W-:Y:S02]  /*191b0*/  FMNMX.FTZ R0, R190, R0, !PT ;  /* 0x00000000be007209 */ /* 0x000fe40007810000 */
[----:B------:R-:W-:Y:S02]  /*191c0*/  FMNMX.FTZ R2, R213, R2, !PT ;  /* 0x00000002d5027209 */ /* 0x000fe40007810000 */
[----:B-1----:R-:W-:Y:S02]  /*191d0*/  FMNMX.FTZ R105, R105, R7, !PT ;  /* 0x0000000769697209 */ /* 0x002fe40007810000 */
[----:B------:R-:W-:Y:S02]  /*191e0*/  FMNMX.FTZ R0, R193, R0, !PT ;  /* 0x00000000c1007209 */ /* 0x000fe40007810000 */
[----:B------:R-:W-:Y:S01]  /*191f0*/  I2FP.F32.S32 R11, R11 ;  /* 0x0000000b000b7245 */ /* 0x000fe20000201400 */
[----:B------:R-:W-:Y:S01]  /*19200*/  FMUL.FTZ R109, R105, UR4 ;  /* 0x00000004696d7c20 */ /* 0x000fe20008410000 */
[----:B---3--:R-:W-:Y:S01]  /*19210*/  FFMA.FTZ R4, R9, -UR19, R4 ;  /* 0x8000001309047c23 */ /* 0x008fe20008010004 */
[----:B------:R-:W-:Y:S02]  /*19220*/  FMNMX.FTZ R0, R236, R0, !PT ;  /* 0x00000000ec007209 */ /* 0x000fe40007810000 */
[----:B------:R-:W-:Y:S01]  /*19230*/  FMNMX.FTZ R103, R196, R2, !PT ;  /* 0x00000002c4677209 */ /* 0x000fe20007810000 */
[----:B------:R-:W-:Y:S01]  /*19240*/  IMAD.IADD R2, R230, 0x1, -R16 ;  /* 0x00000001e6027824 */ /* 0x000fe200078e0a10 */
[----:B------:R-:W-:Y:S01]  /*19250*/  FSEL R59, R4, -INF , !P3 ;  /* 0xff800000043b7808 */ /* 0x000fe20005800000 */
[----:B------:R-:W-:Y:S01]  /*19260*/  FFMA.FTZ R8, R11, -UR19, R8 ;  /* 0x800000130b087c23 */ /* 0x000fe20008010008 */
[----:B------:R-:W-:Y:S02]  /*19270*/  FSETP.NEU.FTZ.AND P3, PT, R105, -INF , PT ;  /* 0xff8000006900780b */ /* 0x000fe40003f7d000 */
[----:B------:R-:W-:Y:S02]  /*19280*/  FMNMX.FTZ R0, R48, R0, !PT ;  /* 0x0000000030007209 */ /* 0x000fe40007810000 */
[----:B------:R-:W-:Y:S02]  /*19290*/  FSEL R109, R109, RZ, P3 ;  /* 0x000000ff6d6d7208 */ /* 0x000fe40001800000 */
[C---:B------:R-:W-:Y:S02]  /*192a0*/  ISETP.GE.AND P2, PT, R13.reuse, R223, PT ;  /* 0x000000df0d00720c */ /* 0x040fe40003f46270 */
[----:B------:R-:W-:Y:S01]  /*192b0*/  FSEL R185, R46, -INF , !P6 ;  /* 0xff8000002eb97808 */ /* 0x000fe20007000000 */
[--C-:B------:R-:W-:Y:S01]  /*192c0*/  FFMA.FTZ R4, R180, UR4, -R109.reuse ;  /* 0x00000004b4047c23 */ /* 0x100fe2000801086d */
[----:B------:R-:W-:Y:S02]  /*192d0*/  FSEL R245, R20, -INF , !P1 ;  /* 0xff80000014f57808 */ /* 0x000fe40004800000 */
[----:B------:R-:W-:Y:S01]  /*192e0*/  I2FP.F32.S32 R12, R12 ;  /* 0x0000000c000c7245 */ /* 0x000fe20000201400 */
[----:B------:R1:W-:Y:S01]  /*192f0*/  MUFU.EX2 R47, R4 ;  /* 0x00000004002f7308 */ /* 0x0003e20000000800 */
[----:B------:R-:W-:Y:S02]  /*19300*/  ISETP.GE.AND P1, PT, R16, R224, PT ;  /* 0x000000e01000720c */ /* 0x000fe40003f26270 */
[----:B------:R-:W-:Y:S01]  /*19310*/  ISETP.GE.OR P2, PT, R13, R231, !P2 ;  /* 0x000000e70d00720c */ /* 0x000fe20005746670 */
[----:B------:R-:W-:Y:S01]  /*19320*/  FFMA.FTZ R10, R12, -UR19, R10 ;  /* 0x800000130c0a7c23 */ /* 0x000fe2000801000a */
[----:B------:R-:W-:Y:S02]  /*19330*/  FMNMX.FTZ R0, R185, R0, !PT ;  /* 0x00000000b9007209 */ /* 0x000fe40007810000 */
[----:B------:R-:W-:Y:S02]  /*19340*/  IABS R2, R2 ;  /* 0x0000000200027213 */ /* 0x000fe40000000000 */
[----:B------:R-:W-:Y:S02]  /*19350*/  ISETP.GE.OR P1, PT, R16, R232, !P1 ;  /* 0x000000e81000720c */ /* 0x000fe40004f26670 */
[----:B------:R-:W-:Y:S02]  /*19360*/  FSEL R239, R8, -INF , !P2 ;  /* 0xff80000008ef7808 */ /* 0x000fe40005000000 */
[----:B------:R-:W-:Y:S02]  /*19370*/  FMNMX.FTZ R0, R186, R0, !PT ;  /* 0x00000000ba007209 */ /* 0x000fe40007810000 */
[----:B------:R-:W-:Y:S01]  /*19380*/  I2FP.F32.S32 R2, R2 ;  /* 0x0000000200027245 */ /* 0x000fe20000201400 */
[--C-:B-1----:R-:W-:Y:S01]  /*19390*/  FFMA.FTZ R4, R179, UR4, -R109.reuse ;  /* 0x00000004b3047c23 */ /* 0x102fe2000801086d */
[----:B--2---:R-:W-:Y:S02]  /*193a0*/  FMNMX.FTZ R104, R104, R6, !PT ;  /* 0x0000000668687209 */ /* 0x004fe40007810000 */
[----:B------:R-:W-:Y:S01]  /*193b0*/  FSEL R248, R5, -INF , !P1 ;  /* 0xff80000005f87808 */ /* 0x000fe20004800000 */
[----:B------:R1:W-:Y:S01]  /*193c0*/  MUFU.EX2 R237, R4 ;  /* 0x0000000400ed7308 */ /* 0x0003e20000000800 */
[----:B------:R-:W-:Y:S01]  /*193d0*/  FMNMX.FTZ R103, R201, R103, !PT ;  /* 0x00000067c9677209 */ /* 0x000fe20007810000 */
[----:B------:R-:W-:Y:S01]  /*193e0*/  FFMA.FTZ R108, R2, -UR19, R108 ;  /* 0x80000013026c7c23 */ /* 0x000fe2000801006c */
[----:B------:R-:W-:Y:S01]  /*193f0*/  ISETP.GE.AND P1, PT, R16, R223, PT ;  /* 0x000000df1000720c */ /* 0x000fe20003f26270 */
[----:B------:R-:W-:Y:S01]  /*19400*/  FMUL.FTZ R110, R104, UR4 ;  /* 0x00000004686e7c20 */ /* 0x000fe20008410000 */
[----:B------:R-:W-:Y:S02]  /*19410*/  FSEL R63, R10, -INF , !P0 ;  /* 0xff8000000a3f7808 */ /* 0x000fe40004000000 */
[----:B------:R-:W-:Y:S02]  /*19420*/  FMNMX.FTZ R0, R239, R0, !PT ;  /* 0x00000000ef007209 */ /* 0x000fe40007810000 */
[----:B------:R-:W-:Y:S02]  /*19430*/  FMNMX.FTZ R103, R246, R103, !PT ;  /* 0x00000067f6677209 */ /* 0x000fe40007810000 */
[----:B------:R-:W-:Y:S02]  /*19440*/  ISETP.GE.OR P1, PT, R16, R231, !P1 ;  /* 0x000000e71000720c */ /* 0x000fe40004f26670 */
[----:B------:R-:W-:Y:S02]  /*19450*/  FMNMX.FTZ R0, R63, R0, !PT ;  /* 0x000000003f007209 */ /* 0x000fe40007810000 */
        /* <DEDUP_REMOVED lines=8> */
[----:B------:R-:W-:Y:S03]  /*194e0*/  FMNMX.FTZ R103, R248, R103, !PT ;  /* 0x00000067f8677209 */ /* 0x000fe60007810000 */
[----:B------:R-:W1:Y:S01]  /*194f0*/  SHFL.BFLY PT, R2, R0, 0x2, 0x1f ;  /* 0x0c401f0000027f89 */ /* 0x000e6200000e0000 */
[----:B------:R2:W-:Y:S07]  /*19500*/  MUFU.EX2 R238, R4 ;  /* 0x0000000400ee7308 */ /* 0x0005ee0000000800 */
        /* <DEDUP_REMOVED lines=11> */
[----:B---3--:R-:W-:Y:S01]  /*195c0*/  FMNMX.FTZ R103, R103, R5, !PT ;  /* 0x0000000567677209 */ /* 0x008fe20007810000 */
[--C-:B--2---:R-:W-:Y:S03]  /*195d0*/  FFMA.FTZ R4, R178, UR4, -R110.reuse ;  /* 0x00000004b2047c23 */ /* 0x104fe6000801086e */
[C---:B------:R-:W-:Y:S01]  /*195e0*/  FSETP.NEU.FTZ.AND P1, PT, R103.reuse, -INF , PT ;  /* 0xff8000006700780b */ /* 0x040fe20003f3d000 */
[----:B------:R-:W-:Y:S01]  /*195f0*/  FMUL.FTZ R111, R103, UR4 ;  /* 0x00000004676f7c20 */ /* 0x000fe20008410000 */
[----:B----4-:R-:W-:Y:S02]  /*19600*/  F2FP.F16.F32.PACK_AB R178, R65, R60 ;  /* 0x0000003c41b2723e */ /* 0x010fe400000000ff */
[----:B------:R2:W-:Y:S02]  /*19610*/  MUFU.EX2 R56, R4 ;  /* 0x0000000400387308 */ /* 0x0005e40000000800 */
[----:B------:R-:W-:Y:S02]  /*19620*/  FSEL R111, R111, RZ, P1 ;  /* 0x000000ff6f6f7208 */ /* 0x000fe40000800000 */
[----:B-1----:R-:W-:Y:S03]  /*19630*/  FMNMX.FTZ R102, R0, R2, !PT ;  /* 0x0000000200667209 */ /* 0x002fe60007810000 */
[--C-:B------:R-:W-:Y:S01]  /*19640*/  FFMA.FTZ R0, R183, UR4, -R111.reuse ;  /* 0x00000004b7007c23 */ /* 0x100fe2000801086f */
[--C-:B------:R-:W-:Y:S01]  /*19650*/  FFMA.FTZ R2, R177, UR4, -R111.reuse ;  /* 0x00000004b1027c23 */ /* 0x100fe2000801086f */
[----:B------:R-:W-:Y:S02]  /*19660*/  FSETP.NEU.FTZ.AND P0, PT, R102, -INF , PT ;  /* 0xff8000006600780b */ /* 0x000fe40003f1d000 */
[----:B------:R1:W-:Y:S01]  /*19670*/  MUFU.EX2 R62, R0 ;  /* 0x00000000003e7308 */ /* 0x0003e20000000800 */
[----:B--2---:R-:W-:Y:S09]  /*19680*/  FFMA.FTZ R4, R25, UR4, -R110 ;  /* 0x0000000419047c23 */ /* 0x004ff2000801086e */
[----:B------:R-:W-:Y:S10]  /*19690*/  MUFU.EX2 R67, R2 ;  /* 0x0000000200437308 */ /* 0x000ff40000000800 */
[----:B------:R2:W3:Y:S01]  /*196a0*/  MUFU.EX2 R66, R4 ;  /* 0x0000000400427308 */ /* 0x0004e20000000800 */
[--C-:B-1----:R-:W-:Y:S01]  /*196b0*/  FFMA.FTZ R0, R176, UR4, -R111.reuse ;  /* 0x00000004b0007c23 */ /* 0x102fe2000801086f */
[----:B------:R-:W-:Y:S08]  /*196c0*/  F2FP.F16.F32.PACK_AB R176, R237, R47 ;  /* 0x0000002fedb0723e */ /* 0x000ff000000000ff */
[----:B------:R-:W1:Y:S01]  /*196d0*/  MUFU.EX2 R57, R0 ;  /* 0x0000000000397308 */ /* 0x000e620000000800 */
[----:B--2---:R-:W-:Y:S01]  /*196e0*/  FFMA.FTZ R4, R184, UR4, -R111 ;  /* 0x00000004b8047c23 */ /* 0x004fe2000801086f */
[----:B------:R-:W-:Y:S01]  /*196f0*/  FMUL.FTZ R184, R102, UR4 ;  /* 0x0000000466b87c20 */ /* 0x000fe20008410000 */
[----:B---3--:R-:W-:Y:S07]  /*19700*/  F2FP.F16.F32.PACK_AB R179, R66, R56 ;  /* 0x0000003842b3723e */ /* 0x008fee00000000ff */
[----:B------:R-:W2:Y:S01]  /*19710*/  MUFU.EX2 R235, R4 ;  /* 0x0000000400eb7308 */ /* 0x000ea20000000800 */
[----:B------:R-:W-:Y:S02]  /*19720*/  FSEL R184, R184, RZ, P0 ;  /* 0x000000ffb8b87208 */ /* 0x000fe40000000000 */
[----:B-1----:R-:W-:Y:S03]  /*19730*/  F2FP.F16.F32.PACK_AB R182, R67, R57 ;  /* 0x0000003943b6723e */ /* 0x002fe600000000ff */
[--C-:B------:R-:W-:Y:S01]  /*19740*/  FFMA.FTZ R0, R210, UR4, -R184.reuse ;  /* 0x00000004d2007c23 */ /* 0x100fe200080108b8 */
[--C-:B------:R-:W-:Y:S01]  /*19750*/  FFMA.FTZ R2, R101, UR4, -R184.reuse ;  /* 0x0000000465027c23 */ /* 0x100fe200080108b8 */
[----:B------:R-:W-:Y:S02]  /*19760*/  IMAD.MOV.U32 R210, RZ, RZ, R241 ;  /* 0x000000ffffd27224 */ /* 0x000fe400078e00f1 */
[----:B------:R1:W-:Y:S03]  /*19770*/  MUFU.EX2 R250, R0 ;  /* 0x0000000000fa7308 */ /* 0x0003e60000000800 */
[----:B------:R-:W-:Y:S02]  /*19780*/  F2FP.F16.F32.PACK_AB R177, R210, R238 ;  /* 0x000000eed2b1723e */ /* 0x000fe400000000ff */
[----:B--2---:R-:W-:Y:S05]  /*19790*/  F2FP.F16.F32.PACK_AB R180, R62, R235 ;  /* 0x000000eb3eb4723e */ /* 0x004fea00000000ff */
[----:B------:R2:W-:Y:S01]  /*197a0*/  MUFU.EX2 R58, R2 ;  /* 0x00000002003a7308 */ /* 0x0005e20000000800 */
[----:B-1----:R-:W-:Y:S01]  /*197b0*/  FFMA.FTZ R0, R206, UR4, -R184 ;  /* 0x00000004ce007c23 */ /* 0x002fe200080108b8 */
[----:B------:R-:W-:Y:S08]  /*197c0*/  MOV R206, R240 ;  /* 0x000000f000ce7202 */ /* 0x000ff00000000f00 */
[----:B------:R1:W3:Y:S01]  /*197d0*/  MUFU.EX2 R61, R0 ;  /* 0x00000000003d7308 */ /* 0x0002e20000000800 */
[----:B--2---:R-:W-:Y:S05]  /*197e0*/  FSEL R2, R104, RZ, P2 ;  /* 0x000000ff68027208 */ /* 0x004fea0001000000 */
[----:B------:R-:W-:Y:S04]  /*197f0*/  FADD.FTZ R2, -R2, R100 ;  /* 0x0000006402027221 */ /* 0x000fe80000010100 */
[----:B------:R-:W-:Y:S01]  /*19800*/  FMUL.FTZ R2, R2, UR4 ;  /* 0x0000000402027c20 */ /* 0x000fe20008410000 */
[----:B-1----:R-:W-:Y:S03]  /*19810*/  FFMA.FTZ R0, R23, UR4, -R184 ;  /* 0x0000000417007c23 */ /* 0x002fe600080108b8 */
[----:B------:R-:W1:Y:S01]  /*19820*/  MUFU.EX2 R100, R2 ;  /* 0x0000000200647308 */ /* 0x000e620000000800 */
[----:B------:R-:W2:Y:S01]  /*19830*/  LDSM.16.MT88.4 R20, [R216+0x9000] ;  /* 0x00900000d814783b */ /* 0x000ea20000004200 */
[----:B---3--:R-:W-:Y:S08]  /*19840*/  F2FP.F16.F32.PACK_AB R181, R61, R250 ;  /* 0x000000fa3db5723e */ /* 0x008ff000000000ff */
[----:B------:R3:W4:Y:S01]  /*19850*/  MUFU.EX2 R64, R0 ;  /* 0x0000000000407308 */ /* 0x0007220000000800 */
[C---:B-1----:R-:W-:Y:S01]  /*19860*/  FMUL.FTZ R6, R100.reuse, R118 ;  /* 0x0000007664067220 */ /* 0x042fe20000410000 */
[C---:B------:R-:W-:Y:S01]  /*19870*/  FMUL.FTZ R7, R100.reuse, R119 ;  /* 0x0000007764077220 */ /* 0x040fe20000410000 */
[C---:B------:R-:W-:Y:S01]  /*19880*/  FMUL.FTZ R18, R100.reuse, R126 ;  /* 0x0000007e64127220 */ /* 0x040fe20000410000 */
[C---:B------:R-:W-:Y:S01]  /*19890*/  FMUL.FTZ R19, R100.reuse, R127 ;  /* 0x0000007f64137220 */ /* 0x040fe20000410000 */
[C---:B------:R-:W-:Y:S01]  /*198a0*/  FMUL.FTZ R35, R100.reuse, R139 ;  /* 0x0000008b64237220 */ /* 0x040fe20000410000 */
[----:B------:R-:W-:Y:S02]  /*198b0*/  IMAD.MOV.U32 R139, RZ, RZ, R60 ;  /* 0x000000ffff8b7224 */ /* 0x000fe400078e003c */
[----:B------:R-:W-:Y:S01]  /*198c0*/  FFMA.FTZ R60, R203, UR4, -R110 ;  /* 0x00000004cb3c7c23 */ /* 0x000fe2000801086e */
[----:B------:R-:W-:Y:S01]  /*198d0*/  FMUL.FTZ R34, R100, R138 ;  /* 0x0000008a64227220 */ /* 0x000fe20000410000 */
[----:B---3--:R-:W-:Y:S01]  /*198e0*/  FSEL R0, R105, RZ, P3 ;  /* 0x000000ff69007208 */ /* 0x008fe20001800000 */
[----:B------:R-:W-:Y:S01]  /*198f0*/  IMAD.MOV.U32 R138, RZ, RZ, R61 ;  /* 0x000000ffff8a7224 */ /* 0x000fe200078e003d */
[----:B----4-:R-:W-:Y:S01]  /*19900*/  F2FP.F16.F32.PACK_AB R183, R58, R64 ;  /* 0x000000403ab7723e */ /* 0x010fe200000000ff */
[C---:B------:R-:W-:Y:S01]  /*19910*/  FMUL.FTZ R70, R100.reuse, R70 ;  /* 0x0000004664467220 */ /* 0x040fe20000410000 */
[----:B------:R-:W-:Y:S01]  /*19920*/  FMUL.FTZ R71, R100, R71 ;  /* 0x0000004764477220 */ /* 0x000fe20000410000 */
[----:B------:R-:W-:Y:S01]  /*19930*/  FADD.FTZ R0, -R0, R3 ;  /* 0x0000000300007221 */ /* 0x000fe20000010100 */
[C---:B------:R-:W-:Y:S01]  /*19940*/  FMUL.FTZ R82, R100.reuse, R82 ;  /* 0x0000005264527220 */ /* 0x040fe20000410000 */
[C---:B------:R-:W-:Y:S01]  /*19950*/  FMUL.FTZ R83, R100.reuse, R83 ;  /* 0x0000005364537220 */ /* 0x040fe20000410000 */
[----:B------:R-:W-:Y:S01]  /*19960*/  FMUL.FTZ R86, R100, R86 ;  /* 0x0000005664567220 */ /* 0x000fe20000410000 */
[----:B------:R-:W-:Y:S01]  /*19970*/  FMUL.FTZ R3, R0, UR4 ;  /* 0x0000000400037c20 */ /* 0x000fe20008410000 */
[----:B------:R-:W-:Y:S01]  /*19980*/  FSEL R0, R103, RZ, P1 ;  /* 0x000000ff67007208 */ /* 0x000fe20000800000 */
[C---:B------:R-:W-:Y:S01]  /*19990*/  FMUL.FTZ R87, R100.reuse, R87 ;  /* 0x0000005764577220 */ /* 0x040fe20000410000 */
[C---:B------:R-:W-:Y:S01]  /*199a0*/  FMUL.FTZ R98, R100.reuse, R98 ;  /* 0x0000006264627220 */ /* 0x040fe20000410000 */
[----:B------:R1:W3:Y:S01]  /*199b0*/  MUFU.EX2 R101, R3 ;  /* 0x0000000300657308 */ /* 0x0002e20000000800 */
[----:B------:R-:W-:Y:S01]  /*199c0*/  FMUL.FTZ R99, R100, R99 ;  /* 0x0000006364637220 */ /* 0x000fe20000410000 */
[----:B-1----:R-:W-:Y:S01]  /*199d0*/  FADD.FTZ R3, -R0, R106 ;  /* 0x0000006a00037221 */ /* 0x002fe20000010100 */
[----:B------:R-:W-:Y:S01]  /*199e0*/  FSEL R0, R102, RZ, P0 ;  /* 0x000000ff66007208 */ /* 0x000fe20000000000 */
[----:B---3--:R-:W-:Y:S01]  /*199f0*/  FMUL.FTZ R32, R101, R136 ;  /* 0x0000008865207220 */ /* 0x008fe20000410000 */
[----:B------:R-:W-:Y:S02]  /*19a00*/  IMAD.MOV.U32 R136, RZ, RZ, R210 ;  /* 0x000000ffff887224 */ /* 0x000fe400078e00d2 */
[----:B------:R-:W-:Y:S01]  /*19a10*/  FMUL.FTZ R2, R3, UR4 ;  /* 0x0000000403027c20 */ /* 0x000fe20008410000 */
[----:B------:R-:W-:Y:S01]  /*19a20*/  FFMA.FTZ R3, R24, UR4, -R109 ;  /* 0x0000000418037c23 */ /* 0x000fe2000801086d */
[----:B------:R-:W-:Y:S01]  /*19a30*/  FADD.FTZ R0, -R0, R107 ;  /* 0x0000006b00007221 */ /* 0x000fe20000010100 */
[----:B------:R-:W-:Y:S01]  /*19a40*/  MOV R107, R239 ;  /* 0x000000ef006b7202 */ /* 0x000fe20000000f00 */
[----:B------:R-:W-:Y:S01]  /*19a50*/  FFMA.FTZ R106, R205, UR4, -R111 ;  /* 0x00000004cd6a7c23 */ /* 0x000fe2000801086f */
[----:B------:R1:W-:Y:S01]  /*19a60*/  MUFU.EX2 R244, R3 ;  /* 0x0000000300f47308 */ /* 0x0003e20000000800 */
[----:B------:R-:W-:Y:S01]  /*19a70*/  FMUL.FTZ R0, R0, UR4 ;  /* 0x0000000400007c20 */ /* 0x000fe20008410000 */
[C---:B------:R-:W-:Y:S01]  /*19a80*/  FMUL.FTZ R4, R101.reuse, R116 ;  /* 0x0000007465047220 */ /* 0x040fe20000410000 */
[C---:B------:R-:W-:Y:S01]  /*19a90*/  FMUL.FTZ R5, R101.reuse, R117 ;  /* 0x0000007565057220 */ /* 0x040fe20000410000 */
[C---:B------:R-:W-:Y:S01]  /*19aa0*/  FMUL.FTZ R16, R101.reuse, R124 ;  /* 0x0000007c65107220 */ /* 0x040fe20000410000 */
[----:B------:R-:W-:Y:S01]  /*19ab0*/  LDSM.16.MT88.4 R116, [R216+0xb000] ;  /* 0x00b00000d874783b */ /* 0x000fe20000004200 */
[C---:B------:R-:W-:Y:S01]  /*19ac0*/  FMUL.FTZ R17, R101.reuse, R125 ;  /* 0x0000007d65117220 */ /* 0x040fe20000410000 */
[C---:B------:R-:W-:Y:S03]  /*19ad0*/  FMUL.FTZ R33, R101.reuse, R137 ;  /* 0x0000008965217220 */ /* 0x040fe60000410000 */
[----:B------:R-:W3:Y:S01]  /*19ae0*/  MUFU.EX2 R0, R0 ;  /* 0x0000000000007308 */ /* 0x000ee20000000800 */
[----:B------:R-:W-:Y:S01]  /*19af0*/  IMAD.MOV.U32 R137, RZ, RZ, R62 ;  /* 0x000000ffff897224 */ /* 0x000fe200078e003e */
[-C--:B--2---:R-:W-:Y:S01]  /*19b00*/  HMMA.16816.F32 R4, R176, R20.reuse, R4 ;  /* 0x00000014b004723c */ /* 0x084fe20000001804 */
[----:B------:R-:W-:Y:S01]  /*19b10*/  PLOP3.LUT P0, PT, PT, PT, UP0, 0x80, 0x0 ;  /* 0x000000000000781c */ /* 0x000fe20003f0f008 */
[----:B------:R-:W-:Y:S03]  /*19b20*/  LDSM.16.MT88.4 R124, [R218+0x9400] ;  /* 0x00940000da7c783b */ /* 0x000fe60000004200 */
[----:B------:R-:W-:Y:S03]  /*19b30*/  FMUL.FTZ R68, R101, R68 ;  /* 0x0000004465447220 */ /* 0x000fe60000410000 */
[----:B------:R-:W2:Y:S03]  /*19b40*/  MUFU.EX2 R2, R2 ;  /* 0x0000000200027308 */ /* 0x000ea60000000800 */
[----:B-1----:R-:W-:Y:S01]  /*19b50*/  FFMA.FTZ R3, R189, UR4, -R109 ;  /* 0x00000004bd037c23 */ /* 0x002fe2000801086d */
[----:B------:R-:W-:Y:S01]  /*19b60*/  MOV R189, R65 ;  /* 0x0000004100bd7202 */ /* 0x000fe20000000f00 */
[C---:B------:R-:W-:Y:S01]  /*19b70*/  FMUL.FTZ R65, R101.reuse, R169 ;  /* 0x000000a965417220 */ /* 0x040fe20000410000 */
[C---:B------:R-:W-:Y:S01]  /*19b80*/  FMUL.FTZ R69, R101.reuse, R69 ;  /* 0x0000004565457220 */ /* 0x040fe20000410000 */
[----:B------:R-:W-:Y:S03]  /*19b90*/  FMUL.FTZ R80, R101, R80 ;  /* 0x0000005065507220 */ /* 0x000fe60000410000 */
[----:B------:R1:W4:Y:S01]  /*19ba0*/  MUFU.EX2 R243, R3 ;  /* 0x0000000300f37308 */ /* 0x0003220000000800 */
[C---:B---3--:R-:W-:Y:S01]  /*19bb0*/  FMUL.FTZ R31, R0.reuse, R143 ;  /* 0x0000008f001f7220 */ /* 0x048fe20000410000 */
[----:B------:R-:W-:Y:S02]  /*19bc0*/  IMAD.MOV.U32 R143, RZ, RZ, R237 ;  /* 0x000000ffff8f7224 */ /* 0x000fe400078e00ed */
[C---:B------:R-:W-:Y:S01]  /*19bd0*/  FMUL.FTZ R30, R0.reuse, R142 ;  /* 0x0000008e001e7220 */ /* 0x040fe20000410000 */
[----:B------:R-:W-:Y:S01]  /*19be0*/  MOV R142, R235 ;  /* 0x000000eb008e7202 */ /* 0x000fe20000000f00 */
[C---:B------:R-:W-:Y:S01]  /*19bf0*/  FMUL.FTZ R46, R0.reuse, R158 ;  /* 0x0000009e002e7220 */ /* 0x040fe20000410000 */
[----:B------:R-:W-:Y:S02]  /*19c00*/  IMAD.MOV.U32 R158, RZ, RZ, R206 ;  /* 0x000000ffff9e7224 */ /* 0x000fe400078e00ce */
[C---:B------:R-:W-:Y:S01]  /*19c10*/  FMUL.FTZ R10, R0.reuse, R114 ;  /* 0x00000072000a7220 */ /* 0x040fe20000410000 */
[----:B------:R-:W-:Y:S01]  /*19c20*/  FMUL.FTZ R11, R0, R115 ;  /* 0x00000073000b7220 */ /* 0x000fe20000410000 */
[C---:B--2---:R-:W-:Y:S01]  /*19c30*/  FMUL.FTZ R40, R2.reuse, R144 ;  /* 0x0000009002287220 */ /* 0x044fe20000410000 */
[----:B------:R-:W-:Y:S02]  /*19c40*/  IMAD.MOV.U32 R144, RZ, RZ, R215 ;  /* 0x000000ffff907224 */ /* 0x000fe400078e00d7 */
[C---:B------:R-:W-:Y:S01]  /*19c50*/  FMUL.FTZ R41, R2.reuse, R145 ;  /* 0x0000009102297220 */ /* 0x040fe20000410000 */
[----:B------:R-:W-:Y:S02]  /*19c60*/  IMAD.MOV.U32 R145, RZ, RZ, R214 ;  /* 0x000000ffff917224 */ /* 0x000fe400078e00d6 */
[C---:B------:R-:W-:Y:S01]  /*19c70*/  FMUL.FTZ R45, R2.reuse, R157 ;  /* 0x0000009d022d7220 */ /* 0x040fe20000410000 */
[----:B------:R-:W-:Y:S02]  /*19c80*/  IMAD.MOV.U32 R157, RZ, RZ, R213 ;  /* 0x000000ffff9d7224 */ /* 0x000fe400078e00d5 */
[----:B------:R-:W-:Y:S01]  /*19c90*/  FMUL.FTZ R29, R2, R141 ;  /* 0x0000008d021d7220 */ /* 0x000fe20000410000 */
[----:B------:R-:W-:Y:S02]  /*19ca0*/  IMAD.MOV.U32 R141, RZ, RZ, R47 ;  /* 0x000000ffff8d7224 */ /* 0x000fe400078e002f */
[----:B-1----:R-:W-:Y:S01]  /*19cb0*/  FFMA.FTZ R3, R188, UR4, -R110 ;  /* 0x00000004bc037c23 */ /* 0x002fe2000801086e */
[----:B------:R-:W-:Y:S01]  /*19cc0*/  FMUL.FTZ R47, R0, R159 ;  /* 0x0000009f002f7220 */ /* 0x000fe20000410000 */
[----:B------:R-:W-:Y:S01]  /*19cd0*/  MOV R159, R212 ;  /* 0x000000d4009f7202 */ /* 0x000fe20000000f00 */
[C---:B------:R-:W-:Y:S01]  /*19ce0*/  FMUL.FTZ R8, R2.reuse, R112 ;  /* 0x0000007002087220 */ /* 0x040fe20000410000 */
[----:B------:R1:W-:Y:S01]  /*19cf0*/  MUFU.EX2 R241, R3 ;  /* 0x0000000300f17308 */ /* 0x0003e20000000800 */
[C---:B------:R-:W-:Y:S01]  /*19d00*/  FMUL.FTZ R9, R2.reuse, R113 ;  /* 0x0000007102097220 */ /* 0x040fe20000410000 */
[C---:B------:R-:W-:Y:S01]  /*19d10*/  FMUL.FTZ R12, R2.reuse, R120 ;  /* 0x00000078020c7220 */ /* 0x040fe20000410000 */
[----:B------:R-:W-:Y:S01]  /*19d20*/  FMUL.FTZ R13, R2, R121 ;  /* 0x00000079020d7220 */ /* 0x000fe20000410000 */
[C---:B------:R-:W-:Y:S01]  /*19d30*/  FMUL.FTZ R14, R0.reuse, R122 ;  /* 0x0000007a000e7220 */ /* 0x040fe20000410000 */
[----:B------:R-:W-:Y:S01]  /*19d40*/  FMUL.FTZ R15, R0, R123 ;  /* 0x0000007b000f7220 */ /* 0x000fe20000410000 */
[----:B------:R-:W2:Y:S01]  /*19d50*/  LDSM.16.MT88.4 R112, [R218+0xa000] ;  /* 0x00a00000da70783b */ /* 0x000ea20000004200 */
[C---:B------:R-:W-:Y:S01]  /*19d60*/  FMUL.FTZ R24, R2.reuse, R128 ;  /* 0x0000008002187220 */ /* 0x040fe20000410000 */
[C---:B------:R-:W-:Y:S04]  /*19d70*/  HMMA.16816.F32 R8, R180.reuse, R20, R8 ;  /* 0x00000014b408723c */ /* 0x040fe80000001808 */
[----:B------:R-:W-:Y:S01]  /*19d80*/  FMUL.FTZ R25, R2, R129 ;  /* 0x0000008102197220 */ /* 0x000fe20000410000 */
[----:B------:R-:W-:Y:S01]  /*19d90*/  FMUL.FTZ R26, R0, R130 ;  /* 0x00000082001a7220 */ /* 0x000fe20000410000 */
[-C--:B------:R-:W-:Y:S05]  /*19da0*/  HMMA.16816.F32 R12, R180, R22.reuse, R12 ;  /* 0x00000016b40c723c */ /* 0x080fea000000180c */
[----:B-1----:R-:W-:Y:S01]  /*19db0*/  FFMA.FTZ R3, R199, UR4, -R109 ;  /* 0x00000004c7037c23 */ /* 0x002fe2000801086d */
[C---:B------:R-:W-:Y:S03]  /*19dc0*/  HMMA.16816.F32 R16, R176.reuse, R22, R16 ;  /* 0x00000016b010723c */ /* 0x040fe60000001810 */
[----:B------:R1:W-:Y:S02]  /*19dd0*/  MUFU.EX2 R240, R3 ;  /* 0x0000000300f07308 */ /* 0x0003e40000000800 */
[----:B------:R-:W-:Y:S02]  /*19de0*/  IMAD.MOV.U32 R199, RZ, RZ, R48 ;  /* 0x000000ffffc77224 */ /* 0x000fe400078e0030 */
[C---:B------:R-:W-:Y:S01]  /*19df0*/  FMUL.FTZ R48, R101.reuse, R152 ;  /* 0x0000009865307220 */ /* 0x040fe20000410000 */
[----:B------:R-:W-:Y:S03]  /*19e00*/  IMAD.MOV.U32 R152, RZ, RZ, R211 ;  /* 0x000000ffff987224 */ /* 0x000fe600078e00d3 */
[C---:B------:R-:W-:Y:S01]  /*19e10*/  FMUL.FTZ R20, R101.reuse, R132 ;  /* 0x0000008465147220 */ /* 0x040fe20000410000 */
[C---:B------:R-:W-:Y:S01]  /*19e20*/  FMUL.FTZ R21, R101.reuse, R133 ;  /* 0x0000008565157220 */ /* 0x040fe20000410000 */
[C---:B------:R-:W-:Y:S01]  /*19e30*/  FMUL.FTZ R22, R100.reuse, R134 ;  /* 0x0000008664167220 */ /* 0x040fe20000410000 */
[----:B------:R-:W-:Y:S01]  /*19e40*/  FMUL.FTZ R23, R100, R135 ;  /* 0x0000008764177220 */ /* 0x000fe20000410000 */
[----:B------:R-:W-:Y:S01]  /*19e50*/  FMUL.FTZ R27, R0, R131 ;  /* 0x00000083001b7220 */ /* 0x000fe20000410000 */
[----:B------:R-:W-:Y:S01]  /*19e60*/  IMAD.MOV.U32 R134, RZ, RZ, R57 ;  /* 0x000000ffff867224 */ /* 0x000fe200078e0039 */
[----:B------:R-:W-:Y:S01]  /*19e70*/  LDSM.16.MT88.4 R128, [R216+0xa400] ;  /* 0x00a40000d880783b */ /* 0x000fe20000004200 */
[----:B------:R-:W-:Y:S02]  /*19e80*/  IMAD.MOV.U32 R133, RZ, RZ, R56 ;  /* 0x000000ffff857224 */ /* 0x000fe400078e0038 */
[----:B------:R-:W-:Y:S01]  /*19e90*/  FMUL.FTZ R57, R2, R161 ;  /* 0x000000a102397220 */ /* 0x000fe20000410000 */
[----:B------:R-:W-:Y:S01]  /*19ea0*/  MOV R132, R63 ;  /* 0x0000003f00847202 */ /* 0x000fe20000000f00 */
        /* <DEDUP_REMOVED lines=8> */
[--C-:B------:R-:W-:Y:S01]  /*19f30*/  FFMA.FTZ R36, R28, UR4, -R110.reuse ;  /* 0x000000041c247c23 */ /* 0x100fe2000801086e */
[----:B------:R-:W-:Y:S03]  /*19f40*/  FMUL.FTZ R28, R2, R140 ;  /* 0x0000008c021c7220 */ /* 0x000fe60000410000 */
[----:B------:R3:W5:Y:S01]  /*19f50*/  MUFU.EX2 R242, R36 ;  /* 0x0000002400f27308 */ /* 0x0007620000000800 */
[C---:B------:R-:W-:Y:S01]  /*19f60*/  FMUL.FTZ R37, R101.reuse, R149 ;  /* 0x0000009565257220 */ /* 0x040fe20000410000 */
[----:B------:R-:W-:Y:S01]  /*19f70*/  MOV R147, R51 ;  /* 0x0000003300937202 */ /* 0x000fe20000000f00 */
[----:B------:R-:W-:Y:S01]  /*19f80*/  FMUL.FTZ R51, R100, R155 ;  /* 0x0000009b64337220 */ /* 0x000fe20000410000 */
[-C--:B------:R-:W-:Y:S03]  /*19f90*/  HMMA.16816.F32 R28, R180, R38.reuse, R28 ;  /* 0x00000026b41c723c */ /* 0x080fe6000000181c */
[----:B-1----:R-:W-:Y:S01]  /*19fa0*/  FFMA.FTZ R3, R202, UR4, -R110 ;  /* 0x00000004ca037c23 */ /* 0x002fe2000801086e */
[----:B------:R-:W-:Y:S02]  /*19fb0*/  IMAD.MOV.U32 R188, RZ, RZ, R50 ;  /* 0x000000ffffbc7224 */ /* 0x000fe400078e0032 */
[----:B------:R-:W-:Y:S01]  /*19fc0*/  FMUL.FTZ R50, R100, R154 ;  /* 0x0000009a64327220 */ /* 0x000fe20000410000 */
[C---:B------:R-:W-:Y:S01]  /*19fd0*/  HMMA.16816.F32 R32, R176.reuse, R38, R32 ;  /* 0x00000026b020723c */ /* 0x040fe20000001820 */
[----:B------:R1:W-:Y:S03]  /*19fe0*/  MUFU.EX2 R237, R3 ;  /* 0x0000000300ed7308 */ /* 0x0003e60000000800 */
[----:B------:R-:W-:Y:S01]  /*19ff0*/  FMUL.FTZ R44, R2, R156 ;  /* 0x0000009c022c7220 */ /* 0x000fe20000410000 */
[----:B------:R-:W-:Y:S02]  /*1a000*/  IMAD.MOV.U32 R146, RZ, RZ, R49 ;  /* 0x000000ffff927224 */ /* 0x000fe400078e0031 */
[C---:B---3--:R-:W-:Y:S01]  /*1a010*/  FMUL.FTZ R36, R101.reuse, R148 ;  /* 0x0000009465247220 */ /* 0x048fe20000410000 */
[C---:B------:R-:W-:Y:S03]  /*1a020*/  FMUL.FTZ R38, R100.reuse, R150 ;  /* 0x0000009664267220 */ /* 0x040fe60000410000 */
[----:B------:R-:W-:Y:S01]  /*1a030*/  FMUL.FTZ R39, R100, R151 ;  /* 0x0000009764277220 */ /* 0x000fe20000410000 */
[C---:B------:R-:W-:Y:S01]  /*1a040*/  FMUL.FTZ R49, R101.reuse, R153 ;  /* 0x0000009965317220 */ /* 0x040fe20000410000 */
[----:B------:R-:W-:Y:S02]  /*1a050*/  IMAD.MOV.U32 R140, RZ, RZ, R238 ;  /* 0x000000ffff8c7224 */ /* 0x000fe400078e00ee */
[----:B------:R-:W-:Y:S01]  /*1a060*/  FMUL.FTZ R56, R2, R160 ;  /* 0x000000a002387220 */ /* 0x000fe20000410000 */
[----:B------:R-:W-:Y:S02]  /*1a070*/  IMAD.MOV.U32 R150, RZ, RZ, R58 ;  /* 0x000000ffff967224 */ /* 0x000fe400078e003a */
[----:B------:R-:W-:Y:S01]  /*1a080*/  FMUL.FTZ R58, R0, R162 ;  /* 0x000000a2003a7220 */ /* 0x000fe20000410000 */
[----:B------:R-:W-:Y:S01]  /*1a090*/  FMUL.FTZ R61, R2, R173 ;  /* 0x000000ad023d7220 */ /* 0x000fe20000410000 */
[-C--:B------:R-:W-:Y:S01]  /*1a0a0*/  HMMA.16816.F32 R36, R176, R52.reuse, R36 ;  /* 0x00000034b024723c */ /* 0x080fe20000001824 */
[----:B------:R-:W3:Y:S01]  /*1a0b0*/  LDL.LU R162, [R1+0x8] ;  /* 0x0000080001a27983 */ /* 0x000ee20000300800 */
[----:B------:R-:W-:Y:S01]  /*1a0c0*/  MUFU.EX2 R238, R60 ;  /* 0x0000003c00ee7308 */ /* 0x000fe20000000800 */
[----:B-1----:R-:W-:Y:S01]  /*1a0d0*/  FFMA.FTZ R3, R204, UR4, -R111 ;  /* 0x00000004cc037c23 */ /* 0x002fe2000801086f */
[----:B------:R-:W-:Y:S01]  /*1a0e0*/  MOV R173, R138 ;  /* 0x0000008a00ad7202 */ /* 0x000fe20000000f00 */
[----:B------:R-:W3:Y:S01]  /*1a0f0*/  LDL.LU R161, [R1+0x30] ;  /* 0x0000300001a17983 */ /* 0x000ee20000300800 */
[C---:B------:R-:W-:Y:S06]  /*1a100*/  HMMA.16816.F32 R40, R180.reuse, R52, R40 ;  /* 0x00000034b428723c */ /* 0x040fec0000001828 */
[----:B------:R1:W-:Y:S01]  /*1a110*/  MUFU.EX2 R235, R3 ;  /* 0x0000000300eb7308 */ /* 0x0003e20000000800 */
[----:B------:R-:W-:Y:S01]  /*1a120*/  FMUL.FTZ R62, R0, R174 ;  /* 0x000000ae003e7220 */ /* 0x000fe20000410000 */
[-C--:B------:R-:W-:Y:S03]  /*1a130*/  HMMA.16816.F32 R44, R180, R54.reuse, R44 ;  /* 0x00000036b42c723c */ /* 0x080fe6000000182c */
[----:B------:R-:W-:Y:S03]  /*1a140*/  IMAD.MOV.U32 R174, RZ, RZ, R137 ;  /* 0x000000ffffae7224 */ /* 0x000fe600078e0089 */
[C---:B------:R-:W-:Y:S05]  /*1a150*/  HMMA.16816.F32 R48, R176.reuse, R54, R48 ;  /* 0x00000036b030723c */ /* 0x040fea0000001830 */
[C---:B------:R-:W-:Y:S01]  /*1a160*/  FMUL.FTZ R52, R101.reuse, R164 ;  /* 0x000000a465347220 */ /* 0x040fe20000410000 */
[----:B------:R-:W-:Y:S01]  /*1a170*/  FMUL.FTZ R53, R101, R165 ;  /* 0x000000a565357220 */ /* 0x000fe20000410000 */
[C---:B------:R-:W-:Y:S01]  /*1a180*/  FMUL.FTZ R54, R100.reuse, R166 ;  /* 0x000000a664367220 */ /* 0x040fe20000410000 */
[----:B------:R-:W-:Y:S03]  /*1a190*/  FMUL.FTZ R55, R100, R167 ;  /* 0x000000a764377220 */ /* 0x000fe60000410000 */
[----:B-1----:R-:W-:Y:S01]  /*1a1a0*/  FFMA.FTZ R3, R191, UR4, -R111 ;  /* 0x00000004bf037c23 */ /* 0x002fe2000801086f */
[----:B------:R-:W-:Y:S01]  /*1a1b0*/  MOV R151, R59 ;  /* 0x0000003b00977202 */ /* 0x000fe20000000f00 */
[----:B------:R-:W-:Y:S02]  /*1a1c0*/  IMAD.MOV.U32 R156, RZ, RZ, R236 ;  /* 0x000000ffff9c7224 */ /* 0x000fe400078e00ec */
[----:B------:R-:W-:Y:S01]  /*1a1d0*/  FMUL.FTZ R59, R0, R163 ;  /* 0x000000a3003b7220 */ /* 0x000fe20000410000 */
[-C--:B--2---:R-:W-:Y:S01]  /*1a1e0*/  HMMA.16816.F32 R52, R176, R112.reuse, R52 ;  /* 0x00000070b034723c */ /* 0x084fe20000001834 */
[----:B------:R1:W-:Y:S02]  /*1a1f0*/  MUFU.EX2 R215, R3 ;  /* 0x0000000300d77308 */ /* 0x0003e40000000800 */
[----:B------:R-:W-:Y:S01]  /*1a200*/  FMUL.FTZ R60, R2, R172 ;  /* 0x000000ac023c7220 */ /* 0x000fe20000410000 */
[----:B------:R-:W-:Y:S01]  /*1a210*/  FMUL.FTZ R63, R0, R175 ;  /* 0x000000af003f7220 */ /* 0x000fe20000410000 */
[----:B------:R-:W-:Y:S01]  /*1a220*/  IMAD.MOV.U32 R172, RZ, RZ, R139 ;  /* 0x000000ffffac7224 */ /* 0x000fe200078e008b */
[C---:B------:R-:W-:Y:S05]  /*1a230*/  HMMA.16816.F32 R56, R180.reuse, R112, R56 ;  /* 0x00000070b438723c */ /* 0x040fea0000001838 */
[----:B------:R-:W2:Y:S01]  /*1a240*/  MUFU.EX2 R236, R106 ;  /* 0x0000006a00ec7308 */ /* 0x000ea20000000800 */
[----:B------:R-:W-:Y:S01]  /*1a250*/  IMAD.MOV.U32 R149, RZ, RZ, R67 ;  /* 0x000000ffff957224 */ /* 0x000fe200078e0043 */
[-C--:B------:R-:W-:Y:S04]  /*1a260*/  HMMA.16816.F32 R60, R180, R114.reuse, R60 ;  /* 0x00000072b43c723c */ /* 0x080fe8000000183c */
[----:B------:R-:W-:Y:S02]  /*1a270*/  IMAD.MOV.U32 R148, RZ, RZ, R66 ;  /* 0x000000ffff947224 */ /* 0x000fe400078e0042 */
[----:B-1----:R-:W-:Y:S01]  /*1a280*/  FFMA.FTZ R3, R195, UR4, -R111 ;  /* 0x00000004c3037c23 */ /* 0x002fe2000801086f */
[C---:B------:R-:W-:Y:S01]  /*1a290*/  FMUL.FTZ R66, R100.reuse, R170 ;  /* 0x000000aa64427220 */ /* 0x040fe20000410000 */
[----:B------:R-:W-:Y:S02]  /*1a2a0*/  FMUL.FTZ R67, R100, R171 ;  /* 0x000000ab64437220 */ /* 0x000fe40000410000 */
[----:B------:R1:W2:Y:S01]  /*1a2b0*/  MUFU.EX2 R214, R3 ;  /* 0x0000000300d67308 */ /* 0x0002a20000000800 */
[----:B------:R-:W-:Y:S01]  /*1a2c0*/  LDSM.16.MT88.4 R168, [R218+0xac00] ;  /* 0x00ac0000daa8783b */ /* 0x000fe20000004200 */
[----:B------:R-:W-:Y:S02]  /*1a2d0*/  IMAD.MOV.U32 R175, RZ, RZ, R136 ;  /* 0x000000ffffaf7224 */ /* 0x000fe400078e0088 */
[C---:B------:R-:W-:Y:S01]  /*1a2e0*/  FMUL.FTZ R72, R2.reuse, R72 ;  /* 0x0000004802487220 */ /* 0x040fe20000410000 */
[----:B------:R-:W-:Y:S01]  /*1a2f0*/  FMUL.FTZ R73, R2, R73 ;  /* 0x0000004902497220 */ /* 0x000fe20000410000 */
[C---:B------:R-:W-:Y:S03]  /*1a300*/  HMMA.16816.F32 R64, R176.reuse, R114, R64 ;  /* 0x00000072b040723c */ /* 0x040fe60000001840 */
[----:B------:R-:W4:Y:S01]  /*1a310*/  LDSM.16.MT88.4 R112, [R218+0xb000] ;  /* 0x00b00000da70783b */ /* 0x000f220000004200 */
[C---:B------:R-:W-:Y:S02]  /*1a320*/  FMUL.FTZ R74, R0.reuse, R74 ;  /* 0x0000004a004a7220 */ /* 0x040fe40000410000 */
[-C--:B------:R-:W-:Y:S05]  /*1a330*/  HMMA.16816.F32 R68, R176, R116.reuse, R68 ;  /* 0x00000074b044723c */ /* 0x080fea0000001844 */
[----:B------:R-:W-:Y:S01]  /*1a340*/  FMUL.FTZ R75, R0, R75 ;  /* 0x0000004b004b7220 */ /* 0x000fe20000410000 */
[--C-:B-1----:R-:W-:Y:S01]  /*1a350*/  FFMA.FTZ R3, R208, UR4, -R184.reuse ;  /* 0x00000004d0037c23 */ /* 0x102fe200080108b8 */
[C---:B------:R-:W-:Y:S01]  /*1a360*/  FMUL.FTZ R76, R2.reuse, R76 ;  /* 0x0000004c024c7220 */ /* 0x040fe20000410000 */
[----:B------:R-:W-:Y:S01]  /*1a370*/  FMUL.FTZ R77, R2, R77 ;  /* 0x0000004d024d7220 */ /* 0x000fe20000410000 */
[----:B------:R-:W-:Y:S01]  /*1a380*/  LDSM.16.MT88.4 R136, [R218+0x9c00] ;  /* 0x009c0000da88783b */ /* 0x000fe20000004200 */
[----:B------:R1:W-:Y:S01]  /*1a390*/  MUFU.EX2 R213, R3 ;  /* 0x0000000300d57308 */ /* 0x0003e20000000800 */
[C---:B------:R-:W-:Y:S01]  /*1a3a0*/  FMUL.FTZ R78, R0.reuse, R78 ;  /* 0x0000004e004e7220 */ /* 0x040fe20000410000 */
[C---:B------:R-:W-:Y:S04]  /*1a3b0*/  HMMA.16816.F32 R72, R180.reuse, R116, R72 ;  /* 0x00000074b448723c */ /* 0x040fe80000001848 */
[----:B------:R-:W-:Y:S01]  /*1a3c0*/  FMUL.FTZ R79, R0, R79 ;  /* 0x0000004f004f7220 */ /* 0x000fe20000410000 */
[C---:B------:R-:W-:Y:S01]  /*1a3d0*/  FMUL.FTZ R81, R101.reuse, R81 ;  /* 0x0000005165517220 */ /* 0x040fe20000410000 */
[C---:B------:R-:W-:Y:S01]  /*1a3e0*/  FMUL.FTZ R84, R101.reuse, R84 ;  /* 0x0000005465547220 */ /* 0x040fe20000410000 */
[C---:B------:R-:W-:Y:S01]  /*1a3f0*/  FMUL.FTZ R85, R101.reuse, R85 ;  /* 0x0000005565557220 */ /* 0x040fe20000410000 */
[--C-:B------:R-:W-:Y:S03]  /*1a400*/  FFMA.FTZ R106, R190, UR4, -R184.reuse ;  /* 0x00000004be6a7c23 */ /* 0x100fe600080108b8 */
[-C--:B------:R-:W-:Y:S01]  /*1a410*/  HMMA.16816.F32 R76, R180, R118.reuse, R76 ;  /* 0x00000076b44c723c */ /* 0x080fe2000000184c */
[----:B------:R-:W-:Y:S02]  /*1a420*/  MUFU.EX2 R211, R106 ;  /* 0x0000006a00d37308 */ /* 0x000fe40000000800 */
[----:B------:R-:W-:Y:S01]  /*1a430*/  FMUL.FTZ R96, R101, R96 ;  /* 0x0000006065607220 */ /* 0x000fe20000410000 */
[--C-:B-1----:R-:W-:Y:S01]  /*1a440*/  FFMA.FTZ R3, R209, UR4, -R184.reuse ;  /* 0x00000004d1037c23 */ /* 0x102fe200080108b8 */
[----:B------:R-:W-:Y:S01]  /*1a450*/  FMUL.FTZ R97, R101, R97 ;  /* 0x0000006165617220 */ /* 0x000fe20000410000 */
[C---:B------:R-:W-:Y:S01]  /*1a460*/  HMMA.16816.F32 R80, R176.reuse, R118, R80 ;  /* 0x00000076b050723c */ /* 0x040fe20000001850 */
[----:B------:R-:W1:Y:S04]  /*1a470*/  LDSM.16.MT88.4 R116, [R216+0x9400] ;  /* 0x00940000d874783b */ /* 0x000e680000004200 */
[----:B------:R5:W2:Y:S01]  /*1a480*/  MUFU.EX2 R212, R3 ;  /* 0x0000000300d47308 */ /* 0x000aa20000000800 */
[C---:B------:R-:W-:Y:S01]  /*1a490*/  FMUL.FTZ R88, R2.reuse, R88 ;  /* 0x0000005802587220 */ /* 0x040fe20000410000 */
[----:B------:R-:W-:Y:S01]  /*1a4a0*/  FMUL.FTZ R89, R2, R89 ;  /* 0x0000005902597220 */ /* 0x000fe20000410000 */
[C---:B------:R-:W-:Y:S03]  /*1a4b0*/  FMUL.FTZ R90, R0.reuse, R90 ;  /* 0x0000005a005a7220 */ /* 0x040fe60000410000 */
[----:B------:R-:W-:Y:S01]  /*1a4c0*/  FMUL.FTZ R91, R0, R91 ;  /* 0x0000005b005b7220 */ /* 0x000fe20000410000 */
[-C--:B----4-:R-:W-:Y:S03]  /*1a4d0*/  HMMA.16816.F32 R84, R176, R112.reuse, R84 ;  /* 0x00000070b054723c */ /* 0x090fe60000001854 */
[C---:B------:R-:W-:Y:S01]  /*1a4e0*/  FMUL.FTZ R92, R2.reuse, R92 ;  /* 0x0000005c025c7220 */ /* 0x040fe20000410000 */
[----:B------:R-:W-:Y:S01]  /*1a4f0*/  FMUL.FTZ R93, R2, R93 ;  /* 0x0000005d025d7220 */ /* 0x000fe20000410000 */
[C---:B------:R-:W-:Y:S01]  /*1a500*/  FMUL.FTZ R94, R0.reuse, R94 ;  /* 0x0000005e005e7220 */ /* 0x040fe20000410000 */
[C---:B------:R-:W-:Y:S05]  /*1a510*/  HMMA.16816.F32 R88, R180.reuse, R112, R88 ;  /* 0x00000070b458723c */ /* 0x040fea0000001858 */
[----:B-----5:R-:W-:Y:S01]  /*1a520*/  FFMA.FTZ R3, R193, UR4, -R184 ;  /* 0x00000004c1037c23 */ /* 0x020fe200080108b8 */
[----:B------:R-:W-:Y:S01]  /*1a530*/  FMUL.FTZ R95, R0, R95 ;  /* 0x0000005f005f7220 */ /* 0x000fe20000410000 */
[----:B------:R-:W-:Y:S01]  /*1a540*/  F2FP.F16.F32.PACK_AB R112, R243, R244 ;  /* 0x000000f4f370723e */ /* 0x000fe200000000ff */
[----:B------:R-:W-:Y:S01]  /*1a550*/  IMAD.MOV.U32 R163, RZ, RZ, R142 ;  /* 0x000000ffffa37224 */ /* 0x000fe200078e008e */
[----:B------:R4:W5:Y:S02]  /*1a560*/  MUFU.EX2 R210, R3 ;  /* 0x0000000300d27308 */ /* 0x0009640000000800 */
[----:B------:R-:W-:Y:S02]  /*1a570*/  F2FP.F16.F32.PACK_AB R113, R241, R242 ;  /* 0x000000f2f171723e */ /* 0x000fe400000000ff */
[-C--:B------:R-:W-:Y:S03]  /*1a580*/  HMMA.16816.F32 R92, R180, R114.reuse, R92 ;  /* 0x00000072b45c723c */ /* 0x080fe6000000185c */
[----:B--2---:R-:W-:Y:S02]  /*1a590*/  F2FP.F16.F32.PACK_AB R120, R236, R235 ;  /* 0x000000ebec78723e */ /* 0x004fe400000000ff */
[----:B------:R-:W-:Y:S01]  /*1a5a0*/  F2FP.F16.F32.PACK_AB R122, R214, R215 ;  /* 0x000000d7d67a723e */ /* 0x000fe200000000ff */
[----:B------:R-:W-:Y:S05]  /*1a5b0*/  HMMA.16816.F32 R96, R176, R114, R96 ;  /* 0x00000072b060723c */ /* 0x000fea0000001860 */
[----:B------:R-:W-:Y:S01]  /*1a5c0*/  F2FP.F16.F32.PACK_AB R121, R212, R213 ;  /* 0x000000d5d479723e */ /* 0x000fe200000000ff */
[--C-:B----4-:R-:W-:Y:S01]  /*1a5d0*/  FFMA.FTZ R3, R197, UR4, -R109.reuse ;  /* 0x00000004c5037c23 */ /* 0x110fe2000801086d */
[----:B------:R-:W-:Y:S03]  /*1a5e0*/  F2FP.F16.F32.PACK_AB R114, R239, R240 ;  /* 0x000000f0ef72723e */ /* 0x000fe600000000ff */
[----:B------:R2:W-:Y:S01]  /*1a5f0*/  MUFU.EX2 R208, R3 ;  /* 0x0000000300d07308 */ /* 0x0005e20000000800 */
[----:B------:R-:W-:Y:S02]  /*1a600*/  F2FP.F16.F32.PACK_AB R115, R238, R237 ;  /* 0x000000edee73723e */ /* 0x000fe400000000ff */
[----:B-----5:R-:W-:Y:S02]  /*1a610*/  F2FP.F16.F32.PACK_AB R123, R210, R211 ;  /* 0x000000d3d27b723e */ /* 0x020fe400000000ff */
[----:B------:R-:W-:Y:S03]  /*1a620*/  MOV R160, R143 ;  /* 0x0000008f00a07202 */ /* 0x000fe60000000f00 */
[-C--:B-1----:R-:W-:Y:S06]  /*1a630*/  HMMA.16816.F32 R4, R112, R116.reuse, R4 ;  /* 0x000000747004723c */ /* 0x082fec0000001804 */
[C---:B------:R-:W-:Y:S05]  /*1a640*/  HMMA.16816.F32 R8, R120.reuse, R116, R8 ;  /* 0x000000747808723c */ /* 0x040fea0000001808 */
[--C-:B--2---:R-:W-:Y:S01]  /*1a650*/  FFMA.FTZ R3, R198, UR4, -R109.reuse ;  /* 0x00000004c6037c23 */ /* 0x104fe2000801086d */
[-C--:B------:R-:W-:Y:S03]  /*1a660*/  HMMA.16816.F32 R12, R120, R118.reuse, R12 ;  /* 0x00000076780c723c */ /* 0x080fe6000000180c */
[----:B------:R1:W2:Y:S03]  /*1a670*/  MUFU.EX2 R209, R3 ;  /* 0x0000000300d17308 */ /* 0x0002a60000000800 */
[C---:B------:R-:W-:Y:S01]  /*1a680*/  HMMA.16816.F32 R16, R112.reuse, R118, R16 ;  /* 0x000000767010723c */ /* 0x040fe20000001810 */
[----:B------:R-:W4:Y:S05]  /*1a690*/  LDSM.16.MT88.4 R116, [R218+0xa400] ;  /* 0x00a40000da74783b */ /* 0x000f2a0000004200 */
[-C--:B------:R-:W-:Y:S06]  /*1a6a0*/  HMMA.16816.F32 R20, R112, R124.reuse, R20 ;  /* 0x0000007c7014723c */ /* 0x080fec0000001814 */
[C---:B------:R-:W-:Y:S05]  /*1a6b0*/  HMMA.16816.F32 R24, R120.reuse, R124, R24 ;  /* 0x0000007c7818723c */ /* 0x040fea0000001818 */
[--C-:B-1----:R-:W-:Y:S01]  /*1a6c0*/  FFMA.FTZ R3, R192, UR4, -R110.reuse ;  /* 0x00000004c0037c23 */ /* 0x102fe2000801086e */
[-C--:B------:R-:W-:Y:S03]  /*1a6d0*/  HMMA.16816.F32 R28, R120, R126.reuse, R28 ;  /* 0x0000007e781c723c */ /* 0x080fe6000000181c */
[----:B------:R1:W-:Y:S03]  /*1a6e0*/  MUFU.EX2 R204, R3 ;  /* 0x0000000300cc7308 */ /* 0x0003e60000000800 */
[C---:B------:R-:W-:Y:S01]  /*1a6f0*/  HMMA.16816.F32 R32, R112.reuse, R126, R32 ;  /* 0x0000007e7020723c */ /* 0x040fe20000001820 */
[----:B------:R-:W5:Y:S05]  /*1a700*/  LDSM.16.MT88.4 R124, [R216+0xb400] ;  /* 0x00b40000d87c783b */ /* 0x000f6a0000004200 */
[-C--:B------:R-:W-:Y:S06]  /*1a710*/  HMMA.16816.F32 R36, R112, R128.reuse, R36 ;  /* 0x000000807024723c */ /* 0x080fec0000001824 */
[C---:B------:R-:W-:Y:S05]  /*1a720*/  HMMA.16816.F32 R40, R120.reuse, R128, R40 ;  /* 0x000000807828723c */ /* 0x040fea0000001828 */
[--C-:B-1----:R-:W-:Y:S01]  /*1a730*/  FFMA.FTZ R3, R194, UR4, -R110.reuse ;  /* 0x00000004c2037c23 */ /* 0x102fe2000801086e */
[-C--:B------:R-:W-:Y:S03]  /*1a740*/  HMMA.16816.F32 R44, R120, R130.reuse, R44 ;  /* 0x00000082782c723c */ /* 0x080fe6000000182c */
[----:B------:R1:W2:Y:S03]  /*1a750*/  MUFU.EX2 R205, R3 ;  /* 0x0000000300cd7308 */ /* 0x0002a60000000800 */
[C---:B------:R-:W-:Y:S01]  /*1a760*/  HMMA.16816.F32 R48, R112.reuse, R130, R48 ;  /* 0x000000827030723c */ /* 0x040fe20000001830 */
[----:B------:R-:W2:Y:S05]  /*1a770*/  LDSM.16.MT88.4 R128, [R218+0xb400] ;  /* 0x00b40000da80783b */ /* 0x000eaa0000004200 */
[-C--:B----4-:R-:W-:Y:S06]  /*1a780*/  HMMA.16816.F32 R52, R112, R116.reuse, R52 ;  /* 0x000000747034723c */ /* 0x090fec0000001834 */
[C---:B------:R-:W-:Y:S05]  /*1a790*/  HMMA.16816.F32 R56, R120.reuse, R116, R56 ;  /* 0x000000747838723c */ /* 0x040fea0000001838 */
[--C-:B-1----:R-:W-:Y:S01]  /*1a7a0*/  FFMA.FTZ R3, R187, UR4, -R109.reuse ;  /* 0x00000004bb037c23 */ /* 0x102fe2000801086d */
[-C--:B------:R-:W-:Y:S03]  /*1a7b0*/  HMMA.16816.F32 R60, R120, R118.reuse, R60 ;  /* 0x00000076783c723c */ /* 0x080fe6000000183c */
[----:B------:R1:W-:Y:S03]  /*1a7c0*/  MUFU.EX2 R206, R3 ;  /* 0x0000000300ce7308 */ /* 0x0003e60000000800 */
[C---:B------:R-:W-:Y:S01]  /*1a7d0*/  HMMA.16816.F32 R64, R112.reuse, R118, R64 ;  /* 0x000000767040723c */ /* 0x040fe20000001840 */
[----:B------:R-:W4:Y:S05]  /*1a7e0*/  LDSM.16.MT88.4 R116, [R216+0x9800] ;  /* 0x00980000d874783b */ /* 0x000f2a0000004200 */
[-C--:B-----5:R-:W-:Y:S06]  /*1a7f0*/  HMMA.16816.F32 R68, R112, R124.reuse, R68 ;  /* 0x0000007c7044723c */ /* 0x0a0fec0000001844 */
[C---:B------:R-:W-:Y:S05]  /*1a800*/  HMMA.16816.F32 R72, R120.reuse, R124, R72 ;  /* 0x0000007c7848723c */ /* 0x040fea0000001848 */
[----:B-1----:R-:W-:Y:S01]  /*1a810*/  FFMA.FTZ R3, R207, UR4, -R109 ;  /* 0x00000004cf037c23 */ /* 0x002fe2000801086d */
[-C--:B------:R-:W-:Y:S03]  /*1a820*/  HMMA.16816.F32 R76, R120, R126.reuse, R76 ;  /* 0x0000007e784c723c */ /* 0x080fe6000000184c */
[----:B------:R1:W5:Y:S03]  /*1a830*/  MUFU.EX2 R207, R3 ;  /* 0x0000000300cf7308 */ /* 0x0003660000000800 */
[C---:B------:R-:W-:Y:S01]  /*1a840*/  HMMA.16816.F32 R80, R112.reuse, R126, R80 ;  /* 0x0000007e7050723c */ /* 0x040fe20000001850 */
[----:B------:R-:W4:Y:S05]  /*1a850*/  LDSM.16.MT88.4 R124, [R218+0x9800] ;  /* 0x00980000da7c783b */ /* 0x000f2a0000004200 */
[-C--:B--2---:R-:W-:Y:S06]  /*1a860*/  HMMA.16816.F32 R84, R112, R128.reuse, R84 ;  /* 0x000000807054723c */ /* 0x084fec0000001854 */
[C---:B------:R-:W-:Y:S05]  /*1a870*/  HMMA.16816.F32 R88, R120.reuse, R128, R88 ;  /* 0x000000807858723c */ /* 0x040fea0000001858 */
[--C-:B-1----:R-:W-:Y:S01]  /*1a880*/  FFMA.FTZ R3, R152, UR4, -R110.reuse ;  /* 0x0000000498037c23 */ /* 0x102fe2000801086e */
[-C--:B------:R-:W-:Y:S01]  /*1a890*/  HMMA.16816.F32 R92, R120, R130.reuse, R92 ;  /* 0x00000082785c723c */ /* 0x080fe2000000185c */
[----:B------:R-:W-:Y:S02]  /*1a8a0*/  LDSM.16.MT88.4 R152, [R216+0xac00] ;  /* 0x00ac0000d898783b */ /* 0x000fe40000004200 */
[----:B------:R1:W-:Y:S03]  /*1a8b0*/  MUFU.EX2 R202, R3 ;  /* 0x0000000300ca7308 */ /* 0x0003e60000000800 */
[----:B------:R-:W-:Y:S03]  /*1a8c0*/  HMMA.16816.F32 R96, R112, R130, R96 ;  /* 0x000000827060723c */ /* 0x000fe60000001860 */
[----:B------:R-:W2:Y:S04]  /*1a8d0*/  LDSM.16.MT88.4 R128, [R216+0xa800] ;  /* 0x00a80000d880783b */ /* 0x000ea80000004200 */
[----:B------:R-:W-:Y:S04]  /*1a8e0*/  F2FP.F16.F32.PACK_AB R112, R209, R208 ;  /* 0x000000d0d170723e */ /* 0x000fe800000000ff */
[----:B------:R-:W-:Y:S02]  /*1a8f0*/  F2FP.F16.F32.PACK_AB R113, R205, R204 ;  /* 0x000000cccd71723e */ /* 0x000fe400000000ff */
[----:B-----5:R-:W-:Y:S01]  /*1a900*/  F2FP.F16.F32.PACK_AB R114, R207, R206 ;  /* 0x000000cecf72723e */ /* 0x020fe200000000ff */
[----:B-1----:R-:W-:Y:S01]  /*1a910*/  FFMA.FTZ R3, R159, UR4, -R110 ;  /* 0x000000049f037c23 */ /* 0x002fe2000801086e */
[----:B---3--:R-:W-:Y:S03]  /*1a920*/  FFMA.FTZ R2, R2, R162, R163 ;  /* 0x000000a202027223 */ /* 0x008fe600000100a3 */
[----:B------:R1:W3:Y:S01]  /*1a930*/  MUFU.EX2 R203, R3 ;  /* 0x0000000300cb7308 */ /* 0x0002e20000000800 */
[----:B------:R-:W-:Y:S01]  /*1a940*/  FADD.FTZ R2, R174, R2 ;  /* 0x00000002ae027221 */ /* 0x000fe20000010000 */
[--C-:B-1----:R-:W-:Y:S01]  /*1a950*/  FFMA.FTZ R3, R158, UR4, -R111.reuse ;  /* 0x000000049e037c23 */ /* 0x102fe2000801086f */
[----:B---3--:R-:W-:Y:S07]  /*1a960*/  F2FP.F16.F32.PACK_AB R115, R203, R202 ;  /* 0x000000cacb73723e */ /* 0x008fee00000000ff */
[----:B------:R1:W-:Y:S01]  /*1a970*/  MUFU.EX2 R200, R3 ;  /* 0x0000000300c87308 */ /* 0x0003e20000000800 */
[-C--:B----4-:R-:W-:Y:S03]  /*1a980*/  HMMA.16816.F32 R4, R112, R116.reuse, R4 ;  /* 0x000000747004723c */ /* 0x090fe60000001804 */
[----:B-1----:R-:W-:Y:S01]  /*1a990*/  FFMA.FTZ R3, R157, UR4, -R111 ;  /* 0x000000049d037c23 */ /* 0x002fe2000801086f */
[----:B------:R-:W-:Y:S02]  /*1a9a0*/  IMAD.MOV.U32 R157, RZ, RZ, R156 ;  /* 0x000000ffff9d7224 */ /* 0x000fe400078e009c */
[----:B------:R-:W-:Y:S03]  /*1a9b0*/  IMAD.MOV.U32 R156, RZ, RZ, R199 ;  /* 0x000000ffff9c7224 */ /* 0x000fe600078e00c7 */
[----:B------:R1:W3:Y:S02]  /*1a9c0*/  MUFU.EX2 R198, R3 ;  /* 0x0000000300c67308 */ /* 0x0002e40000000800 */
[--C-:B-1----:R-:W-:Y:S01]  /*1a9d0*/  FFMA.FTZ R3, R196, UR4, -R111.reuse ;  /* 0x00000004c4037c23 */ /* 0x102fe2000801086f */
[----:B---3--:R-:W-:Y:S07]  /*1a9e0*/  F2FP.F16.F32.PACK_AB R120, R198, R200 ;  /* 0x000000c8c678723e */ /* 0x008fee00000000ff */
[----:B------:R1:W-:Y:S02]  /*1a9f0*/  MUFU.EX2 R199, R3 ;  /* 0x0000000300c77308 */ /* 0x0003e40000000800 */
[----:B-1----:R-:W-:Y:S08]  /*1aa00*/  FFMA.FTZ R3, R201, UR4, -R111 ;  /* 0x00000004c9037c23 */ /* 0x002ff0000801086f */
[----:B------:R1:W3:Y:S02]  /*1aa10*/  MUFU.EX2 R201, R3 ;  /* 0x0000000300c97308 */ /* 0x0002e40000000800 */
[--C-:B-1----:R-:W-:Y:S01]  /*1aa20*/  FFMA.FTZ R3, R157, UR4, -R184.reuse ;  /* 0x000000049d037c23 */ /* 0x102fe200080108b8 */
[----:B---3--:R-:W-:Y:S07]  /*1aa30*/  F2FP.F16.F32.PACK_AB R122, R201, R199 ;  /* 0x000000c7c97a723e */ /* 0x008fee00000000ff */
[----:B------:R1:W-:Y:S02]  /*1aa40*/  MUFU.EX2 R196, R3 ;  /* 0x0000000300c47308 */ /* 0x0003e40000000800 */
[--C-:B-1----:R-:W-:Y:S08]  /*1aa50*/  FFMA.FTZ R3, R156, UR4, -R184.reuse ;  /* 0x000000049c037c23 */ /* 0x102ff000080108b8 */
        /* <DEDUP_REMOVED lines=8> */
[----:B------:R1:W-:Y:S01]  /*1aae0*/  MUFU.EX2 R192, R3 ;  /* 0x0000000300c07308 */ /* 0x0003e20000000800 */
[C---:B------:R-:W-:Y:S06]  /*1aaf0*/  HMMA.16816.F32 R8, R120.reuse, R116, R8 ;  /* 0x000000747808723c */ /* 0x040fec0000001808 */
[-C--:B------:R-:W-:Y:S06]  /*1ab00*/  HMMA.16816.F32 R12, R120, R118.reuse, R12 ;  /* 0x00000076780c723c */ /* 0x080fec000000180c */
[C---:B------:R-:W-:Y:S01]  /*1ab10*/  HMMA.16816.F32 R16, R112.reuse, R118, R16 ;  /* 0x000000767010723c */ /* 0x040fe20000001810 */
[----:B------:R-:W3:Y:S04]  /*1ab20*/  LDSM.16.MT88.4 R116, [R218+0xa800] ;  /* 0x00a80000da74783b */ /* 0x000ee80000004200 */
[----:B-1----:R-:W-:Y:S01]  /*1ab30*/  FFMA.FTZ R3, R251, UR4, -R109 ;  /* 0x00000004fb037c23 */ /* 0x002fe2000801086d */
        /* <DEDUP_REMOVED lines=8> */
[----:B------:R1:W-:Y:S03]  /*1abc0*/  MUFU.EX2 R191, R3 ;  /* 0x0000000300bf7308 */ /* 0x0003e60000000800 */
[C---:B------:R-:W-:Y:S06]  /*1abd0*/  HMMA.16816.F32 R40, R120.reuse, R128, R40 ;  /* 0x000000807828723c */ /* 0x040fec0000001828 */
[-C--:B------:R-:W-:Y:S06]  /*1abe0*/  HMMA.16816.F32 R44, R120, R130.reuse, R44 ;  /* 0x00000082782c723c */ /* 0x080fec000000182c */
[C---:B------:R-:W-:Y:S01]  /*1abf0*/  HMMA.16816.F32 R48, R112.reuse, R130, R48 ;  /* 0x000000827030723c */ /* 0x040fe20000001830 */
[----:B------:R-:W2:Y:S04]  /*1ac00*/  LDSM.16.MT88.4 R128, [R218+0xb800] ;  /* 0x00b80000da80783b */ /* 0x000ea80000004200 */
[----:B-1----:R-:W-:Y:S01]  /*1ac10*/  FFMA.FTZ R3, R145, UR4, -R110 ;  /* 0x0000000491037c23 */ /* 0x002fe2000801086e */
[-C--:B---3--:R-:W-:Y:S05]  /*1ac20*/  HMMA.16816.F32 R52, R112, R116.reuse, R52 ;  /* 0x000000747034723c */ /* 0x088fea0000001834 */
[----:B------:R-:W-:Y:S01]  /*1ac30*/  MOV R145, R144 ;  /* 0x0000009000917202 */ /* 0x000fe20000000f00 */
[C---:B------:R-:W-:Y:S05]  /*1ac40*/  HMMA.16816.F32 R56, R120.reuse, R116, R56 ;  /* 0x000000747838723c */ /* 0x040fea0000001838 */
[----:B------:R-:W-:Y:S01]  /*1ac50*/  IMAD.MOV.U32 R144, RZ, RZ, R151 ;  /* 0x000000ffff907224 */ /* 0x000fe200078e0097 */
[-C--:B------:R-:W-:Y:S05]  /*1ac60*/  HMMA.16816.F32 R60, R120, R118.reuse, R60 ;  /* 0x00000076783c723c */ /* 0x080fea000000183c */
[----:B------:R-:W-:Y:S01]  /*1ac70*/  IMAD.MOV.U32 R151, RZ, RZ, R150 ;  /* 0x000000ffff977224 */ /* 0x000fe200078e0096 */
[C---:B------:R-:W-:Y:S05]  /*1ac80*/  HMMA.16816.F32 R64, R112.reuse, R118, R64 ;  /* 0x000000767040723c */ /* 0x040fea0000001840 */
[----:B------:R-:W-:Y:S01]  /*1ac90*/  IMAD.MOV.U32 R150, RZ, RZ, R149 ;  /* 0x000000ffff967224 */ /* 0x000fe200078e0095 */
[-C--:B----4-:R-:W-:Y:S05]  /*1aca0*/  HMMA.16816.F32 R68, R112, R124.reuse, R68 ;  /* 0x0000007c7044723c */ /* 0x090fea0000001844 */
[----:B------:R-:W-:Y:S01]  /*1acb0*/  MOV R149, R148 ;  /* 0x0000009400957202 */ /* 0x000fe20000000f00 */
[C---:B------:R-:W-:Y:S05]  /*1acc0*/  HMMA.16816.F32 R72, R120.reuse, R124, R72 ;  /* 0x0000007c7848723c */ /* 0x040fea0000001848 */
[----:B------:R-:W-:Y:S01]  /*1acd0*/  IMAD.MOV.U32 R148, RZ, RZ, R189 ;  /* 0x000000ffff947224 */ /* 0x000fe200078e00bd */
[-C--:B------:R-:W-:Y:S01]  /*1ace0*/  HMMA.16816.F32 R76, R120, R126.reuse, R76 ;  /* 0x0000007e784c723c */ /* 0x080fe2000000184c */
[----:B------:R1:W3:Y:S05]  /*1acf0*/  MUFU.EX2 R189, R3 ;  /* 0x0000000300bd7308 */ /* 0x0002ea0000000800 */
[C---:B------:R-:W-:Y:S06]  /*1ad00*/  HMMA.16816.F32 R80, R112.reuse, R126, R80 ;  /* 0x0000007e7050723c */ /* 0x040fec0000001850 */
[-C--:B--2---:R-:W-:Y:S06]  /*1ad10*/  HMMA.16816.F32 R84, R112, R128.reuse, R84 ;  /* 0x000000807054723c */ /* 0x084fec0000001854 */
[C---:B------:R-:W-:Y:S05]  /*1ad20*/  HMMA.16816.F32 R88, R120.reuse, R128, R88 ;  /* 0x000000807858723c */ /* 0x040fea0000001858 */
[----:B-1----:R-:W-:Y:S01]  /*1ad30*/  FFMA.FTZ R3, R147, UR4, -R109 ;  /* 0x0000000493037c23 */ /* 0x002fe2000801086d */
[-C--:B------:R-:W-:Y:S03]  /*1ad40*/  HMMA.16816.F32 R92, R120, R130.reuse, R92 ;  /* 0x00000082785c723c */ /* 0x080fe6000000185c */
[----:B------:R1:W-:Y:S02]  /*1ad50*/  MUFU.EX2 R190, R3 ;  /* 0x0000000300be7308 */ /* 0x0003e40000000800 */
[----:B------:R-:W-:Y:S01]  /*1ad60*/  IMAD.MOV.U32 R147, RZ, RZ, R144 ;  /* 0x000000ffff937224 */ /* 0x000fe200078e0090 */
[----:B------:R-:W-:Y:S05]  /*1ad70*/  HMMA.16816.F32 R96, R112, R130, R96 ;  /* 0x000000827060723c */ /* 0x000fea0000001860 */
[----:B------:R-:W-:Y:S02]  /*1ad80*/  IMAD.MOV.U32 R144, RZ, RZ, R149 ;  /* 0x000000ffff907224 */ /* 0x000fe400078e0095 */
[----:B------:R-:W-:Y:S01]  /*1ad90*/  FFMA.FTZ R109, R188, UR4, -R109 ;  /* 0x00000004bc6d7c23 */ /* 0x000fe2000801086d */
[----:B------:R-:W-:Y:S03]  /*1ada0*/  IMAD.MOV.U32 R149, RZ, RZ, R134 ;  /* 0x000000ffff957224 */ /* 0x000fe600078e0086 */
[----:B------:R3:W2:Y:S01]  /*1adb0*/  MUFU.EX2 R188, R109 ;  /* 0x0000006d00bc7308 */ /* 0x0006a20000000800 */
[----:B------:R-:W-:Y:S01]  /*1adc0*/  MOV R252, R144 ;  /* 0x0000009000fc7202 */ /* 0x000fe20000000f00 */
[--C-:B-1----:R-:W-:Y:S01]  /*1add0*/  FFMA.FTZ R3, R146, UR4, -R110.reuse ;  /* 0x0000000492037c23 */ /* 0x102fe2000801086e */
[----:B------:R-:W-:Y:S01]  /*1ade0*/  MOV R146, R151 ;  /* 0x0000009700927202 */ /* 0x000fe20000000f00 */
[----:B------:R-:W-:Y:S01]  /*1adf0*/  FFMA.FTZ R110, R145, UR4, -R110 ;  /* 0x00000004916e7c23 */ /* 0x000fe2000801086e */
[----:B------:R-:W-:Y:S05]  /*1ae00*/  IMAD.MOV.U32 R145, RZ, RZ, R150 ;  /* 0x000000ffff917224 */ /* 0x000fea00078e0096 */
[----:B------:R1:W-:Y:S01]  /*1ae10*/  MUFU.EX2 R187, R3 ;  /* 0x0000000300bb7308 */ /* 0x0003e20000000800 */
[----:B------:R-:W-:Y:S01]  /*1ae20*/  MOV R151, R148 ;  /* 0x0000009400977202 */ /* 0x000fe20000000f00 */
[----:B------:R-:W-:Y:S01]  /*1ae30*/  IMAD.MOV.U32 R150, RZ, RZ, R135 ;  /* 0x000000ffff967224 */ /* 0x000fe200078e0087 */
[----:B------:R-:W-:Y:S01]  /*1ae40*/  MOV R148, R133 ;  /* 0x0000008500947202 */ /* 0x000fe20000000f00 */
[----:B------:R-:W-:Y:S02]  /*1ae50*/  IMAD.MOV.U32 R249, RZ, RZ, R146 ;  /* 0x000000fffff97224 */ /* 0x000fe400078e0092 */
[----:B------:R-:W-:Y:S04]  /*1ae60*/  IMAD.MOV.U32 R251, RZ, RZ, R145 ;  /* 0x000000fffffb7224 */ /* 0x000fe800078e0091 */
[----:B------:R2:W-:Y:S01]  /*1ae70*/  MUFU.EX2 R186, R110 ;  /* 0x0000006e00ba7308 */ /* 0x0005e20000000800 */
[----:B---3--:R-:W-:Y:S01]  /*1ae80*/  F2FP.F16.F32.PACK_AB R109, R189, R191 ;  /* 0x000000bfbd6d723e */ /* 0x008fe200000000ff */
[----:B-1----:R-:W-:Y:S01]  /*1ae90*/  FFMA.FTZ R3, R246, UR4, -R111 ;  /* 0x00000004f6037c23 */ /* 0x002fe2000801086f */
[----:B------:R-:W-:Y:S07]  /*1aea0*/  IMAD.MOV.U32 R246, RZ, RZ, R151 ;  /* 0x000000fffff67224 */ /* 0x000fee00078e0097 */
[----:B------:R1:W-:Y:S01]  /*1aeb0*/  MUFU.EX2 R183, R3 ;  /* 0x0000000300b77308 */ /* 0x0003e20000000800 */
[----:B--2---:R-:W-:Y:S01]  /*1aec0*/  F2FP.F16.F32.PACK_AB R110, R188, R190 ;  /* 0x000000bebc6e723e */ /* 0x004fe200000000ff */
[--C-:B-1----:R-:W-:Y:S01]  /*1aed0*/  FFMA.FTZ R3, R245, UR4, -R111.reuse ;  /* 0x00000004f5037c23 */ /* 0x102fe2000801086f */
[----:B------:R-:W-:Y:S07]  /*1aee0*/  IMAD.MOV.U32 R245, RZ, RZ, R150 ;  /* 0x000000fffff57224 */ /* 0x000fee00078e0096 */
[----:B------:R1:W2:Y:S02]  /*1aef0*/  MUFU.EX2 R185, R3 ;  /* 0x0000000300b97308 */ /* 0x0002a40000000800 */
[--C-:B-1----:R-:W-:Y:S01]  /*1af00*/  FFMA.FTZ R3, R247, UR4, -R111.reuse ;  /* 0x00000004f7037c23 */ /* 0x102fe2000801086f */
[----:B------:R-:W-:Y:S01]  /*1af10*/  FFMA.FTZ R111, R248, UR4, -R111 ;  /* 0x00000004f86f7c23 */ /* 0x000fe2000801086f */
[----:B--2---:R-:W-:Y:S01]  /*1af20*/  F2FP.F16.F32.PACK_AB R176, R185, R183 ;  /* 0x000000b7b9b0723e */ /* 0x004fe200000000ff */
[----:B------:R-:W-:Y:S05]  /*1af30*/  IMAD.MOV.U32 R248, RZ, RZ, R148 ;  /* 0x000000fffff87224 */ /* 0x000fea00078e0094 */
[----:B------:R1:W-:Y:S01]  /*1af40*/  MUFU.EX2 R182, R3 ;  /* 0x0000000300b67308 */ /* 0x0003e20000000800 */
[----:B------:R-:W-:Y:S05]  /*1af50*/  MOV R247, R149 ;  /* 0x0000009500f77202 */ /* 0x000fea0000000f00 */
[----:B------:R-:W-:Y:S04]  /*1af60*/  FADD.FTZ R2, R247, R2 ;  /* 0x00000002f7027221 */ /* 0x000fe80000010000 */
        /* <DEDUP_REMOVED lines=115> */
.L_x_1188:
        /* <DEDUP_REMOVED lines=79> */
.L_x_1192:
        /* <DEDUP_REMOVED lines=23> */
.L_x_1193:
        /* <DEDUP_REMOVED lines=297> */
.L_x_1195:
[----:B------:R-:W-:Y:S05]  /*1cf90*/  BSYNC B0 ;  /* 0x0000000000007941 */ /* 0x000fea0003800000 */
.L_x_1194:
        /* <DEDUP_REMOVED lines=39> */
.L_x_1197:
[----:B------:R-:W-:Y:S05]  /*1d210*/  BSYNC B0 ;  /* 0x0000000000007941 */ /* 0x000fea0003800000 */
.L_x_1196:
        /* <DEDUP_REMOVED lines=24> */
.L_x_1199:
[----:B------:R-:W-:Y:S05]  /*1d3a0*/  BSYNC B0 ;  /* 0x0000000000007941 */ /* 0x000fea0003800000 */
.L_x_1198:
        /* <DEDUP_REMOVED lines=24> */
.L_x_1201:
[----:B------:R-:W-:Y:S05]  /*1d530*/  BSYNC B0 ;  /* 0x0000000000007941 */ /* 0x000fea0003800000 */
.L_x_1200:
        /* <DEDUP_REMOVED lines=23> */
.L_x_1202:
        /* <DEDUP_REMOVED lines=13> */
.L_x_1229:


//--------------------- .nv.shared._ZN5flash16flash_fwd_kernelI23Flash_fwd_kernel_traitsILi96ELi128ELi64ELi4ELb0ELb0EN7cutlass6half_tE19Flash_kernel_traitsILi96ELi128ELi64ELi4ES3_EELb0ELb0ELb0ELb0ELb0ELb1ELb0ELb0EEEvNS_16Flash_fwd_paramsE --------------------------
	.section	.nv.shared._ZN5flash16flash_fwd_kernelI23Flash_fwd_kernel_traitsILi96ELi128ELi64ELi4ELb0ELb0EN7cutlass6half_tE19Flash_kernel_traitsILi96ELi128ELi64ELi4ES3_EELb0ELb0ELb0ELb0ELb0ELb1ELb0ELb0EEEvNS_16Flash_fwd_paramsE,"aw",@nobits
	.sectionflags	@""
	.align	16
	.zero		1024


//--------------------- .nv.shared.reserved.0     --------------------------
	.section	.nv.shared.reserved.0,"aw",@nobits
	.weak		__nv_reservedSMEM_offset_0_alias
	.size		__nv_reservedSMEM_offset_0_alias, 0, 0
	.other		__nv_reservedSMEM_offset_0_alias,@"STO_CUDA_RESERVED_SHARED STV_DEFAULT"
__nv_reservedSMEM_offset_0_alias:
	.zero		0


//--------------------- .nv.global                --------------------------
	.section	.nv.global,"aw",@nobits
.nv.global:
	.type		_ZN65_INTERNAL_d31bf68f_29_flash_fwd_hdim96_fp16_sm80_cu_0106449f_30814cute1_E,@object
	.size		_ZN65_INTERNAL_d31bf68f_29_flash_fwd_hdim96_fp16_sm80_cu_0106449f_30814cute1_E,(_ZN65_INTERNAL_d31bf68f_29_flash_fwd_hdim96_fp16_sm80_cu_0106449f_30814cuda3std3__45__cpo6cbeginE - _ZN65_INTERNAL_d31bf68f_29_flash_fwd_hdim96_fp16_sm80_cu_0106449f_30814cute1_E)
_ZN65_INTERNAL_d31bf68f_29_flash_fwd_hdim96_fp16_sm80_cu_0106449f_30814cute1_E:
	.zero		1
	.type		_ZN65_INTERNAL_d31bf68f_29_flash_fwd_hdim96_fp16_sm80_cu_0106449f_30814cuda3std3__45__cpo6cbeginE,@object
	.size		_ZN65_INTERNAL_d31bf68f_29_flash_fwd_hdim96_fp16_sm80_cu_0106449f_30814cuda3std3__45__cpo6cbeginE,(_ZN65_INTERNAL_d31bf68f_29_flash_fwd_hdim96_fp16_sm80_cu_0106449f_30814cuda3std3__48in_placeE - _ZN65_INTERNAL_d31bf68f_29_flash_fwd_hdim96_fp16_sm80_cu_0106449f_30814cuda3std3__45__cpo6cbeginE)
_ZN65_INTERNAL_d31bf68f_29_flash_fwd_hdim96_fp16_sm80_cu_0106449f_30814cuda3std3__45__cpo6cbeginE:
	.zero		1
	.type		_ZN65_INTERNAL_d31bf68f_29_flash_fwd_hdim96_fp16_sm80_cu_0106449f_30814cuda3std3__48in_placeE,@object
	.size		_ZN65_INTERNAL_d31bf68f_29_flash_fwd_hdim96_fp16_sm80_cu_0106449f_30814cuda3std3__48in_placeE,(_ZN65_INTERNAL_d31bf68f_29_flash_fwd_hdim96_fp16_sm80_cu_0106449f_30814cuda3std6ranges3__45__cpo9iter_moveE - _ZN65_INTERNAL_d31bf68f_29_flash_fwd_hdim96_fp16_sm80_cu_0106449f_30814cuda3std3__48in_placeE)
_ZN65_INTERNAL_d31bf68f_29_flash_fwd_hdim96_fp16_sm80_cu_0106449f_30814cuda3std3__48in_placeE:
	.zero		1
	.type		_ZN65_INTERNAL_d31bf68f_29_flash_fwd_hdim96_fp16_sm80_cu_0106449f_30814cuda3std6ranges3__45__cpo9iter_moveE,@object
	.size		_ZN65_INTERNAL_d31bf68f_29_flash_fwd_hdim96_fp16_sm80_cu_0106449f_30814cuda3std6ranges3__45__cpo9iter_moveE,(_ZN65_INTERNAL_d31bf68f_29_flash_fwd_hdim96_fp16_sm80_cu_0106449f_30814cuda3std3__45__cpo5beginE - _ZN65_INTERNAL_d31bf68f_29_flash_fwd_hdim96_fp16_sm80_cu_0106449f_30814cuda3std6ranges3__45__cpo9iter_moveE)
_ZN65_INTERNAL_d31bf68f_29_flash_fwd_hdim96_fp16_sm80_cu_0106449f_30814cuda3std6ranges3__45__cpo9iter_moveE:
	.zero		1
	.type		_ZN65_INTERNAL_d31bf68f_29_flash_fwd_hdim96_fp16_sm80_cu_0106449f_30814cuda3std3__45__cpo5beginE,@object
	.size		_ZN65_INTERNAL_d31bf68f_29_flash_fwd_hdim96_fp16_sm80_cu_0106449f_30814cuda3std3__45__cpo5beginE,(_ZN65_INTERNAL_d31bf68f_29_flash_fwd_hdim96_fp16_sm80_cu_0106449f_30814cuda3std3__467_GLOBAL__N__d31bf68f_29_flash_fwd_hdim96_fp16_sm80_cu_0106449f_30816ignoreE - _ZN65_INTERNAL_d31bf68f_29_flash_fwd_hdim96_fp16_sm80_cu_0106449f_30814cuda3std3__45__cpo5beginE)
_ZN65_INTERNAL_d31bf68f_29_flash_fwd_hdim96_fp16_sm80_cu_0106449f_30814cuda3std3__45__cpo5beginE:
	.zero		1
	.type		_ZN65_INTERNAL_d31bf68f_29_flash_fwd_hdim96_fp16_sm80_cu_0106449f_30814cuda3std3__467_GLOBAL__N__d31bf68f_29_flash_fwd_hdim96_fp16_sm80_cu_0106449f_30816ignoreE,@object
	.size		_ZN65_INTERNAL_d31bf68f_29_flash_fwd_hdim96_fp16_sm80_cu_0106449f_30814cuda3std3__467_GLOBAL__N__d31bf68f_29_flash_fwd_hdim96_fp16_sm80_cu_0106449f_30816ignoreE,(_ZN65_INTERNAL_d31bf68f_29_flash_fwd_hdim96_fp16_sm80_cu_0106449f_30814cute7productE - _ZN65_INTERNAL_d31bf68f_29_flash_fwd_hdim96_fp16_sm80_cu_0106449f_30814cuda3std3__467_GLOBAL__N__d31bf68f_29_flash_fwd_hdim96_fp16_sm80_cu_0106449f_30816ignoreE)
_ZN65_INTERNAL_d31bf68f_29_flash_fwd_hdim96_fp16_sm80_cu_0106449f_30814cuda3std3__467_GLOBAL__N__d31bf68f_29_flash_fwd_hdim96_fp16_sm80_cu_0106449f_30816ignoreE:
	.zero		1
	.type		_ZN65_INTERNAL_d31bf68f_29_flash_fwd_hdim96_fp16_sm80_cu_0106449f_30814cute7productE,@object
	.size		_ZN65_INTERNAL_d31bf68f_29_flash_fwd_hdim96_fp16_sm80_cu_0106449f_30814cute7productE,(_ZN65_INTERNAL_d31bf68f_29_flash_fwd_hdim96_fp16_sm80_cu_0106449f_30814cuda3std3__45__cpo3endE - _ZN65_INTERNAL_d31bf68f_29_flash_fwd_hdim96_fp16_sm80_cu_0106449f_30814cute7productE)
_ZN65_INTERNAL_d31bf68f_29_flash_fwd_hdim96_fp16_sm80_cu_0106449f_30814cute7productE:
	.zero		1
	.type		_ZN65_INTERNAL_d31bf68f_29_flash_fwd_hdim96_fp16_sm80_cu_0106449f_30814cuda3std3__45__cpo3endE,@object
	.size		_ZN65_INTERNAL_d31bf68f_29_flash_fwd_hdim96_fp16_sm80_cu_0106449f_30814cuda3std3__45__cpo3endE,(_ZN65_INTERNAL_d31bf68f_29_flash_fwd_hdim96_fp16_sm80_cu_0106449f_30814cuda3std3__419piecewise_constructE - _ZN65_INTERNAL_d31bf68f_29_flash_fwd_hdim96_fp16_sm80_cu_0106449f_30814cuda3std3__45__cpo3endE)
_ZN65_INTERNAL_d31bf68f_29_flash_fwd_hdim96_fp16_sm80_cu_0106449f_30814cuda3std3__45__cpo3endE:
	.zero		1
	.type		_ZN65_INTERNAL_d31bf68f_29_flash_fwd_hdim96_fp16_sm80_cu_0106449f_30814cuda3std3__419piecewise_constructE,@object
	.size		_ZN65_INTERNAL_d31bf68f_29_flash_fwd_hdim96_fp16_sm80_cu_0106449f_30814cuda3std3__419piecewise_constructE,(_ZN65_INTERNAL_d31bf68f_29_flash_fwd_hdim96_fp16_sm80_cu_0106449f_30814cuda3std3__45__cpo4cendE - _ZN65_INTERNAL_d31bf68f_29_flash_fwd_hdim96_fp16_sm80_cu_0106449f_30814cuda3std3__419piecewise_constructE)
_ZN65_INTERNAL_d31bf68f_29_flash_fwd_hdim96_fp16_sm80_cu_0106449f_30814cuda3std3__419piecewise_constructE:
	.zero		1
	.type		_ZN65_INTERNAL_d31bf68f_29_flash_fwd_hdim96_fp16_sm80_cu_0106449f_30814cuda3std3__45__cpo4cendE,@object
	.size		_ZN65_INTERNAL_d31bf68f_29_flash_fwd_hdim96_fp16_sm80_cu_0106449f_30814cuda3std3__45__cpo4cendE,(_ZN65_INTERNAL_d31bf68f_29_flash_fwd_hdim96_fp16_sm80_cu_0106449f_30814cuda3std6ranges3__45__cpo4swapE - _ZN65_INTERNAL_d31bf68f_29_flash_fwd_hdim96_fp16_sm80_cu_0106449f_30814cuda3std3__45__cpo4cendE)
_ZN65_INTERNAL_d31bf68f_29_flash_fwd_hdim96_fp16_sm80_cu_0106449f_30814cuda3std3__45__cpo4cendE:
	.zero		1
	.type		_ZN65_INTERNAL_d31bf68f_29_flash_fwd_hdim96_fp16_sm80_cu_0106449f_30814cuda3std6ranges3__45__cpo4swapE,@object
	.size		_ZN65_INTERNAL_d31bf68f_29_flash_fwd_hdim96_fp16_sm80_cu_0106449f_30814cuda3std6ranges3__45__cpo4swapE,(.L_7 - _ZN65_INTERNAL_d31bf68f_29_flash_fwd_hdim96_fp16_sm80_cu_0106449f_30814cuda3std6ranges3__45__cpo4swapE)
_ZN65_INTERNAL_d31bf68f_29_flash_fwd_hdim96_fp16_sm80_cu_0106449f_30814cuda3std6ranges3__45__cpo4swapE:
	.zero		1
.L_7:


//--------------------- .nv.shared._ZN5flash16flash_fwd_kernelI23Flash_fwd_kernel_traitsILi96ELi128ELi64ELi4ELb0ELb0EN7cutlass6half_tE19Flash_kernel_traitsILi96ELi128ELi64ELi4ES3_EELb0ELb0ELb0ELb0ELb1ELb1ELb0ELb0EEEvNS_16Flash_fwd_paramsE --------------------------
	.section	.nv.shared._ZN5flash16flash_fwd_kernelI23Flash_fwd_kernel_traitsILi96ELi128ELi64ELi4ELb0ELb0EN7cutlass6half_tE19Flash_kernel_traitsILi96ELi128ELi64ELi4ES3_EELb0ELb0ELb0ELb0ELb1ELb1ELb0ELb0EEEvNS_16Flash_fwd_paramsE,"aw",@nobits
	.sectionflags	@""
	.align	16
	.zero		1024


//--------------------- .nv.shared._ZN5flash16flash_fwd_kernelI23Flash_fwd_kernel_traitsILi96ELi128ELi64ELi4ELb0ELb0EN7cutlass6half_tE19Flash_kernel_traitsILi96ELi128ELi64ELi4ES3_EELb0ELb0ELb0ELb0ELb0ELb0ELb0ELb0EEEvNS_16Flash_fwd_paramsE --------------------------
	.section	.nv.shared._ZN5flash16flash_fwd_kernelI23Flash_fwd_kernel_traitsILi96ELi128ELi64ELi4ELb0ELb0EN7cutlass6half_tE19Flash_kernel_traitsILi96ELi128ELi64ELi4ES3_EELb0ELb0ELb0ELb0ELb0ELb0ELb0ELb0EEEvNS_16Flash_fwd_paramsE,"aw",@nobits
	.sectionflags	@""
	.align	16
	.zero		1024


//--------------------- .nv.shared._ZN5flash16flash_fwd_kernelI23Flash_fwd_kernel_traitsILi96ELi128ELi64ELi4ELb0ELb0EN7cutlass6half_tE19Flash_kernel_traitsILi96ELi128ELi64ELi4ES3_EELb0ELb0ELb0ELb1ELb0ELb0ELb0ELb0EEEvNS_16Flash_fwd_paramsE --------------------------
	.section	.nv.shared._ZN5flash16flash_fwd_kernelI23Flash_fwd_kernel_traitsILi96ELi128ELi64ELi4ELb0ELb0EN7cutlass6half_tE19Flash_kernel_traitsILi96ELi128ELi64ELi4ES3_EELb0ELb0ELb0ELb1ELb0ELb0ELb0ELb0EEEvNS_16Flash_fwd_paramsE,"aw",@nobits
	.sectionflags	@""
	.align	16
	.zero		1024


//--------------------- .nv.shared._ZN5flash16flash_fwd_kernelI23Flash_fwd_kernel_traitsILi96ELi128ELi64ELi4ELb0ELb0EN7cutlass6half_tE19Flash_kernel_traitsILi96ELi128ELi64ELi4ES3_EELb0ELb0ELb1ELb0ELb0ELb1ELb0ELb0EEEvNS_16Flash_fwd_paramsE --------------------------
	.section	.nv.shared._ZN5flash16flash_fwd_kernelI23Flash_fwd_kernel_traitsILi96ELi128ELi64ELi4ELb0ELb0EN7cutlass6half_tE19Flash_kernel_traitsILi96ELi128ELi64ELi4ES3_EELb0ELb0ELb1ELb0ELb0ELb1ELb0ELb0EEEvNS_16Flash_fwd_paramsE,"aw",@nobits
	.sectionflags	@""
	.align	16
	.zero		1024


//--------------------- .nv.shared._ZN5flash16flash_fwd_kernelI23Flash_fwd_kernel_traitsILi96ELi128ELi64ELi4ELb0ELb0EN7cutlass6half_tE19Flash_kernel_traitsILi96ELi128ELi64ELi4ES3_EELb0ELb0ELb1ELb0ELb0ELb0ELb0ELb0EEEvNS_16Flash_fwd_paramsE --------------------------
	.section	.nv.shared._ZN5flash16flash_fwd_kernelI23Flash_fwd_kernel_traitsILi96ELi128ELi64ELi4ELb0ELb0EN7cutlass6half_tE19Flash_kernel_traitsILi96ELi128ELi64ELi4ES3_EELb0ELb0ELb1ELb0ELb0ELb0ELb0ELb0EEEvNS_16Flash_fwd_paramsE,"aw",@nobits
	.sectionflags	@""
	.align	16
	.zero		1024


//--------------------- .nv.shared._ZN5flash16flash_fwd_kernelI23Flash_fwd_kernel_traitsILi96ELi128ELi64ELi4ELb0ELb0EN7cutlass6half_tE19Flash_kernel_traitsILi96ELi128ELi64ELi4ES3_EELb0ELb0ELb1ELb1ELb0ELb0ELb0ELb0EEEvNS_16Flash_fwd_paramsE --------------------------
	.section	.nv.shared._ZN5flash16flash_fwd_kernelI23Flash_fwd_kernel_traitsILi96ELi128ELi64ELi4ELb0ELb0EN7cutlass6half_tE19Flash_kernel_traitsILi96ELi128ELi64ELi4ES3_EELb0ELb0ELb1ELb1ELb0ELb0ELb0ELb0EEEvNS_16Flash_fwd_paramsE,"aw",@nobits
	.sectionflags	@""
	.align	16
	.zero		1024


//--------------------- .nv.shared._ZN5flash16flash_fwd_kernelI23Flash_fwd_kernel_traitsILi96ELi128ELi64ELi4ELb0ELb0EN7cutlass6half_tE19Flash_kernel_traitsILi96ELi128ELi64ELi4ES3_EELb1ELb0ELb0ELb0ELb0ELb1ELb0ELb0EEEvNS_16Flash_fwd_paramsE --------------------------
	.section	.nv.shared._ZN5flash16flash_fwd_kernelI23Flash_fwd_kernel_traitsILi96ELi128ELi64ELi4ELb0ELb0EN7cutlass6half_tE19Flash_kernel_traitsILi96ELi128ELi64ELi4ES3_EELb1ELb0ELb0ELb0ELb0ELb1ELb0ELb0EEEvNS_16Flash_fwd_paramsE,"aw",@nobits
	.sectionflags	@""
	.align	16
	.zero		1024


//--------------------- .nv.shared._ZN5flash16flash_fwd_kernelI23Flash_fwd_kernel_traitsILi96ELi128ELi64ELi4ELb0ELb0EN7cutlass6half_tE19Flash_kernel_traitsILi96ELi128ELi64ELi4ES3_EELb0ELb0ELb0ELb0ELb0ELb1ELb1ELb0EEEvNS_16Flash_fwd_paramsE --------------------------
	.section	.nv.shared._ZN5flash16flash_fwd_kernelI23Flash_fwd_kernel_traitsILi96ELi128ELi64ELi4ELb0ELb0EN7cutlass6half_tE19Flash_kernel_traitsILi96ELi128ELi64ELi4ES3_EELb0ELb0ELb0ELb0ELb0ELb1ELb1ELb0EEEvNS_16Flash_fwd_paramsE,"aw",@nobits
	.sectionflags	@""
	.align	16
	.zero		1024


//--------------------- .nv.shared._ZN5flash16flash_fwd_kernelI23Flash_fwd_kernel_traitsILi96ELi128ELi64ELi4ELb0ELb0EN7cutlass6half_tE19Flash_kernel_traitsILi96ELi128ELi64ELi4ES3_EELb1ELb0ELb0ELb0ELb0ELb0ELb0ELb0EEEvNS_16Flash_fwd_paramsE --------------------------
	.section	.nv.shared._ZN5flash16flash_fwd_kernelI23Flash_fwd_kernel_traitsILi96ELi128ELi64ELi4ELb0ELb0EN7cutlass6half_tE19Flash_kernel_traitsILi96ELi128ELi64ELi4ES3_EELb1ELb0ELb0ELb0ELb0ELb0ELb0ELb0EEEvNS_16Flash_fwd_paramsE,"aw",@nobits
	.sectionflags	@""
	.align	16
	.zero		1024


//--------------------- .nv.shared._ZN5flash16flash_fwd_kernelI23Flash_fwd_kernel_traitsILi96ELi128ELi64ELi4ELb0ELb0EN7cutlass6half_tE19Flash_kernel_traitsILi96ELi128ELi64ELi4ES3_EELb1ELb0ELb1ELb0ELb0ELb0ELb0ELb0EEEvNS_16Flash_fwd_paramsE --------------------------
	.section	.nv.shared._ZN5flash16flash_fwd_kernelI23Flash_fwd_kernel_traitsILi96ELi128ELi64ELi4ELb0ELb0EN7cutlass6half_tE19Flash_kernel_traitsILi96ELi128ELi64ELi4ES3_EELb1ELb0ELb1ELb0ELb0ELb0ELb0ELb0EEEvNS_16Flash_fwd_paramsE,"aw",@nobits
	.sectionflags	@""
	.align	16
	.zero		1024


//--------------------- .nv.shared._ZN5flash16flash_fwd_kernelI23Flash_fwd_kernel_traitsILi96ELi128ELi64ELi4ELb0ELb0EN7cutlass6half_tE19Flash_kernel_traitsILi96ELi128ELi64ELi4ES3_EELb1ELb0ELb0ELb0ELb1ELb1ELb0ELb0EEEvNS_16Flash_fwd_paramsE --------------------------
	.section	.nv.shared._ZN5flash16flash_fwd_kernelI23Flash_fwd_kernel_traitsILi96ELi128ELi64ELi4ELb0ELb0EN7cutlass6half_tE19Flash_kernel_traitsILi96ELi128ELi64ELi4ES3_EELb1ELb0ELb0ELb0ELb1ELb1ELb0ELb0EEEvNS_16Flash_fwd_paramsE,"aw",@nobits
	.sectionflags	@""
	.align	16
	.zero		1024


//--------------------- .nv.shared._ZN5flash16flash_fwd_kernelI23Flash_fwd_kernel_traitsILi96ELi128ELi64ELi4ELb0ELb0EN7cutlass6half_tE19Flash_kernel_traitsILi96ELi128ELi64ELi4ES3_EELb0ELb0ELb0ELb0ELb1ELb1ELb1ELb0EEEvNS_16Flash_fwd_paramsE --------------------------
	.section	.nv.shared._ZN5flash16flash_fwd_kernelI23Flash_fwd_kernel_traitsILi96ELi128ELi64ELi4ELb0ELb0EN7cutlass6half_tE19Flash_kernel_traitsILi96ELi128ELi64ELi4ES3_EELb0ELb0ELb0ELb0ELb1ELb1ELb1ELb0EEEvNS_16Flash_fwd_paramsE,"aw",@nobits
	.sectionflags	@""
	.align	16
	.zero		1024


//--------------------- .nv.shared._ZN5flash16flash_fwd_kernelI23Flash_fwd_kernel_traitsILi96ELi128ELi64ELi4ELb0ELb0EN7cutlass6half_tE19Flash_kernel_traitsILi96ELi128ELi64ELi4ES3_EELb1ELb0ELb0ELb1ELb0ELb0ELb0ELb0EEEvNS_16Flash_fwd_paramsE --------------------------
	.section	.nv.shared._ZN5flash16flash_fwd_kernelI23Flash_fwd_kernel_traitsILi96ELi128ELi64ELi4ELb0ELb0EN7cutlass6half_tE19Flash_kernel_traitsILi96ELi128ELi64ELi4ES3_EELb1ELb0ELb0ELb1ELb0ELb0ELb0ELb0EEEvNS_16Flash_fwd_paramsE,"aw",@nobits
	.sectionflags	@""
	.align	16
	.zero		1024


//--------------------- .nv.shared._ZN5flash16flash_fwd_kernelI23Flash_fwd_kernel_traitsILi96ELi128ELi64ELi4ELb0ELb0EN7cutlass6half_tE19Flash_kernel_traitsILi96ELi128ELi64ELi4ES3_EELb1ELb0ELb0ELb0ELb0ELb0ELb0ELb1EEEvNS_16Flash_fwd_paramsE --------------------------
	.section	.nv.shared._ZN5flash16flash_fwd_kernelI23Flash_fwd_kernel_traitsILi96ELi128ELi64ELi4ELb0ELb0EN7cutlass6half_tE19Flash_kernel_traitsILi96ELi128ELi64ELi4ES3_EELb1ELb0ELb0ELb0ELb0ELb0ELb0ELb1EEEvNS_16Flash_fwd_paramsE,"aw",@nobits
	.sectionflags	@""
	.align	16
	.zero		1024


//--------------------- .nv.shared._ZN5flash16flash_fwd_kernelI23Flash_fwd_kernel_traitsILi96ELi128ELi64ELi4ELb0ELb0EN7cutlass6half_tE19Flash_kernel_traitsILi96ELi128ELi64ELi4ES3_EELb0ELb0ELb0ELb0ELb0ELb0ELb1ELb0EEEvNS_16Flash_fwd_paramsE --------------------------
	.section	.nv.shared._ZN5flash16flash_fwd_kernelI23Flash_fwd_kernel_traitsILi96ELi128ELi64ELi4ELb0ELb0EN7cutlass6half_tE19Flash_kernel_traitsILi96ELi128ELi64ELi4ES3_EELb0ELb0ELb0ELb0ELb0ELb0ELb1ELb0EEEvNS_16Flash_fwd_paramsE,"aw",@nobits
	.sectionflags	@""
	.align	16
	.zero		1024


//--------------------- .nv.shared._ZN5flash16flash_fwd_kernelI23Flash_fwd_kernel_traitsILi96ELi128ELi64ELi4ELb0ELb0EN7cutlass6half_tE19Flash_kernel_traitsILi96ELi128ELi64ELi4ES3_EELb1ELb0ELb0ELb1ELb0ELb0ELb0ELb1EEEvNS_16Flash_fwd_paramsE --------------------------
	.section	.nv.shared._ZN5flash16flash_fwd_kernelI23Flash_fwd_kernel_traitsILi96ELi128ELi64ELi4ELb0ELb0EN7cutlass6half_tE19Flash_kernel_traitsILi96ELi128ELi64ELi4ES3_EELb1ELb0ELb0ELb1ELb0ELb0ELb0ELb1EEEvNS_16Flash_fwd_paramsE,"aw",@nobits
	.sectionflags	@""
	.align	16
	.zero		1024


//--------------------- .nv.shared._ZN5flash16flash_fwd_kernelI23Flash_fwd_kernel_traitsILi96ELi128ELi64ELi4ELb0ELb0EN7cutlass6half_tE19Flash_kernel_traitsILi96ELi128ELi64ELi4ES3_EELb0ELb0ELb0ELb1ELb0ELb0ELb1ELb0EEEvNS_16Flash_fwd_paramsE --------------------------
	.section	.nv.shared._ZN5flash16flash_fwd_kernelI23Flash_fwd_kernel_traitsILi96ELi128ELi64ELi4ELb0ELb0EN7cutlass6half_tE19Flash_kernel_traitsILi96ELi128ELi64ELi4ES3_EELb0ELb0ELb0ELb1ELb0ELb0ELb1ELb0EEEvNS_16Flash_fwd_paramsE,"aw",@nobits
	.sectionflags	@""
	.align	16
	.zero		1024


//--------------------- .nv.shared._ZN5flash16flash_fwd_kernelI23Flash_fwd_kernel_traitsILi96ELi128ELi64ELi4ELb0ELb0EN7cutlass6half_tE19Flash_kernel_traitsILi96ELi128ELi64ELi4ES3_EELb1ELb0ELb1ELb0ELb0ELb1ELb0ELb0EEEvNS_16Flash_fwd_paramsE --------------------------
	.section	.nv.shared._ZN5flash16flash_fwd_kernelI23Flash_fwd_kernel_traitsILi96ELi128ELi64ELi4ELb0ELb0EN7cutlass6half_tE19Flash_kernel_traitsILi96ELi128ELi64ELi4ES3_EELb1ELb0ELb1ELb0ELb0ELb1ELb0ELb0EEEvNS_16Flash_fwd_paramsE,"aw",@nobits
	.sectionflags	@""
	.align	16
	.zero		1024


//--------------------- .nv.shared._ZN5flash16flash_fwd_kernelI23Flash_fwd_kernel_traitsILi96ELi128ELi64ELi4ELb0ELb0EN7cutlass6half_tE19Flash_kernel_traitsILi96ELi128ELi64ELi4ES3_EELb0ELb0ELb1ELb0ELb0ELb1ELb1ELb0EEEvNS_16Flash_fwd_paramsE --------------------------
	.section	.nv.shared._ZN5flash16flash_fwd_kernelI23Flash_fwd_kernel_traitsILi96ELi128ELi64ELi4ELb0ELb0EN7cutlass6half_tE19Flash_kernel_traitsILi96ELi128ELi64ELi4ES3_EELb0ELb0ELb1ELb0ELb0ELb1ELb1ELb0EEEvNS_16Flash_fwd_paramsE,"aw",@nobits
	.sectionflags	@""
	.align	16
	.zero		1024


//--------------------- .nv.shared._ZN5flash16flash_fwd_kernelI23Flash_fwd_kernel_traitsILi96ELi128ELi64ELi4ELb0ELb0EN7cutlass6half_tE19Flash_kernel_traitsILi96ELi128ELi64ELi4ES3_EELb1ELb0ELb1ELb1ELb0ELb0ELb0ELb0EEEvNS_16Flash_fwd_paramsE --------------------------
	.section	.nv.shared._ZN5flash16flash_fwd_kernelI23Flash_fwd_kernel_traitsILi96ELi128ELi64ELi4ELb0ELb0EN7cutlass6half_tE19Flash_kernel_traitsILi96ELi128ELi64ELi4ES3_EELb1ELb0ELb1ELb1ELb0ELb0ELb0ELb0EEEvNS_16Flash_fwd_paramsE,"aw",@nobits
	.sectionflags	@""
	.align	16
	.zero		1024


//--------------------- .nv.shared._ZN5flash16flash_fwd_kernelI23Flash_fwd_kernel_traitsILi96ELi128ELi64ELi4ELb0ELb0EN7cutlass6half_tE19Flash_kernel_traitsILi96ELi128ELi64ELi4ES3_EELb1ELb0ELb1ELb0ELb0ELb0ELb0ELb1EEEvNS_16Flash_fwd_paramsE --------------------------
	.section	.nv.shared._ZN5flash16flash_fwd_kernelI23Flash_fwd_kernel_traitsILi96ELi128ELi64ELi4ELb0ELb0EN7cutlass6half_tE19Flash_kernel_traitsILi96ELi128ELi64ELi4ES3_EELb1ELb0ELb1ELb0ELb0ELb0ELb0ELb1EEEvNS_16Flash_fwd_paramsE,"aw",@nobits
	.sectionflags	@""
	.align	16
	.zero		1024


//--------------------- .nv.shared._ZN5flash16flash_fwd_kernelI23Flash_fwd_kernel_traitsILi96ELi128ELi64ELi4ELb0ELb0EN7cutlass6half_tE19Flash_kernel_traitsILi96ELi128ELi64ELi4ES3_EELb0ELb0ELb1ELb0ELb0ELb0ELb1ELb0EEEvNS_16Flash_fwd_paramsE --------------------------
	.section	.nv.shared._ZN5flash16flash_fwd_kernelI23Flash_fwd_kernel_traitsILi96ELi128ELi64ELi4ELb0ELb0EN7cutlass6half_tE19Flash_kernel_traitsILi96ELi128ELi64ELi4ES3_EELb0ELb0ELb1ELb0ELb0ELb0ELb1ELb0EEEvNS_16Flash_fwd_paramsE,"aw",@nobits
	.sectionflags	@""
	.align	16
	.zero		1024


//--------------------- .nv.shared._ZN5flash16flash_fwd_kernelI23Flash_fwd_kernel_traitsILi96ELi128ELi64ELi4ELb0ELb0EN7cutlass6half_tE19Flash_kernel_traitsILi96ELi128ELi64ELi4ES3_EELb1ELb0ELb1ELb1ELb0ELb0ELb0ELb1EEEvNS_16Flash_fwd_paramsE --------------------------
	.section	.nv.shared._ZN5flash16flash_fwd_kernelI23Flash_fwd_kernel_traitsILi96ELi128ELi64ELi4ELb0ELb0EN7cutlass6half_tE19Flash_kernel_traitsILi96ELi128ELi64ELi4ES3_EELb1ELb0ELb1ELb1ELb0ELb0ELb0ELb1EEEvNS_16Flash_fwd_paramsE,"aw",@nobits
	.sectionflags	@""
	.align	16
	.zero		1024


//--------------------- .nv.shared._ZN5flash16flash_fwd_kernelI23Flash_fwd_kernel_traitsILi96ELi128ELi64ELi4ELb0ELb0EN7cutlass6half_tE19Flash_kernel_traitsILi96ELi128ELi64ELi4ES3_EELb0ELb0ELb1ELb1ELb0ELb0ELb1ELb0EEEvNS_16Flash_fwd_paramsE --------------------------
	.section	.nv.shared._ZN5flash16flash_fwd_kernelI23Flash_fwd_kernel_traitsILi96ELi128ELi64ELi4ELb0ELb0EN7cutlass6half_tE19Flash_kernel_traitsILi96ELi128ELi64ELi4ES3_EELb0ELb0ELb1ELb1ELb0ELb0ELb1ELb0EEEvNS_16Flash_fwd_paramsE,"aw",@nobits
	.sectionflags	@""
	.align	16
	.zero		1024


//--------------------- .nv.constant0._ZN5flash16flash_fwd_kernelI23Flash_fwd_kernel_traitsILi96ELi128ELi64ELi4ELb0ELb0EN7cutlass6half_tE19Flash_kernel_traitsILi96ELi128ELi64ELi4ES3_EELb0ELb0ELb0ELb0ELb0ELb1ELb0ELb0EEEvNS_16Flash_fwd_paramsE --------------------------
	.section	.nv.constant0._ZN5flash16flash_fwd_kernelI23Flash_fwd_kernel_traitsILi96ELi128ELi64ELi4ELb0ELb0EN7cutlass6half_tE19Flash_kernel_traitsILi96ELi128ELi64ELi4ES3_EELb0ELb0ELb0ELb0ELb0ELb1ELb0ELb0EEEvNS_16Flash_fwd_paramsE,"a",@progbits
	.sectionflags	@""
	.align	4
.nv.constant0._ZN5flash16flash_fwd_kernelI23Flash_fwd_kernel_traitsILi96ELi128ELi64ELi4ELb0ELb0EN7cutlass6half_tE19Flash_kernel_traitsILi96ELi128ELi64ELi4ES3_EELb0ELb0ELb0ELb0ELb0ELb1ELb0ELb0EEEvNS_16Flash_fwd_paramsE:
	.zero		992


//--------------------- .nv.constant0._ZN5flash16flash_fwd_kernelI23Flash_fwd_kernel_traitsILi96ELi128ELi64ELi4ELb0ELb0EN7cutlass6half_tE19Flash_kernel_traitsILi96ELi128ELi64ELi4ES3_EELb0ELb0ELb0ELb0ELb1ELb1ELb0ELb0EEEvNS_16Flash_fwd_paramsE --------------------------
	.section	.nv.constant0._ZN5flash16flash_fwd_kernelI23Flash_fwd_kernel_traitsILi96ELi128ELi64ELi4ELb0ELb0EN7cutlass6half_tE19Flash_kernel_traitsILi96ELi128ELi64ELi4ES3_EELb0ELb0ELb0ELb0ELb1ELb1ELb0ELb0EEEvNS_16Flash_fwd_paramsE,"a",@progbits
	.sectionflags	@""
	.align	4
.nv.constant0._ZN5flash16flash_fwd_kernelI23Flash_fwd_kernel_traitsILi96ELi128ELi64ELi4ELb0ELb0EN7cutlass6half_tE19Flash_kernel_traitsILi96ELi128ELi64ELi4ES3_EELb0ELb0ELb0ELb0ELb1ELb1ELb0ELb0EEEvNS_16Flash_fwd_paramsE:
	.zero		992


//--------------------- .nv.constant0._ZN5flash16flash_fwd_kernelI23Flash_fwd_kernel_traitsILi96ELi128ELi64ELi4ELb0ELb0EN7cutlass6half_tE19Flash_kernel_traitsILi96ELi128ELi64ELi4ES3_EELb0ELb0ELb0ELb0ELb0ELb0ELb0ELb0EEEvNS_16Flash_fwd_paramsE --------------------------
	.section	.nv.constant0._ZN5flash16flash_fwd_kernelI23Flash_fwd_kernel_traitsILi96ELi128ELi64ELi4ELb0ELb0EN7cutlass6half_tE19Flash_kernel_traitsILi96ELi128ELi64ELi4ES3_EELb0ELb0ELb0ELb0ELb0ELb0ELb0ELb0EEEvNS_16Flash_fwd_paramsE,"a",@progbits
	.sectionflags	@""
	.align	4
.nv.constant0._ZN5flash16flash_fwd_kernelI23Flash_fwd_kernel_traitsILi96ELi128ELi64ELi4ELb0ELb0EN7cutlass6half_tE19Flash_kernel_traitsILi96ELi128ELi64ELi4ES3_EELb0ELb0ELb0ELb0ELb0ELb0ELb0ELb0EEEvNS_16Flash_fwd_paramsE:
	.zero		992


//--------------------- .nv.constant0._ZN5flash16flash_fwd_kernelI23Flash_fwd_kernel_traitsILi96ELi128ELi64ELi4ELb0ELb0EN7cutlass6half_tE19Flash_kernel_traitsILi96ELi128ELi64ELi4ES3_EELb0ELb0ELb0ELb1ELb0ELb0ELb0ELb0EEEvNS_16Flash_fwd_paramsE --------------------------
	.section	.nv.constant0._ZN5flash16flash_fwd_kernelI23Flash_fwd_kernel_traitsILi96ELi128ELi64ELi4ELb0ELb0EN7cutlass6half_tE19Flash_kernel_traitsILi96ELi128ELi64ELi4ES3_EELb0ELb0ELb0ELb1ELb0ELb0ELb0ELb0EEEvNS_16Flash_fwd_paramsE,"a",@progbits
	.sectionflags	@""
	.align	4
.nv.constant0._ZN5flash16flash_fwd_kernelI23Flash_fwd_kernel_traitsILi96ELi128ELi64ELi4ELb0ELb0EN7cutlass6half_tE19Flash_kernel_traitsILi96ELi128ELi64ELi4ES3_EELb0ELb0ELb0ELb1ELb0ELb0ELb0ELb0EEEvNS_16Flash_fwd_paramsE:
	.zero		992


//--------------------- .nv.constant0._ZN5flash16flash_fwd_kernelI23Flash_fwd_kernel_traitsILi96ELi128ELi64ELi4ELb0ELb0EN7cutlass6half_tE19Flash_kernel_traitsILi96ELi128ELi64ELi4ES3_EELb0ELb0ELb1ELb0ELb0ELb1ELb0ELb0EEEvNS_16Flash_fwd_paramsE --------------------------
	.section	.nv.constant0._ZN5flash16flash_fwd_kernelI23Flash_fwd_kernel_traitsILi96ELi128ELi64ELi4ELb0ELb0EN7cutlass6half_tE19Flash_kernel_traitsILi96ELi128ELi64ELi4ES3_EELb0ELb0ELb1ELb0ELb0ELb1ELb0ELb0EEEvNS_16Flash_fwd_paramsE,"a",@progbits
	.sectionflags	@""
	.align	4
.nv.constant0._ZN5flash16flash_fwd_kernelI23Flash_fwd_kernel_traitsILi96ELi128ELi64ELi4ELb0ELb0EN7cutlass6half_tE19Flash_kernel_traitsILi96ELi128ELi64ELi4ES3_EELb0ELb0ELb1ELb0ELb0ELb1ELb0ELb0EEEvNS_16Flash_fwd_paramsE:
	.zero		992


//--------------------- .nv.constant0._ZN5flash16flash_fwd_kernelI23Flash_fwd_kernel_traitsILi96ELi128ELi64ELi4ELb0ELb0EN7cutlass6half_tE19Flash_kernel_traitsILi96ELi128ELi64ELi4ES3_EELb0ELb0ELb1ELb0ELb0ELb0ELb0ELb0EEEvNS_16Flash_fwd_paramsE --------------------------
	.section	.nv.constant0._ZN5flash16flash_fwd_kernelI23Flash_fwd_kernel_traitsILi96ELi128ELi64ELi4ELb0ELb0EN7cutlass6half_tE19Flash_kernel_traitsILi96ELi128ELi64ELi4ES3_EELb0ELb0ELb1ELb0ELb0ELb0ELb0ELb0EEEvNS_16Flash_fwd_paramsE,"a",@progbits
	.sectionflags	@""
	.align	4
.nv.constant0._ZN5flash16flash_fwd_kernelI23Flash_fwd_kernel_traitsILi96ELi128ELi64ELi4ELb0ELb0EN7cutlass6half_tE19Flash_kernel_traitsILi96ELi128ELi64ELi4ES3_EELb0ELb0ELb1ELb0ELb0ELb0ELb0ELb0EEEvNS_16Flash_fwd_paramsE:
	.zero		992


//--------------------- .nv.constant0._ZN5flash16flash_fwd_kernelI23Flash_fwd_kernel_traitsILi96ELi128ELi64ELi4ELb0ELb0EN7cutlass6half_tE19Flash_kernel_traitsILi96ELi128ELi64ELi4ES3_EELb0ELb0ELb1ELb1ELb0ELb0ELb0ELb0EEEvNS_16Flash_fwd_paramsE --------------------------
	.section	.nv.constant0._ZN5flash16flash_fwd_kernelI23Flash_fwd_kernel_traitsILi96ELi128ELi64ELi4ELb0ELb0EN7cutlass6half_tE19Flash_kernel_traitsILi96ELi128ELi64ELi4ES3_EELb0ELb0ELb1ELb1ELb0ELb0ELb0ELb0EEEvNS_16Flash_fwd_paramsE,"a",@progbits
	.sectionflags	@""
	.align	4
.nv.constant0._ZN5flash16flash_fwd_kernelI23Flash_fwd_kernel_traitsILi96ELi128ELi64ELi4ELb0ELb0EN7cutlass6half_tE19Flash_kernel_traitsILi96ELi128ELi64ELi4ES3_EELb0ELb0ELb1ELb1ELb0ELb0ELb0ELb0EEEvNS_16Flash_fwd_paramsE:
	.zero		992


//--------------------- .nv.constant0._ZN5flash16flash_fwd_kernelI23Flash_fwd_kernel_traitsILi96ELi128ELi64ELi4ELb0ELb0EN7cutlass6half_tE19Flash_kernel_traitsILi96ELi128ELi64ELi4ES3_EELb1ELb0ELb0ELb0ELb0ELb1ELb0ELb0EEEvNS_16Flash_fwd_paramsE --------------------------
	.section	.nv.constant0._ZN5flash16flash_fwd_kernelI23Flash_fwd_kernel_traitsILi96ELi128ELi64ELi4ELb0ELb0EN7cutlass6half_tE19Flash_kernel_traitsILi96ELi128ELi64ELi4ES3_EELb1ELb0ELb0ELb0ELb0ELb1ELb0ELb0EEEvNS_16Flash_fwd_paramsE,"a",@progbits
	.sectionflags	@""
	.align	4
.nv.constant0._ZN5flash16flash_fwd_kernelI23Flash_fwd_kernel_traitsILi96ELi128ELi64ELi4ELb0ELb0EN7cutlass6half_tE19Flash_kernel_traitsILi96ELi128ELi64ELi4ES3_EELb1ELb0ELb0ELb0ELb0ELb1ELb0ELb0EEEvNS_16Flash_fwd_paramsE:
	.zero		992


//--------------------- .nv.constant0._ZN5flash16flash_fwd_kernelI23Flash_fwd_kernel_traitsILi96ELi128ELi64ELi4ELb0ELb0EN7cutlass6half_tE19Flash_kernel_traitsILi96ELi128ELi64ELi4ES3_EELb0ELb0ELb0ELb0ELb0ELb1ELb1ELb0EEEvNS_16Flash_fwd_paramsE --------------------------
	.section	.nv.constant0._ZN5flash16flash_fwd_kernelI23Flash_fwd_kernel_traitsILi96ELi128ELi64ELi4ELb0ELb0EN7cutlass6half_tE19Flash_kernel_traitsILi96ELi128ELi64ELi4ES3_EELb0ELb0ELb0ELb0ELb0ELb1ELb1ELb0EEEvNS_16Flash_fwd_paramsE,"a",@progbits
	.sectionflags	@""
	.align	4
.nv.constant0._ZN5flash16flash_fwd_kernelI23Flash_fwd_kernel_traitsILi96ELi128ELi64ELi4ELb0ELb0EN7cutlass6half_tE19Flash_kernel_traitsILi96ELi128ELi64ELi4ES3_EELb0ELb0ELb0ELb0ELb0ELb1ELb1ELb0EEEvNS_16Flash_fwd_paramsE:
	.zero		992


//--------------------- .nv.constant0._ZN5flash16flash_fwd_kernelI23Flash_fwd_kernel_traitsILi96ELi128ELi64ELi4ELb0ELb0EN7cutlass6half_tE19Flash_kernel_traitsILi96ELi128ELi64ELi4ES3_EELb1ELb0ELb0ELb0ELb0ELb0ELb0ELb0EEEvNS_16Flash_fwd_paramsE --------------------------
	.section	.nv.constant0._ZN5flash16flash_fwd_kernelI23Flash_fwd_kernel_traitsILi96ELi128ELi64ELi4ELb0ELb0EN7cutlass6half_tE19Flash_kernel_traitsILi96ELi128ELi64ELi4ES3_EELb1ELb0ELb0ELb0ELb0ELb0ELb0ELb0EEEvNS_16Flash_fwd_paramsE,"a",@progbits
	.sectionflags	@""
	.align	4
.nv.constant0._ZN5flash16flash_fwd_kernelI23Flash_fwd_kernel_traitsILi96ELi128ELi64ELi4ELb0ELb0EN7cutlass6half_tE19Flash_kernel_traitsILi96ELi128ELi64ELi4ES3_EELb1ELb0ELb0ELb0ELb0ELb0ELb0ELb0EEEvNS_16Flash_fwd_paramsE:
	.zero		992


//--------------------- .nv.constant0._ZN5flash16flash_fwd_kernelI23Flash_fwd_kernel_traitsILi96ELi128ELi64ELi4ELb0ELb0EN7cutlass6half_tE19Flash_kernel_traitsILi96ELi128ELi64ELi4ES3_EELb1ELb0ELb1ELb0ELb0ELb0ELb0ELb0EEEvNS_16Flash_fwd_paramsE --------------------------
	.section	.nv.constant0._ZN5flash16flash_fwd_kernelI23Flash_fwd_kernel_traitsILi96ELi128ELi64ELi4ELb0ELb0EN7cutlass6half_tE19Flash_kernel_traitsILi96ELi128ELi64ELi4ES3_EELb1ELb0ELb1ELb0ELb0ELb0ELb0ELb0EEEvNS_16Flash_fwd_paramsE,"a",@progbits
	.sectionflags	@""
	.align	4
.nv.constant0._ZN5flash16flash_fwd_kernelI23Flash_fwd_kernel_traitsILi96ELi128ELi64ELi4ELb0ELb0EN7cutlass6half_tE19Flash_kernel_traitsILi96ELi128ELi64ELi4ES3_EELb1ELb0ELb1ELb0ELb0ELb0ELb0ELb0EEEvNS_16Flash_fwd_paramsE:
	.zero		992


//--------------------- .nv.constant0._ZN5flash16flash_fwd_kernelI23Flash_fwd_kernel_traitsILi96ELi128ELi64ELi4ELb0ELb0EN7cutlass6half_tE19Flash_kernel_traitsILi96ELi128ELi64ELi4ES3_EELb1ELb0ELb0ELb0ELb1ELb1ELb0ELb0EEEvNS_16Flash_fwd_paramsE --------------------------
	.section	.nv.constant0._ZN5flash16flash_fwd_kernelI23Flash_fwd_kernel_traitsILi96ELi128ELi64ELi4ELb0ELb0EN7cutlass6half_tE19Flash_kernel_traitsILi96ELi128ELi64ELi4ES3_EELb1ELb0ELb0ELb0ELb1ELb1ELb0ELb0EEEvNS_16Flash_fwd_paramsE,"a",@progbits
	.sectionflags	@""
	.align	4
.nv.constant0._ZN5flash16flash_fwd_kernelI23Flash_fwd_kernel_traitsILi96ELi128ELi64ELi4ELb0ELb0EN7cutlass6half_tE19Flash_kernel_traitsILi96ELi128ELi64ELi4ES3_EELb1ELb0ELb0ELb0ELb1ELb1ELb0ELb0EEEvNS_16Flash_fwd_paramsE:
	.zero		992


//--------------------- .nv.constant0._ZN5flash16flash_fwd_kernelI23Flash_fwd_kernel_traitsILi96ELi128ELi64ELi4ELb0ELb0EN7cutlass6half_tE19Flash_kernel_traitsILi96ELi128ELi64ELi4ES3_EELb0ELb0ELb0ELb0ELb1ELb1ELb1ELb0EEEvNS_16Flash_fwd_paramsE --------------------------
	.section	.nv.constant0._ZN5flash16flash_fwd_kernelI23Flash_fwd_kernel_traitsILi96ELi128ELi64ELi4ELb0ELb0EN7cutlass6half_tE19Flash_kernel_traitsILi96ELi128ELi64ELi4ES3_EELb0ELb0ELb0ELb0ELb1ELb1ELb1ELb0EEEvNS_16Flash_fwd_paramsE,"a",@progbits
	.sectionflags	@""
	.align	4
.nv.constant0._ZN5flash16flash_fwd_kernelI23Flash_fwd_kernel_traitsILi96ELi128ELi64ELi4ELb0ELb0EN7cutlass6half_tE19Flash_kernel_traitsILi96ELi128ELi64ELi4ES3_EELb0ELb0ELb0ELb0ELb1ELb1ELb1ELb0EEEvNS_16Flash_fwd_paramsE:
	.zero		992


//--------------------- .nv.constant0._ZN5flash16flash_fwd_kernelI23Flash_fwd_kernel_traitsILi96ELi128ELi64ELi4ELb0ELb0EN7cutlass6half_tE19Flash_kernel_traitsILi96ELi128ELi64ELi4ES3_EELb1ELb0ELb0ELb1ELb0ELb0ELb0ELb0EEEvNS_16Flash_fwd_paramsE --------------------------
	.section	.nv.constant0._ZN5flash16flash_fwd_kernelI23Flash_fwd_kernel_traitsILi96ELi128ELi64ELi4ELb0ELb0EN7cutlass6half_tE19Flash_kernel_traitsILi96ELi128ELi64ELi4ES3_EELb1ELb0ELb0ELb1ELb0ELb0ELb0ELb0EEEvNS_16Flash_fwd_paramsE,"a",@progbits
	.sectionflags	@""
	.align	4
.nv.constant0._ZN5flash16flash_fwd_kernelI23Flash_fwd_kernel_traitsILi96ELi128ELi64ELi4ELb0ELb0EN7cutlass6half_tE19Flash_kernel_traitsILi96ELi128ELi64ELi4ES3_EELb1ELb0ELb0ELb1ELb0ELb0ELb0ELb0EEEvNS_16Flash_fwd_paramsE:
	.zero		992


//--------------------- .nv.constant0._ZN5flash16flash_fwd_kernelI23Flash_fwd_kernel_traitsILi96ELi128ELi64ELi4ELb0ELb0EN7cutlass6half_tE19Flash_kernel_traitsILi96ELi128ELi64ELi4ES3_EELb1ELb0ELb0ELb0ELb0ELb0ELb0ELb1EEEvNS_16Flash_fwd_paramsE --------------------------
	.section	.nv.constant0._ZN5flash16flash_fwd_kernelI23Flash_fwd_kernel_traitsILi96ELi128ELi64ELi4ELb0ELb0EN7cutlass6half_tE19Flash_kernel_traitsILi96ELi128ELi64ELi4ES3_EELb1ELb0ELb0ELb0ELb0ELb0ELb0ELb1EEEvNS_16Flash_fwd_paramsE,"a",@progbits
	.sectionflags	@""
	.align	4
.nv.constant0._ZN5flash16flash_fwd_kernelI23Flash_fwd_kernel_traitsILi96ELi128ELi64ELi4ELb0ELb0EN7cutlass6half_tE19Flash_kernel_traitsILi96ELi128ELi64ELi4ES3_EELb1ELb0ELb0ELb0ELb0ELb0ELb0ELb1EEEvNS_16Flash_fwd_paramsE:
	.zero		992


//--------------------- .nv.constant0._ZN5flash16flash_fwd_kernelI23Flash_fwd_kernel_traitsILi96ELi128ELi64ELi4ELb0ELb0EN7cutlass6half_tE19Flash_kernel_traitsILi96ELi128ELi64ELi4ES3_EELb0ELb0ELb0ELb0ELb0ELb0ELb1ELb0EEEvNS_16Flash_fwd_paramsE --------------------------
	.section	.nv.constant0._ZN5flash16flash_fwd_kernelI23Flash_fwd_kernel_traitsILi96ELi128ELi64ELi4ELb0ELb0EN7cutlass6half_tE19Flash_kernel_traitsILi96ELi128ELi64ELi4ES3_EELb0ELb0ELb0ELb0ELb0ELb0ELb1ELb0EEEvNS_16Flash_fwd_paramsE,"a",@progbits
	.sectionflags	@""
	.align	4
.nv.constant0._ZN5flash16flash_fwd_kernelI23Flash_fwd_kernel_traitsILi96ELi128ELi64ELi4ELb0ELb0EN7cutlass6half_tE19Flash_kernel_traitsILi96ELi128ELi64ELi4ES3_EELb0ELb0ELb0ELb0ELb0ELb0ELb1ELb0EEEvNS_16Flash_fwd_paramsE:
	.zero		992


//--------------------- .nv.constant0._ZN5flash16flash_fwd_kernelI23Flash_fwd_kernel_traitsILi96ELi128ELi64ELi4ELb0ELb0EN7cutlass6half_tE19Flash_kernel_traitsILi96ELi128ELi64ELi4ES3_EELb1ELb0ELb0ELb1ELb0ELb0ELb0ELb1EEEvNS_16Flash_fwd_paramsE --------------------------
	.section	.nv.constant0._ZN5flash16flash_fwd_kernelI23Flash_fwd_kernel_traitsILi96ELi128ELi64ELi4ELb0ELb0EN7cutlass6half_tE19Flash_kernel_traitsILi96ELi128ELi64ELi4ES3_EELb1ELb0ELb0ELb1ELb0ELb0ELb0ELb1EEEvNS_16Flash_fwd_paramsE,"a",@progbits
	.sectionflags	@""
	.align	4
.nv.constant0._ZN5flash16flash_fwd_kernelI23Flash_fwd_kernel_traitsILi96ELi128ELi64ELi4ELb0ELb0EN7cutlass6half_tE19Flash_kernel_traitsILi96ELi128ELi64ELi4ES3_EELb1ELb0ELb0ELb1ELb0ELb0ELb0ELb1EEEvNS_16Flash_fwd_paramsE:
	.zero		992


//--------------------- .nv.constant0._ZN5flash16flash_fwd_kernelI23Flash_fwd_kernel_traitsILi96ELi128ELi64ELi4ELb0ELb0EN7cutlass6half_tE19Flash_kernel_traitsILi96ELi128ELi64ELi4ES3_EELb0ELb0ELb0ELb1ELb0ELb0ELb1ELb0EEEvNS_16Flash_fwd_paramsE --------------------------
	.section	.nv.constant0._ZN5flash16flash_fwd_kernelI23Flash_fwd_kernel_traitsILi96ELi128ELi64ELi4ELb0ELb0EN7cutlass6half_tE19Flash_kernel_traitsILi96ELi128ELi64ELi4ES3_EELb0ELb0ELb0ELb1ELb0ELb0ELb1ELb0EEEvNS_16Flash_fwd_paramsE,"a",@progbits
	.sectionflags	@""
	.align	4
.nv.constant0._ZN5flash16flash_fwd_kernelI23Flash_fwd_kernel_traitsILi96ELi128ELi64ELi4ELb0ELb0EN7cutlass6half_tE19Flash_kernel_traitsILi96ELi128ELi64ELi4ES3_EELb0ELb0ELb0ELb1ELb0ELb0ELb1ELb0EEEvNS_16Flash_fwd_paramsE:
	.zero		992


//--------------------- .nv.constant0._ZN5flash16flash_fwd_kernelI23Flash_fwd_kernel_traitsILi96ELi128ELi64ELi4ELb0ELb0EN7cutlass6half_tE19Flash_kernel_traitsILi96ELi128ELi64ELi4ES3_EELb1ELb0ELb1ELb0ELb0ELb1ELb0ELb0EEEvNS_16Flash_fwd_paramsE --------------------------
	.section	.nv.constant0._ZN5flash16flash_fwd_kernelI23Flash_fwd_kernel_traitsILi96ELi128ELi64ELi4ELb0ELb0EN7cutlass6half_tE19Flash_kernel_traitsILi96ELi128ELi64ELi4ES3_EELb1ELb0ELb1ELb0ELb0ELb1ELb0ELb0EEEvNS_16Flash_fwd_paramsE,"a",@progbits
	.sectionflags	@""
	.align	4
.nv.constant0._ZN5flash16flash_fwd_kernelI23Flash_fwd_kernel_traitsILi96ELi128ELi64ELi4ELb0ELb0EN7cutlass6half_tE19Flash_kernel_traitsILi96ELi128ELi64ELi4ES3_EELb1ELb0ELb1ELb0ELb0ELb1ELb0ELb0EEEvNS_16Flash_fwd_paramsE:
	.zero		992


//--------------------- .nv.constant0._ZN5flash16flash_fwd_kernelI23Flash_fwd_kernel_traitsILi96ELi128ELi64ELi4ELb0ELb0EN7cutlass6half_tE19Flash_kernel_traitsILi96ELi128ELi64ELi4ES3_EELb0ELb0ELb1ELb0ELb0ELb1ELb1ELb0EEEvNS_16Flash_fwd_paramsE --------------------------
	.section	.nv.constant0._ZN5flash16flash_fwd_kernelI23Flash_fwd_kernel_traitsILi96ELi128ELi64ELi4ELb0ELb0EN7cutlass6half_tE19Flash_kernel_traitsILi96ELi128ELi64ELi4ES3_EELb0ELb0ELb1ELb0ELb0ELb1ELb1ELb0EEEvNS_16Flash_fwd_paramsE,"a",@progbits
	.sectionflags	@""
	.align	4
.nv.constant0._ZN5flash16flash_fwd_kernelI23Flash_fwd_kernel_traitsILi96ELi128ELi64ELi4ELb0ELb0EN7cutlass6half_tE19Flash_kernel_traitsILi96ELi128ELi64ELi4ES3_EELb0ELb0ELb1ELb0ELb0ELb1ELb1ELb0EEEvNS_16Flash_fwd_paramsE:
	.zero		992


//--------------------- .nv.constant0._ZN5flash16flash_fwd_kernelI23Flash_fwd_kernel_traitsILi96ELi128ELi64ELi4ELb0ELb0EN7cutlass6half_tE19Flash_kernel_traitsILi96ELi128ELi64ELi4ES3_EELb1ELb0ELb1ELb1ELb0ELb0ELb0ELb0EEEvNS_16Flash_fwd_paramsE --------------------------
	.section	.nv.constant0._ZN5flash16flash_fwd_kernelI23Flash_fwd_kernel_traitsILi96ELi128ELi64ELi4ELb0ELb0EN7cutlass6half_tE19Flash_kernel_traitsILi96ELi128ELi64ELi4ES3_EELb1ELb0ELb1ELb1ELb0ELb0ELb0ELb0EEEvNS_16Flash_fwd_paramsE,"a",@progbits
	.sectionflags	@""
	.align	4
.nv.constant0._ZN5flash16flash_fwd_kernelI23Flash_fwd_kernel_traitsILi96ELi128ELi64ELi4ELb0ELb0EN7cutlass6half_tE19Flash_kernel_traitsILi96ELi128ELi64ELi4ES3_EELb1ELb0ELb1ELb1ELb0ELb0ELb0ELb0EEEvNS_16Flash_fwd_paramsE:
	.zero		992


//--------------------- .nv.constant0._ZN5flash16flash_fwd_kernelI23Flash_fwd_kernel_traitsILi96ELi128ELi64ELi4ELb0ELb0EN7cutlass6half_tE19Flash_kernel_traitsILi96ELi128ELi64ELi4ES3_EELb1ELb0ELb1ELb0ELb0ELb0ELb0ELb1EEEvNS_16Flash_fwd_paramsE --------------------------
	.section	.nv.constant0._ZN5flash16flash_fwd_kernelI23Flash_fwd_kernel_traitsILi96ELi128ELi64ELi4ELb0ELb0EN7cutlass6half_tE19Flash_kernel_traitsILi96ELi128ELi64ELi4ES3_EELb1ELb0ELb1ELb0ELb0ELb0ELb0ELb1EEEvNS_16Flash_fwd_paramsE,"a",@progbits
	.sectionflags	@""
	.align	4
.nv.constant0._ZN5flash16flash_fwd_kernelI23Flash_fwd_kernel_traitsILi96ELi128ELi64ELi4ELb0ELb0EN7cutlass6half_tE19Flash_kernel_traitsILi96ELi128ELi64ELi4ES3_EELb1ELb0ELb1ELb0ELb0ELb0ELb0ELb1EEEvNS_16Flash_fwd_paramsE:
	.zero		992


//--------------------- .nv.constant0._ZN5flash16flash_fwd_kernelI23Flash_fwd_kernel_traitsILi96ELi128ELi64ELi4ELb0ELb0EN7cutlass6half_tE19Flash_kernel_traitsILi96ELi128ELi64ELi4ES3_EELb0ELb0ELb1ELb0ELb0ELb0ELb1ELb0EEEvNS_16Flash_fwd_paramsE --------------------------
	.section	.nv.constant0._ZN5flash16flash_fwd_kernelI23Flash_fwd_kernel_traitsILi96ELi128ELi64ELi4ELb0ELb0EN7cutlass6half_tE19Flash_kernel_traitsILi96ELi128ELi64ELi4ES3_EELb0ELb0ELb1ELb0ELb0ELb0ELb1ELb0EEEvNS_16Flash_fwd_paramsE,"a",@progbits
	.sectionflags	@""
	.align	4
.nv.constant0._ZN5flash16flash_fwd_kernelI23Flash_fwd_kernel_traitsILi96ELi128ELi64ELi4ELb0ELb0EN7cutlass6half_tE19Flash_kernel_traitsILi96ELi128ELi64ELi4ES3_EELb0ELb0ELb1ELb0ELb0ELb0ELb1ELb0EEEvNS_16Flash_fwd_paramsE:
	.zero		992


//--------------------- .nv.constant0._ZN5flash16flash_fwd_kernelI23Flash_fwd_kernel_traitsILi96ELi128ELi64ELi4ELb0ELb0EN7cutlass6half_tE19Flash_kernel_traitsILi96ELi128ELi64ELi4ES3_EELb1ELb0ELb1ELb1ELb0ELb0ELb0ELb1EEEvNS_16Flash_fwd_paramsE --------------------------
	.section	.nv.constant0._ZN5flash16flash_fwd_kernelI23Flash_fwd_kernel_traitsILi96ELi128ELi64ELi4ELb0ELb0EN7cutlass6half_tE19Flash_kernel_traitsILi96ELi128ELi64ELi4ES3_EELb1ELb0ELb1ELb1ELb0ELb0ELb0ELb1EEEvNS_16Flash_fwd_paramsE,"a",@progbits
	.sectionflags	@""
	.align	4
.nv.constant0._ZN5flash16flash_fwd_kernelI23Flash_fwd_kernel_traitsILi96ELi128ELi64ELi4ELb0ELb0EN7cutlass6half_tE19Flash_kernel_traitsILi96ELi128ELi64ELi4ES3_EELb1ELb0ELb1ELb1ELb0ELb0ELb0ELb1EEEvNS_16Flash_fwd_paramsE:
	.zero		992


//--------------------- .nv.constant0._ZN5flash16flash_fwd_kernelI23Flash_fwd_kernel_traitsILi96ELi128ELi64ELi4ELb0ELb0EN7cutlass6half_tE19Flash_kernel_traitsILi96ELi128ELi64ELi4ES3_EELb0ELb0ELb1ELb1ELb0ELb0ELb1ELb0EEEvNS_16Flash_fwd_paramsE --------------------------
	.section	.nv.constant0._ZN5flash16flash_fwd_kernelI23Flash_fwd_kernel_traitsILi96ELi128ELi64ELi4ELb0ELb0EN7cutlass6half_tE19Flash_kernel_traitsILi96ELi128ELi64ELi4ES3_EELb0ELb0ELb1ELb1ELb0ELb0ELb1ELb0EEEvNS_16Flash_fwd_paramsE,"a",@progbits
	.sectionflags	@""
	.align	4
.nv.constant0._ZN5flash16flash_fwd_kernelI23Flash_fwd_kernel_traitsILi96ELi128ELi64ELi4ELb0ELb0EN7cutlass6half_tE19Flash_kernel_traitsILi96ELi128ELi64ELi4ES3_EELb0ELb0ELb1ELb1ELb0ELb0ELb1ELb0EEEvNS_16Flash_fwd_paramsE:
	.zero		992


//--------------------- SYMBOLS --------------------------

	.type		.nv.reservedSmem.offset0,@object
	.size		.nv.reservedSmem.offset0,0x4
